// Copyright (c) 2024, Tri Dao.
// Splitting the different head dimensions to different files to speed up compilation.
// This file is auto-generated. See "generate_kernels.py"
#include "namespace_config.h"
#include "flash_fwd_launch_template.h"

namespace FLASH_NAMESPACE {

template<>
void run_mha_fwd_<cutlass::bfloat16_t, 192, false>(Flash_fwd_params &params, cudaStream_t stream) {
    run_mha_fwd_hdim192<cutlass::bfloat16_t, false>(params, stream);
}

} // namespace FLASH_NAMESPACE

// ===== COMPILED SASS (sm_103a) =====

	.target	sm_103a

	.elftype	@"ET_EXEC"


//--------------------- .note.nv.tkinfo           --------------------------
	.section	.note.nv.tkinfo,"",@"SHT_NOTE"
	.sectionflags	@"SHF_NOTE_NV_TKINFO"
	.tkinfo
        /*0018*/ 	.word	0x00000002
        /*0030*/ 	.string	""
        /*0030*/ 	.string	"ptxas"
        /*0030*/ 	.string	"Cuda compilation tools, release 13.0, V13.0.88"
        /*0030*/ 	.string	"Build cuda_13.0.r13.0/compiler.36424714_0"
        /*0030*/ 	.string	"-arch sm_103a -m 64 "



//--------------------- .note.nv.cuinfo           --------------------------
	.section	.note.nv.cuinfo,"",@"SHT_NOTE"
	.sectionflags	@"SHF_NOTE_NV_CUINFO"
        /*0018*/ 	.short	0x0002
        /*001a*/ 	.short	0x0067
        /*001c*/ 	.short	0x0082
	.zero		2


//--------------------- .nv.info                  --------------------------
	.section	.nv.info,"",@"SHT_CUDA_INFO"
	.align	4


	//----- nvinfo : EIATTR_REGCOUNT
	.align		4
        /*0000*/ 	.byte	0x04, 0x2f
        /*0002*/ 	.short	(.L_12 - .L_11)
	.align		4
.L_11:
        /*0004*/ 	.word	index@(_ZN5flash16flash_fwd_kernelI23Flash_fwd_kernel_traitsILi192ELi64ELi64ELi4ELb0ELb0EN7cutlass10bfloat16_tE19Flash_kernel_traitsILi192ELi64ELi64ELi4ES3_EELb0ELb0ELb1ELb1ELb0ELb0ELb1ELb0EEEvNS_16Flash_fwd_paramsE)
        /*0008*/ 	.word	0x000000ed


	//----- nvinfo : EIATTR_FRAME_SIZE
	.align		4
.L_12:
        /*000c*/ 	.byte	0x04, 0x11
        /*000e*/ 	.short	(.L_14 - .L_13)
	.align		4
.L_13:
        /*0010*/ 	.word	index@(_ZN5flash16flash_fwd_kernelI23Flash_fwd_kernel_traitsILi192ELi64ELi64ELi4ELb0ELb0EN7cutlass10bfloat16_tE19Flash_kernel_traitsILi192ELi64ELi64ELi4ES3_EELb0ELb0ELb1ELb1ELb0ELb0ELb1ELb0EEEvNS_16Flash_fwd_paramsE)
        /*0014*/ 	.word	0x00000000


	//----- nvinfo : EIATTR_REGCOUNT
	.align		4
.L_14:
        /*0018*/ 	.byte	0x04, 0x2f
        /*001a*/ 	.short	(.L_16 - .L_15)
	.align		4
.L_15:
        /*001c*/ 	.word	index@(_ZN5flash16flash_fwd_kernelI23Flash_fwd_kernel_traitsILi192ELi64ELi64ELi4ELb0ELb0EN7cutlass10bfloat16_tE19Flash_kernel_traitsILi192ELi64ELi64ELi4ES3_EELb1ELb0ELb1ELb1ELb0ELb0ELb0ELb1EEEvNS_16Flash_fwd_paramsE)
        /*0020*/ 	.word	0x000000ff


	//----- nvinfo : EIATTR_FRAME_SIZE
	.align		4
.L_16:
        /*0024*/ 	.byte	0x04, 0x11
        /*0026*/ 	.short	(.L_18 - .L_17)
	.align		4
.L_17:
        /*0028*/ 	.word	index@(_ZN5flash16flash_fwd_kernelI23Flash_fwd_kernel_traitsILi192ELi64ELi64ELi4ELb0ELb0EN7cutlass10bfloat16_tE19Flash_kernel_traitsILi192ELi64ELi64ELi4ES3_EELb1ELb0ELb1ELb1ELb0ELb0ELb0ELb1EEEvNS_16Flash_fwd_paramsE)
        /*002c*/ 	.word	0x00000098


	//----- nvinfo : EIATTR_REGCOUNT
	.align		4
.L_18:
        /*0030*/ 	.byte	0x04, 0x2f
        /*0032*/ 	.short	(.L_20 - .L_19)
	.align		4
.L_19:
        /*0034*/ 	.word	index@(_ZN5flash16flash_fwd_kernelI23Flash_fwd_kernel_traitsILi192ELi64ELi64ELi4ELb0ELb0EN7cutlass10bfloat16_tE19Flash_kernel_traitsILi192ELi64ELi64ELi4ES3_EELb0ELb0ELb1ELb0ELb0ELb0ELb1ELb0EEEvNS_16Flash_fwd_paramsE)
        /*0038*/ 	.word	0x000000ff


	//----- nvinfo : EIATTR_FRAME_SIZE
	.align		4
.L_20:
        /*003c*/ 	.byte	0x04, 0x11
        /*003e*/ 	.short	(.L_22 - .L_21)
	.align		4
.L_21:
        /*0040*/ 	.word	index@(_ZN5flash16flash_fwd_kernelI23Flash_fwd_kernel_traitsILi192ELi64ELi64ELi4ELb0ELb0EN7cutlass10bfloat16_tE19Flash_kernel_traitsILi192ELi64ELi64ELi4ES3_EELb0ELb0ELb1ELb0ELb0ELb0ELb1ELb0EEEvNS_16Flash_fwd_paramsE)
        /*0044*/ 	.word	0x00000000


	//----- nvinfo : EIATTR_REGCOUNT
	.align		4
.L_22:
        /*0048*/ 	.byte	0x04, 0x2f
        /*004a*/ 	.short	(.L_24 - .L_23)
	.align		4
.L_23:
        /*004c*/ 	.word	index@(_ZN5flash16flash_fwd_kernelI23Flash_fwd_kernel_traitsILi192ELi64ELi64ELi4ELb0ELb0EN7cutlass10bfloat16_tE19Flash_kernel_traitsILi192ELi64ELi64ELi4ES3_EELb1ELb0ELb1ELb0ELb0ELb0ELb0ELb1EEEvNS_16Flash_fwd_paramsE)
        /*0050*/ 	.word	0x000000ff


	//----- nvinfo : EIATTR_FRAME_SIZE
	.align		4
.L_24:
        /*0054*/ 	.byte	0x04, 0x11
        /*0056*/ 	.short	(.L_26 - .L_25)
	.align		4
.L_25:
        /*0058*/ 	.word	index@(_ZN5flash16flash_fwd_kernelI23Flash_fwd_kernel_traitsILi192ELi64ELi64ELi4ELb0ELb0EN7cutlass10bfloat16_tE19Flash_kernel_traitsILi192ELi64ELi64ELi4ES3_EELb1ELb0ELb1ELb0ELb0ELb0ELb0ELb1EEEvNS_16Flash_fwd_paramsE)
        /*005c*/ 	.word	0x000000c0


	//----- nvinfo : EIATTR_REGCOUNT
	.align		4
.L_26:
        /*0060*/ 	.byte	0x04, 0x2f
        /*0062*/ 	.short	(.L_28 - .L_27)
	.align		4
.L_27:
        /*0064*/ 	.word	index@(_ZN5flash16flash_fwd_kernelI23Flash_fwd_kernel_traitsILi192ELi64ELi64ELi4ELb0ELb0EN7cutlass10bfloat16_tE19Flash_kernel_traitsILi192ELi64ELi64ELi4ES3_EELb1ELb0ELb1ELb1ELb0ELb0ELb0ELb0EEEvNS_16Flash_fwd_paramsE)
        /*0068*/ 	.word	0x000000fa


	//----- nvinfo : EIATTR_FRAME_SIZE
	.align		4
.L_28:
        /*006c*/ 	.byte	0x04, 0x11
        /*006e*/ 	.short	(.L_30 - .L_29)
	.align		4
.L_29:
        /*0070*/ 	.word	index@(_ZN5flash16flash_fwd_kernelI23Flash_fwd_kernel_traitsILi192ELi64ELi64ELi4ELb0ELb0EN7cutlass10bfloat16_tE19Flash_kernel_traitsILi192ELi64ELi64ELi4ES3_EELb1ELb0ELb1ELb1ELb0ELb0ELb0ELb0EEEvNS_16Flash_fwd_paramsE)
        /*0074*/ 	.word	0x00000000


	//----- nvinfo : EIATTR_REGCOUNT
	.align		4
.L_30:
        /*0078*/ 	.byte	0x04, 0x2f
        /*007a*/ 	.short	(.L_32 - .L_31)
	.align		4
.L_31:
        /*007c*/ 	.word	index@(_ZN5flash16flash_fwd_kernelI23Flash_fwd_kernel_traitsILi192ELi64ELi64ELi4ELb0ELb0EN7cutlass10bfloat16_tE19Flash_kernel_traitsILi192ELi64ELi64ELi4ES3_EELb0ELb0ELb1ELb0ELb0ELb1ELb1ELb0EEEvNS_16Flash_fwd_paramsE)
        /*0080*/ 	.word	0x000000fb


	//----- nvinfo : EIATTR_FRAME_SIZE
	.align		4
.L_32:
        /*0084*/ 	.byte	0x04, 0x11
        /*0086*/ 	.short	(.L_34 - .L_33)
	.align		4
.L_33:
        /*0088*/ 	.word	index@(_ZN5flash16flash_fwd_kernelI23Flash_fwd_kernel_traitsILi192ELi64ELi64ELi4ELb0ELb0EN7cutlass10bfloat16_tE19Flash_kernel_traitsILi192ELi64ELi64ELi4ES3_EELb0ELb0ELb1ELb0ELb0ELb1ELb1ELb0EEEvNS_16Flash_fwd_paramsE)
        /*008c*/ 	.word	0x00000000


	//----- nvinfo : EIATTR_REGCOUNT
	.align		4
.L_34:
        /*0090*/ 	.byte	0x04, 0x2f
        /*0092*/ 	.short	(.L_36 - .L_35)
	.align		4
.L_35:
        /*0094*/ 	.word	index@(_ZN5flash16flash_fwd_kernelI23Flash_fwd_kernel_traitsILi192ELi64ELi64ELi4ELb0ELb0EN7cutlass10bfloat16_tE19Flash_kernel_traitsILi192ELi64ELi64ELi4ES3_EELb1ELb0ELb1ELb0ELb0ELb1ELb0ELb0EEEvNS_16Flash_fwd_paramsE)
        /*0098*/ 	.word	0x000000ff


	//----- nvinfo : EIATTR_FRAME_SIZE
	.align		4
.L_36:
        /*009c*/ 	.byte	0x04, 0x11
        /*009e*/ 	.short	(.L_38 - .L_37)
	.align		4
.L_37:
        /*00a0*/ 	.word	index@(_ZN5flash16flash_fwd_kernelI23Flash_fwd_kernel_traitsILi192ELi64ELi64ELi4ELb0ELb0EN7cutlass10bfloat16_tE19Flash_kernel_traitsILi192ELi64ELi64ELi4ES3_EELb1ELb0ELb1ELb0ELb0ELb1ELb0ELb0EEEvNS_16Flash_fwd_paramsE)
        /*00a4*/ 	.word	0x00000000


	//----- nvinfo : EIATTR_REGCOUNT
	.align		4
.L_38:
        /*00a8*/ 	.byte	0x04, 0x2f
        /*00aa*/ 	.short	(.L_40 - .L_39)
	.align		4
.L_39:
        /*00ac*/ 	.word	index@(_ZN5flash16flash_fwd_kernelI23Flash_fwd_kernel_traitsILi192ELi64ELi64ELi4ELb0ELb0EN7cutlass10bfloat16_tE19Flash_kernel_traitsILi192ELi64ELi64ELi4ES3_EELb0ELb0ELb0ELb1ELb0ELb0ELb1ELb0EEEvNS_16Flash_fwd_paramsE)
        /*00b0*/ 	.word	0x000000fe


	//----- nvinfo : EIATTR_FRAME_SIZE
	.align		4
.L_40:
        /*00b4*/ 	.byte	0x04, 0x11
        /*00b6*/ 	.short	(.L_42 - .L_41)
	.align		4
.L_41:
        /*00b8*/ 	.word	index@(_ZN5flash16flash_fwd_kernelI23Flash_fwd_kernel_traitsILi192ELi64ELi64ELi4ELb0ELb0EN7cutlass10bfloat16_tE19Flash_kernel_traitsILi192ELi64ELi64ELi4ES3_EELb0ELb0ELb0ELb1ELb0ELb0ELb1ELb0EEEvNS_16Flash_fwd_paramsE)
        /*00bc*/ 	.word	0x00000000


	//----- nvinfo : EIATTR_REGCOUNT
	.align		4
.L_42:
        /*00c0*/ 	.byte	0x04, 0x2f
        /*00c2*/ 	.short	(.L_44 - .L_43)
	.align		4
.L_43:
        /*00c4*/ 	.word	index@(_ZN5flash16flash_fwd_kernelI23Flash_fwd_kernel_traitsILi192ELi64ELi64ELi4ELb0ELb0EN7cutlass10bfloat16_tE19Flash_kernel_traitsILi192ELi64ELi64ELi4ES3_EELb1ELb0ELb0ELb1ELb0ELb0ELb0ELb1EEEvNS_16Flash_fwd_paramsE)
        /*00c8*/ 	.word	0x000000ff


	//----- nvinfo : EIATTR_FRAME_SIZE
	.align		4
.L_44:
        /*00cc*/ 	.byte	0x04, 0x11
        /*00ce*/ 	.short	(.L_46 - .L_45)
	.align		4
.L_45:
        /*00d0*/ 	.word	index@(_ZN5flash16flash_fwd_kernelI23Flash_fwd_kernel_traitsILi192ELi64ELi64ELi4ELb0ELb0EN7cutlass10bfloat16_tE19Flash_kernel_traitsILi192ELi64ELi64ELi4ES3_EELb1ELb0ELb0ELb1ELb0ELb0ELb0ELb1EEEvNS_16Flash_fwd_paramsE)
        /*00d4*/ 	.word	0x00000078


	//----- nvinfo : EIATTR_REGCOUNT
	.align		4
.L_46:
        /*00d8*/ 	.byte	0x04, 0x2f
        /*00da*/ 	.short	(.L_48 - .L_47)
	.align		4
.L_47:
        /*00dc*/ 	.word	index@(_ZN5flash16flash_fwd_kernelI23Flash_fwd_kernel_traitsILi192ELi64ELi64ELi4ELb0ELb0EN7cutlass10bfloat16_tE19Flash_kernel_traitsILi192ELi64ELi64ELi4ES3_EELb0ELb0ELb0ELb0ELb0ELb0ELb1ELb0EEEvNS_16Flash_fwd_paramsE)
        /*00e0*/ 	.word	0x000000fe


	//----- nvinfo : EIATTR_FRAME_SIZE
	.align		4
.L_48:
        /*00e4*/ 	.byte	0x04, 0x11
        /*00e6*/ 	.short	(.L_50 - .L_49)
	.align		4
.L_49:
        /*00e8*/ 	.word	index@(_ZN5flash16flash_fwd_kernelI23Flash_fwd_kernel_traitsILi192ELi64ELi64ELi4ELb0ELb0EN7cutlass10bfloat16_tE19Flash_kernel_traitsILi192ELi64ELi64ELi4ES3_EELb0ELb0ELb0ELb0ELb0ELb0ELb1ELb0EEEvNS_16Flash_fwd_paramsE)
        /*00ec*/ 	.word	0x00000000


	//----- nvinfo : EIATTR_REGCOUNT
	.align		4
.L_50:
        /*00f0*/ 	.byte	0x04, 0x2f
        /*00f2*/ 	.short	(.L_52 - .L_51)
	.align		4
.L_51:
        /*00f4*/ 	.word	index@(_ZN5flash16flash_fwd_kernelI23Flash_fwd_kernel_traitsILi192ELi64ELi64ELi4ELb0ELb0EN7cutlass10bfloat16_tE19Flash_kernel_traitsILi192ELi64ELi64ELi4ES3_EELb1ELb0ELb0ELb0ELb0ELb0ELb0ELb1EEEvNS_16Flash_fwd_paramsE)
        /*00f8*/ 	.word	0x000000ff


	//----- nvinfo : EIATTR_FRAME_SIZE
	.align		4
.L_52:
        /*00fc*/ 	.byte	0x04, 0x11
        /*00fe*/ 	.short	(.L_54 - .L_53)
	.align		4
.L_53:
        /*0100*/ 	.word	index@(_ZN5flash16flash_fwd_kernelI23Flash_fwd_kernel_traitsILi192ELi64ELi64ELi4ELb0ELb0EN7cutlass10bfloat16_tE19Flash_kernel_traitsILi192ELi64ELi64ELi4ES3_EELb1ELb0ELb0ELb0ELb0ELb0ELb0ELb1EEEvNS_16Flash_fwd_paramsE)
        /*0104*/ 	.word	0x00000080


	//----- nvinfo : EIATTR_REGCOUNT
	.align		4
.L_54:
        /*0108*/ 	.byte	0x04, 0x2f
        /*010a*/ 	.short	(.L_56 - .L_55)
	.align		4
.L_55:
        /*010c*/ 	.word	index@(_ZN5flash16flash_fwd_kernelI23Flash_fwd_kernel_traitsILi192ELi64ELi64ELi4ELb0ELb0EN7cutlass10bfloat16_tE19Flash_kernel_traitsILi192ELi64ELi64ELi4ES3_EELb1ELb0ELb0ELb1ELb0ELb0ELb0ELb0EEEvNS_16Flash_fwd_paramsE)
        /*0110*/ 	.word	0x000000f7


	//----- nvinfo : EIATTR_FRAME_SIZE
	.align		4
.L_56:
        /*0114*/ 	.byte	0x04, 0x11
        /*0116*/ 	.short	(.L_58 - .L_57)
	.align		4
.L_57:
        /*0118*/ 	.word	index@(_ZN5flash16flash_fwd_kernelI23Flash_fwd_kernel_traitsILi192ELi64ELi64ELi4ELb0ELb0EN7cutlass10bfloat16_tE19Flash_kernel_traitsILi192ELi64ELi64ELi4ES3_EELb1ELb0ELb0ELb1ELb0ELb0ELb0ELb0EEEvNS_16Flash_fwd_paramsE)
        /*011c*/ 	.word	0x00000000


	//----- nvinfo : EIATTR_REGCOUNT
	.align		4
.L_58:
        /*0120*/ 	.byte	0x04, 0x2f
        /*0122*/ 	.short	(.L_60 - .L_59)
	.align		4
.L_59:
        /*0124*/ 	.word	index@(_ZN5flash16flash_fwd_kernelI23Flash_fwd_kernel_traitsILi192ELi64ELi64ELi4ELb0ELb0EN7cutlass10bfloat16_tE19Flash_kernel_traitsILi192ELi64ELi64ELi4ES3_EELb0ELb0ELb0ELb0ELb0ELb1ELb1ELb0EEEvNS_16Flash_fwd_paramsE)
        /*0128*/ 	.word	0x000000f4


	//----- nvinfo : EIATTR_FRAME_SIZE
	.align		4
.L_60:
        /*012c*/ 	.byte	0x04, 0x11
        /*012e*/ 	.short	(.L_62 - .L_61)
	.align		4
.L_61:
        /*0130*/ 	.word	index@(_ZN5flash16flash_fwd_kernelI23Flash_fwd_kernel_traitsILi192ELi64ELi64ELi4ELb0ELb0EN7cutlass10bfloat16_tE19Flash_kernel_traitsILi192ELi64ELi64ELi4ES3_EELb0ELb0ELb0ELb0ELb0ELb1ELb1ELb0EEEvNS_16Flash_fwd_paramsE)
        /*0134*/ 	.word	0x00000000


	//----- nvinfo : EIATTR_REGCOUNT
	.align		4
.L_62:
        /*0138*/ 	.byte	0x04, 0x2f
        /*013a*/ 	.short	(.L_64 - .L_63)
	.align		4
.L_63:
        /*013c*/ 	.word	index@(_ZN5flash16flash_fwd_kernelI23Flash_fwd_kernel_traitsILi192ELi64ELi64ELi4ELb0ELb0EN7cutlass10bfloat16_tE19Flash_kernel_traitsILi192ELi64ELi64ELi4ES3_EELb1ELb0ELb0ELb0ELb0ELb1ELb0ELb0EEEvNS_16Flash_fwd_paramsE)
        /*0140*/ 	.word	0x000000f2


	//----- nvinfo : EIATTR_FRAME_SIZE
	.align		4
.L_64:
        /*0144*/ 	.byte	0x04, 0x11
        /*0146*/ 	.short	(.L_66 - .L_65)
	.align		4
.L_65:
        /*0148*/ 	.word	index@(_ZN5flash16flash_fwd_kernelI23Flash_fwd_kernel_traitsILi192ELi64ELi64ELi4ELb0ELb0EN7cutlass10bfloat16_tE19Flash_kernel_traitsILi192ELi64ELi64ELi4ES3_EELb1ELb0ELb0ELb0ELb0ELb1ELb0ELb0EEEvNS_16Flash_fwd_paramsE)
        /*014c*/ 	.word	0x00000000


	//----- nvinfo : EIATTR_REGCOUNT
	.align		4
.L_66:
        /*0150*/ 	.byte	0x04, 0x2f
        /*0152*/ 	.short	(.L_68 - .L_67)
	.align		4
.L_67:
        /*0154*/ 	.word	index@(_ZN5flash16flash_fwd_kernelI23Flash_fwd_kernel_traitsILi192ELi64ELi64ELi4ELb0ELb0EN7cutlass10bfloat16_tE19Flash_kernel_traitsILi192ELi64ELi64ELi4ES3_EELb1ELb0ELb1ELb0ELb0ELb0ELb0ELb0EEEvNS_16Flash_fwd_paramsE)
        /*0158*/ 	.word	0x000000ff


	//----- nvinfo : EIATTR_FRAME_SIZE
	.align		4
.L_68:
        /*015c*/ 	.byte	0x04, 0x11
        /*015e*/ 	.short	(.L_70 - .L_69)
	.align		4
.L_69:
        /*0160*/ 	.word	index@(_ZN5flash16flash_fwd_kernelI23Flash_fwd_kernel_traitsILi192ELi64ELi64ELi4ELb0ELb0EN7cutlass10bfloat16_tE19Flash_kernel_traitsILi192ELi64ELi64ELi4ES3_EELb1ELb0ELb1ELb0ELb0ELb0ELb0ELb0EEEvNS_16Flash_fwd_paramsE)
        /*0164*/ 	.word	0x00000000


	//----- nvinfo : EIATTR_REGCOUNT
	.align		4
.L_70:
        /*0168*/ 	.byte	0x04, 0x2f
        /*016a*/ 	.short	(.L_72 - .L_71)
	.align		4
.L_71:
        /*016c*/ 	.word	index@(_ZN5flash16flash_fwd_kernelI23Flash_fwd_kernel_traitsILi192ELi64ELi64ELi4ELb0ELb0EN7cutlass10bfloat16_tE19Flash_kernel_traitsILi192ELi64ELi64ELi4ES3_EELb1ELb0ELb0ELb0ELb0ELb0ELb0ELb0EEEvNS_16Flash_fwd_paramsE)
        /*0170*/ 	.word	0x000000f2


	//----- nvinfo : EIATTR_FRAME_SIZE
	.align		4
.L_72:
        /*0174*/ 	.byte	0x04, 0x11
        /*0176*/ 	.short	(.L_74 - .L_73)
	.align		4
.L_73:
        /*0178*/ 	.word	index@(_ZN5flash16flash_fwd_kernelI23Flash_fwd_kernel_traitsILi192ELi64ELi64ELi4ELb0ELb0EN7cutlass10bfloat16_tE19Flash_kernel_traitsILi192ELi64ELi64ELi4ES3_EELb1ELb0ELb0ELb0ELb0ELb0ELb0ELb0EEEvNS_16Flash_fwd_paramsE)
        /*017c*/ 	.word	0x00000000


	//----- nvinfo : EIATTR_REGCOUNT
	.align		4
.L_74:
        /*0180*/ 	.byte	0x04, 0x2f
        /*0182*/ 	.short	(.L_76 - .L_75)
	.align		4
.L_75:
        /*0184*/ 	.word	index@(_ZN5flash16flash_fwd_kernelI23Flash_fwd_kernel_traitsILi192ELi128ELi64ELi8ELb0ELb0EN7cutlass10bfloat16_tE19Flash_kernel_traitsILi192ELi128ELi64ELi8ES3_EELb0ELb0ELb1ELb1ELb0ELb0ELb1ELb0EEEvNS_16Flash_fwd_paramsE)
        /*0188*/ 	.word	0x000000e6


	//----- nvinfo : EIATTR_FRAME_SIZE
	.align		4
.L_76:
        /*018c*/ 	.byte	0x04, 0x11
        /*018e*/ 	.short	(.L_78 - .L_77)
	.align		4
.L_77:
        /*0190*/ 	.word	index@(_ZN5flash16flash_fwd_kernelI23Flash_fwd_kernel_traitsILi192ELi128ELi64ELi8ELb0ELb0EN7cutlass10bfloat16_tE19Flash_kernel_traitsILi192ELi128ELi64ELi8ES3_EELb0ELb0ELb1ELb1ELb0ELb0ELb1ELb0EEEvNS_16Flash_fwd_paramsE)
        /*0194*/ 	.word	0x00000000


	//----- nvinfo : EIATTR_REGCOUNT
	.align		4
.L_78:
        /*0198*/ 	.byte	0x04, 0x2f
        /*019a*/ 	.short	(.L_80 - .L_79)
	.align		4
.L_79:
        /*019c*/ 	.word	index@(_ZN5flash16flash_fwd_kernelI23Flash_fwd_kernel_traitsILi192ELi128ELi64ELi8ELb0ELb0EN7cutlass10bfloat16_tE19Flash_kernel_traitsILi192ELi128ELi64ELi8ES3_EELb0ELb0ELb1ELb1ELb0ELb0ELb0ELb0EEEvNS_16Flash_fwd_paramsE)
        /*01a0*/ 	.word	0x000000f4


	//----- nvinfo : EIATTR_FRAME_SIZE
	.align		4
.L_80:
        /*01a4*/ 	.byte	0x04, 0x11
        /*01a6*/ 	.short	(.L_82 - .L_81)
	.align		4
.L_81:
        /*01a8*/ 	.word	index@(_ZN5flash16flash_fwd_kernelI23Flash_fwd_kernel_traitsILi192ELi128ELi64ELi8ELb0ELb0EN7cutlass10bfloat16_tE19Flash_kernel_traitsILi192ELi128ELi64ELi8ES3_EELb0ELb0ELb1ELb1ELb0ELb0ELb0ELb0EEEvNS_16Flash_fwd_paramsE)
        /*01ac*/ 	.word	0x00000000


	//----- nvinfo : EIATTR_REGCOUNT
	.align		4
.L_82:
        /*01b0*/ 	.byte	0x04, 0x2f
        /*01b2*/ 	.short	(.L_84 - .L_83)
	.align		4
.L_83:
        /*01b4*/ 	.word	index@(_ZN5flash16flash_fwd_kernelI23Flash_fwd_kernel_traitsILi192ELi128ELi64ELi8ELb0ELb0EN7cutlass10bfloat16_tE19Flash_kernel_traitsILi192ELi128ELi64ELi8ES3_EELb0ELb0ELb1ELb0ELb0ELb0ELb1ELb0EEEvNS_16Flash_fwd_paramsE)
        /*01b8*/ 	.word	0x000000fe


	//----- nvinfo : EIATTR_FRAME_SIZE
	.align		4
.L_84:
        /*01bc*/ 	.byte	0x04, 0x11
        /*01be*/ 	.short	(.L_86 - .L_85)
	.align		4
.L_85:
        /*01c0*/ 	.word	index@(_ZN5flash16flash_fwd_kernelI23Flash_fwd_kernel_traitsILi192ELi128ELi64ELi8ELb0ELb0EN7cutlass10bfloat16_tE19Flash_kernel_traitsILi192ELi128ELi64ELi8ES3_EELb0ELb0ELb1ELb0ELb0ELb0ELb1ELb0EEEvNS_16Flash_fwd_paramsE)
        /*01c4*/ 	.word	0x00000000


	//----- nvinfo : EIATTR_REGCOUNT
	.align		4
.L_86:
        /*01c8*/ 	.byte	0x04, 0x2f
        /*01ca*/ 	.short	(.L_88 - .L_87)
	.align		4
.L_87:
        /*01cc*/ 	.word	index@(_ZN5flash16flash_fwd_kernelI23Flash_fwd_kernel_traitsILi192ELi128ELi64ELi8ELb0ELb0EN7cutlass10bfloat16_tE19Flash_kernel_traitsILi192ELi128ELi64ELi8ES3_EELb0ELb0ELb1ELb0ELb0ELb0ELb0ELb0EEEvNS_16Flash_fwd_paramsE)
        /*01d0*/ 	.word	0x000000ff


	//----- nvinfo : EIATTR_FRAME_SIZE
	.align		4
.L_88:
        /*01d4*/ 	.byte	0x04, 0x11
        /*01d6*/ 	.short	(.L_90 - .L_89)
	.align		4
.L_89:
        /*01d8*/ 	.word	index@(_ZN5flash16flash_fwd_kernelI23Flash_fwd_kernel_traitsILi192ELi128ELi64ELi8ELb0ELb0EN7cutlass10bfloat16_tE19Flash_kernel_traitsILi192ELi128ELi64ELi8ES3_EELb0ELb0ELb1ELb0ELb0ELb0ELb0ELb0EEEvNS_16Flash_fwd_paramsE)
        /*01dc*/ 	.word	0x00000000


	//----- nvinfo : EIATTR_REGCOUNT
	.align		4
.L_90:
        /*01e0*/ 	.byte	0x04, 0x2f
        /*01e2*/ 	.short	(.L_92 - .L_91)
	.align		4
.L_91:
        /*01e4*/ 	.word	index@(_ZN5flash16flash_fwd_kernelI23Flash_fwd_kernel_traitsILi192ELi128ELi64ELi8ELb0ELb0EN7cutlass10bfloat16_tE19Flash_kernel_traitsILi192ELi128ELi64ELi8ES3_EELb0ELb0ELb1ELb0ELb0ELb1ELb1ELb0EEEvNS_16Flash_fwd_paramsE)
        /*01e8*/ 	.word	0x000000f3


	//----- nvinfo : EIATTR_FRAME_SIZE
	.align		4
.L_92:
        /*01ec*/ 	.byte	0x04, 0x11
        /*01ee*/ 	.short	(.L_94 - .L_93)
	.align		4
.L_93:
        /*01f0*/ 	.word	index@(_ZN5flash16flash_fwd_kernelI23Flash_fwd_kernel_traitsILi192ELi128ELi64ELi8ELb0ELb0EN7cutlass10bfloat16_tE19Flash_kernel_traitsILi192ELi128ELi64ELi8ES3_EELb0ELb0ELb1ELb0ELb0ELb1ELb1ELb0EEEvNS_16Flash_fwd_paramsE)
        /*01f4*/ 	.word	0x00000000


	//----- nvinfo : EIATTR_REGCOUNT
	.align		4
.L_94:
        /*01f8*/ 	.byte	0x04, 0x2f
        /*01fa*/ 	.short	(.L_96 - .L_95)
	.align		4
.L_95:
        /*01fc*/ 	.word	index@(_ZN5flash16flash_fwd_kernelI23Flash_fwd_kernel_traitsILi192ELi128ELi64ELi8ELb0ELb0EN7cutlass10bfloat16_tE19Flash_kernel_traitsILi192ELi128ELi64ELi8ES3_EELb0ELb0ELb1ELb0ELb0ELb1ELb0ELb0EEEvNS_16Flash_fwd_paramsE)
        /*0200*/ 	.word	0x000000ff


	//----- nvinfo : EIATTR_FRAME_SIZE
	.align		4
.L_96:
        /*0204*/ 	.byte	0x04, 0x11
        /*0206*/ 	.short	(.L_98 - .L_97)
	.align		4
.L_97:
        /*0208*/ 	.word	index@(_ZN5flash16flash_fwd_kernelI23Flash_fwd_kernel_traitsILi192ELi128ELi64ELi8ELb0ELb0EN7cutlass10bfloat16_tE19Flash_kernel_traitsILi192ELi128ELi64ELi8ES3_EELb0ELb0ELb1ELb0ELb0ELb1ELb0ELb0EEEvNS_16Flash_fwd_paramsE)
        /*020c*/ 	.word	0x00000000


	//----- nvinfo : EIATTR_REGCOUNT
	.align		4
.L_98:
        /*0210*/ 	.byte	0x04, 0x2f
        /*0212*/ 	.short	(.L_100 - .L_99)
	.align		4
.L_99:
        /*0214*/ 	.word	index@(_ZN5flash16flash_fwd_kernelI23Flash_fwd_kernel_traitsILi192ELi128ELi64ELi8ELb0ELb0EN7cutlass10bfloat16_tE19Flash_kernel_traitsILi192ELi128ELi64ELi8ES3_EELb0ELb0ELb0ELb1ELb0ELb0ELb1ELb0EEEvNS_16Flash_fwd_paramsE)
        /*0218*/ 	.word	0x000000fe


	//----- nvinfo : EIATTR_FRAME_SIZE
	.align		4
.L_100:
        /*021c*/ 	.byte	0x04, 0x11
        /*021e*/ 	.short	(.L_102 - .L_101)
	.align		4
.L_101:
        /*0220*/ 	.word	index@(_ZN5flash16flash_fwd_kernelI23Flash_fwd_kernel_traitsILi192ELi128ELi64ELi8ELb0ELb0EN7cutlass10bfloat16_tE19Flash_kernel_traitsILi192ELi128ELi64ELi8ES3_EELb0ELb0ELb0ELb1ELb0ELb0ELb1ELb0EEEvNS_16Flash_fwd_paramsE)
        /*0224*/ 	.word	0x00000000


	//----- nvinfo : EIATTR_REGCOUNT
	.align		4
.L_102:
        /*0228*/ 	.byte	0x04, 0x2f
        /*022a*/ 	.short	(.L_104 - .L_103)
	.align		4
.L_103:
        /*022c*/ 	.word	index@(_ZN5flash16flash_fwd_kernelI23Flash_fwd_kernel_traitsILi192ELi128ELi64ELi8ELb0ELb0EN7cutlass10bfloat16_tE19Flash_kernel_traitsILi192ELi128ELi64ELi8ES3_EELb0ELb0ELb0ELb1ELb0ELb0ELb0ELb0EEEvNS_16Flash_fwd_paramsE)
        /*0230*/ 	.word	0x000000dd


	//----- nvinfo : EIATTR_FRAME_SIZE
	.align		4
.L_104:
        /*0234*/ 	.byte	0x04, 0x11
        /*0236*/ 	.short	(.L_106 - .L_105)
	.align		4
.L_105:
        /*0238*/ 	.word	index@(_ZN5flash16flash_fwd_kernelI23Flash_fwd_kernel_traitsILi192ELi128ELi64ELi8ELb0ELb0EN7cutlass10bfloat16_tE19Flash_kernel_traitsILi192ELi128ELi64ELi8ES3_EELb0ELb0ELb0ELb1ELb0ELb0ELb0ELb0EEEvNS_16Flash_fwd_paramsE)
        /*023c*/ 	.word	0x00000000


	//----- nvinfo : EIATTR_REGCOUNT
	.align		4
.L_106:
        /*0240*/ 	.byte	0x04, 0x2f
        /*0242*/ 	.short	(.L_108 - .L_107)
	.align		4
.L_107:
        /*0244*/ 	.word	index@(_ZN5flash16flash_fwd_kernelI23Flash_fwd_kernel_traitsILi192ELi128ELi64ELi8ELb0ELb0EN7cutlass10bfloat16_tE19Flash_kernel_traitsILi192ELi128ELi64ELi8ES3_EELb0ELb0ELb0ELb0ELb0ELb0ELb1ELb0EEEvNS_16Flash_fwd_paramsE)
        /*0248*/ 	.word	0x000000fc


	//----- nvinfo : EIATTR_FRAME_SIZE
	.align		4
.L_108:
        /*024c*/ 	.byte	0x04, 0x11
        /*024e*/ 	.short	(.L_110 - .L_109)
	.align		4
.L_109:
        /*0250*/ 	.word	index@(_ZN5flash16flash_fwd_kernelI23Flash_fwd_kernel_traitsILi192ELi128ELi64ELi8ELb0ELb0EN7cutlass10bfloat16_tE19Flash_kernel_traitsILi192ELi128ELi64ELi8ES3_EELb0ELb0ELb0ELb0ELb0ELb0ELb1ELb0EEEvNS_16Flash_fwd_paramsE)
        /*0254*/ 	.word	0x00000000


	//----- nvinfo : EIATTR_REGCOUNT
	.align		4
.L_110:
        /*0258*/ 	.byte	0x04, 0x2f
        /*025a*/ 	.short	(.L_112 - .L_111)
	.align		4
.L_111:
        /*025c*/ 	.word	index@(_ZN5flash16flash_fwd_kernelI23Flash_fwd_kernel_traitsILi192ELi128ELi64ELi8ELb0ELb0EN7cutlass10bfloat16_tE19Flash_kernel_traitsILi192ELi128ELi64ELi8ES3_EELb0ELb0ELb0ELb0ELb0ELb0ELb0ELb0EEEvNS_16Flash_fwd_paramsE)
        /*0260*/ 	.word	0x000000d6


	//----- nvinfo : EIATTR_FRAME_SIZE
	.align		4
.L_112:
        /*0264*/ 	.byte	0x04, 0x11
        /*0266*/ 	.short	(.L_114 - .L_113)
	.align		4
.L_113:
        /*0268*/ 	.word	index@(_ZN5flash16flash_fwd_kernelI23Flash_fwd_kernel_traitsILi192ELi128ELi64ELi8ELb0ELb0EN7cutlass10bfloat16_tE19Flash_kernel_traitsILi192ELi128ELi64ELi8ES3_EELb0ELb0ELb0ELb0ELb0ELb0ELb0ELb0EEEvNS_16Flash_fwd_paramsE)
        /*026c*/ 	.word	0x00000000


	//----- nvinfo : EIATTR_REGCOUNT
	.align		4
.L_114:
        /*0270*/ 	.byte	0x04, 0x2f
        /*0272*/ 	.short	(.L_116 - .L_115)
	.align		4
.L_115:
        /*0274*/ 	.word	index@(_ZN5flash16flash_fwd_kernelI23Flash_fwd_kernel_traitsILi192ELi128ELi64ELi8ELb0ELb0EN7cutlass10bfloat16_tE19Flash_kernel_traitsILi192ELi128ELi64ELi8ES3_EELb0ELb0ELb0ELb0ELb0ELb1ELb1ELb0EEEvNS_16Flash_fwd_paramsE)
        /*0278*/ 	.word	0x000000ea


	//----- nvinfo : EIATTR_FRAME_SIZE
	.align		4
.L_116:
        /*027c*/ 	.byte	0x04, 0x11
        /*027e*/ 	.short	(.L_118 - .L_117)
	.align		4
.L_117:
        /*0280*/ 	.word	index@(_ZN5flash16flash_fwd_kernelI23Flash_fwd_kernel_traitsILi192ELi128ELi64ELi8ELb0ELb0EN7cutlass10bfloat16_tE19Flash_kernel_traitsILi192ELi128ELi64ELi8ES3_EELb0ELb0ELb0ELb0ELb0ELb1ELb1ELb0EEEvNS_16Flash_fwd_paramsE)
        /*0284*/ 	.word	0x00000000


	//----- nvinfo : EIATTR_REGCOUNT
	.align		4
.L_118:
        /*0288*/ 	.byte	0x04, 0x2f
        /*028a*/ 	.short	(.L_120 - .L_119)
	.align		4
.L_119:
        /*028c*/ 	.word	index@(_ZN5flash16flash_fwd_kernelI23Flash_fwd_kernel_traitsILi192ELi128ELi64ELi8ELb0ELb0EN7cutlass10bfloat16_tE19Flash_kernel_traitsILi192ELi128ELi64ELi8ES3_EELb0ELb0ELb0ELb0ELb0ELb1ELb0ELb0EEEvNS_16Flash_fwd_paramsE)
        /*0290*/ 	.word	0x000000ba


	//----- nvinfo : EIATTR_FRAME_SIZE
	.align		4
.L_120:
        /*0294*/ 	.byte	0x04, 0x11
        /*0296*/ 	.short	(.L_122 - .L_121)
	.align		4
.L_121:
        /*0298*/ 	.word	index@(_ZN5flash16flash_fwd_kernelI23Flash_fwd_kernel_traitsILi192ELi128ELi64ELi8ELb0ELb0EN7cutlass10bfloat16_tE19Flash_kernel_traitsILi192ELi128ELi64ELi8ES3_EELb0ELb0ELb0ELb0ELb0ELb1ELb0ELb0EEEvNS_16Flash_fwd_paramsE)
        /*029c*/ 	.word	0x00000000


	//----- nvinfo : EIATTR_MIN_STACK_SIZE
	.align		4
.L_122:
        /*02a0*/ 	.byte	0x04, 0x12
        /*02a2*/ 	.short	(.L_124 - .L_123)
	.align		4
.L_123:
        /*02a4*/ 	.word	index@(_ZN5flash16flash_fwd_kernelI23Flash_fwd_kernel_traitsILi192ELi128ELi64ELi8ELb0ELb0EN7cutlass10bfloat16_tE19Flash_kernel_traitsILi192ELi128ELi64ELi8ES3_EELb0ELb0ELb0ELb0ELb0ELb1ELb0ELb0EEEvNS_16Flash_fwd_paramsE)
        /*02a8*/ 	.word	0x00000000


	//----- nvinfo : EIATTR_MIN_STACK_SIZE
	.align		4
.L_124:
        /*02ac*/ 	.byte	0x04, 0x12
        /*02ae*/ 	.short	(.L_126 - .L_125)
	.align		4
.L_125:
        /*02b0*/ 	.word	index@(_ZN5flash16flash_fwd_kernelI23Flash_fwd_kernel_traitsILi192ELi128ELi64ELi8ELb0ELb0EN7cutlass10bfloat16_tE19Flash_kernel_traitsILi192ELi128ELi64ELi8ES3_EELb0ELb0ELb0ELb0ELb0ELb1ELb1ELb0EEEvNS_16Flash_fwd_paramsE)
        /*02b4*/ 	.word	0x00000000


	//----- nvinfo : EIATTR_MIN_STACK_SIZE
	.align		4
.L_126:
        /*02b8*/ 	.byte	0x04, 0x12
        /*02ba*/ 	.short	(.L_128 - .L_127)
	.align		4
.L_127:
        /*02bc*/ 	.word	index@(_ZN5flash16flash_fwd_kernelI23Flash_fwd_kernel_traitsILi192ELi128ELi64ELi8ELb0ELb0EN7cutlass10bfloat16_tE19Flash_kernel_traitsILi192ELi128ELi64ELi8ES3_EELb0ELb0ELb0ELb0ELb0ELb0ELb0ELb0EEEvNS_16Flash_fwd_paramsE)
        /*02c0*/ 	.word	0x00000000


	//----- nvinfo : EIATTR_MIN_STACK_SIZE
	.align		4
.L_128:
        /*02c4*/ 	.byte	0x04, 0x12
        /*02c6*/ 	.short	(.L_130 - .L_129)
	.align		4
.L_129:
        /*02c8*/ 	.word	index@(_ZN5flash16flash_fwd_kernelI23Flash_fwd_kernel_traitsILi192ELi128ELi64ELi8ELb0ELb0EN7cutlass10bfloat16_tE19Flash_kernel_traitsILi192ELi128ELi64ELi8ES3_EELb0ELb0ELb0ELb0ELb0ELb0ELb1ELb0EEEvNS_16Flash_fwd_paramsE)
        /*02cc*/ 	.word	0x00000000


	//----- nvinfo : EIATTR_MIN_STACK_SIZE
	.align		4
.L_130:
        /*02d0*/ 	.byte	0x04, 0x12
        /*02d2*/ 	.short	(.L_132 - .L_131)
	.align		4
.L_131:
        /*02d4*/ 	.word	index@(_ZN5flash16flash_fwd_kernelI23Flash_fwd_kernel_traitsILi192ELi128ELi64ELi8ELb0ELb0EN7cutlass10bfloat16_tE19Flash_kernel_traitsILi192ELi128ELi64ELi8ES3_EELb0ELb0ELb0ELb1ELb0ELb0ELb0ELb0EEEvNS_16Flash_fwd_paramsE)
        /*02d8*/ 	.word	0x00000000


	//----- nvinfo : EIATTR_MIN_STACK_SIZE
	.align		4
.L_132:
        /*02dc*/ 	.byte	0x04, 0x12
        /*02de*/ 	.short	(.L_134 - .L_133)
	.align		4
.L_133:
        /*02e0*/ 	.word	index@(_ZN5flash16flash_fwd_kernelI23Flash_fwd_kernel_traitsILi192ELi128ELi64ELi8ELb0ELb0EN7cutlass10bfloat16_tE19Flash_kernel_traitsILi192ELi128ELi64ELi8ES3_EELb0ELb0ELb0ELb1ELb0ELb0ELb1ELb0EEEvNS_16Flash_fwd_paramsE)
        /*02e4*/ 	.word	0x00000000


	//----- nvinfo : EIATTR_MIN_STACK_SIZE
	.align		4
.L_134:
        /*02e8*/ 	.byte	0x04, 0x12
        /*02ea*/ 	.short	(.L_136 - .L_135)
	.align		4
.L_135:
        /*02ec*/ 	.word	index@(_ZN5flash16flash_fwd_kernelI23Flash_fwd_kernel_traitsILi192ELi128ELi64ELi8ELb0ELb0EN7cutlass10bfloat16_tE19Flash_kernel_traitsILi192ELi128ELi64ELi8ES3_EELb0ELb0ELb1ELb0ELb0ELb1ELb0ELb0EEEvNS_16Flash_fwd_paramsE)
        /*02f0*/ 	.word	0x00000000


	//----- nvinfo : EIATTR_MIN_STACK_SIZE
	.align		4
.L_136:
        /*02f4*/ 	.byte	0x04, 0x12
        /*02f6*/ 	.short	(.L_138 - .L_137)
	.align		4
.L_137:
        /*02f8*/ 	.word	index@(_ZN5flash16flash_fwd_kernelI23Flash_fwd_kernel_traitsILi192ELi128ELi64ELi8ELb0ELb0EN7cutlass10bfloat16_tE19Flash_kernel_traitsILi192ELi128ELi64ELi8ES3_EELb0ELb0ELb1ELb0ELb0ELb1ELb1ELb0EEEvNS_16Flash_fwd_paramsE)
        /*02fc*/ 	.word	0x00000000


	//----- nvinfo : EIATTR_MIN_STACK_SIZE
	.align		4
.L_138:
        /*0300*/ 	.byte	0x04, 0x12
        /*0302*/ 	.short	(.L_140 - .L_139)
	.align		4
.L_139:
        /*0304*/ 	.word	index@(_ZN5flash16flash_fwd_kernelI23Flash_fwd_kernel_traitsILi192ELi128ELi64ELi8ELb0ELb0EN7cutlass10bfloat16_tE19Flash_kernel_traitsILi192ELi128ELi64ELi8ES3_EELb0ELb0ELb1ELb0ELb0ELb0ELb0ELb0EEEvNS_16Flash_fwd_paramsE)
        /*0308*/ 	.word	0x00000000


	//----- nvinfo : EIATTR_MIN_STACK_SIZE
	.align		4
.L_140:
        /*030c*/ 	.byte	0x04, 0x12
        /*030e*/ 	.short	(.L_142 - .L_141)
	.align		4
.L_141:
        /*0310*/ 	.word	index@(_ZN5flash16flash_fwd_kernelI23Flash_fwd_kernel_traitsILi192ELi128ELi64ELi8ELb0ELb0EN7cutlass10bfloat16_tE19Flash_kernel_traitsILi192ELi128ELi64ELi8ES3_EELb0ELb0ELb1ELb0ELb0ELb0ELb1ELb0EEEvNS_16Flash_fwd_paramsE)
        /*0314*/ 	.word	0x00000000


	//----- nvinfo : EIATTR_MIN_STACK_SIZE
	.align		4
.L_142:
        /*0318*/ 	.byte	0x04, 0x12
        /*031a*/ 	.short	(.L_144 - .L_143)
	.align		4
.L_143:
        /*031c*/ 	.word	index@(_ZN5flash16flash_fwd_kernelI23Flash_fwd_kernel_traitsILi192ELi128ELi64ELi8ELb0ELb0EN7cutlass10bfloat16_tE19Flash_kernel_traitsILi192ELi128ELi64ELi8ES3_EELb0ELb0ELb1ELb1ELb0ELb0ELb0ELb0EEEvNS_16Flash_fwd_paramsE)
        /*0320*/ 	.word	0x00000000


	//----- nvinfo : EIATTR_MIN_STACK_SIZE
	.align		4
.L_144:
        /*0324*/ 	.byte	0x04, 0x12
        /*0326*/ 	.short	(.L_146 - .L_145)
	.align		4
.L_145:
        /*0328*/ 	.word	index@(_ZN5flash16flash_fwd_kernelI23Flash_fwd_kernel_traitsILi192ELi128ELi64ELi8ELb0ELb0EN7cutlass10bfloat16_tE19Flash_kernel_traitsILi192ELi128ELi64ELi8ES3_EELb0ELb0ELb1ELb1ELb0ELb0ELb1ELb0EEEvNS_16Flash_fwd_paramsE)
        /*032c*/ 	.word	0x00000000


	//----- nvinfo : EIATTR_MIN_STACK_SIZE
	.align		4
.L_146:
        /*0330*/ 	.byte	0x04, 0x12
        /*0332*/ 	.short	(.L_148 - .L_147)
	.align		4
.L_147:
        /*0334*/ 	.word	index@(_ZN5flash16flash_fwd_kernelI23Flash_fwd_kernel_traitsILi192ELi64ELi64ELi4ELb0ELb0EN7cutlass10bfloat16_tE19Flash_kernel_traitsILi192ELi64ELi64ELi4ES3_EELb1ELb0ELb0ELb0ELb0ELb0ELb0ELb0EEEvNS_16Flash_fwd_paramsE)
        /*0338*/ 	.word	0x00000000


	//----- nvinfo : EIATTR_MIN_STACK_SIZE
	.align		4
.L_148:
        /*033c*/ 	.byte	0x04, 0x12
        /*033e*/ 	.short	(.L_150 - .L_149)
	.align		4
.L_149:
        /*0340*/ 	.word	index@(_ZN5flash16flash_fwd_kernelI23Flash_fwd_kernel_traitsILi192ELi64ELi64ELi4ELb0ELb0EN7cutlass10bfloat16_tE19Flash_kernel_traitsILi192ELi64ELi64ELi4ES3_EELb1ELb0ELb1ELb0ELb0ELb0ELb0ELb0EEEvNS_16Flash_fwd_paramsE)
        /*0344*/ 	.word	0x00000000


	//----- nvinfo : EIATTR_MIN_STACK_SIZE
	.align		4
.L_150:
        /*0348*/ 	.byte	0x04, 0x12
        /*034a*/ 	.short	(.L_152 - .L_151)
	.align		4
.L_151:
        /*034c*/ 	.word	index@(_ZN5flash16flash_fwd_kernelI23Flash_fwd_kernel_traitsILi192ELi64ELi64ELi4ELb0ELb0EN7cutlass10bfloat16_tE19Flash_kernel_traitsILi192ELi64ELi64ELi4ES3_EELb1ELb0ELb0ELb0ELb0ELb1ELb0ELb0EEEvNS_16Flash_fwd_paramsE)
        /*0350*/ 	.word	0x00000000


	//----- nvinfo : EIATTR_MIN_STACK_SIZE
	.align		4
.L_152:
        /*0354*/ 	.byte	0x04, 0x12
        /*0356*/ 	.short	(.L_154 - .L_153)
	.align		4
.L_153:
        /*0358*/ 	.word	index@(_ZN5flash16flash_fwd_kernelI23Flash_fwd_kernel_traitsILi192ELi64ELi64ELi4ELb0ELb0EN7cutlass10bfloat16_tE19Flash_kernel_traitsILi192ELi64ELi64ELi4ES3_EELb0ELb0ELb0ELb0ELb0ELb1ELb1ELb0EEEvNS_16Flash_fwd_paramsE)
        /*035c*/ 	.word	0x00000000


	//----- nvinfo : EIATTR_MIN_STACK_SIZE
	.align		4
.L_154:
        /*0360*/ 	.byte	0x04, 0x12
        /*0362*/ 	.short	(.L_156 - .L_155)
	.align		4
.L_155:
        /*0364*/ 	.word	index@(_ZN5flash16flash_fwd_kernelI23Flash_fwd_kernel_traitsILi192ELi64ELi64ELi4ELb0ELb0EN7cutlass10bfloat16_tE19Flash_kernel_traitsILi192ELi64ELi64ELi4ES3_EELb1ELb0ELb0ELb1ELb0ELb0ELb0ELb0EEEvNS_16Flash_fwd_paramsE)
        /*0368*/ 	.word	0x00000000


	//----- nvinfo : EIATTR_MIN_STACK_SIZE
	.align		4
.L_156:
        /*036c*/ 	.byte	0x04, 0x12
        /*036e*/ 	.short	(.L_158 - .L_157)
	.align		4
.L_157:
        /*0370*/ 	.word	index@(_ZN5flash16flash_fwd_kernelI23Flash_fwd_kernel_traitsILi192ELi64ELi64ELi4ELb0ELb0EN7cutlass10bfloat16_tE19Flash_kernel_traitsILi192ELi64ELi64ELi4ES3_EELb1ELb0ELb0ELb0ELb0ELb0ELb0ELb1EEEvNS_16Flash_fwd_paramsE)
        /*0374*/ 	.word	0x00000080


	//----- nvinfo : EIATTR_MIN_STACK_SIZE
	.align		4
.L_158:
        /*0378*/ 	.byte	0x04, 0x12
        /*037a*/ 	.short	(.L_160 - .L_159)
	.align		4
.L_159:
        /*037c*/ 	.word	index@(_ZN5flash16flash_fwd_kernelI23Flash_fwd_kernel_traitsILi192ELi64ELi64ELi4ELb0ELb0EN7cutlass10bfloat16_tE19Flash_kernel_traitsILi192ELi64ELi64ELi4ES3_EELb0ELb0ELb0ELb0ELb0ELb0ELb1ELb0EEEvNS_16Flash_fwd_paramsE)
        /*0380*/ 	.word	0x00000000


	//----- nvinfo : EIATTR_MIN_STACK_SIZE
	.align		4
.L_160:
        /*0384*/ 	.byte	0x04, 0x12
        /*0386*/ 	.short	(.L_162 - .L_161)
	.align		4
.L_161:
        /*0388*/ 	.word	index@(_ZN5flash16flash_fwd_kernelI23Flash_fwd_kernel_traitsILi192ELi64ELi64ELi4ELb0ELb0EN7cutlass10bfloat16_tE19Flash_kernel_traitsILi192ELi64ELi64ELi4ES3_EELb1ELb0ELb0ELb1ELb0ELb0ELb0ELb1EEEvNS_16Flash_fwd_paramsE)
        /*038c*/ 	.word	0x00000078


	//----- nvinfo : EIATTR_MIN_STACK_SIZE
	.align		4
.L_162:
        /*0390*/ 	.byte	0x04, 0x12
        /*0392*/ 	.short	(.L_164 - .L_163)
	.align		4
.L_163:
        /*0394*/ 	.word	index@(_ZN5flash16flash_fwd_kernelI23Flash_fwd_kernel_traitsILi192ELi64ELi64ELi4ELb0ELb0EN7cutlass10bfloat16_tE19Flash_kernel_traitsILi192ELi64ELi64ELi4ES3_EELb0ELb0ELb0ELb1ELb0ELb0ELb1ELb0EEEvNS_16Flash_fwd_paramsE)
        /*0398*/ 	.word	0x00000000


	//----- nvinfo : EIATTR_MIN_STACK_SIZE
	.align		4
.L_164:
        /*039c*/ 	.byte	0x04, 0x12
        /*039e*/ 	.short	(.L_166 - .L_165)
	.align		4
.L_165:
        /*03a0*/ 	.word	index@(_ZN5flash16flash_fwd_kernelI23Flash_fwd_kernel_traitsILi192ELi64ELi64ELi4ELb0ELb0EN7cutlass10bfloat16_tE19Flash_kernel_traitsILi192ELi64ELi64ELi4ES3_EELb1ELb0ELb1ELb0ELb0ELb1ELb0ELb0EEEvNS_16Flash_fwd_paramsE)
        /*03a4*/ 	.word	0x00000000


	//----- nvinfo : EIATTR_MIN_STACK_SIZE
	.align		4
.L_166:
        /*03a8*/ 	.byte	0x04, 0x12
        /*03aa*/ 	.short	(.L_168 - .L_167)
	.align		4
.L_167:
        /*03ac*/ 	.word	index@(_ZN5flash16flash_fwd_kernelI23Flash_fwd_kernel_traitsILi192ELi64ELi64ELi4ELb0ELb0EN7cutlass10bfloat16_tE19Flash_kernel_traitsILi192ELi64ELi64ELi4ES3_EELb0ELb0ELb1ELb0ELb0ELb1ELb1ELb0EEEvNS_16Flash_fwd_paramsE)
        /*03b0*/ 	.word	0x00000000


	//----- nvinfo : EIATTR_MIN_STACK_SIZE
	.align		4
.L_168:
        /*03b4*/ 	.byte	0x04, 0x12
        /*03b6*/ 	.short	(.L_170 - .L_169)
	.align		4
.L_169:
        /*03b8*/ 	.word	index@(_ZN5flash16flash_fwd_kernelI23Flash_fwd_kernel_traitsILi192ELi64ELi64ELi4ELb0ELb0EN7cutlass10bfloat16_tE19Flash_kernel_traitsILi192ELi64ELi64ELi4ES3_EELb1ELb0ELb1ELb1ELb0ELb0ELb0ELb0EEEvNS_16Flash_fwd_paramsE)
        /*03bc*/ 	.word	0x00000000


	//----- nvinfo : EIATTR_MIN_STACK_SIZE
	.align		4
.L_170:
        /*03c0*/ 	.byte	0x04, 0x12
        /*03c2*/ 	.short	(.L_172 - .L_171)
	.align		4
.L_171:
        /*03c4*/ 	.word	index@(_ZN5flash16flash_fwd_kernelI23Flash_fwd_kernel_traitsILi192ELi64ELi64ELi4ELb0ELb0EN7cutlass10bfloat16_tE19Flash_kernel_traitsILi192ELi64ELi64ELi4ES3_EELb1ELb0ELb1ELb0ELb0ELb0ELb0ELb1EEEvNS_16Flash_fwd_paramsE)
        /*03c8*/ 	.word	0x000000c0


	//----- nvinfo : EIATTR_MIN_STACK_SIZE
	.align		4
.L_172:
        /*03cc*/ 	.byte	0x04, 0x12
        /*03ce*/ 	.short	(.L_174 - .L_173)
	.align		4
.L_173:
        /*03d0*/ 	.word	index@(_ZN5flash16flash_fwd_kernelI23Flash_fwd_kernel_traitsILi192ELi64ELi64ELi4ELb0ELb0EN7cutlass10bfloat16_tE19Flash_kernel_traitsILi192ELi64ELi64ELi4ES3_EELb0ELb0ELb1ELb0ELb0ELb0ELb1ELb0EEEvNS_16Flash_fwd_paramsE)
        /*03d4*/ 	.word	0x00000000


	//----- nvinfo : EIATTR_MIN_STACK_SIZE
	.align		4
.L_174:
        /*03d8*/ 	.byte	0x04, 0x12
        /*03da*/ 	.short	(.L_176 - .L_175)
	.align		4
.L_175:
        /*03dc*/ 	.word	index@(_ZN5flash16flash_fwd_kernelI23Flash_fwd_kernel_traitsILi192ELi64ELi64ELi4ELb0ELb0EN7cutlass10bfloat16_tE19Flash_kernel_traitsILi192ELi64ELi64ELi4ES3_EELb1ELb0ELb1ELb1ELb0ELb0ELb0ELb1EEEvNS_16Flash_fwd_paramsE)
        /*03e0*/ 	.word	0x00000098


	//----- nvinfo : EIATTR_MIN_STACK_SIZE
	.align		4
.L_176:
        /*03e4*/ 	.byte	0x04, 0x12
        /*03e6*/ 	.short	(.L_178 - .L_177)
	.align		4
.L_177:
        /*03e8*/ 	.word	index@(_ZN5flash16flash_fwd_kernelI23Flash_fwd_kernel_traitsILi192ELi64ELi64ELi4ELb0ELb0EN7cutlass10bfloat16_tE19Flash_kernel_traitsILi192ELi64ELi64ELi4ES3_EELb0ELb0ELb1ELb1ELb0ELb0ELb1ELb0EEEvNS_16Flash_fwd_paramsE)
        /*03ec*/ 	.word	0x00000000
.L_178:


//--------------------- .nv.compat                --------------------------
	.section	.nv.compat,"",@"SHT_CUDA_COMPAT_INFO"
	.align	4
        /*0000*/ 	.byte	0x02, 0x09, 0x01, 0x00, 0x02, 0x02, 0x01, 0x00, 0x02, 0x05, 0x05, 0x00, 0x03, 0x07, 0x01, 0x01
        /*0010*/ 	.byte	0x02, 0x03, 0x00, 0x00, 0x02, 0x06, 0x01, 0x00, 0x04, 0x0b, 0x08, 0x00, 0x00, 0x00, 0x00, 0x00
        /*0020*/ 	.byte	0x00, 0x00, 0x00, 0x00


//--------------------- .nv.info._ZN5flash16flash_fwd_kernelI23Flash_fwd_kernel_traitsILi192ELi128ELi64ELi8ELb0ELb0EN7cutlass10bfloat16_tE19Flash_kernel_traitsILi192ELi128ELi64ELi8ES3_EELb0ELb0ELb0ELb0ELb0ELb1ELb0ELb0EEEvNS_16Flash_fwd_paramsE --------------------------
	.section	.nv.info._ZN5flash16flash_fwd_kernelI23Flash_fwd_kernel_traitsILi192ELi128ELi64ELi8ELb0ELb0EN7cutlass10bfloat16_tE19Flash_kernel_traitsILi192ELi128ELi64ELi8ES3_EELb0ELb0ELb0ELb0ELb0ELb1ELb0ELb0EEEvNS_16Flash_fwd_paramsE,"",@"SHT_CUDA_INFO"
	.sectionflags	@""
	.align	4


	//----- nvinfo : EIATTR_CUDA_API_VERSION
	.align		4
        /*0000*/ 	.byte	0x04, 0x37
        /*0002*/ 	.short	(.L_180 - .L_179)
.L_179:
        /*0004*/ 	.word	0x00000082


	//----- nvinfo : EIATTR_KPARAM_INFO
	.align		4
.L_180:
        /*0008*/ 	.byte	0x04, 0x17
        /*000a*/ 	.short	(.L_182 - .L_181)
.L_181:
        /*000c*/ 	.word	0x00000000
        /*0010*/ 	.short	0x0000
        /*0012*/ 	.short	0x0000
        /*0014*/ 	.byte	0x00, 0xf0, 0x41, 0x07


	//----- nvinfo : EIATTR_SPARSE_MMA_MASK
	.align		4
.L_182:
        /*0018*/ 	.byte	0x03, 0x50
        /*001a*/ 	.short	0x0000


	//----- nvinfo : EIATTR_MAXREG_COUNT
	.align		4
        /*001c*/ 	.byte	0x03, 0x1b
        /*001e*/ 	.short	0x00ff


	//----- nvinfo : EIATTR_NUM_BARRIERS
	.align		4
        /*0020*/ 	.byte	0x02, 0x4c
        /*0022*/ 	.byte	0x01
	.zero		1


	//----- nvinfo : EIATTR_MERCURY_ISA_VERSION
	.align		4
        /*0024*/ 	.byte	0x03, 0x5f
        /*0026*/ 	.short	0x0101


	//----- nvinfo : EIATTR_COOP_GROUP_MASK_REGIDS
	.align		4
        /*0028*/ 	.byte	0x04, 0x29
        /*002a*/ 	.short	(.L_184 - .L_183)


	//   ....[0]....
.L_183:
        /*002c*/ 	.word	0xffffffff


	//   ....[1]....
        /*0030*/ 	.word	0xffffffff


	//   ....[2]....
        /*0034*/ 	.word	0xffffffff


	//   ....[3]....
        /*0038*/ 	.word	0xffffffff


	//   ....[4]....
        /*003c*/ 	.word	0xffffffff


	//   ....[5]....
        /*0040*/ 	.word	0xffffffff


	//   ....[6]....
        /*0044*/ 	.word	0xffffffff


	//   ....[7]....
        /*0048*/ 	.word	0xffffffff


	//   ....[8]....
        /*004c*/ 	.word	0xffffffff


	//   ....[9]....
        /*0050*/ 	.word	0xffffffff


	//   ....[10]....
        /*0054*/ 	.word	0xffffffff


	//   ....[11]....
        /*0058*/ 	.word	0xffffffff


	//----- nvinfo : EIATTR_COOP_GROUP_INSTR_OFFSETS
	.align		4
.L_184:
        /*005c*/ 	.byte	0x04, 0x28
        /*005e*/ 	.short	(.L_186 - .L_185)


	//   ....[0]....
.L_185:
        /*0060*/ 	.word	0x00002f40


	//   ....[1]....
        /*0064*/ 	.word	0x00002fe0


	//   ....[2]....
        /*0068*/ 	.word	0x00003050


	//   ....[3]....
        /*006c*/ 	.word	0x000030a0


	//   ....[4]....
        /*0070*/ 	.word	0x000050c0


	//   ....[5]....
        /*0074*/ 	.word	0x000050d0


	//   ....[6]....
        /*0078*/ 	.word	0x00005100


	//   ....[7]....
        /*007c*/ 	.word	0x00005110


	//   ....[8]....
        /*0080*/ 	.word	0x000068a0


	//   ....[9]....
        /*0084*/ 	.word	0x000068d0


	//   ....[10]....
        /*0088*/ 	.word	0x00006940


	//   ....[11]....
        /*008c*/ 	.word	0x00006950


	//----- nvinfo : EIATTR_VRC_CTA_INIT_COUNT
	.align		4
.L_186:
        /*0090*/ 	.byte	0x02, 0x4a
	.zero		1
	.zero		1


	//----- nvinfo : EIATTR_EXIT_INSTR_OFFSETS
	.align		4
        /*0094*/ 	.byte	0x04, 0x1c
        /*0096*/ 	.short	(.L_188 - .L_187)


	//   ....[0]....
.L_187:
        /*0098*/ 	.word	0x000003a0


	//   ....[1]....
        /*009c*/ 	.word	0x00000e50


	//   ....[2]....
        /*00a0*/ 	.word	0x00000ee0


	//   ....[3]....
        /*00a4*/ 	.word	0x00008170


	//   ....[4]....
        /*00a8*/ 	.word	0x00008270


	//----- nvinfo : EIATTR_CRS_STACK_SIZE
	.align		4
.L_188:
        /*00ac*/ 	.byte	0x04, 0x1e
        /*00ae*/ 	.short	(.L_190 - .L_189)
.L_189:
        /*00b0*/ 	.word	0x00000000


	//----- nvinfo : EIATTR_CBANK_PARAM_SIZE
	.align		4
.L_190:
        /*00b4*/ 	.byte	0x03, 0x19
        /*00b6*/ 	.short	0x01d0


	//----- nvinfo : EIATTR_PARAM_CBANK
	.align		4
        /*00b8*/ 	.byte	0x04, 0x0a
        /*00ba*/ 	.short	(.L_192 - .L_191)
	.align		4
.L_191:
        /*00bc*/ 	.word	index@(.nv.constant0._ZN5flash16flash_fwd_kernelI23Flash_fwd_kernel_traitsILi192ELi128ELi64ELi8ELb0ELb0EN7cutlass10bfloat16_tE19Flash_kernel_traitsILi192ELi128ELi64ELi8ES3_EELb0ELb0ELb0ELb0ELb0ELb1ELb0ELb0EEEvNS_16Flash_fwd_paramsE)
        /*00c0*/ 	.short	0x0380
        /*00c2*/ 	.short	0x01d0


	//----- nvinfo : EIATTR_SW_WAR
	.align		4
.L_192:
        /*00c4*/ 	.byte	0x04, 0x36
        /*00c6*/ 	.short	(.L_194 - .L_193)
.L_193:
        /*00c8*/ 	.word	0x00000008
.L_194:


//--------------------- .nv.info._ZN5flash16flash_fwd_kernelI23Flash_fwd_kernel_traitsILi192ELi128ELi64ELi8ELb0ELb0EN7cutlass10bfloat16_tE19Flash_kernel_traitsILi192ELi128ELi64ELi8ES3_EELb0ELb0ELb0ELb0ELb0ELb1ELb1ELb0EEEvNS_16Flash_fwd_paramsE --------------------------
	.section	.nv.info._ZN5flash16flash_fwd_kernelI23Flash_fwd_kernel_traitsILi192ELi128ELi64ELi8ELb0ELb0EN7cutlass10bfloat16_tE19Flash_kernel_traitsILi192ELi128ELi64ELi8ES3_EELb0ELb0ELb0ELb0ELb0ELb1ELb1ELb0EEEvNS_16Flash_fwd_paramsE,"",@"SHT_CUDA_INFO"
	.sectionflags	@""
	.align	4


	//----- nvinfo : EIATTR_CUDA_API_VERSION
	.align		4
        /*0000*/ 	.byte	0x04, 0x37
        /*0002*/ 	.short	(.L_196 - .L_195)
.L_195:
        /*0004*/ 	.word	0x00000082


	//----- nvinfo : EIATTR_KPARAM_INFO
	.align		4
.L_196:
        /*0008*/ 	.byte	0x04, 0x17
        /*000a*/ 	.short	(.L_198 - .L_197)
.L_197:
        /*000c*/ 	.word	0x00000000
        /*0010*/ 	.short	0x0000
        /*0012*/ 	.short	0x0000
        /*0014*/ 	.byte	0x00, 0xf0, 0x41, 0x07


	//----- nvinfo : EIATTR_SPARSE_MMA_MASK
	.align		4
.L_198:
        /*0018*/ 	.byte	0x03, 0x50
        /*001a*/ 	.short	0x0000


	//----- nvinfo : EIATTR_MAXREG_COUNT
	.align		4
        /*001c*/ 	.byte	0x03, 0x1b
        /*001e*/ 	.short	0x00ff


	//----- nvinfo : EIATTR_NUM_BARRIERS
	.align		4
        /*0020*/ 	.byte	0x02, 0x4c
        /*0022*/ 	.byte	0x01
	.zero		1


	//----- nvinfo : EIATTR_MERCURY_ISA_VERSION
	.align		4
        /*0024*/ 	.byte	0x03, 0x5f
        /*0026*/ 	.short	0x0101


	//----- nvinfo : EIATTR_COOP_GROUP_MASK_REGIDS
	.align		4
        /*0028*/ 	.byte	0x04, 0x29
        /*002a*/ 	.short	(.L_200 - .L_199)


	//   ....[0]....
.L_199:
        /*002c*/ 	.word	0xffffffff


	//   ....[1]....
        /*0030*/ 	.word	0xffffffff


	//   ....[2]....
        /*0034*/ 	.word	0xffffffff


	//   ....[3]....
        /*0038*/ 	.word	0xffffffff


	//   ....[4]....
        /*003c*/ 	.word	0xffffffff


	//   ....[5]....
        /*0040*/ 	.word	0xffffffff


	//   ....[6]....
        /*0044*/ 	.word	0xffffffff


	//   ....[7]....
        /*0048*/ 	.word	0xffffffff


	//   ....[8]....
        /*004c*/ 	.word	0xffffffff


	//   ....[9]....
        /*0050*/ 	.word	0xffffffff


	//   ....[10]....
        /*0054*/ 	.word	0xffffffff


	//   ....[11]....
        /*0058*/ 	.word	0xffffffff


	//----- nvinfo : EIATTR_COOP_GROUP_INSTR_OFFSETS
	.align		4
.L_200:
        /*005c*/ 	.byte	0x04, 0x28
        /*005e*/ 	.short	(.L_202 - .L_201)


	//   ....[0]....
.L_201:
        /*0060*/ 	.word	0x00003310


	//   ....[1]....
        /*0064*/ 	.word	0x000033c0


	//   ....[2]....
        /*0068*/ 	.word	0x00003410


	//   ....[3]....
        /*006c*/ 	.word	0x00003470


	//   ....[4]....
        /*0070*/ 	.word	0x000058a0


	//   ....[5]....
        /*0074*/ 	.word	0x000058c0


	//   ....[6]....
        /*0078*/ 	.word	0x000058e0


	//   ....[7]....
        /*007c*/ 	.word	0x00005900


	//   ....[8]....
        /*0080*/ 	.word	0x00007080


	//   ....[9]....
        /*0084*/ 	.word	0x000070b0


	//   ....[10]....
        /*0088*/ 	.word	0x00007120


	//   ....[11]....
        /*008c*/ 	.word	0x00007130


	//----- nvinfo : EIATTR_VRC_CTA_INIT_COUNT
	.align		4
.L_202:
        /*0090*/ 	.byte	0x02, 0x4a
	.zero		1
	.zero		1


	//----- nvinfo : EIATTR_EXIT_INSTR_OFFSETS
	.align		4
        /*0094*/ 	.byte	0x04, 0x1c
        /*0096*/ 	.short	(.L_204 - .L_203)


	//   ....[0]....
.L_203:
        /*0098*/ 	.word	0x000003a0


	//   ....[1]....
        /*009c*/ 	.word	0x00000e50


	//   ....[2]....
        /*00a0*/ 	.word	0x00000ee0


	//   ....[3]....
        /*00a4*/ 	.word	0x00008950


	//   ....[4]....
        /*00a8*/ 	.word	0x00008a50


	//----- nvinfo : EIATTR_CRS_STACK_SIZE
	.align		4
.L_204:
        /*00ac*/ 	.byte	0x04, 0x1e
        /*00ae*/ 	.short	(.L_206 - .L_205)
.L_205:
        /*00b0*/ 	.word	0x00000000


	//----- nvinfo : EIATTR_CBANK_PARAM_SIZE
	.align		4
.L_206:
        /*00b4*/ 	.byte	0x03, 0x19
        /*00b6*/ 	.short	0x01d0


	//----- nvinfo : EIATTR_PARAM_CBANK
	.align		4
        /*00b8*/ 	.byte	0x04, 0x0a
        /*00ba*/ 	.short	(.L_208 - .L_207)
	.align		4
.L_207:
        /*00bc*/ 	.word	index@(.nv.constant0._ZN5flash16flash_fwd_kernelI23Flash_fwd_kernel_traitsILi192ELi128ELi64ELi8ELb0ELb0EN7cutlass10bfloat16_tE19Flash_kernel_traitsILi192ELi128ELi64ELi8ES3_EELb0ELb0ELb0ELb0ELb0ELb1ELb1ELb0EEEvNS_16Flash_fwd_paramsE)
        /*00c0*/ 	.short	0x0380
        /*00c2*/ 	.short	0x01d0


	//----- nvinfo : EIATTR_SW_WAR
	.align		4
.L_208:
        /*00c4*/ 	.byte	0x04, 0x36
        /*00c6*/ 	.short	(.L_210 - .L_209)
.L_209:
        /*00c8*/ 	.word	0x00000008
.L_210:


//--------------------- .nv.info._ZN5flash16flash_fwd_kernelI23Flash_fwd_kernel_traitsILi192ELi128ELi64ELi8ELb0ELb0EN7cutlass10bfloat16_tE19Flash_kernel_traitsILi192ELi128ELi64ELi8ES3_EELb0ELb0ELb0ELb0ELb0ELb0ELb0ELb0EEEvNS_16Flash_fwd_paramsE --------------------------
	.section	.nv.info._ZN5flash16flash_fwd_kernelI23Flash_fwd_kernel_traitsILi192ELi128ELi64ELi8ELb0ELb0EN7cutlass10bfloat16_tE19Flash_kernel_traitsILi192ELi128ELi64ELi8ES3_EELb0ELb0ELb0ELb0ELb0ELb0ELb0ELb0EEEvNS_16Flash_fwd_paramsE,"",@"SHT_CUDA_INFO"
	.sectionflags	@""
	.align	4


	//----- nvinfo : EIATTR_CUDA_API_VERSION
	.align		4
        /*0000*/ 	.byte	0x04, 0x37
        /*0002*/ 	.short	(.L_212 - .L_211)
.L_211:
        /*0004*/ 	.word	0x00000082


	//----- nvinfo : EIATTR_KPARAM_INFO
	.align		4
.L_212:
        /*0008*/ 	.byte	0x04, 0x17
        /*000a*/ 	.short	(.L_214 - .L_213)
.L_213:
        /*000c*/ 	.word	0x00000000
        /*0010*/ 	.short	0x0000
        /*0012*/ 	.short	0x0000
        /*0014*/ 	.byte	0x00, 0xf0, 0x41, 0x07


	//----- nvinfo : EIATTR_SPARSE_MMA_MASK
	.align		4
.L_214:
        /*0018*/ 	.byte	0x03, 0x50
        /*001a*/ 	.short	0x0000


	//----- nvinfo : EIATTR_MAXREG_COUNT
	.align		4
        /*001c*/ 	.byte	0x03, 0x1b
        /*001e*/ 	.short	0x00ff


	//----- nvinfo : EIATTR_NUM_BARRIERS
	.align		4
        /*0020*/ 	.byte	0x02, 0x4c
        /*0022*/ 	.byte	0x01
	.zero		1


	//----- nvinfo : EIATTR_MERCURY_ISA_VERSION
	.align		4
        /*0024*/ 	.byte	0x03, 0x5f
        /*0026*/ 	.short	0x0101


	//----- nvinfo : EIATTR_COOP_GROUP_MASK_REGIDS
	.align		4
        /*0028*/ 	.byte	0x04, 0x29
        /*002a*/ 	.short	(.L_216 - .L_215)


	//   ....[0]....
.L_215:
        /*002c*/ 	.word	0xffffffff


	//   ....[1]....
        /*0030*/ 	.word	0xffffffff


	//   ....[2]....
        /*0034*/ 	.word	0xffffffff


	//   ....[3]....
        /*0038*/ 	.word	0xffffffff


	//   ....[4]....
        /*003c*/ 	.word	0xffffffff


	//   ....[5]....
        /*0040*/ 	.word	0xffffffff


	//   ....[6]....
        /*0044*/ 	.word	0xffffffff


	//   ....[7]....
        /*0048*/ 	.word	0xffffffff


	//   ....[8]....
        /*004c*/ 	.word	0xffffffff


	//   ....[9]....
        /*0050*/ 	.word	0xffffffff


	//   ....[10]....
        /*0054*/ 	.word	0xffffffff


	//   ....[11]....
        /*0058*/ 	.word	0xffffffff


	//----- nvinfo : EIATTR_COOP_GROUP_INSTR_OFFSETS
	.align		4
.L_216:
        /*005c*/ 	.byte	0x04, 0x28
        /*005e*/ 	.short	(.L_218 - .L_217)


	//   ....[0]....
.L_217:
        /*0060*/ 	.word	0x00003d40


	//   ....[1]....
        /*0064*/ 	.word	0x00003d60


	//   ....[2]....
        /*0068*/ 	.word	0x00003e10


	//   ....[3]....
        /*006c*/ 	.word	0x00003e20


	//   ....[4]....
        /*0070*/ 	.word	0x00006240


	//   ....[5]....
        /*0074*/ 	.word	0x00006250


	//   ....[6]....
        /*0078*/ 	.word	0x000062a0


	//   ....[7]....
        /*007c*/ 	.word	0x000062b0


	//   ....[8]....
        /*0080*/ 	.word	0x00007a20


	//   ....[9]....
        /*0084*/ 	.word	0x00007a60


	//   ....[10]....
        /*0088*/ 	.word	0x00007b00


	//   ....[11]....
        /*008c*/ 	.word	0x00007b10


	//----- nvinfo : EIATTR_VRC_CTA_INIT_COUNT
	.align		4
.L_218:
        /*0090*/ 	.byte	0x02, 0x4a
	.zero		1
	.zero		1


	//----- nvinfo : EIATTR_EXIT_INSTR_OFFSETS
	.align		4
        /*0094*/ 	.byte	0x04, 0x1c
        /*0096*/ 	.short	(.L_220 - .L_219)


	//   ....[0]....
.L_219:
        /*0098*/ 	.word	0x000003a0


	//   ....[1]....
        /*009c*/ 	.word	0x00000f80


	//   ....[2]....
        /*00a0*/ 	.word	0x00001010


	//   ....[3]....
        /*00a4*/ 	.word	0x000092f0


	//   ....[4]....
        /*00a8*/ 	.word	0x00009420


	//   ....[5]....
        /*00ac*/ 	.word	0x00009440


	//----- nvinfo : EIATTR_CRS_STACK_SIZE
	.align		4
.L_220:
        /*00b0*/ 	.byte	0x04, 0x1e
        /*00b2*/ 	.short	(.L_222 - .L_221)
.L_221:
        /*00b4*/ 	.word	0x00000000


	//----- nvinfo : EIATTR_CBANK_PARAM_SIZE
	.align		4
.L_222:
        /*00b8*/ 	.byte	0x03, 0x19
        /*00ba*/ 	.short	0x01d0


	//----- nvinfo : EIATTR_PARAM_CBANK
	.align		4
        /*00bc*/ 	.byte	0x04, 0x0a
        /*00be*/ 	.short	(.L_224 - .L_223)
	.align		4
.L_223:
        /*00c0*/ 	.word	index@(.nv.constant0._ZN5flash16flash_fwd_kernelI23Flash_fwd_kernel_traitsILi192ELi128ELi64ELi8ELb0ELb0EN7cutlass10bfloat16_tE19Flash_kernel_traitsILi192ELi128ELi64ELi8ES3_EELb0ELb0ELb0ELb0ELb0ELb0ELb0ELb0EEEvNS_16Flash_fwd_paramsE)
        /*00c4*/ 	.short	0x0380
        /*00c6*/ 	.short	0x01d0


	//----- nvinfo : EIATTR_SW_WAR
	.align		4
.L_224:
        /*00c8*/ 	.byte	0x04, 0x36
        /*00ca*/ 	.short	(.L_226 - .L_225)
.L_225:
        /*00cc*/ 	.word	0x00000008
.L_226:


//--------------------- .nv.info._ZN5flash16flash_fwd_kernelI23Flash_fwd_kernel_traitsILi192ELi128ELi64ELi8ELb0ELb0EN7cutlass10bfloat16_tE19Flash_kernel_traitsILi192ELi128ELi64ELi8ES3_EELb0ELb0ELb0ELb0ELb0ELb0ELb1ELb0EEEvNS_16Flash_fwd_paramsE --------------------------
	.section	.nv.info._ZN5flash16flash_fwd_kernelI23Flash_fwd_kernel_traitsILi192ELi128ELi64ELi8ELb0ELb0EN7cutlass10bfloat16_tE19Flash_kernel_traitsILi192ELi128ELi64ELi8ES3_EELb0ELb0ELb0ELb0ELb0ELb0ELb1ELb0EEEvNS_16Flash_fwd_paramsE,"",@"SHT_CUDA_INFO"
	.sectionflags	@""
	.align	4


	//----- nvinfo : EIATTR_CUDA_API_VERSION
	.align		4
        /*0000*/ 	.byte	0x04, 0x37
        /*0002*/ 	.short	(.L_228 - .L_227)
.L_227:
        /*0004*/ 	.word	0x00000082


	//----- nvinfo : EIATTR_KPARAM_INFO
	.align		4
.L_228:
        /*0008*/ 	.byte	0x04, 0x17
        /*000a*/ 	.short	(.L_230 - .L_229)
.L_229:
        /*000c*/ 	.word	0x00000000
        /*0010*/ 	.short	0x0000
        /*0012*/ 	.short	0x0000
        /*0014*/ 	.byte	0x00, 0xf0, 0x41, 0x07


	//----- nvinfo : EIATTR_SPARSE_MMA_MASK
	.align		4
.L_230:
        /*0018*/ 	.byte	0x03, 0x50
        /*001a*/ 	.short	0x0000


	//----- nvinfo : EIATTR_MAXREG_COUNT
	.align		4
        /*001c*/ 	.byte	0x03, 0x1b
        /*001e*/ 	.short	0x00ff


	//----- nvinfo : EIATTR_NUM_BARRIERS
	.align		4
        /*0020*/ 	.byte	0x02, 0x4c
        /*0022*/ 	.byte	0x01
	.zero		1


	//----- nvinfo : EIATTR_MERCURY_ISA_VERSION
	.align		4
        /*0024*/ 	.byte	0x03, 0x5f
        /*0026*/ 	.short	0x0101


	//----- nvinfo : EIATTR_COOP_GROUP_MASK_REGIDS
	.align		4
        /*0028*/ 	.byte	0x04, 0x29
        /*002a*/ 	.short	(.L_232 - .L_231)


	//   ....[0]....
.L_231:
        /*002c*/ 	.word	0xffffffff


	//   ....[1]....
        /*0030*/ 	.word	0xffffffff


	//   ....[2]....
        /*0034*/ 	.word	0xffffffff


	//   ....[3]....
        /*0038*/ 	.word	0xffffffff


	//   ....[4]....
        /*003c*/ 	.word	0xffffffff


	//   ....[5]....
        /*0040*/ 	.word	0xffffffff


	//   ....[6]....
        /*0044*/ 	.word	0xffffffff


	//   ....[7]....
        /*0048*/ 	.word	0xffffffff


	//   ....[8]....
        /*004c*/ 	.word	0xffffffff


	//   ....[9]....
        /*0050*/ 	.word	0xffffffff


	//   ....[10]....
        /*0054*/ 	.word	0xffffffff


	//   ....[11]....
        /*0058*/ 	.word	0xffffffff


	//----- nvinfo : EIATTR_COOP_GROUP_INSTR_OFFSETS
	.align		4
.L_232:
        /*005c*/ 	.byte	0x04, 0x28
        /*005e*/ 	.short	(.L_234 - .L_233)


	//   ....[0]....
.L_233:
        /*0060*/ 	.word	0x00004150


	//   ....[1]....
        /*0064*/ 	.word	0x00004170


	//   ....[2]....
        /*0068*/ 	.word	0x00004220


	//   ....[3]....
        /*006c*/ 	.word	0x00004230


	//   ....[4]....
        /*0070*/ 	.word	0x00006a60


	//   ....[5]....
        /*0074*/ 	.word	0x00006a90


	//   ....[6]....
        /*0078*/ 	.word	0x00006b60


	//   ....[7]....
        /*007c*/ 	.word	0x00006b70


	//   ....[8]....
        /*0080*/ 	.word	0x00008240


	//   ....[9]....
        /*0084*/ 	.word	0x00008280


	//   ....[10]....
        /*0088*/ 	.word	0x00008300


	//   ....[11]....
        /*008c*/ 	.word	0x00008310


	//----- nvinfo : EIATTR_VRC_CTA_INIT_COUNT
	.align		4
.L_234:
        /*0090*/ 	.byte	0x02, 0x4a
	.zero		1
	.zero		1


	//----- nvinfo : EIATTR_EXIT_INSTR_OFFSETS
	.align		4
        /*0094*/ 	.byte	0x04, 0x1c
        /*0096*/ 	.short	(.L_236 - .L_235)


	//   ....[0]....
.L_235:
        /*0098*/ 	.word	0x000003a0


	//   ....[1]....
        /*009c*/ 	.word	0x00000f80


	//   ....[2]....
        /*00a0*/ 	.word	0x00001010


	//   ....[3]....
        /*00a4*/ 	.word	0x00009b10


	//   ....[4]....
        /*00a8*/ 	.word	0x00009c40


	//   ....[5]....
        /*00ac*/ 	.word	0x00009c60


	//----- nvinfo : EIATTR_CRS_STACK_SIZE
	.align		4
.L_236:
        /*00b0*/ 	.byte	0x04, 0x1e
        /*00b2*/ 	.short	(.L_238 - .L_237)
.L_237:
        /*00b4*/ 	.word	0x00000000


	//----- nvinfo : EIATTR_CBANK_PARAM_SIZE
	.align		4
.L_238:
        /*00b8*/ 	.byte	0x03, 0x19
        /*00ba*/ 	.short	0x01d0


	//----- nvinfo : EIATTR_PARAM_CBANK
	.align		4
        /*00bc*/ 	.byte	0x04, 0x0a
        /*00be*/ 	.short	(.L_240 - .L_239)
	.align		4
.L_239:
        /*00c0*/ 	.word	index@(.nv.constant0._ZN5flash16flash_fwd_kernelI23Flash_fwd_kernel_traitsILi192ELi128ELi64ELi8ELb0ELb0EN7cutlass10bfloat16_tE19Flash_kernel_traitsILi192ELi128ELi64ELi8ES3_EELb0ELb0ELb0ELb0ELb0ELb0ELb1ELb0EEEvNS_16Flash_fwd_paramsE)
        /*00c4*/ 	.short	0x0380
        /*00c6*/ 	.short	0x01d0


	//----- nvinfo : EIATTR_SW_WAR
	.align		4
.L_240:
        /*00c8*/ 	.byte	0x04, 0x36
        /*00ca*/ 	.short	(.L_242 - .L_241)
.L_241:
        /*00cc*/ 	.word	0x00000008
.L_242:


//--------------------- .nv.info._ZN5flash16flash_fwd_kernelI23Flash_fwd_kernel_traitsILi192ELi128ELi64ELi8ELb0ELb0EN7cutlass10bfloat16_tE19Flash_kernel_traitsILi192ELi128ELi64ELi8ES3_EELb0ELb0ELb0ELb1ELb0ELb0ELb0ELb0EEEvNS_16Flash_fwd_paramsE --------------------------
	.section	.nv.info._ZN5flash16flash_fwd_kernelI23Flash_fwd_kernel_traitsILi192ELi128ELi64ELi8ELb0ELb0EN7cutlass10bfloat16_tE19Flash_kernel_traitsILi192ELi128ELi64ELi8ES3_EELb0ELb0ELb0ELb1ELb0ELb0ELb0ELb0EEEvNS_16Flash_fwd_paramsE,"",@"SHT_CUDA_INFO"
	.sectionflags	@""
	.align	4


	//----- nvinfo : EIATTR_CUDA_API_VERSION
	.align		4
        /*0000*/ 	.byte	0x04, 0x37
        /*0002*/ 	.short	(.L_244 - .L_243)
.L_243:
        /*0004*/ 	.word	0x00000082


	//----- nvinfo : EIATTR_KPARAM_INFO
	.align		4
.L_244:
        /*0008*/ 	.byte	0x04, 0x17
        /*000a*/ 	.short	(.L_246 - .L_245)
.L_245:
        /*000c*/ 	.word	0x00000000
        /*0010*/ 	.short	0x0000
        /*0012*/ 	.short	0x0000
        /*0014*/ 	.byte	0x00, 0xf0, 0x41, 0x07


	//----- nvinfo : EIATTR_SPARSE_MMA_MASK
	.align		4
.L_246:
        /*0018*/ 	.byte	0x03, 0x50
        /*001a*/ 	.short	0x0000


	//----- nvinfo : EIATTR_MAXREG_COUNT
	.align		4
        /*001c*/ 	.byte	0x03, 0x1b
        /*001e*/ 	.short	0x00ff


	//----- nvinfo : EIATTR_NUM_BARRIERS
	.align		4
        /*0020*/ 	.byte	0x02, 0x4c
        /*0022*/ 	.byte	0x01
	.zero		1


	//----- nvinfo : EIATTR_MERCURY_ISA_VERSION
	.align		4
        /*0024*/ 	.byte	0x03, 0x5f
        /*0026*/ 	.short	0x0101


	//----- nvinfo : EIATTR_COOP_GROUP_MASK_REGIDS
	.align		4
        /*0028*/ 	.byte	0x04, 0x29
        /*002a*/ 	.short	(.L_248 - .L_247)


	//   ....[0]....
.L_247:
        /*002c*/ 	.word	0xffffffff


	//   ....[1]....
        /*0030*/ 	.word	0xffffffff


	//   ....[2]....
        /*0034*/ 	.word	0xffffffff


	//   ....[3]....
        /*0038*/ 	.word	0xffffffff


	//   ....[4]....
        /*003c*/ 	.word	0xffffffff


	//   ....[5]....
        /*0040*/ 	.word	0xffffffff


	//   ....[6]....
        /*0044*/ 	.word	0xffffffff


	//   ....[7]....
        /*0048*/ 	.word	0xffffffff


	//   ....[8]....
        /*004c*/ 	.word	0xffffffff


	//   ....[9]....
        /*0050*/ 	.word	0xffffffff


	//   ....[10]....
        /*0054*/ 	.word	0xffffffff


	//   ....[11]....
        /*0058*/ 	.word	0xffffffff


	//----- nvinfo : EIATTR_COOP_GROUP_INSTR_OFFSETS
	.align		4
.L_248:
        /*005c*/ 	.byte	0x04, 0x28
        /*005e*/ 	.short	(.L_250 - .L_249)


	//   ....[0]....
.L_249:
        /*0060*/ 	.word	0x00004650


	//   ....[1]....
        /*0064*/ 	.word	0x00004670


	//   ....[2]....
        /*0068*/ 	.word	0x00004710


	//   ....[3]....
        /*006c*/ 	.word	0x00004720


	//   ....[4]....
        /*0070*/ 	.word	0x00007410


	//   ....[5]....
        /*0074*/ 	.word	0x00007420


	//   ....[6]....
        /*0078*/ 	.word	0x00007470


	//   ....[7]....
        /*007c*/ 	.word	0x00007480


	//   ....[8]....
        /*0080*/ 	.word	0x00008bf0


	//   ....[9]....
        /*0084*/ 	.word	0x00008c30


	//   ....[10]....
        /*0088*/ 	.word	0x00008cb0


	//   ....[11]....
        /*008c*/ 	.word	0x00008cc0


	//----- nvinfo : EIATTR_VRC_CTA_INIT_COUNT
	.align		4
.L_250:
        /*0090*/ 	.byte	0x02, 0x4a
	.zero		1
	.zero		1


	//----- nvinfo : EIATTR_EXIT_INSTR_OFFSETS
	.align		4
        /*0094*/ 	.byte	0x04, 0x1c
        /*0096*/ 	.short	(.L_252 - .L_251)


	//   ....[0]....
.L_251:
        /*0098*/ 	.word	0x000003a0


	//   ....[1]....
        /*009c*/ 	.word	0x00000f50


	//   ....[2]....
        /*00a0*/ 	.word	0x00000fe0


	//   ....[3]....
        /*00a4*/ 	.word	0x0000a4c0


	//   ....[4]....
        /*00a8*/ 	.word	0x0000a5f0


	//   ....[5]....
        /*00ac*/ 	.word	0x0000a610


	//----- nvinfo : EIATTR_CRS_STACK_SIZE
	.align		4
.L_252:
        /*00b0*/ 	.byte	0x04, 0x1e
        /*00b2*/ 	.short	(.L_254 - .L_253)
.L_253:
        /*00b4*/ 	.word	0x00000000


	//----- nvinfo : EIATTR_CBANK_PARAM_SIZE
	.align		4
.L_254:
        /*00b8*/ 	.byte	0x03, 0x19
        /*00ba*/ 	.short	0x01d0


	//----- nvinfo : EIATTR_PARAM_CBANK
	.align		4
        /*00bc*/ 	.byte	0x04, 0x0a
        /*00be*/ 	.short	(.L_256 - .L_255)
	.align		4
.L_255:
        /*00c0*/ 	.word	index@(.nv.constant0._ZN5flash16flash_fwd_kernelI23Flash_fwd_kernel_traitsILi192ELi128ELi64ELi8ELb0ELb0EN7cutlass10bfloat16_tE19Flash_kernel_traitsILi192ELi128ELi64ELi8ES3_EELb0ELb0ELb0ELb1ELb0ELb0ELb0ELb0EEEvNS_16Flash_fwd_paramsE)
        /*00c4*/ 	.short	0x0380
        /*00c6*/ 	.short	0x01d0


	//----- nvinfo : EIATTR_SW_WAR
	.align		4
.L_256:
        /*00c8*/ 	.byte	0x04, 0x36
        /*00ca*/ 	.short	(.L_258 - .L_257)
.L_257:
        /*00cc*/ 	.word	0x00000008
.L_258:


//--------------------- .nv.info._ZN5flash16flash_fwd_kernelI23Flash_fwd_kernel_traitsILi192ELi128ELi64ELi8ELb0ELb0EN7cutlass10bfloat16_tE19Flash_kernel_traitsILi192ELi128ELi64ELi8ES3_EELb0ELb0ELb0ELb1ELb0ELb0ELb1ELb0EEEvNS_16Flash_fwd_paramsE --------------------------
	.section	.nv.info._ZN5flash16flash_fwd_kernelI23Flash_fwd_kernel_traitsILi192ELi128ELi64ELi8ELb0ELb0EN7cutlass10bfloat16_tE19Flash_kernel_traitsILi192ELi128ELi64ELi8ES3_EELb0ELb0ELb0ELb1ELb0ELb0ELb1ELb0EEEvNS_16Flash_fwd_paramsE,"",@"SHT_CUDA_INFO"
	.sectionflags	@""
	.align	4


	//----- nvinfo : EIATTR_CUDA_API_VERSION
	.align		4
        /*0000*/ 	.byte	0x04, 0x37
        /*0002*/ 	.short	(.L_260 - .L_259)
.L_259:
        /*0004*/ 	.word	0x00000082


	//----- nvinfo : EIATTR_KPARAM_INFO
	.align		4
.L_260:
        /*0008*/ 	.byte	0x04, 0x17
        /*000a*/ 	.short	(.L_262 - .L_261)
.L_261:
        /*000c*/ 	.word	0x00000000
        /*0010*/ 	.short	0x0000
        /*0012*/ 	.short	0x0000
        /*0014*/ 	.byte	0x00, 0xf0, 0x41, 0x07


	//----- nvinfo : EIATTR_SPARSE_MMA_MASK
	.align		4
.L_262:
        /*0018*/ 	.byte	0x03, 0x50
        /*001a*/ 	.short	0x0000


	//----- nvinfo : EIATTR_MAXREG_COUNT
	.align		4
        /*001c*/ 	.byte	0x03, 0x1b
        /*001e*/ 	.short	0x00ff


	//----- nvinfo : EIATTR_NUM_BARRIERS
	.align		4
        /*0020*/ 	.byte	0x02, 0x4c
        /*0022*/ 	.byte	0x01
	.zero		1


	//----- nvinfo : EIATTR_MERCURY_ISA_VERSION
	.align		4
        /*0024*/ 	.byte	0x03, 0x5f
        /*0026*/ 	.short	0x0101


	//----- nvinfo : EIATTR_COOP_GROUP_MASK_REGIDS
	.align		4
        /*0028*/ 	.byte	0x04, 0x29
        /*002a*/ 	.short	(.L_264 - .L_263)


	//   ....[0]....
.L_263:
        /*002c*/ 	.word	0xffffffff


	//   ....[1]....
        /*0030*/ 	.word	0xffffffff


	//   ....[2]....
        /*0034*/ 	.word	0xffffffff


	//   ....[3]....
        /*0038*/ 	.word	0xffffffff


	//   ....[4]....
        /*003c*/ 	.word	0xffffffff


	//   ....[5]....
        /*0040*/ 	.word	0xffffffff


	//   ....[6]....
        /*0044*/ 	.word	0xffffffff


	//   ....[7]....
        /*0048*/ 	.word	0xffffffff


	//   ....[8]....
        /*004c*/ 	.word	0xffffffff


	//   ....[9]....
        /*0050*/ 	.word	0xffffffff


	//   ....[10]....
        /*0054*/ 	.word	0xffffffff


	//   ....[11]....
        /*0058*/ 	.word	0xffffffff


	//----- nvinfo : EIATTR_COOP_GROUP_INSTR_OFFSETS
	.align		4
.L_264:
        /*005c*/ 	.byte	0x04, 0x28
        /*005e*/ 	.short	(.L_266 - .L_265)


	//   ....[0]....
.L_265:
        /*0060*/ 	.word	0x00004a60


	//   ....[1]....
        /*0064*/ 	.word	0x00004a80


	//   ....[2]....
        /*0068*/ 	.word	0x00004b20


	//   ....[3]....
        /*006c*/ 	.word	0x00004b30


	//   ....[4]....
        /*0070*/ 	.word	0x00007c30


	//   ....[5]....
        /*0074*/ 	.word	0x00007c60


	//   ....[6]....
        /*0078*/ 	.word	0x00007d20


	//   ....[7]....
        /*007c*/ 	.word	0x00007d30


	//   ....[8]....
        /*0080*/ 	.word	0x00009410


	//   ....[9]....
        /*0084*/ 	.word	0x00009450


	//   ....[10]....
        /*0088*/ 	.word	0x000094d0


	//   ....[11]....
        /*008c*/ 	.word	0x000094e0


	//----- nvinfo : EIATTR_VRC_CTA_INIT_COUNT
	.align		4
.L_266:
        /*0090*/ 	.byte	0x02, 0x4a
	.zero		1
	.zero		1


	//----- nvinfo : EIATTR_EXIT_INSTR_OFFSETS
	.align		4
        /*0094*/ 	.byte	0x04, 0x1c
        /*0096*/ 	.short	(.L_268 - .L_267)


	//   ....[0]....
.L_267:
        /*0098*/ 	.word	0x000003a0


	//   ....[1]....
        /*009c*/ 	.word	0x00000f50


	//   ....[2]....
        /*00a0*/ 	.word	0x00000fe0


	//   ....[3]....
        /*00a4*/ 	.word	0x0000ace0


	//   ....[4]....
        /*00a8*/ 	.word	0x0000ae10


	//   ....[5]....
        /*00ac*/ 	.word	0x0000ae30


	//----- nvinfo : EIATTR_CRS_STACK_SIZE
	.align		4
.L_268:
        /*00b0*/ 	.byte	0x04, 0x1e
        /*00b2*/ 	.short	(.L_270 - .L_269)
.L_269:
        /*00b4*/ 	.word	0x00000000


	//----- nvinfo : EIATTR_CBANK_PARAM_SIZE
	.align		4
.L_270:
        /*00b8*/ 	.byte	0x03, 0x19
        /*00ba*/ 	.short	0x01d0


	//----- nvinfo : EIATTR_PARAM_CBANK
	.align		4
        /*00bc*/ 	.byte	0x04, 0x0a
        /*00be*/ 	.short	(.L_272 - .L_271)
	.align		4
.L_271:
        /*00c0*/ 	.word	index@(.nv.constant0._ZN5flash16flash_fwd_kernelI23Flash_fwd_kernel_traitsILi192ELi128ELi64ELi8ELb0ELb0EN7cutlass10bfloat16_tE19Flash_kernel_traitsILi192ELi128ELi64ELi8ES3_EELb0ELb0ELb0ELb1ELb0ELb0ELb1ELb0EEEvNS_16Flash_fwd_paramsE)
        /*00c4*/ 	.short	0x0380
        /*00c6*/ 	.short	0x01d0


	//----- nvinfo : EIATTR_SW_WAR
	.align		4
.L_272:
        /*00c8*/ 	.byte	0x04, 0x36
        /*00ca*/ 	.short	(.L_274 - .L_273)
.L_273:
        /*00cc*/ 	.word	0x00000008
.L_274:


//--------------------- .nv.info._ZN5flash16flash_fwd_kernelI23Flash_fwd_kernel_traitsILi192ELi128ELi64ELi8ELb0ELb0EN7cutlass10bfloat16_tE19Flash_kernel_traitsILi192ELi128ELi64ELi8ES3_EELb0ELb0ELb1ELb0ELb0ELb1ELb0ELb0EEEvNS_16Flash_fwd_paramsE --------------------------
	.section	.nv.info._ZN5flash16flash_fwd_kernelI23Flash_fwd_kernel_traitsILi192ELi128ELi64ELi8ELb0ELb0EN7cutlass10bfloat16_tE19Flash_kernel_traitsILi192ELi128ELi64ELi8ES3_EELb0ELb0ELb1ELb0ELb0ELb1ELb0ELb0EEEvNS_16Flash_fwd_paramsE,"",@"SHT_CUDA_INFO"
	.sectionflags	@""
	.align	4


	//----- nvinfo : EIATTR_CUDA_API_VERSION
	.align		4
        /*0000*/ 	.byte	0x04, 0x37
        /*0002*/ 	.short	(.L_276 - .L_275)
.L_275:
        /*0004*/ 	.word	0x00000082


	//----- nvinfo : EIATTR_KPARAM_INFO
	.align		4
.L_276:
        /*0008*/ 	.byte	0x04, 0x17
        /*000a*/ 	.short	(.L_278 - .L_277)
.L_277:
        /*000c*/ 	.word	0x00000000
        /*0010*/ 	.short	0x0000
        /*0012*/ 	.short	0x0000
        /*0014*/ 	.byte	0x00, 0xf0, 0x41, 0x07


	//----- nvinfo : EIATTR_SPARSE_MMA_MASK
	.align		4
.L_278:
        /*0018*/ 	.byte	0x03, 0x50
        /*001a*/ 	.short	0x0000


	//----- nvinfo : EIATTR_MAXREG_COUNT
	.align		4
        /*001c*/ 	.byte	0x03, 0x1b
        /*001e*/ 	.short	0x00ff


	//----- nvinfo : EIATTR_NUM_BARRIERS
	.align		4
        /*0020*/ 	.byte	0x02, 0x4c
        /*0022*/ 	.byte	0x01
	.zero		1


	//----- nvinfo : EIATTR_MERCURY_ISA_VERSION
	.align		4
        /*0024*/ 	.byte	0x03, 0x5f
        /*0026*/ 	.short	0x0101


	//----- nvinfo : EIATTR_COOP_GROUP_MASK_REGIDS
	.align		4
        /*0028*/ 	.byte	0x04, 0x29
        /*002a*/ 	.short	(.L_280 - .L_279)


	//   ....[0]....
.L_279:
        /*002c*/ 	.word	0xffffffff


	//   ....[1]....
        /*0030*/ 	.word	0xffffffff


	//   ....[2]....
        /*0034*/ 	.word	0xffffffff


	//   ....[3]....
        /*0038*/ 	.word	0xffffffff


	//   ....[4]....
        /*003c*/ 	.word	0xffffffff


	//   ....[5]....
        /*0040*/ 	.word	0xffffffff


	//   ....[6]....
        /*0044*/ 	.word	0xffffffff


	//   ....[7]....
        /*0048*/ 	.word	0xffffffff


	//   ....[8]....
        /*004c*/ 	.word	0xffffffff


	//   ....[9]....
        /*0050*/ 	.word	0xffffffff


	//   ....[10]....
        /*0054*/ 	.word	0xffffffff


	//   ....[11]....
        /*0058*/ 	.word	0xffffffff


	//   ....[12]....
        /*005c*/ 	.word	0xffffffff


	//   ....[13]....
        /*0060*/ 	.word	0xffffffff


	//   ....[14]....
        /*0064*/ 	.word	0xffffffff


	//   ....[15]....
        /*0068*/ 	.word	0xffffffff


	//   ....[16]....
        /*006c*/ 	.word	0xffffffff


	//   ....[17]....
        /*0070*/ 	.word	0xffffffff


	//   ....[18]....
        /*0074*/ 	.word	0xffffffff


	//   ....[19]....
        /*0078*/ 	.word	0xffffffff


	//----- nvinfo : EIATTR_COOP_GROUP_INSTR_OFFSETS
	.align		4
.L_280:
        /*007c*/ 	.byte	0x04, 0x28
        /*007e*/ 	.short	(.L_282 - .L_281)


	//   ....[0]....
.L_281:
        /*0080*/ 	.word	0x000035e0


	//   ....[1]....
        /*0084*/ 	.word	0x00003670


	//   ....[2]....
        /*0088*/ 	.word	0x000036f0


	//   ....[3]....
        /*008c*/ 	.word	0x00003730


	//   ....[4]....
        /*0090*/ 	.word	0x00005f80


	//   ....[5]....
        /*0094*/ 	.word	0x00005fe0


	//   ....[6]....
        /*0098*/ 	.word	0x00006010


	//   ....[7]....
        /*009c*/ 	.word	0x00006080


	//   ....[8]....
        /*00a0*/ 	.word	0x00009030


	//   ....[9]....
        /*00a4*/ 	.word	0x000090b0


	//   ....[10]....
        /*00a8*/ 	.word	0x00009110


	//   ....[11]....
        /*00ac*/ 	.word	0x00009130


	//   ....[12]....
        /*00b0*/ 	.word	0x0000c1a0


	//   ....[13]....
        /*00b4*/ 	.word	0x0000c1b0


	//   ....[14]....
        /*00b8*/ 	.word	0x0000c220


	//   ....[15]....
        /*00bc*/ 	.word	0x0000c230


	//   ....[16]....
        /*00c0*/ 	.word	0x0000d990


	//   ....[17]....
        /*00c4*/ 	.word	0x0000d9c0


	//   ....[18]....
        /*00c8*/ 	.word	0x0000da30


	//   ....[19]....
        /*00cc*/ 	.word	0x0000da40


	//----- nvinfo : EIATTR_VRC_CTA_INIT_COUNT
	.align		4
.L_282:
        /*00d0*/ 	.byte	0x02, 0x4a
	.zero		1
	.zero		1


	//----- nvinfo : EIATTR_EXIT_INSTR_OFFSETS
	.align		4
        /*00d4*/ 	.byte	0x04, 0x1c
        /*00d6*/ 	.short	(.L_284 - .L_283)


	//   ....[0]....
.L_283:
        /*00d8*/ 	.word	0x00000330


	//   ....[1]....
        /*00dc*/ 	.word	0x00000f40


	//   ....[2]....
        /*00e0*/ 	.word	0x00000fd0


	//   ....[3]....
        /*00e4*/ 	.word	0x0000f260


	//   ....[4]....
        /*00e8*/ 	.word	0x0000f360


	//----- nvinfo : EIATTR_CRS_STACK_SIZE
	.align		4
.L_284:
        /*00ec*/ 	.byte	0x04, 0x1e
        /*00ee*/ 	.short	(.L_286 - .L_285)
.L_285:
        /*00f0*/ 	.word	0x00000000


	//----- nvinfo : EIATTR_CBANK_PARAM_SIZE
	.align		4
.L_286:
        /*00f4*/ 	.byte	0x03, 0x19
        /*00f6*/ 	.short	0x01d0


	//----- nvinfo : EIATTR_PARAM_CBANK
	.align		4
        /*00f8*/ 	.byte	0x04, 0x0a
        /*00fa*/ 	.short	(.L_288 - .L_287)
	.align		4
.L_287:
        /*00fc*/ 	.word	index@(.nv.constant0._ZN5flash16flash_fwd_kernelI23Flash_fwd_kernel_traitsILi192ELi128ELi64ELi8ELb0ELb0EN7cutlass10bfloat16_tE19Flash_kernel_traitsILi192ELi128ELi64ELi8ES3_EELb0ELb0ELb1ELb0ELb0ELb1ELb0ELb0EEEvNS_16Flash_fwd_paramsE)
        /*0100*/ 	.short	0x0380
        /*0102*/ 	.short	0x01d0


	//----- nvinfo : EIATTR_SW_WAR
	.align		4
.L_288:
        /*0104*/ 	.byte	0x04, 0x36
        /*0106*/ 	.short	(.L_290 - .L_289)
.L_289:
        /*0108*/ 	.word	0x00000008
.L_290:


//--------------------- .nv.info._ZN5flash16flash_fwd_kernelI23Flash_fwd_kernel_traitsILi192ELi128ELi64ELi8ELb0ELb0EN7cutlass10bfloat16_tE19Flash_kernel_traitsILi192ELi128ELi64ELi8ES3_EELb0ELb0ELb1ELb0ELb0ELb1ELb1ELb0EEEvNS_16Flash_fwd_paramsE --------------------------
	.section	.nv.info._ZN5flash16flash_fwd_kernelI23Flash_fwd_kernel_traitsILi192ELi128ELi64ELi8ELb0ELb0EN7cutlass10bfloat16_tE19Flash_kernel_traitsILi192ELi128ELi64ELi8ES3_EELb0ELb0ELb1ELb0ELb0ELb1ELb1ELb0EEEvNS_16Flash_fwd_paramsE,"",@"SHT_CUDA_INFO"
	.sectionflags	@""
	.align	4


	//----- nvinfo : EIATTR_CUDA_API_VERSION
	.align		4
        /*0000*/ 	.byte	0x04, 0x37
        /*0002*/ 	.short	(.L_292 - .L_291)
.L_291:
        /*0004*/ 	.word	0x00000082


	//----- nvinfo : EIATTR_KPARAM_INFO
	.align		4
.L_292:
        /*0008*/ 	.byte	0x04, 0x17
        /*000a*/ 	.short	(.L_294 - .L_293)
.L_293:
        /*000c*/ 	.word	0x00000000
        /*0010*/ 	.short	0x0000
        /*0012*/ 	.short	0x0000
        /*0014*/ 	.byte	0x00, 0xf0, 0x41, 0x07


	//----- nvinfo : EIATTR_SPARSE_MMA_MASK
	.align		4
.L_294:
        /*0018*/ 	.byte	0x03, 0x50
        /*001a*/ 	.short	0x0000


	//----- nvinfo : EIATTR_MAXREG_COUNT
	.align		4
        /*001c*/ 	.byte	0x03, 0x1b
        /*001e*/ 	.short	0x00ff


	//----- nvinfo : EIATTR_NUM_BARRIERS
	.align		4
        /*0020*/ 	.byte	0x02, 0x4c
        /*0022*/ 	.byte	0x01
	.zero		1


	//----- nvinfo : EIATTR_MERCURY_ISA_VERSION
	.align		4
        /*0024*/ 	.byte	0x03, 0x5f
        /*0026*/ 	.short	0x0101


	//----- nvinfo : EIATTR_COOP_GROUP_MASK_REGIDS
	.align		4
        /*0028*/ 	.byte	0x04, 0x29
        /*002a*/ 	.short	(.L_296 - .L_295)


	//   ....[0]....
.L_295:
        /*002c*/ 	.word	0xffffffff


	//   ....[1]....
        /*0030*/ 	.word	0xffffffff


	//   ....[2]....
        /*0034*/ 	.word	0xffffffff


	//   ....[3]....
        /*0038*/ 	.word	0xffffffff


	//   ....[4]....
        /*003c*/ 	.word	0xffffffff


	//   ....[5]....
        /*0040*/ 	.word	0xffffffff


	//   ....[6]....
        /*0044*/ 	.word	0xffffffff


	//   ....[7]....
        /*0048*/ 	.word	0xffffffff


	//   ....[8]....
        /*004c*/ 	.word	0xffffffff


	//   ....[9]....
        /*0050*/ 	.word	0xffffffff


	//   ....[10]....
        /*0054*/ 	.word	0xffffffff


	//   ....[11]....
        /*0058*/ 	.word	0xffffffff


	//   ....[12]....
        /*005c*/ 	.word	0xffffffff


	//   ....[13]....
        /*0060*/ 	.word	0xffffffff


	//   ....[14]....
        /*0064*/ 	.word	0xffffffff


	//   ....[15]....
        /*0068*/ 	.word	0xffffffff


	//   ....[16]....
        /*006c*/ 	.word	0xffffffff


	//   ....[17]....
        /*0070*/ 	.word	0xffffffff


	//   ....[18]....
        /*0074*/ 	.word	0xffffffff


	//   ....[19]....
        /*0078*/ 	.word	0xffffffff


	//----- nvinfo : EIATTR_COOP_GROUP_INSTR_OFFSETS
	.align		4
.L_296:
        /*007c*/ 	.byte	0x04, 0x28
        /*007e*/ 	.short	(.L_298 - .L_297)


	//   ....[0]....
.L_297:
        /*0080*/ 	.word	0x00003a10


	//   ....[1]....
        /*0084*/ 	.word	0x00003a50


	//   ....[2]....
        /*0088*/ 	.word	0x00003ae0


	//   ....[3]....
        /*008c*/ 	.word	0x00003b10


	//   ....[4]....
        /*0090*/ 	.word	0x00006760


	//   ....[5]....
        /*0094*/ 	.word	0x000067f0


	//   ....[6]....
        /*0098*/ 	.word	0x00006820


	//   ....[7]....
        /*009c*/ 	.word	0x00006890


	//   ....[8]....
        /*00a0*/ 	.word	0x00009c40


	//   ....[9]....
        /*00a4*/ 	.word	0x00009cc0


	//   ....[10]....
        /*00a8*/ 	.word	0x00009d10


	//   ....[11]....
        /*00ac*/ 	.word	0x00009d30


	//   ....[12]....
        /*00b0*/ 	.word	0x0000d1c0


	//   ....[13]....
        /*00b4*/ 	.word	0x0000d1d0


	//   ....[14]....
        /*00b8*/ 	.word	0x0000d260


	//   ....[15]....
        /*00bc*/ 	.word	0x0000d280


	//   ....[16]....
        /*00c0*/ 	.word	0x0000e9b0


	//   ....[17]....
        /*00c4*/ 	.word	0x0000e9e0


	//   ....[18]....
        /*00c8*/ 	.word	0x0000ea50


	//   ....[19]....
        /*00cc*/ 	.word	0x0000ea60


	//----- nvinfo : EIATTR_VRC_CTA_INIT_COUNT
	.align		4
.L_298:
        /*00d0*/ 	.byte	0x02, 0x4a
	.zero		1
	.zero		1


	//----- nvinfo : EIATTR_EXIT_INSTR_OFFSETS
	.align		4
        /*00d4*/ 	.byte	0x04, 0x1c
        /*00d6*/ 	.short	(.L_300 - .L_299)


	//   ....[0]....
.L_299:
        /*00d8*/ 	.word	0x00000330


	//   ....[1]....
        /*00dc*/ 	.word	0x00000f40


	//   ....[2]....
        /*00e0*/ 	.word	0x00000fd0


	//   ....[3]....
        /*00e4*/ 	.word	0x00010280


	//   ....[4]....
        /*00e8*/ 	.word	0x00010380


	//----- nvinfo : EIATTR_CRS_STACK_SIZE
	.align		4
.L_300:
        /*00ec*/ 	.byte	0x04, 0x1e
        /*00ee*/ 	.short	(.L_302 - .L_301)
.L_301:
        /*00f0*/ 	.word	0x00000000


	//----- nvinfo : EIATTR_CBANK_PARAM_SIZE
	.align		4
.L_302:
        /*00f4*/ 	.byte	0x03, 0x19
        /*00f6*/ 	.short	0x01d0


	//----- nvinfo : EIATTR_PARAM_CBANK
	.align		4
        /*00f8*/ 	.byte	0x04, 0x0a
        /*00fa*/ 	.short	(.L_304 - .L_303)
	.align		4
.L_303:
        /*00fc*/ 	.word	index@(.nv.constant0._ZN5flash16flash_fwd_kernelI23Flash_fwd_kernel_traitsILi192ELi128ELi64ELi8ELb0ELb0EN7cutlass10bfloat16_tE19Flash_kernel_traitsILi192ELi128ELi64ELi8ES3_EELb0ELb0ELb1ELb0ELb0ELb1ELb1ELb0EEEvNS_16Flash_fwd_paramsE)
        /*0100*/ 	.short	0x0380
        /*0102*/ 	.short	0x01d0


	//----- nvinfo : EIATTR_SW_WAR
	.align		4
.L_304:
        /*0104*/ 	.byte	0x04, 0x36
        /*0106*/ 	.short	(.L_306 - .L_305)
.L_305:
        /*0108*/ 	.word	0x00000008
.L_306:


//--------------------- .nv.info._ZN5flash16flash_fwd_kernelI23Flash_fwd_kernel_traitsILi192ELi128ELi64ELi8ELb0ELb0EN7cutlass10bfloat16_tE19Flash_kernel_traitsILi192ELi128ELi64ELi8ES3_EELb0ELb0ELb1ELb0ELb0ELb0ELb0ELb0EEEvNS_16Flash_fwd_paramsE --------------------------
	.section	.nv.info._ZN5flash16flash_fwd_kernelI23Flash_fwd_kernel_traitsILi192ELi128ELi64ELi8ELb0ELb0EN7cutlass10bfloat16_tE19Flash_kernel_traitsILi192ELi128ELi64ELi8ES3_EELb0ELb0ELb1ELb0ELb0ELb0ELb0ELb0EEEvNS_16Flash_fwd_paramsE,"",@"SHT_CUDA_INFO"
	.sectionflags	@""
	.align	4


	//----- nvinfo : EIATTR_CUDA_API_VERSION
	.align		4
        /*0000*/ 	.byte	0x04, 0x37
        /*0002*/ 	.short	(.L_308 - .L_307)
.L_307:
        /*0004*/ 	.word	0x00000082


	//----- nvinfo : EIATTR_KPARAM_INFO
	.align		4
.L_308:
        /*0008*/ 	.byte	0x04, 0x17
        /*000a*/ 	.short	(.L_310 - .L_309)
.L_309:
        /*000c*/ 	.word	0x00000000
        /*0010*/ 	.short	0x0000
        /*0012*/ 	.short	0x0000
        /*0014*/ 	.byte	0x00, 0xf0, 0x41, 0x07


	//----- nvinfo : EIATTR_SPARSE_MMA_MASK
	.align		4
.L_310:
        /*0018*/ 	.byte	0x03, 0x50
        /*001a*/ 	.short	0x0000


	//----- nvinfo : EIATTR_MAXREG_COUNT
	.align		4
        /*001c*/ 	.byte	0x03, 0x1b
        /*001e*/ 	.short	0x00ff


	//----- nvinfo : EIATTR_NUM_BARRIERS
	.align		4
        /*0020*/ 	.byte	0x02, 0x4c
        /*0022*/ 	.byte	0x01
	.zero		1


	//----- nvinfo : EIATTR_MERCURY_ISA_VERSION
	.align		4
        /*0024*/ 	.byte	0x03, 0x5f
        /*0026*/ 	.short	0x0101


	//----- nvinfo : EIATTR_COOP_GROUP_MASK_REGIDS
	.align		4
        /*0028*/ 	.byte	0x04, 0x29
        /*002a*/ 	.short	(.L_312 - .L_311)


	//   ....[0]....
.L_311:
        /*002c*/ 	.word	0xffffffff


	//   ....[1]....
        /*0030*/ 	.word	0xffffffff


	//   ....[2]....
        /*0034*/ 	.word	0xffffffff


	//   ....[3]....
        /*0038*/ 	.word	0xffffffff


	//   ....[4]....
        /*003c*/ 	.word	0xffffffff


	//   ....[5]....
        /*0040*/ 	.word	0xffffffff


	//   ....[6]....
        /*0044*/ 	.word	0xffffffff


	//   ....[7]....
        /*0048*/ 	.word	0xffffffff


	//   ....[8]....
        /*004c*/ 	.word	0xffffffff


	//   ....[9]....
        /*0050*/ 	.word	0xffffffff


	//   ....[10]....
        /*0054*/ 	.word	0xffffffff


	//   ....[11]....
        /*0058*/ 	.word	0xffffffff


	//   ....[12]....
        /*005c*/ 	.word	0xffffffff


	//   ....[13]....
        /*0060*/ 	.word	0xffffffff


	//   ....[14]....
        /*0064*/ 	.word	0xffffffff


	//   ....[15]....
        /*0068*/ 	.word	0xffffffff


	//   ....[16]....
        /*006c*/ 	.word	0xffffffff


	//   ....[17]....
        /*0070*/ 	.word	0xffffffff


	//   ....[18]....
        /*0074*/ 	.word	0xffffffff


	//   ....[19]....
        /*0078*/ 	.word	0xffffffff


	//----- nvinfo : EIATTR_COOP_GROUP_INSTR_OFFSETS
	.align		4
.L_312:
        /*007c*/ 	.byte	0x04, 0x28
        /*007e*/ 	.short	(.L_314 - .L_313)


	//   ....[0]....
.L_313:
        /*0080*/ 	.word	0x00004750


	//   ....[1]....
        /*0084*/ 	.word	0x00004780


	//   ....[2]....
        /*0088*/ 	.word	0x000047a0


	//   ....[3]....
        /*008c*/ 	.word	0x000047c0


	//   ....[4]....
        /*0090*/ 	.word	0x00007380


	//   ....[5]....
        /*0094*/ 	.word	0x000073b0


	//   ....[6]....
        /*0098*/ 	.word	0x000073e0


	//   ....[7]....
        /*009c*/ 	.word	0x00007400


	//   ....[8]....
        /*00a0*/ 	.word	0x0000a790


	//   ....[9]....
        /*00a4*/ 	.word	0x0000a7c0


	//   ....[10]....
        /*00a8*/ 	.word	0x0000a820


	//   ....[11]....
        /*00ac*/ 	.word	0x0000a830


	//   ....[12]....
        /*00b0*/ 	.word	0x0000dcb0


	//   ....[13]....
        /*00b4*/ 	.word	0x0000dcf0


	//   ....[14]....
        /*00b8*/ 	.word	0x0000ddc0


	//   ....[15]....
        /*00bc*/ 	.word	0x0000ddd0


	//   ....[16]....
        /*00c0*/ 	.word	0x0000f4a0


	//   ....[17]....
        /*00c4*/ 	.word	0x0000f4e0


	//   ....[18]....
        /*00c8*/ 	.word	0x0000f590


	//   ....[19]....
        /*00cc*/ 	.word	0x0000f5c0


	//----- nvinfo : EIATTR_VRC_CTA_INIT_COUNT
	.align		4
.L_314:
        /*00d0*/ 	.byte	0x02, 0x4a
	.zero		1
	.zero		1


	//----- nvinfo : EIATTR_EXIT_INSTR_OFFSETS
	.align		4
        /*00d4*/ 	.byte	0x04, 0x1c
        /*00d6*/ 	.short	(.L_316 - .L_315)


	//   ....[0]....
.L_315:
        /*00d8*/ 	.word	0x00000490


	//   ....[1]....
        /*00dc*/ 	.word	0x000011f0


	//   ....[2]....
        /*00e0*/ 	.word	0x00001280


	//   ....[3]....
        /*00e4*/ 	.word	0x00010da0


	//   ....[4]....
        /*00e8*/ 	.word	0x00010ed0


	//   ....[5]....
        /*00ec*/ 	.word	0x00010ef0


	//----- nvinfo : EIATTR_CRS_STACK_SIZE
	.align		4
.L_316:
        /*00f0*/ 	.byte	0x04, 0x1e
        /*00f2*/ 	.short	(.L_318 - .L_317)
.L_317:
        /*00f4*/ 	.word	0x00000000


	//----- nvinfo : EIATTR_CBANK_PARAM_SIZE
	.align		4
.L_318:
        /*00f8*/ 	.byte	0x03, 0x19
        /*00fa*/ 	.short	0x01d0


	//----- nvinfo : EIATTR_PARAM_CBANK
	.align		4
        /*00fc*/ 	.byte	0x04, 0x0a
        /*00fe*/ 	.short	(.L_320 - .L_319)
	.align		4
.L_319:
        /*0100*/ 	.word	index@(.nv.constant0._ZN5flash16flash_fwd_kernelI23Flash_fwd_kernel_traitsILi192ELi128ELi64ELi8ELb0ELb0EN7cutlass10bfloat16_tE19Flash_kernel_traitsILi192ELi128ELi64ELi8ES3_EELb0ELb0ELb1ELb0ELb0ELb0ELb0ELb0EEEvNS_16Flash_fwd_paramsE)
        /*0104*/ 	.short	0x0380
        /*0106*/ 	.short	0x01d0


	//----- nvinfo : EIATTR_SW_WAR
	.align		4
.L_320:
        /*0108*/ 	.byte	0x04, 0x36
        /*010a*/ 	.short	(.L_322 - .L_321)
.L_321:
        /*010c*/ 	.word	0x00000008
.L_322:


//--------------------- .nv.info._ZN5flash16flash_fwd_kernelI23Flash_fwd_kernel_traitsILi192ELi128ELi64ELi8ELb0ELb0EN7cutlass10bfloat16_tE19Flash_kernel_traitsILi192ELi128ELi64ELi8ES3_EELb0ELb0ELb1ELb0ELb0ELb0ELb1ELb0EEEvNS_16Flash_fwd_paramsE --------------------------
	.section	.nv.info._ZN5flash16flash_fwd_kernelI23Flash_fwd_kernel_traitsILi192ELi128ELi64ELi8ELb0ELb0EN7cutlass10bfloat16_tE19Flash_kernel_traitsILi192ELi128ELi64ELi8ES3_EELb0ELb0ELb1ELb0ELb0ELb0ELb1ELb0EEEvNS_16Flash_fwd_paramsE,"",@"SHT_CUDA_INFO"
	.sectionflags	@""
	.align	4


	//----- nvinfo : EIATTR_CUDA_API_VERSION
	.align		4
        /*0000*/ 	.byte	0x04, 0x37
        /*0002*/ 	.short	(.L_324 - .L_323)
.L_323:
        /*0004*/ 	.word	0x00000082


	//----- nvinfo : EIATTR_KPARAM_INFO
	.align		4
.L_324:
        /*0008*/ 	.byte	0x04, 0x17
        /*000a*/ 	.short	(.L_326 - .L_325)
.L_325:
        /*000c*/ 	.word	0x00000000
        /*0010*/ 	.short	0x0000
        /*0012*/ 	.short	0x0000
        /*0014*/ 	.byte	0x00, 0xf0, 0x41, 0x07


	//----- nvinfo : EIATTR_SPARSE_MMA_MASK
	.align		4
.L_326:
        /*0018*/ 	.byte	0x03, 0x50
        /*001a*/ 	.short	0x0000


	//----- nvinfo : EIATTR_MAXREG_COUNT
	.align		4
        /*001c*/ 	.byte	0x03, 0x1b
        /*001e*/ 	.short	0x00ff


	//----- nvinfo : EIATTR_NUM_BARRIERS
	.align		4
        /*0020*/ 	.byte	0x02, 0x4c
        /*0022*/ 	.byte	0x01
	.zero		1


	//----- nvinfo : EIATTR_MERCURY_ISA_VERSION
	.align		4
        /*0024*/ 	.byte	0x03, 0x5f
        /*0026*/ 	.short	0x0101


	//----- nvinfo : EIATTR_COOP_GROUP_MASK_REGIDS
	.align		4
        /*0028*/ 	.byte	0x04, 0x29
        /*002a*/ 	.short	(.L_328 - .L_327)


	//   ....[0]....
.L_327:
        /*002c*/ 	.word	0xffffffff


	//   ....[1]....
        /*0030*/ 	.word	0xffffffff


	//   ....[2]....
        /*0034*/ 	.word	0xffffffff


	//   ....[3]....
        /*0038*/ 	.word	0xffffffff


	//   ....[4]....
        /*003c*/ 	.word	0xffffffff


	//   ....[5]....
        /*0040*/ 	.word	0xffffffff


	//   ....[6]....
        /*0044*/ 	.word	0xffffffff


	//   ....[7]....
        /*0048*/ 	.word	0xffffffff


	//   ....[8]....
        /*004c*/ 	.word	0xffffffff


	//   ....[9]....
        /*0050*/ 	.word	0xffffffff


	//   ....[10]....
        /*0054*/ 	.word	0xffffffff


	//   ....[11]....
        /*0058*/ 	.word	0xffffffff


	//   ....[12]....
        /*005c*/ 	.word	0xffffffff


	//   ....[13]....
        /*0060*/ 	.word	0xffffffff


	//   ....[14]....
        /*0064*/ 	.word	0xffffffff


	//   ....[15]....
        /*0068*/ 	.word	0xffffffff


	//   ....[16]....
        /*006c*/ 	.word	0xffffffff


	//   ....[17]....
        /*0070*/ 	.word	0xffffffff


	//   ....[18]....
        /*0074*/ 	.word	0xffffffff


	//   ....[19]....
        /*0078*/ 	.word	0xffffffff


	//----- nvinfo : EIATTR_COOP_GROUP_INSTR_OFFSETS
	.align		4
.L_328:
        /*007c*/ 	.byte	0x04, 0x28
        /*007e*/ 	.short	(.L_330 - .L_329)


	//   ....[0]....
.L_329:
        /*0080*/ 	.word	0x00004b90


	//   ....[1]....
        /*0084*/ 	.word	0x00004bc0


	//   ....[2]....
        /*0088*/ 	.word	0x00004be0


	//   ....[3]....
        /*008c*/ 	.word	0x00004c00


	//   ....[4]....
        /*0090*/ 	.word	0x00007bb0


	//   ....[5]....
        /*0094*/ 	.word	0x00007bc0


	//   ....[6]....
        /*0098*/ 	.word	0x00007c40


	//   ....[7]....
        /*009c*/ 	.word	0x00007c50


	//   ....[8]....
        /*00a0*/ 	.word	0x0000b3c0


	//   ....[9]....
        /*00a4*/ 	.word	0x0000b3f0


	//   ....[10]....
        /*00a8*/ 	.word	0x0000b480


	//   ....[11]....
        /*00ac*/ 	.word	0x0000b490


	//   ....[12]....
        /*00b0*/ 	.word	0x0000ecf0


	//   ....[13]....
        /*00b4*/ 	.word	0x0000ed30


	//   ....[14]....
        /*00b8*/ 	.word	0x0000ee00


	//   ....[15]....
        /*00bc*/ 	.word	0x0000ee10


	//   ....[16]....
        /*00c0*/ 	.word	0x000104e0


	//   ....[17]....
        /*00c4*/ 	.word	0x00010520


	//   ....[18]....
        /*00c8*/ 	.word	0x000105d0


	//   ....[19]....
        /*00cc*/ 	.word	0x00010600


	//----- nvinfo : EIATTR_VRC_CTA_INIT_COUNT
	.align		4
.L_330:
        /*00d0*/ 	.byte	0x02, 0x4a
	.zero		1
	.zero		1


	//----- nvinfo : EIATTR_EXIT_INSTR_OFFSETS
	.align		4
        /*00d4*/ 	.byte	0x04, 0x1c
        /*00d6*/ 	.short	(.L_332 - .L_331)


	//   ....[0]....
.L_331:
        /*00d8*/ 	.word	0x00000490


	//   ....[1]....
        /*00dc*/ 	.word	0x000011f0


	//   ....[2]....
        /*00e0*/ 	.word	0x00001280


	//   ....[3]....
        /*00e4*/ 	.word	0x00011de0


	//   ....[4]....
        /*00e8*/ 	.word	0x00011f10


	//   ....[5]....
        /*00ec*/ 	.word	0x00011f30


	//----- nvinfo : EIATTR_CRS_STACK_SIZE
	.align		4
.L_332:
        /*00f0*/ 	.byte	0x04, 0x1e
        /*00f2*/ 	.short	(.L_334 - .L_333)
.L_333:
        /*00f4*/ 	.word	0x00000000


	//----- nvinfo : EIATTR_CBANK_PARAM_SIZE
	.align		4
.L_334:
        /*00f8*/ 	.byte	0x03, 0x19
        /*00fa*/ 	.short	0x01d0


	//----- nvinfo : EIATTR_PARAM_CBANK
	.align		4
        /*00fc*/ 	.byte	0x04, 0x0a
        /*00fe*/ 	.short	(.L_336 - .L_335)
	.align		4
.L_335:
        /*0100*/ 	.word	index@(.nv.constant0._ZN5flash16flash_fwd_kernelI23Flash_fwd_kernel_traitsILi192ELi128ELi64ELi8ELb0ELb0EN7cutlass10bfloat16_tE19Flash_kernel_traitsILi192ELi128ELi64ELi8ES3_EELb0ELb0ELb1ELb0ELb0ELb0ELb1ELb0EEEvNS_16Flash_fwd_paramsE)
        /*0104*/ 	.short	0x0380
        /*0106*/ 	.short	0x01d0


	//----- nvinfo : EIATTR_SW_WAR
	.align		4
.L_336:
        /*0108*/ 	.byte	0x04, 0x36
        /*010a*/ 	.short	(.L_338 - .L_337)
.L_337:
        /*010c*/ 	.word	0x00000008
.L_338:


//--------------------- .nv.info._ZN5flash16flash_fwd_kernelI23Flash_fwd_kernel_traitsILi192ELi128ELi64ELi8ELb0ELb0EN7cutlass10bfloat16_tE19Flash_kernel_traitsILi192ELi128ELi64ELi8ES3_EELb0ELb0ELb1ELb1ELb0ELb0ELb0ELb0EEEvNS_16Flash_fwd_paramsE --------------------------
	.section	.nv.info._ZN5flash16flash_fwd_kernelI23Flash_fwd_kernel_traitsILi192ELi128ELi64ELi8ELb0ELb0EN7cutlass10bfloat16_tE19Flash_kernel_traitsILi192ELi128ELi64ELi8ES3_EELb0ELb0ELb1ELb1ELb0ELb0ELb0ELb0EEEvNS_16Flash_fwd_paramsE,"",@"SHT_CUDA_INFO"
	.sectionflags	@""
	.align	4


	//----- nvinfo : EIATTR_CUDA_API_VERSION
	.align		4
        /*0000*/ 	.byte	0x04, 0x37
        /*0002*/ 	.short	(.L_340 - .L_339)
.L_339:
        /*0004*/ 	.word	0x00000082


	//----- nvinfo : EIATTR_KPARAM_INFO
	.align		4
.L_340:
        /*0008*/ 	.byte	0x04, 0x17
        /*000a*/ 	.short	(.L_342 - .L_341)
.L_341:
        /*000c*/ 	.word	0x00000000
        /*0010*/ 	.short	0x0000
        /*0012*/ 	.short	0x0000
        /*0014*/ 	.byte	0x00, 0xf0, 0x41, 0x07


	//----- nvinfo : EIATTR_SPARSE_MMA_MASK
	.align		4
.L_342:
        /*0018*/ 	.byte	0x03, 0x50
        /*001a*/ 	.short	0x0000


	//----- nvinfo : EIATTR_MAXREG_COUNT
	.align		4
        /*001c*/ 	.byte	0x03, 0x1b
        /*001e*/ 	.short	0x00ff


	//----- nvinfo : EIATTR_NUM_BARRIERS
	.align		4
        /*0020*/ 	.byte	0x02, 0x4c
        /*0022*/ 	.byte	0x01
	.zero		1


	//----- nvinfo : EIATTR_MERCURY_ISA_VERSION
	.align		4
        /*0024*/ 	.byte	0x03, 0x5f
        /*0026*/ 	.short	0x0101


	//----- nvinfo : EIATTR_COOP_GROUP_MASK_REGIDS
	.align		4
        /*0028*/ 	.byte	0x04, 0x29
        /*002a*/ 	.short	(.L_344 - .L_343)


	//   ....[0]....
.L_343:
        /*002c*/ 	.word	0xffffffff


	//   ....[1]....
        /*0030*/ 	.word	0xffffffff


	//   ....[2]....
        /*0034*/ 	.word	0xffffffff


	//   ....[3]....
        /*0038*/ 	.word	0xffffffff


	//   ....[4]....
        /*003c*/ 	.word	0xffffffff


	//   ....[5]....
        /*0040*/ 	.word	0xffffffff


	//   ....[6]....
        /*0044*/ 	.word	0xffffffff


	//   ....[7]....
        /*0048*/ 	.word	0xffffffff


	//   ....[8]....
        /*004c*/ 	.word	0xffffffff


	//   ....[9]....
        /*0050*/ 	.word	0xffffffff


	//   ....[10]....
        /*0054*/ 	.word	0xffffffff


	//   ....[11]....
        /*0058*/ 	.word	0xffffffff


	//   ....[12]....
        /*005c*/ 	.word	0xffffffff


	//   ....[13]....
        /*0060*/ 	.word	0xffffffff


	//   ....[14]....
        /*0064*/ 	.word	0xffffffff


	//   ....[15]....
        /*0068*/ 	.word	0xffffffff


	//   ....[16]....
        /*006c*/ 	.word	0xffffffff


	//   ....[17]....
        /*0070*/ 	.word	0xffffffff


	//   ....[18]....
        /*0074*/ 	.word	0xffffffff


	//   ....[19]....
        /*0078*/ 	.word	0xffffffff


	//----- nvinfo : EIATTR_COOP_GROUP_INSTR_OFFSETS
	.align		4
.L_344:
        /*007c*/ 	.byte	0x04, 0x28
        /*007e*/ 	.short	(.L_346 - .L_345)


	//   ....[0]....
.L_345:
        /*0080*/ 	.word	0x00004fd0


	//   ....[1]....
        /*0084*/ 	.word	0x00004ff0


	//   ....[2]....
        /*0088*/ 	.word	0x000050a0


	//   ....[3]....
        /*008c*/ 	.word	0x000050b0


	//   ....[4]....
        /*0090*/ 	.word	0x00008510


	//   ....[5]....
        /*0094*/ 	.word	0x00008590


	//   ....[6]....
        /*0098*/ 	.word	0x000085f0


	//   ....[7]....
        /*009c*/ 	.word	0x00008610


	//   ....[8]....
        /*00a0*/ 	.word	0x0000c200


	//   ....[9]....
        /*00a4*/ 	.word	0x0000c230


	//   ....[10]....
        /*00a8*/ 	.word	0x0000c2b0


	//   ....[11]....
        /*00ac*/ 	.word	0x0000c2c0


	//   ....[12]....
        /*00b0*/ 	.word	0x0000ff40


	//   ....[13]....
        /*00b4*/ 	.word	0x0000ffc0


	//   ....[14]....
        /*00b8*/ 	.word	0x000100c0


	//   ....[15]....
        /*00bc*/ 	.word	0x000100d0


	//   ....[16]....
        /*00c0*/ 	.word	0x000117a0


	//   ....[17]....
        /*00c4*/ 	.word	0x000117e0


	//   ....[18]....
        /*00c8*/ 	.word	0x000118b0


	//   ....[19]....
        /*00cc*/ 	.word	0x000118e0


	//----- nvinfo : EIATTR_VRC_CTA_INIT_COUNT
	.align		4
.L_346:
        /*00d0*/ 	.byte	0x02, 0x4a
	.zero		1
	.zero		1


	//----- nvinfo : EIATTR_EXIT_INSTR_OFFSETS
	.align		4
        /*00d4*/ 	.byte	0x04, 0x1c
        /*00d6*/ 	.short	(.L_348 - .L_347)


	//   ....[0]....
.L_347:
        /*00d8*/ 	.word	0x00000490


	//   ....[1]....
        /*00dc*/ 	.word	0x000011f0


	//   ....[2]....
        /*00e0*/ 	.word	0x00001280


	//   ....[3]....
        /*00e4*/ 	.word	0x00013080


	//   ....[4]....
        /*00e8*/ 	.word	0x000131b0


	//   ....[5]....
        /*00ec*/ 	.word	0x000131d0


	//----- nvinfo : EIATTR_CRS_STACK_SIZE
	.align		4
.L_348:
        /*00f0*/ 	.byte	0x04, 0x1e
        /*00f2*/ 	.short	(.L_350 - .L_349)
.L_349:
        /*00f4*/ 	.word	0x00000000


	//----- nvinfo : EIATTR_CBANK_PARAM_SIZE
	.align		4
.L_350:
        /*00f8*/ 	.byte	0x03, 0x19
        /*00fa*/ 	.short	0x01d0


	//----- nvinfo : EIATTR_PARAM_CBANK
	.align		4
        /*00fc*/ 	.byte	0x04, 0x0a
        /*00fe*/ 	.short	(.L_352 - .L_351)
	.align		4
.L_351:
        /*0100*/ 	.word	index@(.nv.constant0._ZN5flash16flash_fwd_kernelI23Flash_fwd_kernel_traitsILi192ELi128ELi64ELi8ELb0ELb0EN7cutlass10bfloat16_tE19Flash_kernel_traitsILi192ELi128ELi64ELi8ES3_EELb0ELb0ELb1ELb1ELb0ELb0ELb0ELb0EEEvNS_16Flash_fwd_paramsE)
        /*0104*/ 	.short	0x0380
        /*0106*/ 	.short	0x01d0


	//----- nvinfo : EIATTR_SW_WAR
	.align		4
.L_352:
        /*0108*/ 	.byte	0x04, 0x36
        /*010a*/ 	.short	(.L_354 - .L_353)
.L_353:
        /*010c*/ 	.word	0x00000008
.L_354:


//--------------------- .nv.info._ZN5flash16flash_fwd_kernelI23Flash_fwd_kernel_traitsILi192ELi128ELi64ELi8ELb0ELb0EN7cutlass10bfloat16_tE19Flash_kernel_traitsILi192ELi128ELi64ELi8ES3_EELb0ELb0ELb1ELb1ELb0ELb0ELb1ELb0EEEvNS_16Flash_fwd_paramsE --------------------------
	.section	.nv.info._ZN5flash16flash_fwd_kernelI23Flash_fwd_kernel_traitsILi192ELi128ELi64ELi8ELb0ELb0EN7cutlass10bfloat16_tE19Flash_kernel_traitsILi192ELi128ELi64ELi8ES3_EELb0ELb0ELb1ELb1ELb0ELb0ELb1ELb0EEEvNS_16Flash_fwd_paramsE,"",@"SHT_CUDA_INFO"
	.sectionflags	@""
	.align	4


	//----- nvinfo : EIATTR_CUDA_API_VERSION
	.align		4
        /*0000*/ 	.byte	0x04, 0x37
        /*0002*/ 	.short	(.L_356 - .L_355)
.L_355:
        /*0004*/ 	.word	0x00000082


	//----- nvinfo : EIATTR_KPARAM_INFO
	.align		4
.L_356:
        /*0008*/ 	.byte	0x04, 0x17
        /*000a*/ 	.short	(.L_358 - .L_357)
.L_357:
        /*000c*/ 	.word	0x00000000
        /*0010*/ 	.short	0x0000
        /*0012*/ 	.short	0x0000
        /*0014*/ 	.byte	0x00, 0xf0, 0x41, 0x07


	//----- nvinfo : EIATTR_SPARSE_MMA_MASK
	.align		4
.L_358:
        /*0018*/ 	.byte	0x03, 0x50
        /*001a*/ 	.short	0x0000


	//----- nvinfo : EIATTR_MAXREG_COUNT
	.align		4
        /*001c*/ 	.byte	0x03, 0x1b
        /*001e*/ 	.short	0x00ff


	//----- nvinfo : EIATTR_NUM_BARRIERS
	.align		4
        /*0020*/ 	.byte	0x02, 0x4c
        /*0022*/ 	.byte	0x01
	.zero		1


	//----- nvinfo : EIATTR_MERCURY_ISA_VERSION
	.align		4
        /*0024*/ 	.byte	0x03, 0x5f
        /*0026*/ 	.short	0x0101


	//----- nvinfo : EIATTR_COOP_GROUP_MASK_REGIDS
	.align		4
        /*0028*/ 	.byte	0x04, 0x29
        /*002a*/ 	.short	(.L_360 - .L_359)


	//   ....[0]....
.L_359:
        /*002c*/ 	.word	0xffffffff


	//   ....[1]....
        /*0030*/ 	.word	0xffffffff


	//   ....[2]....
        /*0034*/ 	.word	0xffffffff


	//   ....[3]....
        /*0038*/ 	.word	0xffffffff


	//   ....[4]....
        /*003c*/ 	.word	0xffffffff


	//   ....[5]....
        /*0040*/ 	.word	0xffffffff


	//   ....[6]....
        /*0044*/ 	.word	0xffffffff


	//   ....[7]....
        /*0048*/ 	.word	0xffffffff


	//   ....[8]....
        /*004c*/ 	.word	0xffffffff


	//   ....[9]....
        /*0050*/ 	.word	0xffffffff


	//   ....[10]....
        /*0054*/ 	.word	0xffffffff


	//   ....[11]....
        /*0058*/ 	.word	0xffffffff


	//   ....[12]....
        /*005c*/ 	.word	0xffffffff


	//   ....[13]....
        /*0060*/ 	.word	0xffffffff


	//   ....[14]....
        /*0064*/ 	.word	0xffffffff


	//   ....[15]....
        /*0068*/ 	.word	0xffffffff


	//   ....[16]....
        /*006c*/ 	.word	0xffffffff


	//   ....[17]....
        /*0070*/ 	.word	0xffffffff


	//   ....[18]....
        /*0074*/ 	.word	0xffffffff


	//   ....[19]....
        /*0078*/ 	.word	0xffffffff


	//----- nvinfo : EIATTR_COOP_GROUP_INSTR_OFFSETS
	.align		4
.L_360:
        /*007c*/ 	.byte	0x04, 0x28
        /*007e*/ 	.short	(.L_362 - .L_361)


	//   ....[0]....
.L_361:
        /*0080*/ 	.word	0x00005400


	//   ....[1]....
        /*0084*/ 	.word	0x00005420


	//   ....[2]....
        /*0088*/ 	.word	0x000054d0


	//   ....[3]....
        /*008c*/ 	.word	0x000054e0


	//   ....[4]....
        /*0090*/ 	.word	0x00008da0


	//   ....[5]....
        /*0094*/ 	.word	0x00008de0


	//   ....[6]....
        /*0098*/ 	.word	0x00008e50


	//   ....[7]....
        /*009c*/ 	.word	0x00008e60


	//   ....[8]....
        /*00a0*/ 	.word	0x0000ce60


	//   ....[9]....
        /*00a4*/ 	.word	0x0000ce90


	//   ....[10]....
        /*00a8*/ 	.word	0x0000cf10


	//   ....[11]....
        /*00ac*/ 	.word	0x0000cf20


	//   ....[12]....
        /*00b0*/ 	.word	0x00011020


	//   ....[13]....
        /*00b4*/ 	.word	0x00011050


	//   ....[14]....
        /*00b8*/ 	.word	0x00011070


	//   ....[15]....
        /*00bc*/ 	.word	0x00011090


	//   ....[16]....
        /*00c0*/ 	.word	0x00012800


	//   ....[17]....
        /*00c4*/ 	.word	0x00012840


	//   ....[18]....
        /*00c8*/ 	.word	0x000128e0


	//   ....[19]....
        /*00cc*/ 	.word	0x00012910


	//----- nvinfo : EIATTR_VRC_CTA_INIT_COUNT
	.align		4
.L_362:
        /*00d0*/ 	.byte	0x02, 0x4a
	.zero		1
	.zero		1


	//----- nvinfo : EIATTR_EXIT_INSTR_OFFSETS
	.align		4
        /*00d4*/ 	.byte	0x04, 0x1c
        /*00d6*/ 	.short	(.L_364 - .L_363)


	//   ....[0]....
.L_363:
        /*00d8*/ 	.word	0x00000490


	//   ....[1]....
        /*00dc*/ 	.word	0x000011f0


	//   ....[2]....
        /*00e0*/ 	.word	0x00001280


	//   ....[3]....
        /*00e4*/ 	.word	0x000140e0


	//   ....[4]....
        /*00e8*/ 	.word	0x00014210


	//   ....[5]....
        /*00ec*/ 	.word	0x00014230


	//----- nvinfo : EIATTR_CRS_STACK_SIZE
	.align		4
.L_364:
        /*00f0*/ 	.byte	0x04, 0x1e
        /*00f2*/ 	.short	(.L_366 - .L_365)
.L_365:
        /*00f4*/ 	.word	0x00000000


	//----- nvinfo : EIATTR_CBANK_PARAM_SIZE
	.align		4
.L_366:
        /*00f8*/ 	.byte	0x03, 0x19
        /*00fa*/ 	.short	0x01d0


	//----- nvinfo : EIATTR_PARAM_CBANK
	.align		4
        /*00fc*/ 	.byte	0x04, 0x0a
        /*00fe*/ 	.short	(.L_368 - .L_367)
	.align		4
.L_367:
        /*0100*/ 	.word	index@(.nv.constant0._ZN5flash16flash_fwd_kernelI23Flash_fwd_kernel_traitsILi192ELi128ELi64ELi8ELb0ELb0EN7cutlass10bfloat16_tE19Flash_kernel_traitsILi192ELi128ELi64ELi8ES3_EELb0ELb0ELb1ELb1ELb0ELb0ELb1ELb0EEEvNS_16Flash_fwd_paramsE)
        /*0104*/ 	.short	0x0380
        /*0106*/ 	.short	0x01d0


	//----- nvinfo : EIATTR_SW_WAR
	.align		4
.L_368:
        /*0108*/ 	.byte	0x04, 0x36
        /*010a*/ 	.short	(.L_370 - .L_369)
.L_369:
        /*010c*/ 	.word	0x00000008
.L_370:


//--------------------- .nv.info._ZN5flash16flash_fwd_kernelI23Flash_fwd_kernel_traitsILi192ELi64ELi64ELi4ELb0ELb0EN7cutlass10bfloat16_tE19Flash_kernel_traitsILi192ELi64ELi64ELi4ES3_EELb1ELb0ELb0ELb0ELb0ELb0ELb0ELb0EEEvNS_16Flash_fwd_paramsE --------------------------
	.section	.nv.info._ZN5flash16flash_fwd_kernelI23Flash_fwd_kernel_traitsILi192ELi64ELi64ELi4ELb0ELb0EN7cutlass10bfloat16_tE19Flash_kernel_traitsILi192ELi64ELi64ELi4ES3_EELb1ELb0ELb0ELb0ELb0ELb0ELb0ELb0EEEvNS_16Flash_fwd_paramsE,"",@"SHT_CUDA_INFO"
	.sectionflags	@""
	.align	4


	//----- nvinfo : EIATTR_CUDA_API_VERSION
	.align		4
        /*0000*/ 	.byte	0x04, 0x37
        /*0002*/ 	.short	(.L_372 - .L_371)
.L_371:
        /*0004*/ 	.word	0x00000082


	//----- nvinfo : EIATTR_KPARAM_INFO
	.align		4
.L_372:
        /*0008*/ 	.byte	0x04, 0x17
        /*000a*/ 	.short	(.L_374 - .L_373)
.L_373:
        /*000c*/ 	.word	0x00000000
        /*0010*/ 	.short	0x0000
        /*0012*/ 	.short	0x0000
        /*0014*/ 	.byte	0x00, 0xf0, 0x41, 0x07


	//----- nvinfo : EIATTR_SPARSE_MMA_MASK
	.align		4
.L_374:
        /*0018*/ 	.byte	0x03, 0x50
        /*001a*/ 	.short	0x0000


	//----- nvinfo : EIATTR_MAXREG_COUNT
	.align		4
        /*001c*/ 	.byte	0x03, 0x1b
        /*001e*/ 	.short	0x00ff


	//----- nvinfo : EIATTR_NUM_BARRIERS
	.align		4
        /*0020*/ 	.byte	0x02, 0x4c
        /*0022*/ 	.byte	0x01
	.zero		1


	//----- nvinfo : EIATTR_MERCURY_ISA_VERSION
	.align		4
        /*0024*/ 	.byte	0x03, 0x5f
        /*0026*/ 	.short	0x0101


	//----- nvinfo : EIATTR_COOP_GROUP_MASK_REGIDS
	.align		4
        /*0028*/ 	.byte	0x04, 0x29
        /*002a*/ 	.short	(.L_376 - .L_375)


	//   ....[0]....
.L_375:
        /*002c*/ 	.word	0xffffffff


	//   ....[1]....
        /*0030*/ 	.word	0xffffffff


	//   ....[2]....
        /*0034*/ 	.word	0xffffffff


	//   ....[3]....
        /*0038*/ 	.word	0xffffffff


	//   ....[4]....
        /*003c*/ 	.word	0xffffffff


	//   ....[5]....
        /*0040*/ 	.word	0xffffffff


	//   ....[6]....
        /*0044*/ 	.word	0xffffffff


	//   ....[7]....
        /*0048*/ 	.word	0xffffffff


	//   ....[8]....
        /*004c*/ 	.word	0xffffffff


	//   ....[9]....
        /*0050*/ 	.word	0xffffffff


	//   ....[10]....
        /*0054*/ 	.word	0xffffffff


	//   ....[11]....
        /*0058*/ 	.word	0xffffffff


	//----- nvinfo : EIATTR_COOP_GROUP_INSTR_OFFSETS
	.align		4
.L_376:
        /*005c*/ 	.byte	0x04, 0x28
        /*005e*/ 	.short	(.L_378 - .L_377)


	//   ....[0]....
.L_377:
        /*0060*/ 	.word	0x00004a90


	//   ....[1]....
        /*0064*/ 	.word	0x00004ad0


	//   ....[2]....
        /*0068*/ 	.word	0x00004c10


	//   ....[3]....
        /*006c*/ 	.word	0x00004c40


	//   ....[4]....
        /*0070*/ 	.word	0x00007d30


	//   ....[5]....
        /*0074*/ 	.word	0x00007d90


	//   ....[6]....
        /*0078*/ 	.word	0x00007ff0


	//   ....[7]....
        /*007c*/ 	.word	0x00008000


	//   ....[8]....
        /*0080*/ 	.word	0x00009eb0


	//   ....[9]....
        /*0084*/ 	.word	0x00009ef0


	//   ....[10]....
        /*0088*/ 	.word	0x00009f70


	//   ....[11]....
        /*008c*/ 	.word	0x00009f90


	//----- nvinfo : EIATTR_VRC_CTA_INIT_COUNT
	.align		4
.L_378:
        /*0090*/ 	.byte	0x02, 0x4a
	.zero		1
	.zero		1


	//----- nvinfo : EIATTR_EXIT_INSTR_OFFSETS
	.align		4
        /*0094*/ 	.byte	0x04, 0x1c
        /*0096*/ 	.short	(.L_380 - .L_379)


	//   ....[0]....
.L_379:
        /*0098*/ 	.word	0x000004d0


	//   ....[1]....
        /*009c*/ 	.word	0x000010c0


	//   ....[2]....
        /*00a0*/ 	.word	0x00001150


	//   ....[3]....
        /*00a4*/ 	.word	0x0000b7b0


	//   ....[4]....
        /*00a8*/ 	.word	0x0000b8f0


	//   ....[5]....
        /*00ac*/ 	.word	0x0000b910


	//----- nvinfo : EIATTR_CRS_STACK_SIZE
	.align		4
.L_380:
        /*00b0*/ 	.byte	0x04, 0x1e
        /*00b2*/ 	.short	(.L_382 - .L_381)
.L_381:
        /*00b4*/ 	.word	0x00000000


	//----- nvinfo : EIATTR_CBANK_PARAM_SIZE
	.align		4
.L_382:
        /*00b8*/ 	.byte	0x03, 0x19
        /*00ba*/ 	.short	0x01d0


	//----- nvinfo : EIATTR_PARAM_CBANK
	.align		4
        /*00bc*/ 	.byte	0x04, 0x0a
        /*00be*/ 	.short	(.L_384 - .L_383)
	.align		4
.L_383:
        /*00c0*/ 	.word	index@(.nv.constant0._ZN5flash16flash_fwd_kernelI23Flash_fwd_kernel_traitsILi192ELi64ELi64ELi4ELb0ELb0EN7cutlass10bfloat16_tE19Flash_kernel_traitsILi192ELi64ELi64ELi4ES3_EELb1ELb0ELb0ELb0ELb0ELb0ELb0ELb0EEEvNS_16Flash_fwd_paramsE)
        /*00c4*/ 	.short	0x0380
        /*00c6*/ 	.short	0x01d0


	//----- nvinfo : EIATTR_SW_WAR
	.align		4
.L_384:
        /*00c8*/ 	.byte	0x04, 0x36
        /*00ca*/ 	.short	(.L_386 - .L_385)
.L_385:
        /*00cc*/ 	.word	0x00000008
.L_386:


//--------------------- .nv.info._ZN5flash16flash_fwd_kernelI23Flash_fwd_kernel_traitsILi192ELi64ELi64ELi4ELb0ELb0EN7cutlass10bfloat16_tE19Flash_kernel_traitsILi192ELi64ELi64ELi4ES3_EELb1ELb0ELb1ELb0ELb0ELb0ELb0ELb0EEEvNS_16Flash_fwd_paramsE --------------------------
	.section	.nv.info._ZN5flash16flash_fwd_kernelI23Flash_fwd_kernel_traitsILi192ELi64ELi64ELi4ELb0ELb0EN7cutlass10bfloat16_tE19Flash_kernel_traitsILi192ELi64ELi64ELi4ES3_EELb1ELb0ELb1ELb0ELb0ELb0ELb0ELb0EEEvNS_16Flash_fwd_paramsE,"",@"SHT_CUDA_INFO"
	.sectionflags	@""
	.align	4


	//----- nvinfo : EIATTR_CUDA_API_VERSION
	.align		4
        /*0000*/ 	.byte	0x04, 0x37
        /*0002*/ 	.short	(.L_388 - .L_387)
.L_387:
        /*0004*/ 	.word	0x00000082


	//----- nvinfo : EIATTR_KPARAM_INFO
	.align		4
.L_388:
        /*0008*/ 	.byte	0x04, 0x17
        /*000a*/ 	.short	(.L_390 - .L_389)
.L_389:
        /*000c*/ 	.word	0x00000000
        /*0010*/ 	.short	0x0000
        /*0012*/ 	.short	0x0000
        /*0014*/ 	.byte	0x00, 0xf0, 0x41, 0x07


	//----- nvinfo : EIATTR_SPARSE_MMA_MASK
	.align		4
.L_390:
        /*0018*/ 	.byte	0x03, 0x50
        /*001a*/ 	.short	0x0000


	//----- nvinfo : EIATTR_MAXREG_COUNT
	.align		4
        /*001c*/ 	.byte	0x03, 0x1b
        /*001e*/ 	.short	0x00ff


	//----- nvinfo : EIATTR_NUM_BARRIERS
	.align		4
        /*0020*/ 	.byte	0x02, 0x4c
        /*0022*/ 	.byte	0x01
	.zero		1


	//----- nvinfo : EIATTR_MERCURY_ISA_VERSION
	.align		4
        /*0024*/ 	.byte	0x03, 0x5f
        /*0026*/ 	.short	0x0101


	//----- nvinfo : EIATTR_COOP_GROUP_MASK_REGIDS
	.align		4
        /*0028*/ 	.byte	0x04, 0x29
        /*002a*/ 	.short	(.L_392 - .L_391)


	//   ....[0]....
.L_391:
        /*002c*/ 	.word	0xffffffff


	//   ....[1]....
        /*0030*/ 	.word	0xffffffff


	//   ....[2]....
        /*0034*/ 	.word	0xffffffff


	//   ....[3]....
        /*0038*/ 	.word	0xffffffff


	//   ....[4]....
        /*003c*/ 	.word	0xffffffff


	//   ....[5]....
        /*0040*/ 	.word	0xffffffff


	//   ....[6]....
        /*0044*/ 	.word	0xffffffff


	//   ....[7]....
        /*0048*/ 	.word	0xffffffff


	//   ....[8]....
        /*004c*/ 	.word	0xffffffff


	//   ....[9]....
        /*0050*/ 	.word	0xffffffff


	//   ....[10]....
        /*0054*/ 	.word	0xffffffff


	//   ....[11]....
        /*0058*/ 	.word	0xffffffff


	//   ....[12]....
        /*005c*/ 	.word	0xffffffff


	//   ....[13]....
        /*0060*/ 	.word	0xffffffff


	//   ....[14]....
        /*0064*/ 	.word	0xffffffff


	//   ....[15]....
        /*0068*/ 	.word	0xffffffff


	//----- nvinfo : EIATTR_COOP_GROUP_INSTR_OFFSETS
	.align		4
.L_392:
        /*006c*/ 	.byte	0x04, 0x28
        /*006e*/ 	.short	(.L_394 - .L_393)


	//   ....[0]....
.L_393:
        /*0070*/ 	.word	0x000051f0


	//   ....[1]....
        /*0074*/ 	.word	0x000052f0


	//   ....[2]....
        /*0078*/ 	.word	0x00005350


	//   ....[3]....
        /*007c*/ 	.word	0x000053f0


	//   ....[4]....
        /*0080*/ 	.word	0x00008c30


	//   ....[5]....
        /*0084*/ 	.word	0x00008c60


	//   ....[6]....
        /*0088*/ 	.word	0x00008d80


	//   ....[7]....
        /*008c*/ 	.word	0x00008db0


	//   ....[8]....
        /*0090*/ 	.word	0x0000cfa0


	//   ....[9]....
        /*0094*/ 	.word	0x0000d020


	//   ....[10]....
        /*0098*/ 	.word	0x0000d160


	//   ....[11]....
        /*009c*/ 	.word	0x0000d190


	//   ....[12]....
        /*00a0*/ 	.word	0x0000f1a0


	//   ....[13]....
        /*00a4*/ 	.word	0x0000f1e0


	//   ....[14]....
        /*00a8*/ 	.word	0x0000f290


	//   ....[15]....
        /*00ac*/ 	.word	0x0000f2a0


	//----- nvinfo : EIATTR_VRC_CTA_INIT_COUNT
	.align		4
.L_394:
        /*00b0*/ 	.byte	0x02, 0x4a
	.zero		1
	.zero		1


	//----- nvinfo : EIATTR_EXIT_INSTR_OFFSETS
	.align		4
        /*00b4*/ 	.byte	0x04, 0x1c
        /*00b6*/ 	.short	(.L_396 - .L_395)


	//   ....[0]....
.L_395:
        /*00b8*/ 	.word	0x000004b0


	//   ....[1]....
        /*00bc*/ 	.word	0x000011c0


	//   ....[2]....
        /*00c0*/ 	.word	0x00001250


	//   ....[3]....
        /*00c4*/ 	.word	0x00010a80


	//   ....[4]....
        /*00c8*/ 	.word	0x00010bc0


	//   ....[5]....
        /*00cc*/ 	.word	0x00010be0


	//----- nvinfo : EIATTR_CRS_STACK_SIZE
	.align		4
.L_396:
        /*00d0*/ 	.byte	0x04, 0x1e
        /*00d2*/ 	.short	(.L_398 - .L_397)
.L_397:
        /*00d4*/ 	.word	0x00000000


	//----- nvinfo : EIATTR_CBANK_PARAM_SIZE
	.align		4
.L_398:
        /*00d8*/ 	.byte	0x03, 0x19
        /*00da*/ 	.short	0x01d0


	//----- nvinfo : EIATTR_PARAM_CBANK
	.align		4
        /*00dc*/ 	.byte	0x04, 0x0a
        /*00de*/ 	.short	(.L_400 - .L_399)
	.align		4
.L_399:
        /*00e0*/ 	.word	index@(.nv.constant0._ZN5flash16flash_fwd_kernelI23Flash_fwd_kernel_traitsILi192ELi64ELi64ELi4ELb0ELb0EN7cutlass10bfloat16_tE19Flash_kernel_traitsILi192ELi64ELi64ELi4ES3_EELb1ELb0ELb1ELb0ELb0ELb0ELb0ELb0EEEvNS_16Flash_fwd_paramsE)
        /*00e4*/ 	.short	0x0380
        /*00e6*/ 	.short	0x01d0


	//----- nvinfo : EIATTR_SW_WAR
	.align		4
.L_400:
        /*00e8*/ 	.byte	0x04, 0x36
        /*00ea*/ 	.short	(.L_402 - .L_401)
.L_401:
        /*00ec*/ 	.word	0x00000008
.L_402:


//--------------------- .nv.info._ZN5flash16flash_fwd_kernelI23Flash_fwd_kernel_traitsILi192ELi64ELi64ELi4ELb0ELb0EN7cutlass10bfloat16_tE19Flash_kernel_traitsILi192ELi64ELi64ELi4ES3_EELb1ELb0ELb0ELb0ELb0ELb1ELb0ELb0EEEvNS_16Flash_fwd_paramsE --------------------------
	.section	.nv.info._ZN5flash16flash_fwd_kernelI23Flash_fwd_kernel_traitsILi192ELi64ELi64ELi4ELb0ELb0EN7cutlass10bfloat16_tE19Flash_kernel_traitsILi192ELi64ELi64ELi4ES3_EELb1ELb0ELb0ELb0ELb0ELb1ELb0ELb0EEEvNS_16Flash_fwd_paramsE,"",@"SHT_CUDA_INFO"
	.sectionflags	@""
	.align	4


	//----- nvinfo : EIATTR_CUDA_API_VERSION
	.align		4
        /*0000*/ 	.byte	0x04, 0x37
        /*0002*/ 	.short	(.L_404 - .L_403)
.L_403:
        /*0004*/ 	.word	0x00000082


	//----- nvinfo : EIATTR_KPARAM_INFO
	.align		4
.L_404:
        /*0008*/ 	.byte	0x04, 0x17
        /*000a*/ 	.short	(.L_406 - .L_405)
.L_405:
        /*000c*/ 	.word	0x00000000
        /*0010*/ 	.short	0x0000
        /*0012*/ 	.short	0x0000
        /*0014*/ 	.byte	0x00, 0xf0, 0x41, 0x07


	//----- nvinfo : EIATTR_SPARSE_MMA_MASK
	.align		4
.L_406:
        /*0018*/ 	.byte	0x03, 0x50
        /*001a*/ 	.short	0x0000


	//----- nvinfo : EIATTR_MAXREG_COUNT
	.align		4
        /*001c*/ 	.byte	0x03, 0x1b
        /*001e*/ 	.short	0x00ff


	//----- nvinfo : EIATTR_NUM_BARRIERS
	.align		4
        /*0020*/ 	.byte	0x02, 0x4c
        /*0022*/ 	.byte	0x01
	.zero		1


	//----- nvinfo : EIATTR_MERCURY_ISA_VERSION
	.align		4
        /*0024*/ 	.byte	0x03, 0x5f
        /*0026*/ 	.short	0x0101


	//----- nvinfo : EIATTR_COOP_GROUP_MASK_REGIDS
	.align		4
        /*0028*/ 	.byte	0x04, 0x29
        /*002a*/ 	.short	(.L_408 - .L_407)


	//   ....[0]....
.L_407:
        /*002c*/ 	.word	0xffffffff


	//   ....[1]....
        /*0030*/ 	.word	0xffffffff


	//   ....[2]....
        /*0034*/ 	.word	0xffffffff


	//   ....[3]....
        /*0038*/ 	.word	0xffffffff


	//   ....[4]....
        /*003c*/ 	.word	0xffffffff


	//   ....[5]....
        /*0040*/ 	.word	0xffffffff


	//   ....[6]....
        /*0044*/ 	.word	0xffffffff


	//   ....[7]....
        /*0048*/ 	.word	0xffffffff


	//   ....[8]....
        /*004c*/ 	.word	0xffffffff


	//   ....[9]....
        /*0050*/ 	.word	0xffffffff


	//   ....[10]....
        /*0054*/ 	.word	0xffffffff


	//   ....[11]....
        /*0058*/ 	.word	0xffffffff


	//----- nvinfo : EIATTR_COOP_GROUP_INSTR_OFFSETS
	.align		4
.L_408:
        /*005c*/ 	.byte	0x04, 0x28
        /*005e*/ 	.short	(.L_410 - .L_409)


	//   ....[0]....
.L_409:
        /*0060*/ 	.word	0x00003740


	//   ....[1]....
        /*0064*/ 	.word	0x000037d0


	//   ....[2]....
        /*0068*/ 	.word	0x000038e0


	//   ....[3]....
        /*006c*/ 	.word	0x00003970


	//   ....[4]....
        /*0070*/ 	.word	0x000064c0


	//   ....[5]....
        /*0074*/ 	.word	0x000064f0


	//   ....[6]....
        /*0078*/ 	.word	0x00006630


	//   ....[7]....
        /*007c*/ 	.word	0x00006660


	//   ....[8]....
        /*0080*/ 	.word	0x00008750


	//   ....[9]....
        /*0084*/ 	.word	0x00008790


	//   ....[10]....
        /*0088*/ 	.word	0x00008830


	//   ....[11]....
        /*008c*/ 	.word	0x00008840


	//----- nvinfo : EIATTR_VRC_CTA_INIT_COUNT
	.align		4
.L_410:
        /*0090*/ 	.byte	0x02, 0x4a
	.zero		1
	.zero		1


	//----- nvinfo : EIATTR_EXIT_INSTR_OFFSETS
	.align		4
        /*0094*/ 	.byte	0x04, 0x1c
        /*0096*/ 	.short	(.L_412 - .L_411)


	//   ....[0]....
.L_411:
        /*0098*/ 	.word	0x000004d0


	//   ....[1]....
        /*009c*/ 	.word	0x00000fb0


	//   ....[2]....
        /*00a0*/ 	.word	0x00001040


	//   ....[3]....
        /*00a4*/ 	.word	0x00009fc0


	//   ....[4]....
        /*00a8*/ 	.word	0x0000a0b0


	//----- nvinfo : EIATTR_CRS_STACK_SIZE
	.align		4
.L_412:
        /*00ac*/ 	.byte	0x04, 0x1e
        /*00ae*/ 	.short	(.L_414 - .L_413)
.L_413:
        /*00b0*/ 	.word	0x00000000


	//----- nvinfo : EIATTR_CBANK_PARAM_SIZE
	.align		4
.L_414:
        /*00b4*/ 	.byte	0x03, 0x19
        /*00b6*/ 	.short	0x01d0


	//----- nvinfo : EIATTR_PARAM_CBANK
	.align		4
        /*00b8*/ 	.byte	0x04, 0x0a
        /*00ba*/ 	.short	(.L_416 - .L_415)
	.align		4
.L_415:
        /*00bc*/ 	.word	index@(.nv.constant0._ZN5flash16flash_fwd_kernelI23Flash_fwd_kernel_traitsILi192ELi64ELi64ELi4ELb0ELb0EN7cutlass10bfloat16_tE19Flash_kernel_traitsILi192ELi64ELi64ELi4ES3_EELb1ELb0ELb0ELb0ELb0ELb1ELb0ELb0EEEvNS_16Flash_fwd_paramsE)
        /*00c0*/ 	.short	0x0380
        /*00c2*/ 	.short	0x01d0


	//----- nvinfo : EIATTR_SW_WAR
	.align		4
.L_416:
        /*00c4*/ 	.byte	0x04, 0x36
        /*00c6*/ 	.short	(.L_418 - .L_417)
.L_417:
        /*00c8*/ 	.word	0x00000008
.L_418:


//--------------------- .nv.info._ZN5flash16flash_fwd_kernelI23Flash_fwd_kernel_traitsILi192ELi64ELi64ELi4ELb0ELb0EN7cutlass10bfloat16_tE19Flash_kernel_traitsILi192ELi64ELi64ELi4ES3_EELb0ELb0ELb0ELb0ELb0ELb1ELb1ELb0EEEvNS_16Flash_fwd_paramsE --------------------------
	.section	.nv.info._ZN5flash16flash_fwd_kernelI23Flash_fwd_kernel_traitsILi192ELi64ELi64ELi4ELb0ELb0EN7cutlass10bfloat16_tE19Flash_kernel_traitsILi192ELi64ELi64ELi4ES3_EELb0ELb0ELb0ELb0ELb0ELb1ELb1ELb0EEEvNS_16Flash_fwd_paramsE,"",@"SHT_CUDA_INFO"
	.sectionflags	@""
	.align	4


	//----- nvinfo : EIATTR_CUDA_API_VERSION
	.align		4
        /*0000*/ 	.byte	0x04, 0x37
        /*0002*/ 	.short	(.L_420 - .L_419)
.L_419:
        /*0004*/ 	.word	0x00000082


	//----- nvinfo : EIATTR_KPARAM_INFO
	.align		4
.L_420:
        /*0008*/ 	.byte	0x04, 0x17
        /*000a*/ 	.short	(.L_422 - .L_421)
.L_421:
        /*000c*/ 	.word	0x00000000
        /*0010*/ 	.short	0x0000
        /*0012*/ 	.short	0x0000
        /*0014*/ 	.byte	0x00, 0xf0, 0x41, 0x07


	//----- nvinfo : EIATTR_SPARSE_MMA_MASK
	.align		4
.L_422:
        /*0018*/ 	.byte	0x03, 0x50
        /*001a*/ 	.short	0x0000


	//----- nvinfo : EIATTR_MAXREG_COUNT
	.align		4
        /*001c*/ 	.byte	0x03, 0x1b
        /*001e*/ 	.short	0x00ff


	//----- nvinfo : EIATTR_NUM_BARRIERS
	.align		4
        /*0020*/ 	.byte	0x02, 0x4c
        /*0022*/ 	.byte	0x01
	.zero		1


	//----- nvinfo : EIATTR_MERCURY_ISA_VERSION
	.align		4
        /*0024*/ 	.byte	0x03, 0x5f
        /*0026*/ 	.short	0x0101


	//----- nvinfo : EIATTR_COOP_GROUP_MASK_REGIDS
	.align		4
        /*0028*/ 	.byte	0x04, 0x29
        /*002a*/ 	.short	(.L_424 - .L_423)


	//   ....[0]....
.L_423:
        /*002c*/ 	.word	0xffffffff


	//   ....[1]....
        /*0030*/ 	.word	0xffffffff


	//   ....[2]....
        /*0034*/ 	.word	0xffffffff


	//   ....[3]....
        /*0038*/ 	.word	0xffffffff


	//   ....[4]....
        /*003c*/ 	.word	0xffffffff


	//   ....[5]....
        /*0040*/ 	.word	0xffffffff


	//   ....[6]....
        /*0044*/ 	.word	0xffffffff


	//   ....[7]....
        /*0048*/ 	.word	0xffffffff


	//   ....[8]....
        /*004c*/ 	.word	0xffffffff


	//   ....[9]....
        /*0050*/ 	.word	0xffffffff


	//   ....[10]....
        /*0054*/ 	.word	0xffffffff


	//   ....[11]....
        /*0058*/ 	.word	0xffffffff


	//----- nvinfo : EIATTR_COOP_GROUP_INSTR_OFFSETS
	.align		4
.L_424:
        /*005c*/ 	.byte	0x04, 0x28
        /*005e*/ 	.short	(.L_426 - .L_425)


	//   ....[0]....
.L_425:
        /*0060*/ 	.word	0x00003850


	//   ....[1]....
        /*0064*/ 	.word	0x00003890


	//   ....[2]....
        /*0068*/ 	.word	0x00003920


	//   ....[3]....
        /*006c*/ 	.word	0x00003950


	//   ....[4]....
        /*0070*/ 	.word	0x00005ff0


	//   ....[5]....
        /*0074*/ 	.word	0x00006020


	//   ....[6]....
        /*0078*/ 	.word	0x000060f0


	//   ....[7]....
        /*007c*/ 	.word	0x00006100


	//   ....[8]....
        /*0080*/ 	.word	0x00007800


	//   ....[9]....
        /*0084*/ 	.word	0x00007830


	//   ....[10]....
        /*0088*/ 	.word	0x000078a0


	//   ....[11]....
        /*008c*/ 	.word	0x000078b0


	//----- nvinfo : EIATTR_VRC_CTA_INIT_COUNT
	.align		4
.L_426:
        /*0090*/ 	.byte	0x02, 0x4a
	.zero		1
	.zero		1


	//----- nvinfo : EIATTR_EXIT_INSTR_OFFSETS
	.align		4
        /*0094*/ 	.byte	0x04, 0x1c
        /*0096*/ 	.short	(.L_428 - .L_427)


	//   ....[0]....
.L_427:
        /*0098*/ 	.word	0x000003a0


	//   ....[1]....
        /*009c*/ 	.word	0x00000e60


	//   ....[2]....
        /*00a0*/ 	.word	0x00000ef0


	//   ....[3]....
        /*00a4*/ 	.word	0x000090d0


	//   ....[4]....
        /*00a8*/ 	.word	0x000091d0


	//----- nvinfo : EIATTR_CRS_STACK_SIZE
	.align		4
.L_428:
        /*00ac*/ 	.byte	0x04, 0x1e
        /*00ae*/ 	.short	(.L_430 - .L_429)
.L_429:
        /*00b0*/ 	.word	0x00000000


	//----- nvinfo : EIATTR_CBANK_PARAM_SIZE
	.align		4
.L_430:
        /*00b4*/ 	.byte	0x03, 0x19
        /*00b6*/ 	.short	0x01d0


	//----- nvinfo : EIATTR_PARAM_CBANK
	.align		4
        /*00b8*/ 	.byte	0x04, 0x0a
        /*00ba*/ 	.short	(.L_432 - .L_431)
	.align		4
.L_431:
        /*00bc*/ 	.word	index@(.nv.constant0._ZN5flash16flash_fwd_kernelI23Flash_fwd_kernel_traitsILi192ELi64ELi64ELi4ELb0ELb0EN7cutlass10bfloat16_tE19Flash_kernel_traitsILi192ELi64ELi64ELi4ES3_EELb0ELb0ELb0ELb0ELb0ELb1ELb1ELb0EEEvNS_16Flash_fwd_paramsE)
        /*00c0*/ 	.short	0x0380
        /*00c2*/ 	.short	0x01d0


	//----- nvinfo : EIATTR_SW_WAR
	.align		4
.L_432:
        /*00c4*/ 	.byte	0x04, 0x36
        /*00c6*/ 	.short	(.L_434 - .L_433)
.L_433:
        /*00c8*/ 	.word	0x00000008
.L_434:


//--------------------- .nv.info._ZN5flash16flash_fwd_kernelI23Flash_fwd_kernel_traitsILi192ELi64ELi64ELi4ELb0ELb0EN7cutlass10bfloat16_tE19Flash_kernel_traitsILi192ELi64ELi64ELi4ES3_EELb1ELb0ELb0ELb1ELb0ELb0ELb0ELb0EEEvNS_16Flash_fwd_paramsE --------------------------
	.section	.nv.info._ZN5flash16flash_fwd_kernelI23Flash_fwd_kernel_traitsILi192ELi64ELi64ELi4ELb0ELb0EN7cutlass10bfloat16_tE19Flash_kernel_traitsILi192ELi64ELi64ELi4ES3_EELb1ELb0ELb0ELb1ELb0ELb0ELb0ELb0EEEvNS_16Flash_fwd_paramsE,"",@"SHT_CUDA_INFO"
	.sectionflags	@""
	.align	4


	//----- nvinfo : EIATTR_CUDA_API_VERSION
	.align		4
        /*0000*/ 	.byte	0x04, 0x37
        /*0002*/ 	.short	(.L_436 - .L_435)
.L_435:
        /*0004*/ 	.word	0x00000082


	//----- nvinfo : EIATTR_KPARAM_INFO
	.align		4
.L_436:
        /*0008*/ 	.byte	0x04, 0x17
        /*000a*/ 	.short	(.L_438 - .L_437)
.L_437:
        /*000c*/ 	.word	0x00000000
        /*0010*/ 	.short	0x0000
        /*0012*/ 	.short	0x0000
        /*0014*/ 	.byte	0x00, 0xf0, 0x41, 0x07


	//----- nvinfo : EIATTR_SPARSE_MMA_MASK
	.align		4
.L_438:
        /*0018*/ 	.byte	0x03, 0x50
        /*001a*/ 	.short	0x0000


	//----- nvinfo : EIATTR_MAXREG_COUNT
	.align		4
        /*001c*/ 	.byte	0x03, 0x1b
        /*001e*/ 	.short	0x00ff


	//----- nvinfo : EIATTR_NUM_BARRIERS
	.align		4
        /*0020*/ 	.byte	0x02, 0x4c
        /*0022*/ 	.byte	0x01
	.zero		1


	//----- nvinfo : EIATTR_MERCURY_ISA_VERSION
	.align		4
        /*0024*/ 	.byte	0x03, 0x5f
        /*0026*/ 	.short	0x0101


	//----- nvinfo : EIATTR_COOP_GROUP_MASK_REGIDS
	.align		4
        /*0028*/ 	.byte	0x04, 0x29
        /*002a*/ 	.short	(.L_440 - .L_439)


	//   ....[0]....
.L_439:
        /*002c*/ 	.word	0xffffffff


	//   ....[1]....
        /*0030*/ 	.word	0xffffffff


	//   ....[2]....
        /*0034*/ 	.word	0xffffffff


	//   ....[3]....
        /*0038*/ 	.word	0xffffffff


	//   ....[4]....
        /*003c*/ 	.word	0xffffffff


	//   ....[5]....
        /*0040*/ 	.word	0xffffffff


	//   ....[6]....
        /*0044*/ 	.word	0xffffffff


	//   ....[7]....
        /*0048*/ 	.word	0xffffffff


	//   ....[8]....
        /*004c*/ 	.word	0xffffffff


	//   ....[9]....
        /*0050*/ 	.word	0xffffffff


	//   ....[10]....
        /*0054*/ 	.word	0xffffffff


	//   ....[11]....
        /*0058*/ 	.word	0xffffffff


	//----- nvinfo : EIATTR_COOP_GROUP_INSTR_OFFSETS
	.align		4
.L_440:
        /*005c*/ 	.byte	0x04, 0x28
        /*005e*/ 	.short	(.L_442 - .L_441)


	//   ....[0]....
.L_441:
        /*0060*/ 	.word	0x000052e0


	//   ....[1]....
        /*0064*/ 	.word	0x00005370


	//   ....[2]....
        /*0068*/ 	.word	0x00005450


	//   ....[3]....
        /*006c*/ 	.word	0x000054d0


	//   ....[4]....
        /*0070*/ 	.word	0x00008ef0


	//   ....[5]....
        /*0074*/ 	.word	0x00008f40


	//   ....[6]....
        /*0078*/ 	.word	0x00009070


	//   ....[7]....
        /*007c*/ 	.word	0x000090a0


	//   ....[8]....
        /*0080*/ 	.word	0x0000b080


	//   ....[9]....
        /*0084*/ 	.word	0x0000b0c0


	//   ....[10]....
        /*0088*/ 	.word	0x0000b1b0


	//   ....[11]....
        /*008c*/ 	.word	0x0000b1c0


	//----- nvinfo : EIATTR_VRC_CTA_INIT_COUNT
	.align		4
.L_442:
        /*0090*/ 	.byte	0x02, 0x4a
	.zero		1
	.zero		1


	//----- nvinfo : EIATTR_EXIT_INSTR_OFFSETS
	.align		4
        /*0094*/ 	.byte	0x04, 0x1c
        /*0096*/ 	.short	(.L_444 - .L_443)


	//   ....[0]....
.L_443:
        /*0098*/ 	.word	0x000004d0


	//   ....[1]....
        /*009c*/ 	.word	0x00001080


	//   ....[2]....
        /*00a0*/ 	.word	0x00001110


	//   ....[3]....
        /*00a4*/ 	.word	0x0000c9a0


	//   ....[4]....
        /*00a8*/ 	.word	0x0000cad0


	//   ....[5]....
        /*00ac*/ 	.word	0x0000caf0


	//----- nvinfo : EIATTR_CRS_STACK_SIZE
	.align		4
.L_444:
        /*00b0*/ 	.byte	0x04, 0x1e
        /*00b2*/ 	.short	(.L_446 - .L_445)
.L_445:
        /*00b4*/ 	.word	0x00000000


	//----- nvinfo : EIATTR_CBANK_PARAM_SIZE
	.align		4
.L_446:
        /*00b8*/ 	.byte	0x03, 0x19
        /*00ba*/ 	.short	0x01d0


	//----- nvinfo : EIATTR_PARAM_CBANK
	.align		4
        /*00bc*/ 	.byte	0x04, 0x0a
        /*00be*/ 	.short	(.L_448 - .L_447)
	.align		4
.L_447:
        /*00c0*/ 	.word	index@(.nv.constant0._ZN5flash16flash_fwd_kernelI23Flash_fwd_kernel_traitsILi192ELi64ELi64ELi4ELb0ELb0EN7cutlass10bfloat16_tE19Flash_kernel_traitsILi192ELi64ELi64ELi4ES3_EELb1ELb0ELb0ELb1ELb0ELb0ELb0ELb0EEEvNS_16Flash_fwd_paramsE)
        /*00c4*/ 	.short	0x0380
        /*00c6*/ 	.short	0x01d0


	//----- nvinfo : EIATTR_SW_WAR
	.align		4
.L_448:
        /*00c8*/ 	.byte	0x04, 0x36
        /*00ca*/ 	.short	(.L_450 - .L_449)
.L_449:
        /*00cc*/ 	.word	0x00000008
.L_450:


//--------------------- .nv.info._ZN5flash16flash_fwd_kernelI23Flash_fwd_kernel_traitsILi192ELi64ELi64ELi4ELb0ELb0EN7cutlass10bfloat16_tE19Flash_kernel_traitsILi192ELi64ELi64ELi4ES3_EELb1ELb0ELb0ELb0ELb0ELb0ELb0ELb1EEEvNS_16Flash_fwd_paramsE --------------------------
	.section	.nv.info._ZN5flash16flash_fwd_kernelI23Flash_fwd_kernel_traitsILi192ELi64ELi64ELi4ELb0ELb0EN7cutlass10bfloat16_tE19Flash_kernel_traitsILi192ELi64ELi64ELi4ES3_EELb1ELb0ELb0ELb0ELb0ELb0ELb0ELb1EEEvNS_16Flash_fwd_paramsE,"",@"SHT_CUDA_INFO"
	.sectionflags	@""
	.align	4


	//----- nvinfo : EIATTR_CUDA_API_VERSION
	.align		4
        /*0000*/ 	.byte	0x04, 0x37
        /*0002*/ 	.short	(.L_452 - .L_451)
.L_451:
        /*0004*/ 	.word	0x00000082


	//----- nvinfo : EIATTR_KPARAM_INFO
	.align		4
.L_452:
        /*0008*/ 	.byte	0x04, 0x17
        /*000a*/ 	.short	(.L_454 - .L_453)
.L_453:
        /*000c*/ 	.word	0x00000000
        /*0010*/ 	.short	0x0000
        /*0012*/ 	.short	0x0000
        /*0014*/ 	.byte	0x00, 0xf0, 0x41, 0x07


	//----- nvinfo : EIATTR_SPARSE_MMA_MASK
	.align		4
.L_454:
        /*0018*/ 	.byte	0x03, 0x50
        /*001a*/ 	.short	0x0000


	//----- nvinfo : EIATTR_MAXREG_COUNT
	.align		4
        /*001c*/ 	.byte	0x03, 0x1b
        /*001e*/ 	.short	0x00ff


	//----- nvinfo : EIATTR_NUM_BARRIERS
	.align		4
        /*0020*/ 	.byte	0x02, 0x4c
        /*0022*/ 	.byte	0x01
	.zero		1


	//----- nvinfo : EIATTR_ANNOTATIONS
	.align		4
        /*0024*/ 	.byte	0x04, 0x55
        /*0026*/ 	.short	(.L_456 - .L_455)


	//   ....[0]....
.L_455:
        /*0028*/ 	.word	0x00000001
        /*002c*/ 	.byte	0x80, 0x04, 0x00, 0x00, 0x01, 0x00, 0x00, 0x00, 0xd0, 0x18, 0x00, 0x00, 0x01, 0x00, 0x00, 0x00
        /* <DEDUP_REMOVED lines=29> */
        /*020c*/ 	.byte	0xb0, 0xda, 0x00, 0x00


	//----- nvinfo : EIATTR_MERCURY_ISA_VERSION
	.align		4
.L_456:
        /*0210*/ 	.byte	0x03, 0x5f
        /*0212*/ 	.short	0x0101


	//----- nvinfo : EIATTR_COOP_GROUP_MASK_REGIDS
	.align		4
        /*0214*/ 	.byte	0x04, 0x29
        /*0216*/ 	.short	(.L_458 - .L_457)


	//   ....[0]....
.L_457:
        /*0218*/ 	.word	0xffffffff


	//   ....[1]....
        /*021c*/ 	.word	0xffffffff


	//   ....[2]....
        /*0220*/ 	.word	0xffffffff


	//   ....[3]....
        /*0224*/ 	.word	0xffffffff


	//   ....[4]....
        /*0228*/ 	.word	0xffffffff


	//   ....[5]....
        /*022c*/ 	.word	0xffffffff


	//   ....[6]....
        /*0230*/ 	.word	0xffffffff


	//   ....[7]....
        /*0234*/ 	.word	0xffffffff


	//   ....[8]....
        /*0238*/ 	.word	0xffffffff


	//   ....[9]....
        /*023c*/ 	.word	0xffffffff


	//   ....[10]....
        /*0240*/ 	.word	0xffffffff


	//   ....[11]....
        /*0244*/ 	.word	0xffffffff


	//----- nvinfo : EIATTR_COOP_GROUP_INSTR_OFFSETS
	.align		4
.L_458:
        /*0248*/ 	.byte	0x04, 0x28
        /*024a*/ 	.short	(.L_460 - .L_459)


	//   ....[0]....
.L_459:
        /*024c*/ 	.word	0x00004b30


	//   ....[1]....
        /*0250*/ 	.word	0x00004b40


	//   ....[2]....
        /*0254*/ 	.word	0x00004b80


	//   ....[3]....
        /*0258*/ 	.word	0x00004bc0


	//   ....[4]....
        /*025c*/ 	.word	0x000097a0


	//   ....[5]....
        /*0260*/ 	.word	0x000097c0


	//   ....[6]....
        /*0264*/ 	.word	0x00009810


	//   ....[7]....
        /*0268*/ 	.word	0x00009840


	//   ....[8]....
        /*026c*/ 	.word	0x0000c750


	//   ....[9]....
        /*0270*/ 	.word	0x0000c780


	//   ....[10]....
        /*0274*/ 	.word	0x0000c7b0


	//   ....[11]....
        /*0278*/ 	.word	0x0000c7c0


	//----- nvinfo : EIATTR_VRC_CTA_INIT_COUNT
	.align		4
.L_460:
        /*027c*/ 	.byte	0x02, 0x4a
	.zero		1
	.zero		1


	//----- nvinfo : EIATTR_EXIT_INSTR_OFFSETS
	.align		4
        /*0280*/ 	.byte	0x04, 0x1c
        /*0282*/ 	.short	(.L_462 - .L_461)


	//   ....[0]....
.L_461:
        /*0284*/ 	.word	0x00000520


	//   ....[1]....
        /*0288*/ 	.word	0x000010f0


	//   ....[2]....
        /*028c*/ 	.word	0x00001180


	//   ....[3]....
        /*0290*/ 	.word	0x0000e040


	//   ....[4]....
        /*0294*/ 	.word	0x0000e180


	//   ....[5]....
        /*0298*/ 	.word	0x0000e1a0


	//----- nvinfo : EIATTR_CRS_STACK_SIZE
	.align		4
.L_462:
        /*029c*/ 	.byte	0x04, 0x1e
        /*029e*/ 	.short	(.L_464 - .L_463)
.L_463:
        /*02a0*/ 	.word	0x00000000


	//----- nvinfo : EIATTR_CBANK_PARAM_SIZE
	.align		4
.L_464:
        /*02a4*/ 	.byte	0x03, 0x19
        /*02a6*/ 	.short	0x01d0


	//----- nvinfo : EIATTR_PARAM_CBANK
	.align		4
        /*02a8*/ 	.byte	0x04, 0x0a
        /*02aa*/ 	.short	(.L_466 - .L_465)
	.align		4
.L_465:
        /*02ac*/ 	.word	index@(.nv.constant0._ZN5flash16flash_fwd_kernelI23Flash_fwd_kernel_traitsILi192ELi64ELi64ELi4ELb0ELb0EN7cutlass10bfloat16_tE19Flash_kernel_traitsILi192ELi64ELi64ELi4ES3_EELb1ELb0ELb0ELb0ELb0ELb0ELb0ELb1EEEvNS_16Flash_fwd_paramsE)
        /*02b0*/ 	.short	0x0380
        /*02b2*/ 	.short	0x01d0


	//----- nvinfo : EIATTR_SW_WAR
	.align		4
.L_466:
        /*02b4*/ 	.byte	0x04, 0x36
        /*02b6*/ 	.short	(.L_468 - .L_467)
.L_467:
        /*02b8*/ 	.word	0x00000008
.L_468:


//--------------------- .nv.info._ZN5flash16flash_fwd_kernelI23Flash_fwd_kernel_traitsILi192ELi64ELi64ELi4ELb0ELb0EN7cutlass10bfloat16_tE19Flash_kernel_traitsILi192ELi64ELi64ELi4ES3_EELb0ELb0ELb0ELb0ELb0ELb0ELb1ELb0EEEvNS_16Flash_fwd_paramsE --------------------------
	.section	.nv.info._ZN5flash16flash_fwd_kernelI23Flash_fwd_kernel_traitsILi192ELi64ELi64ELi4ELb0ELb0EN7cutlass10bfloat16_tE19Flash_kernel_traitsILi192ELi64ELi64ELi4ES3_EELb0ELb0ELb0ELb0ELb0ELb0ELb1ELb0EEEvNS_16Flash_fwd_paramsE,"",@"SHT_CUDA_INFO"
	.sectionflags	@""
	.align	4


	//----- nvinfo : EIATTR_CUDA_API_VERSION
	.align		4
        /*0000*/ 	.byte	0x04, 0x37
        /*0002*/ 	.short	(.L_470 - .L_469)
.L_469:
        /*0004*/ 	.word	0x00000082


	//----- nvinfo : EIATTR_KPARAM_INFO
	.align		4
.L_470:
        /*0008*/ 	.byte	0x04, 0x17
        /*000a*/ 	.short	(.L_472 - .L_471)
.L_471:
        /*000c*/ 	.word	0x00000000
        /*0010*/ 	.short	0x0000
        /*0012*/ 	.short	0x0000
        /*0014*/ 	.byte	0x00, 0xf0, 0x41, 0x07


	//----- nvinfo : EIATTR_SPARSE_MMA_MASK
	.align		4
.L_472:
        /*0018*/ 	.byte	0x03, 0x50
        /*001a*/ 	.short	0x0000


	//----- nvinfo : EIATTR_MAXREG_COUNT
	.align		4
        /*001c*/ 	.byte	0x03, 0x1b
        /*001e*/ 	.short	0x00ff


	//----- nvinfo : EIATTR_NUM_BARRIERS
	.align		4
        /*0020*/ 	.byte	0x02, 0x4c
        /*0022*/ 	.byte	0x01
	.zero		1


	//----- nvinfo : EIATTR_MERCURY_ISA_VERSION
	.align		4
        /*0024*/ 	.byte	0x03, 0x5f
        /*0026*/ 	.short	0x0101


	//----- nvinfo : EIATTR_COOP_GROUP_MASK_REGIDS
	.align		4
        /*0028*/ 	.byte	0x04, 0x29
        /*002a*/ 	.short	(.L_474 - .L_473)


	//   ....[0]....
.L_473:
        /*002c*/ 	.word	0xffffffff


	//   ....[1]....
        /*0030*/ 	.word	0xffffffff


	//   ....[2]....
        /*0034*/ 	.word	0xffffffff


	//   ....[3]....
        /*0038*/ 	.word	0xffffffff


	//   ....[4]....
        /*003c*/ 	.word	0xffffffff


	//   ....[5]....
        /*0040*/ 	.word	0xffffffff


	//   ....[6]....
        /*0044*/ 	.word	0xffffffff


	//   ....[7]....
        /*0048*/ 	.word	0xffffffff


	//   ....[8]....
        /*004c*/ 	.word	0xffffffff


	//   ....[9]....
        /*0050*/ 	.word	0xffffffff


	//   ....[10]....
        /*0054*/ 	.word	0xffffffff


	//   ....[11]....
        /*0058*/ 	.word	0xffffffff


	//----- nvinfo : EIATTR_COOP_GROUP_INSTR_OFFSETS
	.align		4
.L_474:
        /*005c*/ 	.byte	0x04, 0x28
        /*005e*/ 	.short	(.L_476 - .L_475)


	//   ....[0]....
.L_475:
        /*0060*/ 	.word	0x00004be0


	//   ....[1]....
        /*0064*/ 	.word	0x00004c00


	//   ....[2]....
        /*0068*/ 	.word	0x00004cb0


	//   ....[3]....
        /*006c*/ 	.word	0x00004cc0


	//   ....[4]....
        /*0070*/ 	.word	0x000079b0


	//   ....[5]....
        /*0074*/ 	.word	0x000079e0


	//   ....[6]....
        /*0078*/ 	.word	0x00007ab0


	//   ....[7]....
        /*007c*/ 	.word	0x00007ac0


	//   ....[8]....
        /*0080*/ 	.word	0x00009190


	//   ....[9]....
        /*0084*/ 	.word	0x000091d0


	//   ....[10]....
        /*0088*/ 	.word	0x00009250


	//   ....[11]....
        /*008c*/ 	.word	0x00009260


	//----- nvinfo : EIATTR_VRC_CTA_INIT_COUNT
	.align		4
.L_476:
        /*0090*/ 	.byte	0x02, 0x4a
	.zero		1
	.zero		1


	//----- nvinfo : EIATTR_EXIT_INSTR_OFFSETS
	.align		4
        /*0094*/ 	.byte	0x04, 0x1c
        /*0096*/ 	.short	(.L_478 - .L_477)


	//   ....[0]....
.L_477:
        /*0098*/ 	.word	0x000003a0


	//   ....[1]....
        /*009c*/ 	.word	0x00000f90


	//   ....[2]....
        /*00a0*/ 	.word	0x00001020


	//   ....[3]....
        /*00a4*/ 	.word	0x0000aa60


	//   ....[4]....
        /*00a8*/ 	.word	0x0000aba0


	//   ....[5]....
        /*00ac*/ 	.word	0x0000abc0


	//----- nvinfo : EIATTR_CRS_STACK_SIZE
	.align		4
.L_478:
        /*00b0*/ 	.byte	0x04, 0x1e
        /*00b2*/ 	.short	(.L_480 - .L_479)
.L_479:
        /*00b4*/ 	.word	0x00000000


	//----- nvinfo : EIATTR_CBANK_PARAM_SIZE
	.align		4
.L_480:
        /*00b8*/ 	.byte	0x03, 0x19
        /*00ba*/ 	.short	0x01d0


	//----- nvinfo : EIATTR_PARAM_CBANK
	.align		4
        /*00bc*/ 	.byte	0x04, 0x0a
        /*00be*/ 	.short	(.L_482 - .L_481)
	.align		4
.L_481:
        /*00c0*/ 	.word	index@(.nv.constant0._ZN5flash16flash_fwd_kernelI23Flash_fwd_kernel_traitsILi192ELi64ELi64ELi4ELb0ELb0EN7cutlass10bfloat16_tE19Flash_kernel_traitsILi192ELi64ELi64ELi4ES3_EELb0ELb0ELb0ELb0ELb0ELb0ELb1ELb0EEEvNS_16Flash_fwd_paramsE)
        /*00c4*/ 	.short	0x0380
        /*00c6*/ 	.short	0x01d0


	//----- nvinfo : EIATTR_SW_WAR
	.align		4
.L_482:
        /*00c8*/ 	.byte	0x04, 0x36
        /*00ca*/ 	.short	(.L_484 - .L_483)
.L_483:
        /*00cc*/ 	.word	0x00000008
.L_484:


//--------------------- .nv.info._ZN5flash16flash_fwd_kernelI23Flash_fwd_kernel_traitsILi192ELi64ELi64ELi4ELb0ELb0EN7cutlass10bfloat16_tE19Flash_kernel_traitsILi192ELi64ELi64ELi4ES3_EELb1ELb0ELb0ELb1ELb0ELb0ELb0ELb1EEEvNS_16Flash_fwd_paramsE --------------------------
	.section	.nv.info._ZN5flash16flash_fwd_kernelI23Flash_fwd_kernel_traitsILi192ELi64ELi64ELi4ELb0ELb0EN7cutlass10bfloat16_tE19Flash_kernel_traitsILi192ELi64ELi64ELi4ES3_EELb1ELb0ELb0ELb1ELb0ELb0ELb0ELb1EEEvNS_16Flash_fwd_paramsE,"",@"SHT_CUDA_INFO"
	.sectionflags	@""
	.align	4


	//----- nvinfo : EIATTR_CUDA_API_VERSION
	.align		4
        /*0000*/ 	.byte	0x04, 0x37
        /*0002*/ 	.short	(.L_486 - .L_485)
.L_485:
        /*0004*/ 	.word	0x00000082


	//----- nvinfo : EIATTR_KPARAM_INFO
	.align		4
.L_486:
        /*0008*/ 	.byte	0x04, 0x17
        /*000a*/ 	.short	(.L_488 - .L_487)
.L_487:
        /*000c*/ 	.word	0x00000000
        /*0010*/ 	.short	0x0000
        /*0012*/ 	.short	0x0000
        /*0014*/ 	.byte	0x00, 0xf0, 0x41, 0x07


	//----- nvinfo : EIATTR_SPARSE_MMA_MASK
	.align		4
.L_488:
        /*0018*/ 	.byte	0x03, 0x50
        /*001a*/ 	.short	0x0000


	//----- nvinfo : EIATTR_MAXREG_COUNT
	.align		4
        /*001c*/ 	.byte	0x03, 0x1b
        /*001e*/ 	.short	0x00ff


	//----- nvinfo : EIATTR_NUM_BARRIERS
	.align		4
        /*0020*/ 	.byte	0x02, 0x4c
        /*0022*/ 	.byte	0x01
	.zero		1


	//----- nvinfo : EIATTR_ANNOTATIONS
	.align		4
        /*0024*/ 	.byte	0x04, 0x55
        /*0026*/ 	.short	(.L_490 - .L_489)


	//   ....[0]....
.L_489:
        /* <DEDUP_REMOVED lines=37> */


	//----- nvinfo : EIATTR_MERCURY_ISA_VERSION
	.align		4
.L_490:
        /*0260*/ 	.byte	0x03, 0x5f
        /*0262*/ 	.short	0x0101


	//----- nvinfo : EIATTR_COOP_GROUP_MASK_REGIDS
	.align		4
        /*0264*/ 	.byte	0x04, 0x29
        /*0266*/ 	.short	(.L_492 - .L_491)


	//   ....[0]....
.L_491:
        /*0268*/ 	.word	0xffffffff


	//   ....[1]....
        /*026c*/ 	.word	0xffffffff


	//   ....[2]....
        /*0270*/ 	.word	0xffffffff


	//   ....[3]....
        /*0274*/ 	.word	0xffffffff


	//   ....[4]....
        /*0278*/ 	.word	0xffffffff


	//   ....[5]....
        /*027c*/ 	.word	0xffffffff


	//   ....[6]....
        /*0280*/ 	.word	0xffffffff


	//   ....[7]....
        /*0284*/ 	.word	0xffffffff


	//   ....[8]....
        /*0288*/ 	.word	0xffffffff


	//   ....[9]....
        /*028c*/ 	.word	0xffffffff


	//   ....[10]....
        /*0290*/ 	.word	0xffffffff


	//   ....[11]....
        /*0294*/ 	.word	0xffffffff


	//----- nvinfo : EIATTR_COOP_GROUP_INSTR_OFFSETS
	.align		4
.L_492:
        /*0298*/ 	.byte	0x04, 0x28
        /*029a*/ 	.short	(.L_494 - .L_493)


	//   ....[0]....
.L_493:
        /*029c*/ 	.word	0x00005690


	//   ....[1]....
        /*02a0*/ 	.word	0x000056f0


	//   ....[2]....
        /*02a4*/ 	.word	0x00005750


	//   ....[3]....
        /*02a8*/ 	.word	0x00005820


	//   ....[4]....
        /*02ac*/ 	.word	0x0000a8c0


	//   ....[5]....
        /*02b0*/ 	.word	0x0000a900


	//   ....[6]....
        /*02b4*/ 	.word	0x0000a950


	//   ....[7]....
        /*02b8*/ 	.word	0x0000a980


	//   ....[8]....
        /*02bc*/ 	.word	0x0000d800


	//   ....[9]....
        /*02c0*/ 	.word	0x0000d810


	//   ....[10]....
        /*02c4*/ 	.word	0x0000d840


	//   ....[11]....
        /*02c8*/ 	.word	0x0000d850


	//----- nvinfo : EIATTR_VRC_CTA_INIT_COUNT
	.align		4
.L_494:
        /*02cc*/ 	.byte	0x02, 0x4a
	.zero		1
	.zero		1


	//----- nvinfo : EIATTR_EXIT_INSTR_OFFSETS
	.align		4
        /*02d0*/ 	.byte	0x04, 0x1c
        /*02d2*/ 	.short	(.L_496 - .L_495)


	//   ....[0]....
.L_495:
        /*02d4*/ 	.word	0x00000540


	//   ....[1]....
        /*02d8*/ 	.word	0x00001130


	//   ....[2]....
        /*02dc*/ 	.word	0x000011c0


	//   ....[3]....
        /*02e0*/ 	.word	0x0000f120


	//   ....[4]....
        /*02e4*/ 	.word	0x0000f260


	//   ....[5]....
        /*02e8*/ 	.word	0x0000f280


	//----- nvinfo : EIATTR_CRS_STACK_SIZE
	.align		4
.L_496:
        /*02ec*/ 	.byte	0x04, 0x1e
        /*02ee*/ 	.short	(.L_498 - .L_497)
.L_497:
        /*02f0*/ 	.word	0x00000000


	//----- nvinfo : EIATTR_CBANK_PARAM_SIZE
	.align		4
.L_498:
        /*02f4*/ 	.byte	0x03, 0x19
        /*02f6*/ 	.short	0x01d0


	//----- nvinfo : EIATTR_PARAM_CBANK
	.align		4
        /*02f8*/ 	.byte	0x04, 0x0a
        /*02fa*/ 	.short	(.L_500 - .L_499)
	.align		4
.L_499:
        /*02fc*/ 	.word	index@(.nv.constant0._ZN5flash16flash_fwd_kernelI23Flash_fwd_kernel_traitsILi192ELi64ELi64ELi4ELb0ELb0EN7cutlass10bfloat16_tE19Flash_kernel_traitsILi192ELi64ELi64ELi4ES3_EELb1ELb0ELb0ELb1ELb0ELb0ELb0ELb1EEEvNS_16Flash_fwd_paramsE)
        /*0300*/ 	.short	0x0380
        /*0302*/ 	.short	0x01d0


	//----- nvinfo : EIATTR_SW_WAR
	.align		4
.L_500:
        /*0304*/ 	.byte	0x04, 0x36
        /*0306*/ 	.short	(.L_502 - .L_501)
.L_501:
        /*0308*/ 	.word	0x00000008
.L_502:


//--------------------- .nv.info._ZN5flash16flash_fwd_kernelI23Flash_fwd_kernel_traitsILi192ELi64ELi64ELi4ELb0ELb0EN7cutlass10bfloat16_tE19Flash_kernel_traitsILi192ELi64ELi64ELi4ES3_EELb0ELb0ELb0ELb1ELb0ELb0ELb1ELb0EEEvNS_16Flash_fwd_paramsE --------------------------
	.section	.nv.info._ZN5flash16flash_fwd_kernelI23Flash_fwd_kernel_traitsILi192ELi64ELi64ELi4ELb0ELb0EN7cutlass10bfloat16_tE19Flash_kernel_traitsILi192ELi64ELi64ELi4ES3_EELb0ELb0ELb0ELb1ELb0ELb0ELb1ELb0EEEvNS_16Flash_fwd_paramsE,"",@"SHT_CUDA_INFO"
	.sectionflags	@""
	.align	4


	//----- nvinfo : EIATTR_CUDA_API_VERSION
	.align		4
        /*0000*/ 	.byte	0x04, 0x37
        /*0002*/ 	.short	(.L_504 - .L_503)
.L_503:
        /*0004*/ 	.word	0x00000082


	//----- nvinfo : EIATTR_KPARAM_INFO
	.align		4
.L_504:
        /*0008*/ 	.byte	0x04, 0x17
        /*000a*/ 	.short	(.L_506 - .L_505)
.L_505:
        /*000c*/ 	.word	0x00000000
        /*0010*/ 	.short	0x0000
        /*0012*/ 	.short	0x0000
        /*0014*/ 	.byte	0x00, 0xf0, 0x41, 0x07


	//----- nvinfo : EIATTR_SPARSE_MMA_MASK
	.align		4
.L_506:
        /*0018*/ 	.byte	0x03, 0x50
        /*001a*/ 	.short	0x0000


	//----- nvinfo : EIATTR_MAXREG_COUNT
	.align		4
        /*001c*/ 	.byte	0x03, 0x1b
        /*001e*/ 	.short	0x00ff


	//----- nvinfo : EIATTR_NUM_BARRIERS
	.align		4
        /*0020*/ 	.byte	0x02, 0x4c
        /*0022*/ 	.byte	0x01
	.zero		1


	//----- nvinfo : EIATTR_MERCURY_ISA_VERSION
	.align		4
        /*0024*/ 	.byte	0x03, 0x5f
        /*0026*/ 	.short	0x0101


	//----- nvinfo : EIATTR_COOP_GROUP_MASK_REGIDS
	.align		4
        /*0028*/ 	.byte	0x04, 0x29
        /*002a*/ 	.short	(.L_508 - .L_507)


	//   ....[0]....
.L_507:
        /*002c*/ 	.word	0xffffffff


	//   ....[1]....
        /*0030*/ 	.word	0xffffffff


	//   ....[2]....
        /*0034*/ 	.word	0xffffffff


	//   ....[3]....
        /*0038*/ 	.word	0xffffffff


	//   ....[4]....
        /*003c*/ 	.word	0xffffffff


	//   ....[5]....
        /*0040*/ 	.word	0xffffffff


	//   ....[6]....
        /*0044*/ 	.word	0xffffffff


	//   ....[7]....
        /*0048*/ 	.word	0xffffffff


	//   ....[8]....
        /*004c*/ 	.word	0xffffffff


	//   ....[9]....
        /*0050*/ 	.word	0xffffffff


	//   ....[10]....
        /*0054*/ 	.word	0xffffffff


	//   ....[11]....
        /*0058*/ 	.word	0xffffffff


	//----- nvinfo : EIATTR_COOP_GROUP_INSTR_OFFSETS
	.align		4
.L_508:
        /*005c*/ 	.byte	0x04, 0x28
        /*005e*/ 	.short	(.L_510 - .L_509)


	//   ....[0]....
.L_509:
        /*0060*/ 	.word	0x000054e0


	//   ....[1]....
        /*0064*/ 	.word	0x00005500


	//   ....[2]....
        /*0068*/ 	.word	0x000055a0


	//   ....[3]....
        /*006c*/ 	.word	0x000055b0


	//   ....[4]....
        /*0070*/ 	.word	0x00008b70


	//   ....[5]....
        /*0074*/ 	.word	0x00008ba0


	//   ....[6]....
        /*0078*/ 	.word	0x00008c60


	//   ....[7]....
        /*007c*/ 	.word	0x00008c70


	//   ....[8]....
        /*0080*/ 	.word	0x0000a350


	//   ....[9]....
        /*0084*/ 	.word	0x0000a390


	//   ....[10]....
        /*0088*/ 	.word	0x0000a410


	//   ....[11]....
        /*008c*/ 	.word	0x0000a420


	//----- nvinfo : EIATTR_VRC_CTA_INIT_COUNT
	.align		4
.L_510:
        /*0090*/ 	.byte	0x02, 0x4a
	.zero		1
	.zero		1


	//----- nvinfo : EIATTR_EXIT_INSTR_OFFSETS
	.align		4
        /*0094*/ 	.byte	0x04, 0x1c
        /*0096*/ 	.short	(.L_512 - .L_511)


	//   ....[0]....
.L_511:
        /*0098*/ 	.word	0x000003a0


	//   ....[1]....
        /*009c*/ 	.word	0x00000f60


	//   ....[2]....
        /*00a0*/ 	.word	0x00000ff0


	//   ....[3]....
        /*00a4*/ 	.word	0x0000bc20


	//   ....[4]....
        /*00a8*/ 	.word	0x0000bd50


	//   ....[5]....
        /*00ac*/ 	.word	0x0000bd70


	//----- nvinfo : EIATTR_CRS_STACK_SIZE
	.align		4
.L_512:
        /*00b0*/ 	.byte	0x04, 0x1e
        /*00b2*/ 	.short	(.L_514 - .L_513)
.L_513:
        /*00b4*/ 	.word	0x00000000


	//----- nvinfo : EIATTR_CBANK_PARAM_SIZE
	.align		4
.L_514:
        /*00b8*/ 	.byte	0x03, 0x19
        /*00ba*/ 	.short	0x01d0


	//----- nvinfo : EIATTR_PARAM_CBANK
	.align		4
        /*00bc*/ 	.byte	0x04, 0x0a
        /*00be*/ 	.short	(.L_516 - .L_515)
	.align		4
.L_515:
        /*00c0*/ 	.word	index@(.nv.constant0._ZN5flash16flash_fwd_kernelI23Flash_fwd_kernel_traitsILi192ELi64ELi64ELi4ELb0ELb0EN7cutlass10bfloat16_tE19Flash_kernel_traitsILi192ELi64ELi64ELi4ES3_EELb0ELb0ELb0ELb1ELb0ELb0ELb1ELb0EEEvNS_16Flash_fwd_paramsE)
        /*00c4*/ 	.short	0x0380
        /*00c6*/ 	.short	0x01d0


	//----- nvinfo : EIATTR_SW_WAR
	.align		4
.L_516:
        /*00c8*/ 	.byte	0x04, 0x36
        /*00ca*/ 	.short	(.L_518 - .L_517)
.L_517:
        /*00cc*/ 	.word	0x00000008
.L_518:


//--------------------- .nv.info._ZN5flash16flash_fwd_kernelI23Flash_fwd_kernel_traitsILi192ELi64ELi64ELi4ELb0ELb0EN7cutlass10bfloat16_tE19Flash_kernel_traitsILi192ELi64ELi64ELi4ES3_EELb1ELb0ELb1ELb0ELb0ELb1ELb0ELb0EEEvNS_16Flash_fwd_paramsE --------------------------
	.section	.nv.info._ZN5flash16flash_fwd_kernelI23Flash_fwd_kernel_traitsILi192ELi64ELi64ELi4ELb0ELb0EN7cutlass10bfloat16_tE19Flash_kernel_traitsILi192ELi64ELi64ELi4ES3_EELb1ELb0ELb1ELb0ELb0ELb1ELb0ELb0EEEvNS_16Flash_fwd_paramsE,"",@"SHT_CUDA_INFO"
	.sectionflags	@""
	.align	4


	//----- nvinfo : EIATTR_CUDA_API_VERSION
	.align		4
        /*0000*/ 	.byte	0x04, 0x37
        /*0002*/ 	.short	(.L_520 - .L_519)
.L_519:
        /*0004*/ 	.word	0x00000082


	//----- nvinfo : EIATTR_KPARAM_INFO
	.align		4
.L_520:
        /*0008*/ 	.byte	0x04, 0x17
        /*000a*/ 	.short	(.L_522 - .L_521)
.L_521:
        /*000c*/ 	.word	0x00000000
        /*0010*/ 	.short	0x0000
        /*0012*/ 	.short	0x0000
        /*0014*/ 	.byte	0x00, 0xf0, 0x41, 0x07


	//----- nvinfo : EIATTR_SPARSE_MMA_MASK
	.align		4
.L_522:
        /*0018*/ 	.byte	0x03, 0x50
        /*001a*/ 	.short	0x0000


	//----- nvinfo : EIATTR_MAXREG_COUNT
	.align		4
        /*001c*/ 	.byte	0x03, 0x1b
        /*001e*/ 	.short	0x00ff


	//----- nvinfo : EIATTR_NUM_BARRIERS
	.align		4
        /*0020*/ 	.byte	0x02, 0x4c
        /*0022*/ 	.byte	0x01
	.zero		1


	//----- nvinfo : EIATTR_MERCURY_ISA_VERSION
	.align		4
        /*0024*/ 	.byte	0x03, 0x5f
        /*0026*/ 	.short	0x0101


	//----- nvinfo : EIATTR_COOP_GROUP_MASK_REGIDS
	.align		4
        /*0028*/ 	.byte	0x04, 0x29
        /*002a*/ 	.short	(.L_524 - .L_523)


	//   ....[0]....
.L_523:
        /*002c*/ 	.word	0xffffffff


	//   ....[1]....
        /*0030*/ 	.word	0xffffffff


	//   ....[2]....
        /*0034*/ 	.word	0xffffffff


	//   ....[3]....
        /*0038*/ 	.word	0xffffffff


	//   ....[4]....
        /*003c*/ 	.word	0xffffffff


	//   ....[5]....
        /*0040*/ 	.word	0xffffffff


	//   ....[6]....
        /*0044*/ 	.word	0xffffffff


	//   ....[7]....
        /*0048*/ 	.word	0xffffffff


	//   ....[8]....
        /*004c*/ 	.word	0xffffffff


	//   ....[9]....
        /*0050*/ 	.word	0xffffffff


	//   ....[10]....
        /*0054*/ 	.word	0xffffffff


	//   ....[11]....
        /*0058*/ 	.word	0xffffffff


	//   ....[12]....
        /*005c*/ 	.word	0xffffffff


	//   ....[13]....
        /*0060*/ 	.word	0xffffffff


	//   ....[14]....
        /*0064*/ 	.word	0xffffffff


	//   ....[15]....
        /*0068*/ 	.word	0xffffffff


	//----- nvinfo : EIATTR_COOP_GROUP_INSTR_OFFSETS
	.align		4
.L_524:
        /*006c*/ 	.byte	0x04, 0x28
        /*006e*/ 	.short	(.L_526 - .L_525)


	//   ....[0]....
.L_525:
        /*0070*/ 	.word	0x00003d90


	//   ....[1]....
        /*0074*/ 	.word	0x00003e00


	//   ....[2]....
        /*0078*/ 	.word	0x00003f20


	//   ....[3]....
        /*007c*/ 	.word	0x00003fc0


	//   ....[4]....
        /*0080*/ 	.word	0x00007320


	//   ....[5]....
        /*0084*/ 	.word	0x00007470


	//   ....[6]....
        /*0088*/ 	.word	0x00007520


	//   ....[7]....
        /*008c*/ 	.word	0x00007670


	//   ....[8]....
        /*0090*/ 	.word	0x0000b1b0


	//   ....[9]....
        /*0094*/ 	.word	0x0000b1e0


	//   ....[10]....
        /*0098*/ 	.word	0x0000b340


	//   ....[11]....
        /*009c*/ 	.word	0x0000b370


	//   ....[12]....
        /*00a0*/ 	.word	0x0000d440


	//   ....[13]....
        /*00a4*/ 	.word	0x0000d480


	//   ....[14]....
        /*00a8*/ 	.word	0x0000d520


	//   ....[15]....
        /*00ac*/ 	.word	0x0000d530


	//----- nvinfo : EIATTR_VRC_CTA_INIT_COUNT
	.align		4
.L_526:
        /*00b0*/ 	.byte	0x02, 0x4a
	.zero		1
	.zero		1


	//----- nvinfo : EIATTR_EXIT_INSTR_OFFSETS
	.align		4
        /*00b4*/ 	.byte	0x04, 0x1c
        /*00b6*/ 	.short	(.L_528 - .L_527)


	//   ....[0]....
.L_527:
        /*00b8*/ 	.word	0x00000470


	//   ....[1]....
        /*00bc*/ 	.word	0x00001070


	//   ....[2]....
        /*00c0*/ 	.word	0x00001100


	//   ....[3]....
        /*00c4*/ 	.word	0x0000ecb0


	//   ....[4]....
        /*00c8*/ 	.word	0x0000eda0


	//----- nvinfo : EIATTR_CRS_STACK_SIZE
	.align		4
.L_528:
        /*00cc*/ 	.byte	0x04, 0x1e
        /*00ce*/ 	.short	(.L_530 - .L_529)
.L_529:
        /*00d0*/ 	.word	0x00000000


	//----- nvinfo : EIATTR_CBANK_PARAM_SIZE
	.align		4
.L_530:
        /*00d4*/ 	.byte	0x03, 0x19
        /*00d6*/ 	.short	0x01d0


	//----- nvinfo : EIATTR_PARAM_CBANK
	.align		4
        /*00d8*/ 	.byte	0x04, 0x0a
        /*00da*/ 	.short	(.L_532 - .L_531)
	.align		4
.L_531:
        /*00dc*/ 	.word	index@(.nv.constant0._ZN5flash16flash_fwd_kernelI23Flash_fwd_kernel_traitsILi192ELi64ELi64ELi4ELb0ELb0EN7cutlass10bfloat16_tE19Flash_kernel_traitsILi192ELi64ELi64ELi4ES3_EELb1ELb0ELb1ELb0ELb0ELb1ELb0ELb0EEEvNS_16Flash_fwd_paramsE)
        /*00e0*/ 	.short	0x0380
        /*00e2*/ 	.short	0x01d0


	//----- nvinfo : EIATTR_SW_WAR
	.align		4
.L_532:
        /*00e4*/ 	.byte	0x04, 0x36
        /*00e6*/ 	.short	(.L_534 - .L_533)
.L_533:
        /*00e8*/ 	.word	0x00000008
.L_534:


//--------------------- .nv.info._ZN5flash16flash_fwd_kernelI23Flash_fwd_kernel_traitsILi192ELi64ELi64ELi4ELb0ELb0EN7cutlass10bfloat16_tE19Flash_kernel_traitsILi192ELi64ELi64ELi4ES3_EELb0ELb0ELb1ELb0ELb0ELb1ELb1ELb0EEEvNS_16Flash_fwd_paramsE --------------------------
	.section	.nv.info._ZN5flash16flash_fwd_kernelI23Flash_fwd_kernel_traitsILi192ELi64ELi64ELi4ELb0ELb0EN7cutlass10bfloat16_tE19Flash_kernel_traitsILi192ELi64ELi64ELi4ES3_EELb0ELb0ELb1ELb0ELb0ELb1ELb1ELb0EEEvNS_16Flash_fwd_paramsE,"",@"SHT_CUDA_INFO"
	.sectionflags	@""
	.align	4


	//----- nvinfo : EIATTR_CUDA_API_VERSION
	.align		4
        /*0000*/ 	.byte	0x04, 0x37
        /*0002*/ 	.short	(.L_536 - .L_535)
.L_535:
        /*0004*/ 	.word	0x00000082


	//----- nvinfo : EIATTR_KPARAM_INFO
	.align		4
.L_536:
        /*0008*/ 	.byte	0x04, 0x17
        /*000a*/ 	.short	(.L_538 - .L_537)
.L_537:
        /*000c*/ 	.word	0x00000000
        /*0010*/ 	.short	0x0000
        /*0012*/ 	.short	0x0000
        /*0014*/ 	.byte	0x00, 0xf0, 0x41, 0x07


	//----- nvinfo : EIATTR_SPARSE_MMA_MASK
	.align		4
.L_538:
        /*0018*/ 	.byte	0x03, 0x50
        /*001a*/ 	.short	0x0000


	//----- nvinfo : EIATTR_MAXREG_COUNT
	.align		4
        /*001c*/ 	.byte	0x03, 0x1b
        /*001e*/ 	.short	0x00ff


	//----- nvinfo : EIATTR_NUM_BARRIERS
	.align		4
        /*0020*/ 	.byte	0x02, 0x4c
        /*0022*/ 	.byte	0x01
	.zero		1


	//----- nvinfo : EIATTR_MERCURY_ISA_VERSION
	.align		4
        /*0024*/ 	.byte	0x03, 0x5f
        /*0026*/ 	.short	0x0101


	//----- nvinfo : EIATTR_COOP_GROUP_MASK_REGIDS
	.align		4
        /*0028*/ 	.byte	0x04, 0x29
        /*002a*/ 	.short	(.L_540 - .L_539)


	//   ....[0]....
.L_539:
        /*002c*/ 	.word	0xffffffff


	//   ....[1]....
        /*0030*/ 	.word	0xffffffff


	//   ....[2]....
        /*0034*/ 	.word	0xffffffff


	//   ....[3]....
        /*0038*/ 	.word	0xffffffff


	//   ....[4]....
        /*003c*/ 	.word	0xffffffff


	//   ....[5]....
        /*0040*/ 	.word	0xffffffff


	//   ....[6]....
        /*0044*/ 	.word	0xffffffff


	//   ....[7]....
        /*0048*/ 	.word	0xffffffff


	//   ....[8]....
        /*004c*/ 	.word	0xffffffff


	//   ....[9]....
        /*0050*/ 	.word	0xffffffff


	//   ....[10]....
        /*0054*/ 	.word	0xffffffff


	//   ....[11]....
        /*0058*/ 	.word	0xffffffff


	//   ....[12]....
        /*005c*/ 	.word	0xffffffff


	//   ....[13]....
        /*0060*/ 	.word	0xffffffff


	//   ....[14]....
        /*0064*/ 	.word	0xffffffff


	//   ....[15]....
        /*0068*/ 	.word	0xffffffff


	//----- nvinfo : EIATTR_COOP_GROUP_INSTR_OFFSETS
	.align		4
.L_540:
        /*006c*/ 	.byte	0x04, 0x28
        /*006e*/ 	.short	(.L_542 - .L_541)


	//   ....[0]....
.L_541:
        /*0070*/ 	.word	0x00003eb0


	//   ....[1]....
        /*0074*/ 	.word	0x00003f10


	//   ....[2]....
        /*0078*/ 	.word	0x00003fa0


	//   ....[3]....
        /*007c*/ 	.word	0x00003fd0


	//   ....[4]....
        /*0080*/ 	.word	0x00006f60


	//   ....[5]....
        /*0084*/ 	.word	0x00007000


	//   ....[6]....
        /*0088*/ 	.word	0x00007070


	//   ....[7]....
        /*008c*/ 	.word	0x00007090


	//   ....[8]....
        /*0090*/ 	.word	0x0000a800


	//   ....[9]....
        /*0094*/ 	.word	0x0000a820


	//   ....[10]....
        /*0098*/ 	.word	0x0000a8b0


	//   ....[11]....
        /*009c*/ 	.word	0x0000a8d0


	//   ....[12]....
        /*00a0*/ 	.word	0x0000c020


	//   ....[13]....
        /*00a4*/ 	.word	0x0000c050


	//   ....[14]....
        /*00a8*/ 	.word	0x0000c0c0


	//   ....[15]....
        /*00ac*/ 	.word	0x0000c0d0


	//----- nvinfo : EIATTR_VRC_CTA_INIT_COUNT
	.align		4
.L_542:
        /*00b0*/ 	.byte	0x02, 0x4a
	.zero		1
	.zero		1


	//----- nvinfo : EIATTR_EXIT_INSTR_OFFSETS
	.align		4
        /*00b4*/ 	.byte	0x04, 0x1c
        /*00b6*/ 	.short	(.L_544 - .L_543)


	//   ....[0]....
.L_543:
        /*00b8*/ 	.word	0x00000340


	//   ....[1]....
        /*00bc*/ 	.word	0x00000f50


	//   ....[2]....
        /*00c0*/ 	.word	0x00000fe0


	//   ....[3]....
        /*00c4*/ 	.word	0x0000d8f0


	//   ....[4]....
        /*00c8*/ 	.word	0x0000d9f0


	//----- nvinfo : EIATTR_CRS_STACK_SIZE
	.align		4
.L_544:
        /*00cc*/ 	.byte	0x04, 0x1e
        /*00ce*/ 	.short	(.L_546 - .L_545)
.L_545:
        /*00d0*/ 	.word	0x00000000


	//----- nvinfo : EIATTR_CBANK_PARAM_SIZE
	.align		4
.L_546:
        /*00d4*/ 	.byte	0x03, 0x19
        /*00d6*/ 	.short	0x01d0


	//----- nvinfo : EIATTR_PARAM_CBANK
	.align		4
        /*00d8*/ 	.byte	0x04, 0x0a
        /*00da*/ 	.short	(.L_548 - .L_547)
	.align		4
.L_547:
        /*00dc*/ 	.word	index@(.nv.constant0._ZN5flash16flash_fwd_kernelI23Flash_fwd_kernel_traitsILi192ELi64ELi64ELi4ELb0ELb0EN7cutlass10bfloat16_tE19Flash_kernel_traitsILi192ELi64ELi64ELi4ES3_EELb0ELb0ELb1ELb0ELb0ELb1ELb1ELb0EEEvNS_16Flash_fwd_paramsE)
        /*00e0*/ 	.short	0x0380
        /*00e2*/ 	.short	0x01d0


	//----- nvinfo : EIATTR_SW_WAR
	.align		4
.L_548:
        /*00e4*/ 	.byte	0x04, 0x36
        /*00e6*/ 	.short	(.L_550 - .L_549)
.L_549:
        /*00e8*/ 	.word	0x00000008
.L_550:


//--------------------- .nv.info._ZN5flash16flash_fwd_kernelI23Flash_fwd_kernel_traitsILi192ELi64ELi64ELi4ELb0ELb0EN7cutlass10bfloat16_tE19Flash_kernel_traitsILi192ELi64ELi64ELi4ES3_EELb1ELb0ELb1ELb1ELb0ELb0ELb0ELb0EEEvNS_16Flash_fwd_paramsE --------------------------
	.section	.nv.info._ZN5flash16flash_fwd_kernelI23Flash_fwd_kernel_traitsILi192ELi64ELi64ELi4ELb0ELb0EN7cutlass10bfloat16_tE19Flash_kernel_traitsILi192ELi64ELi64ELi4ES3_EELb1ELb0ELb1ELb1ELb0ELb0ELb0ELb0EEEvNS_16Flash_fwd_paramsE,"",@"SHT_CUDA_INFO"
	.sectionflags	@""
	.align	4


	//----- nvinfo : EIATTR_CUDA_API_VERSION
	.align		4
        /*0000*/ 	.byte	0x04, 0x37
        /*0002*/ 	.short	(.L_552 - .L_551)
.L_551:
        /*0004*/ 	.word	0x00000082


	//----- nvinfo : EIATTR_KPARAM_INFO
	.align		4
.L_552:
        /*0008*/ 	.byte	0x04, 0x17
        /*000a*/ 	.short	(.L_554 - .L_553)
.L_553:
        /*000c*/ 	.word	0x00000000
        /*0010*/ 	.short	0x0000
        /*0012*/ 	.short	0x0000
        /*0014*/ 	.byte	0x00, 0xf0, 0x41, 0x07


	//----- nvinfo : EIATTR_SPARSE_MMA_MASK
	.align		4
.L_554:
        /*0018*/ 	.byte	0x03, 0x50
        /*001a*/ 	.short	0x0000


	//----- nvinfo : EIATTR_MAXREG_COUNT
	.align		4
        /*001c*/ 	.byte	0x03, 0x1b
        /*001e*/ 	.short	0x00ff


	//----- nvinfo : EIATTR_NUM_BARRIERS
	.align		4
        /*0020*/ 	.byte	0x02, 0x4c
        /*0022*/ 	.byte	0x01
	.zero		1


	//----- nvinfo : EIATTR_MERCURY_ISA_VERSION
	.align		4
        /*0024*/ 	.byte	0x03, 0x5f
        /*0026*/ 	.short	0x0101


	//----- nvinfo : EIATTR_COOP_GROUP_MASK_REGIDS
	.align		4
        /*0028*/ 	.byte	0x04, 0x29
        /*002a*/ 	.short	(.L_556 - .L_555)


	//   ....[0]....
.L_555:
        /*002c*/ 	.word	0xffffffff


	//   ....[1]....
        /*0030*/ 	.word	0xffffffff


	//   ....[2]....
        /*0034*/ 	.word	0xffffffff


	//   ....[3]....
        /*0038*/ 	.word	0xffffffff


	//   ....[4]....
        /*003c*/ 	.word	0xffffffff


	//   ....[5]....
        /*0040*/ 	.word	0xffffffff


	//   ....[6]....
        /*0044*/ 	.word	0xffffffff


	//   ....[7]....
        /*0048*/ 	.word	0xffffffff


	//   ....[8]....
        /*004c*/ 	.word	0xffffffff


	//   ....[9]....
        /*0050*/ 	.word	0xffffffff


	//   ....[10]....
        /*0054*/ 	.word	0xffffffff


	//   ....[11]....
        /*0058*/ 	.word	0xffffffff


	//   ....[12]....
        /*005c*/ 	.word	0xffffffff


	//   ....[13]....
        /*0060*/ 	.word	0xffffffff


	//   ....[14]....
        /*0064*/ 	.word	0xffffffff


	//   ....[15]....
        /*0068*/ 	.word	0xffffffff


	//----- nvinfo : EIATTR_COOP_GROUP_INSTR_OFFSETS
	.align		4
.L_556:
        /*006c*/ 	.byte	0x04, 0x28
        /*006e*/ 	.short	(.L_558 - .L_557)


	//   ....[0]....
.L_557:
        /*0070*/ 	.word	0x00005b40


	//   ....[1]....
        /*0074*/ 	.word	0x00005ba0


	//   ....[2]....
        /*0078*/ 	.word	0x00005d00


	//   ....[3]....
        /*007c*/ 	.word	0x00005d30


	//   ....[4]....
        /*0080*/ 	.word	0x00009f50


	//   ....[5]....
        /*0084*/ 	.word	0x00009f80


	//   ....[6]....
        /*0088*/ 	.word	0x0000a080


	//   ....[7]....
        /*008c*/ 	.word	0x0000a0b0


	//   ....[8]....
        /*0090*/ 	.word	0x0000ea80


	//   ....[9]....
        /*0094*/ 	.word	0x0000eb40


	//   ....[10]....
        /*0098*/ 	.word	0x0000edc0


	//   ....[11]....
        /*009c*/ 	.word	0x0000edf0


	//   ....[12]....
        /*00a0*/ 	.word	0x00010c80


	//   ....[13]....
        /*00a4*/ 	.word	0x00010cc0


	//   ....[14]....
        /*00a8*/ 	.word	0x00010d30


	//   ....[15]....
        /*00ac*/ 	.word	0x00010d40


	//----- nvinfo : EIATTR_VRC_CTA_INIT_COUNT
	.align		4
.L_558:
        /*00b0*/ 	.byte	0x02, 0x4a
	.zero		1
	.zero		1


	//----- nvinfo : EIATTR_EXIT_INSTR_OFFSETS
	.align		4
        /*00b4*/ 	.byte	0x04, 0x1c
        /*00b6*/ 	.short	(.L_560 - .L_559)


	//   ....[0]....
.L_559:
        /*00b8*/ 	.word	0x00000560


	//   ....[1]....
        /*00bc*/ 	.word	0x00001280


	//   ....[2]....
        /*00c0*/ 	.word	0x00001310


	//   ....[3]....
        /*00c4*/ 	.word	0x00012560


	//   ....[4]....
        /*00c8*/ 	.word	0x000126a0


	//   ....[5]....
        /*00cc*/ 	.word	0x000126c0


	//----- nvinfo : EIATTR_CRS_STACK_SIZE
	.align		4
.L_560:
        /*00d0*/ 	.byte	0x04, 0x1e
        /*00d2*/ 	.short	(.L_562 - .L_561)
.L_561:
        /*00d4*/ 	.word	0x00000000


	//----- nvinfo : EIATTR_CBANK_PARAM_SIZE
	.align		4
.L_562:
        /*00d8*/ 	.byte	0x03, 0x19
        /*00da*/ 	.short	0x01d0


	//----- nvinfo : EIATTR_PARAM_CBANK
	.align		4
        /*00dc*/ 	.byte	0x04, 0x0a
        /*00de*/ 	.short	(.L_564 - .L_563)
	.align		4
.L_563:
        /*00e0*/ 	.word	index@(.nv.constant0._ZN5flash16flash_fwd_kernelI23Flash_fwd_kernel_traitsILi192ELi64ELi64ELi4ELb0ELb0EN7cutlass10bfloat16_tE19Flash_kernel_traitsILi192ELi64ELi64ELi4ES3_EELb1ELb0ELb1ELb1ELb0ELb0ELb0ELb0EEEvNS_16Flash_fwd_paramsE)
        /*00e4*/ 	.short	0x0380
        /*00e6*/ 	.short	0x01d0


	//----- nvinfo : EIATTR_SW_WAR
	.align		4
.L_564:
        /*00e8*/ 	.byte	0x04, 0x36
        /*00ea*/ 	.short	(.L_566 - .L_565)
.L_565:
        /*00ec*/ 	.word	0x00000008
.L_566:


//--------------------- .nv.info._ZN5flash16flash_fwd_kernelI23Flash_fwd_kernel_traitsILi192ELi64ELi64ELi4ELb0ELb0EN7cutlass10bfloat16_tE19Flash_kernel_traitsILi192ELi64ELi64ELi4ES3_EELb1ELb0ELb1ELb0ELb0ELb0ELb0ELb1EEEvNS_16Flash_fwd_paramsE --------------------------
	.section	.nv.info._ZN5flash16flash_fwd_kernelI23Flash_fwd_kernel_traitsILi192ELi64ELi64ELi4ELb0ELb0EN7cutlass10bfloat16_tE19Flash_kernel_traitsILi192ELi64ELi64ELi4ES3_EELb1ELb0ELb1ELb0ELb0ELb0ELb0ELb1EEEvNS_16Flash_fwd_paramsE,"",@"SHT_CUDA_INFO"
	.sectionflags	@""
	.align	4


	//----- nvinfo : EIATTR_CUDA_API_VERSION
	.align		4
        /*0000*/ 	.byte	0x04, 0x37
        /*0002*/ 	.short	(.L_568 - .L_567)
.L_567:
        /*0004*/ 	.word	0x00000082


	//----- nvinfo : EIATTR_KPARAM_INFO
	.align		4
.L_568:
        /*0008*/ 	.byte	0x04, 0x17
        /*000a*/ 	.short	(.L_570 - .L_569)
.L_569:
        /*000c*/ 	.word	0x00000000
        /*0010*/ 	.short	0x0000
        /*0012*/ 	.short	0x0000
        /*0014*/ 	.byte	0x00, 0xf0, 0x41, 0x07


	//----- nvinfo : EIATTR_SPARSE_MMA_MASK
	.align		4
.L_570:
        /*0018*/ 	.byte	0x03, 0x50
        /*001a*/ 	.short	0x0000


	//----- nvinfo : EIATTR_MAXREG_COUNT
	.align		4
        /*001c*/ 	.byte	0x03, 0x1b
        /*001e*/ 	.short	0x00ff


	//----- nvinfo : EIATTR_NUM_BARRIERS
	.align		4
        /*0020*/ 	.byte	0x02, 0x4c
        /*0022*/ 	.byte	0x01
	.zero		1


	//----- nvinfo : EIATTR_ANNOTATIONS
	.align		4
        /*0024*/ 	.byte	0x04, 0x55
        /*0026*/ 	.short	(.L_572 - .L_571)


	//   ....[0]....
.L_571:
        /* <DEDUP_REMOVED lines=71> */


	//----- nvinfo : EIATTR_MERCURY_ISA_VERSION
	.align		4
.L_572:
        /*0480*/ 	.byte	0x03, 0x5f
        /*0482*/ 	.short	0x0101


	//----- nvinfo : EIATTR_COOP_GROUP_MASK_REGIDS
	.align		4
        /*0484*/ 	.byte	0x04, 0x29
        /*0486*/ 	.short	(.L_574 - .L_573)


	//   ....[0]....
.L_573:
        /*0488*/ 	.word	0xffffffff


	//   ....[1]....
        /*048c*/ 	.word	0xffffffff


	//   ....[2]....
        /*0490*/ 	.word	0xffffffff


	//   ....[3]....
        /*0494*/ 	.word	0xffffffff


	//   ....[4]....
        /*0498*/ 	.word	0xffffffff


	//   ....[5]....
        /*049c*/ 	.word	0xffffffff


	//   ....[6]....
        /*04a0*/ 	.word	0xffffffff


	//   ....[7]....
        /*04a4*/ 	.word	0xffffffff


	//   ....[8]....
        /*04a8*/ 	.word	0xffffffff


	//   ....[9]....
        /*04ac*/ 	.word	0xffffffff


	//   ....[10]....
        /*04b0*/ 	.word	0xffffffff


	//   ....[11]....
        /*04b4*/ 	.word	0xffffffff


	//   ....[12]....
        /*04b8*/ 	.word	0xffffffff


	//   ....[13]....
        /*04bc*/ 	.word	0xffffffff


	//   ....[14]....
        /*04c0*/ 	.word	0xffffffff


	//   ....[15]....
        /*04c4*/ 	.word	0xffffffff


	//----- nvinfo : EIATTR_COOP_GROUP_INSTR_OFFSETS
	.align		4
.L_574:
        /*04c8*/ 	.byte	0x04, 0x28
        /*04ca*/ 	.short	(.L_576 - .L_575)


	//   ....[0]....
.L_575:
        /*04cc*/ 	.word	0x00005310


	//   ....[1]....
        /*04d0*/ 	.word	0x00005370


	//   ....[2]....
        /*04d4*/ 	.word	0x000053d0


	//   ....[3]....
        /*04d8*/ 	.word	0x00005450


	//   ....[4]....
        /*04dc*/ 	.word	0x0000a080


	//   ....[5]....
        /*04e0*/ 	.word	0x0000a130


	//   ....[6]....
        /*04e4*/ 	.word	0x0000a1e0


	//   ....[7]....
        /*04e8*/ 	.word	0x0000a230


	//   ....[8]....
        /*04ec*/ 	.word	0x0000fd10


	//   ....[9]....
        /*04f0*/ 	.word	0x0000fd60


	//   ....[10]....
        /*04f4*/ 	.word	0x0000fd90


	//   ....[11]....
        /*04f8*/ 	.word	0x0000fdc0


	//   ....[12]....
        /*04fc*/ 	.word	0x00012d40


	//   ....[13]....
        /*0500*/ 	.word	0x00012d50


	//   ....[14]....
        /*0504*/ 	.word	0x00012d90


	//   ....[15]....
        /*0508*/ 	.word	0x00012da0


	//----- nvinfo : EIATTR_VRC_CTA_INIT_COUNT
	.align		4
.L_576:
        /*050c*/ 	.byte	0x02, 0x4a
	.zero		1
	.zero		1


	//----- nvinfo : EIATTR_EXIT_INSTR_OFFSETS
	.align		4
        /*0510*/ 	.byte	0x04, 0x1c
        /*0512*/ 	.short	(.L_578 - .L_577)


	//   ....[0]....
.L_577:
        /*0514*/ 	.word	0x000004c0


	//   ....[1]....
        /*0518*/ 	.word	0x00001220


	//   ....[2]....
        /*051c*/ 	.word	0x000012b0


	//   ....[3]....
        /*0520*/ 	.word	0x00014660


	//   ....[4]....
        /*0524*/ 	.word	0x000147a0


	//   ....[5]....
        /*0528*/ 	.word	0x000147c0


	//----- nvinfo : EIATTR_CRS_STACK_SIZE
	.align		4
.L_578:
        /*052c*/ 	.byte	0x04, 0x1e
        /*052e*/ 	.short	(.L_580 - .L_579)
.L_579:
        /*0530*/ 	.word	0x00000000


	//----- nvinfo : EIATTR_CBANK_PARAM_SIZE
	.align		4
.L_580:
        /*0534*/ 	.byte	0x03, 0x19
        /*0536*/ 	.short	0x01d0


	//----- nvinfo : EIATTR_PARAM_CBANK
	.align		4
        /*0538*/ 	.byte	0x04, 0x0a
        /*053a*/ 	.short	(.L_582 - .L_581)
	.align		4
.L_581:
        /*053c*/ 	.word	index@(.nv.constant0._ZN5flash16flash_fwd_kernelI23Flash_fwd_kernel_traitsILi192ELi64ELi64ELi4ELb0ELb0EN7cutlass10bfloat16_tE19Flash_kernel_traitsILi192ELi64ELi64ELi4ES3_EELb1ELb0ELb1ELb0ELb0ELb0ELb0ELb1EEEvNS_16Flash_fwd_paramsE)
        /*0540*/ 	.short	0x0380
        /*0542*/ 	.short	0x01d0


	//----- nvinfo : EIATTR_SW_WAR
	.align		4
.L_582:
        /*0544*/ 	.byte	0x04, 0x36
        /*0546*/ 	.short	(.L_584 - .L_583)
.L_583:
        /*0548*/ 	.word	0x00000008
.L_584:


//--------------------- .nv.info._ZN5flash16flash_fwd_kernelI23Flash_fwd_kernel_traitsILi192ELi64ELi64ELi4ELb0ELb0EN7cutlass10bfloat16_tE19Flash_kernel_traitsILi192ELi64ELi64ELi4ES3_EELb0ELb0ELb1ELb0ELb0ELb0ELb1ELb0EEEvNS_16Flash_fwd_paramsE --------------------------
	.section	.nv.info._ZN5flash16flash_fwd_kernelI23Flash_fwd_kernel_traitsILi192ELi64ELi64ELi4ELb0ELb0EN7cutlass10bfloat16_tE19Flash_kernel_traitsILi192ELi64ELi64ELi4ES3_EELb0ELb0ELb1ELb0ELb0ELb0ELb1ELb0EEEvNS_16Flash_fwd_paramsE,"",@"SHT_CUDA_INFO"
	.sectionflags	@""
	.align	4


	//----- nvinfo : EIATTR_CUDA_API_VERSION
	.align		4
        /*0000*/ 	.byte	0x04, 0x37
        /*0002*/ 	.short	(.L_586 - .L_585)
.L_585:
        /*0004*/ 	.word	0x00000082


	//----- nvinfo : EIATTR_KPARAM_INFO
	.align		4
.L_586:
        /*0008*/ 	.byte	0x04, 0x17
        /*000a*/ 	.short	(.L_588 - .L_587)
.L_587:
        /*000c*/ 	.word	0x00000000
        /*0010*/ 	.short	0x0000
        /*0012*/ 	.short	0x0000
        /*0014*/ 	.byte	0x00, 0xf0, 0x41, 0x07


	//----- nvinfo : EIATTR_SPARSE_MMA_MASK
	.align		4
.L_588:
        /*0018*/ 	.byte	0x03, 0x50
        /*001a*/ 	.short	0x0000


	//----- nvinfo : EIATTR_MAXREG_COUNT
	.align		4
        /*001c*/ 	.byte	0x03, 0x1b
        /*001e*/ 	.short	0x00ff


	//----- nvinfo : EIATTR_NUM_BARRIERS
	.align		4
        /*0020*/ 	.byte	0x02, 0x4c
        /*0022*/ 	.byte	0x01
	.zero		1


	//----- nvinfo : EIATTR_MERCURY_ISA_VERSION
	.align		4
        /*0024*/ 	.byte	0x03, 0x5f
        /*0026*/ 	.short	0x0101


	//----- nvinfo : EIATTR_COOP_GROUP_MASK_REGIDS
	.align		4
        /*0028*/ 	.byte	0x04, 0x29
        /*002a*/ 	.short	(.L_590 - .L_589)


	//   ....[0]....
.L_589:
        /*002c*/ 	.word	0xffffffff


	//   ....[1]....
        /*0030*/ 	.word	0xffffffff


	//   ....[2]....
        /*0034*/ 	.word	0xffffffff


	//   ....[3]....
        /*0038*/ 	.word	0xffffffff


	//   ....[4]....
        /*003c*/ 	.word	0xffffffff


	//   ....[5]....
        /*0040*/ 	.word	0xffffffff


	//   ....[6]....
        /*0044*/ 	.word	0xffffffff


	//   ....[7]....
        /*0048*/ 	.word	0xffffffff


	//   ....[8]....
        /*004c*/ 	.word	0xffffffff


	//   ....[9]....
        /*0050*/ 	.word	0xffffffff


	//   ....[10]....
        /*0054*/ 	.word	0xffffffff


	//   ....[11]....
        /*0058*/ 	.word	0xffffffff


	//   ....[12]....
        /*005c*/ 	.word	0xffffffff


	//   ....[13]....
        /*0060*/ 	.word	0xffffffff


	//   ....[14]....
        /*0064*/ 	.word	0xffffffff


	//   ....[15]....
        /*0068*/ 	.word	0xffffffff


	//----- nvinfo : EIATTR_COOP_GROUP_INSTR_OFFSETS
	.align		4
.L_590:
        /*006c*/ 	.byte	0x04, 0x28
        /*006e*/ 	.short	(.L_592 - .L_591)


	//   ....[0]....
.L_591:
        /*0070*/ 	.word	0x00005350


	//   ....[1]....
        /*0074*/ 	.word	0x00005370


	//   ....[2]....
        /*0078*/ 	.word	0x00005390


	//   ....[3]....
        /*007c*/ 	.word	0x000053b0


	//   ....[4]....
        /*0080*/ 	.word	0x000087c0


	//   ....[5]....
        /*0084*/ 	.word	0x000087f0


	//   ....[6]....
        /*0088*/ 	.word	0x00008890


	//   ....[7]....
        /*008c*/ 	.word	0x000088a0


	//   ....[8]....
        /*0090*/ 	.word	0x0000c5e0


	//   ....[9]....
        /*0094*/ 	.word	0x0000c610


	//   ....[10]....
        /*0098*/ 	.word	0x0000c6d0


	//   ....[11]....
        /*009c*/ 	.word	0x0000c6e0


	//   ....[12]....
        /*00a0*/ 	.word	0x0000ddd0


	//   ....[13]....
        /*00a4*/ 	.word	0x0000de10


	//   ....[14]....
        /*00a8*/ 	.word	0x0000de70


	//   ....[15]....
        /*00ac*/ 	.word	0x0000de90


	//----- nvinfo : EIATTR_VRC_CTA_INIT_COUNT
	.align		4
.L_592:
        /*00b0*/ 	.byte	0x02, 0x4a
	.zero		1
	.zero		1


	//----- nvinfo : EIATTR_EXIT_INSTR_OFFSETS
	.align		4
        /*00b4*/ 	.byte	0x04, 0x1c
        /*00b6*/ 	.short	(.L_594 - .L_593)


	//   ....[0]....
.L_593:
        /*00b8*/ 	.word	0x00000340


	//   ....[1]....
        /*00bc*/ 	.word	0x00001070


	//   ....[2]....
        /*00c0*/ 	.word	0x00001100


	//   ....[3]....
        /*00c4*/ 	.word	0x0000f6a0


	//   ....[4]....
        /*00c8*/ 	.word	0x0000f7e0


	//   ....[5]....
        /*00cc*/ 	.word	0x0000f800


	//----- nvinfo : EIATTR_CRS_STACK_SIZE
	.align		4
.L_594:
        /*00d0*/ 	.byte	0x04, 0x1e
        /*00d2*/ 	.short	(.L_596 - .L_595)
.L_595:
        /*00d4*/ 	.word	0x00000000


	//----- nvinfo : EIATTR_CBANK_PARAM_SIZE
	.align		4
.L_596:
        /*00d8*/ 	.byte	0x03, 0x19
        /*00da*/ 	.short	0x01d0


	//----- nvinfo : EIATTR_PARAM_CBANK
	.align		4
        /*00dc*/ 	.byte	0x04, 0x0a
        /*00de*/ 	.short	(.L_598 - .L_597)
	.align		4
.L_597:
        /*00e0*/ 	.word	index@(.nv.constant0._ZN5flash16flash_fwd_kernelI23Flash_fwd_kernel_traitsILi192ELi64ELi64ELi4ELb0ELb0EN7cutlass10bfloat16_tE19Flash_kernel_traitsILi192ELi64ELi64ELi4ES3_EELb0ELb0ELb1ELb0ELb0ELb0ELb1ELb0EEEvNS_16Flash_fwd_paramsE)
        /*00e4*/ 	.short	0x0380
        /*00e6*/ 	.short	0x01d0


	//----- nvinfo : EIATTR_SW_WAR
	.align		4
.L_598:
        /*00e8*/ 	.byte	0x04, 0x36
        /*00ea*/ 	.short	(.L_600 - .L_599)
.L_599:
        /*00ec*/ 	.word	0x00000008
.L_600:


//--------------------- .nv.info._ZN5flash16flash_fwd_kernelI23Flash_fwd_kernel_traitsILi192ELi64ELi64ELi4ELb0ELb0EN7cutlass10bfloat16_tE19Flash_kernel_traitsILi192ELi64ELi64ELi4ES3_EELb1ELb0ELb1ELb1ELb0ELb0ELb0ELb1EEEvNS_16Flash_fwd_paramsE --------------------------
	.section	.nv.info._ZN5flash16flash_fwd_kernelI23Flash_fwd_kernel_traitsILi192ELi64ELi64ELi4ELb0ELb0EN7cutlass10bfloat16_tE19Flash_kernel_traitsILi192ELi64ELi64ELi4ES3_EELb1ELb0ELb1ELb1ELb0ELb0ELb0ELb1EEEvNS_16Flash_fwd_paramsE,"",@"SHT_CUDA_INFO"
	.sectionflags	@""
	.align	4


	//----- nvinfo : EIATTR_CUDA_API_VERSION
	.align		4
        /*0000*/ 	.byte	0x04, 0x37
        /*0002*/ 	.short	(.L_602 - .L_601)
.L_601:
        /*0004*/ 	.word	0x00000082


	//----- nvinfo : EIATTR_KPARAM_INFO
	.align		4
.L_602:
        /*0008*/ 	.byte	0x04, 0x17
        /*000a*/ 	.short	(.L_604 - .L_603)
.L_603:
        /*000c*/ 	.word	0x00000000
        /*0010*/ 	.short	0x0000
        /*0012*/ 	.short	0x0000
        /*0014*/ 	.byte	0x00, 0xf0, 0x41, 0x07


	//----- nvinfo : EIATTR_SPARSE_MMA_MASK
	.align		4
.L_604:
        /*0018*/ 	.byte	0x03, 0x50
        /*001a*/ 	.short	0x0000


	//----- nvinfo : EIATTR_MAXREG_COUNT
	.align		4
        /*001c*/ 	.byte	0x03, 0x1b
        /*001e*/ 	.short	0x00ff


	//----- nvinfo : EIATTR_NUM_BARRIERS
	.align		4
        /*0020*/ 	.byte	0x02, 0x4c
        /*0022*/ 	.byte	0x01
	.zero		1


	//----- nvinfo : EIATTR_ANNOTATIONS
	.align		4
        /*0024*/ 	.byte	0x04, 0x55
        /*0026*/ 	.short	(.L_606 - .L_605)


	//   ....[0]....
.L_605:
        /* <DEDUP_REMOVED lines=54> */
        /*037c*/ 	.byte	0xb0, 0x64, 0x01, 0x00, 0x01, 0x00, 0x00, 0x00, 0xc0, 0x64, 0x01, 0x00


	//----- nvinfo : EIATTR_MERCURY_ISA_VERSION
	.align		4
.L_606:
        /*0388*/ 	.byte	0x03, 0x5f
        /*038a*/ 	.short	0x0101


	//----- nvinfo : EIATTR_COOP_GROUP_MASK_REGIDS
	.align		4
        /*038c*/ 	.byte	0x04, 0x29
        /*038e*/ 	.short	(.L_608 - .L_607)


	//   ....[0]....
.L_607:
        /*0390*/ 	.word	0xffffffff


	//   ....[1]....
        /*0394*/ 	.word	0xffffffff


	//   ....[2]....
        /*0398*/ 	.word	0xffffffff


	//   ....[3]....
        /*039c*/ 	.word	0xffffffff


	//   ....[4]....
        /*03a0*/ 	.word	0xffffffff


	//   ....[5]....
        /*03a4*/ 	.word	0xffffffff


	//   ....[6]....
        /*03a8*/ 	.word	0xffffffff


	//   ....[7]....
        /*03ac*/ 	.word	0xffffffff


	//   ....[8]....
        /*03b0*/ 	.word	0xffffffff


	//   ....[9]....
        /*03b4*/ 	.word	0xffffffff


	//   ....[10]....
        /*03b8*/ 	.word	0xffffffff


	//   ....[11]....
        /*03bc*/ 	.word	0xffffffff


	//   ....[12]....
        /*03c0*/ 	.word	0xffffffff


	//   ....[13]....
        /*03c4*/ 	.word	0xffffffff


	//   ....[14]....
        /*03c8*/ 	.word	0xffffffff


	//   ....[15]....
        /*03cc*/ 	.word	0xffffffff


	//----- nvinfo : EIATTR_COOP_GROUP_INSTR_OFFSETS
	.align		4
.L_608:
        /*03d0*/ 	.byte	0x04, 0x28
        /*03d2*/ 	.short	(.L_610 - .L_609)


	//   ....[0]....
.L_609:
        /*03d4*/ 	.word	0x00006130


	//   ....[1]....
        /*03d8*/ 	.word	0x00006170


	//   ....[2]....
        /*03dc*/ 	.word	0x00006260


	//   ....[3]....
        /*03e0*/ 	.word	0x00006290


	//   ....[4]....
        /*03e4*/ 	.word	0x0000bb60


	//   ....[5]....
        /*03e8*/ 	.word	0x0000bbb0


	//   ....[6]....
        /*03ec*/ 	.word	0x0000bca0


	//   ....[7]....
        /*03f0*/ 	.word	0x0000bce0


	//   ....[8]....
        /*03f4*/ 	.word	0x00012100


	//   ....[9]....
        /*03f8*/ 	.word	0x00012120


	//   ....[10]....
        /*03fc*/ 	.word	0x00012180


	//   ....[11]....
        /*0400*/ 	.word	0x00012190


	//   ....[12]....
        /*0404*/ 	.word	0x00015230


	//   ....[13]....
        /*0408*/ 	.word	0x00015240


	//   ....[14]....
        /*040c*/ 	.word	0x00015280


	//   ....[15]....
        /*0410*/ 	.word	0x00015290


	//----- nvinfo : EIATTR_VRC_CTA_INIT_COUNT
	.align		4
.L_610:
        /*0414*/ 	.byte	0x02, 0x4a
	.zero		1
	.zero		1


	//----- nvinfo : EIATTR_EXIT_INSTR_OFFSETS
	.align		4
        /*0418*/ 	.byte	0x04, 0x1c
        /*041a*/ 	.short	(.L_612 - .L_611)


	//   ....[0]....
.L_611:
        /*041c*/ 	.word	0x00000620


	//   ....[1]....
        /*0420*/ 	.word	0x00001380


	//   ....[2]....
        /*0424*/ 	.word	0x00001410


	//   ....[3]....
        /*0428*/ 	.word	0x00016a70


	//   ....[4]....
        /*042c*/ 	.word	0x00016bb0


	//   ....[5]....
        /*0430*/ 	.word	0x00016bd0


	//----- nvinfo : EIATTR_CRS_STACK_SIZE
	.align		4
.L_612:
        /*0434*/ 	.byte	0x04, 0x1e
        /*0436*/ 	.short	(.L_614 - .L_613)
.L_613:
        /*0438*/ 	.word	0x00000000


	//----- nvinfo : EIATTR_CBANK_PARAM_SIZE
	.align		4
.L_614:
        /*043c*/ 	.byte	0x03, 0x19
        /*043e*/ 	.short	0x01d0


	//----- nvinfo : EIATTR_PARAM_CBANK
	.align		4
        /*0440*/ 	.byte	0x04, 0x0a
        /*0442*/ 	.short	(.L_616 - .L_615)
	.align		4
.L_615:
        /*0444*/ 	.word	index@(.nv.constant0._ZN5flash16flash_fwd_kernelI23Flash_fwd_kernel_traitsILi192ELi64ELi64ELi4ELb0ELb0EN7cutlass10bfloat16_tE19Flash_kernel_traitsILi192ELi64ELi64ELi4ES3_EELb1ELb0ELb1ELb1ELb0ELb0ELb0ELb1EEEvNS_16Flash_fwd_paramsE)
        /*0448*/ 	.short	0x0380
        /*044a*/ 	.short	0x01d0


	//----- nvinfo : EIATTR_SW_WAR
	.align		4
.L_616:
        /*044c*/ 	.byte	0x04, 0x36
        /*044e*/ 	.short	(.L_618 - .L_617)
.L_617:
        /*0450*/ 	.word	0x00000008
.L_618:


//--------------------- .nv.info._ZN5flash16flash_fwd_kernelI23Flash_fwd_kernel_traitsILi192ELi64ELi64ELi4ELb0ELb0EN7cutlass10bfloat16_tE19Flash_kernel_traitsILi192ELi64ELi64ELi4ES3_EELb0ELb0ELb1ELb1ELb0ELb0ELb1ELb0EEEvNS_16Flash_fwd_paramsE --------------------------
	.section	.nv.info._ZN5flash16flash_fwd_kernelI23Flash_fwd_kernel_traitsILi192ELi64ELi64ELi4ELb0ELb0EN7cutlass10bfloat16_tE19Flash_kernel_traitsILi192ELi64ELi64ELi4ES3_EELb0ELb0ELb1ELb1ELb0ELb0ELb1ELb0EEEvNS_16Flash_fwd_paramsE,"",@"SHT_CUDA_INFO"
	.sectionflags	@""
	.align	4


	//----- nvinfo : EIATTR_CUDA_API_VERSION
	.align		4
        /*0000*/ 	.byte	0x04, 0x37
        /*0002*/ 	.short	(.L_620 - .L_619)
.L_619:
        /*0004*/ 	.word	0x00000082


	//----- nvinfo : EIATTR_KPARAM_INFO
	.align		4
.L_620:
        /*0008*/ 	.byte	0x04, 0x17
        /*000a*/ 	.short	(.L_622 - .L_621)
.L_621:
        /*000c*/ 	.word	0x00000000
        /*0010*/ 	.short	0x0000
        /*0012*/ 	.short	0x0000
        /*0014*/ 	.byte	0x00, 0xf0, 0x41, 0x07


	//----- nvinfo : EIATTR_SPARSE_MMA_MASK
	.align		4
.L_622:
        /*0018*/ 	.byte	0x03, 0x50
        /*001a*/ 	.short	0x0000


	//----- nvinfo : EIATTR_MAXREG_COUNT
	.align		4
        /*001c*/ 	.byte	0x03, 0x1b
        /*001e*/ 	.short	0x00ff


	//----- nvinfo : EIATTR_NUM_BARRIERS
	.align		4
        /*0020*/ 	.byte	0x02, 0x4c
        /*0022*/ 	.byte	0x01
	.zero		1


	//----- nvinfo : EIATTR_MERCURY_ISA_VERSION
	.align		4
        /*0024*/ 	.byte	0x03, 0x5f
        /*0026*/ 	.short	0x0101


	//----- nvinfo : EIATTR_COOP_GROUP_MASK_REGIDS
	.align		4
        /*0028*/ 	.byte	0x04, 0x29
        /*002a*/ 	.short	(.L_624 - .L_623)


	//   ....[0]....
.L_623:
        /*002c*/ 	.word	0xffffffff


	//   ....[1]....
        /*0030*/ 	.word	0xffffffff


	//   ....[2]....
        /*0034*/ 	.word	0xffffffff


	//   ....[3]....
        /*0038*/ 	.word	0xffffffff


	//   ....[4]....
        /*003c*/ 	.word	0xffffffff


	//   ....[5]....
        /*0040*/ 	.word	0xffffffff


	//   ....[6]....
        /*0044*/ 	.word	0xffffffff


	//   ....[7]....
        /*0048*/ 	.word	0xffffffff


	//   ....[8]....
        /*004c*/ 	.word	0xffffffff


	//   ....[9]....
        /*0050*/ 	.word	0xffffffff


	//   ....[10]....
        /*0054*/ 	.word	0xffffffff


	//   ....[11]....
        /*0058*/ 	.word	0xffffffff


	//   ....[12]....
        /*005c*/ 	.word	0xffffffff


	//   ....[13]....
        /*0060*/ 	.word	0xffffffff


	//   ....[14]....
        /*0064*/ 	.word	0xffffffff


	//   ....[15]....
        /*0068*/ 	.word	0xffffffff


	//----- nvinfo : EIATTR_COOP_GROUP_INSTR_OFFSETS
	.align		4
.L_624:
        /*006c*/ 	.byte	0x04, 0x28
        /*006e*/ 	.short	(.L_626 - .L_625)


	//   ....[0]....
.L_625:
        /*0070*/ 	.word	0x00005bc0


	//   ....[1]....
        /*0074*/ 	.word	0x00005be0


	//   ....[2]....
        /*0078*/ 	.word	0x00005c90


	//   ....[3]....
        /*007c*/ 	.word	0x00005ca0


	//   ....[4]....
        /*0080*/ 	.word	0x000099c0


	//   ....[5]....
        /*0084*/ 	.word	0x000099f0


	//   ....[6]....
        /*0088*/ 	.word	0x00009a70


	//   ....[7]....
        /*008c*/ 	.word	0x00009a80


	//   ....[8]....
        /*0090*/ 	.word	0x0000e020


	//   ....[9]....
        /*0094*/ 	.word	0x0000e050


	//   ....[10]....
        /*0098*/ 	.word	0x0000e080


	//   ....[11]....
        /*009c*/ 	.word	0x0000e0a0


	//   ....[12]....
        /*00a0*/ 	.word	0x0000f830


	//   ....[13]....
        /*00a4*/ 	.word	0x0000f870


	//   ....[14]....
        /*00a8*/ 	.word	0x0000f8e0


	//   ....[15]....
        /*00ac*/ 	.word	0x0000f8f0


	//----- nvinfo : EIATTR_VRC_CTA_INIT_COUNT
	.align		4
.L_626:
        /*00b0*/ 	.byte	0x02, 0x4a
	.zero		1
	.zero		1


	//----- nvinfo : EIATTR_EXIT_INSTR_OFFSETS
	.align		4
        /*00b4*/ 	.byte	0x04, 0x1c
        /*00b6*/ 	.short	(.L_628 - .L_627)


	//   ....[0]....
.L_627:
        /*00b8*/ 	.word	0x00000330


	//   ....[1]....
        /*00bc*/ 	.word	0x00001080


	//   ....[2]....
        /*00c0*/ 	.word	0x00001110


	//   ....[3]....
        /*00c4*/ 	.word	0x000110e0


	//   ....[4]....
        /*00c8*/ 	.word	0x00011220


	//   ....[5]....
        /*00cc*/ 	.word	0x00011240


	//----- nvinfo : EIATTR_CRS_STACK_SIZE
	.align		4
.L_628:
        /*00d0*/ 	.byte	0x04, 0x1e
        /*00d2*/ 	.short	(.L_630 - .L_629)
.L_629:
        /*00d4*/ 	.word	0x00000000


	//----- nvinfo : EIATTR_CBANK_PARAM_SIZE
	.align		4
.L_630:
        /*00d8*/ 	.byte	0x03, 0x19
        /*00da*/ 	.short	0x01d0


	//----- nvinfo : EIATTR_PARAM_CBANK
	.align		4
        /*00dc*/ 	.byte	0x04, 0x0a
        /*00de*/ 	.short	(.L_632 - .L_631)
	.align		4
.L_631:
        /*00e0*/ 	.word	index@(.nv.constant0._ZN5flash16flash_fwd_kernelI23Flash_fwd_kernel_traitsILi192ELi64ELi64ELi4ELb0ELb0EN7cutlass10bfloat16_tE19Flash_kernel_traitsILi192ELi64ELi64ELi4ES3_EELb0ELb0ELb1ELb1ELb0ELb0ELb1ELb0EEEvNS_16Flash_fwd_paramsE)
        /*00e4*/ 	.short	0x0380
        /*00e6*/ 	.short	0x01d0


	//----- nvinfo : EIATTR_SW_WAR
	.align		4
.L_632:
        /*00e8*/ 	.byte	0x04, 0x36
        /*00ea*/ 	.short	(.L_634 - .L_633)
.L_633:
        /*00ec*/ 	.word	0x00000008
.L_634:


//--------------------- .nv.callgraph             --------------------------
	.section	.nv.callgraph,"",@"SHT_CUDA_CALLGRAPH"
	.align	4
	.sectionentsize	8
	.align		4
        /*0000*/ 	.word	0x00000000
	.align		4
        /*0004*/ 	.word	0xffffffff
	.align		4
        /*0008*/ 	.word	0x00000000
	.align		4
        /*000c*/ 	.word	0xfffffffe
	.align		4
        /*0010*/ 	.word	0x00000000
	.align		4
        /*0014*/ 	.word	0xfffffffd
	.align		4
        /*0018*/ 	.word	0x00000000
	.align		4
        /*001c*/ 	.word	0xfffffffc


//--------------------- .nv.constant4             --------------------------
	.section	.nv.constant4,"a",@progbits
	.align	8
	.align		8
.nv.constant4:
        /*0000*/ 	.dword	_ZN66_INTERNAL_9144f5bb_30_flash_fwd_hdim192_bf16_sm80_cu_a6473388_30544cuda3std3__45__cpo5beginE
	.align		8
        /*0008*/ 	.dword	_ZN66_INTERNAL_9144f5bb_30_flash_fwd_hdim192_bf16_sm80_cu_a6473388_30544cuda3std3__45__cpo3endE
	.align		8
        /*0010*/ 	.dword	_ZN66_INTERNAL_9144f5bb_30_flash_fwd_hdim192_bf16_sm80_cu_a6473388_30544cuda3std3__45__cpo6cbeginE
	.align		8
        /*0018*/ 	.dword	_ZN66_INTERNAL_9144f5bb_30_flash_fwd_hdim192_bf16_sm80_cu_a6473388_30544cuda3std3__45__cpo4cendE
	.align		8
        /*0020*/ 	.dword	_ZN66_INTERNAL_9144f5bb_30_flash_fwd_hdim192_bf16_sm80_cu_a6473388_30544cuda3std3__468_GLOBAL__N__9144f5bb_30_flash_fwd_hdim192_bf16_sm80_cu_a6473388_30546ignoreE
	.align		8
        /*0028*/ 	.dword	_ZN66_INTERNAL_9144f5bb_30_flash_fwd_hdim192_bf16_sm80_cu_a6473388_30544cuda3std3__419piecewise_constructE
	.align		8
        /*0030*/ 	.dword	_ZN66_INTERNAL_9144f5bb_30_flash_fwd_hdim192_bf16_sm80_cu_a6473388_30544cuda3std3__48in_placeE
	.align		8
        /*0038*/ 	.dword	_ZN66_INTERNAL_9144f5bb_30_flash_fwd_hdim192_bf16_sm80_cu_a6473388_30544cuda3std6ranges3__45__cpo4swapE
	.align		8
        /*0040*/ 	.dword	_ZN66_INTERNAL_9144f5bb_30_flash_fwd_hdim192_bf16_sm80_cu_a6473388_30544cuda3std6ranges3__45__cpo9iter_moveE
	.align		8
        /*0048*/ 	.dword	_ZN66_INTERNAL_9144f5bb_30_flash_fwd_hdim192_bf16_sm80_cu_a6473388_30544cute7productE
	.align		8
        /*0050*/ 	.dword	_ZN66_INTERNAL_9144f5bb_30_flash_fwd_hdim192_bf16_sm80_cu_a6473388_30544cute1_E


//--------------------- .text._ZN5flash16flash_fwd_kernelI23Flash_fwd_kernel_traitsILi192ELi128ELi64ELi8ELb0ELb0EN7cutlass10bfloat16_tE19Flash_kernel_traitsILi192ELi128ELi64ELi8ES3_EELb0ELb0ELb0ELb0ELb0ELb1ELb0ELb0EEEvNS_16Flash_fwd_paramsE --------------------------
	.section	.text._ZN5flash16flash_fwd_kernelI23Flash_fwd_kernel_traitsILi192ELi128ELi64ELi8ELb0ELb0EN7cutlass10bfloat16_tE19Flash_kernel_traitsILi192ELi128ELi64ELi8ES3_EELb0ELb0ELb0ELb0ELb0ELb1ELb0ELb0EEEvNS_16Flash_fwd_paramsE,"ax",@progbits
	.align	128
        .global         _ZN5flash16flash_fwd_kernelI23Flash_fwd_kernel_traitsILi192ELi128ELi64ELi8ELb0ELb0EN7cutlass10bfloat16_tE19Flash_kernel_traitsILi192ELi128ELi64ELi8ES3_EELb0ELb0ELb0ELb0ELb0ELb1ELb0ELb0EEEvNS_16Flash_fwd_paramsE
        .type           _ZN5flash16flash_fwd_kernelI23Flash_fwd_kernel_traitsILi192ELi128ELi64ELi8ELb0ELb0EN7cutlass10bfloat16_tE19Flash_kernel_traitsILi192ELi128ELi64ELi8ES3_EELb0ELb0ELb0ELb0ELb0ELb1ELb0ELb0EEEvNS_16Flash_fwd_paramsE,@function
        .size           _ZN5flash16flash_fwd_kernelI23Flash_fwd_kernel_traitsILi192ELi128ELi64ELi8ELb0ELb0EN7cutlass10bfloat16_tE19Flash_kernel_traitsILi192ELi128ELi64ELi8ES3_EELb0ELb0ELb0ELb0ELb0ELb1ELb0ELb0EEEvNS_16Flash_fwd_paramsE,(.L_x_1802 - _ZN5flash16flash_fwd_kernelI23Flash_fwd_kernel_traitsILi192ELi128ELi64ELi8ELb0ELb0EN7cutlass10bfloat16_tE19Flash_kernel_traitsILi192ELi128ELi64ELi8ES3_EELb0ELb0ELb0ELb0ELb0ELb1ELb0ELb0EEEvNS_16Flash_fwd_paramsE)
        .other          _ZN5flash16flash_fwd_kernelI23Flash_fwd_kernel_traitsILi192ELi128ELi64ELi8ELb0ELb0EN7cutlass10bfloat16_tE19Flash_kernel_traitsILi192ELi128ELi64ELi8ES3_EELb0ELb0ELb0ELb0ELb0ELb1ELb0ELb0EEEvNS_16Flash_fwd_paramsE,@"STO_CUDA_ENTRY STV_DEFAULT"
_ZN5flash16flash_fwd_kernelI23Flash_fwd_kernel_traitsILi192ELi128ELi64ELi8ELb0ELb0EN7cutlass10bfloat16_tE19Flash_kernel_traitsILi192ELi128ELi64ELi8ES3_EELb0ELb0ELb0ELb0ELb0ELb1ELb0ELb0EEEvNS_16Flash_fwd_paramsE:
.text._ZN5flash16flash_fwd_kernelI23Flash_fwd_kernel_traitsILi192ELi128ELi64ELi8ELb0ELb0EN7cutlass10bfloat16_tE19Flash_kernel_traitsILi192ELi128ELi64ELi8ES3_EELb0ELb0ELb0ELb0ELb0ELb1ELb0ELb0EEEvNS_16Flash_fwd_paramsE:
[----:B------:R-:W-:Y:S01]  /*0000*/  LDC R1, c[0x0][0x37c] ;  /* 0x0000df00ff017b82 */ /* 0x000fe20000000800 */
[----:B------:R-:W1:Y:S01]  /*0010*/  S2R R16, SR_CTAID.Y ;  /* 0x0000000000107919 */ /* 0x000e620000002600 */
[----:B------:R-:W2:Y:S06]  /*0020*/  LDCU.64 UR6, c[0x0][0x470] ;  /* 0x00008e00ff0677ac */ /* 0x000eac0008000a00 */
[----:B------:R-:W3:Y:S01]  /*0030*/  LDC.64 R10, c[0x0][0x460] ;  /* 0x00011800ff0a7b82 */ /* 0x000ee20000000a00 */
[----:B------:R-:W-:Y:S01]  /*0040*/  IMAD.MOV.U32 R171, RZ, RZ, -0x1 ;  /* 0xffffffffffab7424 */ /* 0x000fe200078e00ff */
[----:B------:R-:W4:Y:S01]  /*0050*/  LDCU.64 UR4, c[0x0][0x478] ;  /* 0x00008f00ff0477ac */ /* 0x000f220008000a00 */
[----:B------:R-:W1:Y:S05]  /*0060*/  LDCU.64 UR8, c[0x0][0x460] ;  /* 0x00008c00ff0877ac */ /* 0x000e6a0008000a00 */
[----:B------:R-:W3:Y:S01]  /*0070*/  LDC.64 R4, c[0x0][0x468] ;  /* 0x00011a00ff047b82 */ /* 0x000ee20000000a00 */
[----:B------:R-:W3:Y:S01]  /*0080*/  LDCU.64 UR16, c[0x0][0x358] ;  /* 0x00006b00ff1077ac */ /* 0x000ee20008000a00 */
[----:B--2---:R-:W-:-:S02]  /*0090*/  ISETP.NE.U32.AND P3, PT, RZ, UR6, PT ;  /* 0x00000006ff007c0c */ /* 0x004fc4000bf65070 */
[----:B----4-:R-:W-:Y:S02]  /*00a0*/  ISETP.NE.U32.AND P2, PT, RZ, UR4, PT ;  /* 0x00000004ff007c0c */ /* 0x010fe4000bf45070 */
[----:B------:R-:W-:Y:S02]  /*00b0*/  ISETP.NE.AND.EX P3, PT, RZ, UR7, PT, P3 ;  /* 0x00000007ff007c0c */ /* 0x000fe4000bf65330 */
[----:B-1----:R-:W-:Y:S02]  /*00c0*/  ISETP.NE.U32.AND P5, PT, RZ, UR8, PT ;  /* 0x00000008ff007c0c */ /* 0x002fe4000bfa5070 */
[----:B------:R-:W-:Y:S02]  /*00d0*/  ISETP.NE.U32.AND P4, PT, RZ, UR8, PT ;  /* 0x00000008ff007c0c */ /* 0x000fe4000bf85070 */
[----:B------:R-:W-:Y:S01]  /*00e0*/  ISETP.NE.AND.EX P2, PT, RZ, UR5, PT, P2 ;  /* 0x00000005ff007c0c */ /* 0x000fe2000bf45320 */
[C---:B------:R-:W-:Y:S01]  /*00f0*/  IMAD.SHL.U32 R15, R16.reuse, 0x4, RZ ;  /* 0x00000004100f7824 */ /* 0x040fe200078e00ff */
[----:B------:R-:W-:Y:S01]  /*0100*/  ISETP.NE.AND.EX P5, PT, RZ, UR9, PT, P5 ;  /* 0x00000009ff007c0c */ /* 0x000fe2000bfa5350 */
[----:B---3--:R-:W-:Y:S01]  /*0110*/  IMAD.WIDE.U32 R10, R16, 0x4, R10 ;  /* 0x00000004100a7825 */ /* 0x008fe200078e000a */
[----:B------:R-:W-:-:S02]  /*0120*/  ISETP.NE.AND.EX P4, PT, RZ, UR9, PT, P4 ;  /* 0x00000009ff007c0c */ /* 0x000fc4000bf85340 */
[----:B------:R-:W-:Y:S02]  /*0130*/  SHF.R.U32.HI R0, RZ, 0x1e, R16 ;  /* 0x0000001eff007819 */ /* 0x000fe40000011610 */
[----:B------:R-:W-:Y:S01]  /*0140*/  @P3 IADD3 R2, P1, PT, R15, UR6, RZ ;  /* 0x000000060f023c10 */ /* 0x000fe2000ff3e0ff */
[----:B------:R-:W-:-:S04]  /*0150*/  IMAD.MOV.U32 R7, RZ, RZ, RZ ;  /* 0x000000ffff077224 */ /* 0x000fc800078e00ff */
[----:B------:R-:W-:Y:S02]  /*0160*/  @P2 IADD3 R8, P0, PT, R15, UR4, RZ ;  /* 0x000000040f082c10 */ /* 0x000fe4000ff1e0ff */
[----:B------:R-:W2:Y:S01]  /*0170*/  @P5 LDG.E R171, desc[UR16][R10.64] ;  /* 0x000000100aab5981 */ /* 0x000ea2000c1e1900 */
[----:B------:R-:W-:-:S03]  /*0180*/  @P3 IADD3.X R3, PT, PT, R0, UR7, RZ, P1, !PT ;  /* 0x0000000700033c10 */ /* 0x000fc60008ffe4ff */
[----:B------:R1:W2:Y:S01]  /*0190*/  @P4 LDG.E R12, desc[UR16][R10.64+0x4] ;  /* 0x000004100a0c4981 */ /* 0x0002a2000c1e1900 */
[----:B------:R-:W-:Y:S01]  /*01a0*/  @P2 IADD3.X R9, PT, PT, R0, UR5, RZ, P0, !PT ;  /* 0x0000000500092c10 */ /* 0x000fe200087fe4ff */
[----:B------:R-:W3:Y:S02]  /*01b0*/  LDCU.U8 UR4, c[0x0][0x532] ;  /* 0x0000a640ff0477ac */ /* 0x000ee40008000000 */
[----:B------:R4:W2:Y:S04]  /*01c0*/  @P3 LDG.E R7, desc[UR16][R2.64] ;  /* 0x0000001002073981 */ /* 0x0008a8000c1e1900 */
[----:B------:R-:W2:Y:S01]  /*01d0*/  @P2 LDG.E R8, desc[UR16][R8.64] ;  /* 0x0000001008082981 */ /* 0x000ea2000c1e1900 */
[----:B------:R-:W-:Y:S02]  /*01e0*/  ISETP.EQ.U32.AND P3, PT, R4, RZ, PT ;  /* 0x000000ff0400720c */ /* 0x000fe40003f62070 */
[----:B------:R-:W-:-:S05]  /*01f0*/  IADD3 R14, P0, PT, R15, R4, RZ ;  /* 0x000000040f0e7210 */ /* 0x000fca0007f1e0ff */
[----:B------:R-:W-:Y:S01]  /*0200*/  IMAD.X R15, R0, 0x1, R5, P0 ;  /* 0x00000001000f7824 */ /* 0x000fe200000e0605 */
[----:B---3--:R-:W-:Y:S01]  /*0210*/  ISETP.NE.AND P1, PT, RZ, UR4, PT ;  /* 0x00000004ff007c0c */ /* 0x008fe2000bf25270 */
[----:B------:R-:W3:Y:S01]  /*0220*/  S2UR UR14, SR_CTAID.X ;  /* 0x00000000000e79c3 */ /* 0x000ee20000002500 */
[----:B-1----:R-:W-:Y:S02]  /*0230*/  IMAD.MOV.U32 R10, RZ, RZ, -0x1 ;  /* 0xffffffffff0a7424 */ /* 0x002fe400078e00ff */
[----:B------:R-:W-:-:S05]  /*0240*/  ISETP.EQ.OR.EX P3, PT, R5, RZ, !P1, P3 ;  /* 0x000000ff0500720c */ /* 0x000fca0004f62730 */
[----:B----4-:R-:W1:Y:S01]  /*0250*/  @!P2 LDC.64 R2, c[0x0][0x488] ;  /* 0x00012200ff02ab82 */ /* 0x010e620000000a00 */
[----:B------:R-:W-:-:S04]  /*0260*/  ISETP.NE.U32.AND P0, PT, R4, RZ, PT ;  /* 0x000000ff0400720c */ /* 0x000fc80003f05070 */
[----:B------:R-:W-:-:S03]  /*0270*/  ISETP.NE.AND.EX P0, PT, R5, RZ, PT, P0 ;  /* 0x000000ff0500720c */ /* 0x000fc60003f05300 */
[----:B------:R-:W4:Y:S01]  /*0280*/  @!P4 LDC R166, c[0x0][0x434] ;  /* 0x00010d00ffa6cb82 */ /* 0x000f220000000800 */
[----:B------:R1:W5:Y:S01]  /*0290*/  @!P3 LDG.E R10, desc[UR16][R14.64] ;  /* 0x000000100e0ab981 */ /* 0x000362000c1e1900 */
[----:B------:R-:W1:Y:S06]  /*02a0*/  S2R R19, SR_CTAID.Z ;  /* 0x0000000000137919 */ /* 0x000e6c0000002700 */
[----:B------:R-:W4:Y:S01]  /*02b0*/  @!P2 LDC R0, c[0x0][0x43c] ;  /* 0x00010f00ff00ab82 */ /* 0x000f220000000800 */
[----:B---3--:R-:W-:Y:S01]  /*02c0*/  USHF.L.U32 UR10, UR14, 0x7, URZ ;  /* 0x000000070e0a7899 */ /* 0x008fe200080006ff */
[----:B------:R-:W3:Y:S01]  /*02d0*/  S2R R6, SR_TID.X ;  /* 0x0000000000067919 */ /* 0x000ee20000002100 */
[----:B-1----:R-:W-:-:S04]  /*02e0*/  @!P2 ISETP.NE.U32.AND P3, PT, R2, RZ, PT ;  /* 0x000000ff0200a20c */ /* 0x002fc80003f65070 */
[----:B------:R-:W-:Y:S02]  /*02f0*/  @!P2 ISETP.NE.AND.EX P3, PT, R3, RZ, PT, P3 ;  /* 0x000000ff0300a20c */ /* 0x000fe40003f65330 */
[----:B------:R-:W1:Y:S02]  /*0300*/  @!P0 LDC R3, c[0x0][0x438] ;  /* 0x00010e00ff038b82 */ /* 0x000e640000000800 */
[----:B----4-:R-:W-:Y:S01]  /*0310*/  @!P2 SEL R0, R0, RZ, P3 ;  /* 0x000000ff0000a207 */ /* 0x010fe20001800000 */
[----:B--2---:R-:W-:-:S05]  /*0320*/  @P4 IMAD.IADD R166, R12, 0x1, -R171 ;  /* 0x000000010ca64824 */ /* 0x004fca00078e0aab */
[----:B------:R-:W-:Y:S01]  /*0330*/  ISETP.GT.AND P4, PT, R166, UR10, PT ;  /* 0x0000000aa6007c0c */ /* 0x000fe2000bf84270 */
[----:B------:R-:W-:Y:S01]  /*0340*/  @P2 IMAD.IADD R87, R8, 0x1, -R7 ;  /* 0x0000000108572824 */ /* 0x000fe200078e0a07 */
[----:B-1-3--:R-:W-:Y:S11]  /*0350*/  @!P0 BRA `(.L_x_0) ;  /* 0x00000000000c8947 */ /* 0x00aff60003800000 */
[----:B------:R-:W2:Y:S02]  /*0360*/  @P1 LDG.E R3, desc[UR16][R14.64+0x4] ;  /* 0x000004100e031981 */ /* 0x000ea4000c1e1900 */
[----:B--2--5:R-:W-:-:S06]  /*0370*/  @P1 IADD3 R3, PT, PT, R3, -R10, RZ ;  /* 0x8000000a03031210 */ /* 0x024fcc0007ffe0ff */
[----:B------:R1:W5:Y:S02]  /*0380*/  @!P1 LDG.E R3, desc[UR16][R14.64] ;  /* 0x000000100e039981 */ /* 0x000364000c1e1900 */
.L_x_0:
[----:B-----5:R-:W-:Y:S01]  /*0390*/  @!P2 IADD3 R87, PT, PT, R0, R3, -R7 ;  /* 0x000000030057a210 */ /* 0x020fe20007ffe807 */
[----:B------:R-:W-:Y:S06]  /*03a0*/  @!P4 EXIT ;  /* 0x000000000000c94d */ /* 0x000fec0003800000 */
[C---:B------:R-:W-:Y:S01]  /*03b0*/  ISETP.GT.AND P0, PT, R87.reuse, RZ, PT ;  /* 0x000000ff5700720c */ /* 0x040fe20003f04270 */
[----:B------:R-:W-:-:S05]  /*03c0*/  VIADD R0, R87, 0x3f ;  /* 0x0000003f57007836 */ /* 0x000fca0000000000 */
[----:B------:R-:W-:-:S04]  /*03d0*/  SHF.R.S32.HI R3, RZ, 0x1f, R0 ;  /* 0x0000001fff037819 */ /* 0x000fc80000011400 */
[----:B------:R-:W-:-:S03]  /*03e0*/  LEA.HI R3, R3, R0, RZ, 0x6 ;  /* 0x0000000003037211 */ /* 0x000fc600078f30ff */
[----:B------:R-:W-:Y:S05]  /*03f0*/  @P0 BRA `(.L_x_1) ;  /* 0x0000000800bc0947 */ /* 0x000fea0003800000 */
[----:B------:R-:W2:Y:S01]  /*0400*/  LDC.U8 R0, c[0x0][0x549] ;  /* 0x00015240ff007b82 */ /* 0x000ea20000000000 */
[----:B------:R-:W-:-:S07]  /*0410*/  ISETP.NE.AND P1, PT, R171, -0x1, PT ;  /* 0xffffffffab00780c */ /* 0x000fce0003f25270 */
[----:B------:R-:W3:Y:S08]  /*0420*/  LDC.U8 R10, c[0x0][0x548] ;  /* 0x00015200ff0a7b82 */ /* 0x000ef00000000000 */
[----:B------:R-:W1:Y:S01]  /*0430*/  @!P1 LDC.64 R8, c[0x0][0x400] ;  /* 0x00010000ff089b82 */ /* 0x000e620000000a00 */
[----:B--2---:R-:W-:-:S07]  /*0440*/  ISETP.NE.AND P0, PT, R0, RZ, PT ;  /* 0x000000ff0000720c */ /* 0x004fce0003f05270 */
[----:B------:R-:W2:Y:S01]  /*0450*/  @P1 LDC.64 R4, c[0x0][0x408] ;  /* 0x00010200ff041b82 */ /* 0x000ea20000000a00 */
[----:B---3--:R-:W-:-:S07]  /*0460*/  ISETP.NE.AND P4, PT, R10, RZ, !P0 ;  /* 0x000000ff0a00720c */ /* 0x008fce0004785270 */
[----:B------:R-:W3:Y:S01]  /*0470*/  LDC R7, c[0x0][0x434] ;  /* 0x00010d00ff077b82 */ /* 0x000ee20000000800 */
[----:B-1----:R-:W-:-:S07]  /*0480*/  @!P1 IMAD.WIDE.U32 R14, R16, R8, RZ ;  /* 0x00000008100e9225 */ /* 0x002fce00078e00ff */
[----:B------:R-:W1:Y:S01]  /*0490*/  @P0 LDC.64 R2, c[0x0][0x430] ;  /* 0x00010c00ff020b82 */ /* 0x000e620000000a00 */
[----:B------:R-:W-:-:S07]  /*04a0*/  @!P1 IMAD R8, R16, R9, R15 ;  /* 0x0000000910089224 */ /* 0x000fce00078e020f */
[----:B------:R-:W4:Y:S01]  /*04b0*/  @P0 LDC R0, c[0x0][0x430] ;  /* 0x00010c00ff000b82 */ /* 0x000f220000000800 */
[----:B--2---:R-:W-:-:S04]  /*04c0*/  @P1 IMAD.WIDE.U32 R12, R171, R4, RZ ;  /* 0x00000004ab0c1225 */ /* 0x004fc800078e00ff */
[----:B------:R-:W-:Y:S01]  /*04d0*/  @P1 IMAD R8, R171, R5, R13 ;  /* 0x00000005ab081224 */ /* 0x000fe200078e020d */
[----:B------:R-:W-:Y:S01]  /*04e0*/  @P1 MOV R14, R12 ;  /* 0x0000000c000e1202 */ /* 0x000fe20000000f00 */
[----:B-1----:R-:W-:Y:S01]  /*04f0*/  @P0 IMAD R4, R2, R3, RZ ;  /* 0x0000000302040224 */ /* 0x002fe200078e02ff */
[----:B------:R-:W-:Y:S02]  /*0500*/  SHF.L.U32 R3, R6, 0x3, RZ ;  /* 0x0000000306037819 */ /* 0x000fe400000006ff */
[----:B------:R-:W-:Y:S01]  /*0510*/  @P0 MOV R2, 0x1 ;  /* 0x0000000100020802 */ /* 0x000fe20000000f00 */
[----:B---3--:R-:W-:Y:S06]  /*0520*/  @P0 BRA `(.L_x_2) ;  /* 0x0000000000280947 */ /* 0x008fec0003800000 */
[----:B------:R-:W-:Y:S02]  /*0530*/  ISETP.NE.AND P0, PT, R10, RZ, PT ;  /* 0x000000ff0a00720c */ /* 0x000fe40003f05270 */
[----:B------:R-:W1:Y:S11]  /*0540*/  LDC R10, c[0x0][0x3e0] ;  /* 0x0000f800ff0a7b82 */ /* 0x000e760000000800 */
[----:B------:R-:W2:Y:S01]  /*0550*/  @P0 LDC R4, c[0x0][0x454] ;  /* 0x00011500ff040b82 */ /* 0x000ea20000000800 */
[----:B----4-:R-:W-:-:S02]  /*0560*/  @P0 MOV R0, 0x1 ;  /* 0x0000000100000802 */ /* 0x010fc40000000f00 */
[----:B------:R-:W-:-:S05]  /*0570*/  @!P0 MOV R0, 0x1 ;  /* 0x0000000100008802 */ /* 0x000fca0000000f00 */
[----:B------:R-:W1:Y:S08]  /*0580*/  @P0 LDC R9, c[0x0][0x454] ;  /* 0x00011500ff090b82 */ /* 0x000e700000000800 */
[----:B------:R-:W3:Y:S08]  /*0590*/  @!P0 LDC R5, c[0x0][0x434] ;  /* 0x00010d00ff058b82 */ /* 0x000ef00000000800 */
[----:B------:R-:W4:Y:S01]  /*05a0*/  @!P0 LDC R4, c[0x0][0x434] ;  /* 0x00010d00ff048b82 */ /* 0x000f220000000800 */
[----:B-1----:R-:W-:-:S02]  /*05b0*/  @P0 IMAD R2, R9, R10, RZ ;  /* 0x0000000a09020224 */ /* 0x002fc400078e02ff */
[----:B--23--:R-:W-:-:S07]  /*05c0*/  @!P0 IMAD R2, R5, R10, RZ ;  /* 0x0000000a05028224 */ /* 0x00cfce00078e02ff */
.L_x_2:
[----:B------:R-:W1:Y:S01]  /*05d0*/  LDCU.64 UR4, c[0x0][0x410] ;  /* 0x00008200ff0477ac */ /* 0x000e620008000a00 */
[----:B------:R-:W-:Y:S01]  /*05e0*/  LOP3.LUT R15, R3, 0x38, RZ, 0xc0, !PT ;  /* 0x00000038030f7812 */ /* 0x000fe200078ec0ff */
[----:B----4-:R-:W-:Y:S01]  /*05f0*/  IMAD R3, R19, R4, RZ ;  /* 0x0000000413037224 */ /* 0x010fe200078e02ff */
[----:B------:R-:W-:Y:S01]  /*0600*/  ISETP.NE.AND P1, PT, R171, -0x1, PT ;  /* 0xffffffffab00780c */ /* 0x000fe20003f25270 */
[----:B------:R-:W-:Y:S01]  /*0610*/  IMAD R4, R16, R7, RZ ;  /* 0x0000000710047224 */ /* 0x000fe200078e02ff */
[----:B------:R-:W-:Y:S01]  /*0620*/  SHF.R.U32.HI R7, RZ, 0x3, R6 ;  /* 0x00000003ff077819 */ /* 0x000fe20000011606 */
[----:B------:R-:W-:Y:S01]  /*0630*/  VIADD R166, R166, -UR10 ;  /* 0x8000000aa6a67c36 */ /* 0x000fe20008000000 */
[----:B------:R-:W-:Y:S01]  /*0640*/  IADD3 R14, P0, PT, R15, R14, RZ ;  /* 0x0000000e0f0e7210 */ /* 0x000fe20007f1e0ff */
[----:B------:R-:W-:Y:S01]  /*0650*/  @!P4 IMAD R3, R16, R2, R3 ;  /* 0x000000021003c224 */ /* 0x000fe200078e0203 */
[----:B------:R-:W-:Y:S01]  /*0660*/  SEL R171, R4, R171, !P1 ;  /* 0x000000ab04ab7207 */ /* 0x000fe20004800000 */
[C---:B------:R-:W-:Y:S01]  /*0670*/  VIADD R11, R7.reuse, 0x20 ;  /* 0x00000020070b7836 */ /* 0x040fe20000000000 */
[CC--:B------:R-:W-:Y:S01]  /*0680*/  ISETP.GE.AND P3, PT, R7.reuse, R166.reuse, PT ;  /* 0x000000a60700720c */ /* 0x0c0fe20003f66270 */
[----:B------:R-:W-:Y:S01]  /*0690*/  IMAD.X R15, RZ, RZ, R8, P0 ;  /* 0x000000ffff0f7224 */ /* 0x000fe200000e0608 */
[----:B------:R-:W-:Y:S01]  /*06a0*/  UIMAD.WIDE.U32 UR8, UR14, 0x80, URZ ;  /* 0x000000800e0878a5 */ /* 0x000fe2000f8e00ff */
[C---:B------:R-:W-:Y:S01]  /*06b0*/  VIADD R9, R7.reuse, 0x40 ;  /* 0x0000004007097836 */ /* 0x040fe20000000000 */
[----:B------:R-:W-:Y:S01]  /*06c0*/  SHF.R.S32.HI R2, RZ, 0x1f, R171 ;  /* 0x0000001fff027819 */ /* 0x000fe200000114ab */
[----:B------:R-:W-:Y:S01]  /*06d0*/  VIADD R13, R7, 0x60 ;  /* 0x00000060070d7836 */ /* 0x000fe20000000000 */
[----:B------:R-:W-:Y:S01]  /*06e0*/  LOP3.LUT P6, R6, R6, 0x7, RZ, 0xc0, !PT ;  /* 0x0000000706067812 */ /* 0x000fe200078cc0ff */
[----:B-1----:R-:W-:Y:S01]  /*06f0*/  IMAD.WIDE.U32 R14, R19, UR4, R14 ;  /* 0x00000004130e7c25 */ /* 0x002fe2000f8e000e */
[-C--:B------:R-:W-:Y:S01]  /*0700*/  ISETP.GE.AND P1, PT, R11, R166.reuse, PT ;  /* 0x000000a60b00720c */ /* 0x080fe20003f26270 */
[----:B------:R-:W-:Y:S01]  /*0710*/  BSSY.RECONVERGENT B0, `(.L_x_3) ;  /* 0x0000018000007945 */ /* 0x000fe20003800200 */
[----:B------:R-:W-:Y:S01]  /*0720*/  ISETP.GE.AND P2, PT, R9, R166, PT ;  /* 0x000000a60900720c */ /* 0x000fe20003f46270 */
[----:B------:R-:W-:Y:S01]  /*0730*/  IMAD R19, R19, UR5, R15 ;  /* 0x0000000513137c24 */ /* 0x000fe2000f8e020f */
[----:B------:R-:W-:Y:S01]  /*0740*/  SEL R8, R171, RZ, P4 ;  /* 0x000000ffab087207 */ /* 0x000fe20002000000 */
[----:B------:R-:W-:Y:S01]  /*0750*/  IMAD R12, R0, UR10, RZ ;  /* 0x0000000a000c7c24 */ /* 0x000fe2000f8e02ff */
[----:B------:R-:W-:-:S02]  /*0760*/  SEL R2, R2, RZ, P4 ;  /* 0x000000ff02027207 */ /* 0x000fc40002000000 */
[-C--:B------:R-:W-:Y:S02]  /*0770*/  ISETP.GE.AND P0, PT, R13, R166.reuse, PT ;  /* 0x000000a60d00720c */ /* 0x080fe40003f06270 */
[C---:B------:R-:W-:Y:S02]  /*0780*/  ISETP.GE.OR P6, PT, R7.reuse, R166, P6 ;  /* 0x000000a60700720c */ /* 0x040fe400037c6670 */
[C---:B------:R-:W-:Y:S02]  /*0790*/  ISETP.NE.OR P5, PT, R6.reuse, RZ, P1 ;  /* 0x000000ff0600720c */ /* 0x040fe40000fa5670 */
[----:B------:R-:W-:Y:S02]  /*07a0*/  ISETP.NE.OR P4, PT, R6, RZ, P2 ;  /* 0x000000ff0600720c */ /* 0x000fe40001785670 */
[----:B------:R-:W-:Y:S01]  /*07b0*/  LOP3.LUT R17, R7, UR8, RZ, 0xfc, !PT ;  /* 0x0000000807117c12 */ /* 0x000fe2000f8efcff */
[----:B------:R-:W-:Y:S10]  /*07c0*/  @P3 BRA `(.L_x_4) ;  /* 0x0000000000303947 */ /* 0x000ff40003800000 */
[----:B------:R-:W1:Y:S01]  /*07d0*/  LDC.64 R4, c[0x0][0x408] ;  /* 0x00010200ff047b82 */ /* 0x000e620000000a00 */
[----:B------:R-:W2:Y:S01]  /*07e0*/  LDCU.64 UR4, c[0x0][0x3f0] ;  /* 0x00007e00ff0477ac */ /* 0x000ea20008000a00 */
[----:B------:R-:W-:Y:S01]  /*07f0*/  MOV R18, R14 ;  /* 0x0000000e00127202 */ /* 0x000fe20000000f00 */
[----:B-1----:R-:W-:-:S04]  /*0800*/  IMAD R10, R4, UR9, RZ ;  /* 0x00000009040a7c24 */ /* 0x002fc8000f8e02ff */
[----:B------:R-:W-:-:S04]  /*0810*/  IMAD.WIDE.U32 R20, R17, R4, R18 ;  /* 0x0000000411147225 */ /* 0x000fc800078e0012 */
[----:B------:R-:W-:Y:S01]  /*0820*/  IMAD R5, R17, R5, R10 ;  /* 0x0000000511057224 */ /* 0x000fe200078e020a */
[----:B--2---:R-:W-:-:S04]  /*0830*/  LEA R4, P3, R20, UR4, 0x1 ;  /* 0x0000000414047c11 */ /* 0x004fc8000f8608ff */
[----:B------:R-:W-:-:S04]  /*0840*/  IADD3 R5, PT, PT, R21, R5, RZ ;  /* 0x0000000515057210 */ /* 0x000fc80007ffe0ff */
[----:B------:R-:W-:-:S05]  /*0850*/  LEA.HI.X R5, R20, UR5, R5, 0x1, P3 ;  /* 0x0000000514057c11 */ /* 0x000fca00098f0c05 */
[----:B------:R1:W-:Y:S04]  /*0860*/  STG.E.128 desc[UR16][R4.64], RZ ;  /* 0x000000ff04007986 */ /* 0x0003e8000c101d10 */
[----:B------:R1:W-:Y:S04]  /*0870*/  STG.E.128 desc[UR16][R4.64+0x80], RZ ;  /* 0x000080ff04007986 */ /* 0x0003e8000c101d10 */
[----:B------:R1:W-:Y:S02]  /*0880*/  STG.E.128 desc[UR16][R4.64+0x100], RZ ;  /* 0x000100ff04007986 */ /* 0x0003e4000c101d10 */
.L_x_4:
[----:B------:R-:W-:Y:S05]  /*0890*/  BSYNC.RECONVERGENT B0 ;  /* 0x0000000000007941 */ /* 0x000fea0003800200 */
.L_x_3:
[----:B------:R-:W-:Y:S01]  /*08a0*/  BSSY.RECONVERGENT B0, `(.L_x_5) ;  /* 0x0000012000007945 */ /* 0x000fe20003800200 */
[----:B------:R-:W-:-:S03]  /*08b0*/  ISETP.NE.OR P3, PT, R6, RZ, P0 ;  /* 0x000000ff0600720c */ /* 0x000fc60000765670 */
[----:B------:R-:W-:Y:S10]  /*08c0*/  @P1 BRA `(.L_x_6) ;  /* 0x00000000003c1947 */ /* 0x000ff40003800000 */
[----:B------:R-:W2:Y:S01]  /*08d0*/  LDCU.64 UR6, c[0x0][0x408] ;  /* 0x00008100ff0677ac */ /* 0x000ea20008000a00 */
[----:B-1----:R-:W-:Y:S01]  /*08e0*/  IADD3 R5, P1, PT, R17, 0x20, RZ ;  /* 0x0000002011057810 */ /* 0x002fe20007f3e0ff */
[----:B------:R-:W-:Y:S01]  /*08f0*/  IMAD.MOV.U32 R20, RZ, RZ, R14 ;  /* 0x000000ffff147224 */ /* 0x000fe200078e000e */
[----:B------:R-:W-:Y:S01]  /*0900*/  MOV R21, R19 ;  /* 0x0000001300157202 */ /* 0x000fe20000000f00 */
[----:B------:R-:W1:Y:S02]  /*0910*/  LDCU.64 UR4, c[0x0][0x3f0] ;  /* 0x00007e00ff0477ac */ /* 0x000e640008000a00 */
[----:B------:R-:W-:-:S04]  /*0920*/  IMAD.X R4, RZ, RZ, UR9, P1 ;  /* 0x00000009ff047e24 */ /* 0x000fc800088e06ff */
[----:B--2---:R-:W-:Y:S02]  /*0930*/  IMAD R4, R4, UR6, RZ ;  /* 0x0000000604047c24 */ /* 0x004fe4000f8e02ff */
[----:B------:R-:W-:-:S04]  /*0940*/  IMAD.WIDE.U32 R20, R5, UR6, R20 ;  /* 0x0000000605147c25 */ /* 0x000fc8000f8e0014 */
[----:B------:R-:W-:Y:S01]  /*0950*/  IMAD R4, R5, UR7, R4 ;  /* 0x0000000705047c24 */ /* 0x000fe2000f8e0204 */
[----:B-1----:R-:W-:-:S04]  /*0960*/  LEA R22, P1, R20, UR4, 0x1 ;  /* 0x0000000414167c11 */ /* 0x002fc8000f8208ff */
[----:B------:R-:W-:-:S04]  /*0970*/  IADD3 R5, PT, PT, R21, R4, RZ ;  /* 0x0000000415057210 */ /* 0x000fc80007ffe0ff */
[----:B------:R-:W-:-:S05]  /*0980*/  LEA.HI.X R23, R20, UR5, R5, 0x1, P1 ;  /* 0x0000000514177c11 */ /* 0x000fca00088f0c05 */
[----:B------:R2:W-:Y:S04]  /*0990*/  STG.E.128 desc[UR16][R22.64], RZ ;  /* 0x000000ff16007986 */ /* 0x0005e8000c101d10 */
[----:B------:R2:W-:Y:S04]  /*09a0*/  STG.E.128 desc[UR16][R22.64+0x80], RZ ;  /* 0x000080ff16007986 */ /* 0x0005e8000c101d10 */
[----:B------:R2:W-:Y:S02]  /*09b0*/  STG.E.128 desc[UR16][R22.64+0x100], RZ ;  /* 0x000100ff16007986 */ /* 0x0005e4000c101d10 */
.L_x_6:
[----:B------:R-:W-:Y:S05]  /*09c0*/  BSYNC.RECONVERGENT B0 ;  /* 0x0000000000007941 */ /* 0x000fea0003800200 */
.L_x_5:
[----:B------:R-:W-:Y:S04]  /*09d0*/  BSSY.RECONVERGENT B0, `(.L_x_7) ;  /* 0x0000011000007945 */ /* 0x000fe80003800200 */
[----:B------:R-:W-:Y:S05]  /*09e0*/  @P2 BRA `(.L_x_8) ;  /* 0x00000000003c2947 */ /* 0x000fea0003800000 */
[----:B------:R-:W3:Y:S01]  /*09f0*/  LDCU.64 UR6, c[0x0][0x408] ;  /* 0x00008100ff0677ac */ /* 0x000ee20008000a00 */
[----:B-1----:R-:W-:Y:S01]  /*0a00*/  IADD3 R5, P1, PT, R17, 0x40, RZ ;  /* 0x0000004011057810 */ /* 0x002fe20007f3e0ff */
[----:B------:R-:W-:Y:S01]  /*0a10*/  IMAD.MOV.U32 R20, RZ, RZ, R14 ;  /* 0x000000ffff147224 */ /* 0x000fe200078e000e */
[----:B------:R-:W-:Y:S01]  /*0a20*/  MOV R21, R19 ;  /* 0x0000001300157202 */ /* 0x000fe20000000f00 */
[----:B------:R-:W2:Y:S02]  /*0a30*/  LDCU.64 UR4, c[0x0][0x3f0] ;  /* 0x00007e00ff0477ac */ /* 0x000ea40008000a00 */
[----:B------:R-:W-:-:S04]  /*0a40*/  IMAD.X R4, RZ, RZ, UR9, P1 ;  /* 0x00000009ff047e24 */ /* 0x000fc800088e06ff */
[----:B---3--:R-:W-:Y:S02]  /*0a50*/  IMAD R4, R4, UR6, RZ ;  /* 0x0000000604047c24 */ /* 0x008fe4000f8e02ff */
[----:B------:R-:W-:-:S04]  /*0a60*/  IMAD.WIDE.U32 R20, R5, UR6, R20 ;  /* 0x0000000605147c25 */ /* 0x000fc8000f8e0014 */
[----:B------:R-:W-:Y:S01]  /*0a70*/  IMAD R4, R5, UR7, R4 ;  /* 0x0000000705047c24 */ /* 0x000fe2000f8e0204 */
[----:B--2---:R-:W-:-:S04]  /*0a80*/  LEA R22, P1, R20, UR4, 0x1 ;  /* 0x0000000414167c11 */ /* 0x004fc8000f8208ff */
[----:B------:R-:W-:-:S04]  /*0a90*/  IADD3 R5, PT, PT, R21, R4, RZ ;  /* 0x0000000415057210 */ /* 0x000fc80007ffe0ff */
[----:B------:R-:W-:-:S05]  /*0aa0*/  LEA.HI.X R23, R20, UR5, R5, 0x1, P1 ;  /* 0x0000000514177c11 */ /* 0x000fca00088f0c05 */
[----:B------:R3:W-:Y:S04]  /*0ab0*/  STG.E.128 desc[UR16][R22.64], RZ ;  /* 0x000000ff16007986 */ /* 0x0007e8000c101d10 */
[----:B------:R3:W-:Y:S04]  /*0ac0*/  STG.E.128 desc[UR16][R22.64+0x80], RZ ;  /* 0x000080ff16007986 */ /* 0x0007e8000c101d10 */
[----:B------:R3:W-:Y:S02]  /*0ad0*/  STG.E.128 desc[UR16][R22.64+0x100], RZ ;  /* 0x000100ff16007986 */ /* 0x0007e4000c101d10 */
.L_x_8:
[----:B------:R-:W-:Y:S05]  /*0ae0*/  BSYNC.RECONVERGENT B0 ;  /* 0x0000000000007941 */ /* 0x000fea0003800200 */
.L_x_7:
[----:B------:R-:W-:Y:S01]  /*0af0*/  BSSY.RECONVERGENT B0, `(.L_x_9) ;  /* 0x0000013000007945 */ /* 0x000fe20003800200 */
[--C-:B------:R-:W-:Y:S02]  /*0b00*/  IADD3 R8, P2, P1, R12, R8, R3.reuse ;  /* 0x000000080c087210 */ /* 0x100fe4000795e003 */
[----:B-1----:R-:W-:Y:S02]  /*0b10*/  SHF.R.S32.HI R5, RZ, 0x1f, R12 ;  /* 0x0000001fff057819 */ /* 0x002fe4000001140c */
[----:B------:R-:W-:Y:S01]  /*0b20*/  SHF.R.S32.HI R3, RZ, 0x1f, R3 ;  /* 0x0000001fff037819 */ /* 0x000fe20000011403 */
[----:B------:R-:W-:Y:S05]  /*0b30*/  @P0 BRA `(.L_x_10) ;  /* 0x0000000000380947 */ /* 0x000fea0003800000 */
[----:B------:R-:W1:Y:S01]  /*0b40*/  LDCU.64 UR6, c[0x0][0x408] ;  /* 0x00008100ff0677ac */ /* 0x000e620008000a00 */
[----:B------:R-:W-:Y:S02]  /*0b50*/  IADD3 R17, P0, PT, R17, 0x60, RZ ;  /* 0x0000006011117810 */ /* 0x000fe40007f1e0ff */
[----:B------:R-:W-:Y:S01]  /*0b60*/  MOV R15, R19 ;  /* 0x00000013000f7202 */ /* 0x000fe20000000f00 */
[----:B------:R-:W4:Y:S01]  /*0b70*/  LDCU.64 UR4, c[0x0][0x3f0] ;  /* 0x00007e00ff0477ac */ /* 0x000f220008000a00 */
[----:B------:R-:W-:-:S05]  /*0b80*/  IADD3.X R4, PT, PT, RZ, UR9, RZ, P0, !PT ;  /* 0x00000009ff047c10 */ /* 0x000fca00087fe4ff */
[----:B-1----:R-:W-:Y:S02]  /*0b90*/  IMAD R4, R4, UR6, RZ ;  /* 0x0000000604047c24 */ /* 0x002fe4000f8e02ff */
[----:B------:R-:W-:-:S04]  /*0ba0*/  IMAD.WIDE.U32 R14, R17, UR6, R14 ;  /* 0x00000006110e7c25 */ /* 0x000fc8000f8e000e */
[----:B------:R-:W-:Y:S01]  /*0bb0*/  IMAD R17, R17, UR7, R4 ;  /* 0x0000000711117c24 */ /* 0x000fe2000f8e0204 */
[----:B----4-:R-:W-:-:S04]  /*0bc0*/  LEA R16, P0, R14, UR4, 0x1 ;  /* 0x000000040e107c11 */ /* 0x010fc8000f8008ff */
[----:B------:R-:W-:-:S04]  /*0bd0*/  IADD3 R17, PT, PT, R15, R17, RZ ;  /* 0x000000110f117210 */ /* 0x000fc80007ffe0ff */
[----:B------:R-:W-:-:S05]  /*0be0*/  LEA.HI.X R17, R14, UR5, R17, 0x1, P0 ;  /* 0x000000050e117c11 */ /* 0x000fca00080f0c11 */
[----:B------:R1:W-:Y:S04]  /*0bf0*/  STG.E.128 desc[UR16][R16.64], RZ ;  /* 0x000000ff10007986 */ /* 0x0003e8000c101d10 */
[----:B------:R1:W-:Y:S04]  /*0c00*/  STG.E.128 desc[UR16][R16.64+0x80], RZ ;  /* 0x000080ff10007986 */ /* 0x0003e8000c101d10 */
[----:B------:R1:W-:Y:S02]  /*0c10*/  STG.E.128 desc[UR16][R16.64+0x100], RZ ;  /* 0x000100ff10007986 */ /* 0x0003e4000c101d10 */
.L_x_10:
[----:B------:R-:W-:Y:S05]  /*0c20*/  BSYNC.RECONVERGENT B0 ;  /* 0x0000000000007941 */ /* 0x000fea0003800200 */
.L_x_9:
[----:B------:R-:W-:Y:S01]  /*0c30*/  BSSY.RECONVERGENT B0, `(.L_x_11) ;  /* 0x000000b000007945 */ /* 0x000fe20003800200 */
[----:B------:R-:W-:-:S03]  /*0c40*/  IADD3.X R2, PT, PT, R5, R2, R3, P2, P1 ;  /* 0x0000000205027210 */ /* 0x000fc600017e2403 */
[----:B------:R-:W-:Y:S05]  /*0c50*/  @P6 BRA `(.L_x_12) ;  /* 0x0000000000206947 */ /* 0x000fea0003800000 */
[----:B------:R-:W4:Y:S01]  /*0c60*/  LDCU.64 UR4, c[0x0][0x420] ;  /* 0x00008400ff0477ac */ /* 0x000f220008000a00 */
[----:B------:R-:W-:-:S05]  /*0c70*/  IMAD R3, R7, R0, RZ ;  /* 0x0000000007037224 */ /* 0x000fca00078e02ff */
[----:B------:R-:W-:-:S04]  /*0c80*/  IADD3 R4, P0, PT, R3, R8, RZ ;  /* 0x0000000803047210 */ /* 0x000fc80007f1e0ff */
[----:B------:R-:W-:Y:S02]  /*0c90*/  LEA.HI.X.SX32 R3, R3, R2, 0x1, P0 ;  /* 0x0000000203037211 */ /* 0x000fe400000f0eff */
[----:B----4-:R-:W-:-:S04]  /*0ca0*/  LEA R6, P0, R4, UR4, 0x2 ;  /* 0x0000000404067c11 */ /* 0x010fc8000f8010ff */
[----:B------:R-:W-:Y:S01]  /*0cb0*/  LEA.HI.X R7, R4, UR5, R3, 0x2, P0 ;  /* 0x0000000504077c11 */ /* 0x000fe200080f1403 */
[----:B------:R-:W-:-:S05]  /*0cc0*/  IMAD.MOV.U32 R3, RZ, RZ, 0x7f800000 ;  /* 0x7f800000ff037424 */ /* 0x000fca00078e00ff */
[----:B------:R4:W-:Y:S03]  /*0cd0*/  STG.E desc[UR16][R6.64], R3 ;  /* 0x0000000306007986 */ /* 0x0009e6000c101910 */
.L_x_12:
[----:B------:R-:W-:Y:S05]  /*0ce0*/  BSYNC.RECONVERGENT B0 ;  /* 0x0000000000007941 */ /* 0x000fea0003800200 */
.L_x_11:
[----:B------:R-:W-:Y:S04]  /*0cf0*/  BSSY.RECONVERGENT B0, `(.L_x_13) ;  /* 0x000000a000007945 */ /* 0x000fe80003800200 */
[----:B------:R-:W-:Y:S05]  /*0d00*/  @P5 BRA `(.L_x_14) ;  /* 0x0000000000205947 */ /* 0x000fea0003800000 */
[----:B------:R-:W5:Y:S01]  /*0d10*/  LDCU.64 UR4, c[0x0][0x420] ;  /* 0x00008400ff0477ac */ /* 0x000f620008000a00 */
[----:B----4-:R-:W-:-:S05]  /*0d20*/  IMAD R3, R11, R0, RZ ;  /* 0x000000000b037224 */ /* 0x010fca00078e02ff */
[----:B------:R-:W-:-:S04]  /*0d30*/  IADD3 R4, P0, PT, R3, R8, RZ ;  /* 0x0000000803047210 */ /* 0x000fc80007f1e0ff */
[----:B------:R-:W-:Y:S02]  /*0d40*/  LEA.HI.X.SX32 R3, R3, R2, 0x1, P0 ;  /* 0x0000000203037211 */ /* 0x000fe400000f0eff */
[----:B-----5:R-:W-:-:S04]  /*0d50*/  LEA R6, P0, R4, UR4, 0x2 ;  /* 0x0000000404067c11 */ /* 0x020fc8000f8010ff */
[----:B------:R-:W-:Y:S01]  /*0d60*/  LEA.HI.X R7, R4, UR5, R3, 0x2, P0 ;  /* 0x0000000504077c11 */ /* 0x000fe200080f1403 */
[----:B------:R-:W-:-:S05]  /*0d70*/  IMAD.MOV.U32 R3, RZ, RZ, 0x7f800000 ;  /* 0x7f800000ff037424 */ /* 0x000fca00078e00ff */
[----:B------:R4:W-:Y:S03]  /*0d80*/  STG.E desc[UR16][R6.64], R3 ;  /* 0x0000000306007986 */ /* 0x0009e6000c101910 */
.L_x_14:
[----:B------:R-:W-:Y:S05]  /*0d90*/  BSYNC.RECONVERGENT B0 ;  /* 0x0000000000007941 */ /* 0x000fea0003800200 */
.L_x_13:
        /* <DEDUP_REMOVED lines=10> */
.L_x_16:
[----:B------:R-:W-:Y:S05]  /*0e40*/  BSYNC.RECONVERGENT B0 ;  /* 0x0000000000007941 */ /* 0x000fea0003800200 */
.L_x_15:
[----:B------:R-:W-:Y:S05]  /*0e50*/  @P3 EXIT ;  /* 0x000000000000394d */ /* 0x000fea0003800000 */
[----:B------:R-:W5:Y:S01]  /*0e60*/  LDCU.64 UR4, c[0x0][0x420] ;  /* 0x00008400ff0477ac */ /* 0x000f620008000a00 */
[----:B------:R-:W-:Y:S02]  /*0e70*/  IMAD R13, R13, R0, RZ ;  /* 0x000000000d0d7224 */ /* 0x000fe400078e02ff */
[----:B------:R-:W-:-:S03]  /*0e80*/  IMAD.MOV.U32 R5, RZ, RZ, 0x7f800000 ;  /* 0x7f800000ff057424 */ /* 0x000fc600078e00ff */
[----:B------:R-:W-:-:S04]  /*0e90*/  IADD3 R8, P0, PT, R13, R8, RZ ;  /* 0x000000080d087210 */ /* 0x000fc80007f1e0ff */
[----:B------:R-:W-:Y:S02]  /*0ea0*/  LEA.HI.X.SX32 R13, R13, R2, 0x1, P0 ;  /* 0x000000020d0d7211 */ /* 0x000fe400000f0eff */
[----:B-----5:R-:W-:-:S04]  /*0eb0*/  LEA R2, P0, R8, UR4, 0x2 ;  /* 0x0000000408027c11 */ /* 0x020fc8000f8010ff */
[----:B----4-:R-:W-:-:S05]  /*0ec0*/  LEA.HI.X R3, R8, UR5, R13, 0x2, P0 ;  /* 0x0000000508037c11 */ /* 0x010fca00080f140d */
[----:B------:R-:W-:Y:S01]  /*0ed0*/  STG.E desc[UR16][R2.64], R5 ;  /* 0x0000000502007986 */ /* 0x000fe2000c101910 */
[----:B------:R-:W-:Y:S05]  /*0ee0*/  EXIT ;  /* 0x000000000000794d */ /* 0x000fea0003800000 */
.L_x_1:
[----:B------:R-:W-:Y:S02]  /*0ef0*/  ISETP.NE.AND P0, PT, R171, -0x1, PT ;  /* 0xffffffffab00780c */ /* 0x000fe40003f05270 */
[----:B------:R-:W-:-:S11]  /*0f00*/  ISETP.NE.AND P2, PT, R10, -0x1, PT ;  /* 0xffffffff0a00780c */ /* 0x000fd60003f45270 */
[----:B------:R-:W2:Y:S08]  /*0f10*/  @!P0 LDC.64 R8, c[0x0][0x398] ;  /* 0x0000e600ff088b82 */ /* 0x000eb00000000a00 */
[----:B------:R-:W3:Y:S01]  /*0f20*/  @P0 LDC.64 R4, c[0x0][0x3b0] ;  /* 0x0000ec00ff040b82 */ /* 0x000ee20000000a00 */
[----:B--2---:R-:W-:-:S04]  /*0f30*/  @!P0 IMAD.WIDE.U32 R20, R16, R8, RZ ;  /* 0x0000000810148225 */ /* 0x004fc800078e00ff */
[----:B------:R-:W-:Y:S02]  /*0f40*/  @!P0 IMAD R2, R16, R9, R21 ;  /* 0x0000000910028224 */ /* 0x000fe400078e0215 */
[----:B---3--:R-:W-:-:S04]  /*0f50*/  @P0 IMAD.WIDE.U32 R12, R171, R4, RZ ;  /* 0x00000004ab0c0225 */ /* 0x008fc800078e00ff */
[----:B------:R-:W-:Y:S01]  /*0f60*/  @P0 IMAD R2, R171, R5, R13 ;  /* 0x00000005ab020224 */ /* 0x000fe200078e020d */
[----:B------:R-:W-:Y:S01]  /*0f70*/  @P0 MOV R20, R12 ;  /* 0x0000000c00140202 */ /* 0x000fe20000000f00 */
[----:B------:R-:W-:Y:S06]  /*0f80*/  @P2 BRA `(.L_x_17) ;  /* 0x0000000000282947 */ /* 0x000fec0003800000 */
[----:B------:R-:W2:Y:S01]  /*0f90*/  LDCU.64 UR6, c[0x0][0x3b8] ;  /* 0x00007700ff0677ac */ /* 0x000ea20008000a00 */
[----:B------:R-:W-:Y:S01]  /*0fa0*/  SHF.R.S32.HI R0, RZ, 0x1f, R7 ;  /* 0x0000001fff007819 */ /* 0x000fe20000011407 */
[----:B------:R-:W3:Y:S04]  /*0fb0*/  LDCU.64 UR4, c[0x0][0x3a0] ;  /* 0x00007400ff0477ac */ /* 0x000ee80008000a00 */
[----:B--2---:R-:W-:Y:S02]  /*0fc0*/  IMAD R0, R0, UR6, RZ ;  /* 0x0000000600007c24 */ /* 0x004fe4000f8e02ff */
[----:B------:R-:W-:-:S04]  /*0fd0*/  IMAD.WIDE.U32 R4, R7, UR6, RZ ;  /* 0x0000000607047c25 */ /* 0x000fc8000f8e00ff */
[----:B------:R-:W-:-:S05]  /*0fe0*/  IMAD R0, R7, UR7, R0 ;  /* 0x0000000707007c24 */ /* 0x000fca000f8e0200 */
[----:B------:R-:W-:-:S03]  /*0ff0*/  IADD3 R5, PT, PT, R5, R0, RZ ;  /* 0x0000000005057210 */ /* 0x000fc60007ffe0ff */
[----:B---3--:R-:W-:-:S04]  /*1000*/  IMAD.WIDE.U32 R26, R16, UR4, R4 ;  /* 0x00000004101a7c25 */ /* 0x008fc8000f8e0004 */
[----:B-1----:R-:W-:Y:S01]  /*1010*/  IMAD R14, R16, UR5, R27 ;  /* 0x00000005100e7c24 */ /* 0x002fe2000f8e021b */
[----:B------:R-:W-:Y:S06]  /*1020*/  BRA `(.L_x_18) ;  /* 0x0000000000147947 */ /* 0x000fec0003800000 */
.L_x_17:
[----:B------:R-:W1:Y:S01]  /*1030*/  LDCU.64 UR6, c[0x0][0x3b8] ;  /* 0x00007700ff0677ac */ /* 0x000e620008000a00 */
[----:B------:R-:W-:-:S05]  /*1040*/  IADD3 R26, PT, PT, R7, R10, RZ ;  /* 0x0000000a071a7210 */ /* 0x000fca0007ffe0ff */
[C---:B-1----:R-:W-:Y:S02]  /*1050*/  IMAD R14, R26.reuse, UR7, RZ ;  /* 0x000000071a0e7c24 */ /* 0x042fe4000f8e02ff */
[----:B------:R-:W-:-:S05]  /*1060*/  IMAD.WIDE.U32 R26, R26, UR6, RZ ;  /* 0x000000061a1a7c25 */ /* 0x000fca000f8e00ff */
[----:B------:R-:W-:Y:S02]  /*1070*/  IADD3 R14, PT, PT, R27, R14, RZ ;  /* 0x0000000e1b0e7210 */ /* 0x000fe40007ffe0ff */
.L_x_18:
[----:B------:R-:W1:Y:S02]  /*1080*/  LDC R4, c[0x0][0x3e8] ;  /* 0x0000fa00ff047b82 */ /* 0x000e640000000800 */
[----:B-1----:R-:W-:-:S04]  /*1090*/  IABS R8, R4 ;  /* 0x0000000400087213 */ /* 0x002fc80000000000 */
[----:B------:R-:W1:Y:S08]  /*10a0*/  I2F.RP R11, R8 ;  /* 0x00000008000b7306 */ /* 0x000e700000209400 */
[----:B-1----:R-:W1:Y:S02]  /*10b0*/  MUFU.RCP R12, R11 ;  /* 0x0000000b000c7308 */ /* 0x002e640000001000 */
[----:B-1----:R-:W-:-:S06]  /*10c0*/  VIADD R12, R12, 0xffffffe ;  /* 0x0ffffffe0c0c7836 */ /* 0x002fcc0000000000 */
[----:B------:R-:W1:Y:S02]  /*10d0*/  F2I.FTZ.U32.TRUNC.NTZ R13, R12 ;  /* 0x0000000c000d7305 */ /* 0x000e64000021f000 */
[----:B-1----:R-:W-:Y:S01]  /*10e0*/  IMAD.MOV R0, RZ, RZ, -R13 ;  /* 0x000000ffff007224 */ /* 0x002fe200078e0a0d */
[----:B------:R-:W-:-:S03]  /*10f0*/  MOV R12, RZ ;  /* 0x000000ff000c7202 */ /* 0x000fc60000000f00 */
[----:B------:R-:W-:Y:S01]  /*1100*/  IMAD R5, R0, R8, RZ ;  /* 0x0000000800057224 */ /* 0x000fe200078e02ff */
[----:B------:R-:W-:-:S03]  /*1110*/  IABS R0, R19 ;  /* 0x0000001300007213 */ /* 0x000fc60000000000 */
[----:B------:R-:W-:-:S06]  /*1120*/  IMAD.HI.U32 R5, R13, R5, R12 ;  /* 0x000000050d057227 */ /* 0x000fcc00078e000c */
[----:B------:R-:W-:-:S04]  /*1130*/  IMAD.HI.U32 R9, R5, R0, RZ ;  /* 0x0000000005097227 */ /* 0x000fc800078e00ff */
[----:B------:R-:W-:-:S04]  /*1140*/  IMAD.MOV R5, RZ, RZ, -R9 ;  /* 0x000000ffff057224 */ /* 0x000fc800078e0a09 */
[----:B------:R-:W-:Y:S01]  /*1150*/  IMAD R5, R8, R5, R0 ;  /* 0x0000000508057224 */ /* 0x000fe200078e0200 */
[----:B------:R-:W-:-:S04]  /*1160*/  LOP3.LUT R0, R19, R4, RZ, 0x3c, !PT ;  /* 0x0000000413007212 */ /* 0x000fc800078e3cff */
[----:B------:R-:W-:Y:S02]  /*1170*/  ISETP.GT.U32.AND P1, PT, R8, R5, PT ;  /* 0x000000050800720c */ /* 0x000fe40003f24070 */
[----:B------:R-:W-:-:S11]  /*1180*/  ISETP.GE.AND P0, PT, R0, RZ, PT ;  /* 0x000000ff0000720c */ /* 0x000fd60003f06270 */
[-C--:B------:R-:W-:Y:S01]  /*1190*/  @!P1 IADD3 R5, PT, PT, R5, -R8.reuse, RZ ;  /* 0x8000000805059210 */ /* 0x080fe20007ffe0ff */
[----:B------:R-:W-:Y:S01]  /*11a0*/  @!P1 VIADD R9, R9, 0x1 ;  /* 0x0000000109099836 */ /* 0x000fe20000000000 */
[----:B------:R-:W-:Y:S02]  /*11b0*/  ISETP.NE.AND P1, PT, R4, RZ, PT ;  /* 0x000000ff0400720c */ /* 0x000fe40003f25270 */
[----:B------:R-:W-:-:S13]  /*11c0*/  ISETP.GE.U32.AND P3, PT, R5, R8, PT ;  /* 0x000000080500720c */ /* 0x000fda0003f66070 */
[----:B------:R-:W-:-:S05]  /*11d0*/  @P3 IADD3 R9, PT, PT, R9, 0x1, RZ ;  /* 0x0000000109093810 */ /* 0x000fca0007ffe0ff */
[----:B------:R-:W-:-:S05]  /*11e0*/  IMAD.MOV.U32 R0, RZ, RZ, R9 ;  /* 0x000000ffff007224 */ /* 0x000fca00078e0009 */
[----:B------:R-:W-:Y:S02]  /*11f0*/  @!P0 IADD3 R0, PT, PT, -R0, RZ, RZ ;  /* 0x000000ff00008210 */ /* 0x000fe40007ffe1ff */
[----:B------:R-:W-:Y:S01]  /*1200*/  @!P1 LOP3.LUT R0, RZ, R4, RZ, 0x33, !PT ;  /* 0x00000004ff009212 */ /* 0x000fe200078e33ff */
[----:B------:R-:W-:Y:S06]  /*1210*/  @P2 BRA `(.L_x_19) ;  /* 0x0000000000302947 */ /* 0x000fec0003800000 */
[----:B------:R-:W1:Y:S01]  /*1220*/  LDCU.64 UR4, c[0x0][0x3c0] ;  /* 0x00007800ff0477ac */ /* 0x000e620008000a00 */
[----:B------:R-:W-:Y:S01]  /*1230*/  SHF.R.S32.HI R5, RZ, 0x1f, R7 ;  /* 0x0000001fff057819 */ /* 0x000fe20000011407 */
[----:B------:R-:W2:Y:S01]  /*1240*/  LDCU.64 UR8, c[0x0][0x3a8] ;  /* 0x00007500ff0877ac */ /* 0x000ea20008000a00 */
[----:B-1----:R-:W-:Y:S02]  /*1250*/  MOV R8, UR4 ;  /* 0x0000000400087c02 */ /* 0x002fe40008000f00 */
[----:B------:R-:W-:-:S03]  /*1260*/  MOV R9, UR5 ;  /* 0x0000000500097c02 */ /* 0x000fc60008000f00 */
[-C--:B------:R-:W-:Y:S02]  /*1270*/  IMAD R4, R5, R8.reuse, RZ ;  /* 0x0000000805047224 */ /* 0x080fe400078e02ff */
[----:B------:R-:W-:-:S04]  /*1280*/  IMAD.WIDE.U32 R10, R7, R8, RZ ;  /* 0x00000008070a7225 */ /* 0x000fc800078e00ff */
[----:B------:R-:W-:-:S05]  /*1290*/  IMAD R7, R7, R9, R4 ;  /* 0x0000000907077224 */ /* 0x000fca00078e0204 */
[----:B------:R-:W-:-:S03]  /*12a0*/  IADD3 R11, PT, PT, R11, R7, RZ ;  /* 0x000000070b0b7210 */ /* 0x000fc60007ffe0ff */
[----:B--2---:R-:W-:-:S04]  /*12b0*/  IMAD.WIDE.U32 R24, R16, UR8, R10 ;  /* 0x0000000810187c25 */ /* 0x004fc8000f8e000a */
[----:B------:R-:W-:Y:S01]  /*12c0*/  IMAD R16, R16, UR9, R25 ;  /* 0x0000000910107c24 */ /* 0x000fe2000f8e0219 */
[----:B------:R-:W-:Y:S06]  /*12d0*/  BRA `(.L_x_20) ;  /* 0x0000000000147947 */ /* 0x000fec0003800000 */
.L_x_19:
[----:B------:R-:W1:Y:S01]  /*12e0*/  LDC.64 R8, c[0x0][0x3c0] ;  /* 0x0000f000ff087b82 */ /* 0x000e620000000a00 */
[----:B------:R-:W-:-:S05]  /*12f0*/  IADD3 R7, PT, PT, R7, R10, RZ ;  /* 0x0000000a07077210 */ /* 0x000fca0007ffe0ff */
[C---:B-1----:R-:W-:Y:S02]  /*1300*/  IMAD R16, R7.reuse, R9, RZ ;  /* 0x0000000907107224 */ /* 0x042fe400078e02ff */
[----:B------:R-:W-:-:S05]  /*1310*/  IMAD.WIDE.U32 R24, R7, R8, RZ ;  /* 0x0000000807187225 */ /* 0x000fca00078e00ff */
[----:B------:R-:W-:-:S07]  /*1320*/  IADD3 R16, PT, PT, R25, R16, RZ ;  /* 0x0000001019107210 */ /* 0x000fce0007ffe0ff */
.L_x_20:
[----:B------:R-:W-:Y:S01]  /*1330*/  VIADD R166, R166, -UR10 ;  /* 0x8000000aa6a67c36 */ /* 0x000fe20008000000 */
[----:B------:R-:W-:Y:S01]  /*1340*/  SHF.R.U32.HI R17, RZ, 0x3, R6 ;  /* 0x00000003ff117819 */ /* 0x000fe20000011606 */
[----:B------:R-:W-:Y:S01]  /*1350*/  IMAD.SHL.U32 R7, R6, 0x8, RZ ;  /* 0x0000000806077824 */ /* 0x000fe200078e00ff */
[----:B------:R-:W1:Y:S01]  /*1360*/  LDCU.64 UR8, c[0x0][0x3c8] ;  /* 0x00007900ff0877ac */ /* 0x000e620008000a00 */
[----:B------:R-:W2:Y:S01]  /*1370*/  S2UR UR5, SR_CgaCtaId ;  /* 0x00000000000579c3 */ /* 0x000ea20000008800 */
[CC--:B------:R-:W-:Y:S01]  /*1380*/  ISETP.GE.AND P3, PT, R17.reuse, R166.reuse, PT ;  /* 0x000000a61100720c */ /* 0x0c0fe20003f66270 */
[----:B------:R-:W-:Y:S01]  /*1390*/  VIADD R15, R17, 0x20 ;  /* 0x00000020110f7836 */ /* 0x000fe20000000000 */
[----:B------:R-:W-:Y:S01]  /*13a0*/  LOP3.LUT R18, R7, 0x38, RZ, 0xc0, !PT ;  /* 0x0000003807127812 */ /* 0x000fe200078ec0ff */
[----:B------:R-:W-:Y:S01]  /*13b0*/  USHF.L.U32 UR4, UR14, 0x7, URZ ;  /* 0x000000070e047899 */ /* 0x000fe200080006ff */
[----:B------:R-:W-:Y:S01]  /*13c0*/  IMAD.MOV.U32 R84, RZ, RZ, 0x20 ;  /* 0x00000020ff547424 */ /* 0x000fe200078e00ff */
[----:B------:R-:W-:Y:S01]  /*13d0*/  USHF.R.U32.HI UR14, URZ, 0x19, UR14 ;  /* 0x00000019ff0e7899 */ /* 0x000fe2000801160e */
[----:B------:R-:W-:Y:S01]  /*13e0*/  ISETP.GE.AND P1, PT, R15, R166, PT ;  /* 0x000000a60f00720c */ /* 0x000fe20003f26270 */
[----:B------:R-:W-:Y:S01]  /*13f0*/  USHF.L.U32 UR15, UR6, 0x6, URZ ;  /* 0x00000006060f7899 */ /* 0x000fe200080006ff */
[----:B------:R-:W-:Y:S01]  /*1400*/  IADD3 R20, P0, PT, R18, R20, RZ ;  /* 0x0000001412147210 */ /* 0x000fe20007f1e0ff */
[----:B------:R-:W3:Y:S01]  /*1410*/  LDCU.64 UR12, c[0x0][0x388] ;  /* 0x00007100ff0c77ac */ /* 0x000ee20008000a00 */
[----:B------:R-:W-:-:S02]  /*1420*/  LOP3.LUT R22, R17, UR4, RZ, 0xfc, !PT ;  /* 0x0000000411167c12 */ /* 0x000fc4000f8efcff */
[C---:B------:R-:W-:Y:S01]  /*1430*/  IADD3 R26, P2, PT, R18.reuse, R26, RZ ;  /* 0x0000001a121a7210 */ /* 0x040fe20007f5e0ff */
[----:B------:R-:W4:Y:S01]  /*1440*/  @!P3 LDC.64 R10, c[0x0][0x3b0] ;  /* 0x0000ec00ff0abb82 */ /* 0x000f220000000a00 */
[----:B------:R-:W-:Y:S01]  /*1450*/  IMAD.X R21, RZ, RZ, R2, P0 ;  /* 0x000000ffff157224 */ /* 0x000fe200000e0602 */
[----:B------:R-:W-:Y:S01]  /*1460*/  IADD3 R18, P0, PT, R18, R24, RZ ;  /* 0x0000001812127210 */ /* 0x000fe20007f1e0ff */
[----:B------:R-:W-:Y:S01]  /*1470*/  UMOV UR4, 0x400 ;  /* 0x0000040000047882 */ /* 0x000fe20000000000 */
[C---:B-1----:R-:W-:Y:S02]  /*1480*/  IMAD.WIDE.U32 R20, R19.reuse, UR8, R20 ;  /* 0x0000000813147c25 */ /* 0x042fe4000f8e0014 */
[----:B------:R-:W-:Y:S02]  /*1490*/  @!P1 IADD3 R23, P4, PT, R22, 0x20, RZ ;  /* 0x0000002016179810 */ /* 0x000fe40007f9e0ff */
[----:B------:R-:W1:Y:S01]  /*14a0*/  @!P3 LDC.64 R12, c[0x0][0x380] ;  /* 0x0000e000ff0cbb82 */ /* 0x000e620000000a00 */
[----:B------:R-:W-:Y:S01]  /*14b0*/  IMAD R21, R19, UR9, R21 ;  /* 0x0000000913157c24 */ /* 0x000fe2000f8e0215 */
[----:B--2---:R-:W-:Y:S01]  /*14c0*/  ULEA UR5, UR5, UR4, 0x18 ;  /* 0x0000000405057291 */ /* 0x004fe2000f8ec0ff */
[----:B------:R-:W-:Y:S01]  /*14d0*/  VIADD R19, R17, 0x40 ;  /* 0x0000004011137836 */ /* 0x000fe20000000000 */
[----:B------:R-:W-:Y:S01]  /*14e0*/  USHF.L.U64.HI UR4, UR6, 0x6, UR7 ;  /* 0x0000000606047899 */ /* 0x000fe20008010207 */
[----:B------:R-:W-:Y:S01]  /*14f0*/  @!P1 IMAD.X R27, RZ, RZ, UR14, P4 ;  /* 0x0000000eff1b9e24 */ /* 0x000fe2000a0e06ff */
[----:B------:R-:W2:Y:S01]  /*1500*/  LDCU.128 UR8, c[0x0][0x3d0] ;  /* 0x00007a00ff0877ac */ /* 0x000ea20008000c00 */
[----:B------:R-:W-:Y:S01]  /*1510*/  @!P1 IMAD.MOV.U32 R30, RZ, RZ, R20 ;  /* 0x000000ffff1e9224 */ /* 0x000fe200078e0014 */
[----:B------:R-:W5:Y:S01]  /*1520*/  @!P1 LDC.64 R4, c[0x0][0x3b0] ;  /* 0x0000ec00ff049b82 */ /* 0x000f620000000a00 */
[----:B------:R-:W-:Y:S01]  /*1530*/  ISETP.GE.AND P6, PT, R19, R166, PT ;  /* 0x000000a61300720c */ /* 0x000fe20003fc6270 */
[----:B------:R-:W-:-:S02]  /*1540*/  @!P1 IMAD.MOV.U32 R31, RZ, RZ, R21 ;  /* 0x000000ffff1f9224 */ /* 0x000fc400078e0015 */
[----:B----4-:R-:W-:Y:S02]  /*1550*/  @!P3 IMAD R2, R10, UR14, RZ ;  /* 0x0000000e0a02bc24 */ /* 0x010fe4000f8e02ff */
[----:B------:R-:W-:-:S04]  /*1560*/  @!P3 IMAD.WIDE.U32 R24, R22, R10, R20 ;  /* 0x0000000a1618b225 */ /* 0x000fc800078e0014 */
[----:B------:R-:W-:Y:S01]  /*1570*/  @!P3 IMAD R2, R22, R11, R2 ;  /* 0x0000000b1602b224 */ /* 0x000fe200078e0202 */
[----:B------:R-:W-:Y:S02]  /*1580*/  LOP3.LUT R11, R7, 0x1f8, RZ, 0xc0, !PT ;  /* 0x000001f8070b7812 */ /* 0x000fe400078ec0ff */
[C---:B-1----:R-:W-:Y:S01]  /*1590*/  @!P3 LEA R28, P5, R24.reuse, R12, 0x1 ;  /* 0x0000000c181cb211 */ /* 0x042fe200078a08ff */
[----:B------:R-:W-:Y:S01]  /*15a0*/  @!P3 IMAD.IADD R2, R25, 0x1, R2 ;  /* 0x000000011902b824 */ /* 0x000fe200078e0202 */
[----:B------:R-:W-:Y:S01]  /*15b0*/  LOP3.LUT R172, R11, 0x38, R6, 0x78, !PT ;  /* 0x000000380bac7812 */ /* 0x000fe200078e7806 */
[----:B------:R-:W-:Y:S01]  /*15c0*/  VIADD R25, R17, 0x60 ;  /* 0x0000006011197836 */ /* 0x000fe20000000000 */
[----:B------:R-:W1:Y:S02]  /*15d0*/  @!P1 LDC.64 R10, c[0x0][0x380] ;  /* 0x0000e000ff0a9b82 */ /* 0x000e640000000a00 */
[----:B------:R-:W-:Y:S01]  /*15e0*/  @!P3 LEA.HI.X R29, R24, R13, R2, 0x1, P5 ;  /* 0x0000000d181db211 */ /* 0x000fe200028f0c02 */
[-C--:B-----5:R-:W-:Y:S01]  /*15f0*/  @!P1 IMAD R2, R27, R4.reuse, RZ ;  /* 0x000000041b029224 */ /* 0x0a0fe200078e02ff */
[----:B------:R-:W-:Y:S01]  /*1600*/  LOP3.LUT R172, R172, 0x1e00, R7, 0xf8, !PT ;  /* 0x00001e00acac7812 */ /* 0x000fe200078ef807 */
[----:B------:R-:W-:Y:S01]  /*1610*/  @!P1 IMAD.WIDE.U32 R30, R23, R4, R30 ;  /* 0x00000004171e9225 */ /* 0x000fe200078e001e */
[----:B------:R-:W-:-:S02]  /*1620*/  SHF.L.U64.HI R13, R8, 0x6, R9 ;  /* 0x00000006080d7819 */ /* 0x000fc40000010209 */
[----:B------:R-:W-:Y:S01]  /*1630*/  LEA R172, R172, UR5, 0x1 ;  /* 0x00000005acac7c11 */ /* 0x000fe2000f8e08ff */
[----:B------:R-:W-:Y:S01]  /*1640*/  @!P1 IMAD R19, R23, R5, R2 ;  /* 0x0000000517139224 */ /* 0x000fe200078e0202 */
[----:B------:R-:W-:Y:S01]  /*1650*/  LEA.HI.SX32 R2, R3, 0xffffffff, 0x1a ;  /* 0xffffffff03027811 */ /* 0x000fe200078fd2ff */
[----:B------:R-:W4:Y:S01]  /*1660*/  @!P6 LDC.64 R4, c[0x0][0x3b0] ;  /* 0x0000ec00ff04eb82 */ /* 0x000f220000000a00 */
[----:B------:R-:W-:Y:S01]  /*1670*/  ISETP.GE.AND P5, PT, R25, R166, PT ;  /* 0x000000a61900720c */ /* 0x000fe20003fa6270 */
[----:B------:R-:W-:Y:S01]  /*1680*/  @!P1 IMAD.IADD R24, R31, 0x1, R19 ;  /* 0x000000011f189824 */ /* 0x000fe200078e0213 */
[----:B------:R-:W-:Y:S01]  /*1690*/  SHF.R.S32.HI R23, RZ, 0x1f, R2 ;  /* 0x0000001fff177819 */ /* 0x000fe20000011402 */
[----:B------:R-:W-:Y:S01]  /*16a0*/  IMAD.X R27, RZ, RZ, R14, P2 ;  /* 0x000000ffff1b7224 */ /* 0x000fe200010e060e */
[----:B------:R-:W-:Y:S01]  /*16b0*/  @!PT LDS RZ, [RZ] ;  /* 0x00000000fffff984 */ /* 0x000fe20000000800 */
[----:B------:R-:W-:Y:S01]  /*16c0*/  @!PT LDS RZ, [RZ] ;  /* 0x00000000fffff984 */ /* 0x000fe20000000800 */
[----:B------:R-:W-:Y:S01]  /*16d0*/  @!PT LDS RZ, [RZ] ;  /* 0x00000000fffff984 */ /* 0x000fe20000000800 */
[----:B------:R-:W-:Y:S01]  /*16e0*/  @!P3 LDGSTS.E.BYPASS.LTC128B.128 [R172], desc[UR16][R28.64] ;  /* 0x000000001cacbfae */ /* 0x000fe2000b981a10 */
[----:B------:R-:W-:Y:S02]  /*16f0*/  IMAD R12, R2, -0x40, R87 ;  /* 0xffffffc0020c7824 */ /* 0x000fe400078e0257 */
[----:B------:R-:W-:Y:S01]  /*1700*/  IMAD R14, R13, R2, RZ ;  /* 0x000000020d0e7224 */ /* 0x000fe200078e02ff */
[----:B------:R-:W-:Y:S01]  /*1710*/  @!P3 LDGSTS.E.BYPASS.LTC128B.128 [R172+0x4000], desc[UR16][R28.64+0x80] ;  /* 0x040000801cacbfae */ /* 0x000fe2000b981a10 */
[----:B------:R-:W-:Y:S01]  /*1720*/  IMAD.SHL.U32 R25, R8, 0x40, RZ ;  /* 0x0000004008197824 */ /* 0x000fe200078e00ff */
[----:B------:R-:W-:Y:S01]  /*1730*/  ISETP.GE.AND P2, PT, R15, R12, PT ;  /* 0x0000000c0f00720c */ /* 0x000fe20003f46270 */
[----:B------:R-:W-:Y:S01]  /*1740*/  IMAD.WIDE.U32 R34, R17, UR6, R26 ;  /* 0x0000000611227c25 */ /* 0x000fe2000f8e001a */
[C---:B-1----:R-:W-:Y:S01]  /*1750*/  @!P1 LEA R10, P4, R30.reuse, R10, 0x1 ;  /* 0x0000000a1e0a9211 */ /* 0x042fe200078808ff */
[----:B------:R1:W-:Y:S01]  /*1760*/  @!P3 LDGSTS.E.BYPASS.LTC128B.128 [R172+0x8000], desc[UR16][R28.64+0x100] ;  /* 0x080001001cacbfae */ /* 0x0003e2000b981a10 */
[-C--:B------:R-:W-:Y:S01]  /*1770*/  ISETP.GE.AND P3, PT, R15, R12.reuse, PT ;  /* 0x0000000c0f00720c */ /* 0x080fe20003f66270 */
[----:B------:R-:W-:Y:S01]  /*1780*/  IMAD.X R19, RZ, RZ, R16, P0 ;  /* 0x000000ffff137224 */ /* 0x000fe200000e0610 */
[----:B------:R-:W-:Y:S01]  /*1790*/  @!P1 LEA.HI.X R11, R30, R11, R24, 0x1, P4 ;  /* 0x0000000b1e0b9211 */ /* 0x000fe200020f0c18 */
[----:B------:R-:W-:Y:S01]  /*17a0*/  IMAD R24, R2, UR4, RZ ;  /* 0x0000000402187c24 */ /* 0x000fe2000f8e02ff */
[C---:B------:R-:W-:Y:S01]  /*17b0*/  @!P6 IADD3 R30, P4, PT, R22.reuse, 0x40, RZ ;  /* 0x00000040161ee810 */ /* 0x040fe20007f9e0ff */
[----:B------:R-:W-:Y:S01]  /*17c0*/  IMAD R35, R17, UR7, R35 ;  /* 0x0000000711237c24 */ /* 0x000fe2000f8e0223 */
[----:B------:R-:W-:Y:S01]  /*17d0*/  SHF.R.S32.HI R26, RZ, 0x1f, R0 ;  /* 0x0000001fff1a7819 */ /* 0x000fe20000011400 */
[C---:B------:R-:W-:Y:S01]  /*17e0*/  IMAD R24, R23.reuse, UR15, R24 ;  /* 0x0000000f17187c24 */ /* 0x040fe2000f8e0218 */
[----:B------:R-:W-:Y:S01]  /*17f0*/  @!P1 LDGSTS.E.BYPASS.LTC128B.128 [R172+0x1000], desc[UR16][R10.64] ;  /* 0x010000000aac9fae */ /* 0x000fe2000b981a10 */
[----:B------:R-:W-:Y:S01]  /*1800*/  IMAD R23, R23, R25, R14 ;  /* 0x0000001917177224 */ /* 0x000fe200078e020e */
[----:B------:R-:W-:Y:S01]  /*1810*/  @!P5 IADD3 R22, P0, PT, R22, 0x60, RZ ;  /* 0x000000601616d810 */ /* 0x000fe20007f1e0ff */
[----:B------:R-:W5:Y:S01]  /*1820*/  @!P6 LDC.64 R14, c[0x0][0x380] ;  /* 0x0000e000ff0eeb82 */ /* 0x000f620000000a00 */
[----:B------:R-:W-:Y:S01]  /*1830*/  @!P6 IMAD.X R27, RZ, RZ, UR14, P4 ;  /* 0x0000000eff1bee24 */ /* 0x000fe2000a0e06ff */
[----:B------:R-:W-:Y:S01]  /*1840*/  ISETP.GE.AND P4, PT, R17, R12, PT ;  /* 0x0000000c1100720c */ /* 0x000fe20003f86270 */
[----:B------:R-:W-:Y:S01]  /*1850*/  @!P1 LDGSTS.E.BYPASS.LTC128B.128 [R172+0x5000], desc[UR16][R10.64+0x80] ;  /* 0x050000800aac9fae */ /* 0x000fe2000b981a10 */
[----:B--2---:R-:W-:-:S02]  /*1860*/  IMAD R169, R26, UR8, RZ ;  /* 0x000000081aa97c24 */ /* 0x004fc4000f8e02ff */
[----:B----4-:R-:W-:Y:S01]  /*1870*/  @!P6 IMAD R27, R27, R4, RZ ;  /* 0x000000041b1be224 */ /* 0x010fe200078e02ff */
[----:B------:R2:W-:Y:S01]  /*1880*/  @!P1 LDGSTS.E.BYPASS.LTC128B.128 [R172+0x9000], desc[UR16][R10.64+0x100] ;  /* 0x090001000aac9fae */ /* 0x0005e2000b981a10 */
[----:B------:R-:W4:Y:S01]  /*1890*/  @!P5 LDC.64 R12, c[0x0][0x3b0] ;  /* 0x0000ec00ff0cdb82 */ /* 0x000f220000000a00 */
[----:B------:R-:W-:Y:S01]  /*18a0*/  IMAD R169, R0, UR9, R169 ;  /* 0x0000000900a97c24 */ /* 0x000fe2000f8e02a9 */
[----:B------:R-:W-:Y:S01]  /*18b0*/  USHF.L.U64.HI UR9, UR6, 0x5, UR7 ;  /* 0x0000000506097899 */ /* 0x000fe20008010207 */
[----:B------:R-:W-:Y:S02]  /*18c0*/  @!P6 IMAD R27, R30, R5, R27 ;  /* 0x000000051e1be224 */ /* 0x000fe400078e021b */
[----:B------:R-:W-:Y:S02]  /*18d0*/  IMAD.SHL.U32 R5, R6, 0x40, RZ ;  /* 0x0000004006057824 */ /* 0x000fe400078e00ff */
[----:B-1----:R-:W-:Y:S02]  /*18e0*/  @!P5 IMAD.X R29, RZ, RZ, UR14, P0 ;  /* 0x0000000eff1dde24 */ /* 0x002fe400080e06ff */
[----:B------:R-:W-:Y:S01]  /*18f0*/  IMAD.WIDE.U32 R34, R0, UR8, R34 ;  /* 0x0000000800227c25 */ /* 0x000fe2000f8e0022 */
[C---:B------:R-:W-:Y:S01]  /*1900*/  LOP3.LUT R33, R5.reuse, 0x200, RZ, 0xc0, !PT ;  /* 0x0000020005217812 */ /* 0x040fe200078ec0ff */
[----:B------:R-:W-:Y:S01]  /*1910*/  USHF.L.U32 UR8, UR6, 0x5, URZ ;  /* 0x0000000506087899 */ /* 0x000fe200080006ff */
[----:B------:R-:W-:Y:S01]  /*1920*/  LOP3.LUT R132, R5, 0x1c0, RZ, 0xc0, !PT ;  /* 0x000001c005847812 */ /* 0x000fe200078ec0ff */
[----:B------:R-:W-:Y:S01]  /*1930*/  IMAD.SHL.U32 R16, R6, 0x20, RZ ;  /* 0x0000002006107824 */ /* 0x000fe200078e00ff */
[----:B---3--:R-:W-:Y:S01]  /*1940*/  LEA R170, P1, R34, UR12, 0x1 ;  /* 0x0000000c22aa7c11 */ /* 0x008fe2000f8208ff */
[----:B------:R-:W-:Y:S01]  /*1950*/  IMAD.IADD R169, R35, 0x1, R169 ;  /* 0x0000000123a97824 */ /* 0x000fe200078e02a9 */
[----:B------:R-:W1:Y:S01]  /*1960*/  LDCU.64 UR6, c[0x0][0x390] ;  /* 0x00007200ff0677ac */ /* 0x000e620008000a00 */
[----:B------:R-:W-:Y:S01]  /*1970*/  IMAD.WIDE.U32 R18, R17, R8, R18 ;  /* 0x0000000811127225 */ /* 0x000fe200078e0012 */
[----:B------:R-:W-:-:S02]  /*1980*/  LOP3.LUT R90, R5, 0x400, RZ, 0xc0, !PT ;  /* 0x00000400055a7812 */ /* 0x000fc400078ec0ff */
[----:B------:R-:W-:Y:S01]  /*1990*/  LEA.HI.X R169, R34, UR13, R169, 0x1, P1 ;  /* 0x0000000d22a97c11 */ /* 0x000fe200088f0ca9 */
[----:B------:R-:W-:Y:S02]  /*19a0*/  IMAD R19, R17, R9, R19 ;  /* 0x0000000911137224 */ /* 0x000fe400078e0213 */
[----:B----4-:R-:W-:Y:S02]  /*19b0*/  @!P5 IMAD R29, R29, R12, RZ ;  /* 0x0000000c1d1dd224 */ /* 0x010fe400078e02ff */
[----:B--2---:R-:W-:Y:S02]  /*19c0*/  @!P6 IMAD.MOV.U32 R10, RZ, RZ, R20 ;  /* 0x000000ffff0ae224 */ /* 0x004fe400078e0014 */
[----:B------:R-:W-:Y:S02]  /*19d0*/  @!P6 IMAD.MOV.U32 R11, RZ, RZ, R21 ;  /* 0x000000ffff0be224 */ /* 0x000fe400078e0015 */
[----:B------:R-:W-:Y:S02]  /*19e0*/  @!P5 IMAD R13, R22, R13, R29 ;  /* 0x0000000d160dd224 */ /* 0x000fe400078e021d */
[----:B------:R-:W-:-:S02]  /*19f0*/  @!P6 IMAD.WIDE.U32 R30, R30, R4, R10 ;  /* 0x000000041e1ee225 */ /* 0x000fc400078e000a */
[----:B------:R-:W2:Y:S02]  /*1a00*/  @!P5 LDC.64 R10, c[0x0][0x380] ;  /* 0x0000e000ff0adb82 */ /* 0x000ea40000000a00 */
[----:B------:R-:W-:Y:S01]  /*1a10*/  @!P6 IMAD.IADD R4, R31, 0x1, R27 ;  /* 0x000000011f04e824 */ /* 0x000fe200078e021b */
[----:B-----5:R-:W-:Y:S01]  /*1a20*/  @!P6 LEA R14, P0, R30, R14, 0x1 ;  /* 0x0000000e1e0ee211 */ /* 0x020fe200078008ff */
[----:B------:R-:W-:Y:S01]  /*1a30*/  @!P5 IMAD.WIDE.U32 R28, R22, R12, R20 ;  /* 0x0000000c161cd225 */ /* 0x000fe200078e0014 */
[----:B------:R-:W-:Y:S02]  /*1a40*/  LOP3.LUT R27, R33, 0x7c00, R16, 0xf8, !PT ;  /* 0x00007c00211b7812 */ /* 0x000fe400078ef810 */
[----:B------:R-:W-:Y:S01]  /*1a50*/  @!P6 LEA.HI.X R15, R30, R15, R4, 0x1, P0 ;  /* 0x0000000f1e0fe211 */ /* 0x000fe200000f0c04 */
[----:B------:R-:W-:-:S04]  /*1a60*/  IMAD.WIDE.U32 R30, R2, UR15, RZ ;  /* 0x0000000f021e7c25 */ /* 0x000fc8000f8e00ff */
[----:B------:R-:W-:Y:S01]  /*1a70*/  IMAD.IADD R24, R31, 0x1, R24 ;  /* 0x000000011f187824 */ /* 0x000fe200078e0218 */
[CC--:B------:R-:W-:Y:S01]  /*1a80*/  @!P4 LEA R16, P1, R30.reuse, R170.reuse, 0x1 ;  /* 0x000000aa1e10c211 */ /* 0x0c0fe200078208ff */
[----:B------:R-:W-:Y:S01]  /*1a90*/  @!P5 IMAD.IADD R13, R29, 0x1, R13 ;  /* 0x000000011d0dd824 */ /* 0x000fe200078e020d */
[C---:B------:R-:W-:Y:S01]  /*1aa0*/  @!P3 IADD3 R4, P0, PT, R30.reuse, UR8, RZ ;  /* 0x000000081e04bc10 */ /* 0x040fe2000ff1e0ff */
[----:B------:R-:W-:Y:S01]  /*1ab0*/  @!P6 LDGSTS.E.BYPASS.LTC128B.128 [R172+0x2000], desc[UR16][R14.64] ;  /* 0x020000000eacefae */ /* 0x000fe2000b981a10 */
[-C--:B------:R-:W-:Y:S01]  /*1ac0*/  @!P4 LEA.HI.X R17, R30, R169.reuse, R24, 0x1, P1 ;  /* 0x000000a91e11c211 */ /* 0x080fe200008f0c18 */
[----:B------:R-:W-:Y:S01]  /*1ad0*/  IMAD R21, R26, UR10, RZ ;  /* 0x0000000a1a157c24 */ /* 0x000fe2000f8e02ff */
[----:B------:R-:W-:Y:S01]  /*1ae0*/  @!P3 IADD3.X R24, PT, PT, R24, UR9, RZ, P0, !PT ;  /* 0x000000091818bc10 */ /* 0x000fe200087fe4ff */
[----:B------:R-:W-:Y:S01]  /*1af0*/  @!P6 LDGSTS.E.BYPASS.LTC128B.128 [R172+0x6000], desc[UR16][R14.64+0x80] ;  /* 0x060000800eacefae */ /* 0x000fe2000b981a10 */
[----:B------:R-:W-:Y:S01]  /*1b00*/  @!P3 LEA R30, P0, R4, R170, 0x1 ;  /* 0x000000aa041eb211 */ /* 0x000fe200078008ff */
[----:B------:R-:W-:Y:S01]  /*1b10*/  IMAD R21, R0, UR11, R21 ;  /* 0x0000000b00157c24 */ /* 0x000fe2000f8e0215 */
[----:B--2---:R-:W-:Y:S01]  /*1b20*/  @!P5 LEA R10, P1, R28, R10, 0x1 ;  /* 0x0000000a1c0ad211 */ /* 0x004fe200078208ff */
[----:B------:R2:W-:Y:S01]  /*1b30*/  @!P6 LDGSTS.E.BYPASS.LTC128B.128 [R172+0xa000], desc[UR16][R14.64+0x100] ;  /* 0x0a0001000eacefae */ /* 0x0005e2000b981a10 */
[----:B------:R-:W-:Y:S01]  /*1b40*/  @!P3 LEA.HI.X R31, R4, R169, R24, 0x1, P0 ;  /* 0x000000a9041fb211 */ /* 0x000fe200000f0c18 */
[----:B------:R-:W-:Y:S01]  /*1b50*/  IMAD.WIDE.U32 R24, R25, R2, RZ ;  /* 0x0000000219187225 */ /* 0x000fe200078e00ff */
[----:B------:R-:W-:-:S02]  /*1b60*/  @!P5 LEA.HI.X R11, R28, R11, R13, 0x1, P1 ;  /* 0x0000000b1c0bd211 */ /* 0x000fc400008f0c0d */
[----:B------:R-:W-:Y:S01]  /*1b70*/  LOP3.LUT P6, RZ, R6, 0x4, RZ, 0xc0, !PT ;  /* 0x0000000406ff7812 */ /* 0x000fe200078cc0ff */
[----:B------:R-:W-:Y:S01]  /*1b80*/  IMAD.WIDE.U32 R18, R0, UR10, R18 ;  /* 0x0000000a00127c25 */ /* 0x000fe2000f8e0012 */
[----:B------:R-:W-:Y:S01]  /*1b90*/  @!P2 LEA R4, P0, R8, R24, 0x5 ;  /* 0x000000180804a211 */ /* 0x000fe200078028ff */
[----:B------:R-:W-:Y:S01]  /*1ba0*/  @!P5 LDGSTS.E.BYPASS.LTC128B.128 [R172+0x3000], desc[UR16][R10.64] ;  /* 0x030000000aacdfae */ /* 0x000fe2000b981a10 */
[----:B------:R-:W-:Y:S01]  /*1bb0*/  SHF.R.U32.HI R0, RZ, 0x1, R6 ;  /* 0x00000001ff007819 */ /* 0x000fe20000011606 */
[----:B------:R-:W-:Y:S01]  /*1bc0*/  IMAD.IADD R12, R25, 0x1, R23 ;  /* 0x00000001190c7824 */ /* 0x000fe200078e0217 */
[----:B-1----:R-:W-:Y:S01]  /*1bd0*/  LEA R168, P1, R18, UR6, 0x1 ;  /* 0x0000000612a87c11 */ /* 0x002fe2000f8208ff */
[----:B------:R-:W-:Y:S01]  /*1be0*/  @!P5 LDGSTS.E.BYPASS.LTC128B.128 [R172+0x7000], desc[UR16][R10.64+0x80] ;  /* 0x070000800aacdfae */ /* 0x000fe2000b981a10 */
[----:B------:R-:W-:Y:S02]  /*1bf0*/  IMAD.IADD R21, R19, 0x1, R21 ;  /* 0x0000000113157824 */ /* 0x000fe400078e0215 */
[----:B------:R-:W-:Y:S01]  /*1c00*/  @!P2 LEA.HI.X R8, R8, R12, R9, 0x5, P0 ;  /* 0x0000000c0808a211 */ /* 0x000fe200000f2c09 */
[----:B------:R1:W-:Y:S01]  /*1c10*/  @!P5 LDGSTS.E.BYPASS.LTC128B.128 [R172+0xb000], desc[UR16][R10.64+0x100] ;  /* 0x0b0001000aacdfae */ /* 0x0003e2000b981a10 */
[----:B------:R-:W-:-:S02]  /*1c20*/  LOP3.LUT R9, R132, 0x38, R7, 0xf8, !PT ;  /* 0x0000003884097812 */ /* 0x000fc400078ef807 */
[----:B------:R-:W-:Y:S01]  /*1c30*/  LEA.HI.X R167, R18, UR7, R21, 0x1, P1 ;  /* 0x0000000712a77c11 */ /* 0x000fe200088f0c15 */
[----:B------:R-:W-:Y:S01]  /*1c40*/  @!P4 LDGSTS.E.BYPASS.LTC128B.128 [R172+0xc000], desc[UR16][R16.64] ;  /* 0x0c00000010accfae */ /* 0x000fe2000b981a10 */
[C---:B------:R-:W-:Y:S02]  /*1c50*/  LOP3.LUT R0, R9.reuse, 0x8, R0, 0x78, !PT ;  /* 0x0000000809007812 */ /* 0x040fe400078e7800 */
[----:B------:R-:W-:Y:S01]  /*1c60*/  LOP3.LUT R9, R9, 0x8, R6, 0x78, !PT ;  /* 0x0000000809097812 */ /* 0x000fe200078e7806 */
[----:B------:R-:W-:Y:S02]  /*1c70*/  @!P4 LDGSTS.E.BYPASS.LTC128B.128 [R172+0xe000], desc[UR16][R16.64+0x80] ;  /* 0x0e00008010accfae */ /* 0x000fe4000b981a10 */
[----:B------:R-:W-:Y:S01]  /*1c80*/  IMAD.IADD R27, R0, 0x1, R27 ;  /* 0x00000001001b7824 */ /* 0x000fe200078e021b */
[----:B--2---:R-:W-:Y:S01]  /*1c90*/  @!P2 LEA R14, P0, R4, R168, 0x1 ;  /* 0x000000a8040ea211 */ /* 0x004fe200078008ff */
[----:B------:R2:W-:Y:S01]  /*1ca0*/  @!P4 LDGSTS.E.BYPASS.LTC128B.128 [R172+0x10000], desc[UR16][R16.64+0x100] ;  /* 0x1000010010accfae */ /* 0x0005e2000b981a10 */
[----:B------:R-:W-:-:S02]  /*1cb0*/  IMAD R90, R9, 0x2, R90 ;  /* 0x00000002095a7824 */ /* 0x000fc400078e025a */
[----:B------:R-:W-:Y:S01]  /*1cc0*/  @!P2 LEA.HI.X R15, R4, R167, R8, 0x1, P0 ;  /* 0x000000a7040fa211 */ /* 0x000fe200000f0c08 */
[----:B------:R-:W-:Y:S01]  /*1cd0*/  @!P3 LDGSTS.E.BYPASS.LTC128B.128 [R172+0xd000], desc[UR16][R30.64] ;  /* 0x0d0000001eacbfae */ /* 0x000fe2000b981a10 */
[----:B------:R-:W-:Y:S01]  /*1ce0*/  LEA R81, R27, UR5, 0x1 ;  /* 0x000000051b517c11 */ /* 0x000fe2000f8e08ff */
[----:B------:R-:W-:Y:S01]  /*1cf0*/  VIADD R89, R90, UR5 ;  /* 0x000000055a597c36 */ /* 0x000fe20008000000 */
[----:B------:R-:W-:Y:S01]  /*1d00*/  LOP3.LUT P0, RZ, R6, 0x2, RZ, 0xc0, !PT ;  /* 0x0000000206ff7812 */ /* 0x000fe2000780c0ff */
[----:B------:R-:W-:Y:S01]  /*1d10*/  @!P3 LDGSTS.E.BYPASS.LTC128B.128 [R172+0xf000], desc[UR16][R30.64+0x80] ;  /* 0x0f0000801eacbfae */ /* 0x000fe2000b981a10 */
[----:B------:R-:W-:Y:S02]  /*1d20*/  IMAD.MOV.U32 R4, RZ, RZ, 0x40 ;  /* 0x00000040ff047424 */ /* 0x000fe400078e00ff */
[----:B------:R-:W-:Y:S01]  /*1d30*/  SEL R84, R84, 0xffffffe0, !P0 ;  /* 0xffffffe054547807 */ /* 0x000fe20004000000 */
[----:B------:R-:W-:Y:S02]  /*1d40*/  @!P3 LDGSTS.E.BYPASS.LTC128B.128 [R172+0x11000], desc[UR16][R30.64+0x100] ;  /* 0x110001001eacbfae */ /* 0x000fe4000b981a10 */
[----:B------:R-:W-:-:S02]  /*1d50*/  SEL R4, R4, 0xffffffc0, !P6 ;  /* 0xffffffc004047807 */ /* 0x000fc40007000000 */
[----:B------:R-:W0:Y:S01]  /*1d60*/  LDGDEPBAR ;  /* 0x00000000000079af */ /* 0x000e220000000000 */
[C---:B-1----:R-:W-:Y:S01]  /*1d70*/  @!P4 LEA R10, P1, R24.reuse, R168, 0x1 ;  /* 0x000000a8180ac211 */ /* 0x042fe200078208ff */
[--C-:B------:R-:W-:Y:S02]  /*1d80*/  IMAD.IADD R80, R81, 0x1, R84.reuse ;  /* 0x0000000151507824 */ /* 0x100fe400078e0254 */
[----:B------:R-:W-:Y:S01]  /*1d90*/  IMAD.IADD R88, R89, 0x1, R84 ;  /* 0x0000000159587824 */ /* 0x000fe200078e0254 */
[----:B------:R-:W-:Y:S01]  /*1da0*/  @!P4 LEA.HI.X R11, R24, R167, R12, 0x1, P1 ;  /* 0x000000a7180bc211 */ /* 0x000fe200008f0c0c */
[--C-:B------:R-:W-:Y:S02]  /*1db0*/  IMAD.IADD R91, R81, 0x1, R4.reuse ;  /* 0x00000001515b7824 */ /* 0x100fe400078e0204 */
[----:B------:R-:W-:Y:S02]  /*1dc0*/  IMAD.IADD R89, R89, 0x1, R4 ;  /* 0x0000000159597824 */ /* 0x000fe400078e0204 */
[----:B------:R-:W-:-:S02]  /*1dd0*/  IMAD.IADD R86, R84, 0x1, R91 ;  /* 0x0000000154567824 */ /* 0x000fc400078e025b */
[----:B------:R-:W-:Y:S01]  /*1de0*/  IMAD.IADD R85, R84, 0x1, R89 ;  /* 0x0000000154557824 */ /* 0x000fe200078e0259 */
[----:B------:R-:W-:-:S04]  /*1df0*/  DEPBAR.LE SB0, 0x0 ;  /* 0x000080000000791a */ /* 0x000fc80000000000 */
[----:B------:R-:W-:Y:S06]  /*1e00*/  BAR.SYNC.DEFER_BLOCKING 0x0 ;  /* 0x0000000000007b1d */ /* 0x000fec0000010000 */
[----:B------:R-:W-:Y:S01]  /*1e10*/  @!PT LDS RZ, [RZ] ;  /* 0x00000000fffff984 */ /* 0x000fe20000000800 */
[----:B------:R-:W-:Y:S01]  /*1e20*/  @!PT LDS RZ, [RZ] ;  /* 0x00000000fffff984 */ /* 0x000fe20000000800 */
[----:B------:R-:W-:Y:S01]  /*1e30*/  @!PT LDS RZ, [RZ] ;  /* 0x00000000fffff984 */ /* 0x000fe20000000800 */
[----:B------:R-:W-:Y:S04]  /*1e40*/  @!P4 LDGSTS.E.BYPASS.LTC128B.128 [R172+0x12000], desc[UR16][R10.64] ;  /* 0x120000000aaccfae */ /* 0x000fe8000b981a10 */
[----:B------:R-:W-:Y:S04]  /*1e50*/  @!P4 LDGSTS.E.BYPASS.LTC128B.128 [R172+0x14000], desc[UR16][R10.64+0x80] ;  /* 0x140000800aaccfae */ /* 0x000fe8000b981a10 */
[----:B------:R1:W-:Y:S04]  /*1e60*/  @!P4 LDGSTS.E.BYPASS.LTC128B.128 [R172+0x16000], desc[UR16][R10.64+0x100] ;  /* 0x160001000aaccfae */ /* 0x0003e8000b981a10 */
[----:B------:R-:W-:Y:S04]  /*1e70*/  @P4 STS.128 [R172+0x12000], RZ ;  /* 0x012000ffac004388 */ /* 0x000fe80000000c00 */
[----:B------:R-:W-:Y:S04]  /*1e80*/  @P4 STS.128 [R172+0x14000], RZ ;  /* 0x014000ffac004388 */ /* 0x000fe80000000c00 */
[----:B------:R-:W-:Y:S04]  /*1e90*/  @P4 STS.128 [R172+0x16000], RZ ;  /* 0x016000ffac004388 */ /* 0x000fe80000000c00 */
[----:B------:R-:W-:Y:S04]  /*1ea0*/  @P2 STS.128 [R172+0x13000], RZ ;  /* 0x013000ffac002388 */ /* 0x000fe80000000c00 */
[----:B------:R-:W-:Y:S04]  /*1eb0*/  @P2 STS.128 [R172+0x15000], RZ ;  /* 0x015000ffac002388 */ /* 0x000fe80000000c00 */
[----:B------:R-:W-:Y:S04]  /*1ec0*/  @P2 STS.128 [R172+0x17000], RZ ;  /* 0x017000ffac002388 */ /* 0x000fe80000000c00 */
[----:B------:R-:W-:Y:S01]  /*1ed0*/  @!PT LDS RZ, [RZ] ;  /* 0x00000000fffff984 */ /* 0x000fe20000000800 */
[----:B------:R-:W-:Y:S01]  /*1ee0*/  @!PT LDS RZ, [RZ] ;  /* 0x00000000fffff984 */ /* 0x000fe20000000800 */
[----:B------:R-:W-:Y:S01]  /*1ef0*/  @!PT LDS RZ, [RZ] ;  /* 0x00000000fffff984 */ /* 0x000fe20000000800 */
[----:B------:R-:W-:Y:S04]  /*1f00*/  @!P2 LDGSTS.E.BYPASS.LTC128B.128 [R172+0x13000], desc[UR16][R14.64] ;  /* 0x130000000eacafae */ /* 0x000fe8000b981a10 */
[----:B------:R-:W-:Y:S04]  /*1f10*/  @!P2 LDGSTS.E.BYPASS.LTC128B.128 [R172+0x15000], desc[UR16][R14.64+0x80] ;  /* 0x150000800eacafae */ /* 0x000fe8000b981a10 */
[----:B------:R3:W-:Y:S04]  /*1f20*/  @!P2 LDGSTS.E.BYPASS.LTC128B.128 [R172+0x17000], desc[UR16][R14.64+0x100] ;  /* 0x170001000eacafae */ /* 0x0007e8000b981a10 */
[----:B------:R-:W-:Y:S04]  /*1f30*/  LDSM.16.M88.4 R44, [R81] ;  /* 0x00000000512c783b */ /* 0x000fe80000000200 */
[----:B--2---:R-:W2:Y:S04]  /*1f40*/  LDSM.16.M88.4 R16, [R90+UR5+0xc000] ;  /* 0x00c000055a10783b */ /* 0x004ea80008000200 */
[----:B------:R-:W4:Y:S04]  /*1f50*/  LDSM.16.M88.4 R60, [R90+UR5+0xc800] ;  /* 0x00c800055a3c783b */ /* 0x000f280008000200 */
[----:B------:R-:W5:Y:S04]  /*1f60*/  LDSM.16.M88.4 R52, [R90+UR5+0xd000] ;  /* 0x00d000055a34783b */ /* 0x000f680008000200 */
[----:B------:R-:W5:Y:S04]  /*1f70*/  LDSM.16.M88.4 R24, [R90+UR5+0xd800] ;  /* 0x00d800055a18783b */ /* 0x000f680008000200 */
[----:B-1----:R-:W-:Y:S04]  /*1f80*/  LDSM.16.M88.4 R8, [R80] ;  /* 0x000000005008783b */ /* 0x002fe80000000200 */
[----:B------:R-:W1:Y:S04]  /*1f90*/  LDSM.16.M88.4 R72, [R88+0xc000] ;  /* 0x00c000005848783b */ /* 0x000e680000000200 */
[----:B------:R-:W1:Y:S04]  /*1fa0*/  LDSM.16.M88.4 R68, [R88+0xc800] ;  /* 0x00c800005844783b */ /* 0x000e680000000200 */
[----:B------:R-:W1:Y:S04]  /*1fb0*/  LDSM.16.M88.4 R32, [R88+0xd000] ;  /* 0x00d000005820783b */ /* 0x000e680000000200 */
[----:B---3--:R-:W3:Y:S04]  /*1fc0*/  LDSM.16.M88.4 R12, [R88+0xd800] ;  /* 0x00d80000580c783b */ /* 0x008ee80000000200 */
[----:B------:R-:W-:Y:S01]  /*1fd0*/  LDSM.16.M88.4 R36, [R91] ;  /* 0x000000005b24783b */ /* 0x000fe20000000200 */
[C---:B--2---:R-:W-:Y:S03]  /*1fe0*/  HMMA.16816.F32.BF16 R20, R44.reuse, R16, RZ ;  /* 0x000000102c14723c */ /* 0x044fe600000418ff */
[----:B------:R-:W2:Y:S04]  /*1ff0*/  LDSM.16.M88.4 R40, [R89+0xc000] ;  /* 0x00c000005928783b */ /* 0x000ea80000000200 */
[----:B------:R-:W2:Y:S01]  /*2000*/  LDSM.16.M88.4 R28, [R89+0xc800] ;  /* 0x00c80000591c783b */ /* 0x000ea20000000200 */
[C---:B----4-:R-:W-:Y:S03]  /*2010*/  HMMA.16816.F32.BF16 R64, R44.reuse, R60, RZ ;  /* 0x0000003c2c40723c */ /* 0x050fe600000418ff */
[----:B------:R-:W-:Y:S04]  /*2020*/  LDSM.16.M88.4 R76, [R85+0xd000] ;  /* 0x00d00000554c783b */ /* 0x000fe80000000200 */
[----:B------:R-:W0:Y:S01]  /*2030*/  LDGDEPBAR ;  /* 0x00000000000079af */ /* 0x000e220000000000 */
[C---:B------:R-:W-:Y:S08]  /*2040*/  HMMA.16816.F32.BF16 R16, R44.reuse, R18, RZ ;  /* 0x000000122c10723c */ /* 0x040ff000000418ff */
[C---:B------:R-:W-:Y:S08]  /*2050*/  HMMA.16816.F32.BF16 R60, R44.reuse, R62, RZ ;  /* 0x0000003e2c3c723c */ /* 0x040ff000000418ff */
[C---:B-----5:R-:W-:Y:S08]  /*2060*/  HMMA.16816.F32.BF16 R56, R44.reuse, R52, RZ ;  /* 0x000000342c38723c */ /* 0x060ff000000418ff */
[C---:B------:R-:W-:Y:S08]  /*2070*/  HMMA.16816.F32.BF16 R52, R44.reuse, R54, RZ ;  /* 0x000000362c34723c */ /* 0x040ff000000418ff */
[C---:B------:R-:W-:Y:S08]  /*2080*/  HMMA.16816.F32.BF16 R48, R44.reuse, R24, RZ ;  /* 0x000000182c30723c */ /* 0x040ff000000418ff */
[----:B------:R-:W-:Y:S01]  /*2090*/  HMMA.16816.F32.BF16 R44, R44, R26, RZ ;  /* 0x0000001a2c2c723c */ /* 0x000fe200000418ff */
[----:B------:R-:W4:Y:S07]  /*20a0*/  LDSM.16.M88.4 R24, [R89+0xd000] ;  /* 0x00d000005918783b */ /* 0x000f2e0000000200 */
[C---:B-1----:R-:W-:Y:S08]  /*20b0*/  HMMA.16816.F32.BF16 R20, R8.reuse, R72, R20 ;  /* 0x000000480814723c */ /* 0x042ff00000041814 */
[C---:B------:R-:W-:Y:S01]  /*20c0*/  HMMA.16816.F32.BF16 R16, R8.reuse, R74, R16 ;  /* 0x0000004a0810723c */ /* 0x040fe20000041810 */
[----:B------:R-:W-:Y:S07]  /*20d0*/  LDSM.16.M88.4 R72, [R90+UR5+0xe800] ;  /* 0x00e800055a48783b */ /* 0x000fee0008000200 */
[C---:B------:R-:W-:Y:S08]  /*20e0*/  HMMA.16816.F32.BF16 R64, R8.reuse, R68, R64 ;  /* 0x000000440840723c */ /* 0x040ff00000041840 */
[C---:B------:R-:W-:Y:S01]  /*20f0*/  HMMA.16816.F32.BF16 R60, R8.reuse, R70, R60 ;  /* 0x00000046083c723c */ /* 0x040fe2000004183c */
[----:B------:R-:W1:Y:S07]  /*2100*/  LDSM.16.M88.4 R68, [R89+0xd800] ;  /* 0x00d800005944783b */ /* 0x000e6e0000000200 */
[C---:B------:R-:W-:Y:S08]  /*2110*/  HMMA.16816.F32.BF16 R56, R8.reuse, R32, R56 ;  /* 0x000000200838723c */ /* 0x040ff00000041838 */
[C---:B------:R-:W-:Y:S01]  /*2120*/  HMMA.16816.F32.BF16 R52, R8.reuse, R34, R52 ;  /* 0x000000220834723c */ /* 0x040fe20000041834 */
[----:B------:R-:W-:Y:S07]  /*2130*/  LDSM.16.M88.4 R32, [R85+0xc000] ;  /* 0x00c000005520783b */ /* 0x000fee0000000200 */
[C---:B---3--:R-:W-:Y:S08]  /*2140*/  HMMA.16816.F32.BF16 R48, R8.reuse, R12, R48 ;  /* 0x0000000c0830723c */ /* 0x048ff00000041830 */
[----:B------:R-:W-:Y:S01]  /*2150*/  HMMA.16816.F32.BF16 R44, R8, R14, R44 ;  /* 0x0000000e082c723c */ /* 0x000fe2000004182c */
[----:B------:R-:W3:Y:S04]  /*2160*/  LDSM.16.M88.4 R8, [R86] ;  /* 0x000000005608783b */ /* 0x000ee80000000200 */
[----:B------:R-:W5:Y:S03]  /*2170*/  LDSM.16.M88.4 R12, [R85+0xc800] ;  /* 0x00c80000550c783b */ /* 0x000f660000000200 */
[C---:B--2---:R-:W-:Y:S08]  /*2180*/  HMMA.16816.F32.BF16 R20, R36.reuse, R40, R20 ;  /* 0x000000282414723c */ /* 0x044ff00000041814 */
[C---:B------:R-:W-:Y:S01]  /*2190*/  HMMA.16816.F32.BF16 R16, R36.reuse, R42, R16 ;  /* 0x0000002a2410723c */ /* 0x040fe20000041810 */
[----:B------:R-:W2:Y:S07]  /*21a0*/  LDSM.16.M88.4 R40, [R85+0xd800] ;  /* 0x00d800005528783b */ /* 0x000eae0000000200 */
[C---:B------:R-:W-:Y:S08]  /*21b0*/  HMMA.16816.F32.BF16 R64, R36.reuse, R28, R64 ;  /* 0x0000001c2440723c */ /* 0x040ff00000041840 */
[C---:B------:R-:W-:Y:S01]  /*21c0*/  HMMA.16816.F32.BF16 R60, R36.reuse, R30, R60 ;  /* 0x0000001e243c723c */ /* 0x040fe2000004183c */
[----:B------:R-:W-:Y:S07]  /*21d0*/  LDSM.16.M88.4 R28, [R90+UR5+0xe000] ;  /* 0x00e000055a1c783b */ /* 0x000fee0008000200 */
[C---:B----4-:R-:W-:Y:S08]  /*21e0*/  HMMA.16816.F32.BF16 R56, R36.reuse, R24, R56 ;  /* 0x000000182438723c */ /* 0x050ff00000041838 */
[C---:B------:R-:W-:Y:S01]  /*21f0*/  HMMA.16816.F32.BF16 R52, R36.reuse, R26, R52 ;  /* 0x0000001a2434723c */ /* 0x040fe20000041834 */
[----:B------:R-:W4:Y:S07]  /*2200*/  LDSM.16.M88.4 R24, [R81+0x4000] ;  /* 0x004000005118783b */ /* 0x000f2e0000000200 */
[C---:B-1----:R-:W-:Y:S08]  /*2210*/  HMMA.16816.F32.BF16 R48, R36.reuse, R68, R48 ;  /* 0x000000442430723c */ /* 0x042ff00000041830 */
[----:B------:R-:W-:Y:S01]  /*2220*/  HMMA.16816.F32.BF16 R44, R36, R70, R44 ;  /* 0x00000046242c723c */ /* 0x000fe2000004182c */
[----:B------:R-:W1:Y:S04]  /*2230*/  LDSM.16.M88.4 R68, [R90+UR5+0xf000] ;  /* 0x00f000055a44783b */ /* 0x000e680008000200 */
[----:B------:R-:W-:Y:S03]  /*2240*/  LDSM.16.M88.4 R36, [R80+0x4000] ;  /* 0x004000005024783b */ /* 0x000fe60000000200 */
[C---:B---3--:R-:W-:Y:S08]  /*2250*/  HMMA.16816.F32.BF16 R20, R8.reuse, R32, R20 ;  /* 0x000000200814723c */ /* 0x048ff00000041814 */
[C---:B------:R-:W-:Y:S01]  /*2260*/  HMMA.16816.F32.BF16 R16, R8.reuse, R34, R16 ;  /* 0x000000220810723c */ /* 0x040fe20000041810 */
[----:B------:R-:W3:Y:S07]  /*2270*/  LDSM.16.M88.4 R32, [R90+UR5+0xf800] ;  /* 0x00f800055a20783b */ /* 0x000eee0008000200 */
[C---:B-----5:R-:W-:Y:S08]  /*2280*/  HMMA.16816.F32.BF16 R64, R8.reuse, R12, R64 ;  /* 0x0000000c0840723c */ /* 0x060ff00000041840 */
[C---:B------:R-:W-:Y:S01]  /*2290*/  HMMA.16816.F32.BF16 R60, R8.reuse, R14, R60 ;  /* 0x0000000e083c723c */ /* 0x040fe2000004183c */
[----:B------:R-:W5:Y:S07]  /*22a0*/  LDSM.16.M88.4 R12, [R88+0xe000] ;  /* 0x00e00000580c783b */ /* 0x000f6e0000000200 */
[C---:B------:R-:W-:Y:S08]  /*22b0*/  HMMA.16816.F32.BF16 R56, R8.reuse, R76, R56 ;  /* 0x0000004c0838723c */ /* 0x040ff00000041838 */
[C---:B------:R-:W-:Y:S01]  /*22c0*/  HMMA.16816.F32.BF16 R52, R8.reuse, R78, R52 ;  /* 0x0000004e0834723c */ /* 0x040fe20000041834 */
[----:B------:R-:W-:Y:S07]  /*22d0*/  LDSM.16.M88.4 R76, [R88+0x10800] ;  /* 0x01080000584c783b */ /* 0x000fee0000000200 */
[C---:B--2---:R-:W-:Y:S08]  /*22e0*/  HMMA.16816.F32.BF16 R48, R8.reuse, R40, R48 ;  /* 0x000000280830723c */ /* 0x044ff00000041830 */
[----:B------:R-:W-:Y:S01]  /*22f0*/  HMMA.16816.F32.BF16 R44, R8, R42, R44 ;  /* 0x0000002a082c723c */ /* 0x000fe2000004182c */
[----:B------:R-:W2:Y:S04]  /*2300*/  LDSM.16.M88.4 R8, [R88+0xe800] ;  /* 0x00e800005808783b */ /* 0x000ea80000000200 */
[----:B------:R-:W-:Y:S03]  /*2310*/  LDSM.16.M88.4 R40, [R88+0xf800] ;  /* 0x00f800005828783b */ /* 0x000fe60000000200 */
[C---:B----4-:R-:W-:Y:S08]  /*2320*/  HMMA.16816.F32.BF16 R20, R24.reuse, R28, R20 ;  /* 0x0000001c1814723c */ /* 0x050ff00000041814 */
[C---:B------:R-:W-:Y:S01]  /*2330*/  HMMA.16816.F32.BF16 R16, R24.reuse, R30, R16 ;  /* 0x0000001e1810723c */ /* 0x040fe20000041810 */
[----:B------:R-:W4:Y:S07]  /*2340*/  LDSM.16.M88.4 R28, [R88+0xf000] ;  /* 0x00f00000581c783b */ /* 0x000f2e0000000200 */
[C---:B------:R-:W-:Y:S08]  /*2350*/  HMMA.16816.F32.BF16 R64, R24.reuse, R72, R64 ;  /* 0x000000481840723c */ /* 0x040ff00000041840 */
[C---:B------:R-:W-:Y:S01]  /*2360*/  HMMA.16816.F32.BF16 R60, R24.reuse, R74, R60 ;  /* 0x0000004a183c723c */ /* 0x040fe2000004183c */
[----:B------:R-:W-:Y:S07]  /*2370*/  LDSM.16.M88.4 R72, [R85+0xe000] ;  /* 0x00e000005548783b */ /* 0x000fee0000000200 */
[C---:B-1----:R-:W-:Y:S08]  /*2380*/  HMMA.16816.F32.BF16 R56, R24.reuse, R68, R56 ;  /* 0x000000441838723c */ /* 0x042ff00000041838 */
[C---:B------:R-:W-:Y:S01]  /*2390*/  HMMA.16816.F32.BF16 R52, R24.reuse, R70, R52 ;  /* 0x000000461834723c */ /* 0x040fe20000041834 */
[----:B------:R-:W-:Y:S07]  /*23a0*/  LDSM.16.M88.4 R68, [R85+0xf800] ;  /* 0x00f800005544783b */ /* 0x000fee0000000200 */
[C---:B---3--:R-:W-:Y:S08]  /*23b0*/  HMMA.16816.F32.BF16 R48, R24.reuse, R32, R48 ;  /* 0x000000201830723c */ /* 0x048ff00000041830 */
[----:B------:R-:W-:Y:S01]  /*23c0*/  HMMA.16816.F32.BF16 R44, R24, R34, R44 ;  /* 0x00000022182c723c */ /* 0x000fe2000004182c */
[----:B------:R-:W-:Y:S04]  /*23d0*/  LDSM.16.M88.4 R24, [R89+0xe000] ;  /* 0x00e000005918783b */ /* 0x000fe80000000200 */
[----:B------:R-:W-:Y:S03]  /*23e0*/  LDSM.16.M88.4 R32, [R89+0xf000] ;  /* 0x00f000005920783b */ /* 0x000fe60000000200 */
[C---:B-----5:R-:W-:Y:S08]  /*23f0*/  HMMA.16816.F32.BF16 R20, R36.reuse, R12, R20 ;  /* 0x0000000c2414723c */ /* 0x060ff00000041814 */
[C---:B------:R-:W-:Y:S01]  /*2400*/  HMMA.16816.F32.BF16 R16, R36.reuse, R14, R16 ;  /* 0x0000000e2410723c */ /* 0x040fe20000041810 */
[----:B------:R-:W1:Y:S07]  /*2410*/  LDSM.16.M88.4 R12, [R91+0x4000] ;  /* 0x004000005b0c783b */ /* 0x000e6e0000000200 */
[C---:B--2---:R-:W-:Y:S08]  /*2420*/  HMMA.16816.F32.BF16 R64, R36.reuse, R8, R64 ;  /* 0x000000082440723c */ /* 0x044ff00000041840 */
[C---:B------:R-:W-:Y:S01]  /*2430*/  HMMA.16816.F32.BF16 R60, R36.reuse, R10, R60 ;  /* 0x0000000a243c723c */ /* 0x040fe2000004183c */
[----:B------:R-:W2:Y:S07]  /*2440*/  LDSM.16.M88.4 R8, [R89+0xe800] ;  /* 0x00e800005908783b */ /* 0x000eae0000000200 */
[C---:B----4-:R-:W-:Y:S08]  /*2450*/  HMMA.16816.F32.BF16 R56, R36.reuse, R28, R56 ;  /* 0x0000001c2438723c */ /* 0x050ff00000041838 */
[C---:B------:R-:W-:Y:S01]  /*2460*/  HMMA.16816.F32.BF16 R52, R36.reuse, R30, R52 ;  /* 0x0000001e2434723c */ /* 0x040fe20000041834 */
[----:B------:R-:W3:Y:S07]  /*2470*/  LDSM.16.M88.4 R28, [R89+0xf800] ;  /* 0x00f80000591c783b */ /* 0x000eee0000000200 */
[C---:B------:R-:W-:Y:S08]  /*2480*/  HMMA.16816.F32.BF16 R48, R36.reuse, R40, R48 ;  /* 0x000000282430723c */ /* 0x040ff00000041830 */
[----:B------:R-:W-:Y:S01]  /*2490*/  HMMA.16816.F32.BF16 R44, R36, R42, R44 ;  /* 0x0000002a242c723c */ /* 0x000fe2000004182c */
[----:B------:R-:W-:Y:S04]  /*24a0*/  LDSM.16.M88.4 R40, [R86+0x4000] ;  /* 0x004000005628783b */ /* 0x000fe80000000200 */
[----:B------:R-:W-:Y:S03]  /*24b0*/  LDSM.16.M88.4 R36, [R90+UR5+0x10000] ;  /* 0x010000055a24783b */ /* 0x000fe60008000200 */
[C---:B-1----:R-:W-:Y:S08]  /*24c0*/  HMMA.16816.F32.BF16 R20, R12.reuse, R24, R20 ;  /* 0x000000180c14723c */ /* 0x042ff00000041814 */
[C---:B------:R-:W-:Y:S01]  /*24d0*/  HMMA.16816.F32.BF16 R16, R12.reuse, R26, R16 ;  /* 0x0000001a0c10723c */ /* 0x040fe20000041810 */
[----:B------:R-:W1:Y:S07]  /*24e0*/  LDSM.16.M88.4 R24, [R85+0xe800] ;  /* 0x00e800005518783b */ /* 0x000e6e0000000200 */
[C---:B--2---:R-:W-:Y:S08]  /*24f0*/  HMMA.16816.F32.BF16 R64, R12.reuse, R8, R64 ;  /* 0x000000080c40723c */ /* 0x044ff00000041840 */
[C---:B------:R-:W-:Y:S01]  /*2500*/  HMMA.16816.F32.BF16 R60, R12.reuse, R10, R60 ;  /* 0x0000000a0c3c723c */ /* 0x040fe2000004183c */
[----:B------:R-:W2:Y:S07]  /*2510*/  LDSM.16.M88.4 R8, [R85+0xf000] ;  /* 0x00f000005508783b */ /* 0x000eae0000000200 */
[C---:B------:R-:W-:Y:S08]  /*2520*/  HMMA.16816.F32.BF16 R56, R12.reuse, R32, R56 ;  /* 0x000000200c38723c */ /* 0x040ff00000041838 */
[C---:B------:R-:W-:Y:S01]  /*2530*/  HMMA.16816.F32.BF16 R52, R12.reuse, R34, R52 ;  /* 0x000000220c34723c */ /* 0x040fe20000041834 */
[----:B------:R-:W-:Y:S07]  /*2540*/  LDSM.16.M88.4 R32, [R90+UR5+0x10800] ;  /* 0x010800055a20783b */ /* 0x000fee0008000200 */
[C---:B---3--:R-:W-:Y:S08]  /*2550*/  HMMA.16816.F32.BF16 R48, R12.reuse, R28, R48 ;  /* 0x0000001c0c30723c */ /* 0x048ff00000041830 */
[----:B------:R-:W-:Y:S01]  /*2560*/  HMMA.16816.F32.BF16 R44, R12, R30, R44 ;  /* 0x0000001e0c2c723c */ /* 0x000fe2000004182c */
[----:B------:R-:W3:Y:S04]  /*2570*/  LDSM.16.M88.4 R12, [R81+0x8000] ;  /* 0x00800000510c783b */ /* 0x000ee80000000200 */
[----:B------:R-:W-:Y:S03]  /*2580*/  LDSM.16.M88.4 R28, [R90+UR5+0x11000] ;  /* 0x011000055a1c783b */ /* 0x000fe60008000200 */
[C---:B-1----:R-:W-:Y:S01]  /*2590*/  HMMA.16816.F32.BF16 R64, R40.reuse, R24, R64 ;  /* 0x000000182840723c */ /* 0x042fe20000041840 */
[----:B------:R-:W-:Y:S07]  /*25a0*/  LDSM.16.M88.4 R80, [R80+0x8000] ;  /* 0x008000005050783b */ /* 0x000fee0000000200 */
[C---:B------:R-:W-:Y:S01]  /*25b0*/  HMMA.16816.F32.BF16 R60, R40.reuse, R26, R60 ;  /* 0x0000001a283c723c */ /* 0x040fe2000004183c */
[----:B------:R-:W1:Y:S07]  /*25c0*/  LDSM.16.M88.4 R24, [R90+UR5+0x11800] ;  /* 0x011800055a18783b */ /* 0x000e6e0008000200 */
[C---:B--2---:R-:W-:Y:S08]  /*25d0*/  HMMA.16816.F32.BF16 R56, R40.reuse, R8, R56 ;  /* 0x000000082838723c */ /* 0x044ff00000041838 */
[C---:B------:R-:W-:Y:S01]  /*25e0*/  HMMA.16816.F32.BF16 R52, R40.reuse, R10, R52 ;  /* 0x0000000a2834723c */ /* 0x040fe20000041834 */
[----:B------:R-:W2:Y:S07]  /*25f0*/  LDSM.16.M88.4 R8, [R88+0x10000] ;  /* 0x010000005808783b */ /* 0x000eae0000000200 */
[C---:B------:R-:W-:Y:S08]  /*2600*/  HMMA.16816.F32.BF16 R20, R40.reuse, R72, R20 ;  /* 0x000000482814723c */ /* 0x040ff00000041814 */
[C---:B------:R-:W-:Y:S01]  /*2610*/  HMMA.16816.F32.BF16 R16, R40.reuse, R74, R16 ;  /* 0x0000004a2810723c */ /* 0x040fe20000041810 */
[----:B------:R-:W-:Y:S07]  /*2620*/  LDSM.16.M88.4 R72, [R88+0x11000] ;  /* 0x011000005848783b */ /* 0x000fee0000000200 */
[C---:B------:R-:W-:Y:S08]  /*2630*/  HMMA.16816.F32.BF16 R48, R40.reuse, R68, R48 ;  /* 0x000000442830723c */ /* 0x040ff00000041830 */
[----:B------:R-:W-:Y:S01]  /*2640*/  HMMA.16816.F32.BF16 R44, R40, R70, R44 ;  /* 0x00000046282c723c */ /* 0x000fe2000004182c */
[----:B------:R-:W4:Y:S04]  /*2650*/  LDSM.16.M88.4 R68, [R88+0x11800] ;  /* 0x011800005844783b */ /* 0x000f280000000200 */
[----:B------:R-:W-:Y:S03]  /*2660*/  LDSM.16.M88.4 R40, [R91+0x8000] ;  /* 0x008000005b28783b */ /* 0x000fe60000000200 */
[C---:B---3--:R-:W-:Y:S08]  /*2670*/  HMMA.16816.F32.BF16 R20, R12.reuse, R36, R20 ;  /* 0x000000240c14723c */ /* 0x048ff00000041814 */
[C---:B------:R-:W-:Y:S01]  /*2680*/  HMMA.16816.F32.BF16 R16, R12.reuse, R38, R16 ;  /* 0x000000260c10723c */ /* 0x040fe20000041810 */
[----:B------:R-:W3:Y:S07]  /*2690*/  LDSM.16.M88.4 R36, [R89+0x10000] ;  /* 0x010000005924783b */ /* 0x000eee0000000200 */
[C---:B-1----:R-:W-:Y:S08]  /*26a0*/  HMMA.16816.F32.BF16 R48, R12.reuse, R24, R48 ;  /* 0x000000180c30723c */ /* 0x042ff00000041830 */
[C---:B------:R-:W-:Y:S01]  /*26b0*/  HMMA.16816.F32.BF16 R44, R12.reuse, R26, R44 ;  /* 0x0000001a0c2c723c */ /* 0x040fe2000004182c */
[----:B------:R-:W1:Y:S07]  /*26c0*/  LDSM.16.M88.4 R24, [R89+0x11800] ;  /* 0x011800005918783b */ /* 0x000e6e0000000200 */
[C---:B------:R-:W-:Y:S08]  /*26d0*/  HMMA.16816.F32.BF16 R56, R12.reuse, R28, R56 ;  /* 0x0000001c0c38723c */ /* 0x040ff00000041838 */
[C---:B------:R-:W-:Y:S01]  /*26e0*/  HMMA.16816.F32.BF16 R52, R12.reuse, R30, R52 ;  /* 0x0000001e0c34723c */ /* 0x040fe20000041834 */
[----:B------:R-:W5:Y:S07]  /*26f0*/  LDSM.16.M88.4 R28, [R89+0x11000] ;  /* 0x01100000591c783b */ /* 0x000f6e0000000200 */
[C---:B------:R-:W-:Y:S08]  /*2700*/  HMMA.16816.F32.BF16 R64, R12.reuse, R32, R64 ;  /* 0x000000200c40723c */ /* 0x040ff00000041840 */
[----:B------:R-:W-:Y:S01]  /*2710*/  HMMA.16816.F32.BF16 R60, R12, R34, R60 ;  /* 0x000000220c3c723c */ /* 0x000fe2000004183c */
[----:B------:R-:W-:Y:S04]  /*2720*/  LDSM.16.M88.4 R12, [R86+0x8000] ;  /* 0x00800000560c783b */ /* 0x000fe80000000200 */
[----:B------:R-:W-:Y:S03]  /*2730*/  LDSM.16.M88.4 R32, [R89+0x10800] ;  /* 0x010800005920783b */ /* 0x000fe60000000200 */
[C---:B--2---:R-:W-:Y:S08]  /*2740*/  HMMA.16816.F32.BF16 R20, R80.reuse, R8, R20 ;  /* 0x000000085014723c */ /* 0x044ff00000041814 */
[C---:B------:R-:W-:Y:S01]  /*2750*/  HMMA.16816.F32.BF16 R16, R80.reuse, R10, R16 ;  /* 0x0000000a5010723c */ /* 0x040fe20000041810 */
[----:B------:R-:W2:Y:S07]  /*2760*/  LDSM.16.M88.4 R8, [R85+0x10000] ;  /* 0x010000005508783b */ /* 0x000eae0000000200 */
[C---:B----4-:R-:W-:Y:S08]  /*2770*/  HMMA.16816.F32.BF16 R48, R80.reuse, R68, R48 ;  /* 0x000000445030723c */ /* 0x050ff00000041830 */
[C---:B------:R-:W-:Y:S01]  /*2780*/  HMMA.16816.F32.BF16 R68, R80.reuse, R70, R44 ;  /* 0x000000465044723c */ /* 0x040fe2000004182c */
[----:B------:R-:W-:Y:S07]  /*2790*/  LDSM.16.M88.4 R44, [R85+0x10800] ;  /* 0x01080000552c783b */ /* 0x000fee0000000200 */
[----:B------:R-:W-:Y:S08]  /*27a0*/  HMMA.16816.F32.BF16 R56, R80, R72, R56 ;  /* 0x000000485038723c */ /* 0x000ff00000041838 */
[C---:B---3--:R-:W-:Y:S08]  /*27b0*/  HMMA.16816.F32.BF16 R20, R40.reuse, R36, R20 ;  /* 0x000000242814723c */ /* 0x048ff00000041814 */
[C---:B------:R-:W-:Y:S08]  /*27c0*/  HMMA.16816.F32.BF16 R16, R40.reuse, R38, R16 ;  /* 0x000000262810723c */ /* 0x040ff00000041810 */
[C---:B-1----:R-:W-:Y:S08]  /*27d0*/  HMMA.16816.F32.BF16 R48, R40.reuse, R24, R48 ;  /* 0x000000182830723c */ /* 0x042ff00000041830 */
[C---:B------:R-:W-:Y:S01]  /*27e0*/  HMMA.16816.F32.BF16 R68, R40.reuse, R26, R68 ;  /* 0x0000001a2844723c */ /* 0x040fe20000041844 */
[----:B------:R-:W1:Y:S07]  /*27f0*/  LDSM.16.M88.4 R24, [R85+0x11000] ;  /* 0x011000005518783b */ /* 0x000e6e0000000200 */
[----:B-----5:R-:W-:Y:S01]  /*2800*/  HMMA.16816.F32.BF16 R56, R40, R28, R56 ;  /* 0x0000001c2838723c */ /* 0x020fe20000041838 */
[----:B------:R-:W-:-:S07]  /*2810*/  IMAD.SHL.U32 R28, R6, 0x2, RZ ;  /* 0x00000002061c7824 */ /* 0x000fce00078e00ff */
[C---:B------:R-:W-:Y:S08]  /*2820*/  HMMA.16816.F32.BF16 R64, R80.reuse, R76, R64 ;  /* 0x0000004c5040723c */ /* 0x040ff00000041840 */
[----:B------:R-:W-:Y:S08]  /*2830*/  HMMA.16816.F32.BF16 R60, R80, R78, R60 ;  /* 0x0000004e503c723c */ /* 0x000ff0000004183c */
[----:B--2---:R-:W-:Y:S01]  /*2840*/  HMMA.16816.F32.BF16 R20, R12, R8, R20 ;  /* 0x000000080c14723c */ /* 0x004fe20000041814 */
[----:B------:R-:W-:-:S05]  /*2850*/  LOP3.LUT R9, R28, 0x6, RZ, 0xc0, !PT ;  /* 0x000000061c097812 */ /* 0x000fca00078ec0ff */
[----:B------:R-:W-:Y:S02]  /*2860*/  IMAD R2, R2, 0x40, R9 ;  /* 0x0000004002027824 */ /* 0x000fe400078e0209 */
[----:B------:R-:W-:Y:S01]  /*2870*/  HMMA.16816.F32.BF16 R16, R12, R10, R16 ;  /* 0x0000000a0c10723c */ /* 0x000fe20000041810 */
[----:B------:R-:W2:Y:S01]  /*2880*/  LDSM.16.M88.4 R8, [R85+0x11800] ;  /* 0x011800005508783b */ /* 0x000ea20000000200 */
[C---:B------:R-:W-:Y:S01]  /*2890*/  VIADD R28, R2.reuse, 0x8 ;  /* 0x00000008021c7836 */ /* 0x040fe20000000000 */
[----:B------:R-:W-:Y:S01]  /*28a0*/  ISETP.GE.AND P3, PT, R2, R87, PT ;  /* 0x000000570200720c */ /* 0x000fe20003f66270 */
[----:B------:R-:W-:-:S04]  /*28b0*/  DEPBAR.LE SB0, 0x0 ;  /* 0x000080000000791a */ /* 0x000fc80000000000 */
[----:B------:R-:W-:Y:S01]  /*28c0*/  HMMA.16816.F32.BF16 R52, R80, R74, R52 ;  /* 0x0000004a5034723c */ /* 0x000fe20000041834 */
[-C--:B------:R-:W-:Y:S01]  /*28d0*/  ISETP.GE.AND P1, PT, R28, R87.reuse, PT ;  /* 0x000000571c00720c */ /* 0x080fe20003f26270 */
[----:B------:R-:W-:Y:S01]  /*28e0*/  VIADD R28, R2, 0x9 ;  /* 0x00000009021c7836 */ /* 0x000fe20000000000 */
[----:B------:R-:W-:Y:S02]  /*28f0*/  FSEL R37, R22, -INF , !P3 ;  /* 0xff80000016257808 */ /* 0x000fe40005800000 */
[----:B------:R-:W-:Y:S01]  /*2900*/  FSEL R20, R20, -INF , !P3 ;  /* 0xff80000014147808 */ /* 0x000fe20005800000 */
[----:B------:R-:W-:Y:S01]  /*2910*/  BAR.SYNC.DEFER_BLOCKING 0x0 ;  /* 0x0000000000007b1d */ /* 0x000fe20000010000 */
[----:B------:R-:W-:Y:S01]  /*2920*/  ISETP.GE.AND P5, PT, R28, R87, PT ;  /* 0x000000571c00720c */ /* 0x000fe20003fa6270 */
[----:B------:R-:W-:Y:S01]  /*2930*/  HMMA.16816.F32.BF16 R64, R40, R32, R64 ;  /* 0x000000202840723c */ /* 0x000fe20000041840 */
[----:B------:R-:W-:Y:S02]  /*2940*/  VIADD R28, R2, 0x11 ;  /* 0x00000011021c7836 */ /* 0x000fe40000000000 */
[----:B------:R-:W-:-:S02]  /*2950*/  FSEL R16, R16, -INF , !P1 ;  /* 0xff80000010107808 */ /* 0x000fc40004800000 */
[----:B------:R-:W-:Y:S02]  /*2960*/  FSEL R19, R19, -INF , !P5 ;  /* 0xff80000013137808 */ /* 0x000fe40006800000 */
[----:B------:R-:W-:Y:S01]  /*2970*/  ISETP.GE.AND P3, PT, R28, R87, PT ;  /* 0x000000571c00720c */ /* 0x000fe20003f66270 */
[----:B------:R-:W-:Y:S01]  /*2980*/  HMMA.16816.F32.BF16 R60, R40, R34, R60 ;  /* 0x00000022283c723c */ /* 0x000fe2000004183c */
[----:B------:R-:W-:-:S07]  /*2990*/  VIADD R28, R2, 0x19 ;  /* 0x00000019021c7836 */ /* 0x000fce0000000000 */
[----:B------:R-:W-:Y:S01]  /*29a0*/  HMMA.16816.F32.BF16 R52, R40, R30, R52 ;  /* 0x0000001e2834723c */ /* 0x000fe20000041834 */
[----:B------:R-:W-:-:S05]  /*29b0*/  VIADD R30, R2, 0x1 ;  /* 0x00000001021e7836 */ /* 0x000fca0000000000 */
[-C--:B------:R-:W-:Y:S01]  /*29c0*/  ISETP.GE.AND P2, PT, R30, R87.reuse, PT ;  /* 0x000000571e00720c */ /* 0x080fe20003f46270 */
[C---:B------:R-:W-:Y:S01]  /*29d0*/  VIADD R30, R2.reuse, 0x10 ;  /* 0x00000010021e7836 */ /* 0x040fe20000000000 */
[C---:B-1----:R-:W-:Y:S01]  /*29e0*/  HMMA.16816.F32.BF16 R56, R12.reuse, R24, R56 ;  /* 0x000000180c38723c */ /* 0x042fe20000041838 */
[----:B------:R-:W-:Y:S01]  /*29f0*/  VIADD R24, R2, 0x21 ;  /* 0x0000002102187836 */ /* 0x000fe20000000000 */
[----:B------:R-:W-:Y:S02]  /*2a00*/  FSEL R22, R21, -INF , !P2 ;  /* 0xff80000015167808 */ /* 0x000fe40005000000 */
[----:B------:R-:W-:Y:S02]  /*2a10*/  FSEL R21, R18, -INF , !P1 ;  /* 0xff80000012157808 */ /* 0x000fe40004800000 */
[----:B------:R-:W-:Y:S01]  /*2a20*/  ISETP.GE.AND P1, PT, R28, R87, PT ;  /* 0x000000571c00720c */ /* 0x000fe20003f26270 */
[----:B------:R-:W-:Y:S01]  /*2a30*/  VIADD R28, R2, 0x20 ;  /* 0x00000020021c7836 */ /* 0x000fe20000000000 */
[----:B------:R-:W-:Y:S01]  /*2a40*/  HMMA.16816.F32.BF16 R64, R12, R44, R64 ;  /* 0x0000002c0c40723c */ /* 0x000fe20000041840 */
[----:B------:R-:W-:-:S02]  /*2a50*/  FSEL R18, R17, -INF , !P5 ;  /* 0xff80000011127808 */ /* 0x000fc40006800000 */
[-C--:B------:R-:W-:Y:S01]  /*2a60*/  ISETP.GE.AND P4, PT, R30, R87.reuse, PT ;  /* 0x000000571e00720c */ /* 0x080fe20003f86270 */
[----:B------:R-:W-:Y:S01]  /*2a70*/  VIADD R30, R2, 0x18 ;  /* 0x00000018021e7836 */ /* 0x000fe20000000000 */
[-C--:B------:R-:W-:Y:S01]  /*2a80*/  ISETP.GE.AND P5, PT, R28, R87.reuse, PT ;  /* 0x000000571c00720c */ /* 0x080fe20003fa6270 */
[----:B------:R-:W-:Y:S01]  /*2a90*/  VIADD R28, R2, 0x28 ;  /* 0x00000028021c7836 */ /* 0x000fe20000000000 */
[----:B------:R-:W-:Y:S01]  /*2aa0*/  FSEL R23, R23, -INF , !P2 ;  /* 0xff80000017177808 */ /* 0x000fe20005000000 */
[----:B------:R-:W-:Y:S01]  /*2ab0*/  HMMA.16816.F32.BF16 R60, R12, R46, R60 ;  /* 0x0000002e0c3c723c */ /* 0x000fe2000004183c */
[----:B------:R-:W-:Y:S02]  /*2ac0*/  ISETP.GE.AND P2, PT, R30, R87, PT ;  /* 0x000000571e00720c */ /* 0x000fe40003f46270 */
[----:B------:R-:W-:Y:S02]  /*2ad0*/  FSEL R91, R58, -INF , !P5 ;  /* 0xff8000003a5b7808 */ /* 0x000fe40006800000 */
[----:B------:R-:W-:-:S03]  /*2ae0*/  FSEL R92, R56, -INF , !P5 ;  /* 0xff800000385c7808 */ /* 0x000fc60006800000 */
[C---:B--2---:R-:W-:Y:S01]  /*2af0*/  HMMA.16816.F32.BF16 R48, R12.reuse, R8, R48 ;  /* 0x000000080c30723c */ /* 0x044fe20000041830 */
[----:B------:R-:W-:Y:S02]  /*2b00*/  VIADD R8, R2, 0x31 ;  /* 0x0000003102087836 */ /* 0x000fe40000000000 */
[----:B------:R-:W-:Y:S02]  /*2b10*/  FSEL R25, R66, -INF , !P4 ;  /* 0xff80000042197808 */ /* 0x000fe40006000000 */
[----:B------:R-:W-:Y:S02]  /*2b20*/  FSEL R64, R64, -INF , !P4 ;  /* 0xff80000040407808 */ /* 0x000fe40006000000 */
[-C--:B------:R-:W-:Y:S01]  /*2b30*/  ISETP.GE.AND P5, PT, R8, R87.reuse, PT ;  /* 0x000000570800720c */ /* 0x080fe20003fa6270 */
[----:B------:R-:W-:Y:S01]  /*2b40*/  HMMA.16816.F32.BF16 R52, R12, R26, R52 ;  /* 0x0000001a0c34723c */ /* 0x000fe20000041834 */
[----:B------:R-:W-:Y:S01]  /*2b50*/  ISETP.GE.AND P4, PT, R24, R87, PT ;  /* 0x000000571800720c */ /* 0x000fe20003f86270 */
[----:B------:R-:W-:Y:S01]  /*2b60*/  VIADD R24, R2, 0x29 ;  /* 0x0000002902187836 */ /* 0x000fe20000000000 */
[----:B------:R-:W-:-:S02]  /*2b70*/  FSEL R26, R65, -INF , !P3 ;  /* 0xff800000411a7808 */ /* 0x000fc40005800000 */
[----:B------:R-:W-:Y:S02]  /*2b80*/  FSEL R60, R60, -INF , !P2 ;  /* 0xff8000003c3c7808 */ /* 0x000fe40005000000 */
[----:B------:R-:W-:Y:S01]  /*2b90*/  FSEL R67, R67, -INF , !P3 ;  /* 0xff80000043437808 */ /* 0x000fe20005800000 */
[----:B------:R-:W-:Y:S01]  /*2ba0*/  HMMA.16816.F32.BF16 R8, R12, R10, R68 ;  /* 0x0000000a0c08723c */ /* 0x000fe20000041844 */
[----:B------:R-:W-:Y:S01]  /*2bb0*/  FMNMX3.FTZ R13, R20, R22, R16, !PT ;  /* 0x00000016140d7276 */ /* 0x000fe20007810010 */
[----:B------:R-:W-:Y:S01]  /*2bc0*/  VIADD R12, R2, 0x38 ;  /* 0x00000038020c7836 */ /* 0x000fe20000000000 */
[----:B------:R-:W-:Y:S01]  /*2bd0*/  ISETP.GE.AND P3, PT, R28, R87, PT ;  /* 0x000000571c00720c */ /* 0x000fe20003f66270 */
[C---:B------:R-:W-:Y:S01]  /*2be0*/  VIADD R28, R2.reuse, 0x30 ;  /* 0x00000030021c7836 */ /* 0x040fe20000000000 */
[----:B------:R-:W-:Y:S01]  /*2bf0*/  FMNMX3.FTZ R13, R13, R18, R64, !PT ;  /* 0x000000120d0d7276 */ /* 0x000fe20007810040 */
[----:B------:R-:W-:Y:S01]  /*2c00*/  VIADD R2, R2, 0x39 ;  /* 0x0000003902027836 */ /* 0x000fe20000000000 */
[----:B------:R-:W-:-:S02]  /*2c10*/  FSEL R27, R62, -INF , !P2 ;  /* 0xff8000003e1b7808 */ /* 0x000fc40005000000 */
[-C--:B------:R-:W-:Y:S02]  /*2c20*/  ISETP.GE.AND P2, PT, R24, R87.reuse, PT ;  /* 0x000000571800720c */ /* 0x080fe40003f46270 */
[----:B------:R-:W-:Y:S02]  /*2c30*/  FSEL R24, R61, -INF , !P1 ;  /* 0xff8000003d187808 */ /* 0x000fe40004800000 */
[----:B------:R-:W-:Y:S02]  /*2c40*/  FMNMX3.FTZ R13, R13, R26, R60, !PT ;  /* 0x0000001a0d0d7276 */ /* 0x000fe4000781003c */
[----:B------:R-:W-:Y:S02]  /*2c50*/  FSEL R63, R63, -INF , !P1 ;  /* 0xff8000003f3f7808 */ /* 0x000fe40004800000 */
[----:B------:R-:W-:Y:S02]  /*2c60*/  ISETP.GE.AND P1, PT, R28, R87, PT ;  /* 0x000000571c00720c */ /* 0x000fe40003f26270 */
[----:B------:R-:W-:-:S02]  /*2c70*/  FSEL R70, R57, -INF , !P4 ;  /* 0xff80000039467808 */ /* 0x000fc40006000000 */
[----:B------:R-:W-:Y:S02]  /*2c80*/  FSEL R68, R52, -INF , !P3 ;  /* 0xff80000034447808 */ /* 0x000fe40005800000 */
[----:B------:R-:W-:Y:S02]  /*2c90*/  FSEL R85, R55, -INF , !P2 ;  /* 0xff80000037557808 */ /* 0x000fe40005000000 */
[----:B------:R-:W-:Y:S02]  /*2ca0*/  FMNMX3.FTZ R13, R13, R24, R92, !PT ;  /* 0x000000180d0d7276 */ /* 0x000fe4000781005c */
[----:B------:R-:W-:Y:S02]  /*2cb0*/  FSEL R90, R53, -INF , !P2 ;  /* 0xff800000355a7808 */ /* 0x000fe40005000000 */
[----:B------:R-:W-:Y:S02]  /*2cc0*/  ISETP.GE.U32.AND P2, PT, R87, 0x41, PT ;  /* 0x000000415700780c */ /* 0x000fe40003f46070 */
[----:B------:R-:W-:-:S02]  /*2cd0*/  FSEL R89, R54, -INF , !P3 ;  /* 0xff80000036597808 */ /* 0x000fc40005800000 */
[----:B------:R-:W-:Y:S02]  /*2ce0*/  FSEL R93, R59, -INF , !P4 ;  /* 0xff8000003b5d7808 */ /* 0x000fe40006000000 */
[-C--:B------:R-:W-:Y:S02]  /*2cf0*/  ISETP.GE.AND P3, PT, R2, R87.reuse, PT ;  /* 0x000000570200720c */ /* 0x080fe40003f66270 */
[----:B------:R-:W-:Y:S02]  /*2d00*/  ISETP.GE.AND P4, PT, R12, R87, PT ;  /* 0x000000570c00720c */ /* 0x000fe40003f86270 */
[----:B------:R-:W-:Y:S02]  /*2d10*/  FSEL R88, R48, -INF , !P1 ;  /* 0xff80000030587808 */ /* 0x000fe40004800000 */
[----:B------:R-:W-:Y:S02]  /*2d20*/  FMNMX3.FTZ R2, R37, R23, R21, !PT ;  /* 0x0000001725027276 */ /* 0x000fe40007810015 */
[----:B------:R-:W-:-:S02]  /*2d30*/  FMNMX3.FTZ R13, R13, R70, R68, !PT ;  /* 0x000000460d0d7276 */ /* 0x000fc40007810044 */
[----:B------:R-:W-:Y:S02]  /*2d40*/  FSEL R86, R49, -INF , !P5 ;  /* 0xff80000031567808 */ /* 0x000fe40006800000 */
[----:B------:R-:W-:Y:S02]  /*2d50*/  FSEL R34, R8, -INF , !P4 ;  /* 0xff80000008227808 */ /* 0x000fe40006000000 */
[----:B------:R-:W-:Y:S02]  /*2d60*/  FMNMX3.FTZ R2, R2, R19, R25, !PT ;  /* 0x0000001302027276 */ /* 0x000fe40007810019 */
[----:B------:R-:W-:Y:S02]  /*2d70*/  FMNMX3.FTZ R13, R13, R90, R88, !PT ;  /* 0x0000005a0d0d7276 */ /* 0x000fe40007810058 */
[----:B------:R-:W-:Y:S02]  /*2d80*/  FSEL R32, R9, -INF , !P3 ;  /* 0xff80000009207808 */ /* 0x000fe40005800000 */
[----:B------:R-:W-:-:S02]  /*2d90*/  FMNMX3.FTZ R2, R2, R67, R27, !PT ;  /* 0x0000004302027276 */ /* 0x000fc4000781001b */
[----:B------:R-:W-:Y:S02]  /*2da0*/  FMNMX3.FTZ R9, R13, R86, R34, !PT ;  /* 0x000000560d097276 */ /* 0x000fe40007810022 */
[----:B------:R-:W-:Y:S02]  /*2db0*/  FSEL R33, R50, -INF , !P1 ;  /* 0xff80000032217808 */ /* 0x000fe40004800000 */
[----:B------:R-:W-:Y:S02]  /*2dc0*/  FMNMX3.FTZ R12, R2, R63, R91, !PT ;  /* 0x0000003f020c7276 */ /* 0x000fe4000781005b */
[----:B------:R-:W-:Y:S01]  /*2dd0*/  FMNMX.FTZ R9, R32, R9, !PT ;  /* 0x0000000920097209 */ /* 0x000fe20007810000 */
[----:B------:R-:W-:Y:S06]  /*2de0*/  @!P2 BRA `(.L_x_21) ;  /* 0x000000000050a947 */ /* 0x000fec0003800000 */
[----:B------:R-:W-:-:S05]  /*2df0*/  LEA.HI.SX32 R28, R3, 0xfffffffe, 0x1a ;  /* 0xfffffffe031c7811 */ /* 0x000fca00078fd2ff */
[C---:B------:R-:W-:Y:S02]  /*2e00*/  IMAD R13, R28.reuse, UR4, RZ ;  /* 0x000000041c0d7c24 */ /* 0x040fe4000f8e02ff */
[----:B------:R-:W-:-:S04]  /*2e10*/  IMAD.WIDE.U32 R28, R28, UR15, RZ ;  /* 0x0000000f1c1c7c25 */ /* 0x000fc8000f8e00ff */
[----:B------:R-:W-:Y:S01]  /*2e20*/  IMAD.IADD R2, R29, 0x1, R13 ;  /* 0x000000011d027824 */ /* 0x000fe200078e020d */
[----:B------:R-:W-:-:S04]  /*2e30*/  LEA R14, P1, R28, R170, 0x1 ;  /* 0x000000aa1c0e7211 */ /* 0x000fc800078208ff */
[C---:B------:R-:W-:Y:S02]  /*2e40*/  LEA.HI.X R15, R28.reuse, R169, R2, 0x1, P1 ;  /* 0x000000a91c0f7211 */ /* 0x040fe400008f0c02 */
[----:B------:R-:W-:-:S03]  /*2e50*/  IADD3 R8, P1, PT, R28, UR8, RZ ;  /* 0x000000081c087c10 */ /* 0x000fc6000ff3e0ff */
[----:B------:R-:W-:Y:S01]  /*2e60*/  @!PT LDS RZ, [RZ] ;  /* 0x00000000fffff984 */ /* 0x000fe20000000800 */
[----:B------:R-:W-:Y:S01]  /*2e70*/  @!PT LDS RZ, [RZ] ;  /* 0x00000000fffff984 */ /* 0x000fe20000000800 */
[----:B------:R-:W-:Y:S01]  /*2e80*/  @!PT LDS RZ, [RZ] ;  /* 0x00000000fffff984 */ /* 0x000fe20000000800 */
[----:B------:R1:W-:Y:S01]  /*2e90*/  LDGSTS.E.BYPASS.LTC128B.128 [R172+0xc000], desc[UR16][R14.64] ;  /* 0x0c0000000eac7fae */ /* 0x0003e2000b981a10 */
[----:B------:R-:W-:Y:S02]  /*2ea0*/  IADD3.X R2, PT, PT, R2, UR9, RZ, P1, !PT ;  /* 0x0000000902027c10 */ /* 0x000fe40008ffe4ff */
[C---:B------:R-:W-:Y:S01]  /*2eb0*/  LEA R28, P1, R8.reuse, R170, 0x1 ;  /* 0x000000aa081c7211 */ /* 0x040fe200078208ff */
[----:B------:R1:W-:Y:S03]  /*2ec0*/  LDGSTS.E.BYPASS.LTC128B.128 [R172+0xe000], desc[UR16][R14.64+0x80] ;  /* 0x0e0000800eac7fae */ /* 0x0003e6000b981a10 */
[----:B------:R-:W-:Y:S01]  /*2ed0*/  LEA.HI.X R29, R8, R169, R2, 0x1, P1 ;  /* 0x000000a9081d7211 */ /* 0x000fe200008f0c02 */
[----:B------:R1:W-:Y:S04]  /*2ee0*/  LDGSTS.E.BYPASS.LTC128B.128 [R172+0x10000], desc[UR16][R14.64+0x100] ;  /* 0x100001000eac7fae */ /* 0x0003e8000b981a10 */
[----:B------:R1:W-:Y:S04]  /*2ef0*/  LDGSTS.E.BYPASS.LTC128B.128 [R172+0xd000], desc[UR16][R28.64] ;  /* 0x0d0000001cac7fae */ /* 0x0003e8000b981a10 */
[----:B------:R1:W-:Y:S04]  /*2f00*/  LDGSTS.E.BYPASS.LTC128B.128 [R172+0xf000], desc[UR16][R28.64+0x80] ;  /* 0x0f0000801cac7fae */ /* 0x0003e8000b981a10 */
[----:B------:R1:W-:Y:S04]  /*2f10*/  LDGSTS.E.BYPASS.LTC128B.128 [R172+0x11000], desc[UR16][R28.64+0x100] ;  /* 0x110001001cac7fae */ /* 0x0003e8000b981a10 */
[----:B------:R-:W0:Y:S02]  /*2f20*/  LDGDEPBAR ;  /* 0x00000000000079af */ /* 0x000e240000000000 */
.L_x_21:
[----:B------:R-:W-:Y:S01]  /*2f30*/  FMNMX3.FTZ R12, R12, R93, R89, !PT ;  /* 0x0000005d0c0c7276 */ /* 0x000fe20007810059 */
[----:B------:R-:W2:Y:S01]  /*2f40*/  SHFL.BFLY PT, R2, R9, 0x2, 0x1f ;  /* 0x0c401f0009027f89 */ /* 0x000ea200000e0000 */
[----:B------:R-:W-:Y:S01]  /*2f50*/  FSEL R31, R51, -INF , !P5 ;  /* 0xff800000331f7808 */ /* 0x000fe20006800000 */
[----:B------:R-:W3:Y:S01]  /*2f60*/  LDCU UR4, c[0x0][0x45c] ;  /* 0x00008b80ff0477ac */ /* 0x000ee20008000800 */
[----:B-1----:R-:W-:Y:S02]  /*2f70*/  FSEL R29, R10, -INF , !P4 ;  /* 0xff8000000a1d7808 */ /* 0x002fe40006000000 */
[----:B------:R-:W-:Y:S02]  /*2f80*/  FMNMX3.FTZ R12, R12, R85, R33, !PT ;  /* 0x000000550c0c7276 */ /* 0x000fe40007810021 */
[----:B------:R-:W-:Y:S02]  /*2f90*/  FSEL R28, R11, -INF , !P3 ;  /* 0xff8000000b1c7808 */ /* 0x000fe40005800000 */
[----:B------:R-:W-:-:S02]  /*2fa0*/  FMNMX3.FTZ R13, R12, R31, R29, !PT ;  /* 0x0000001f0c0d7276 */ /* 0x000fc4000781001d */
[----:B------:R-:W-:Y:S02]  /*2fb0*/  LOP3.LUT R163, R0, 0x200, R5, 0xf8, !PT ;  /* 0x0000020000a37812 */ /* 0x000fe400078ef805 */
[----:B------:R-:W-:Y:S02]  /*2fc0*/  FMNMX.FTZ R13, R28, R13, !PT ;  /* 0x0000000d1c0d7209 */ /* 0x000fe40007810000 */
[----:B------:R-:W-:-:S03]  /*2fd0*/  LEA R163, R163, UR5, 0x1 ;  /* 0x00000005a3a37c11 */ /* 0x000fc6000f8e08ff */
[----:B------:R-:W1:Y:S01]  /*2fe0*/  SHFL.BFLY PT, R8, R13, 0x2, 0x1f ;  /* 0x0c401f000d087f89 */ /* 0x000e6200000e0000 */
[-C--:B------:R-:W-:Y:S02]  /*2ff0*/  IADD3 R100, PT, PT, R84, R163.reuse, RZ ;  /* 0x000000a354647210 */ /* 0x080fe40007ffe0ff */
[----:B------:R-:W-:Y:S01]  /*3000*/  IADD3 R162, PT, PT, R4, R163, RZ ;  /* 0x000000a304a27210 */ /* 0x000fe20007ffe0ff */
[----:B------:R-:W-:Y:S01]  /*3010*/  LDSM.16.MT88.4 R40, [R163+0x12000] ;  /* 0x01200000a328783b */ /* 0x000fe20000004200 */
[----:B--2---:R-:W-:-:S03]  /*3020*/  FMNMX.FTZ R11, R9, R2, !PT ;  /* 0x00000002090b7209 */ /* 0x004fc60007810000 */
[----:B------:R-:W-:Y:S01]  /*3030*/  LDSM.16.MT88.4 R48, [R100+0x12000] ;  /* 0x012000006430783b */ /* 0x000fe20000004200 */
[----:B------:R-:W-:-:S03]  /*3040*/  IADD3 R161, PT, PT, R84, R162, RZ ;  /* 0x000000a254a17210 */ /* 0x000fc60007ffe0ff */
[----:B------:R-:W2:Y:S04]  /*3050*/  SHFL.BFLY PT, R2, R11, 0x1, 0x1f ;  /* 0x0c201f000b027f89 */ /* 0x000ea800000e0000 */
[----:B------:R-:W-:Y:S04]  /*3060*/  LDSM.16.MT88.4 R80, [R100+0x14000] ;  /* 0x014000006450783b */ /* 0x000fe80000004200 */
[----:B------:R-:W-:Y:S01]  /*3070*/  LDSM.16.MT88.4 R56, [R162+0x12000] ;  /* 0x01200000a238783b */ /* 0x000fe20000004200 */
[----:B-1----:R-:W-:-:S03]  /*3080*/  FMNMX.FTZ R9, R13, R8, !PT ;  /* 0x000000080d097209 */ /* 0x002fc60007810000 */
[----:B------:R-:W-:Y:S04]  /*3090*/  LDSM.16.MT88.4 R72, [R163+0x14000] ;  /* 0x01400000a348783b */ /* 0x000fe80000004200 */
[----:B------:R-:W1:Y:S04]  /*30a0*/  SHFL.BFLY PT, R8, R9, 0x1, 0x1f ;  /* 0x0c201f0009087f89 */ /* 0x000e6800000e0000 */
[----:B------:R-:W-:Y:S01]  /*30b0*/  LDSM.16.MT88.4 R112, [R100+0x16000] ;  /* 0x016000006470783b */ /* 0x000fe20000004200 */
[----:B--2---:R-:W-:-:S03]  /*30c0*/  FMNMX.FTZ R2, R11, R2, !PT ;  /* 0x000000020b027209 */ /* 0x004fc60007810000 */
[----:B------:R-:W-:Y:S01]  /*30d0*/  LDSM.16.MT88.4 R104, [R163+0x16000] ;  /* 0x01600000a368783b */ /* 0x000fe20000004200 */
[C---:B------:R-:W-:Y:S01]  /*30e0*/  FSETP.NEU.FTZ.AND P1, PT, R2.reuse, -INF , PT ;  /* 0xff8000000200780b */ /* 0x040fe20003f3d000 */
[----:B---3--:R-:W-:Y:S02]  /*30f0*/  FMUL.FTZ R35, R2, UR4 ;  /* 0x0000000402237c20 */ /* 0x008fe40008410000 */
[----:B------:R-:W-:Y:S03]  /*3100*/  LDSM.16.MT88.4 R96, [R161+0x14000] ;  /* 0x01400000a160783b */ /* 0x000fe60000004200 */
[----:B------:R-:W-:Y:S01]  /*3110*/  FSEL R35, R35, RZ, P1 ;  /* 0x000000ff23237208 */ /* 0x000fe20000800000 */
[----:B------:R-:W-:Y:S04]  /*3120*/  LDSM.16.MT88.4 R120, [R162+0x16800] ;  /* 0x01680000a278783b */ /* 0x000fe80000004200 */
[--C-:B------:R-:W-:Y:S01]  /*3130*/  FFMA.FTZ R174, R20, UR4, -R35.reuse ;  /* 0x0000000414ae7c23 */ /* 0x100fe20008010823 */
[--C-:B------:R-:W-:Y:S01]  /*3140*/  FFMA.FTZ R173, R22, UR4, -R35.reuse ;  /* 0x0000000416ad7c23 */ /* 0x100fe20008010823 */
[----:B-1----:R-:W-:Y:S01]  /*3150*/  FMNMX.FTZ R0, R9, R8, !PT ;  /* 0x0000000809007209 */ /* 0x002fe20007810000 */
[--C-:B------:R-:W-:Y:S01]  /*3160*/  FFMA.FTZ R160, R16, UR4, -R35.reuse ;  /* 0x0000000410a07c23 */ /* 0x100fe20008010823 */
[--C-:B------:R-:W-:Y:S01]  /*3170*/  FFMA.FTZ R159, R18, UR4, -R35.reuse ;  /* 0x00000004129f7c23 */ /* 0x100fe20008010823 */
[--C-:B------:R-:W-:Y:S01]  /*3180*/  FFMA.FTZ R156, R64, UR4, -R35.reuse ;  /* 0x00000004409c7c23 */ /* 0x100fe20008010823 */
[C---:B------:R-:W-:Y:S01]  /*3190*/  FSETP.NEU.FTZ.AND P1, PT, R0.reuse, -INF , PT ;  /* 0xff8000000000780b */ /* 0x040fe20003f3d000 */
[----:B------:R-:W-:Y:S01]  /*31a0*/  FMUL.FTZ R30, R0, UR4 ;  /* 0x00000004001e7c20 */ /* 0x000fe20008410000 */
[----:B------:R-:W-:Y:S01]  /*31b0*/  MUFU.EX2 R174, R174 ;  /* 0x000000ae00ae7308 */ /* 0x000fe20000000800 */
[--C-:B------:R-:W-:Y:S01]  /*31c0*/  FFMA.FTZ R155, R26, UR4, -R35.reuse ;  /* 0x000000041a9b7c23 */ /* 0x100fe20008010823 */
[--C-:B------:R-:W-:Y:S01]  /*31d0*/  FFMA.FTZ R152, R60, UR4, -R35.reuse ;  /* 0x000000043c987c23 */ /* 0x100fe20008010823 */
[--C-:B------:R-:W-:Y:S01]  /*31e0*/  FFMA.FTZ R151, R24, UR4, -R35.reuse ;  /* 0x0000000418977c23 */ /* 0x100fe20008010823 */
[----:B------:R-:W-:Y:S01]  /*31f0*/  FSEL R30, R30, RZ, P1 ;  /* 0x000000ff1e1e7208 */ /* 0x000fe20000800000 */
[----:B------:R-:W1:Y:S01]  /*3200*/  MUFU.EX2 R173, R173 ;  /* 0x000000ad00ad7308 */ /* 0x000e620000000800 */
[----:B------:R-:W-:Y:S01]  /*3210*/  LDSM.16.MT88.4 R8, [R100+0x14800] ;  /* 0x014800006408783b */ /* 0x000fe20000004200 */
[--C-:B------:R-:W-:Y:S01]  /*3220*/  FFMA.FTZ R147, R70, UR4, -R35.reuse ;  /* 0x0000000446937c23 */ /* 0x100fe20008010823 */
[--C-:B------:R-:W-:Y:S01]  /*3230*/  FFMA.FTZ R144, R68, UR4, -R35.reuse ;  /* 0x0000000444907c23 */ /* 0x100fe20008010823 */
[--C-:B------:R-:W-:Y:S01]  /*3240*/  FFMA.FTZ R165, R37, UR4, -R30.reuse ;  /* 0x0000000425a57c23 */ /* 0x100fe2000801081e */
[--C-:B------:R-:W-:Y:S01]  /*3250*/  FFMA.FTZ R164, R23, UR4, -R30.reuse ;  /* 0x0000000417a47c23 */ /* 0x100fe2000801081e */
[--C-:B------:R-:W-:Y:S01]  /*3260*/  FFMA.FTZ R158, R21, UR4, -R30.reuse ;  /* 0x00000004159e7c23 */ /* 0x100fe2000801081e */
[--C-:B------:R-:W-:Y:S01]  /*3270*/  FFMA.FTZ R157, R19, UR4, -R30.reuse ;  /* 0x00000004139d7c23 */ /* 0x100fe2000801081e */
[----:B------:R-:W-:Y:S01]  /*3280*/  MUFU.EX2 R160, R160 ;  /* 0x000000a000a07308 */ /* 0x000fe20000000800 */
[----:B------:R-:W2:Y:S01]  /*3290*/  LDSM.16.MT88.4 R16, [R100+0x12800] ;  /* 0x012800006410783b */ /* 0x000ea20000004200 */
[--C-:B------:R-:W-:Y:S01]  /*32a0*/  FFMA.FTZ R154, R25, UR4, -R30.reuse ;  /* 0x00000004199a7c23 */ /* 0x100fe2000801081e */
[--C-:B------:R-:W-:Y:S01]  /*32b0*/  FFMA.FTZ R153, R67, UR4, -R30.reuse ;  /* 0x0000000443997c23 */ /* 0x100fe2000801081e */
[----:B------:R-:W3:Y:S01]  /*32c0*/  MUFU.EX2 R159, R159 ;  /* 0x0000009f009f7308 */ /* 0x000ee20000000800 */
[--C-:B------:R-:W-:Y:S01]  /*32d0*/  FFMA.FTZ R150, R27, UR4, -R30.reuse ;  /* 0x000000041b967c23 */ /* 0x100fe2000801081e */
[----:B-1----:R-:W-:Y:S01]  /*32e0*/  F2FP.BF16.F32.PACK_AB R128, R173, R174 ;  /* 0x000000aead80723e */ /* 0x002fe200000010ff */
[--C-:B------:R-:W-:Y:S01]  /*32f0*/  FFMA.FTZ R149, R63, UR4, -R30.reuse ;  /* 0x000000043f957c23 */ /* 0x100fe2000801081e */
[----:B------:R-:W-:Y:S01]  /*3300*/  MUFU.EX2 R165, R165 ;  /* 0x000000a500a57308 */ /* 0x000fe20000000800 */
[----:B------:R-:W-:Y:S01]  /*3310*/  LDSM.16.MT88.4 R20, [R163+0x12800] ;  /* 0x01280000a314783b */ /* 0x000fe20000004200 */
[--C-:B------:R-:W-:Y:S01]  /*3320*/  FFMA.FTZ R148, R92, UR4, -R35.reuse ;  /* 0x000000045c947c23 */ /* 0x100fe20008010823 */
[--C-:B------:R-:W-:Y:S01]  /*3330*/  FFMA.FTZ R143, R90, UR4, -R35.reuse ;  /* 0x000000045a8f7c23 */ /* 0x100fe20008010823 */
[----:B------:R-:W1:Y:S01]  /*3340*/  MUFU.EX2 R164, R164 ;  /* 0x000000a400a47308 */ /* 0x000e620000000800 */
[----:B------:R-:W-:Y:S01]  /*3350*/  LDSM.16.MT88.4 R64, [R161+0x12000] ;  /* 0x01200000a140783b */ /* 0x000fe20000004200 */
[--C-:B------:R-:W-:Y:S01]  /*3360*/  FFMA.FTZ R146, R91, UR4, -R30.reuse ;  /* 0x000000045b927c23 */ /* 0x100fe2000801081e */
[--C-:B------:R-:W-:Y:S01]  /*3370*/  FFMA.FTZ R145, R93, UR4, -R30.reuse ;  /* 0x000000045d917c23 */ /* 0x100fe2000801081e */
[----:B------:R-:W-:Y:S01]  /*3380*/  MUFU.EX2 R158, R158 ;  /* 0x0000009e009e7308 */ /* 0x000fe20000000800 */
[----:B------:R-:W-:Y:S01]  /*3390*/  LDSM.16.MT88.4 R24, [R100+0x16800] ;  /* 0x016800006418783b */ /* 0x000fe20000004200 */
[----:B---3--:R-:W-:Y:S01]  /*33a0*/  F2FP.BF16.F32.PACK_AB R130, R159, R160 ;  /* 0x000000a09f82723e */ /* 0x008fe200000010ff */
[--C-:B------:R-:W-:Y:S01]  /*33b0*/  FFMA.FTZ R142, R89, UR4, -R30.reuse ;  /* 0x00000004598e7c23 */ /* 0x100fe2000801081e */
[----:B------:R-:W3:Y:S01]  /*33c0*/  MUFU.EX2 R157, R157 ;  /* 0x0000009d009d7308 */ /* 0x000ee20000000800 */
[--C-:B------:R-:W-:Y:S01]  /*33d0*/  FFMA.FTZ R141, R85, UR4, -R30.reuse ;  /* 0x00000004558d7c23 */ /* 0x100fe2000801081e */
[--C-:B------:R-:W-:Y:S01]  /*33e0*/  FFMA.FTZ R140, R88, UR4, -R35.reuse ;  /* 0x00000004588c7c23 */ /* 0x100fe20008010823 */
[--C-:B------:R-:W-:Y:S01]  /*33f0*/  FFMA.FTZ R139, R86, UR4, -R35.reuse ;  /* 0x00000004568b7c23 */ /* 0x100fe20008010823 */
[----:B------:R-:W-:Y:S01]  /*3400*/  MUFU.EX2 R156, R156 ;  /* 0x0000009c009c7308 */ /* 0x000fe20000000800 */
[--C-:B------:R-:W-:Y:S01]  /*3410*/  FFMA.FTZ R138, R34, UR4, -R35.reuse ;  /* 0x00000004228a7c23 */ /* 0x100fe20008010823 */
[----:B-1----:R-:W-:Y:S01]  /*3420*/  F2FP.BF16.F32.PACK_AB R129, R164, R165 ;  /* 0x000000a5a481723e */ /* 0x002fe200000010ff */
[----:B------:R-:W-:Y:S01]  /*3430*/  FFMA.FTZ R137, R32, UR4, -R35 ;  /* 0x0000000420897c23 */ /* 0x000fe20008010823 */
[----:B------:R-:W1:Y:S01]  /*3440*/  MUFU.EX2 R155, R155 ;  /* 0x0000009b009b7308 */ /* 0x000e620000000800 */
[--C-:B------:R-:W-:Y:S01]  /*3450*/  FFMA.FTZ R136, R33, UR4, -R30.reuse ;  /* 0x0000000421887c23 */ /* 0x100fe2000801081e */
[--C-:B------:R-:W-:Y:S01]  /*3460*/  FFMA.FTZ R135, R31, UR4, -R30.reuse ;  /* 0x000000041f877c23 */ /* 0x100fe2000801081e */
[--C-:B------:R-:W-:Y:S01]  /*3470*/  FFMA.FTZ R134, R29, UR4, -R30.reuse ;  /* 0x000000041d867c23 */ /* 0x100fe2000801081e */
[----:B------:R-:W-:Y:S01]  /*3480*/  MUFU.EX2 R152, R152 ;  /* 0x0000009800987308 */ /* 0x000fe20000000800 */
[----:B------:R-:W-:Y:S01]  /*3490*/  FFMA.FTZ R133, R28, UR4, -R30 ;  /* 0x000000041c857c23 */ /* 0x000fe2000801081e */
[----:B---3--:R-:W-:Y:S01]  /*34a0*/  F2FP.BF16.F32.PACK_AB R131, R157, R158 ;  /* 0x0000009e9d83723e */ /* 0x008fe200000010ff */
[----:B------:R-:W-:Y:S01]  /*34b0*/  LDSM.16.MT88.4 R88, [R162+0x14000] ;  /* 0x01400000a258783b */ /* 0x000fe20000004200 */
[----:B------:R-:W3:Y:S01]  /*34c0*/  MUFU.EX2 R151, R151 ;  /* 0x0000009700977308 */ /* 0x000ee20000000800 */
[----:B------:R-:W-:Y:S01]  /*34d0*/  FADD.FTZ R173, R174, R173 ;  /* 0x000000adaead7221 */ /* 0x000fe20000010000 */
[----:B------:R-:W-:Y:S01]  /*34e0*/  FADD.FTZ R165, R165, R164 ;  /* 0x000000a4a5a57221 */ /* 0x000fe20000010000 */
[----:B------:R-:W-:Y:S01]  /*34f0*/  LDSM.16.MT88.4 R32, [R162+0x14800] ;  /* 0x01480000a220783b */ /* 0x000fe20000004200 */
[----:B------:R-:W-:Y:S01]  /*3500*/  MUFU.EX2 R154, R154 ;  /* 0x0000009a009a7308 */ /* 0x000fe20000000800 */
[----:B------:R-:W-:Y:S01]  /*3510*/  HMMA.16816.F32.BF16 R44, R128, R48, RZ ;  /* 0x00000030802c723c */ /* 0x000fe200000418ff */
[----:B-1----:R-:W-:Y:S01]  /*3520*/  F2FP.BF16.F32.PACK_AB R12, R155, R156 ;  /* 0x0000009c9b0c723e */ /* 0x002fe200000010ff */
[----:B------:R-:W-:Y:S01]  /*3530*/  LDSM.16.MT88.4 R28, [R161+0x14800] ;  /* 0x01480000a11c783b */ /* 0x000fe20000004200 */
[----:B------:R-:W1:Y:S01]  /*3540*/  MUFU.EX2 R153, R153 ;  /* 0x0000009900997308 */ /* 0x000e620000000800 */
[----:B------:R-:W-:Y:S01]  /*3550*/  FADD.FTZ R160, R160, R173 ;  /* 0x000000ada0a07221 */ /* 0x000fe20000010000 */
[----:B------:R-:W-:-:S02]  /*3560*/  FADD.FTZ R158, R158, R165 ;  /* 0x000000a59e9e7221 */ /* 0x000fc40000010000 */
[----:B------:R-:W-:Y:S01]  /*3570*/  MUFU.EX2 R150, R150 ;  /* 0x0000009600967308 */ /* 0x000fe20000000800 */
[C---:B------:R-:W-:Y:S01]  /*3580*/  HMMA.16816.F32.BF16 R48, R128.reuse, R50, RZ ;  /* 0x000000328030723c */ /* 0x040fe200000418ff */
[----:B---3--:R-:W-:Y:S01]  /*3590*/  F2FP.BF16.F32.PACK_AB R14, R151, R152 ;  /* 0x00000098970e723e */ /* 0x008fe200000010ff */
[----:B------:R-:W-:Y:S01]  /*35a0*/  FADD.FTZ R159, R159, R160 ;  /* 0x000000a09f9f7221 */ /* 0x000fe20000010000 */
[----:B------:R-:W3:Y:S01]  /*35b0*/  MUFU.EX2 R149, R149 ;  /* 0x0000009500957308 */ /* 0x000ee20000000800 */
[----:B------:R-:W-:Y:S02]  /*35c0*/  FADD.FTZ R157, R157, R158 ;  /* 0x0000009e9d9d7221 */ /* 0x000fe40000010000 */
[----:B------:R-:W-:Y:S01]  /*35d0*/  FADD.FTZ R156, R156, R159 ;  /* 0x0000009f9c9c7221 */ /* 0x000fe20000010000 */
[----:B------:R-:W-:Y:S01]  /*35e0*/  MUFU.EX2 R148, R148 ;  /* 0x0000009400947308 */ /* 0x000fe20000000800 */
[----:B------:R-:W-:Y:S01]  /*35f0*/  HMMA.16816.F32.BF16 R76, R128, R80, RZ ;  /* 0x00000050804c723c */ /* 0x000fe200000418ff */
[----:B-1----:R-:W-:Y:S01]  /*3600*/  F2FP.BF16.F32.PACK_AB R13, R153, R154 ;  /* 0x0000009a990d723e */ /* 0x002fe200000010ff */
[----:B------:R-:W-:Y:S01]  /*3610*/  FADD.FTZ R154, R154, R157 ;  /* 0x0000009d9a9a7221 */ /* 0x000fe20000010000 */
[----:B------:R-:W1:Y:S01]  /*3620*/  MUFU.EX2 R147, R147 ;  /* 0x0000009300937308 */ /* 0x000e620000000800 */
[----:B------:R-:W-:-:S02]  /*3630*/  FADD.FTZ R155, R155, R156 ;  /* 0x0000009c9b9b7221 */ /* 0x000fc40000010000 */
[----:B------:R-:W-:Y:S01]  /*3640*/  FADD.FTZ R153, R153, R154 ;  /* 0x0000009a99997221 */ /* 0x000fe20000010000 */
[----:B------:R-:W-:Y:S01]  /*3650*/  MUFU.EX2 R144, R144 ;  /* 0x0000009000907308 */ /* 0x000fe20000000800 */
[----:B------:R-:W-:Y:S01]  /*3660*/  HMMA.16816.F32.BF16 R52, R128, R56, RZ ;  /* 0x000000388034723c */ /* 0x000fe200000418ff */
[----:B---3--:R-:W-:Y:S01]  /*3670*/  F2FP.BF16.F32.PACK_AB R15, R149, R150 ;  /* 0x00000096950f723e */ /* 0x008fe200000010ff */
[----:B------:R-:W-:Y:S01]  /*3680*/  FADD.FTZ R152, R152, R155 ;  /* 0x0000009b98987221 */ /* 0x000fe20000010000 */
[----:B------:R-:W-:Y:S01]  /*3690*/  MUFU.EX2 R143, R143 ;  /* 0x0000008f008f7308 */ /* 0x000fe20000000800 */
[----:B------:R-:W-:Y:S02]  /*36a0*/  FADD.FTZ R150, R150, R153 ;  /* 0x0000009996967221 */ /* 0x000fe40000010000 */
[----:B------:R-:W-:Y:S01]  /*36b0*/  FADD.FTZ R151, R151, R152 ;  /* 0x0000009897977221 */ /* 0x000fe20000010000 */
[----:B------:R-:W-:Y:S01]  /*36c0*/  MUFU.EX2 R146, R146 ;  /* 0x0000009200927308 */ /* 0x000fe20000000800 */
[----:B--2---:R-:W-:Y:S01]  /*36d0*/  HMMA.16816.F32.BF16 R44, R12, R16, R44 ;  /* 0x000000100c2c723c */ /* 0x004fe2000004182c */
[----:B------:R-:W-:-:S02]  /*36e0*/  FADD.FTZ R149, R149, R150 ;  /* 0x0000009695957221 */ /* 0x000fc40000010000 */
[----:B------:R-:W2:Y:S04]  /*36f0*/  MUFU.EX2 R145, R145 ;  /* 0x0000009100917308 */ /* 0x000ea80000000800 */
[----:B------:R-:W-:Y:S01]  /*3700*/  MUFU.EX2 R142, R142 ;  /* 0x0000008e008e7308 */ /* 0x000fe20000000800 */
[----:B------:R-:W-:Y:S01]  /*3710*/  HMMA.16816.F32.BF16 R48, R12, R18, R48 ;  /* 0x000000120c30723c */ /* 0x000fe20000041830 */
[----:B------:R-:W3:Y:S02]  /*3720*/  LDSM.16.MT88.4 R16, [R162+0x12800] ;  /* 0x01280000a210783b */ /* 0x000ee40000004200 */
[----:B------:R-:W4:Y:S04]  /*3730*/  MUFU.EX2 R141, R141 ;  /* 0x0000008d008d7308 */ /* 0x000f280000000800 */
[----:B------:R-:W-:Y:S01]  /*3740*/  MUFU.EX2 R140, R140 ;  /* 0x0000008c008c7308 */ /* 0x000fe20000000800 */
[C---:B------:R-:W-:Y:S03]  /*3750*/  HMMA.16816.F32.BF16 R80, R128.reuse, R82, RZ ;  /* 0x000000528050723c */ /* 0x040fe600000418ff */
[----:B------:R-:W5:Y:S04]  /*3760*/  MUFU.EX2 R139, R139 ;  /* 0x0000008b008b7308 */ /* 0x000f680000000800 */
[----:B------:R-:W-:Y:S01]  /*3770*/  MUFU.EX2 R138, R138 ;  /* 0x0000008a008a7308 */ /* 0x000fe20000000800 */
[C---:B------:R-:W-:Y:S03]  /*3780*/  HMMA.16816.F32.BF16 R56, R128.reuse, R58, RZ ;  /* 0x0000003a8038723c */ /* 0x040fe600000418ff */
[----:B------:R-:W-:Y:S04]  /*3790*/  MUFU.EX2 R137, R137 ;  /* 0x0000008900897308 */ /* 0x000fe80000000800 */
[----:B------:R-:W-:Y:S01]  /*37a0*/  MUFU.EX2 R136, R136 ;  /* 0x0000008800887308 */ /* 0x000fe20000000800 */
[C---:B------:R-:W-:Y:S03]  /*37b0*/  HMMA.16816.F32.BF16 R36, R128.reuse, R40, RZ ;  /* 0x000000288024723c */ /* 0x040fe600000418ff */
[----:B------:R-:W5:Y:S04]  /*37c0*/  MUFU.EX2 R135, R135 ;  /* 0x0000008700877308 */ /* 0x000f680000000800 */
[----:B------:R-:W-:Y:S01]  /*37d0*/  MUFU.EX2 R134, R134 ;  /* 0x0000008600867308 */ /* 0x000fe20000000800 */
[----:B------:R-:W-:Y:S03]  /*37e0*/  HMMA.16816.F32.BF16 R40, R128, R42, RZ ;  /* 0x0000002a8028723c */ /* 0x000fe600000418ff */
[----:B------:R-:W5:Y:S05]  /*37f0*/  MUFU.EX2 R133, R133 ;  /* 0x0000008500857308 */ /* 0x000f6a0000000800 */
[C---:B------:R-:W-:Y:S08]  /*3800*/  HMMA.16816.F32.BF16 R76, R12.reuse, R8, R76 ;  /* 0x000000080c4c723c */ /* 0x040ff0000004184c */
[C---:B------:R-:W-:Y:S01]  /*3810*/  HMMA.16816.F32.BF16 R80, R12.reuse, R10, R80 ;  /* 0x0000000a0c50723c */ /* 0x040fe20000041850 */
[----:B------:R-:W1:Y:S07]  /*3820*/  LDSM.16.MT88.4 R8, [R161+0x12800] ;  /* 0x01280000a108783b */ /* 0x000e6e0000004200 */
[C---:B---3--:R-:W-:Y:S08]  /*3830*/  HMMA.16816.F32.BF16 R52, R12.reuse, R16, R52 ;  /* 0x000000100c34723c */ /* 0x048ff00000041834 */
[C---:B------:R-:W-:Y:S01]  /*3840*/  HMMA.16816.F32.BF16 R56, R12.reuse, R18, R56 ;  /* 0x000000120c38723c */ /* 0x040fe20000041838 */
[----:B------:R-:W3:Y:S07]  /*3850*/  LDSM.16.MT88.4 R16, [R163+0x14800] ;  /* 0x01480000a310783b */ /* 0x000eee0000004200 */
[C---:B------:R-:W-:Y:S08]  /*3860*/  HMMA.16816.F32.BF16 R36, R12.reuse, R20, R36 ;  /* 0x000000140c24723c */ /* 0x040ff00000041824 */
[----:B------:R-:W-:Y:S01]  /*3870*/  HMMA.16816.F32.BF16 R40, R12, R22, R40 ;  /* 0x000000160c28723c */ /* 0x000fe20000041828 */
[----:B------:R-:W5:Y:S07]  /*3880*/  LDSM.16.MT88.4 R20, [R100+0x13000] ;  /* 0x013000006414783b */ /* 0x000f6e0000004200 */
[C---:B------:R-:W-:Y:S08]  /*3890*/  HMMA.16816.F32.BF16 R60, R128.reuse, R64, RZ ;  /* 0x00000040803c723c */ /* 0x040ff000000418ff */
[C---:B------:R-:W-:Y:S08]  /*38a0*/  HMMA.16816.F32.BF16 R68, R128.reuse, R72, RZ ;  /* 0x000000488044723c */ /* 0x040ff000000418ff */
[C---:B------:R-:W-:Y:S08]  /*38b0*/  HMMA.16816.F32.BF16 R64, R128.reuse, R66, RZ ;  /* 0x000000428040723c */ /* 0x040ff000000418ff */
[C---:B------:R-:W-:Y:S08]  /*38c0*/  HMMA.16816.F32.BF16 R72, R128.reuse, R74, RZ ;  /* 0x0000004a8048723c */ /* 0x040ff000000418ff */
[----:B------:R-:W-:Y:S08]  /*38d0*/  HMMA.16816.F32.BF16 R108, R128, R112, RZ ;  /* 0x00000070806c723c */ /* 0x000ff000000418ff */
[C---:B-1----:R-:W-:Y:S08]  /*38e0*/  HMMA.16816.F32.BF16 R60, R12.reuse, R8, R60 ;  /* 0x000000080c3c723c */ /* 0x042ff0000004183c */
[C---:B------:R-:W-:Y:S01]  /*38f0*/  HMMA.16816.F32.BF16 R64, R12.reuse, R10, R64 ;  /* 0x0000000a0c40723c */ /* 0x040fe20000041840 */
[----:B------:R-:W1:Y:S07]  /*3900*/  LDSM.16.MT88.4 R8, [R100+0x17000] ;  /* 0x017000006408783b */ /* 0x000e6e0000004200 */
[----:B---3--:R-:W-:Y:S01]  /*3910*/  HMMA.16816.F32.BF16 R68, R12, R16, R68 ;  /* 0x000000100c44723c */ /* 0x008fe20000041844 */
[----:B------:R-:W-:Y:S01]  /*3920*/  F2FP.BF16.F32.PACK_AB R16, R147, R148 ;  /* 0x000000949310723e */ /* 0x000fe200000010ff */
[----:B------:R-:W-:Y:S01]  /*3930*/  FADD.FTZ R148, R148, R151 ;  /* 0x0000009794947221 */ /* 0x000fe20000010000 */
[----:B--2---:R-:W-:Y:S01]  /*3940*/  F2FP.BF16.F32.PACK_AB R17, R145, R146 ;  /* 0x000000929111723e */ /* 0x004fe200000010ff */
[----:B------:R-:W-:-:S02]  /*3950*/  FADD.FTZ R146, R146, R149 ;  /* 0x0000009592927221 */ /* 0x000fc40000010000 */
[----:B------:R-:W-:Y:S02]  /*3960*/  FADD.FTZ R147, R147, R148 ;  /* 0x0000009493937221 */ /* 0x000fe40000010000 */
[----:B------:R-:W-:Y:S01]  /*3970*/  HMMA.16816.F32.BF16 R72, R12, R18, R72 ;  /* 0x000000120c48723c */ /* 0x000fe20000041848 */
[----:B------:R-:W-:Y:S01]  /*3980*/  F2FP.BF16.F32.PACK_AB R18, R143, R144 ;  /* 0x000000908f12723e */ /* 0x000fe200000010ff */
[----:B------:R-:W-:Y:S01]  /*3990*/  FADD.FTZ R145, R145, R146 ;  /* 0x0000009291917221 */ /* 0x000fe20000010000 */
[----:B----4-:R-:W-:Y:S01]  /*39a0*/  F2FP.BF16.F32.PACK_AB R19, R141, R142 ;  /* 0x0000008e8d13723e */ /* 0x010fe200000010ff */
[----:B------:R-:W-:Y:S02]  /*39b0*/  FADD.FTZ R144, R144, R147 ;  /* 0x0000009390907221 */ /* 0x000fe40000010000 */
[----:B------:R-:W-:Y:S02]  /*39c0*/  FADD.FTZ R142, R142, R145 ;  /* 0x000000918e8e7221 */ /* 0x000fe40000010000 */
[----:B------:R-:W-:Y:S01]  /*39d0*/  HMMA.16816.F32.BF16 R112, R128, R114, RZ ;  /* 0x000000728070723c */ /* 0x000fe200000418ff */
[----:B------:R-:W-:Y:S01]  /*39e0*/  FADD.FTZ R143, R143, R144 ;  /* 0x000000908f8f7221 */ /* 0x000fe20000010000 */
[----:B------:R-:W-:-:S06]  /*39f0*/  FADD.FTZ R141, R141, R142 ;  /* 0x0000008e8d8d7221 */ /* 0x000fcc0000010000 */
[C---:B-----5:R-:W-:Y:S08]  /*3a00*/  HMMA.16816.F32.BF16 R44, R16.reuse, R20, R44 ;  /* 0x00000014102c723c */ /* 0x060ff0000004182c */
[----:B------:R-:W-:Y:S01]  /*3a10*/  HMMA.16816.F32.BF16 R48, R16, R22, R48 ;  /* 0x000000161030723c */ /* 0x000fe20000041830 */
[----:B------:R-:W2:Y:S07]  /*3a20*/  LDSM.16.MT88.4 R20, [R100+0x13800] ;  /* 0x013800006414783b */ /* 0x000eae0000004200 */
[C---:B------:R-:W-:Y:S08]  /*3a30*/  HMMA.16816.F32.BF16 R108, R12.reuse, R24, R108 ;  /* 0x000000180c6c723c */ /* 0x040ff0000004186c */
[----:B------:R-:W-:Y:S01]  /*3a40*/  HMMA.16816.F32.BF16 R112, R12, R26, R112 ;  /* 0x0000001a0c70723c */ /* 0x000fe20000041870 */
[----:B------:R-:W3:Y:S07]  /*3a50*/  LDSM.16.MT88.4 R24, [R100+0x15000] ;  /* 0x015000006418783b */ /* 0x000eee0000004200 */
[----:B------:R-:W-:Y:S08]  /*3a60*/  HMMA.16816.F32.BF16 R84, R128, R88, RZ ;  /* 0x000000588054723c */ /* 0x000ff000000418ff */
[----:B-1----:R-:W-:Y:S01]  /*3a70*/  HMMA.16816.F32.BF16 R108, R16, R8, R108 ;  /* 0x00000008106c723c */ /* 0x002fe2000004186c */
[----:B------:R-:W-:Y:S01]  /*3a80*/  F2FP.BF16.F32.PACK_AB R8, R139, R140 ;  /* 0x0000008c8b08723e */ /* 0x000fe200000010ff */
[----:B------:R-:W-:Y:S01]  /*3a90*/  FADD.FTZ R140, R140, R143 ;  /* 0x0000008f8c8c7221 */ /* 0x000fe20000010000 */
[----:B------:R-:W-:Y:S01]  /*3aa0*/  F2FP.BF16.F32.PACK_AB R9, R135, R136 ;  /* 0x000000888709723e */ /* 0x000fe200000010ff */
[----:B------:R-:W-:-:S02]  /*3ab0*/  FADD.FTZ R136, R136, R141 ;  /* 0x0000008d88887221 */ /* 0x000fc40000010000 */
[----:B------:R-:W-:Y:S02]  /*3ac0*/  FADD.FTZ R139, R139, R140 ;  /* 0x0000008c8b8b7221 */ /* 0x000fe40000010000 */
[----:B------:R-:W-:Y:S01]  /*3ad0*/  HMMA.16816.F32.BF16 R112, R16, R10, R112 ;  /* 0x0000000a1070723c */ /* 0x000fe20000041870 */
[----:B------:R-:W-:Y:S01]  /*3ae0*/  F2FP.BF16.F32.PACK_AB R10, R137, R138 ;  /* 0x0000008a890a723e */ /* 0x000fe200000010ff */
[----:B------:R-:W-:Y:S01]  /*3af0*/  FADD.FTZ R135, R135, R136 ;  /* 0x0000008887877221 */ /* 0x000fe20000010000 */
[----:B------:R-:W-:Y:S01]  /*3b00*/  F2FP.BF16.F32.PACK_AB R11, R133, R134 ;  /* 0x00000086850b723e */ /* 0x000fe200000010ff */
[----:B------:R-:W-:Y:S02]  /*3b10*/  FADD.FTZ R138, R138, R139 ;  /* 0x0000008b8a8a7221 */ /* 0x000fe40000010000 */
[----:B------:R-:W-:Y:S02]  /*3b20*/  FADD.FTZ R134, R134, R135 ;  /* 0x0000008786867221 */ /* 0x000fe40000010000 */
[----:B------:R-:W-:Y:S01]  /*3b30*/  HMMA.16816.F32.BF16 R92, R128, R96, RZ ;  /* 0x00000060805c723c */ /* 0x000fe200000418ff */
[----:B------:R-:W-:Y:S01]  /*3b40*/  FADD.FTZ R177, R137, R138 ;  /* 0x0000008a89b17221 */ /* 0x000fe20000010000 */
[----:B------:R-:W-:-:S06]  /*3b50*/  FADD.FTZ R176, R133, R134 ;  /* 0x0000008685b07221 */ /* 0x000fcc0000010000 */
[C---:B--2---:R-:W-:Y:S08]  /*3b60*/  HMMA.16816.F32.BF16 R44, R8.reuse, R20, R44 ;  /* 0x00000014082c723c */ /* 0x044ff0000004182c */
[----:B------:R-:W-:Y:S01]  /*3b70*/  HMMA.16816.F32.BF16 R48, R8, R22, R48 ;  /* 0x000000160830723c */ /* 0x000fe20000041830 */
[----:B------:R-:W1:Y:S07]  /*3b80*/  LDSM.16.MT88.4 R20, [R100+0x17800] ;  /* 0x017800006414783b */ /* 0x000e6e0000004200 */
[C---:B---3--:R-:W-:Y:S08]  /*3b90*/  HMMA.16816.F32.BF16 R76, R16.reuse, R24, R76 ;  /* 0x00000018104c723c */ /* 0x048ff0000004184c */
[----:B------:R-:W-:Y:S01]  /*3ba0*/  HMMA.16816.F32.BF16 R80, R16, R26, R80 ;  /* 0x0000001a1050723c */ /* 0x000fe20000041850 */
[----:B------:R2:W3:Y:S07]  /*3bb0*/  LDSM.16.MT88.4 R24, [R100+0x15800] ;  /* 0x015800006418783b */ /* 0x0004ee0000004200 */
[C---:B------:R-:W-:Y:S08]  /*3bc0*/  HMMA.16816.F32.BF16 R88, R128.reuse, R90, RZ ;  /* 0x0000005a8058723c */ /* 0x040ff000000418ff */
[C---:B------:R-:W-:Y:S08]  /*3bd0*/  HMMA.16816.F32.BF16 R96, R128.reuse, R98, RZ ;  /* 0x000000628060723c */ /* 0x040ff000000418ff */
[----:B--2---:R-:W-:Y:S08]  /*3be0*/  HMMA.16816.F32.BF16 R100, R128, R104, RZ ;  /* 0x000000688064723c */ /* 0x004ff000000418ff */
[C---:B-1----:R-:W-:Y:S08]  /*3bf0*/  HMMA.16816.F32.BF16 R108, R8.reuse, R20, R108 ;  /* 0x00000014086c723c */ /* 0x042ff0000004186c */
[----:B------:R-:W-:Y:S01]  /*3c00*/  HMMA.16816.F32.BF16 R112, R8, R22, R112 ;  /* 0x000000160870723c */ /* 0x000fe20000041870 */
[----:B------:R-:W1:Y:S07]  /*3c10*/  LDSM.16.MT88.4 R20, [R163+0x16800] ;  /* 0x01680000a314783b */ /* 0x000e6e0000004200 */
[----:B------:R-:W-:Y:S08]  /*3c20*/  HMMA.16816.F32.BF16 R104, R128, R106, RZ ;  /* 0x0000006a8068723c */ /* 0x000ff000000418ff */
[C---:B---3--:R-:W-:Y:S08]  /*3c30*/  HMMA.16816.F32.BF16 R76, R8.reuse, R24, R76 ;  /* 0x00000018084c723c */ /* 0x048ff0000004184c */
[----:B------:R-:W-:Y:S01]  /*3c40*/  HMMA.16816.F32.BF16 R80, R8, R26, R80 ;  /* 0x0000001a0850723c */ /* 0x000fe20000041850 */
[----:B------:R-:W2:Y:S07]  /*3c50*/  LDSM.16.MT88.4 R24, [R162+0x16000] ;  /* 0x01600000a218783b */ /* 0x000eae0000004200 */
[C---:B------:R-:W-:Y:S08]  /*3c60*/  HMMA.16816.F32.BF16 R84, R12.reuse, R32, R84 ;  /* 0x000000200c54723c */ /* 0x040ff00000041854 */
[C---:B------:R-:W-:Y:S08]  /*3c70*/  HMMA.16816.F32.BF16 R88, R12.reuse, R34, R88 ;  /* 0x000000220c58723c */ /* 0x040ff00000041858 */
[C---:B-1----:R-:W-:Y:S08]  /*3c80*/  HMMA.16816.F32.BF16 R100, R12.reuse, R20, R100 ;  /* 0x000000140c64723c */ /* 0x042ff00000041864 */
[C---:B------:R-:W-:Y:S01]  /*3c90*/  HMMA.16816.F32.BF16 R104, R12.reuse, R22, R104 ;  /* 0x000000160c68723c */ /* 0x040fe20000041868 */
[----:B------:R-:W1:Y:S07]  /*3ca0*/  LDSM.16.MT88.4 R20, [R161+0x16000] ;  /* 0x01600000a114783b */ /* 0x000e6e0000004200 */
[----:B------:R-:W-:Y:S08]  /*3cb0*/  HMMA.16816.F32.BF16 R92, R12, R28, R92 ;  /* 0x0000001c0c5c723c */ /* 0x000ff0000004185c */
[C---:B--2---:R-:W-:Y:S08]  /*3cc0*/  HMMA.16816.F32.BF16 R116, R128.reuse, R24, RZ ;  /* 0x000000188074723c */ /* 0x044ff000000418ff */
[----:B------:R-:W-:Y:S08]  /*3cd0*/  HMMA.16816.F32.BF16 R24, R128, R26, RZ ;  /* 0x0000001a8018723c */ /* 0x000ff000000418ff */
[C---:B------:R-:W-:Y:S08]  /*3ce0*/  HMMA.16816.F32.BF16 R96, R12.reuse, R30, R96 ;  /* 0x0000001e0c60723c */ /* 0x040ff00000041860 */
[----:B------:R-:W-:Y:S08]  /*3cf0*/  HMMA.16816.F32.BF16 R116, R12, R120, R116 ;  /* 0x000000780c74723c */ /* 0x000ff00000041874 */
[C---:B-1----:R-:W-:Y:S08]  /*3d00*/  HMMA.16816.F32.BF16 R124, R128.reuse, R20, RZ ;  /* 0x00000014807c723c */ /* 0x042ff000000418ff */
[----:B------:R-:W-:Y:S01]  /*3d10*/  HMMA.16816.F32.BF16 R128, R128, R22, RZ ;  /* 0x000000168080723c */ /* 0x000fe200000418ff */
[----:B------:R-:W1:Y:S07]  /*3d20*/  LDSM.16.MT88.4 R20, [R161+0x16800] ;  /* 0x01680000a114783b */ /* 0x000e6e0000004200 */
[C---:B------:R-:W-:Y:S01]  /*3d30*/  HMMA.16816.F32.BF16 R120, R12.reuse, R122, R24 ;  /* 0x0000007a0c78723c */ /* 0x040fe20000041818 */
[----:B------:R-:W-:Y:S07]  /*3d40*/  LDSM.16.MT88.4 R24, [R162+0x13800] ;  /* 0x01380000a218783b */ /* 0x000fee0000004200 */
[C---:B-1----:R-:W-:Y:S08]  /*3d50*/  HMMA.16816.F32.BF16 R124, R12.reuse, R20, R124 ;  /* 0x000000140c7c723c */ /* 0x042ff0000004187c */
[----:B------:R-:W-:Y:S01]  /*3d60*/  HMMA.16816.F32.BF16 R128, R12, R22, R128 ;  /* 0x000000160c80723c */ /* 0x000fe20000041880 */
[----:B------:R-:W1:Y:S04]  /*3d70*/  LDSM.16.MT88.4 R12, [R163+0x13000] ;  /* 0x01300000a30c783b */ /* 0x000e680000004200 */
[----:B------:R-:W2:Y:S03]  /*3d80*/  LDSM.16.MT88.4 R20, [R162+0x13000] ;  /* 0x01300000a214783b */ /* 0x000ea60000004200 */
[C---:B-1----:R-:W-:Y:S08]  /*3d90*/  HMMA.16816.F32.BF16 R36, R16.reuse, R12, R36 ;  /* 0x0000000c1024723c */ /* 0x042ff00000041824 */
[C---:B------:R-:W-:Y:S01]  /*3da0*/  HMMA.16816.F32.BF16 R40, R16.reuse, R14, R40 ;  /* 0x0000000e1028723c */ /* 0x040fe20000041828 */
[----:B------:R-:W1:Y:S07]  /*3db0*/  LDSM.16.MT88.4 R12, [R161+0x13000] ;  /* 0x01300000a10c783b */ /* 0x000e6e0000004200 */
[C---:B--2---:R-:W-:Y:S08]  /*3dc0*/  HMMA.16816.F32.BF16 R52, R16.reuse, R20, R52 ;  /* 0x000000141034723c */ /* 0x044ff00000041834 */
[----:B------:R-:W-:Y:S01]  /*3dd0*/  HMMA.16816.F32.BF16 R56, R16, R22, R56 ;  /* 0x000000161038723c */ /* 0x000fe20000041838 */
[----:B------:R-:W2:Y:S11]  /*3de0*/  LDSM.16.MT88.4 R20, [R163+0x15000] ;  /* 0x01500000a314783b */ /* 0x000eb60000004200 */
[C---:B------:R-:W-:Y:S08]  /*3df0*/  HMMA.16816.F32.BF16 R52, R8.reuse, R24, R52 ;  /* 0x000000180834723c */ /* 0x040ff00000041834 */
[----:B------:R-:W-:Y:S08]  /*3e00*/  HMMA.16816.F32.BF16 R56, R8, R26, R56 ;  /* 0x0000001a0838723c */ /* 0x000ff00000041838 */
[C---:B-1----:R-:W-:Y:S08]  /*3e10*/  HMMA.16816.F32.BF16 R60, R16.reuse, R12, R60 ;  /* 0x0000000c103c723c */ /* 0x042ff0000004183c */
[C---:B------:R-:W-:Y:S01]  /*3e20*/  HMMA.16816.F32.BF16 R64, R16.reuse, R14, R64 ;  /* 0x0000000e1040723c */ /* 0x040fe20000041840 */
[----:B------:R-:W1:Y:S07]  /*3e30*/  LDSM.16.MT88.4 R12, [R162+0x15000] ;  /* 0x01500000a20c783b */ /* 0x000e6e0000004200 */
[C---:B--2---:R-:W-:Y:S08]  /*3e40*/  HMMA.16816.F32.BF16 R68, R16.reuse, R20, R68 ;  /* 0x000000141044723c */ /* 0x044ff00000041844 */
[C---:B------:R-:W-:Y:S01]  /*3e50*/  HMMA.16816.F32.BF16 R72, R16.reuse, R22, R72 ;  /* 0x000000161048723c */ /* 0x040fe20000041848 */
[----:B------:R-:W2:Y:S07]  /*3e60*/  LDSM.16.MT88.4 R20, [R161+0x15000] ;  /* 0x01500000a114783b */ /* 0x000eae0000004200 */
        /* <DEDUP_REMOVED lines=13> */
[----:B------:R-:W-:Y:S01]  /*3f40*/  HMMA.16816.F32.BF16 R120, R16, R14, R120 ;  /* 0x0000000e1078723c */ /* 0x000fe20000041878 */
[----:B------:R-:W1:Y:S04]  /*3f50*/  LDSM.16.MT88.4 R12, [R163+0x13800] ;  /* 0x01380000a30c783b */ /* 0x000e680000004200 */
[----:B------:R-:W3:Y:S03]  /*3f60*/  LDSM.16.MT88.4 R16, [R163+0x15800] ;  /* 0x01580000a310783b */ /* 0x000ee60000004200 */
[C---:B--2---:R-:W-:Y:S08]  /*3f70*/  HMMA.16816.F32.BF16 R60, R8.reuse, R20, R60 ;  /* 0x00000014083c723c */ /* 0x044ff0000004183c */
[C---:B------:R-:W-:Y:S08]  /*3f80*/  HMMA.16816.F32.BF16 R64, R8.reuse, R22, R64 ;  /* 0x000000160840723c */ /* 0x040ff00000041840 */
[C---:B-1----:R-:W-:Y:S08]  /*3f90*/  HMMA.16816.F32.BF16 R36, R8.reuse, R12, R36 ;  /* 0x0000000c0824723c */ /* 0x042ff00000041824 */
[C---:B------:R-:W-:Y:S01]  /*3fa0*/  HMMA.16816.F32.BF16 R40, R8.reuse, R14, R40 ;  /* 0x0000000e0828723c */ /* 0x040fe20000041828 */
[----:B------:R-:W1:Y:S07]  /*3fb0*/  LDSM.16.MT88.4 R12, [R163+0x17800] ;  /* 0x01780000a30c783b */ /* 0x000e6e0000004200 */
[C---:B---3--:R-:W-:Y:S08]  /*3fc0*/  HMMA.16816.F32.BF16 R68, R8.reuse, R16, R68 ;  /* 0x000000100844723c */ /* 0x048ff00000041844 */
        /* <DEDUP_REMOVED lines=12> */
[C---:B------:R-:W-:Y:S08]  /*4090*/  HMMA.16816.F32.BF16 R96, R8.reuse, R18, R96 ;  /* 0x000000120860723c */ /* 0x040ff00000041860 */
[C---:B-1----:R-:W-:Y:S08]  /*40a0*/  HMMA.16816.F32.BF16 R124, R8.reuse, R12, R124 ;  /* 0x0000000c087c723c */ /* 0x042ff0000004187c */
[----:B------:R-:W-:Y:S01]  /*40b0*/  HMMA.16816.F32.BF16 R128, R8, R14, R128 ;  /* 0x0000000e0880723c */ /* 0x000fe20000041880 */
[----:B------:R-:W-:-:S04]  /*40c0*/  NOP ;  /* 0x0000000000007918 */ /* 0x000fc80000000000 */
[----:B------:R-:W-:-:S15]  /*40d0*/  @!P2 BRA `(.L_x_22) ;  /* 0x0000002400f0a947 */ /* 0x000fde0003800000 */
[----:B------:R-:W-:Y:S01]  /*40e0*/  LOP3.LUT R132, R132, 0x38, R7, 0xf8, !PT ;  /* 0x0000003884847812 */ /* 0x000fe200078ef807 */
[----:B------:R-:W-:Y:S01]  /*40f0*/  IMAD.SHL.U32 R8, R6, 0x20, RZ ;  /* 0x0000002006087824 */ /* 0x000fe200078e00ff */
[C---:B------:R-:W-:Y:S01]  /*4100*/  LOP3.LUT R9, R5.reuse, 0x200, RZ, 0xc0, !PT ;  /* 0x0000020005097812 */ /* 0x040fe200078ec0ff */
[----:B------:R-:W1:Y:S01]  /*4110*/  LDCU.64 UR6, c[0x0][0x3c0] ;  /* 0x00007800ff0677ac */ /* 0x000e620008000a00 */
[----:B------:R-:W-:Y:S01]  /*4120*/  SHF.R.U32.HI R7, RZ, 0x1, R6 ;  /* 0x00000001ff077819 */ /* 0x000fe20000011606 */
[----:B------:R-:W-:Y:S01]  /*4130*/  IMAD.MOV.U32 R159, RZ, RZ, 0x20 ;  /* 0x00000020ff9f7424 */ /* 0x000fe200078e00ff */
[----:B------:R-:W-:Y:S01]  /*4140*/  LOP3.LUT R161, R5, 0x400, RZ, 0xc0, !PT ;  /* 0x0000040005a17812 */ /* 0x000fe200078ec0ff */
[----:B------:R-:W-:Y:S01]  /*4150*/  IMAD.MOV.U32 R133, RZ, RZ, R2 ;  /* 0x000000ffff857224 */ /* 0x000fe200078e0002 */
[----:B------:R-:W-:Y:S01]  /*4160*/  LOP3.LUT R6, R132, 0x8, R6, 0x78, !PT ;  /* 0x0000000884067812 */ /* 0x000fe200078e7806 */
[----:B------:R-:W2:Y:S01]  /*4170*/  LDCU UR4, c[0x0][0x45c] ;  /* 0x00008b80ff0477ac */ /* 0x000ea20008000800 */
[----:B------:R-:W-:-:S02]  /*4180*/  LOP3.LUT R8, R9, 0x7c00, R8, 0xf8, !PT ;  /* 0x00007c0009087812 */ /* 0x000fc400078ef808 */
[----:B------:R-:W-:Y:S01]  /*4190*/  LOP3.LUT R7, R132, 0x8, R7, 0x78, !PT ;  /* 0x0000000884077812 */ /* 0x000fe200078e7807 */
[----:B------:R-:W-:Y:S01]  /*41a0*/  IMAD R161, R6, 0x2, R161 ;  /* 0x0000000206a17824 */ /* 0x000fe200078e02a1 */
[----:B------:R-:W-:Y:S01]  /*41b0*/  LEA.HI.SX32 R173, R3, 0xfffffffe, 0x1a ;  /* 0xfffffffe03ad7811 */ /* 0x000fe200078fd2ff */
[----:B------:R-:W-:Y:S01]  /*41c0*/  IMAD.MOV.U32 R3, RZ, RZ, R0 ;  /* 0x000000ffff037224 */ /* 0x000fe200078e0000 */
[----:B------:R-:W-:Y:S01]  /*41d0*/  LOP3.LUT R165, R8, R7, RZ, 0xfc, !PT ;  /* 0x0000000708a57212 */ /* 0x000fe200078efcff */
[----:B------:R-:W-:Y:S01]  /*41e0*/  VIADD R0, R161, UR5 ;  /* 0x00000005a1007c36 */ /* 0x000fe20008000000 */
[----:B------:R-:W-:Y:S02]  /*41f0*/  LOP3.LUT R156, R7, 0x200, R5, 0xf8, !PT ;  /* 0x00000200079c7812 */ /* 0x000fe400078ef805 */
[----:B------:R-:W-:Y:S01]  /*4200*/  LEA R165, R165, UR5, 0x1 ;  /* 0x00000005a5a57c11 */ /* 0x000fe2000f8e08ff */
[----:B-1----:R-:W-:Y:S01]  /*4210*/  USHF.L.U64.HI UR8, UR6, 0x5, UR7 ;  /* 0x0000000506087899 */ /* 0x002fe20008010207 */
[----:B------:R-:W-:Y:S01]  /*4220*/  SEL R159, R159, 0xffffffe0, !P0 ;  /* 0xffffffe09f9f7807 */ /* 0x000fe20004000000 */
[----:B------:R-:W-:Y:S01]  /*4230*/  USHF.L.U32 UR9, UR6, 0x5, URZ ;  /* 0x0000000506097899 */ /* 0x000fe200080006ff */
[----:B------:R-:W-:Y:S01]  /*4240*/  LEA R156, R156, UR5, 0x1 ;  /* 0x000000059c9c7c11 */ /* 0x000fe2000f8e08ff */
[----:B------:R-:W-:Y:S01]  /*4250*/  IMAD.IADD R164, R4, 0x1, R165 ;  /* 0x0000000104a47824 */ /* 0x000fe200078e02a5 */
[C---:B------:R-:W-:Y:S01]  /*4260*/  IADD3 R160, PT, PT, R0.reuse, R4, RZ ;  /* 0x0000000400a07210 */ /* 0x040fe20007ffe0ff */
[----:B------:R-:W-:Y:S01]  /*4270*/  IMAD.IADD R157, R0, 0x1, R159 ;  /* 0x00000001009d7824 */ /* 0x000fe200078e029f */
[C---:B------:R-:W-:Y:S01]  /*4280*/  IADD3 R174, PT, PT, R156.reuse, 0x12040, RZ ;  /* 0x000120409cae7810 */ /* 0x040fe20007ffe0ff */
[----:B------:R-:W-:Y:S01]  /*4290*/  IMAD.IADD R162, R159, 0x1, R165 ;  /* 0x000000019fa27824 */ /* 0x000fe200078e02a5 */
[----:B------:R-:W1:Y:S01]  /*42a0*/  LDCU.64 UR6, c[0x0][0x3c0] ;  /* 0x00007800ff0677ac */ /* 0x000e620008000a00 */
[----:B------:R-:W-:-:S02]  /*42b0*/  VIADD R175, R156, 0x12000 ;  /* 0x000120009caf7836 */ /* 0x000fc40000000000 */
[C---:B------:R-:W-:Y:S02]  /*42c0*/  IMAD.IADD R134, R159.reuse, 0x1, R156 ;  /* 0x000000019f867824 */ /* 0x040fe400078e029c */
[C---:B------:R-:W-:Y:S02]  /*42d0*/  IMAD.IADD R158, R159.reuse, 0x1, R160 ;  /* 0x000000019f9e7824 */ /* 0x040fe400078e02a0 */
[----:B------:R-:W-:Y:S01]  /*42e0*/  IMAD.IADD R163, R159, 0x1, R164 ;  /* 0x000000019fa37824 */ /* 0x000fe200078e02a4 */
[----:B--2---:R-:W-:Y:S06]  /*42f0*/  BRA `(.L_x_23) ;  /* 0x00000000005c7947 */ /* 0x004fec0003800000 */
.L_x_25:
[----:B------:R-:W1:Y:S01]  /*4300*/  LDC.64 R136, c[0x0][0x3b8] ;  /* 0x0000ee00ff887b82 */ /* 0x000e620000000a00 */
[----:B------:R-:W-:Y:S04]  /*4310*/  VIADD R135, R173, 0xffffffff ;  /* 0xffffffffad877836 */ /* 0x000fe80000000000 */
[C---:B-1----:R-:W-:Y:S04]  /*4320*/  IMAD.WIDE.U32 R138, R135.reuse, R136, RZ ;  /* 0x00000088878a7225 */ /* 0x042fe800078e00ff */
[----:B------:R-:W-:Y:S01]  /*4330*/  IMAD R0, R135, R137, R139 ;  /* 0x0000008987007224 */ /* 0x000fe200078e028b */
[C---:B------:R-:W-:Y:S01]  /*4340*/  LEA R140, P1, R138.reuse, R170, 0x7 ;  /* 0x000000aa8a8c7211 */ /* 0x040fe200078238ff */
[C---:B------:R-:W-:Y:S03]  /*4350*/  IMAD.SHL.U32 R135, R138.reuse, 0x40, RZ ;  /* 0x000000408a877824 */ /* 0x040fe600078e00ff */
[--C-:B------:R-:W-:Y:S02]  /*4360*/  LEA.HI.X R141, R138, R169, R0.reuse, 0x7, P1 ;  /* 0x000000a98a8d7211 */ /* 0x100fe400008f3c00 */
[----:B------:R-:W-:Y:S02]  /*4370*/  LEA R132, P0, R136, R135, 0x5 ;  /* 0x0000008788847211 */ /* 0x000fe400078028ff */
[----:B------:R-:W-:Y:S01]  /*4380*/  SHF.L.U64.HI R2, R138, 0x6, R0 ;  /* 0x000000068a027819 */ /* 0x000fe20000010200 */
[----:B------:R-:W-:Y:S01]  /*4390*/  @!PT LDS RZ, [RZ] ;  /* 0x00000000fffff984 */ /* 0x000fe20000000800 */
[----:B------:R-:W-:Y:S01]  /*43a0*/  @!PT LDS RZ, [RZ] ;  /* 0x00000000fffff984 */ /* 0x000fe20000000800 */
[----:B------:R-:W-:Y:S01]  /*43b0*/  @!PT LDS RZ, [RZ] ;  /* 0x00000000fffff984 */ /* 0x000fe20000000800 */
[----:B------:R1:W-:Y:S03]  /*43c0*/  LDGSTS.E.BYPASS.LTC128B.128 [R172+0xc000], desc[UR16][R140.64] ;  /* 0x0c0000008cac7fae */ /* 0x0003e6000b981a10 */
[----:B------:R-:W-:Y:S01]  /*43d0*/  LEA.HI.X R2, R136, R2, R137, 0x5, P0 ;  /* 0x0000000288027211 */ /* 0x000fe200000f2c89 */
[----:B------:R1:W-:Y:S01]  /*43e0*/  LDGSTS.E.BYPASS.LTC128B.128 [R172+0xe000], desc[UR16][R140.64+0x80] ;  /* 0x0e0000808cac7fae */ /* 0x0003e2000b981a10 */
[C---:B------:R-:W-:Y:S03]  /*43f0*/  LEA R136, P0, R132.reuse, R170, 0x1 ;  /* 0x000000aa84887211 */ /* 0x040fe600078008ff */
[----:B------:R1:W-:Y:S01]  /*4400*/  LDGSTS.E.BYPASS.LTC128B.128 [R172+0x10000], desc[UR16][R140.64+0x100] ;  /* 0x100001008cac7fae */ /* 0x0003e2000b981a10 */
[----:B------:R-:W-:Y:S05]  /*4410*/  LEA.HI.X R137, R132, R169, R2, 0x1, P0 ;  /* 0x000000a984897211 */ /* 0x000fea00000f0c02 */
[----:B------:R1:W-:Y:S04]  /*4420*/  LDGSTS.E.BYPASS.LTC128B.128 [R172+0xd000], desc[UR16][R136.64] ;  /* 0x0d00000088ac7fae */ /* 0x0003e8000b981a10 */
[----:B------:R1:W-:Y:S04]  /*4430*/  LDGSTS.E.BYPASS.LTC128B.128 [R172+0xf000], desc[UR16][R136.64+0x80] ;  /* 0x0f00008088ac7fae */ /* 0x0003e8000b981a10 */
[----:B------:R1:W-:Y:S04]  /*4440*/  LDGSTS.E.BYPASS.LTC128B.128 [R172+0x11000], desc[UR16][R136.64+0x100] ;  /* 0x1100010088ac7fae */ /* 0x0003e8000b981a10 */
[----:B------:R-:W0:Y:S01]  /*4450*/  LDGDEPBAR ;  /* 0x00000000000079af */ /* 0x000e220000000000 */
[----:B------:R-:W-:Y:S05]  /*4460*/  BRA `(.L_x_24) ;  /* 0x0000000800d47947 */ /* 0x000fea0003800000 */
.L_x_23:
[----:B------:R-:W-:Y:S04]  /*4470*/  DEPBAR.LE SB0, 0x0 ;  /* 0x000080000000791a */ /* 0x000fe80000000000 */
[----:B------:R-:W-:Y:S01]  /*4480*/  BAR.SYNC.DEFER_BLOCKING 0x0 ;  /* 0x0000000000007b1d */ /* 0x000fe20000010000 */
[C---:B-1----:R-:W-:Y:S04]  /*4490*/  IMAD.WIDE.U32 R178, R173.reuse, UR6, RZ ;  /* 0x00000006adb27c25 */ /* 0x042fe8000f8e00ff */
[----:B------:R-:W-:Y:S01]  /*44a0*/  IMAD R0, R173, UR7, R179 ;  /* 0x00000007ad007c24 */ /* 0x000fe2000f8e02b3 */
[CC--:B------:R-:W-:Y:S02]  /*44b0*/  LEA R182, P1, R178.reuse, R168.reuse, 0x7 ;  /* 0x000000a8b2b67211 */ /* 0x0c0fe400078238ff */
[C---:B------:R-:W-:Y:S02]  /*44c0*/  LEA R135, P0, R178.reuse, UR9, 0x6 ;  /* 0x00000009b2877c11 */ /* 0x040fe4000f8030ff */
[CCC-:B------:R-:W-:Y:S02]  /*44d0*/  LEA.HI.X R183, R178.reuse, R167.reuse, R0.reuse, 0x7, P1 ;  /* 0x000000a7b2b77211 */ /* 0x1c0fe400008f3c00 */
[----:B------:R-:W-:Y:S02]  /*44e0*/  LEA.HI.X R2, R178, UR8, R0, 0x6, P0 ;  /* 0x00000008b2027c11 */ /* 0x000fe400080f3400 */
[C---:B------:R-:W-:Y:S04]  /*44f0*/  LEA R180, P0, R135.reuse, R168, 0x1 ;  /* 0x000000a887b47211 */ /* 0x040fe800078008ff */
[----:B------:R-:W-:Y:S02]  /*4500*/  LEA.HI.X R181, R135, R167, R2, 0x1, P0 ;  /* 0x000000a787b57211 */ /* 0x000fe400000f0c02 */
[----:B------:R-:W-:Y:S01]  /*4510*/  ISETP.NE.AND P0, PT, R173, RZ, PT ;  /* 0x000000ffad00720c */ /* 0x000fe20003f05270 */
[----:B------:R-:W-:Y:S01]  /*4520*/  @!PT LDS RZ, [RZ] ;  /* 0x00000000fffff984 */ /* 0x000fe20000000800 */
[----:B------:R-:W-:Y:S01]  /*4530*/  @!PT LDS RZ, [RZ] ;  /* 0x00000000fffff984 */ /* 0x000fe20000000800 */
[----:B------:R-:W-:Y:S01]  /*4540*/  @!PT LDS RZ, [RZ] ;  /* 0x00000000fffff984 */ /* 0x000fe20000000800 */
[----:B------:R1:W-:Y:S04]  /*4550*/  LDGSTS.E.BYPASS.LTC128B.128 [R172+0x12000], desc[UR16][R182.64] ;  /* 0x12000000b6ac7fae */ /* 0x0003e8000b981a10 */
[----:B------:R1:W-:Y:S04]  /*4560*/  LDGSTS.E.BYPASS.LTC128B.128 [R172+0x14000], desc[UR16][R182.64+0x80] ;  /* 0x14000080b6ac7fae */ /* 0x0003e8000b981a10 */
[----:B------:R1:W-:Y:S04]  /*4570*/  LDGSTS.E.BYPASS.LTC128B.128 [R172+0x16000], desc[UR16][R182.64+0x100] ;  /* 0x16000100b6ac7fae */ /* 0x0003e8000b981a10 */
[----:B------:R1:W-:Y:S04]  /*4580*/  LDGSTS.E.BYPASS.LTC128B.128 [R172+0x13000], desc[UR16][R180.64] ;  /* 0x13000000b4ac7fae */ /* 0x0003e8000b981a10 */
[----:B------:R1:W-:Y:S04]  /*4590*/  LDGSTS.E.BYPASS.LTC128B.128 [R172+0x15000], desc[UR16][R180.64+0x80] ;  /* 0x15000080b4ac7fae */ /* 0x0003e8000b981a10 */
[----:B------:R1:W-:Y:S04]  /*45a0*/  LDGSTS.E.BYPASS.LTC128B.128 [R172+0x17000], desc[UR16][R180.64+0x100] ;  /* 0x17000100b4ac7fae */ /* 0x0003e8000b981a10 */
[----:B------:R-:W-:Y:S04]  /*45b0*/  LDSM.16.M88.4 R136, [R165] ;  /* 0x00000000a588783b */ /* 0x000fe80000000200 */
[----:B------:R-:W2:Y:S04]  /*45c0*/  LDSM.16.M88.4 R140, [R161+UR5+0xc000] ;  /* 0x00c00005a18c783b */ /* 0x000ea80008000200 */
[----:B------:R-:W3:Y:S04]  /*45d0*/  LDSM.16.M88.4 R144, [R161+UR5+0xc800] ;  /* 0x00c80005a190783b */ /* 0x000ee80008000200 */
[----:B------:R-:W4:Y:S04]  /*45e0*/  LDSM.16.M88.4 R148, [R161+UR5+0xd000] ;  /* 0x00d00005a194783b */ /* 0x000f280008000200 */
[----:B------:R-:W0:Y:S04]  /*45f0*/  LDGDEPBAR ;  /* 0x00000000000079af */ /* 0x000e280000000000 */
[----:B------:R-:W5:Y:S01]  /*4600*/  LDSM.16.M88.4 R152, [R161+UR5+0xd800] ;  /* 0x00d80005a198783b */ /* 0x000f620008000200 */
[C---:B--2---:R-:W-:Y:S08]  /*4610*/  HMMA.16816.F32.BF16 R4, R136.reuse, R140, RZ ;  /* 0x0000008c8804723c */ /* 0x044ff000000418ff */
[C---:B------:R-:W-:Y:S01]  /*4620*/  HMMA.16816.F32.BF16 R8, R136.reuse, R142, RZ ;  /* 0x0000008e8808723c */ /* 0x040fe200000418ff */
[----:B------:R-:W-:Y:S07]  /*4630*/  LDSM.16.M88.4 R140, [R162] ;  /* 0x00000000a28c783b */ /* 0x000fee0000000200 */
[C---:B---3--:R-:W-:Y:S08]  /*4640*/  HMMA.16816.F32.BF16 R12, R136.reuse, R144, RZ ;  /* 0x00000090880c723c */ /* 0x048ff000000418ff */
[C---:B------:R-:W-:Y:S08]  /*4650*/  HMMA.16816.F32.BF16 R16, R136.reuse, R146, RZ ;  /* 0x000000928810723c */ /* 0x040ff000000418ff */
[C---:B----4-:R-:W-:Y:S08]  /*4660*/  HMMA.16816.F32.BF16 R20, R136.reuse, R148, RZ ;  /* 0x000000948814723c */ /* 0x050ff000000418ff */
[C---:B------:R-:W-:Y:S08]  /*4670*/  HMMA.16816.F32.BF16 R24, R136.reuse, R150, RZ ;  /* 0x000000968818723c */ /* 0x040ff000000418ff */
[C---:B-----5:R-:W-:Y:S08]  /*4680*/  HMMA.16816.F32.BF16 R28, R136.reuse, R152, RZ ;  /* 0x00000098881c723c */ /* 0x060ff000000418ff */
[----:B------:R-:W-:Y:S01]  /*4690*/  HMMA.16816.F32.BF16 R32, R136, R154, RZ ;  /* 0x0000009a8820723c */ /* 0x000fe200000418ff */
[----:B------:R-:W2:Y:S07]  /*46a0*/  LDSM.16.M88.4 R136, [R157+0xc000] ;  /* 0x00c000009d88783b */ /* 0x000eae0000000200 */
[C---:B--2---:R-:W-:Y:S08]  /*46b0*/  HMMA.16816.F32.BF16 R4, R140.reuse, R136, R4 ;  /* 0x000000888c04723c */ /* 0x044ff00000041804 */
[C---:B------:R-:W-:Y:S01]  /*46c0*/  HMMA.16816.F32.BF16 R8, R140.reuse, R138, R8 ;  /* 0x0000008a8c08723c */ /* 0x040fe20000041808 */
        /* <DEDUP_REMOVED lines=8> */
[----:B------:R-:W-:Y:S01]  /*4750*/  HMMA.16816.F32.BF16 R32, R140, R138, R32 ;  /* 0x0000008a8c20723c */ /* 0x000fe20000041820 */
[----:B------:R-:W-:Y:S04]  /*4760*/  LDSM.16.M88.4 R136, [R164] ;  /* 0x00000000a488783b */ /* 0x000fe80000000200 */
[----:B------:R-:W2:Y:S03]  /*4770*/  LDSM.16.M88.4 R140, [R160+0xc000] ;  /* 0x00c00000a08c783b */ /* 0x000ea60000000200 */
        /* <DEDUP_REMOVED lines=24> */
[----:B------:R-:W-:Y:S04]  /*4900*/  LDSM.16.M88.4 R136, [R165+0x4000] ;  /* 0x00400000a588783b */ /* 0x000fe80000000200 */
[----:B------:R-:W2:Y:S03]  /*4910*/  LDSM.16.M88.4 R140, [R161+UR5+0xe000] ;  /* 0x00e00005a18c783b */ /* 0x000ea60008000200 */
[C---:B--2---:R-:W-:Y:S08]  /*4920*/  HMMA.16816.F32.BF16 R4, R136.reuse, R140, R4 ;  /* 0x0000008c8804723c */ /* 0x044ff00000041804 */
[C---:B------:R-:W-:Y:S01]  /*4930*/  HMMA.16816.F32.BF16 R8, R136.reuse, R142, R8 ;  /* 0x0000008e8808723c */ /* 0x040fe20000041808 */
[----:B------:R-:W2:Y:S07]  /*4940*/  LDSM.16.M88.4 R140, [R161+UR5+0xe800] ;  /* 0x00e80005a18c783b */ /* 0x000eae0008000200 */
[C---:B--2---:R-:W-:Y:S08]  /*4950*/  HMMA.16816.F32.BF16 R12, R136.reuse, R140, R12 ;  /* 0x0000008c880c723c */ /* 0x044ff0000004180c */
[C---:B------:R-:W-:Y:S01]  /*4960*/  HMMA.16816.F32.BF16 R16, R136.reuse, R142, R16 ;  /* 0x0000008e8810723c */ /* 0x040fe20000041810 */
[----:B------:R-:W2:Y:S07]  /*4970*/  LDSM.16.M88.4 R140, [R161+UR5+0xf000] ;  /* 0x00f00005a18c783b */ /* 0x000eae0008000200 */
[C---:B--2---:R-:W-:Y:S08]  /*4980*/  HMMA.16816.F32.BF16 R20, R136.reuse, R140, R20 ;  /* 0x0000008c8814723c */ /* 0x044ff00000041814 */
[C---:B------:R-:W-:Y:S01]  /*4990*/  HMMA.16816.F32.BF16 R24, R136.reuse, R142, R24 ;  /* 0x0000008e8818723c */ /* 0x040fe20000041818 */
[----:B------:R-:W2:Y:S07]  /*49a0*/  LDSM.16.M88.4 R140, [R161+UR5+0xf800] ;  /* 0x00f80005a18c783b */ /* 0x000eae0008000200 */
[C---:B--2---:R-:W-:Y:S08]  /*49b0*/  HMMA.16816.F32.BF16 R28, R136.reuse, R140, R28 ;  /* 0x0000008c881c723c */ /* 0x044ff0000004181c */
[----:B------:R-:W-:Y:S01]  /*49c0*/  HMMA.16816.F32.BF16 R32, R136, R142, R32 ;  /* 0x0000008e8820723c */ /* 0x000fe20000041820 */
[----:B------:R-:W-:Y:S04]  /*49d0*/  LDSM.16.M88.4 R136, [R162+0x4000] ;  /* 0x00400000a288783b */ /* 0x000fe80000000200 */
        /* <DEDUP_REMOVED lines=87> */
[----:B------:R-:W2:Y:S01]  /*4f50*/  LDSM.16.M88.4 R140, [R158+0x11800] ;  /* 0x011800009e8c783b */ /* 0x000ea20000000200 */
[----:B------:R-:W-:Y:S04]  /*4f60*/  DEPBAR.LE SB0, 0x0 ;  /* 0x000080000000791a */ /* 0x000fe80000000000 */
[----:B------:R-:W-:Y:S02]  /*4f70*/  BAR.SYNC.DEFER_BLOCKING 0x0 ;  /* 0x0000000000007b1d */ /* 0x000fe40000010000 */
[C---:B--2---:R-:W-:Y:S08]  /*4f80*/  HMMA.16816.F32.BF16 R28, R136.reuse, R140, R28 ;  /* 0x0000008c881c723c */ /* 0x044ff0000004181c */
[----:B------:R-:W-:Y:S01]  /*4f90*/  HMMA.16816.F32.BF16 R32, R136, R142, R32 ;  /* 0x0000008e8820723c */ /* 0x000fe20000041820 */
[----:B------:R-:W-:Y:S08]  /*4fa0*/  @!UPT UIADD3 URZ, UPT, UPT, URZ, URZ, URZ ;  /* 0x000000fffffff290 */ /* 0x000ff0000fffe0ff */
[----:B-1----:R-:W-:Y:S11]  /*4fb0*/  @P0 BRA `(.L_x_25) ;  /* 0xfffffff000d00947 */ /* 0x002ff6000383ffff */
.L_x_24:
[----:B------:R-:W-:Y:S02]  /*4fc0*/  FMNMX3.FTZ R2, R133, R4, R5, !PT ;  /* 0x0000000485027276 */ /* 0x000fe40007810005 */
        /* <DEDUP_REMOVED lines=13> */
[----:B-1----:R-:W-:Y:S02]  /*50a0*/  FMNMX3.FTZ R141, R2, R32, R33, !PT ;  /* 0x00000020028d7276 */ /* 0x002fe40007810021 */
[----:B------:R-:W-:Y:S03]  /*50b0*/  FMNMX3.FTZ R137, R0, R34, R35, !PT ;  /* 0x0000002200897276 */ /* 0x000fe60007810023 */
[----:B------:R-:W-:Y:S08]  /*50c0*/  SHFL.BFLY PT, R2, R141, 0x2, 0x1f ;  /* 0x0c401f008d027f89 */ /* 0x000ff000000e0000 */
[----:B------:R-:W1:Y:S02]  /*50d0*/  SHFL.BFLY PT, R0, R137, 0x2, 0x1f ;  /* 0x0c401f0089007f89 */ /* 0x000e6400000e0000 */
[----:B-1----:R-:W-:Y:S02]  /*50e0*/  FMNMX.FTZ R135, R137, R0, !PT ;  /* 0x0000000089877209 */ /* 0x002fe40007810000 */
[----:B------:R-:W-:Y:S04]  /*50f0*/  FMNMX.FTZ R139, R141, R2, !PT ;  /* 0x000000028d8b7209 */ /* 0x000fe80007810000 */
[----:B------:R-:W1:Y:S08]  /*5100*/  SHFL.BFLY PT, R0, R135, 0x1, 0x1f ;  /* 0x0c201f0087007f89 */ /* 0x000e7000000e0000 */
[----:B------:R-:W2:Y:S01]  /*5110*/  SHFL.BFLY PT, R2, R139, 0x1, 0x1f ;  /* 0x0c201f008b027f89 */ /* 0x000ea200000e0000 */
[----:B-1----:R-:W-:Y:S02]  /*5120*/  FMNMX.FTZ R0, R135, R0, !PT ;  /* 0x0000000087007209 */ /* 0x002fe40007810000 */
[----:B--2---:R-:W-:Y:S03]  /*5130*/  FMNMX.FTZ R2, R139, R2, !PT ;  /* 0x000000028b027209 */ /* 0x004fe60007810000 */
[C---:B------:R-:W-:Y:S02]  /*5140*/  FMUL.FTZ R135, R0.reuse, UR4 ;  /* 0x0000000400877c20 */ /* 0x040fe40008410000 */
[----:B------:R-:W1:Y:S01]  /*5150*/  LDSM.16.MT88.4 R136, [R156+0x12000] ;  /* 0x012000009c88783b */ /* 0x000e620000004200 */
[----:B------:R-:W-:Y:S01]  /*5160*/  FADD.FTZ R3, -R0, R3 ;  /* 0x0000000300037221 */ /* 0x000fe20000010100 */
[C---:B------:R-:W-:Y:S01]  /*5170*/  FSETP.NEU.FTZ.AND P0, PT, R2.reuse, -INF , PT ;  /* 0xff8000000200780b */ /* 0x040fe20003f1d000 */
[C---:B------:R-:W-:Y:S01]  /*5180*/  FMUL.FTZ R140, R2.reuse, UR4 ;  /* 0x00000004028c7c20 */ /* 0x040fe20008410000 */
[----:B------:R-:W-:Y:S01]  /*5190*/  FADD.FTZ R133, -R2, R133 ;  /* 0x0000008502857221 */ /* 0x000fe20000010100 */
[----:B------:R-:W-:Y:S03]  /*51a0*/  FMUL.FTZ R3, R3, UR4 ;  /* 0x0000000403037c20 */ /* 0x000fe60008410000 */
[----:B------:R-:W-:Y:S01]  /*51b0*/  FSEL R140, R140, RZ, P0 ;  /* 0x000000ff8c8c7208 */ /* 0x000fe20000000000 */
[----:B------:R-:W-:Y:S01]  /*51c0*/  FMUL.FTZ R132, R133, UR4 ;  /* 0x0000000485847c20 */ /* 0x000fe20008410000 */
[----:B------:R-:W-:Y:S01]  /*51d0*/  FSETP.NEU.FTZ.AND P0, PT, R0, -INF , PT ;  /* 0xff8000000000780b */ /* 0x000fe20003f1d000 */
[----:B------:R-:W2:Y:S01]  /*51e0*/  MUFU.EX2 R3, R3 ;  /* 0x0000000300037308 */ /* 0x000ea20000000800 */
[----:B------:R-:W-:Y:S01]  /*51f0*/  MOV R133, R2 ;  /* 0x0000000200857202 */ /* 0x000fe20000000f00 */
[--C-:B------:R-:W-:Y:S01]  /*5200*/  FFMA.FTZ R145, R4, UR4, -R140.reuse ;  /* 0x0000000404917c23 */ /* 0x100fe2000801088c */
[--C-:B------:R-:W-:Y:S07]  /*5210*/  FFMA.FTZ R154, R5, UR4, -R140.reuse ;  /* 0x00000004059a7c23 */ /* 0x100fee000801088c */
[----:B------:R-:W3:Y:S01]  /*5220*/  MUFU.EX2 R132, R132 ;  /* 0x0000008400847308 */ /* 0x000ee20000000800 */
[--C-:B------:R-:W-:Y:S01]  /*5230*/  FFMA.FTZ R144, R8, UR4, -R140.reuse ;  /* 0x0000000408907c23 */ /* 0x100fe2000801088c */
[--C-:B------:R-:W-:Y:S01]  /*5240*/  FFMA.FTZ R150, R12, UR4, -R140.reuse ;  /* 0x000000040c967c23 */ /* 0x100fe2000801088c */
[--C-:B------:R-:W-:Y:S07]  /*5250*/  FFMA.FTZ R147, R13, UR4, -R140.reuse ;  /* 0x000000040d937c23 */ /* 0x100fee000801088c */
[----:B------:R-:W4:Y:S01]  /*5260*/  MUFU.EX2 R145, R145 ;  /* 0x0000009100917308 */ /* 0x000f220000000800 */
[--C-:B------:R-:W-:Y:S01]  /*5270*/  FFMA.FTZ R148, R16, UR4, -R140.reuse ;  /* 0x0000000410947c23 */ /* 0x100fe2000801088c */
[--C-:B------:R-:W-:Y:S01]  /*5280*/  FFMA.FTZ R24, R24, UR4, -R140.reuse ;  /* 0x0000000418187c23 */ /* 0x100fe2000801088c */
[--C-:B------:R-:W-:Y:S07]  /*5290*/  FFMA.FTZ R25, R25, UR4, -R140.reuse ;  /* 0x0000000419197c23 */ /* 0x100fee000801088c */
[----:B------:R-:W5:Y:S01]  /*52a0*/  MUFU.EX2 R154, R154 ;  /* 0x0000009a009a7308 */ /* 0x000f620000000800 */
[--C-:B------:R-:W-:Y:S01]  /*52b0*/  FFMA.FTZ R28, R28, UR4, -R140.reuse ;  /* 0x000000041c1c7c23 */ /* 0x100fe2000801088c */
[C---:B--2---:R-:W-:Y:S01]  /*52c0*/  FMUL.FTZ R38, R3.reuse, R38 ;  /* 0x0000002603267220 */ /* 0x044fe20000410000 */
[C---:B------:R-:W-:Y:S07]  /*52d0*/  FMUL.FTZ R39, R3.reuse, R39 ;  /* 0x0000002703277220 */ /* 0x040fee0000410000 */
[----:B------:R-:W-:Y:S01]  /*52e0*/  MUFU.EX2 R144, R144 ;  /* 0x0000009000907308 */ /* 0x000fe20000000800 */
[----:B------:R-:W-:Y:S01]  /*52f0*/  FMUL.FTZ R42, R3, R42 ;  /* 0x0000002a032a7220 */ /* 0x000fe20000410000 */
[C---:B---3--:R-:W-:Y:S01]  /*5300*/  FMUL.FTZ R36, R132.reuse, R36 ;  /* 0x0000002484247220 */ /* 0x048fe20000410000 */
[C---:B------:R-:W-:Y:S01]  /*5310*/  FMUL.FTZ R37, R132.reuse, R37 ;  /* 0x0000002584257220 */ /* 0x040fe20000410000 */
        /* <DEDUP_REMOVED lines=46> */
[----:B----4-:R-:W-:Y:S01]  /*5600*/  FFMA.FTZ R177, R132, R177, R145 ;  /* 0x000000b184b17223 */ /* 0x010fe20000010091 */
[----:B------:R-:W-:Y:S01]  /*5610*/  FSEL R132, R135, RZ, P0 ;  /* 0x000000ff87847208 */ /* 0x000fe20000000000 */
[----:B------:R-:W-:Y:S01]  /*5620*/  FFMA.FTZ R135, R9, UR4, -R140 ;  /* 0x0000000409877c23 */ /* 0x000fe2000801088c */
[----:B-----5:R-:W-:Y:S01]  /*5630*/  F2FP.BF16.F32.PACK_AB R8, R154, R145 ;  /* 0x000000919a08723e */ /* 0x020fe200000010ff */
[C---:B------:R-:W-:Y:S01]  /*5640*/  FMUL.FTZ R43, R3.reuse, R43 ;  /* 0x0000002b032b7220 */ /* 0x040fe20000410000 */
[----:B------:R-:W-:Y:S01]  /*5650*/  FMUL.FTZ R46, R3, R46 ;  /* 0x0000002e032e7220 */ /* 0x000fe20000410000 */
[--C-:B------:R-:W-:Y:S01]  /*5660*/  FFMA.FTZ R143, R7, UR4, -R132.reuse ;  /* 0x00000004078f7c23 */ /* 0x100fe20008010884 */
[--C-:B------:R-:W-:Y:S01]  /*5670*/  FFMA.FTZ R146, R6, UR4, -R132.reuse ;  /* 0x0000000406927c23 */ /* 0x100fe20008010884 */
[--C-:B------:R-:W-:Y:S01]  /*5680*/  FFMA.FTZ R142, R10, UR4, -R132.reuse ;  /* 0x000000040a8e7c23 */ /* 0x100fe20008010884 */
[--C-:B------:R-:W-:Y:S01]  /*5690*/  FFMA.FTZ R141, R11, UR4, -R132.reuse ;  /* 0x000000040b8d7c23 */ /* 0x100fe20008010884 */
[----:B------:R-:W2:Y:S01]  /*56a0*/  MUFU.EX2 R135, R135 ;  /* 0x0000008700877308 */ /* 0x000ea20000000800 */
[C---:B------:R-:W-:Y:S01]  /*56b0*/  FMUL.FTZ R47, R3.reuse, R47 ;  /* 0x0000002f032f7220 */ /* 0x040fe20000410000 */
[C---:B------:R-:W-:Y:S01]  /*56c0*/  FMUL.FTZ R50, R3.reuse, R50 ;  /* 0x0000003203327220 */ /* 0x040fe20000410000 */
[C---:B------:R-:W-:Y:S07]  /*56d0*/  FMUL.FTZ R51, R3.reuse, R51 ;  /* 0x0000003303337220 */ /* 0x040fee0000410000 */
[----:B------:R-:W-:Y:S01]  /*56e0*/  MUFU.EX2 R146, R146 ;  /* 0x0000009200927308 */ /* 0x000fe20000000800 */
[----:B------:R-:W-:Y:S01]  /*56f0*/  MOV R6, R174 ;  /* 0x000000ae00067202 */ /* 0x000fe20000000f00 */
[----:B------:R-:W-:Y:S01]  /*5700*/  FMUL.FTZ R54, R3, R54 ;  /* 0x0000003603367220 */ /* 0x000fe20000410000 */
[----:B------:R-:W-:Y:S07]  /*5710*/  @P6 IADD3 R6, PT, PT, R175, -0x40, RZ ;  /* 0xffffffc0af066810 */ /* 0x000fee0007ffe0ff */
[----:B------:R-:W3:Y:S01]  /*5720*/  MUFU.EX2 R143, R143 ;  /* 0x0000008f008f7308 */ /* 0x000ee20000000800 */
[C---:B------:R-:W-:Y:S01]  /*5730*/  FMUL.FTZ R55, R3.reuse, R55 ;  /* 0x0000003703377220 */ /* 0x040fe20000410000 */
[C---:B------:R-:W-:Y:S01]  /*5740*/  FMUL.FTZ R58, R3.reuse, R58 ;  /* 0x0000003a033a7220 */ /* 0x040fe20000410000 */
[----:B------:R-:W-:Y:S07]  /*5750*/  FMUL.FTZ R59, R3, R59 ;  /* 0x0000003b033b7220 */ /* 0x000fee0000410000 */
[----:B------:R-:W-:Y:S01]  /*5760*/  MUFU.EX2 R142, R142 ;  /* 0x0000008e008e7308 */ /* 0x000fe20000000800 */
[----:B------:R-:W-:Y:S01]  /*5770*/  IADD3 R7, PT, PT, R159, R6, RZ ;  /* 0x000000069f077210 */ /* 0x000fe20007ffe0ff */
[----:B------:R-:W-:Y:S01]  /*5780*/  FMUL.FTZ R62, R3, R62 ;  /* 0x0000003e033e7220 */ /* 0x000fe20000410000 */
[----:B--2---:R-:W-:Y:S07]  /*5790*/  F2FP.BF16.F32.PACK_AB R10, R135, R144 ;  /* 0x00000090870a723e */ /* 0x004fee00000010ff */
[----:B------:R-:W2:Y:S01]  /*57a0*/  MUFU.EX2 R141, R141 ;  /* 0x0000008d008d7308 */ /* 0x000ea20000000800 */
[C---:B------:R-:W-:Y:S01]  /*57b0*/  FMUL.FTZ R63, R3.reuse, R63 ;  /* 0x0000003f033f7220 */ /* 0x040fe20000410000 */
[C---:B------:R-:W-:Y:S01]  /*57c0*/  FMUL.FTZ R66, R3.reuse, R66 ;  /* 0x0000004203427220 */ /* 0x040fe20000410000 */
[C---:B------:R-:W-:Y:S01]  /*57d0*/  FMUL.FTZ R67, R3.reuse, R67 ;  /* 0x0000004303437220 */ /* 0x040fe20000410000 */
[C---:B------:R-:W-:Y:S01]  /*57e0*/  FMUL.FTZ R70, R3.reuse, R70 ;  /* 0x0000004603467220 */ /* 0x040fe20000410000 */
[----:B------:R-:W-:Y:S01]  /*57f0*/  FMUL.FTZ R71, R3, R71 ;  /* 0x0000004703477220 */ /* 0x000fe20000410000 */
[----:B---3--:R-:W-:Y:S01]  /*5800*/  F2FP.BF16.F32.PACK_AB R9, R143, R146 ;  /* 0x000000928f09723e */ /* 0x008fe200000010ff */
[C---:B------:R-:W-:Y:S01]  /*5810*/  FMUL.FTZ R74, R3.reuse, R74 ;  /* 0x0000004a034a7220 */ /* 0x040fe20000410000 */
[C---:B------:R-:W-:Y:S01]  /*5820*/  FMUL.FTZ R75, R3.reuse, R75 ;  /* 0x0000004b034b7220 */ /* 0x040fe20000410000 */
[C---:B------:R-:W-:Y:S01]  /*5830*/  FMUL.FTZ R78, R3.reuse, R78 ;  /* 0x0000004e034e7220 */ /* 0x040fe20000410000 */
[C---:B------:R-:W-:Y:S01]  /*5840*/  FMUL.FTZ R79, R3.reuse, R79 ;  /* 0x0000004f034f7220 */ /* 0x040fe20000410000 */
[C---:B------:R-:W-:Y:S01]  /*5850*/  FMUL.FTZ R82, R3.reuse, R82 ;  /* 0x0000005203527220 */ /* 0x040fe20000410000 */
[C---:B------:R-:W-:Y:S01]  /*5860*/  FMUL.FTZ R83, R3.reuse, R83 ;  /* 0x0000005303537220 */ /* 0x040fe20000410000 */
[----:B------:R-:W-:Y:S01]  /*5870*/  FMUL.FTZ R86, R3, R86 ;  /* 0x0000005603567220 */ /* 0x000fe20000410000 */
[----:B--2---:R-:W-:Y:S01]  /*5880*/  F2FP.BF16.F32.PACK_AB R11, R141, R142 ;  /* 0x0000008e8d0b723e */ /* 0x004fe200000010ff */
[--C-:B------:R-:W-:Y:S01]  /*5890*/  FFMA.FTZ R152, R14, UR4, -R132.reuse ;  /* 0x000000040e987c23 */ /* 0x100fe20008010884 */
[----:B------:R-:W-:Y:S01]  /*58a0*/  FFMA.FTZ R149, R15, UR4, -R132 ;  /* 0x000000040f957c23 */ /* 0x000fe20008010884 */
[----:B------:R-:W-:Y:S01]  /*58b0*/  FFMA.FTZ R145, R17, UR4, -R140 ;  /* 0x0000000411917c23 */ /* 0x000fe2000801088c */
[----:B------:R-:W-:Y:S01]  /*58c0*/  LDSM.16.MT88.4 R12, [R134+0x12800] ;  /* 0x01280000860c783b */ /* 0x000fe20000004200 */
[----:B------:R-:W-:Y:S01]  /*58d0*/  FFMA.FTZ R151, R26, UR4, -R132 ;  /* 0x000000041a977c23 */ /* 0x000fe20008010884 */
[----:B------:R-:W-:Y:S01]  /*58e0*/  FFMA.FTZ R29, R29, UR4, -R140 ;  /* 0x000000041d1d7c23 */ /* 0x000fe2000801088c */
[C---:B-1----:R-:W-:Y:S01]  /*58f0*/  HMMA.16816.F32.BF16 R36, R8.reuse, R136, R36 ;  /* 0x000000880824723c */ /* 0x042fe20000041824 */
[----:B------:R-:W-:Y:S04]  /*5900*/  MUFU.EX2 R150, R150 ;  /* 0x0000009600967308 */ /* 0x000fe80000000800 */
[C---:B------:R-:W-:Y:S01]  /*5910*/  FMUL.FTZ R87, R3.reuse, R87 ;  /* 0x0000005703577220 */ /* 0x040fe20000410000 */
[C---:B------:R-:W-:Y:S01]  /*5920*/  FMUL.FTZ R90, R3.reuse, R90 ;  /* 0x0000005a035a7220 */ /* 0x040fe20000410000 */
[C---:B------:R-:W-:Y:S01]  /*5930*/  FMUL.FTZ R91, R3.reuse, R91 ;  /* 0x0000005b035b7220 */ /* 0x040fe20000410000 */
[C---:B------:R-:W-:Y:S01]  /*5940*/  HMMA.16816.F32.BF16 R40, R8.reuse, R138, R40 ;  /* 0x0000008a0828723c */ /* 0x040fe20000041828 */
[----:B------:R-:W1:Y:S02]  /*5950*/  LDSM.16.MT88.4 R136, [R134+0x12000] ;  /* 0x012000008688783b */ /* 0x000e640000004200 */
[----:B------:R-:W2:Y:S01]  /*5960*/  MUFU.EX2 R147, R147 ;  /* 0x0000009300937308 */ /* 0x000ea20000000800 */
        /* <DEDUP_REMOVED lines=20> */
[----:B------:R-:W-:Y:S01]  /*5ab0*/  FFMA.FTZ R176, R3, R176, R146 ;  /* 0x000000b003b07223 */ /* 0x000fe20000010092 */
[--C-:B------:R-:W-:Y:S01]  /*5ac0*/  FFMA.FTZ R146, R18, UR4, -R132.reuse ;  /* 0x0000000412927c23 */ /* 0x100fe20008010884 */
[--C-:B------:R-:W-:Y:S01]  /*5ad0*/  FFMA.FTZ R3, R19, UR4, -R132.reuse ;  /* 0x0000000413037c23 */ /* 0x100fe20008010884 */
[----:B------:R-:W-:Y:S01]  /*5ae0*/  FADD.FTZ R177, R154, R177 ;  /* 0x000000b19ab17221 */ /* 0x000fe20000010000 */
[----:B------:R-:W-:Y:S01]  /*5af0*/  LDSM.16.MT88.4 R16, [R134+0x13000] ;  /* 0x013000008610783b */ /* 0x000fe20000004200 */
[----:B------:R-:W-:Y:S01]  /*5b00*/  FFMA.FTZ R154, R22, UR4, -R132 ;  /* 0x00000004169a7c23 */ /* 0x000fe20008010884 */
[----:B------:R-:W-:Y:S01]  /*5b10*/  MUFU.EX2 R152, R152 ;  /* 0x0000009800987308 */ /* 0x000fe20000000800 */
[--C-:B------:R-:W-:Y:S01]  /*5b20*/  FFMA.FTZ R32, R32, UR4, -R140.reuse ;  /* 0x0000000420207c23 */ /* 0x100fe2000801088c */
[----:B------:R-:W-:Y:S08]  /*5b30*/  ISETP.GT.AND P0, PT, R173, RZ, PT ;  /* 0x000000ffad00720c */ /* 0x000ff00003f04270 */
[----:B------:R-:W3:Y:S10]  /*5b40*/  MUFU.EX2 R149, R149 ;  /* 0x0000009500957308 */ /* 0x000ef40000000800 */
[----:B------:R-:W-:Y:S01]  /*5b50*/  MUFU.EX2 R148, R148 ;  /* 0x0000009400947308 */ /* 0x000fe20000000800 */
[C---:B-1----:R-:W-:Y:S09]  /*5b60*/  HMMA.16816.F32.BF16 R44, R8.reuse, R136, R44 ;  /* 0x00000088082c723c */ /* 0x042ff2000004182c */
[----:B------:R-:W1:Y:S10]  /*5b70*/  MUFU.EX2 R145, R145 ;  /* 0x0000009100917308 */ /* 0x000e740000000800 */
[----:B------:R-:W-:Y:S01]  /*5b80*/  MUFU.EX2 R146, R146 ;  /* 0x0000009200927308 */ /* 0x000fe20000000800 */
[C---:B------:R-:W-:Y:S01]  /*5b90*/  HMMA.16816.F32.BF16 R48, R8.reuse, R138, R48 ;  /* 0x0000008a0830723c */ /* 0x040fe20000041830 */
[----:B------:R-:W4:Y:S08]  /*5ba0*/  LDSM.16.MT88.4 R136, [R6] ;  /* 0x000000000688783b */ /* 0x000f300000004200 */
[----:B------:R-:W5:Y:S10]  /*5bb0*/  MUFU.EX2 R3, R3 ;  /* 0x0000000300037308 */ /* 0x000f740000000800 */
[----:B------:R-:W-:Y:S10]  /*5bc0*/  MUFU.EX2 R154, R154 ;  /* 0x0000009a009a7308 */ /* 0x000ff40000000800 */
[----:B------:R-:W-:Y:S10]  /*5bd0*/  MUFU.EX2 R151, R151 ;  /* 0x0000009700977308 */ /* 0x000ff40000000800 */
[----:B------:R-:W-:Y:S01]  /*5be0*/  MUFU.EX2 R32, R32 ;  /* 0x0000002000207308 */ /* 0x000fe20000000800 */
[C---:B----4-:R-:W-:Y:S08]  /*5bf0*/  HMMA.16816.F32.BF16 R52, R8.reuse, R136, R52 ;  /* 0x000000880834723c */ /* 0x050ff00000041834 */
[C---:B------:R-:W-:Y:S01]  /*5c00*/  HMMA.16816.F32.BF16 R56, R8.reuse, R138, R56 ;  /* 0x0000008a0838723c */ /* 0x040fe20000041838 */
[----:B------:R-:W4:Y:S07]  /*5c10*/  LDSM.16.MT88.4 R136, [R7] ;  /* 0x000000000788783b */ /* 0x000f2e0000004200 */
[C---:B----4-:R-:W-:Y:S08]  /*5c20*/  HMMA.16816.F32.BF16 R60, R8.reuse, R136, R60 ;  /* 0x00000088083c723c */ /* 0x050ff0000004183c */
[C---:B------:R-:W-:Y:S01]  /*5c30*/  HMMA.16816.F32.BF16 R64, R8.reuse, R138, R64 ;  /* 0x0000008a0840723c */ /* 0x040fe20000041840 */
[----:B------:R-:W4:Y:S07]  /*5c40*/  LDSM.16.MT88.4 R136, [R156+0x14000] ;  /* 0x014000009c88783b */ /* 0x000f2e0000004200 */
        /* <DEDUP_REMOVED lines=22> */
[----:B------:R-:W-:Y:S01]  /*5db0*/  HMMA.16816.F32.BF16 R128, R8, R138, R128 ;  /* 0x0000008a0880723c */ /* 0x000fe20000041880 */
[----:B------:R-:W4:Y:S02]  /*5dc0*/  LDSM.16.MT88.4 R136, [R156+0x12800] ;  /* 0x012800009c88783b */ /* 0x000f240000004200 */
[----:B--2---:R-:W-:Y:S02]  /*5dd0*/  F2FP.BF16.F32.PACK_AB R8, R147, R150 ;  /* 0x000000969308723e */ /* 0x004fe400000010ff */
[----:B---3--:R-:W-:Y:S02]  /*5de0*/  F2FP.BF16.F32.PACK_AB R9, R149, R152 ;  /* 0x000000989509723e */ /* 0x008fe400000010ff */
[----:B-1----:R-:W-:Y:S02]  /*5df0*/  F2FP.BF16.F32.PACK_AB R10, R145, R148 ;  /* 0x00000094910a723e */ /* 0x002fe400000010ff */
[----:B-----5:R-:W-:Y:S07]  /*5e00*/  F2FP.BF16.F32.PACK_AB R11, R3, R146 ;  /* 0x00000092030b723e */ /* 0x020fee00000010ff */
[C---:B----4-:R-:W-:Y:S03]  /*5e10*/  HMMA.16816.F32.BF16 R36, R8.reuse, R136, R36 ;  /* 0x000000880824723c */ /* 0x050fe60000041824 */
[----:B------:R-:W-:Y:S01]  /*5e20*/  FFMA.FTZ R136, R20, UR4, -R140 ;  /* 0x0000000414887c23 */ /* 0x000fe2000801088c */
[----:B------:R-:W-:Y:S04]  /*5e30*/  FFMA.FTZ R137, R23, UR4, -R132 ;  /* 0x0000000417897c23 */ /* 0x000fe80008010884 */
[C---:B------:R-:W-:Y:S01]  /*5e40*/  HMMA.16816.F32.BF16 R40, R8.reuse, R138, R40 ;  /* 0x0000008a0828723c */ /* 0x040fe20000041828 */
[----:B------:R-:W-:Y:S02]  /*5e50*/  MUFU.EX2 R136, R136 ;  /* 0x0000008800887308 */ /* 0x000fe40000000800 */
[----:B------:R-:W-:Y:S01]  /*5e60*/  FFMA.FTZ R139, R21, UR4, -R140 ;  /* 0x00000004158b7c23 */ /* 0x000fe2000801088c */
[----:B------:R-:W-:Y:S01]  /*5e70*/  FFMA.FTZ R138, R27, UR4, -R132 ;  /* 0x000000041b8a7c23 */ /* 0x000fe20008010884 */
[----:B------:R-:W-:Y:S01]  /*5e80*/  LDSM.16.MT88.4 R20, [R134+0x13800] ;  /* 0x013800008614783b */ /* 0x000fe20000004200 */
[----:B------:R-:W-:Y:S01]  /*5e90*/  FFMA.FTZ R140, R33, UR4, -R140 ;  /* 0x00000004218c7c23 */ /* 0x000fe2000801088c */
[----:B------:R-:W-:Y:S01]  /*5ea0*/  FFMA.FTZ R33, R31, UR4, -R132 ;  /* 0x000000041f217c23 */ /* 0x000fe20008010884 */
[C---:B------:R-:W-:Y:S03]  /*5eb0*/  HMMA.16816.F32.BF16 R44, R8.reuse, R12, R44 ;  /* 0x0000000c082c723c */ /* 0x040fe6000004182c */
[----:B------:R-:W-:Y:S10]  /*5ec0*/  MUFU.EX2 R139, R139 ;  /* 0x0000008b008b7308 */ /* 0x000ff40000000800 */
[----:B------:R-:W-:Y:S01]  /*5ed0*/  MUFU.EX2 R137, R137 ;  /* 0x0000008900897308 */ /* 0x000fe20000000800 */
[C---:B------:R-:W-:Y:S01]  /*5ee0*/  HMMA.16816.F32.BF16 R48, R8.reuse, R14, R48 ;  /* 0x0000000e0830723c */ /* 0x040fe20000041830 */
[----:B------:R-:W1:Y:S08]  /*5ef0*/  LDSM.16.MT88.4 R12, [R6+0x800] ;  /* 0x00080000060c783b */ /* 0x000e700000004200 */
[----:B------:R-:W2:Y:S10]  /*5f00*/  MUFU.EX2 R138, R138 ;  /* 0x0000008a008a7308 */ /* 0x000eb40000000800 */
[----:B------:R-:W-:Y:S01]  /*5f10*/  MUFU.EX2 R33, R33 ;  /* 0x0000002100217308 */ /* 0x000fe20000000800 */
[C---:B-1----:R-:W-:Y:S08]  /*5f20*/  HMMA.16816.F32.BF16 R52, R8.reuse, R12, R52 ;  /* 0x0000000c0834723c */ /* 0x042ff00000041834 */
[C---:B------:R-:W-:Y:S01]  /*5f30*/  HMMA.16816.F32.BF16 R56, R8.reuse, R14, R56 ;  /* 0x0000000e0838723c */ /* 0x040fe20000041838 */
[----:B------:R-:W1:Y:S07]  /*5f40*/  LDSM.16.MT88.4 R12, [R7+0x800] ;  /* 0x00080000070c783b */ /* 0x000e6e0000004200 */
        /* <DEDUP_REMOVED lines=25> */
[----:B------:R-:W-:Y:S01]  /*60e0*/  HMMA.16816.F32.BF16 R128, R8, R14, R128 ;  /* 0x0000000e0880723c */ /* 0x000fe20000041880 */
[----:B------:R-:W1:Y:S02]  /*60f0*/  LDSM.16.MT88.4 R12, [R156+0x13000] ;  /* 0x013000009c0c783b */ /* 0x000e640000004200 */
[----:B------:R-:W-:Y:S01]  /*6100*/  FADD.FTZ R9, R143, R176 ;  /* 0x000000b08f097221 */ /* 0x000fe20000010000 */
[----:B------:R-:W-:Y:S01]  /*6110*/  FADD.FTZ R8, R144, R177 ;  /* 0x000000b190087221 */ /* 0x000fe20000010000 */
[----:B------:R-:W-:Y:S01]  /*6120*/  MUFU.EX2 R143, R24 ;  /* 0x00000018008f7308 */ /* 0x000fe20000000800 */
[----:B--2---:R-:W-:Y:S01]  /*6130*/  F2FP.BF16.F32.PACK_AB R11, R138, R151 ;  /* 0x000000978a0b723e */ /* 0x004fe200000010ff */
[----:B------:R-:W-:Y:S01]  /*6140*/  FADD.FTZ R142, R142, R9 ;  /* 0x000000098e8e7221 */ /* 0x000fe20000010000 */
[----:B------:R-:W-:Y:S07]  /*6150*/  FADD.FTZ R135, R135, R8 ;  /* 0x0000000887877221 */ /* 0x000fee0000010000 */
[----:B------:R-:W2:Y:S01]  /*6160*/  MUFU.EX2 R144, R25 ;  /* 0x0000001900907308 */ /* 0x000ea20000000800 */
[----:B------:R-:W-:Y:S01]  /*6170*/  F2FP.BF16.F32.PACK_AB R8, R139, R136 ;  /* 0x000000888b08723e */ /* 0x000fe200000010ff */
[----:B------:R-:W-:Y:S01]  /*6180*/  FADD.FTZ R141, R141, R142 ;  /* 0x0000008e8d8d7221 */ /* 0x000fe20000010000 */
[----:B------:R-:W-:Y:S01]  /*6190*/  F2FP.BF16.F32.PACK_AB R9, R137, R154 ;  /* 0x0000009a8909723e */ /* 0x000fe200000010ff */
[--C-:B------:R-:W-:Y:S01]  /*61a0*/  FFMA.FTZ R142, R30, UR4, -R132.reuse ;  /* 0x000000041e8e7c23 */ /* 0x100fe20008010884 */
[--C-:B------:R-:W-:Y:S01]  /*61b0*/  FFMA.FTZ R30, R34, UR4, -R132.reuse ;  /* 0x00000004221e7c23 */ /* 0x100fe20008010884 */
[----:B------:R-:W-:Y:S04]  /*61c0*/  FFMA.FTZ R132, R35, UR4, -R132 ;  /* 0x0000000423847c23 */ /* 0x000fe80008010884 */
[----:B------:R-:W-:Y:S01]  /*61d0*/  MUFU.EX2 R34, R28 ;  /* 0x0000001c00227308 */ /* 0x000fe20000000800 */
[----:B------:R-:W-:Y:S01]  /*61e0*/  FADD.FTZ R150, R150, R135 ;  /* 0x0000008796967221 */ /* 0x000fe20000010000 */
[----:B------:R-:W-:Y:S08]  /*61f0*/  FADD.FTZ R152, R152, R141 ;  /* 0x0000008d98987221 */ /* 0x000ff00000010000 */
[----:B------:R-:W3:Y:S01]  /*6200*/  MUFU.EX2 R135, R29 ;  /* 0x0000001d00877308 */ /* 0x000ee20000000800 */
[----:B------:R-:W-:Y:S01]  /*6210*/  FADD.FTZ R147, R147, R150 ;  /* 0x0000009693937221 */ /* 0x000fe20000010000 */
[----:B------:R-:W-:Y:S01]  /*6220*/  FADD.FTZ R149, R149, R152 ;  /* 0x0000009895957221 */ /* 0x000fe20000010000 */
[----:B--2---:R-:W-:Y:S01]  /*6230*/  F2FP.BF16.F32.PACK_AB R10, R144, R143 ;  /* 0x0000008f900a723e */ /* 0x004fe200000010ff */
[----:B------:R-:W-:Y:S06]  /*6240*/  LDSM.16.MT88.4 R24, [R6+0x1800] ;  /* 0x001800000618783b */ /* 0x000fec0000004200 */
[----:B------:R2:W-:Y:S01]  /*6250*/  MUFU.EX2 R35, R30 ;  /* 0x0000001e00237308 */ /* 0x0005e20000000800 */
[----:B------:R-:W-:Y:S01]  /*6260*/  FADD.FTZ R148, R148, R147 ;  /* 0x0000009394947221 */ /* 0x000fe20000010000 */
[----:B------:R-:W-:Y:S08]  /*6270*/  FADD.FTZ R146, R146, R149 ;  /* 0x0000009592927221 */ /* 0x000ff00000010000 */
[----:B------:R-:W4:Y:S01]  /*6280*/  MUFU.EX2 R142, R142 ;  /* 0x0000008e008e7308 */ /* 0x000f220000000800 */
[----:B------:R-:W-:Y:S01]  /*6290*/  FADD.FTZ R145, R145, R148 ;  /* 0x0000009491917221 */ /* 0x000fe20000010000 */
[----:B------:R-:W-:Y:S08]  /*62a0*/  FADD.FTZ R3, R3, R146 ;  /* 0x0000009203037221 */ /* 0x000ff00000010000 */
[----:B------:R-:W5:Y:S01]  /*62b0*/  MUFU.EX2 R177, R140 ;  /* 0x0000008c00b17308 */ /* 0x000f620000000800 */
[----:B------:R-:W-:Y:S01]  /*62c0*/  FADD.FTZ R136, R136, R145 ;  /* 0x0000009188887221 */ /* 0x000fe20000010000 */
[----:B------:R-:W-:Y:S08]  /*62d0*/  FADD.FTZ R154, R154, R3 ;  /* 0x000000039a9a7221 */ /* 0x000ff00000010000 */
[----:B------:R-:W5:Y:S01]  /*62e0*/  MUFU.EX2 R132, R132 ;  /* 0x0000008400847308 */ /* 0x000f620000000800 */
[----:B--2---:R-:W-:Y:S01]  /*62f0*/  LDSM.16.MT88.4 R28, [R7+0x5800] ;  /* 0x00580000071c783b */ /* 0x004fe20000004200 */
[----:B------:R-:W-:Y:S01]  /*6300*/  FADD.FTZ R154, R137, R154 ;  /* 0x0000009a899a7221 */ /* 0x000fe20000010000 */
[C---:B-1----:R-:W-:Y:S03]  /*6310*/  HMMA.16816.F32.BF16 R36, R8.reuse, R12, R36 ;  /* 0x0000000c0824723c */ /* 0x042fe60000041824 */
[----:B------:R-:W-:Y:S04]  /*6320*/  FADD.FTZ R151, R151, R154 ;  /* 0x0000009a97977221 */ /* 0x000fe80000010000 */
[----:B------:R-:W-:Y:S01]  /*6330*/  FADD.FTZ R151, R138, R151 ;  /* 0x000000978a977221 */ /* 0x000fe20000010000 */
[C---:B------:R-:W-:Y:S01]  /*6340*/  HMMA.16816.F32.BF16 R40, R8.reuse, R14, R40 ;  /* 0x0000000e0828723c */ /* 0x040fe20000041828 */
[----:B------:R-:W1:Y:S07]  /*6350*/  LDSM.16.MT88.4 R12, [R6+0x1000] ;  /* 0x00100000060c783b */ /* 0x000e6e0000004200 */
[C---:B------:R-:W-:Y:S08]  /*6360*/  HMMA.16816.F32.BF16 R44, R8.reuse, R16, R44 ;  /* 0x00000010082c723c */ /* 0x040ff0000004182c */
        /* <DEDUP_REMOVED lines=30> */
[----:B------:R-:W-:Y:S01]  /*6550*/  HMMA.16816.F32.BF16 R128, R8, R18, R128 ;  /* 0x000000120880723c */ /* 0x000fe20000041880 */
[----:B------:R-:W2:Y:S02]  /*6560*/  LDSM.16.MT88.4 R16, [R7+0x1800] ;  /* 0x001800000710783b */ /* 0x000ea40000004200 */
[----:B---3--:R-:W-:Y:S02]  /*6570*/  F2FP.BF16.F32.PACK_AB R8, R135, R34 ;  /* 0x000000228708723e */ /* 0x008fe400000010ff */
[----:B----4-:R-:W-:Y:S01]  /*6580*/  F2FP.BF16.F32.PACK_AB R9, R33, R142 ;  /* 0x0000008e2109723e */ /* 0x010fe200000010ff */
[----:B------:R-:W-:Y:S01]  /*6590*/  FADD.FTZ R142, R142, R151 ;  /* 0x000000978e8e7221 */ /* 0x000fe20000010000 */
[----:B-----5:R-:W-:Y:S02]  /*65a0*/  F2FP.BF16.F32.PACK_AB R10, R177, R32 ;  /* 0x00000020b10a723e */ /* 0x020fe400000010ff */
[C---:B------:R-:W-:Y:S01]  /*65b0*/  F2FP.BF16.F32.PACK_AB R11, R132.reuse, R35 ;  /* 0x00000023840b723e */ /* 0x040fe200000010ff */
[----:B------:R-:W-:Y:S04]  /*65c0*/  FADD.FTZ R142, R33, R142 ;  /* 0x0000008e218e7221 */ /* 0x000fe80000010000 */
[----:B------:R-:W-:Y:S04]  /*65d0*/  FADD.FTZ R35, R35, R142 ;  /* 0x0000008e23237221 */ /* 0x000fe80000010000 */
[----:B------:R-:W-:Y:S01]  /*65e0*/  FADD.FTZ R176, R132, R35 ;  /* 0x0000002384b07221 */ /* 0x000fe20000010000 */
[C---:B-1----:R-:W-:Y:S08]  /*65f0*/  HMMA.16816.F32.BF16 R36, R8.reuse, R12, R36 ;  /* 0x0000000c0824723c */ /* 0x042ff00000041824 */
[C---:B------:R-:W-:Y:S01]  /*6600*/  HMMA.16816.F32.BF16 R40, R8.reuse, R14, R40 ;  /* 0x0000000e0828723c */ /* 0x040fe20000041828 */
[----:B------:R-:W1:Y:S07]  /*6610*/  LDSM.16.MT88.4 R12, [R156+0x15800] ;  /* 0x015800009c0c783b */ /* 0x000e6e0000004200 */
[C---:B------:R-:W-:Y:S08]  /*6620*/  HMMA.16816.F32.BF16 R44, R8.reuse, R20, R44 ;  /* 0x00000014082c723c */ /* 0x040ff0000004182c */
[C---:B------:R-:W-:Y:S01]  /*6630*/  HMMA.16816.F32.BF16 R48, R8.reuse, R22, R48 ;  /* 0x000000160830723c */ /* 0x040fe20000041830 */
[----:B------:R-:W3:Y:S07]  /*6640*/  LDSM.16.MT88.4 R20, [R134+0x15800] ;  /* 0x015800008614783b */ /* 0x000eee0000004200 */
[C---:B------:R-:W-:Y:S08]  /*6650*/  HMMA.16816.F32.BF16 R52, R8.reuse, R24, R52 ;  /* 0x000000180834723c */ /* 0x040ff00000041834 */
[C---:B------:R-:W-:Y:S01]  /*6660*/  HMMA.16816.F32.BF16 R56, R8.reuse, R26, R56 ;  /* 0x0000001a0838723c */ /* 0x040fe20000041838 */
[----:B------:R-:W4:Y:S07]  /*6670*/  LDSM.16.MT88.4 R24, [R6+0x3800] ;  /* 0x003800000618783b */ /* 0x000f2e0000004200 */
[C---:B--2---:R-:W-:Y:S08]  /*6680*/  HMMA.16816.F32.BF16 R60, R8.reuse, R16, R60 ;  /* 0x00000010083c723c */ /* 0x044ff0000004183c */
[C---:B------:R-:W-:Y:S01]  /*6690*/  HMMA.16816.F32.BF16 R64, R8.reuse, R18, R64 ;  /* 0x000000120840723c */ /* 0x040fe20000041840 */
[----:B------:R-:W2:Y:S07]  /*66a0*/  LDSM.16.MT88.4 R16, [R7+0x3800] ;  /* 0x003800000710783b */ /* 0x000eae0000004200 */
[C---:B-1----:R-:W-:Y:S08]  /*66b0*/  HMMA.16816.F32.BF16 R68, R8.reuse, R12, R68 ;  /* 0x0000000c0844723c */ /* 0x042ff00000041844 */
[C---:B------:R-:W-:Y:S01]  /*66c0*/  HMMA.16816.F32.BF16 R72, R8.reuse, R14, R72 ;  /* 0x0000000e0848723c */ /* 0x040fe20000041848 */
[----:B------:R-:W1:Y:S07]  /*66d0*/  LDSM.16.MT88.4 R12, [R156+0x17800] ;  /* 0x017800009c0c783b */ /* 0x000e6e0000004200 */
[C---:B---3--:R-:W-:Y:S08]  /*66e0*/  HMMA.16816.F32.BF16 R76, R8.reuse, R20, R76 ;  /* 0x00000014084c723c */ /* 0x048ff0000004184c */
[C---:B------:R-:W-:Y:S01]  /*66f0*/  HMMA.16816.F32.BF16 R80, R8.reuse, R22, R80 ;  /* 0x000000160850723c */ /* 0x040fe20000041850 */
[----:B------:R-:W3:Y:S07]  /*6700*/  LDSM.16.MT88.4 R20, [R134+0x17800] ;  /* 0x017800008614783b */ /* 0x000eee0000004200 */
[C---:B----4-:R-:W-:Y:S08]  /*6710*/  HMMA.16816.F32.BF16 R84, R8.reuse, R24, R84 ;  /* 0x000000180854723c */ /* 0x050ff00000041854 */
[C---:B------:R-:W-:Y:S01]  /*6720*/  HMMA.16816.F32.BF16 R88, R8.reuse, R26, R88 ;  /* 0x0000001a0858723c */ /* 0x040fe20000041858 */
[----:B------:R4:W5:Y:S07]  /*6730*/  LDSM.16.MT88.4 R24, [R6+0x5800] ;  /* 0x005800000618783b */ /* 0x00096e0000004200 */
[C---:B--2---:R-:W-:Y:S08]  /*6740*/  HMMA.16816.F32.BF16 R92, R8.reuse, R16, R92 ;  /* 0x00000010085c723c */ /* 0x044ff0000004185c */
[C---:B------:R-:W-:Y:S08]  /*6750*/  HMMA.16816.F32.BF16 R96, R8.reuse, R18, R96 ;  /* 0x000000120860723c */ /* 0x040ff00000041860 */
[C---:B-1----:R-:W-:Y:S03]  /*6760*/  HMMA.16816.F32.BF16 R100, R8.reuse, R12, R100 ;  /* 0x0000000c0864723c */ /* 0x042fe60000041864 */
[----:B----4-:R-:W-:Y:S04]  /*6770*/  FADD.FTZ R6, R139, R136 ;  /* 0x000000888b067221 */ /* 0x010fe80000010000 */
[----:B------:R-:W-:Y:S01]  /*6780*/  FADD.FTZ R3, R143, R6 ;  /* 0x000000068f037221 */ /* 0x000fe20000010000 */
[C---:B------:R-:W-:Y:S03]  /*6790*/  HMMA.16816.F32.BF16 R104, R8.reuse, R14, R104 ;  /* 0x0000000e0868723c */ /* 0x040fe60000041868 */
[----:B------:R-:W-:Y:S04]  /*67a0*/  FADD.FTZ R3, R144, R3 ;  /* 0x0000000390037221 */ /* 0x000fe80000010000 */
[----:B------:R-:W-:Y:S01]  /*67b0*/  FADD.FTZ R34, R34, R3 ;  /* 0x0000000322227221 */ /* 0x000fe20000010000 */
[C---:B---3--:R-:W-:Y:S03]  /*67c0*/  HMMA.16816.F32.BF16 R108, R8.reuse, R20, R108 ;  /* 0x00000014086c723c */ /* 0x048fe6000004186c */
[----:B------:R-:W-:Y:S01]  /*67d0*/  IADD3 R3, PT, PT, R173, -0x1, RZ ;  /* 0xffffffffad037810 */ /* 0x000fe20007ffe0ff */
[----:B------:R-:W-:Y:S03]  /*67e0*/  FADD.FTZ R135, R135, R34 ;  /* 0x0000002287877221 */ /* 0x000fe60000010000 */
[----:B------:R-:W-:Y:S01]  /*67f0*/  MOV R173, R3 ;  /* 0x0000000300ad7202 */ /* 0x000fe20000000f00 */
[C---:B------:R-:W-:Y:S03]  /*6800*/  HMMA.16816.F32.BF16 R112, R8.reuse, R22, R112 ;  /* 0x000000160870723c */ /* 0x040fe60000041870 */
[----:B------:R-:W-:Y:S01]  /*6810*/  FADD.FTZ R32, R32, R135 ;  /* 0x0000008720207221 */ /* 0x000fe20000010000 */
[----:B------:R-:W-:Y:S03]  /*6820*/  MOV R3, R0 ;  /* 0x0000000000037202 */ /* 0x000fe60000000f00 */
[----:B------:R-:W-:Y:S01]  /*6830*/  FADD.FTZ R177, R177, R32 ;  /* 0x00000020b1b17221 */ /* 0x000fe20000010000 */
[C---:B-----5:R-:W-:Y:S08]  /*6840*/  HMMA.16816.F32.BF16 R116, R8.reuse, R24, R116 ;  /* 0x000000180874723c */ /* 0x060ff00000041874 */
[C---:B------:R-:W-:Y:S08]  /*6850*/  HMMA.16816.F32.BF16 R120, R8.reuse, R26, R120 ;  /* 0x0000001a0878723c */ /* 0x040ff00000041878 */
[C---:B------:R-:W-:Y:S08]  /*6860*/  HMMA.16816.F32.BF16 R124, R8.reuse, R28, R124 ;  /* 0x0000001c087c723c */ /* 0x040ff0000004187c */
[----:B------:R-:W-:Y:S01]  /*6870*/  HMMA.16816.F32.BF16 R128, R8, R30, R128 ;  /* 0x0000001e0880723c */ /* 0x000fe20000041880 */
[----:B------:R-:W-:Y:S08]  /*6880*/  @!UPT UIADD3 URZ, UPT, UPT, URZ, URZ, URZ ;  /* 0x000000fffffff290 */ /* 0x000ff0000fffe0ff */
[----:B------:R-:W-:Y:S11]  /*6890*/  @P0 BRA `(.L_x_23) ;  /* 0xffffffd800f40947 */ /* 0x000ff6000383ffff */
.L_x_22:
[----:B------:R-:W1:Y:S01]  /*68a0*/  SHFL.BFLY PT, R4, R177, 0x2, 0x1f ;  /* 0x0c401f00b1047f89 */ /* 0x000e6200000e0000 */
[----:B------:R-:W2:Y:S01]  /*68b0*/  S2UR UR4, SR_CgaCtaId ;  /* 0x00000000000479c3 */ /* 0x000ea20000008800 */
[----:B------:R-:W-:Y:S02]  /*68c0*/  UMOV UR5, 0x400 ;  /* 0x0000040000057882 */ /* 0x000fe40000000000 */
[----:B------:R-:W3:Y:S01]  /*68d0*/  SHFL.BFLY PT, R3, R176, 0x2, 0x1f ;  /* 0x0c401f00b0037f89 */ /* 0x000ee200000e0000 */
[----:B------:R-:W4:Y:S04]  /*68e0*/  S2R R6, SR_TID.X ;  /* 0x0000000000067919 */ /* 0x000f280000002100 */
[----:B------:R-:W5:Y:S01]  /*68f0*/  LDC R14, c[0x0][0x434] ;  /* 0x00010d00ff0e7b82 */ /* 0x000f620000000800 */
[----:B------:R-:W5:Y:S01]  /*6900*/  S2R R25, SR_CTAID.Y ;  /* 0x0000000000197919 */ /* 0x000f620000002600 */
[----:B-1----:R-:W-:Y:S01]  /*6910*/  FADD.FTZ R13, R4, R177 ;  /* 0x000000b1040d7221 */ /* 0x002fe20000010000 */
[----:B--2---:R-:W-:Y:S01]  /*6920*/  ULEA UR4, UR4, UR5, 0x18 ;  /* 0x0000000504047291 */ /* 0x004fe2000f8ec0ff */
[----:B---3--:R-:W-:-:S03]  /*6930*/  FADD.FTZ R12, R3, R176 ;  /* 0x000000b0030c7221 */ /* 0x008fc60000010000 */
[----:B------:R-:W1:Y:S04]  /*6940*/  SHFL.BFLY PT, R8, R13, 0x1, 0x1f ;  /* 0x0c201f000d087f89 */ /* 0x000e6800000e0000 */
[----:B------:R-:W2:Y:S01]  /*6950*/  SHFL.BFLY PT, R7, R12, 0x1, 0x1f ;  /* 0x0c201f000c077f89 */ /* 0x000ea200000e0000 */
[C---:B----4-:R-:W-:Y:S02]  /*6960*/  SHF.L.U32 R5, R6.reuse, 0x1, RZ ;  /* 0x0000000106057819 */ /* 0x050fe400000006ff */
[C---:B------:R-:W-:Y:S02]  /*6970*/  SHF.L.U32 R3, R6.reuse, 0x5, RZ ;  /* 0x0000000506037819 */ /* 0x040fe400000006ff */
[----:B------:R-:W-:Y:S02]  /*6980*/  LOP3.LUT R4, R5, 0x6, RZ, 0xc0, !PT ;  /* 0x0000000605047812 */ /* 0x000fe400078ec0ff */
[----:B------:R-:W-:-:S02]  /*6990*/  SHF.L.U32 R10, R6, 0x4, RZ ;  /* 0x00000004060a7819 */ /* 0x000fc400000006ff */
[----:B------:R-:W-:Y:S02]  /*69a0*/  LOP3.LUT R3, R4, 0x7c00, R3, 0xf8, !PT ;  /* 0x00007c0004037812 */ /* 0x000fe400078ef803 */
[----:B------:R-:W-:Y:S02]  /*69b0*/  MOV R4, 0x10 ;  /* 0x0000001000047802 */ /* 0x000fe40000000f00 */
[----:B------:R-:W-:Y:S01]  /*69c0*/  LOP3.LUT P0, RZ, R6, 0x4, RZ, 0xc0, !PT ;  /* 0x0000000406ff7812 */ /* 0x000fe2000780c0ff */
[----:B-1----:R-:W-:Y:S01]  /*69d0*/  FADD.FTZ R8, R13, R8 ;  /* 0x000000080d087221 */ /* 0x002fe20000010000 */
[----:B------:R-:W-:Y:S02]  /*69e0*/  LOP3.LUT R10, R10, 0x1c0, RZ, 0xc0, !PT ;  /* 0x000001c00a0a7812 */ /* 0x000fe400078ec0ff */
[----:B------:R-:W-:Y:S01]  /*69f0*/  SEL R4, R4, 0xfffffff0, !P0 ;  /* 0xfffffff004047807 */ /* 0x000fe20004000000 */
[----:B--2---:R-:W-:Y:S01]  /*6a00*/  FADD.FTZ R7, R12, R7 ;  /* 0x000000070c077221 */ /* 0x004fe20000010000 */
[----:B------:R-:W-:Y:S01]  /*6a10*/  LOP3.LUT R10, R10, 0x38, R5, 0xf8, !PT ;  /* 0x000000380a0a7812 */ /* 0x000fe200078ef805 */
[----:B------:R-:W1:Y:S01]  /*6a20*/  MUFU.RCP R11, R8 ;  /* 0x00000008000b7308 */ /* 0x000e620000001000 */
[----:B------:R-:W-:-:S02]  /*6a30*/  LOP3.LUT P0, RZ, R6, 0x10, RZ, 0xc0, !PT ;  /* 0x0000001006ff7812 */ /* 0x000fc4000780c0ff */
[----:B------:R-:W-:Y:S02]  /*6a40*/  LOP3.LUT R3, R3, R10, RZ, 0xfc, !PT ;  /* 0x0000000a03037212 */ /* 0x000fe400078efcff */
[----:B------:R-:W-:Y:S02]  /*6a50*/  MOV R5, 0x20 ;  /* 0x0000002000057802 */ /* 0x000fe40000000f00 */
[----:B------:R-:W-:Y:S01]  /*6a60*/  LOP3.LUT P1, RZ, R6, 0x8, RZ, 0xc0, !PT ;  /* 0x0000000806ff7812 */ /* 0x000fe2000782c0ff */
[----:B------:R-:W2:Y:S01]  /*6a70*/  MUFU.RCP R9, R7 ;  /* 0x0000000700097308 */ /* 0x000ea20000001000 */
[----:B------:R-:W-:Y:S02]  /*6a80*/  LEA R3, R3, UR4, 0x1 ;  /* 0x0000000403037c11 */ /* 0x000fe4000f8e08ff */
[----:B------:R-:W-:Y:S02]  /*6a90*/  SEL R10, R5, 0xffffffe0, !P1 ;  /* 0xffffffe0050a7807 */ /* 0x000fe40004800000 */
[----:B------:R-:W-:-:S02]  /*6aa0*/  IADD3 R15, PT, PT, R3, 0x40, RZ ;  /* 0x00000040030f7810 */ /* 0x000fc40007ffe0ff */
[C---:B------:R-:W-:Y:S02]  /*6ab0*/  @P0 IADD3 R15, PT, PT, R3.reuse, -0x40, RZ ;  /* 0xffffffc0030f0810 */ /* 0x040fe40007ffe0ff */
[----:B------:R-:W-:Y:S02]  /*6ac0*/  IADD3 R13, PT, PT, R3, R10, RZ ;  /* 0x0000000a030d7210 */ /* 0x000fe40007ffe0ff */
[----:B------:R-:W-:Y:S02]  /*6ad0*/  IADD3 R19, PT, PT, R10, R15, RZ ;  /* 0x0000000f0a137210 */ /* 0x000fe40007ffe0ff */
[----:B------:R-:W-:Y:S01]  /*6ae0*/  FSETP.NE.FTZ.AND P4, PT, R8, RZ, PT ;  /* 0x000000ff0800720b */ /* 0x000fe20003f95000 */
[----:B------:R-:W3:Y:S01]  /*6af0*/  LDC.U8 R10, c[0x0][0x549] ;  /* 0x00015240ff0a7b82 */ /* 0x000ee20000000000 */
[----:B------:R-:W-:Y:S02]  /*6b00*/  FSETP.NE.FTZ.AND P3, PT, R7, RZ, PT ;  /* 0x000000ff0700720b */ /* 0x000fe40003f75000 */
[----:B-1----:R-:W-:-:S02]  /*6b10*/  FSEL R11, R11, 1, P4 ;  /* 0x3f8000000b0b7808 */ /* 0x002fc40002000000 */
[----:B--2---:R-:W-:Y:S02]  /*6b20*/  FSEL R9, R9, 1, P3 ;  /* 0x3f80000009097808 */ /* 0x004fe40001800000 */
[----:B------:R-:W-:Y:S01]  /*6b30*/  IADD3 R5, PT, PT, R3, R4, RZ ;  /* 0x0000000403057210 */ /* 0x000fe20007ffe0ff */
[C---:B------:R-:W-:Y:S01]  /*6b40*/  FMUL.FTZ R36, R11.reuse, R36 ;  /* 0x000000240b247220 */ /* 0x040fe20000410000 */
[----:B------:R-:W-:Y:S01]  /*6b50*/  FMUL.FTZ R37, R11, R37 ;  /* 0x000000250b257220 */ /* 0x000fe20000410000 */
        /* <DEDUP_REMOVED lines=22> */
[----:B------:R-:W-:Y:S01]  /*6cc0*/  F2FP.BF16.F32.PACK_AB R36, R37, R36 ;  /* 0x000000242524723e */ /* 0x000fe200000010ff */
[----:B------:R-:W-:Y:S01]  /*6cd0*/  FMUL.FTZ R60, R11, R60 ;  /* 0x0000003c0b3c7220 */ /* 0x000fe20000410000 */
[----:B------:R-:W-:Y:S01]  /*6ce0*/  F2FP.BF16.F32.PACK_AB R38, R39, R38 ;  /* 0x000000262726723e */ /* 0x000fe200000010ff */
        /* <DEDUP_REMOVED lines=19> */
[C---:B------:R-:W-:Y:S01]  /*6e20*/  IADD3 R17, PT, PT, R4.reuse, R13, RZ ;  /* 0x0000000d04117210 */ /* 0x040fe20007ffe0ff */
        /* <DEDUP_REMOVED lines=9> */
[----:B------:R-:W-:Y:S01]  /*6ec0*/  STS [R3], R36 ;  /* 0x0000002403007388 */ /* 0x000fe20000000800 */
[----:B------:R-:W-:Y:S01]  /*6ed0*/  F2FP.BF16.F32.PACK_AB R58, R59, R58 ;  /* 0x0000003a3b3a723e */ /* 0x000fe200000010ff */
[C---:B------:R-:W-:Y:S01]  /*6ee0*/  FMUL.FTZ R80, R11.reuse, R80 ;  /* 0x000000500b507220 */ /* 0x040fe20000410000 */
[C---:B------:R-:W-:Y:S01]  /*6ef0*/  IADD3 R21, PT, PT, R4.reuse, R15, RZ ;  /* 0x0000000f04157210 */ /* 0x040fe20007ffe0ff */
[----:B------:R-:W-:Y:S01]  /*6f00*/  STS [R3+0x400], R38 ;  /* 0x0004002603007388 */ /* 0x000fe20000000800 */
[----:B------:R-:W-:Y:S01]  /*6f10*/  FMUL.FTZ R81, R11, R81 ;  /* 0x000000510b517220 */ /* 0x000fe20000410000 */
[C---:B------:R-:W-:Y:S01]  /*6f20*/  FMUL.FTZ R82, R9.reuse, R82 ;  /* 0x0000005209527220 */ /* 0x040fe20000410000 */
[----:B------:R-:W-:Y:S01]  /*6f30*/  FMUL.FTZ R83, R9, R83 ;  /* 0x0000005309537220 */ /* 0x000fe20000410000 */
[----:B------:R-:W-:Y:S01]  /*6f40*/  F2FP.BF16.F32.PACK_AB R60, R61, R60 ;  /* 0x0000003c3d3c723e */ /* 0x000fe200000010ff */
[----:B------:R-:W-:Y:S01]  /*6f50*/  STS [R5], R40 ;  /* 0x0000002805007388 */ /* 0x000fe20000000800 */
[----:B------:R-:W-:Y:S01]  /*6f60*/  F2FP.BF16.F32.PACK_AB R62, R63, R62 ;  /* 0x0000003e3f3e723e */ /* 0x000fe200000010ff */
[C---:B------:R-:W-:Y:S01]  /*6f70*/  FMUL.FTZ R84, R11.reuse, R84 ;  /* 0x000000540b547220 */ /* 0x040fe20000410000 */
[----:B------:R-:W-:Y:S01]  /*6f80*/  FMUL.FTZ R85, R11, R85 ;  /* 0x000000550b557220 */ /* 0x000fe20000410000 */
[----:B------:R-:W-:Y:S01]  /*6f90*/  STS [R5+0x400], R42 ;  /* 0x0004002a05007388 */ /* 0x000fe20000000800 */
[C---:B------:R-:W-:Y:S01]  /*6fa0*/  FMUL.FTZ R86, R9.reuse, R86 ;  /* 0x0000005609567220 */ /* 0x040fe20000410000 */
[----:B------:R-:W-:Y:S01]  /*6fb0*/  FMUL.FTZ R87, R9, R87 ;  /* 0x0000005709577220 */ /* 0x000fe20000410000 */
[----:B------:R-:W-:Y:S01]  /*6fc0*/  F2FP.BF16.F32.PACK_AB R64, R65, R64 ;  /* 0x000000404140723e */ /* 0x000fe200000010ff */
[----:B------:R-:W-:Y:S01]  /*6fd0*/  STS [R13], R44 ;  /* 0x0000002c0d007388 */ /* 0x000fe20000000800 */
[----:B------:R-:W-:Y:S01]  /*6fe0*/  F2FP.BF16.F32.PACK_AB R66, R67, R66 ;  /* 0x000000424342723e */ /* 0x000fe200000010ff */
[C---:B------:R-:W-:Y:S01]  /*6ff0*/  FMUL.FTZ R88, R11.reuse, R88 ;  /* 0x000000580b587220 */ /* 0x040fe20000410000 */
[----:B------:R-:W-:Y:S01]  /*7000*/  IADD3 R23, PT, PT, R4, R19, RZ ;  /* 0x0000001304177210 */ /* 0x000fe20007ffe0ff */
        /* <DEDUP_REMOVED lines=24> */
[----:B---3--:R-:W-:Y:S01]  /*7190*/  ISETP.NE.AND P2, PT, R10, RZ, PT ;  /* 0x000000ff0a00720c */ /* 0x008fe20003f45270 */
        /* <DEDUP_REMOVED lines=21> */
[----:B------:R-:W-:Y:S01]  /*72f0*/  STS [R3+0x4000], R68 ;  /* 0x0040004403007388 */ /* 0x000fe20000000800 */
        /* <DEDUP_REMOVED lines=9> */
[----:B------:R-:W-:Y:S01]  /*7390*/  FMUL.FTZ R116, R11, R116 ;  /* 0x000000740b747220 */ /* 0x000fe20000410000 */
[----:B------:R-:W-:Y:S01]  /*73a0*/  ISETP.NE.AND P0, PT, R171, -0x1, PT ;  /* 0xffffffffab00780c */ /* 0x000fe20003f05270 */
[----:B------:R-:W-:Y:S01]  /*73b0*/  STS [R5+0x4400], R74 ;  /* 0x0044004a05007388 */ /* 0x000fe20000000800 */
[----:B------:R-:W-:Y:S01]  /*73c0*/  FMUL.FTZ R117, R11, R117 ;  /* 0x000000750b757220 */ /* 0x000fe20000410000 */
        /* <DEDUP_REMOVED lines=13> */
[----:B------:R-:W5:Y:S01]  /*74a0*/  LDC R10, c[0x0][0x434] ;  /* 0x00010d00ff0a7b82 */ /* 0x000f620000000800 */
[----:B------:R-:W-:Y:S01]  /*74b0*/  F2FP.BF16.F32.PACK_AB R104, R105, R104 ;  /* 0x000000686968723e */ /* 0x000fe200000010ff */
[----:B------:R-:W-:Y:S01]  /*74c0*/  STS [R17+0x4400], R82 ;  /* 0x0044005211007388 */ /* 0x000fe20000000800 */
[----:B------:R-:W-:Y:S01]  /*74d0*/  F2FP.BF16.F32.PACK_AB R106, R107, R106 ;  /* 0x0000006a6b6a723e */ /* 0x000fe200000010ff */
[----:B------:R-:W-:Y:S01]  /*74e0*/  FMUL.FTZ R126, R9, R126 ;  /* 0x0000007e097e7220 */ /* 0x000fe20000410000 */
[----:B------:R-:W-:Y:S01]  /*74f0*/  F2FP.BF16.F32.PACK_AB R108, R109, R108 ;  /* 0x0000006c6d6c723e */ /* 0x000fe200000010ff */
[----:B------:R-:W-:Y:S01]  /*7500*/  STS [R15+0x4000], R84 ;  /* 0x004000540f007388 */ /* 0x000fe20000000800 */
[----:B------:R-:W-:Y:S01]  /*7510*/  F2FP.BF16.F32.PACK_AB R110, R111, R110 ;  /* 0x0000006e6f6e723e */ /* 0x000fe200000010ff */
[----:B------:R-:W5:Y:S01]  /*7520*/  @P2 LDC R27, c[0x0][0x430] ;  /* 0x00010c00ff1b2b82 */ /* 0x000f620000000800 */
[----:B------:R-:W-:Y:S01]  /*7530*/  F2FP.BF16.F32.PACK_AB R112, R113, R112 ;  /* 0x000000707170723e */ /* 0x000fe200000010ff */
[----:B------:R-:W-:Y:S01]  /*7540*/  STS [R15+0x4400], R86 ;  /* 0x004400560f007388 */ /* 0x000fe20000000800 */
[----:B------:R-:W-:Y:S01]  /*7550*/  F2FP.BF16.F32.PACK_AB R114, R115, R114 ;  /* 0x000000727372723e */ /* 0x000fe200000010ff */
[----:B------:R-:W-:Y:S01]  /*7560*/  FMUL.FTZ R127, R9, R127 ;  /* 0x0000007f097f7220 */ /* 0x000fe20000410000 */
        /* <DEDUP_REMOVED lines=8> */
[----:B------:R-:W1:Y:S01]  /*75f0*/  @P2 LDC R20, c[0x0][0x430] ;  /* 0x00010c00ff142b82 */ /* 0x000e620000000800 */
[----:B------:R-:W-:Y:S01]  /*7600*/  STS [R19+0x4000], R92 ;  /* 0x0040005c13007388 */ /* 0x000fe20000000800 */
[C---:B------:R-:W-:Y:S01]  /*7610*/  FMUL.FTZ R124, R11.reuse, R124 ;  /* 0x0000007c0b7c7220 */ /* 0x040fe20000410000 */
[C---:B------:R-:W-:Y:S01]  /*7620*/  FMUL.FTZ R125, R11.reuse, R125 ;  /* 0x0000007d0b7d7220 */ /* 0x040fe20000410000 */
[C---:B------:R-:W-:Y:S01]  /*7630*/  FMUL.FTZ R128, R11.reuse, R128 ;  /* 0x000000800b807220 */ /* 0x040fe20000410000 */
[----:B------:R-:W-:Y:S01]  /*7640*/  STS [R19+0x4400], R94 ;  /* 0x0044005e13007388 */ /* 0x000fe20000000800 */
[----:B------:R-:W-:Y:S01]  /*7650*/  FMUL.FTZ R11, R11, R129 ;  /* 0x000000810b0b7220 */ /* 0x000fe20000410000 */
[----:B------:R-:W-:Y:S01]  /*7660*/  F2FP.BF16.F32.PACK_AB R126, R127, R126 ;  /* 0x0000007e7f7e723e */ /* 0x000fe200000010ff */
[----:B------:R-:W2:Y:S01]  /*7670*/  LDC.U8 R9, c[0x0][0x548] ;  /* 0x00015200ff097b82 */ /* 0x000ea20000000000 */
[----:B------:R-:W-:Y:S01]  /*7680*/  STS [R23+0x4000], R96 ;  /* 0x0040006017007388 */ /* 0x000fe20000000800 */
[----:B------:R-:W-:Y:S01]  /*7690*/  F2FP.BF16.F32.PACK_AB R124, R125, R124 ;  /* 0x0000007c7d7c723e */ /* 0x000fe200000010ff */
[----:B-----5:R-:W-:Y:S01]  /*76a0*/  @P2 IMAD R14, R27, R10, RZ ;  /* 0x0000000a1b0e2224 */ /* 0x020fe200078e02ff */
[----:B------:R-:W-:Y:S01]  /*76b0*/  F2FP.BF16.F32.PACK_AB R11, R11, R128 ;  /* 0x000000800b0b723e */ /* 0x000fe200000010ff */
[----:B------:R-:W-:Y:S01]  /*76c0*/  STS [R23+0x4400], R98 ;  /* 0x0044006217007388 */ /* 0x000fe20000000800 */
[----:B------:R-:W-:-:S02]  /*76d0*/  F2FP.BF16.F32.PACK_AB R26, R131, R26 ;  /* 0x0000001a831a723e */ /* 0x000fc400000010ff */
[----:B------:R-:W-:Y:S01]  /*76e0*/  @P2 MOV R22, 0x1 ;  /* 0x0000000100162802 */ /* 0x000fe20000000f00 */
[----:B------:R-:W-:Y:S04]  /*76f0*/  STS [R3+0x8000], R100 ;  /* 0x0080006403007388 */ /* 0x000fe80000000800 */
[----:B------:R-:W-:Y:S04]  /*7700*/  STS [R3+0x8400], R102 ;  /* 0x0084006603007388 */ /* 0x000fe80000000800 */
[----:B------:R-:W-:Y:S04]  /*7710*/  STS [R5+0x8000], R104 ;  /* 0x0080006805007388 */ /* 0x000fe80000000800 */
[----:B------:R3:W-:Y:S04]  /*7720*/  STS [R5+0x8400], R106 ;  /* 0x0084006a05007388 */ /* 0x0007e80000000800 */
[----:B------:R-:W-:Y:S04]  /*7730*/  STS [R13+0x8000], R108 ;  /* 0x0080006c0d007388 */ /* 0x000fe80000000800 */
[----:B------:R4:W-:Y:S04]  /*7740*/  STS [R13+0x8400], R110 ;  /* 0x0084006e0d007388 */ /* 0x0009e80000000800 */
[----:B------:R-:W-:Y:S04]  /*7750*/  STS [R17+0x8000], R112 ;  /* 0x0080007011007388 */ /* 0x000fe80000000800 */
[----:B------:R-:W-:Y:S04]  /*7760*/  STS [R17+0x8400], R114 ;  /* 0x0084007211007388 */ /* 0x000fe80000000800 */
[----:B------:R-:W-:Y:S04]  /*7770*/  STS [R15+0x8000], R116 ;  /* 0x008000740f007388 */ /* 0x000fe80000000800 */
[----:B------:R5:W-:Y:S01]  /*7780*/  STS [R15+0x8400], R118 ;  /* 0x008400760f007388 */ /* 0x000be20000000800 */
[----:B---3--:R-:W3:Y:S03]  /*7790*/  @P0 LDC.64 R4, c[0x0][0x408] ;  /* 0x00010200ff040b82 */ /* 0x008ee60000000a00 */
[----:B------:R-:W-:Y:S04]  /*77a0*/  STS [R21+0x8000], R120 ;  /* 0x0080007815007388 */ /* 0x000fe80000000800 */
[----:B------:R1:W-:Y:S01]  /*77b0*/  STS [R21+0x8400], R122 ;  /* 0x0084007a15007388 */ /* 0x0003e20000000800 */
[----:B----4-:R-:W4:Y:S01]  /*77c0*/  @!P0 LDC.64 R12, c[0x0][0x400] ;  /* 0x00010000ff0c8b82 */ /* 0x010f220000000a00 */
[----:B------:R-:W2:Y:S02]  /*77d0*/  S2R R3, SR_CTAID.X ;  /* 0x0000000000037919 */ /* 0x000ea40000002500 */
[----:B------:R-:W-:Y:S04]  /*77e0*/  STS [R19+0x8000], R124 ;  /* 0x0080007c13007388 */ /* 0x000fe80000000800 */
[----:B------:R-:W-:Y:S04]  /*77f0*/  STS [R19+0x8400], R126 ;  /* 0x0084007e13007388 */ /* 0x000fe80000000800 */
[----:B------:R2:W-:Y:S01]  /*7800*/  STS [R23+0x8000], R11 ;  /* 0x0080000b17007388 */ /* 0x0005e20000000800 */
[----:B-----5:R-:W-:-:S04]  /*7810*/  SHF.L.U32 R15, R6, 0x3, RZ ;  /* 0x00000003060f7819 */ /* 0x020fc800000006ff */
[----:B------:R-:W-:Y:S01]  /*7820*/  LOP3.LUT R17, R15, 0x1f8, RZ, 0xc0, !PT ;  /* 0x000001f80f117812 */ /* 0x000fe200078ec0ff */
[----:B-1----:R-:W1:Y:S03]  /*7830*/  S2R R21, SR_CTAID.Z ;  /* 0x0000000000157919 */ /* 0x002e660000002700 */
[----:B------:R-:W-:-:S04]  /*7840*/  LOP3.LUT R16, R17, 0x38, R6, 0x78, !PT ;  /* 0x0000003811107812 */ /* 0x000fc800078e7806 */
[----:B--2---:R-:W-:Y:S01]  /*7850*/  LOP3.LUT R11, R16, 0x1e00, R15, 0xf8, !PT ;  /* 0x00001e00100b7812 */ /* 0x004fe200078ef80f */
[----:B------:R-:W-:Y:S06]  /*7860*/  @P2 BRA `(.L_x_26) ;  /* 0x0000000000202947 */ /* 0x000fec0003800000 */
[----:B------:R-:W-:Y:S01]  /*7870*/  ISETP.NE.AND P1, PT, R9, RZ, PT ;  /* 0x000000ff0900720c */ /* 0x000fe20003f25270 */
[----:B------:R-:W2:-:S12]  /*7880*/  LDC R17, c[0x0][0x3e0] ;  /* 0x0000f800ff117b82 */ /* 0x000e980000000800 */
[----:B------:R-:W2:Y:S01]  /*7890*/  @P1 LDC R22, c[0x0][0x454] ;  /* 0x00011500ff161b82 */ /* 0x000ea20000000800 */
[----:B------:R-:W-:Y:S02]  /*78a0*/  @P1 MOV R20, 0x1 ;  /* 0x0000000100141802 */ /* 0x000fe40000000f00 */
[----:B------:R-:W-:-:S05]  /*78b0*/  @!P1 MOV R20, 0x1 ;  /* 0x0000000100149802 */ /* 0x000fca0000000f00 */
[----:B------:R-:W1:Y:S01]  /*78c0*/  @P1 LDC R14, c[0x0][0x454] ;  /* 0x00011500ff0e1b82 */ /* 0x000e620000000800 */
[-C--:B--2---:R-:W-:Y:S02]  /*78d0*/  @P1 IMAD R22, R22, R17.reuse, RZ ;  /* 0x0000001116161224 */ /* 0x084fe400078e02ff */
[----:B------:R-:W-:-:S07]  /*78e0*/  @!P1 IMAD R22, R10, R17, RZ ;  /* 0x000000110a169224 */ /* 0x000fce00078e02ff */
.L_x_26:
[----:B------:R3:W-:Y:S01]  /*78f0*/  STS [R23+0x8400], R26 ;  /* 0x0084001a17007388 */ /* 0x0007e20000000800 */
[----:B------:R-:W-:Y:S01]  /*7900*/  LEA R11, R11, UR4, 0x1 ;  /* 0x000000040b0b7c11 */ /* 0x000fe2000f8e08ff */
[----:B----4-:R-:W-:Y:S01]  /*7910*/  @!P0 IMAD.WIDE.U32 R28, R25, R12, RZ ;  /* 0x0000000c191c8225 */ /* 0x010fe200078e00ff */
[----:B------:R-:W-:Y:S01]  /*7920*/  ISETP.NE.AND P1, PT, R9, RZ, !P2 ;  /* 0x000000ff0900720c */ /* 0x000fe20005725270 */
[----:B------:R-:W-:Y:S01]  /*7930*/  BAR.SYNC.DEFER_BLOCKING 0x0 ;  /* 0x0000000000007b1d */ /* 0x000fe20000010000 */
[----:B------:R-:W-:Y:S01]  /*7940*/  ISETP.NE.AND P2, PT, R171, -0x1, PT ;  /* 0xffffffffab00780c */ /* 0x000fe20003f45270 */
[----:B------:R-:W-:Y:S01]  /*7950*/  @!P0 IMAD R13, R25, R13, R29 ;  /* 0x0000000d190d8224 */ /* 0x000fe200078e021d */
[----:B------:R-:W-:Y:S01]  /*7960*/  LOP3.LUT P5, RZ, R6, 0x3, RZ, 0xc0, !PT ;  /* 0x0000000306ff7812 */ /* 0x000fe200078ac0ff */
[----:B-1----:R-:W-:Y:S01]  /*7970*/  IMAD R14, R21, R14, RZ ;  /* 0x0000000e150e7224 */ /* 0x002fe200078e02ff */
[--C-:B------:R-:W-:Y:S01]  /*7980*/  SHF.R.U32.HI R24, RZ, 0x1, R6.reuse ;  /* 0x00000001ff187819 */ /* 0x100fe20000011606 */
[----:B------:R-:W1:Y:S02]  /*7990*/  @P3 MUFU.LG2 R7, R7 ;  /* 0x0000000700073308 */ /* 0x000e640000000c00 */
[----:B------:R-:W2:Y:S01]  /*79a0*/  @P4 LDC R29, c[0x0][0x458] ;  /* 0x00011600ff1d4b82 */ /* 0x000ea20000000800 */
[----:B------:R-:W-:Y:S01]  /*79b0*/  SHF.R.U32.HI R12, RZ, 0x2, R6 ;  /* 0x00000002ff0c7819 */ /* 0x000fe20000011606 */
[----:B------:R-:W-:Y:S02]  /*79c0*/  BSSY.RECONVERGENT B0, `(.L_x_27) ;  /* 0x000002b000007945 */ /* 0x000fe40003800200 */
[----:B------:R-:W-:-:S02]  /*79d0*/  @!P1 IMAD R14, R25, R22, R14 ;  /* 0x00000016190e9224 */ /* 0x000fc400078e020e */
[----:B------:R-:W4:Y:S02]  /*79e0*/  @P4 MUFU.LG2 R8, R8 ;  /* 0x0000000800084308 */ /* 0x000f240000000c00 */
[----:B------:R-:W5:Y:S01]  /*79f0*/  @P3 LDC R9, c[0x0][0x458] ;  /* 0x00011600ff093b82 */ /* 0x000f620000000800 */
[----:B------:R-:W-:Y:S01]  /*7a00*/  SHF.R.S32.HI R33, RZ, 0x1f, R14 ;  /* 0x0000001fff217819 */ /* 0x000fe2000001140e */
[C---:B---3--:R-:W-:Y:S01]  /*7a10*/  @P0 IMAD.WIDE.U32 R26, R171.reuse, R4, RZ ;  /* 0x00000004ab1a0225 */ /* 0x048fe200078e00ff */
[----:B------:R-:W-:Y:S01]  /*7a20*/  LOP3.LUT R23, R24, 0x70, RZ, 0xc0, !PT ;  /* 0x0000007018177812 */ /* 0x000fe200078ec0ff */
[----:B------:R3:W3:Y:S02]  /*7a30*/  LDS.128 R16, [R11+0x3000] ;  /* 0x003000000b107984 */ /* 0x0006e40000000c00 */
[----:B------:R-:W-:Y:S02]  /*7a40*/  @P0 IMAD R13, R171, R5, R27 ;  /* 0x00000005ab0d0224 */ /* 0x000fe400078e021b */
[----:B-1----:R-:W-:Y:S01]  /*7a50*/  @P3 FMUL.FTZ R31, R7, 0.69314718246459960938 ;  /* 0x3f317218071f3820 */ /* 0x002fe20000410000 */
[----:B------:R-:W-:Y:S01]  /*7a60*/  @!P2 IMAD R171, R25, R10, RZ ;  /* 0x0000000a19aba224 */ /* 0x000fe200078e02ff */
[----:B------:R-:W-:Y:S01]  /*7a70*/  LOP3.LUT R23, R23, 0x7, R12, 0xf8, !PT ;  /* 0x0000000717177812 */ /* 0x000fe200078ef80c */
[----:B------:R-:W-:-:S02]  /*7a80*/  IMAD R5, R3, R20, RZ ;  /* 0x0000001403057224 */ /* 0x000fc400078e02ff */
[----:B------:R-:W-:Y:S01]  /*7a90*/  IMAD.MOV.U32 R12, RZ, RZ, 0x7f800000 ;  /* 0x7f800000ff0c7424 */ /* 0x000fe200078e00ff */
[----:B------:R-:W-:Y:S01]  /*7aa0*/  SHF.R.S32.HI R4, RZ, 0x1f, R171 ;  /* 0x0000001fff047819 */ /* 0x000fe200000114ab */
[----:B------:R-:W-:Y:S01]  /*7ab0*/  IMAD.SHL.U32 R5, R5, 0x80, RZ ;  /* 0x0000008005057824 */ /* 0x000fe200078e00ff */
[----:B------:R-:W-:Y:S01]  /*7ac0*/  SEL R171, R171, RZ, P1 ;  /* 0x000000ffabab7207 */ /* 0x000fe20000800000 */
[----:B----4-:R-:W-:Y:S01]  /*7ad0*/  @P4 FMUL.FTZ R25, R8, 0.69314718246459960938 ;  /* 0x3f31721808194820 */ /* 0x010fe20000410000 */
[----:B------:R-:W-:Y:S01]  /*7ae0*/  SEL R4, R4, RZ, P1 ;  /* 0x000000ff04047207 */ /* 0x000fe20000800000 */
[----:B------:R-:W-:Y:S01]  /*7af0*/  IMAD.MOV.U32 R10, RZ, RZ, 0x7f800000 ;  /* 0x7f800000ff0a7424 */ /* 0x000fe200078e00ff */
[----:B------:R-:W-:Y:S01]  /*7b00*/  IADD3 R7, P2, P1, R5, R171, R14 ;  /* 0x000000ab05077210 */ /* 0x000fe2000795e00e */
[----:B--2---:R-:W-:Y:S01]  /*7b10*/  @P4 FFMA.FTZ R12, R2, R29, R25 ;  /* 0x0000001d020c4223 */ /* 0x004fe20000010019 */
[----:B------:R-:W-:Y:S01]  /*7b20*/  SHF.R.S32.HI R5, RZ, 0x1f, R5 ;  /* 0x0000001fff057819 */ /* 0x000fe20000011405 */
[----:B-----5:R-:W-:-:S03]  /*7b30*/  @P3 FFMA.FTZ R10, R0, R9, R31 ;  /* 0x00000009000a3223 */ /* 0x020fc6000001001f */
[----:B------:R-:W-:Y:S01]  /*7b40*/  IADD3.X R33, PT, PT, R5, R4, R33, P2, P1 ;  /* 0x0000000405217210 */ /* 0x000fe200017e2421 */
[----:B---3--:R-:W-:Y:S06]  /*7b50*/  @P5 BRA `(.L_x_28) ;  /* 0x0000000000445947 */ /* 0x008fec0003800000 */
[C---:B------:R-:W-:Y:S01]  /*7b60*/  VIADD R25, R23.reuse, 0x8 ;  /* 0x0000000817197836 */ /* 0x040fe20000000000 */
[----:B------:R-:W-:-:S04]  /*7b70*/  ISETP.GE.AND P4, PT, R23, R166, PT ;  /* 0x000000a61700720c */ /* 0x000fc80003f86270 */
[----:B------:R-:W-:-:S09]  /*7b80*/  ISETP.GE.AND P3, PT, R25, R166, PT ;  /* 0x000000a61900720c */ /* 0x000fd20003f66270 */
[----:B------:R-:W1:Y:S01]  /*7b90*/  @!P4 LDC.64 R8, c[0x0][0x420] ;  /* 0x00010800ff08cb82 */ /* 0x000e620000000a00 */
[----:B------:R-:W-:-:S03]  /*7ba0*/  @!P4 IMAD R0, R23, R20, RZ ;  /* 0x000000141700c224 */ /* 0x000fc600078e02ff */
[----:B------:R-:W-:Y:S02]  /*7bb0*/  @!P3 IMAD R20, R25, R20, RZ ;  /* 0x000000141914b224 */ /* 0x000fe400078e02ff */
[-C--:B------:R-:W-:Y:S02]  /*7bc0*/  @!P4 IADD3 R2, P2, PT, R0, R7.reuse, RZ ;  /* 0x000000070002c210 */ /* 0x080fe40007f5e0ff */
[----:B------:R-:W2:Y:S01]  /*7bd0*/  @!P3 LDC.64 R4, c[0x0][0x420] ;  /* 0x00010800ff04bb82 */ /* 0x000ea20000000a00 */
[----:B------:R-:W-:Y:S02]  /*7be0*/  @!P3 IADD3 R7, P1, PT, R20, R7, RZ ;  /* 0x000000071407b210 */ /* 0x000fe40007f3e0ff */
[-C--:B------:R-:W-:Y:S02]  /*7bf0*/  @!P4 LEA.HI.X.SX32 R0, R0, R33.reuse, 0x1, P2 ;  /* 0x000000210000c211 */ /* 0x080fe400010f0eff */
[----:B------:R-:W-:Y:S02]  /*7c00*/  @!P3 LEA.HI.X.SX32 R20, R20, R33, 0x1, P1 ;  /* 0x000000211414b211 */ /* 0x000fe400008f0eff */
[----:B-1----:R-:W-:-:S04]  /*7c10*/  @!P4 LEA R8, P2, R2, R8, 0x2 ;  /* 0x000000080208c211 */ /* 0x002fc800078410ff */
[----:B------:R-:W-:Y:S02]  /*7c20*/  @!P4 LEA.HI.X R9, R2, R9, R0, 0x2, P2 ;  /* 0x000000090209c211 */ /* 0x000fe400010f1400 */
[----:B--2---:R-:W-:-:S03]  /*7c30*/  @!P3 LEA R4, P1, R7, R4, 0x2 ;  /* 0x000000040704b211 */ /* 0x004fc600078210ff */
[----:B------:R1:W-:Y:S01]  /*7c40*/  @!P4 STG.E desc[UR16][R8.64], R12 ;  /* 0x0000000c0800c986 */ /* 0x0003e2000c101910 */
[----:B------:R-:W-:-:S05]  /*7c50*/  @!P3 LEA.HI.X R5, R7, R5, R20, 0x2, P1 ;  /* 0x000000050705b211 */ /* 0x000fca00008f1414 */
[----:B------:R1:W-:Y:S04]  /*7c60*/  @!P3 STG.E desc[UR16][R4.64], R10 ;  /* 0x0000000a0400b986 */ /* 0x0003e8000c101910 */
.L_x_28:
[----:B------:R-:W-:Y:S05]  /*7c70*/  BSYNC.RECONVERGENT B0 ;  /* 0x0000000000007941 */ /* 0x000fea0003800200 */
.L_x_27:
[----:B------:R-:W2:Y:S01]  /*7c80*/  LDCU.64 UR4, c[0x0][0x410] ;  /* 0x00008200ff0477ac */ /* 0x000ea20008000a00 */
[----:B------:R-:W-:Y:S01]  /*7c90*/  @P0 IMAD.MOV.U32 R28, RZ, RZ, R26 ;  /* 0x000000ffff1c0224 */ /* 0x000fe200078e001a */
[----:B------:R-:W-:Y:S01]  /*7ca0*/  LOP3.LUT R15, R15, 0x38, RZ, 0xc0, !PT ;  /* 0x000000380f0f7812 */ /* 0x000fe200078ec0ff */
[----:B------:R-:W-:Y:S01]  /*7cb0*/  BSSY.RECONVERGENT B0, `(.L_x_29) ;  /* 0x000001f000007945 */ /* 0x000fe20003800200 */
[----:B-1----:R-:W-:Y:S02]  /*7cc0*/  SHF.R.U32.HI R5, RZ, 0x3, R6 ;  /* 0x00000003ff057819 */ /* 0x002fe40000011606 */
[----:B------:R-:W-:Y:S02]  /*7cd0*/  IADD3 R24, P0, PT, R15, R28, RZ ;  /* 0x0000001c0f187210 */ /* 0x000fe40007f1e0ff */
[C---:B------:R-:W-:Y:S01]  /*7ce0*/  ISETP.GE.AND P3, PT, R5.reuse, R166, PT ;  /* 0x000000a60500720c */ /* 0x040fe20003f66270 */
[----:B------:R-:W-:Y:S02]  /*7cf0*/  VIADD R9, R5, 0x40 ;  /* 0x0000004005097836 */ /* 0x000fe40000000000 */
[----:B------:R-:W-:-:S02]  /*7d00*/  IMAD.X R25, RZ, RZ, R13, P0 ;  /* 0x000000ffff197224 */ /* 0x000fc400000e060d */
[----:B------:R-:W-:Y:S01]  /*7d10*/  VIADD R7, R5, 0x20 ;  /* 0x0000002005077836 */ /* 0x000fe20000000000 */
[-C--:B------:R-:W-:Y:S01]  /*7d20*/  ISETP.GE.AND P1, PT, R9, R166.reuse, PT ;  /* 0x000000a60900720c */ /* 0x080fe20003f26270 */
[----:B------:R-:W-:Y:S01]  /*7d30*/  IMAD.WIDE.U32 R8, R3, 0x80, RZ ;  /* 0x0000008003087825 */ /* 0x000fe200078e00ff */
[----:B------:R1:W3:Y:S02]  /*7d40*/  LDS.128 R12, [R11+0x4000] ;  /* 0x004000000b0c7984 */ /* 0x0002e40000000c00 */
[----:B------:R-:W-:Y:S01]  /*7d50*/  ISETP.GE.AND P2, PT, R7, R166, PT ;  /* 0x000000a60700720c */ /* 0x000fe20003f46270 */
[----:B--2---:R-:W-:Y:S01]  /*7d60*/  IMAD.WIDE.U32 R24, R21, UR4, R24 ;  /* 0x0000000415187c25 */ /* 0x004fe2000f8e0018 */
[----:B------:R-:W-:-:S03]  /*7d70*/  LOP3.LUT R2, R8, R5, RZ, 0xfc, !PT ;  /* 0x0000000508027212 */ /* 0x000fc600078efcff */
[----:B------:R-:W-:Y:S02]  /*7d80*/  VIADD R3, R5, 0x60 ;  /* 0x0000006005037836 */ /* 0x000fe40000000000 */
[----:B------:R-:W-:Y:S01]  /*7d90*/  IMAD R27, R21, UR5, R25 ;  /* 0x00000005151b7c24 */ /* 0x000fe2000f8e0219 */
[----:B------:R1:W2:Y:S02]  /*7da0*/  LDS.128 R4, [R11+0x8000] ;  /* 0x008000000b047984 */ /* 0x0002a40000000c00 */
[----:B------:R-:W-:Y:S02]  /*7db0*/  ISETP.GE.AND P0, PT, R3, R166, PT ;  /* 0x000000a60300720c */ /* 0x000fe40003f06270 */
[----:B------:R1:W4:Y:S01]  /*7dc0*/  LDS.128 R20, [R11] ;  /* 0x000000000b147984 */ /* 0x0003220000000c00 */
[----:B------:R-:W-:Y:S10]  /*7dd0*/  @P3 BRA `(.L_x_30) ;  /* 0x0000000000303947 */ /* 0x000ff40003800000 */
[----:B------:R-:W5:Y:S01]  /*7de0*/  LDCU.64 UR6, c[0x0][0x408] ;  /* 0x00008100ff0677ac */ /* 0x000f620008000a00 */
[----:B------:R-:W-:Y:S01]  /*7df0*/  MOV R26, R24 ;  /* 0x00000018001a7202 */ /* 0x000fe20000000f00 */
[----:B------:R-:W1:Y:S01]  /*7e00*/  LDCU.64 UR4, c[0x0][0x3f0] ;  /* 0x00007e00ff0477ac */ /* 0x000e620008000a00 */
[----:B-----5:R-:W-:-:S03]  /*7e10*/  IMAD R3, R9, UR6, RZ ;  /* 0x0000000609037c24 */ /* 0x020fc6000f8e02ff */
[----:B------:R-:W-:-:S04]  /*7e20*/  IMAD.WIDE.U32 R28, R2, UR6, R26 ;  /* 0x00000006021c7c25 */ /* 0x000fc8000f8e001a */
[----:B------:R-:W-:Y:S01]  /*7e30*/  IMAD R0, R2, UR7, R3 ;  /* 0x0000000702007c24 */ /* 0x000fe2000f8e0203 */
[----:B-1----:R-:W-:-:S04]  /*7e40*/  LEA R30, P3, R28, UR4, 0x1 ;  /* 0x000000041c1e7c11 */ /* 0x002fc8000f8608ff */
[----:B------:R-:W-:-:S04]  /*7e50*/  IADD3 R0, PT, PT, R0, R29, RZ ;  /* 0x0000001d00007210 */ /* 0x000fc80007ffe0ff */
[----:B------:R-:W-:-:S05]  /*7e60*/  LEA.HI.X R31, R28, UR5, R0, 0x1, P3 ;  /* 0x000000051c1f7c11 */ /* 0x000fca00098f0c00 */
[----:B----4-:R1:W-:Y:S04]  /*7e70*/  STG.E.128 desc[UR16][R30.64], R20 ;  /* 0x000000141e007986 */ /* 0x0103e8000c101d10 */
[----:B---3--:R1:W-:Y:S04]  /*7e80*/  STG.E.128 desc[UR16][R30.64+0x80], R12 ;  /* 0x0000800c1e007986 */ /* 0x0083e8000c101d10 */
[----:B--2---:R1:W-:Y:S02]  /*7e90*/  STG.E.128 desc[UR16][R30.64+0x100], R4 ;  /* 0x000100041e007986 */ /* 0x0043e4000c101d10 */
.L_x_30:
[----:B------:R-:W-:Y:S05]  /*7ea0*/  BSYNC.RECONVERGENT B0 ;  /* 0x0000000000007941 */ /* 0x000fea0003800200 */
.L_x_29:
[----:B-1--4-:R1:W4:Y:S01]  /*7eb0*/  LDS.128 R20, [R11+0x1000] ;  /* 0x001000000b147984 */ /* 0x0123220000000c00 */
[----:B------:R-:W-:Y:S03]  /*7ec0*/  BSSY.RECONVERGENT B0, `(.L_x_31) ;  /* 0x0000013000007945 */ /* 0x000fe60003800200 */
[----:B---3--:R1:W3:Y:S04]  /*7ed0*/  LDS.128 R12, [R11+0x5000] ;  /* 0x005000000b0c7984 */ /* 0x0082e80000000c00 */
[----:B--2---:R1:W2:Y:S01]  /*7ee0*/  LDS.128 R4, [R11+0x9000] ;  /* 0x009000000b047984 */ /* 0x0042a20000000c00 */
[----:B------:R-:W-:Y:S05]  /*7ef0*/  @P2 BRA `(.L_x_32) ;  /* 0x00000000003c2947 */ /* 0x000fea0003800000 */
[----:B------:R-:W5:Y:S01]  /*7f00*/  LDCU.64 UR6, c[0x0][0x408] ;  /* 0x00008100ff0677ac */ /* 0x000f620008000a00 */
[----:B------:R-:W-:Y:S01]  /*7f10*/  IADD3 R3, P2, PT, R2, 0x20, RZ ;  /* 0x0000002002037810 */ /* 0x000fe20007f5e0ff */
[----:B------:R-:W-:Y:S01]  /*7f20*/  IMAD.MOV.U32 R28, RZ, RZ, R24 ;  /* 0x000000ffff1c7224 */ /* 0x000fe200078e0018 */
[----:B------:R-:W-:Y:S01]  /*7f30*/  MOV R29, R27 ;  /* 0x0000001b001d7202 */ /* 0x000fe20000000f00 */
[----:B------:R-:W1:Y:S02]  /*7f40*/  LDCU.64 UR4, c[0x0][0x3f0] ;  /* 0x00007e00ff0477ac */ /* 0x000e640008000a00 */
[----:B------:R-:W-:-:S04]  /*7f50*/  IMAD.X R0, RZ, RZ, R9, P2 ;  /* 0x000000ffff007224 */ /* 0x000fc800010e0609 */
[----:B-----5:R-:W-:Y:S02]  /*7f60*/  IMAD R0, R0, UR6, RZ ;  /* 0x0000000600007c24 */ /* 0x020fe4000f8e02ff */
        /* <DEDUP_REMOVED lines=8> */
.L_x_32:
[----:B------:R-:W-:Y:S05]  /*7ff0*/  BSYNC.RECONVERGENT B0 ;  /* 0x0000000000007941 */ /* 0x000fea0003800200 */
.L_x_31:
        /* <DEDUP_REMOVED lines=20> */
.L_x_34:
[----:B------:R-:W-:Y:S05]  /*8140*/  BSYNC.RECONVERGENT B0 ;  /* 0x0000000000007941 */ /* 0x000fea0003800200 */
.L_x_33:
[----:B-12---:R1:W2:Y:S04]  /*8150*/  LDS.128 R4, [R11+0x7000] ;  /* 0x007000000b047984 */ /* 0x0062a80000000c00 */
[----:B---3--:R1:W3:Y:S01]  /*8160*/  LDS.128 R12, [R11+0xb000] ;  /* 0x00b000000b0c7984 */ /* 0x0082e20000000c00 */
[----:B------:R-:W-:Y:S05]  /*8170*/  @P0 EXIT ;  /* 0x000000000000094d */ /* 0x000fea0003800000 */
[----:B------:R-:W5:Y:S01]  /*8180*/  LDCU.64 UR6, c[0x0][0x408] ;  /* 0x00008100ff0677ac */ /* 0x000f620008000a00 */
[----:B------:R-:W-:Y:S01]  /*8190*/  IADD3 R2, P0, PT, R2, 0x60, RZ ;  /* 0x0000006002027810 */ /* 0x000fe20007f1e0ff */
[----:B------:R-:W-:Y:S01]  /*81a0*/  IMAD.MOV.U32 R8, RZ, RZ, R24 ;  /* 0x000000ffff087224 */ /* 0x000fe200078e0018 */
[----:B------:R-:W1:Y:S03]  /*81b0*/  LDCU.64 UR4, c[0x0][0x3f0] ;  /* 0x00007e00ff0477ac */ /* 0x000e660008000a00 */
[----:B------:R-:W-:Y:S01]  /*81c0*/  IMAD.X R3, RZ, RZ, R9, P0 ;  /* 0x000000ffff037224 */ /* 0x000fe200000e0609 */
[----:B------:R-:W-:-:S03]  /*81d0*/  MOV R9, R27 ;  /* 0x0000001b00097202 */ /* 0x000fc60000000f00 */
[----:B-----5:R-:W-:Y:S02]  /*81e0*/  IMAD R3, R3, UR6, RZ ;  /* 0x0000000603037c24 */ /* 0x020fe4000f8e02ff */
[----:B------:R-:W-:-:S04]  /*81f0*/  IMAD.WIDE.U32 R8, R2, UR6, R8 ;  /* 0x0000000602087c25 */ /* 0x000fc8000f8e0008 */
[----:B------:R-:W-:Y:S01]  /*8200*/  IMAD R3, R2, UR7, R3 ;  /* 0x0000000702037c24 */ /* 0x000fe2000f8e0203 */
[----:B-1----:R-:W-:-:S04]  /*8210*/  LEA R2, P0, R8, UR4, 0x1 ;  /* 0x0000000408027c11 */ /* 0x002fc8000f8008ff */
[----:B------:R-:W-:-:S04]  /*8220*/  IADD3 R3, PT, PT, R3, R9, RZ ;  /* 0x0000000903037210 */ /* 0x000fc80007ffe0ff */
[----:B------:R-:W-:-:S05]  /*8230*/  LEA.HI.X R3, R8, UR5, R3, 0x1, P0 ;  /* 0x0000000508037c11 */ /* 0x000fca00080f0c03 */
[----:B------:R-:W-:Y:S04]  /*8240*/  STG.E.128 desc[UR16][R2.64], R16 ;  /* 0x0000001002007986 */ /* 0x000fe8000c101d10 */
[----:B--2---:R-:W-:Y:S04]  /*8250*/  STG.E.128 desc[UR16][R2.64+0x80], R4 ;  /* 0x0000800402007986 */ /* 0x004fe8000c101d10 */
[----:B---3--:R-:W-:Y:S01]  /*8260*/  STG.E.128 desc[UR16][R2.64+0x100], R12 ;  /* 0x0001000c02007986 */ /* 0x008fe2000c101d10 */
[----:B------:R-:W-:Y:S05]  /*8270*/  EXIT ;  /* 0x000000000000794d */ /* 0x000fea0003800000 */
.L_x_35:
[----:B------:R-:W-:-:S00]  /*8280*/  BRA `(.L_x_35) ;  /* 0xfffffffc00fc7947 */ /* 0x000fc0000383ffff */
[----:B------:R-:W-:-:S00]  /*8290*/  NOP ;  /* 0x0000000000007918 */ /* 0x000fc00000000000 */
        /* <DEDUP_REMOVED lines=14> */
.L_x_1802:


//--------------------- .text._ZN5flash16flash_fwd_kernelI23Flash_fwd_kernel_traitsILi192ELi128ELi64ELi8ELb0ELb0EN7cutlass10bfloat16_tE19Flash_kernel_traitsILi192ELi128ELi64ELi8ES3_EELb0ELb0ELb0ELb0ELb0ELb1ELb1ELb0EEEvNS_16Flash_fwd_paramsE --------------------------
	.section	.text._ZN5flash16flash_fwd_kernelI23Flash_fwd_kernel_traitsILi192ELi128ELi64ELi8ELb0ELb0EN7cutlass10bfloat16_tE19Flash_kernel_traitsILi192ELi128ELi64ELi8ES3_EELb0ELb0ELb0ELb0ELb0ELb1ELb1ELb0EEEvNS_16Flash_fwd_paramsE,"ax",@progbits
	.align	128
        .global         _ZN5flash16flash_fwd_kernelI23Flash_fwd_kernel_traitsILi192ELi128ELi64ELi8ELb0ELb0EN7cutlass10bfloat16_tE19Flash_kernel_traitsILi192ELi128ELi64ELi8ES3_EELb0ELb0ELb0ELb0ELb0ELb1ELb1ELb0EEEvNS_16Flash_fwd_paramsE
        .type           _ZN5flash16flash_fwd_kernelI23Flash_fwd_kernel_traitsILi192ELi128ELi64ELi8ELb0ELb0EN7cutlass10bfloat16_tE19Flash_kernel_traitsILi192ELi128ELi64ELi8ES3_EELb0ELb0ELb0ELb0ELb0ELb1ELb1ELb0EEEvNS_16Flash_fwd_paramsE,@function
        .size           _ZN5flash16flash_fwd_kernelI23Flash_fwd_kernel_traitsILi192ELi128ELi64ELi8ELb0ELb0EN7cutlass10bfloat16_tE19Flash_kernel_traitsILi192ELi128ELi64ELi8ES3_EELb0ELb0ELb0ELb0ELb0ELb1ELb1ELb0EEEvNS_16Flash_fwd_paramsE,(.L_x_1803 - _ZN5flash16flash_fwd_kernelI23Flash_fwd_kernel_traitsILi192ELi128ELi64ELi8ELb0ELb0EN7cutlass10bfloat16_tE19Flash_kernel_traitsILi192ELi128ELi64ELi8ES3_EELb0ELb0ELb0ELb0ELb0ELb1ELb1ELb0EEEvNS_16Flash_fwd_paramsE)
        .other          _ZN5flash16flash_fwd_kernelI23Flash_fwd_kernel_traitsILi192ELi128ELi64ELi8ELb0ELb0EN7cutlass10bfloat16_tE19Flash_kernel_traitsILi192ELi128ELi64ELi8ES3_EELb0ELb0ELb0ELb0ELb0ELb1ELb1ELb0EEEvNS_16Flash_fwd_paramsE,@"STO_CUDA_ENTRY STV_DEFAULT"
_ZN5flash16flash_fwd_kernelI23Flash_fwd_kernel_traitsILi192ELi128ELi64ELi8ELb0ELb0EN7cutlass10bfloat16_tE19Flash_kernel_traitsILi192ELi128ELi64ELi8ES3_EELb0ELb0ELb0ELb0ELb0ELb1ELb1ELb0EEEvNS_16Flash_fwd_paramsE:
.text._ZN5flash16flash_fwd_kernelI23Flash_fwd_kernel_traitsILi192ELi128ELi64ELi8ELb0ELb0EN7cutlass10bfloat16_tE19Flash_kernel_traitsILi192ELi128ELi64ELi8ES3_EELb0ELb0ELb0ELb0ELb0ELb1ELb1ELb0EEEvNS_16Flash_fwd_paramsE:
        /* <DEDUP_REMOVED lines=28> */
[----:B------:R-:W4:Y:S04]  /*01c0*/  @P3 LDG.E R0, desc[UR16][R16.64] ;  /* 0x0000001010003981 */ /* 0x000f28000c1e1900 */
[----:B------:R1:W4:Y:S01]  /*01d0*/  @P2 LDG.E R93, desc[UR16][R14.64] ;  /* 0x000000100e5d2981 */ /* 0x000322000c1e1900 */
[----:B------:R-:W-:Y:S02]  /*01e0*/  IADD3 R10, P0, PT, R11, R4, RZ ;  /* 0x000000040b0a7210 */ /* 0x000fe40007f1e0ff */
[----:B------:R-:W-:-:S03]  /*01f0*/  ISETP.EQ.U32.AND P3, PT, R4, RZ, PT ;  /* 0x000000ff0400720c */ /* 0x000fc60003f62070 */
[----:B------:R-:W-:Y:S02]  /*0200*/  IMAD.X R11, R2, 0x1, R5, P0 ;  /* 0x00000001020b7824 */ /* 0x000fe400000e0605 */
[----:B------:R-:W1:Y:S01]  /*0210*/  @!P2 LDC.64 R2, c[0x0][0x488] ;  /* 0x00012200ff02ab82 */ /* 0x000e620000000a00 */
[----:B------:R-:W-:Y:S02]  /*0220*/  ISETP.NE.U32.AND P0, PT, R4, RZ, PT ;  /* 0x000000ff0400720c */ /* 0x000fe40003f05070 */
[----:B---3--:R-:W-:Y:S02]  /*0230*/  ISETP.NE.AND P1, PT, RZ, UR4, PT ;  /* 0x00000004ff007c0c */ /* 0x008fe4000bf25270 */
[C---:B------:R-:W-:Y:S02]  /*0240*/  ISETP.NE.AND.EX P0, PT, R5.reuse, RZ, PT, P0 ;  /* 0x000000ff0500720c */ /* 0x040fe40003f05300 */
[----:B------:R-:W-:Y:S01]  /*0250*/  ISETP.EQ.OR.EX P3, PT, R5, RZ, !P1, P3 ;  /* 0x000000ff0500720c */ /* 0x000fe20004f62730 */
[----:B------:R-:W3:Y:S01]  /*0260*/  S2UR UR14, SR_CTAID.X ;  /* 0x00000000000e79c3 */ /* 0x000ee20000002500 */
[----:B-1----:R-:W-:-:S07]  /*0270*/  IMAD.MOV.U32 R7, RZ, RZ, -0x1 ;  /* 0xffffffffff077424 */ /* 0x002fce00078e00ff */
[----:B------:R-:W1:Y:S01]  /*0280*/  @!P4 LDC R167, c[0x0][0x434] ;  /* 0x00010d00ffa7cb82 */ /* 0x000e620000000800 */
[----:B------:R-:W1:Y:S03]  /*0290*/  S2R R15, SR_CTAID.Z ;  /* 0x00000000000f7919 */ /* 0x000e660000002700 */
[----:B------:R1:W5:Y:S01]  /*02a0*/  @!P3 LDG.E R7, desc[UR16][R10.64] ;  /* 0x000000100a07b981 */ /* 0x000362000c1e1900 */
[----:B------:R-:W-:-:S03]  /*02b0*/  @!P2 ISETP.NE.U32.AND P3, PT, R2, RZ, PT ;  /* 0x000000ff0200a20c */ /* 0x000fc60003f65070 */
[----:B------:R-:W1:Y:S01]  /*02c0*/  @!P2 LDC R6, c[0x0][0x43c] ;  /* 0x00010f00ff06ab82 */ /* 0x000e620000000800 */
[----:B------:R-:W1:Y:S01]  /*02d0*/  S2R R34, SR_TID.X ;  /* 0x0000000000227919 */ /* 0x000e620000002100 */
[----:B------:R-:W-:-:S06]  /*02e0*/  @!P2 ISETP.NE.AND.EX P3, PT, R3, RZ, PT, P3 ;  /* 0x000000ff0300a20c */ /* 0x000fcc0003f65330 */
[----:B------:R-:W2:Y:S01]  /*02f0*/  @!P0 LDC R2, c[0x0][0x438] ;  /* 0x00010e00ff028b82 */ /* 0x000ea20000000800 */
[----:B---3--:R-:W-:Y:S01]  /*0300*/  USHF.L.U32 UR10, UR14, 0x7, URZ ;  /* 0x000000070e0a7899 */ /* 0x008fe200080006ff */
[----:B-1----:R-:W-:Y:S01]  /*0310*/  @!P2 SEL R3, R6, RZ, P3 ;  /* 0x000000ff0603a207 */ /* 0x002fe20001800000 */
[----:B--2---:R-:W-:-:S05]  /*0320*/  @P4 IMAD.IADD R167, R8, 0x1, -R173 ;  /* 0x0000000108a74824 */ /* 0x004fca00078e0aad */
[----:B------:R-:W-:Y:S01]  /*0330*/  ISETP.GT.AND P4, PT, R167, UR10, PT ;  /* 0x0000000aa7007c0c */ /* 0x000fe2000bf84270 */
[----:B----4-:R-:W-:Y:S01]  /*0340*/  @P2 IMAD.IADD R93, R93, 0x1, -R0 ;  /* 0x000000015d5d2824 */ /* 0x010fe200078e0a00 */
[----:B------:R-:W-:Y:S11]  /*0350*/  @!P0 BRA `(.L_x_36) ;  /* 0x00000000000c8947 */ /* 0x000ff60003800000 */
[----:B------:R-:W2:Y:S02]  /*0360*/  @P1 LDG.E R2, desc[UR16][R10.64+0x4] ;  /* 0x000004100a021981 */ /* 0x000ea4000c1e1900 */
[----:B--2--5:R-:W-:-:S06]  /*0370*/  @P1 IADD3 R2, PT, PT, R2, -R7, RZ ;  /* 0x8000000702021210 */ /* 0x024fcc0007ffe0ff */
[----:B------:R1:W5:Y:S02]  /*0380*/  @!P1 LDG.E R2, desc[UR16][R10.64] ;  /* 0x000000100a029981 */ /* 0x000364000c1e1900 */
.L_x_36:
        /* <DEDUP_REMOVED lines=9> */
[----:B------:R-:W3:Y:S08]  /*0420*/  LDC R8, c[0x0][0x434] ;  /* 0x00010d00ff087b82 */ /* 0x000ef00000000800 */
[----:B------:R-:W1:Y:S01]  /*0430*/  @P1 LDC.64 R4, c[0x0][0x408] ;  /* 0x00010200ff041b82 */ /* 0x000e620000000a00 */
[----:B--2---:R-:W-:-:S07]  /*0440*/  ISETP.NE.AND P0, PT, R0, RZ, PT ;  /* 0x000000ff0000720c */ /* 0x004fce0003f05270 */
[----:B------:R-:W2:Y:S08]  /*0450*/  @!P1 LDC.64 R6, c[0x0][0x400] ;  /* 0x00010000ff069b82 */ /* 0x000eb00000000a00 */
[----:B------:R-:W4:Y:S01]  /*0460*/  LDC.U8 R0, c[0x0][0x548] ;  /* 0x00015200ff007b82 */ /* 0x000f220000000000 */
[----:B-1----:R-:W-:-:S07]  /*0470*/  @P1 IMAD.WIDE.U32 R10, R173, R4, RZ ;  /* 0x00000004ad0a1225 */ /* 0x002fce00078e00ff */
[----:B------:R-:W1:Y:S01]  /*0480*/  @P0 LDC.64 R2, c[0x0][0x430] ;  /* 0x00010c00ff020b82 */ /* 0x000e620000000a00 */
[----:B------:R-:W-:Y:S01]  /*0490*/  SHF.L.U32 R4, R34, 0x3, RZ ;  /* 0x0000000322047819 */ /* 0x000fe200000006ff */
[----:B--2---:R-:W-:Y:S01]  /*04a0*/  @!P1 IMAD.WIDE.U32 R16, R13, R6, RZ ;  /* 0x000000060d109225 */ /* 0x004fe200078e00ff */
[----:B------:R-:W-:-:S03]  /*04b0*/  @P1 MOV R16, R10 ;  /* 0x0000000a00101202 */ /* 0x000fc60000000f00 */
[----:B------:R-:W-:Y:S02]  /*04c0*/  @!P1 IMAD R6, R13, R7, R17 ;  /* 0x000000070d069224 */ /* 0x000fe400078e0211 */
[----:B------:R-:W-:Y:S01]  /*04d0*/  @P1 IMAD R6, R173, R5, R11 ;  /* 0x00000005ad061224 */ /* 0x000fe200078e020b */
[----:B----4-:R-:W-:Y:S01]  /*04e0*/  ISETP.NE.AND P4, PT, R0, RZ, !P0 ;  /* 0x000000ff0000720c */ /* 0x010fe20004785270 */
[----:B-1----:R-:W-:Y:S01]  /*04f0*/  @P0 IMAD R10, R2, R3, RZ ;  /* 0x00000003020a0224 */ /* 0x002fe200078e02ff */
[----:B------:R-:W-:Y:S01]  /*0500*/  @P0 MOV R3, 0x1 ;  /* 0x0000000100030802 */ /* 0x000fe20000000f00 */
[----:B------:R-:W1:Y:S01]  /*0510*/  @P0 LDC R2, c[0x0][0x430] ;  /* 0x00010c00ff020b82 */ /* 0x000e620000000800 */
[----:B---3--:R-:W-:Y:S09]  /*0520*/  @P0 BRA `(.L_x_38) ;  /* 0x0000000000280947 */ /* 0x008ff20003800000 */
[----:B------:R-:W-:Y:S01]  /*0530*/  ISETP.NE.AND P0, PT, R0, RZ, PT ;  /* 0x000000ff0000720c */ /* 0x000fe20003f05270 */
[----:B------:R-:W2:-:S12]  /*0540*/  LDC R5, c[0x0][0x3e0] ;  /* 0x0000f800ff057b82 */ /* 0x000e980000000800 */
[----:B------:R-:W3:Y:S01]  /*0550*/  @P0 LDC R10, c[0x0][0x454] ;  /* 0x00011500ff0a0b82 */ /* 0x000ee20000000800 */
[----:B-1----:R-:W-:Y:S02]  /*0560*/  @P0 MOV R2, 0x1 ;  /* 0x0000000100020802 */ /* 0x002fe40000000f00 */
[----:B------:R-:W-:-:S05]  /*0570*/  @!P0 MOV R2, 0x1 ;  /* 0x0000000100028802 */ /* 0x000fca0000000f00 */
[----:B------:R-:W2:Y:S08]  /*0580*/  @P0 LDC R12, c[0x0][0x454] ;  /* 0x00011500ff0c0b82 */ /* 0x000eb00000000800 */
[----:B------:R-:W1:Y:S08]  /*0590*/  @!P0 LDC R0, c[0x0][0x434] ;  /* 0x00010d00ff008b82 */ /* 0x000e700000000800 */
[----:B------:R-:W4:Y:S01]  /*05a0*/  @!P0 LDC R10, c[0x0][0x434] ;  /* 0x00010d00ff0a8b82 */ /* 0x000f220000000800 */
[----:B--2---:R-:W-:-:S02]  /*05b0*/  @P0 IMAD R3, R12, R5, RZ ;  /* 0x000000050c030224 */ /* 0x004fc400078e02ff */
[----:B-1-3--:R-:W-:-:S07]  /*05c0*/  @!P0 IMAD R3, R0, R5, RZ ;  /* 0x0000000500038224 */ /* 0x00afce00078e02ff */
.L_x_38:
[----:B------:R-:W-:Y:S01]  /*05d0*/  IMAD R8, R13, R8, RZ ;  /* 0x000000080d087224 */ /* 0x000fe200078e02ff */
[----:B------:R-:W-:Y:S01]  /*05e0*/  ISETP.NE.AND P1, PT, R173, -0x1, PT ;  /* 0xffffffffad00780c */ /* 0x000fe20003f25270 */
[----:B------:R-:W2:Y:S01]  /*05f0*/  LDCU.64 UR4, c[0x0][0x410] ;  /* 0x00008200ff0477ac */ /* 0x000ea20008000a00 */
[----:B----4-:R-:W-:Y:S01]  /*0600*/  IMAD R0, R15, R10, RZ ;  /* 0x0000000a0f007224 */ /* 0x010fe200078e02ff */
[----:B------:R-:W-:Y:S01]  /*0610*/  LOP3.LUT R17, R4, 0x38, RZ, 0xc0, !PT ;  /* 0x0000003804117812 */ /* 0x000fe200078ec0ff */
[----:B-1----:R-:W-:Y:S01]  /*0620*/  IMAD R10, R2, UR10, RZ ;  /* 0x0000000a020a7c24 */ /* 0x002fe2000f8e02ff */
[----:B------:R-:W-:Y:S01]  /*0630*/  SEL R11, R8, R173, !P1 ;  /* 0x000000ad080b7207 */ /* 0x000fe20004800000 */
[----:B------:R-:W-:Y:S01]  /*0640*/  @!P4 IMAD R0, R13, R3, R0 ;  /* 0x000000030d00c224 */ /* 0x000fe200078e0200 */
[----:B------:R-:W-:Y:S01]  /*0650*/  SHF.R.U32.HI R3, RZ, 0x3, R34 ;  /* 0x00000003ff037819 */ /* 0x000fe20000011622 */
[----:B------:R-:W-:Y:S01]  /*0660*/  VIADD R8, R167, -UR10 ;  /* 0x8000000aa7087c36 */ /* 0x000fe20008000000 */
[----:B------:R-:W-:Y:S01]  /*0670*/  IADD3 R16, P0, PT, R17, R16, RZ ;  /* 0x0000001011107210 */ /* 0x000fe20007f1e0ff */
[----:B------:R-:W-:Y:S01]  /*0680*/  UIMAD.WIDE.U32 UR8, UR14, 0x80, URZ ;  /* 0x000000800e0878a5 */ /* 0x000fe2000f8e00ff */
[----:B------:R-:W-:Y:S01]  /*0690*/  SHF.R.S32.HI R4, RZ, 0x1f, R11 ;  /* 0x0000001fff047819 */ /* 0x000fe2000001140b */
[C---:B------:R-:W-:Y:S01]  /*06a0*/  VIADD R9, R3.reuse, 0x20 ;  /* 0x0000002003097836 */ /* 0x040fe20000000000 */
[CC--:B------:R-:W-:Y:S01]  /*06b0*/  ISETP.GE.AND P3, PT, R3.reuse, R8.reuse, PT ;  /* 0x000000080300720c */ /* 0x0c0fe20003f66270 */
[----:B------:R-:W-:Y:S01]  /*06c0*/  IMAD.X R17, RZ, RZ, R6, P0 ;  /* 0x000000ffff117224 */ /* 0x000fe200000e0606 */
[----:B------:R-:W-:Y:S01]  /*06d0*/  LOP3.LUT P6, R34, R34, 0x7, RZ, 0xc0, !PT ;  /* 0x0000000722227812 */ /* 0x000fe200078cc0ff */
[----:B------:R-:W-:Y:S01]  /*06e0*/  VIADD R7, R3, 0x40 ;  /* 0x0000004003077836 */ /* 0x000fe20000000000 */
[-C--:B------:R-:W-:Y:S01]  /*06f0*/  ISETP.GE.AND P1, PT, R9, R8.reuse, PT ;  /* 0x000000080900720c */ /* 0x080fe20003f26270 */
[----:B------:R-:W-:Y:S01]  /*0700*/  VIADD R13, R3, 0x60 ;  /* 0x00000060030d7836 */ /* 0x000fe20000000000 */
[----:B------:R-:W-:Y:S01]  /*0710*/  BSSY.RECONVERGENT B0, `(.L_x_39) ;  /* 0x0000018000007945 */ /* 0x000fe20003800200 */
[----:B--2---:R-:W-:Y:S01]  /*0720*/  IMAD.WIDE.U32 R16, R15, UR4, R16 ;  /* 0x000000040f107c25 */ /* 0x004fe2000f8e0010 */
[----:B------:R-:W-:-:S02]  /*0730*/  ISETP.GE.AND P2, PT, R7, R8, PT ;  /* 0x000000080700720c */ /* 0x000fc40003f46270 */
[----:B------:R-:W-:Y:S01]  /*0740*/  SEL R11, R11, RZ, P4 ;  /* 0x000000ff0b0b7207 */ /* 0x000fe20002000000 */
[----:B------:R-:W-:Y:S01]  /*0750*/  IMAD R19, R15, UR5, R17 ;  /* 0x000000050f137c24 */ /* 0x000fe2000f8e0211 */
[----:B------:R-:W-:Y:S02]  /*0760*/  SEL R6, R4, RZ, P4 ;  /* 0x000000ff04067207 */ /* 0x000fe40002000000 */
[-C--:B------:R-:W-:Y:S02]  /*0770*/  ISETP.GE.AND P0, PT, R13, R8.reuse, PT ;  /* 0x000000080d00720c */ /* 0x080fe40003f06270 */
[----:B------:R-:W-:Y:S02]  /*0780*/  ISETP.GE.OR P6, PT, R3, R8, P6 ;  /* 0x000000080300720c */ /* 0x000fe400037c6670 */
[C---:B------:R-:W-:Y:S02]  /*0790*/  ISETP.NE.OR P5, PT, R34.reuse, RZ, P1 ;  /* 0x000000ff2200720c */ /* 0x040fe40000fa5670 */
[----:B------:R-:W-:-:S02]  /*07a0*/  ISETP.NE.OR P4, PT, R34, RZ, P2 ;  /* 0x000000ff2200720c */ /* 0x000fc40001785670 */
        /* <DEDUP_REMOVED lines=14> */
.L_x_40:
[----:B------:R-:W-:Y:S05]  /*0890*/  BSYNC.RECONVERGENT B0 ;  /* 0x0000000000007941 */ /* 0x000fea0003800200 */
.L_x_39:
        /* <DEDUP_REMOVED lines=18> */
.L_x_42:
[----:B------:R-:W-:Y:S05]  /*09c0*/  BSYNC.RECONVERGENT B0 ;  /* 0x0000000000007941 */ /* 0x000fea0003800200 */
.L_x_41:
        /* <DEDUP_REMOVED lines=17> */
.L_x_44:
[----:B------:R-:W-:Y:S05]  /*0ae0*/  BSYNC.RECONVERGENT B0 ;  /* 0x0000000000007941 */ /* 0x000fea0003800200 */
.L_x_43:
[----:B------:R-:W-:Y:S01]  /*0af0*/  BSSY.RECONVERGENT B0, `(.L_x_45) ;  /* 0x0000013000007945 */ /* 0x000fe20003800200 */
[----:B------:R-:W-:Y:S02]  /*0b00*/  IADD3 R11, P2, P1, R10, R11, R0 ;  /* 0x0000000b0a0b7210 */ /* 0x000fe4000795e000 */
        /* <DEDUP_REMOVED lines=17> */
.L_x_46:
[----:B------:R-:W-:Y:S05]  /*0c20*/  BSYNC.RECONVERGENT B0 ;  /* 0x0000000000007941 */ /* 0x000fea0003800200 */
.L_x_45:
[----:B------:R-:W-:Y:S01]  /*0c30*/  BSSY.RECONVERGENT B0, `(.L_x_47) ;  /* 0x000000b000007945 */ /* 0x000fe20003800200 */
[----:B------:R-:W-:-:S03]  /*0c40*/  IADD3.X R0, PT, PT, R5, R6, R0, P2, P1 ;  /* 0x0000000605007210 */ /* 0x000fc600017e2400 */
[----:B------:R-:W-:Y:S05]  /*0c50*/  @P6 BRA `(.L_x_48) ;  /* 0x0000000000206947 */ /* 0x000fea0003800000 */
[----:B------:R-:W1:Y:S01]  /*0c60*/  LDCU.64 UR4, c[0x0][0x420] ;  /* 0x00008400ff0477ac */ /* 0x000e620008000a00 */
[----:B------:R-:W-:-:S05]  /*0c70*/  IMAD R3, R3, R2, RZ ;  /* 0x0000000203037224 */ /* 0x000fca00078e02ff */
[----:B------:R-:W-:-:S04]  /*0c80*/  IADD3 R4, P0, PT, R3, R11, RZ ;  /* 0x0000000b03047210 */ /* 0x000fc80007f1e0ff */
[----:B------:R-:W-:Y:S02]  /*0c90*/  LEA.HI.X.SX32 R3, R3, R0, 0x1, P0 ;  /* 0x0000000003037211 */ /* 0x000fe400000f0eff */
[----:B-1----:R-:W-:-:S04]  /*0ca0*/  LEA R14, P0, R4, UR4, 0x2 ;  /* 0x00000004040e7c11 */ /* 0x002fc8000f8010ff */
[----:B------:R-:W-:Y:S01]  /*0cb0*/  LEA.HI.X R15, R4, UR5, R3, 0x2, P0 ;  /* 0x00000005040f7c11 */ /* 0x000fe200080f1403 */
[----:B------:R-:W-:-:S05]  /*0cc0*/  IMAD.MOV.U32 R3, RZ, RZ, 0x7f800000 ;  /* 0x7f800000ff037424 */ /* 0x000fca00078e00ff */
[----:B------:R4:W-:Y:S03]  /*0cd0*/  STG.E desc[UR16][R14.64], R3 ;  /* 0x000000030e007986 */ /* 0x0009e6000c101910 */
.L_x_48:
[----:B------:R-:W-:Y:S05]  /*0ce0*/  BSYNC.RECONVERGENT B0 ;  /* 0x0000000000007941 */ /* 0x000fea0003800200 */
.L_x_47:
        /* <DEDUP_REMOVED lines=10> */
.L_x_50:
[----:B------:R-:W-:Y:S05]  /*0d90*/  BSYNC.RECONVERGENT B0 ;  /* 0x0000000000007941 */ /* 0x000fea0003800200 */
.L_x_49:
        /* <DEDUP_REMOVED lines=10> */
.L_x_52:
[----:B------:R-:W-:Y:S05]  /*0e40*/  BSYNC.RECONVERGENT B0 ;  /* 0x0000000000007941 */ /* 0x000fea0003800200 */
.L_x_51:
        /* <DEDUP_REMOVED lines=10> */
.L_x_37:
        /* <DEDUP_REMOVED lines=20> */
.L_x_53:
[----:B------:R-:W1:Y:S01]  /*1030*/  LDCU.64 UR6, c[0x0][0x3b8] ;  /* 0x00007700ff0677ac */ /* 0x000e620008000a00 */
[----:B------:R-:W-:-:S05]  /*1040*/  IADD3 R22, PT, PT, R0, R7, RZ ;  /* 0x0000000700167210 */ /* 0x000fca0007ffe0ff */
[C---:B-1----:R-:W-:Y:S02]  /*1050*/  IMAD R11, R22.reuse, UR7, RZ ;  /* 0x00000007160b7c24 */ /* 0x042fe4000f8e02ff */
[----:B------:R-:W-:-:S05]  /*1060*/  IMAD.WIDE.U32 R22, R22, UR6, RZ ;  /* 0x0000000616167c25 */ /* 0x000fca000f8e00ff */
[----:B------:R-:W-:Y:S02]  /*1070*/  IADD3 R11, PT, PT, R23, R11, RZ ;  /* 0x0000000b170b7210 */ /* 0x000fe40007ffe0ff */
.L_x_54:
        /* <DEDUP_REMOVED lines=17> */
[----:B------:R-:W-:Y:S01]  /*1190*/  @!P1 IMAD.IADD R4, R4, 0x1, -R5 ;  /* 0x0000000104049824 */ /* 0x000fe200078e0a05 */
[----:B------:R-:W-:Y:S02]  /*11a0*/  @!P1 IADD3 R12, PT, PT, R12, 0x1, RZ ;  /* 0x000000010c0c9810 */ /* 0x000fe40007ffe0ff */
[----:B------:R-:W-:Y:S02]  /*11b0*/  ISETP.NE.AND P1, PT, R2, RZ, PT ;  /* 0x000000ff0200720c */ /* 0x000fe40003f25270 */
[----:B------:R-:W-:-:S13]  /*11c0*/  ISETP.GE.U32.AND P3, PT, R4, R5, PT ;  /* 0x000000050400720c */ /* 0x000fda0003f66070 */
[----:B------:R-:W-:-:S05]  /*11d0*/  @P3 VIADD R12, R12, 0x1 ;  /* 0x000000010c0c3836 */ /* 0x000fca0000000000 */
        /* <DEDUP_REMOVED lines=15> */
.L_x_55:
[----:B------:R-:W1:Y:S01]  /*12d0*/  LDC.64 R4, c[0x0][0x3c0] ;  /* 0x0000f000ff047b82 */ /* 0x000e620000000a00 */
[----:B------:R-:W-:-:S05]  /*12e0*/  IADD3 R0, PT, PT, R0, R7, RZ ;  /* 0x0000000700007210 */ /* 0x000fca0007ffe0ff */
[C---:B-1----:R-:W-:Y:S02]  /*12f0*/  IMAD R13, R0.reuse, R5, RZ ;  /* 0x00000005000d7224 */ /* 0x042fe400078e02ff */
[----:B------:R-:W-:-:S05]  /*1300*/  IMAD.WIDE.U32 R20, R0, R4, RZ ;  /* 0x0000000400147225 */ /* 0x000fca00078e00ff */
[----:B------:R-:W-:-:S07]  /*1310*/  IADD3 R13, PT, PT, R21, R13, RZ ;  /* 0x0000000d150d7210 */ /* 0x000fce0007ffe0ff */
.L_x_56:
        /* <DEDUP_REMOVED lines=9> */
[----:B------:R-:W-:Y:S01]  /*13b0*/  IMAD.SHL.U32 R21, R4, 0x40, RZ ;  /* 0x0000004004157824 */ /* 0x000fe200078e00ff */
[----:B------:R-:W-:Y:S01]  /*13c0*/  USHF.R.U32.HI UR14, URZ, 0x19, UR14 ;  /* 0x00000019ff0e7899 */ /* 0x000fe2000801160e */
[----:B------:R-:W-:Y:S01]  /*13d0*/  ISETP.GE.AND P1, PT, R10, R167, PT ;  /* 0x000000a70a00720c */ /* 0x000fe20003f26270 */
[----:B------:R-:W-:Y:S01]  /*13e0*/  USHF.L.U32 UR15, UR6, 0x6, URZ ;  /* 0x00000006060f7899 */ /* 0x000fe200080006ff */
[----:B------:R-:W-:Y:S01]  /*13f0*/  IADD3 R16, P0, PT, R14, R16, RZ ;  /* 0x000000100e107210 */ /* 0x000fe20007f1e0ff */
[----:B------:R-:W3:Y:S01]  /*1400*/  LDCU.64 UR12, c[0x0][0x388] ;  /* 0x00007100ff0c77ac */ /* 0x000ee20008000a00 */
[----:B------:R-:W-:Y:S01]  /*1410*/  LOP3.LUT R18, R0, UR4, RZ, 0xfc, !PT ;  /* 0x0000000400127c12 */ /* 0x000fe2000f8efcff */
[----:B------:R-:W-:Y:S01]  /*1420*/  IMAD.SHL.U32 R33, R34, 0x40, RZ ;  /* 0x0000004022217824 */ /* 0x000fe200078e00ff */
[C---:B------:R-:W-:Y:S01]  /*1430*/  IADD3 R22, P2, PT, R14.reuse, R22, RZ ;  /* 0x000000160e167210 */ /* 0x040fe20007f5e0ff */
[----:B------:R-:W4:Y:S01]  /*1440*/  @!P3 LDC.64 R8, c[0x0][0x3b0] ;  /* 0x0000ec00ff08bb82 */ /* 0x000f220000000a00 */
[----:B------:R-:W-:Y:S01]  /*1450*/  IMAD.X R17, RZ, RZ, R6, P0 ;  /* 0x000000ffff117224 */ /* 0x000fe200000e0606 */
[----:B------:R-:W-:Y:S01]  /*1460*/  IADD3 R14, P0, PT, R14, R20, RZ ;  /* 0x000000140e0e7210 */ /* 0x000fe20007f1e0ff */
[----:B------:R-:W-:Y:S01]  /*1470*/  VIADD R20, R0, 0x40 ;  /* 0x0000004000147836 */ /* 0x000fe20000000000 */
[----:B------:R-:W-:Y:S01]  /*1480*/  UMOV UR4, 0x400 ;  /* 0x0000040000047882 */ /* 0x000fe20000000000 */
[----:B-1----:R-:W-:Y:S01]  /*1490*/  IMAD.WIDE.U32 R16, R15, UR8, R16 ;  /* 0x000000080f107c25 */ /* 0x002fe2000f8e0010 */
[----:B------:R-:W-:-:S02]  /*14a0*/  LOP3.LUT R132, R33, 0x1c0, RZ, 0xc0, !PT ;  /* 0x000001c021847812 */ /* 0x000fc400078ec0ff */
[----:B------:R-:W1:Y:S01]  /*14b0*/  @!P3 LDC.64 R2, c[0x0][0x380] ;  /* 0x0000e000ff02bb82 */ /* 0x000e620000000a00 */
[----:B------:R-:W-:Y:S01]  /*14c0*/  IMAD R17, R15, UR9, R17 ;  /* 0x000000090f117c24 */ /* 0x000fe2000f8e0211 */
[----:B------:R-:W-:Y:S01]  /*14d0*/  @!P1 IADD3 R15, P4, PT, R18, 0x20, RZ ;  /* 0x00000020120f9810 */ /* 0x000fe20007f9e0ff */
[----:B--2---:R-:W-:Y:S01]  /*14e0*/  ULEA UR5, UR5, UR4, 0x18 ;  /* 0x0000000405057291 */ /* 0x004fe2000f8ec0ff */
[----:B------:R-:W-:Y:S01]  /*14f0*/  ISETP.GE.AND P6, PT, R20, R167, PT ;  /* 0x000000a71400720c */ /* 0x000fe20003fc6270 */
[----:B------:R-:W-:Y:S01]  /*1500*/  @!P1 IMAD.MOV.U32 R25, RZ, RZ, R17 ;  /* 0x000000ffff199224 */ /* 0x000fe200078e0011 */
[----:B------:R-:W-:Y:S01]  /*1510*/  USHF.L.U64.HI UR4, UR6, 0x6, UR7 ;  /* 0x0000000606047899 */ /* 0x000fe20008010207 */
[----:B------:R-:W-:Y:S01]  /*1520*/  @!P1 IMAD.X R19, RZ, RZ, UR14, P4 ;  /* 0x0000000eff139e24 */ /* 0x000fe2000a0e06ff */
[----:B------:R-:W2:Y:S01]  /*1530*/  @!P1 LDC.64 R6, c[0x0][0x3b0] ;  /* 0x0000ec00ff069b82 */ /* 0x000ea20000000a00 */
[----:B------:R-:W-:Y:S01]  /*1540*/  IMAD.X R23, RZ, RZ, R11, P2 ;  /* 0x000000ffff177224 */ /* 0x000fe200010e060b */
[----:B------:R-:W5:Y:S01]  /*1550*/  LDCU.128 UR8, c[0x0][0x3d0] ;  /* 0x00007a00ff0877ac */ /* 0x000f620008000c00 */
[----:B------:R-:W-:Y:S01]  /*1560*/  LOP3.LUT R92, R33, 0x400, RZ, 0xc0, !PT ;  /* 0x00000400215c7812 */ /* 0x000fe200078ec0ff */
[----:B------:R-:W-:-:S02]  /*1570*/  IMAD.MOV.U32 R89, RZ, RZ, 0x20 ;  /* 0x00000020ff597424 */ /* 0x000fc400078e00ff */
[----:B----4-:R-:W-:Y:S02]  /*1580*/  @!P3 IMAD R24, R8, UR14, RZ ;  /* 0x0000000e0818bc24 */ /* 0x010fe4000f8e02ff */
[----:B------:R-:W-:-:S04]  /*1590*/  @!P3 IMAD.WIDE.U32 R26, R18, R8, R16 ;  /* 0x00000008121ab225 */ /* 0x000fc800078e0010 */
[----:B------:R-:W-:Y:S01]  /*15a0*/  @!P3 IMAD R24, R18, R9, R24 ;  /* 0x000000091218b224 */ /* 0x000fe200078e0218 */
[----:B------:R-:W-:Y:S02]  /*15b0*/  LOP3.LUT R9, R35, 0x1f8, RZ, 0xc0, !PT ;  /* 0x000001f823097812 */ /* 0x000fe400078ec0ff */
[----:B-1----:R-:W-:Y:S01]  /*15c0*/  @!P3 LEA R28, P5, R26, R2, 0x1 ;  /* 0x000000021a1cb211 */ /* 0x002fe200078a08ff */
[----:B------:R-:W-:Y:S01]  /*15d0*/  @!P3 IMAD.IADD R24, R27, 0x1, R24 ;  /* 0x000000011b18b824 */ /* 0x000fe200078e0218 */
[----:B------:R-:W-:Y:S01]  /*15e0*/  LOP3.LUT R174, R9, 0x38, R34, 0x78, !PT ;  /* 0x0000003809ae7812 */ /* 0x000fe200078e7822 */
[----:B------:R-:W-:Y:S01]  /*15f0*/  VIADD R2, R0, 0x60 ;  /* 0x0000006000027836 */ /* 0x000fe20000000000 */
[----:B------:R-:W1:Y:S02]  /*1600*/  @!P1 LDC.64 R8, c[0x0][0x380] ;  /* 0x0000e000ff089b82 */ /* 0x000e640000000a00 */
[----:B------:R-:W-:Y:S01]  /*1610*/  @!P3 LEA.HI.X R29, R26, R3, R24, 0x1, P5 ;  /* 0x000000031a1db211 */ /* 0x000fe200028f0c18 */
[----:B------:R-:W-:Y:S01]  /*1620*/  @!P1 IMAD.MOV.U32 R24, RZ, RZ, R16 ;  /* 0x000000ffff189224 */ /* 0x000fe200078e0010 */
[----:B------:R-:W-:Y:S01]  /*1630*/  ISETP.GE.AND P5, PT, R2, R167, PT ;  /* 0x000000a70200720c */ /* 0x000fe20003fa6270 */
[-C--:B--2---:R-:W-:Y:S01]  /*1640*/  @!P1 IMAD R2, R19, R6.reuse, RZ ;  /* 0x0000000613029224 */ /* 0x084fe200078e02ff */
[----:B------:R-:W-:Y:S01]  /*1650*/  LOP3.LUT R174, R174, 0x1e00, R35, 0xf8, !PT ;  /* 0x00001e00aeae7812 */ /* 0x000fe200078ef823 */
[----:B------:R-:W-:-:S03]  /*1660*/  @!P1 IMAD.WIDE.U32 R24, R15, R6, R24 ;  /* 0x000000060f189225 */ /* 0x000fc600078e0018 */
[----:B------:R-:W-:Y:S01]  /*1670*/  LEA R174, R174, UR5, 0x1 ;  /* 0x00000005aeae7c11 */ /* 0x000fe2000f8e08ff */
[----:B------:R-:W-:Y:S01]  /*1680*/  @!P1 IMAD R19, R15, R7, R2 ;  /* 0x000000070f139224 */ /* 0x000fe200078e0202 */
[----:B------:R-:W-:Y:S01]  /*1690*/  LEA.HI.SX32 R2, R32, 0xffffffff, 0x1a ;  /* 0xffffffff20027811 */ /* 0x000fe200078fd2ff */
[----:B------:R-:W2:Y:S01]  /*16a0*/  @!P6 LDC.64 R6, c[0x0][0x3b0] ;  /* 0x0000ec00ff06eb82 */ /* 0x000ea20000000a00 */
[----:B------:R-:W-:Y:S01]  /*16b0*/  SHF.L.U64.HI R15, R4, 0x6, R5 ;  /* 0x00000006040f7819 */ /* 0x000fe20000010205 */
[----:B------:R-:W-:Y:S01]  /*16c0*/  @!P1 IMAD.IADD R20, R25, 0x1, R19 ;  /* 0x0000000119149824 */ /* 0x000fe200078e0213 */
[----:B------:R-:W-:Y:S01]  /*16d0*/  @!PT LDS RZ, [RZ] ;  /* 0x00000000fffff984 */ /* 0x000fe20000000800 */
[----:B------:R-:W-:Y:S01]  /*16e0*/  @!PT LDS RZ, [RZ] ;  /* 0x00000000fffff984 */ /* 0x000fe20000000800 */
[----:B------:R-:W-:Y:S01]  /*16f0*/  @!PT LDS RZ, [RZ] ;  /* 0x00000000fffff984 */ /* 0x000fe20000000800 */
[----:B------:R-:W-:Y:S01]  /*1700*/  @!P3 LDGSTS.E.BYPASS.LTC128B.128 [R174], desc[UR16][R28.64] ;  /* 0x000000001caebfae */ /* 0x000fe2000b981a10 */
[----:B------:R-:W-:-:S03]  /*1710*/  IMAD R3, R2, -0x40, R93 ;  /* 0xffffffc002037824 */ /* 0x000fc600078e025d */
[----:B------:R-:W-:Y:S02]  /*1720*/  @!P3 LDGSTS.E.BYPASS.LTC128B.128 [R174+0x4000], desc[UR16][R28.64+0x80] ;  /* 0x040000801caebfae */ /* 0x000fe4000b981a10 */
[-C--:B------:R-:W-:Y:S02]  /*1730*/  ISETP.GE.AND P2, PT, R10, R3.reuse, PT ;  /* 0x000000030a00720c */ /* 0x080fe40003f46270 */
[----:B-1----:R-:W-:Y:S01]  /*1740*/  @!P1 LEA R26, P4, R24, R8, 0x1 ;  /* 0x00000008181a9211 */ /* 0x002fe200078808ff */
[----:B------:R1:W-:Y:S01]  /*1750*/  @!P3 LDGSTS.E.BYPASS.LTC128B.128 [R174+0x8000], desc[UR16][R28.64+0x100] ;  /* 0x080001001caebfae */ /* 0x0003e2000b981a10 */
[----:B------:R-:W-:Y:S01]  /*1760*/  ISETP.GE.AND P3, PT, R10, R3, PT ;  /* 0x000000030a00720c */ /* 0x000fe20003f66270 */
[----:B------:R-:W-:Y:S01]  /*1770*/  IMAD R10, R2, UR4, RZ ;  /* 0x00000004020a7c24 */ /* 0x000fe2000f8e02ff */
[----:B------:R-:W-:Y:S01]  /*1780*/  @!P1 LEA.HI.X R27, R24, R9, R20, 0x1, P4 ;  /* 0x00000009181b9211 */ /* 0x000fe200020f0c14 */
[----:B------:R-:W-:Y:S01]  /*1790*/  IMAD R8, R15, R2, RZ ;  /* 0x000000020f087224 */ /* 0x000fe200078e02ff */
[----:B------:R-:W-:-:S02]  /*17a0*/  SHF.R.S32.HI R9, RZ, 0x1f, R2 ;  /* 0x0000001fff097819 */ /* 0x000fc40000011402 */
[----:B------:R-:W-:Y:S01]  /*17b0*/  @!P6 IADD3 R24, P4, PT, R18, 0x40, RZ ;  /* 0x000000401218e810 */ /* 0x000fe20007f9e0ff */
[----:B------:R-:W-:Y:S01]  /*17c0*/  @!P1 LDGSTS.E.BYPASS.LTC128B.128 [R174+0x1000], desc[UR16][R26.64] ;  /* 0x010000001aae9fae */ /* 0x000fe2000b981a10 */
[----:B------:R-:W-:Y:S01]  /*17d0*/  SHF.R.S32.HI R20, RZ, 0x1f, R12 ;  /* 0x0000001fff147819 */ /* 0x000fe2000001140c */
[C---:B------:R-:W-:Y:S02]  /*17e0*/  IMAD R19, R9.reuse, UR15, R10 ;  /* 0x0000000f09137c24 */ /* 0x040fe4000f8e020a */
[----:B------:R-:W4:Y:S01]  /*17f0*/  @!P6 LDC.64 R10, c[0x0][0x380] ;  /* 0x0000e000ff0aeb82 */ /* 0x000f220000000a00 */
[----:B------:R-:W-:Y:S01]  /*1800*/  @!P6 IMAD.X R15, RZ, RZ, UR14, P4 ;  /* 0x0000000eff0fee24 */ /* 0x000fe2000a0e06ff */
[----:B------:R-:W-:Y:S01]  /*1810*/  ISETP.GE.AND P4, PT, R0, R3, PT ;  /* 0x000000030000720c */ /* 0x000fe20003f86270 */
[----:B------:R-:W-:Y:S01]  /*1820*/  IMAD R3, R9, R21, R8 ;  /* 0x0000001509037224 */ /* 0x000fe200078e0208 */
[----:B------:R-:W-:Y:S01]  /*1830*/  @!P1 LDGSTS.E.BYPASS.LTC128B.128 [R174+0x5000], desc[UR16][R26.64+0x80] ;  /* 0x050000801aae9fae */ /* 0x000fe2000b981a10 */
[----:B-----5:R-:W-:-:S03]  /*1840*/  IMAD R171, R20, UR8, RZ ;  /* 0x0000000814ab7c24 */ /* 0x020fc6000f8e02ff */
[----:B------:R-:W5:Y:S01]  /*1850*/  @!P5 LDC.64 R8, c[0x0][0x3b0] ;  /* 0x0000ec00ff08db82 */ /* 0x000f620000000a00 */
[----:B------:R-:W-:Y:S01]  /*1860*/  IMAD R171, R12, UR9, R171 ;  /* 0x000000090cab7c24 */ /* 0x000fe2000f8e02ab */
[----:B------:R3:W-:Y:S01]  /*1870*/  @!P1 LDGSTS.E.BYPASS.LTC128B.128 [R174+0x9000], desc[UR16][R26.64+0x100] ;  /* 0x090001001aae9fae */ /* 0x0007e2000b981a10 */
[----:B------:R-:W-:Y:S01]  /*1880*/  USHF.L.U64.HI UR9, UR6, 0x5, UR7 ;  /* 0x0000000506097899 */ /* 0x000fe20008010207 */
[----:B-1----:R-:W-:-:S04]  /*1890*/  IMAD.WIDE.U32 R28, R0, UR6, R22 ;  /* 0x00000006001c7c25 */ /* 0x002fc8000f8e0016 */
[-C--:B--2---:R-:W-:Y:S02]  /*18a0*/  @!P6 IMAD R22, R15, R6.reuse, RZ ;  /* 0x000000060f16e224 */ /* 0x084fe400078e02ff */
[----:B------:R-:W-:Y:S01]  /*18b0*/  IMAD.X R15, RZ, RZ, R13, P0 ;  /* 0x000000ffff0f7224 */ /* 0x000fe200000e060d */
[----:B------:R-:W-:Y:S01]  /*18c0*/  @!P5 IADD3 R18, P0, PT, R18, 0x60, RZ ;  /* 0x000000601212d810 */ /* 0x000fe20007f1e0ff */
[C---:B------:R-:W-:Y:S02]  /*18d0*/  @!P6 IMAD R22, R24.reuse, R7, R22 ;  /* 0x000000071816e224 */ /* 0x040fe400078e0216 */
[----:B------:R-:W-:Y:S02]  /*18e0*/  @!P6 IMAD.WIDE.U32 R24, R24, R6, R16 ;  /* 0x000000061818e225 */ /* 0x000fe400078e0010 */
[----:B------:R-:W1:Y:S02]  /*18f0*/  @!P5 LDC.64 R6, c[0x0][0x380] ;  /* 0x0000e000ff06db82 */ /* 0x000e640000000a00 */
[----:B------:R-:W-:-:S02]  /*1900*/  IMAD R29, R0, UR7, R29 ;  /* 0x00000007001d7c24 */ /* 0x000fc4000f8e021d */
[----:B------:R-:W-:Y:S01]  /*1910*/  @!P5 IMAD.X R23, RZ, RZ, UR14, P0 ;  /* 0x0000000eff17de24 */ /* 0x000fe200080e06ff */
[----:B----4-:R-:W-:Y:S01]  /*1920*/  @!P6 LEA R10, P0, R24, R10, 0x1 ;  /* 0x0000000a180ae211 */ /* 0x010fe200078008ff */
[----:B------:R-:W-:Y:S02]  /*1930*/  @!P6 IMAD.IADD R22, R25, 0x1, R22 ;  /* 0x000000011916e824 */ /* 0x000fe400078e0216 */
[----:B------:R-:W-:Y:S01]  /*1940*/  IMAD.WIDE.U32 R28, R12, UR8, R28 ;  /* 0x000000080c1c7c25 */ /* 0x000fe2000f8e001c */
[----:B------:R-:W-:Y:S01]  /*1950*/  USHF.L.U32 UR8, UR6, 0x5, URZ ;  /* 0x0000000506087899 */ /* 0x000fe200080006ff */
[----:B---3--:R-:W-:Y:S01]  /*1960*/  LOP3.LUT R26, R33, 0x200, RZ, 0xc0, !PT ;  /* 0x00000200211a7812 */ /* 0x008fe200078ec0ff */
[----:B------:R-:W2:Y:S01]  /*1970*/  LDCU.64 UR6, c[0x0][0x390] ;  /* 0x00007200ff0677ac */ /* 0x000ea20008000a00 */
[----:B------:R-:W-:Y:S01]  /*1980*/  IMAD.SHL.U32 R13, R34, 0x20, RZ ;  /* 0x00000020220d7824 */ /* 0x000fe200078e00ff */
[----:B------:R-:W-:Y:S01]  /*1990*/  @!P6 LEA.HI.X R11, R24, R11, R22, 0x1, P0 ;  /* 0x0000000b180be211 */ /* 0x000fe200000f0c16 */
[----:B------:R-:W-:Y:S01]  /*19a0*/  IMAD.IADD R171, R29, 0x1, R171 ;  /* 0x000000011dab7824 */ /* 0x000fe200078e02ab */
[----:B------:R-:W-:Y:S01]  /*19b0*/  LEA R172, P1, R28, UR12, 0x1 ;  /* 0x0000000c1cac7c11 */ /* 0x000fe2000f8208ff */
[----:B------:R-:W-:Y:S01]  /*19c0*/  IMAD.WIDE.U32 R24, R2, UR15, RZ ;  /* 0x0000000f02187c25 */ /* 0x000fe2000f8e00ff */
[----:B------:R-:W-:Y:S01]  /*19d0*/  LOP3.LUT R13, R26, 0x7c00, R13, 0xf8, !PT ;  /* 0x00007c001a0d7812 */ /* 0x000fe200078ef80d */
[----:B------:R-:W-:Y:S01]  /*19e0*/  @!P6 LDGSTS.E.BYPASS.LTC128B.128 [R174+0x2000], desc[UR16][R10.64] ;  /* 0x020000000aaeefae */ /* 0x000fe2000b981a10 */
[----:B------:R-:W-:Y:S01]  /*19f0*/  LEA.HI.X R171, R28, UR13, R171, 0x1, P1 ;  /* 0x0000000d1cab7c11 */ /* 0x000fe200088f0cab */
[----:B-----5:R-:W-:Y:S01]  /*1a00*/  @!P5 IMAD R23, R23, R8, RZ ;  /* 0x000000081717d224 */ /* 0x020fe200078e02ff */
[----:B------:R-:W-:Y:S01]  /*1a10*/  @!P4 LEA R22, P1, R24, R172, 0x1 ;  /* 0x000000ac1816c211 */ /* 0x000fe200078208ff */
[----:B------:R-:W-:Y:S01]  /*1a20*/  IMAD.IADD R19, R25, 0x1, R19 ;  /* 0x0000000119137824 */ /* 0x000fe200078e0213 */
[----:B------:R-:W-:Y:S01]  /*1a30*/  @!P6 LDGSTS.E.BYPASS.LTC128B.128 [R174+0x6000], desc[UR16][R10.64+0x80] ;  /* 0x060000800aaeefae */ /* 0x000fe2000b981a10 */
[----:B------:R-:W-:-:S02]  /*1a40*/  @!P5 IMAD R9, R18, R9, R23 ;  /* 0x000000091209d224 */ /* 0x000fc400078e0217 */
[----:B------:R-:W-:Y:S01]  /*1a50*/  @!P5 IMAD.WIDE.U32 R26, R18, R8, R16 ;  /* 0x00000008121ad225 */ /* 0x000fe200078e0010 */
[----:B------:R-:W-:Y:S01]  /*1a60*/  @!P4 LEA.HI.X R23, R24, R171, R19, 0x1, P1 ;  /* 0x000000ab1817c211 */ /* 0x000fe200008f0c13 */
[----:B------:R3:W-:Y:S01]  /*1a70*/  @!P6 LDGSTS.E.BYPASS.LTC128B.128 [R174+0xa000], desc[UR16][R10.64+0x100] ;  /* 0x0a0001000aaeefae */ /* 0x0007e2000b981a10 */
[----:B------:R-:W-:Y:S01]  /*1a80*/  LOP3.LUT P6, RZ, R34, 0x4, RZ, 0xc0, !PT ;  /* 0x0000000422ff7812 */ /* 0x000fe200078cc0ff */
[----:B------:R-:W-:Y:S01]  /*1a90*/  IMAD.WIDE.U32 R14, R0, R4, R14 ;  /* 0x00000004000e7225 */ /* 0x000fe200078e000e */
[----:B-1----:R-:W-:-:S03]  /*1aa0*/  @!P5 LEA R6, P1, R26, R6, 0x1 ;  /* 0x000000061a06d211 */ /* 0x002fc600078208ff */
[----:B------:R-:W-:Y:S02]  /*1ab0*/  @!P5 IMAD.IADD R9, R27, 0x1, R9 ;  /* 0x000000011b09d824 */ /* 0x000fe400078e0209 */
[----:B------:R-:W-:Y:S01]  /*1ac0*/  IMAD R15, R0, R5, R15 ;  /* 0x00000005000f7224 */ /* 0x000fe200078e020f */
[----:B------:R-:W-:Y:S01]  /*1ad0*/  @!P3 IADD3 R0, P0, PT, R24, UR8, RZ ;  /* 0x000000081800bc10 */ /* 0x000fe2000ff1e0ff */
[----:B------:R-:W-:Y:S01]  /*1ae0*/  IMAD R17, R20, UR10, RZ ;  /* 0x0000000a14117c24 */ /* 0x000fe2000f8e02ff */
[----:B------:R-:W-:Y:S01]  /*1af0*/  @!P5 LEA.HI.X R7, R26, R7, R9, 0x1, P1 ;  /* 0x000000071a07d211 */ /* 0x000fe200008f0c09 */
[----:B------:R-:W-:Y:S01]  /*1b00*/  IMAD.WIDE.U32 R20, R21, R2, RZ ;  /* 0x0000000215147225 */ /* 0x000fe200078e00ff */
[----:B------:R-:W-:Y:S02]  /*1b10*/  @!P3 IADD3.X R19, PT, PT, R19, UR9, RZ, P0, !PT ;  /* 0x000000091313bc10 */ /* 0x000fe400087fe4ff */
[----:B------:R-:W-:Y:S01]  /*1b20*/  @!P3 LEA R18, P0, R0, R172, 0x1 ;  /* 0x000000ac0012b211 */ /* 0x000fe200078008ff */
[----:B------:R-:W-:Y:S01]  /*1b30*/  @!P5 LDGSTS.E.BYPASS.LTC128B.128 [R174+0x3000], desc[UR16][R6.64] ;  /* 0x0300000006aedfae */ /* 0x000fe2000b981a10 */
[----:B------:R-:W-:-:S02]  /*1b40*/  IMAD R17, R12, UR11, R17 ;  /* 0x0000000b0c117c24 */ /* 0x000fc4000f8e0211 */
[----:B------:R-:W-:Y:S01]  /*1b50*/  @!P3 LEA.HI.X R19, R0, R171, R19, 0x1, P0 ;  /* 0x000000ab0013b211 */ /* 0x000fe200000f0c13 */
[----:B------:R-:W-:Y:S01]  /*1b60*/  @!P5 LDGSTS.E.BYPASS.LTC128B.128 [R174+0x7000], desc[UR16][R6.64+0x80] ;  /* 0x0700008006aedfae */ /* 0x000fe2000b981a10 */
[----:B------:R-:W-:Y:S01]  /*1b70*/  IMAD.WIDE.U32 R14, R12, UR10, R14 ;  /* 0x0000000a0c0e7c25 */ /* 0x000fe2000f8e000e */
[----:B------:R-:W-:Y:S02]  /*1b80*/  SHF.R.U32.HI R0, RZ, 0x1, R34 ;  /* 0x00000001ff007819 */ /* 0x000fe40000011622 */
[----:B------:R1:W-:Y:S01]  /*1b90*/  @!P5 LDGSTS.E.BYPASS.LTC128B.128 [R174+0xb000], desc[UR16][R6.64+0x100] ;  /* 0x0b00010006aedfae */ /* 0x0003e2000b981a10 */
[----:B------:R-:W-:Y:S01]  /*1ba0*/  IMAD.IADD R8, R21, 0x1, R3 ;  /* 0x0000000115087824 */ /* 0x000fe200078e0203 */
[----:B------:R-:W-:Y:S01]  /*1bb0*/  @!P2 LEA R3, P0, R4, R20, 0x5 ;  /* 0x000000140403a211 */ /* 0x000fe200078028ff */
[----:B------:R-:W-:Y:S01]  /*1bc0*/  IMAD.IADD R17, R15, 0x1, R17 ;  /* 0x000000010f117824 */ /* 0x000fe200078e0211 */
[----:B------:R-:W-:Y:S01]  /*1bd0*/  @!P4 LDGSTS.E.BYPASS.LTC128B.128 [R174+0xc000], desc[UR16][R22.64] ;  /* 0x0c00000016aecfae */ /* 0x000fe2000b981a10 */
[----:B--2---:R-:W-:Y:S01]  /*1be0*/  LEA R170, P1, R14, UR6, 0x1 ;  /* 0x000000060eaa7c11 */ /* 0x004fe2000f8208ff */
[----:B------:R-:W2:Y:S01]  /*1bf0*/  LDCU UR6, c[0x0][0x50c] ;  /* 0x0000a180ff0677ac */ /* 0x000ea20008000800 */
[----:B------:R-:W-:Y:S01]  /*1c00*/  @!P2 LEA.HI.X R4, R4, R8, R5, 0x5, P0 ;  /* 0x000000080404a211 */ /* 0x000fe200000f2c05 */
[----:B------:R-:W-:Y:S01]  /*1c10*/  @!P4 LDGSTS.E.BYPASS.LTC128B.128 [R174+0xe000], desc[UR16][R22.64+0x80] ;  /* 0x0e00008016aecfae */ /* 0x000fe2000b981a10 */
[----:B------:R-:W-:-:S02]  /*1c20*/  LOP3.LUT R5, R132, 0x38, R35, 0xf8, !PT ;  /* 0x0000003884057812 */ /* 0x000fc400078ef823 */
[----:B------:R-:W-:Y:S01]  /*1c30*/  LEA.HI.X R169, R14, UR7, R17, 0x1, P1 ;  /* 0x000000070ea97c11 */ /* 0x000fe200088f0c11 */
[----:B------:R-:W-:Y:S01]  /*1c40*/  @!P4 LDGSTS.E.BYPASS.LTC128B.128 [R174+0x10000], desc[UR16][R22.64+0x100] ;  /* 0x1000010016aecfae */ /* 0x000fe2000b981a10 */
[----:B------:R-:W-:Y:S02]  /*1c50*/  LOP3.LUT R0, R5, 0x8, R0, 0x78, !PT ;  /* 0x0000000805007812 */ /* 0x000fe400078e7800 */
[-C--:B---3--:R-:W-:Y:S01]  /*1c60*/  @!P2 LEA R10, P0, R3, R170.reuse, 0x1 ;  /* 0x000000aa030aa211 */ /* 0x088fe200078008ff */
[----:B------:R-:W-:Y:S01]  /*1c70*/  @!P3 LDGSTS.E.BYPASS.LTC128B.128 [R174+0xd000], desc[UR16][R18.64] ;  /* 0x0d00000012aebfae */ /* 0x000fe2000b981a10 */
[----:B------:R-:W-:Y:S01]  /*1c80*/  LOP3.LUT R5, R5, 0x8, R34, 0x78, !PT ;  /* 0x0000000805057812 */ /* 0x000fe200078e7822 */
[----:B------:R-:W-:Y:S01]  /*1c90*/  IMAD.IADD R13, R0, 0x1, R13 ;  /* 0x00000001000d7824 */ /* 0x000fe200078e020d */
[----:B------:R-:W-:Y:S01]  /*1ca0*/  @!P2 LEA.HI.X R11, R3, R169, R4, 0x1, P0 ;  /* 0x000000a9030ba211 */ /* 0x000fe200000f0c04 */
[----:B------:R-:W-:Y:S01]  /*1cb0*/  @!P3 LDGSTS.E.BYPASS.LTC128B.128 [R174+0xf000], desc[UR16][R18.64+0x80] ;  /* 0x0f00008012aebfae */ /* 0x000fe2000b981a10 */
[----:B------:R-:W-:Y:S01]  /*1cc0*/  LOP3.LUT P0, RZ, R34, 0x2, RZ, 0xc0, !PT ;  /* 0x0000000222ff7812 */ /* 0x000fe2000780c0ff */
[----:B------:R-:W-:Y:S01]  /*1cd0*/  IMAD R92, R5, 0x2, R92 ;  /* 0x00000002055c7824 */ /* 0x000fe200078e025c */
[----:B------:R-:W-:Y:S01]  /*1ce0*/  LEA R86, R13, UR5, 0x1 ;  /* 0x000000050d567c11 */ /* 0x000fe2000f8e08ff */
[----:B------:R-:W-:Y:S01]  /*1cf0*/  @!P3 LDGSTS.E.BYPASS.LTC128B.128 [R174+0x11000], desc[UR16][R18.64+0x100] ;  /* 0x1100010012aebfae */ /* 0x000fe2000b981a10 */
[----:B------:R-:W-:Y:S01]  /*1d00*/  SEL R89, R89, 0xffffffe0, !P0 ;  /* 0xffffffe059597807 */ /* 0x000fe20004000000 */
[----:B------:R-:W-:Y:S01]  /*1d10*/  VIADD R90, R92, UR5 ;  /* 0x000000055c5a7c36 */ /* 0x000fe20008000000 */
[----:B-1----:R-:W-:Y:S01]  /*1d20*/  @!P4 LEA R6, P1, R20, R170, 0x1 ;  /* 0x000000aa1406c211 */ /* 0x002fe200078208ff */
[----:B------:R-:W0:Y:S01]  /*1d30*/  LDGDEPBAR ;  /* 0x00000000000079af */ /* 0x000e220000000000 */
[----:B------:R-:W-:-:S02]  /*1d40*/  IMAD.MOV.U32 R3, RZ, RZ, 0x40 ;  /* 0x00000040ff037424 */ /* 0x000fc400078e00ff */
[----:B------:R-:W-:Y:S01]  /*1d50*/  @!P4 LEA.HI.X R7, R20, R169, R8, 0x1, P1 ;  /* 0x000000a91407c211 */ /* 0x000fe200008f0c08 */
[--C-:B------:R-:W-:Y:S02]  /*1d60*/  IMAD.IADD R85, R86, 0x1, R89.reuse ;  /* 0x0000000156557824 */ /* 0x100fe400078e0259 */
[----:B------:R-:W-:Y:S01]  /*1d70*/  IMAD.IADD R91, R90, 0x1, R89 ;  /* 0x000000015a5b7824 */ /* 0x000fe200078e0259 */
[----:B------:R-:W-:-:S05]  /*1d80*/  SEL R3, R3, 0xffffffc0, !P6 ;  /* 0xffffffc003037807 */ /* 0x000fca0007000000 */
[--C-:B------:R-:W-:Y:S02]  /*1d90*/  IMAD.IADD R84, R86, 0x1, R3.reuse ;  /* 0x0000000156547824 */ /* 0x100fe400078e0203 */
[----:B------:R-:W-:Y:S02]  /*1da0*/  IMAD.IADD R90, R90, 0x1, R3 ;  /* 0x000000015a5a7824 */ /* 0x000fe400078e0203 */
[C---:B------:R-:W-:Y:S02]  /*1db0*/  IMAD.IADD R94, R89.reuse, 0x1, R84 ;  /* 0x00000001595e7824 */ /* 0x040fe400078e0254 */
        /* <DEDUP_REMOVED lines=8> */
[----:B------:R-:W-:Y:S04]  /*1e40*/  @!P4 LDGSTS.E.BYPASS.LTC128B.128 [R174+0x16000], desc[UR16][R6.64+0x100] ;  /* 0x1600010006aecfae */ /* 0x000fe8000b981a10 */
        /* <DEDUP_REMOVED lines=13> */
[----:B------:R-:W3:Y:S04]  /*1f20*/  LDSM.16.M88.4 R36, [R92+UR5+0xc000] ;  /* 0x00c000055c24783b */ /* 0x000ee80008000200 */
[----:B------:R-:W4:Y:S04]  /*1f30*/  LDSM.16.M88.4 R24, [R92+UR5+0xc800] ;  /* 0x00c800055c18783b */ /* 0x000f280008000200 */
[----:B------:R-:W5:Y:S04]  /*1f40*/  LDSM.16.M88.4 R60, [R92+UR5+0xd000] ;  /* 0x00d000055c3c783b */ /* 0x000f680008000200 */
[----:B------:R-:W2:Y:S04]  /*1f50*/  LDSM.16.M88.4 R72, [R92+UR5+0xd800] ;  /* 0x00d800055c48783b */ /* 0x000ea80008000200 */
[----:B------:R-:W-:Y:S04]  /*1f60*/  LDSM.16.M88.4 R40, [R85] ;  /* 0x000000005528783b */ /* 0x000fe80000000200 */
[----:B------:R-:W2:Y:S04]  /*1f70*/  LDSM.16.M88.4 R48, [R91+0xc000] ;  /* 0x00c000005b30783b */ /* 0x000ea80000000200 */
[----:B------:R-:W2:Y:S04]  /*1f80*/  LDSM.16.M88.4 R44, [R91+0xc800] ;  /* 0x00c800005b2c783b */ /* 0x000ea80000000200 */
[----:B-1----:R-:W1:Y:S04]  /*1f90*/  LDSM.16.M88.4 R8, [R91+0xd000] ;  /* 0x00d000005b08783b */ /* 0x002e680000000200 */
[----:B------:R-:W1:Y:S04]  /*1fa0*/  LDSM.16.M88.4 R68, [R91+0xd800] ;  /* 0x00d800005b44783b */ /* 0x000e680000000200 */
[----:B------:R-:W-:Y:S01]  /*1fb0*/  LDSM.16.M88.4 R16, [R84] ;  /* 0x000000005410783b */ /* 0x000fe20000000200 */
[C---:B---3--:R-:W-:Y:S03]  /*1fc0*/  HMMA.16816.F32.BF16 R12, R52.reuse, R36, RZ ;  /* 0x00000024340c723c */ /* 0x048fe600000418ff */
[----:B------:R-:W3:Y:S04]  /*1fd0*/  LDSM.16.M88.4 R20, [R90+0xc000] ;  /* 0x00c000005a14783b */ /* 0x000ee80000000200 */
[----:B------:R-:W3:Y:S01]  /*1fe0*/  LDSM.16.M88.4 R4, [R90+0xc800] ;  /* 0x00c800005a04783b */ /* 0x000ee20000000200 */
[C---:B----4-:R-:W-:Y:S03]  /*1ff0*/  HMMA.16816.F32.BF16 R28, R52.reuse, R24, RZ ;  /* 0x00000018341c723c */ /* 0x050fe600000418ff */
[----:B------:R-:W4:Y:S04]  /*2000*/  LDSM.16.M88.4 R76, [R90+0xd000] ;  /* 0x00d000005a4c783b */ /* 0x000f280000000200 */
[----:B------:R-:W-:Y:S01]  /*2010*/  LDSM.16.M88.4 R80, [R88+0xe000] ;  /* 0x00e000005850783b */ /* 0x000fe20000000200 */
[C---:B-----5:R-:W-:Y:S03]  /*2020*/  HMMA.16816.F32.BF16 R64, R52.reuse, R60, RZ ;  /* 0x0000003c3440723c */ /* 0x060fe600000418ff */
[----:B------:R-:W0:Y:S05]  /*2030*/  LDGDEPBAR ;  /* 0x00000000000079af */ /* 0x000e2a0000000000 */
[C---:B------:R-:W-:Y:S08]  /*2040*/  HMMA.16816.F32.BF16 R36, R52.reuse, R38, RZ ;  /* 0x000000263424723c */ /* 0x040ff000000418ff */
[C---:B------:R-:W-:Y:S08]  /*2050*/  HMMA.16816.F32.BF16 R24, R52.reuse, R26, RZ ;  /* 0x0000001a3418723c */ /* 0x040ff000000418ff */
[C---:B------:R-:W-:Y:S08]  /*2060*/  HMMA.16816.F32.BF16 R60, R52.reuse, R62, RZ ;  /* 0x0000003e343c723c */ /* 0x040ff000000418ff */
[----:B--2---:R-:W-:Y:S08]  /*2070*/  HMMA.16816.F32.BF16 R56, R52, R72, RZ ;  /* 0x000000483438723c */ /* 0x004ff000000418ff */
[C---:B------:R-:W-:Y:S08]  /*2080*/  HMMA.16816.F32.BF16 R12, R40.reuse, R48, R12 ;  /* 0x00000030280c723c */ /* 0x040ff0000004180c */
[C---:B------:R-:W-:Y:S01]  /*2090*/  HMMA.16816.F32.BF16 R36, R40.reuse, R50, R36 ;  /* 0x000000322824723c */ /* 0x040fe20000041824 */
[----:B------:R-:W-:Y:S07]  /*20a0*/  LDSM.16.M88.4 R48, [R88+0xc000] ;  /* 0x00c000005830783b */ /* 0x000fee0000000200 */
[C---:B------:R-:W-:Y:S08]  /*20b0*/  HMMA.16816.F32.BF16 R28, R40.reuse, R44, R28 ;  /* 0x0000002c281c723c */ /* 0x040ff0000004181c */
[C---:B------:R-:W-:Y:S01]  /*20c0*/  HMMA.16816.F32.BF16 R24, R40.reuse, R46, R24 ;  /* 0x0000002e2818723c */ /* 0x040fe20000041818 */
[----:B------:R-:W2:Y:S07]  /*20d0*/  LDSM.16.M88.4 R44, [R90+0xd800] ;  /* 0x00d800005a2c783b */ /* 0x000eae0000000200 */
[C---:B-1----:R-:W-:Y:S08]  /*20e0*/  HMMA.16816.F32.BF16 R64, R40.reuse, R8, R64 ;  /* 0x000000082840723c */ /* 0x042ff00000041840 */
[----:B------:R-:W-:Y:S01]  /*20f0*/  HMMA.16816.F32.BF16 R60, R40, R10, R60 ;  /* 0x0000000a283c723c */ /* 0x000fe2000004183c */
[----:B------:R-:W1:Y:S07]  /*2100*/  LDSM.16.M88.4 R8, [R94] ;  /* 0x000000005e08783b */ /* 0x000e6e0000000200 */
[----:B------:R-:W-:Y:S01]  /*2110*/  HMMA.16816.F32.BF16 R52, R52, R74, RZ ;  /* 0x0000004a3434723c */ /* 0x000fe200000418ff */
[----:B------:R-:W5:Y:S07]  /*2120*/  LDSM.16.M88.4 R72, [R88+0xc800] ;  /* 0x00c800005848783b */ /* 0x000f6e0000000200 */
[----:B------:R-:W-:Y:S08]  /*2130*/  HMMA.16816.F32.BF16 R56, R40, R68, R56 ;  /* 0x000000442838723c */ /* 0x000ff00000041838 */
[----:B---3--:R-:W-:Y:S08]  /*2140*/  HMMA.16816.F32.BF16 R12, R16, R20, R12 ;  /* 0x00000014100c723c */ /* 0x008ff0000004180c */
[----:B------:R-:W-:Y:S01]  /*2150*/  HMMA.16816.F32.BF16 R52, R40, R70, R52 ;  /* 0x000000462834723c */ /* 0x000fe20000041834 */
[----:B------:R-:W3:Y:S04]  /*2160*/  LDSM.16.M88.4 R68, [R88+0xd000] ;  /* 0x00d000005844783b */ /* 0x000ee80000000200 */
[----:B------:R-:W-:Y:S03]  /*2170*/  LDSM.16.M88.4 R40, [R86+0x4000] ;  /* 0x004000005628783b */ /* 0x000fe60000000200 */
[C---:B------:R-:W-:Y:S01]  /*2180*/  HMMA.16816.F32.BF16 R36, R16.reuse, R22, R36 ;  /* 0x000000161024723c */ /* 0x040fe20000041824 */
[----:B------:R-:W3:Y:S07]  /*2190*/  LDSM.16.M88.4 R20, [R88+0xd800] ;  /* 0x00d800005814783b */ /* 0x000eee0000000200 */
[C---:B------:R-:W-:Y:S08]  /*21a0*/  HMMA.16816.F32.BF16 R28, R16.reuse, R4, R28 ;  /* 0x00000004101c723c */ /* 0x040ff0000004181c */
[C---:B------:R-:W-:Y:S01]  /*21b0*/  HMMA.16816.F32.BF16 R24, R16.reuse, R6, R24 ;  /* 0x000000061018723c */ /* 0x040fe20000041818 */
[----:B------:R-:W3:Y:S07]  /*21c0*/  LDSM.16.M88.4 R4, [R92+UR5+0xe000] ;  /* 0x00e000055c04783b */ /* 0x000eee0008000200 */
[C---:B----4-:R-:W-:Y:S08]  /*21d0*/  HMMA.16816.F32.BF16 R64, R16.reuse, R76, R64 ;  /* 0x0000004c1040723c */ /* 0x050ff00000041840 */
[C---:B------:R-:W-:Y:S01]  /*21e0*/  HMMA.16816.F32.BF16 R60, R16.reuse, R78, R60 ;  /* 0x0000004e103c723c */ /* 0x040fe2000004183c */
[----:B------:R-:W-:Y:S07]  /*21f0*/  LDSM.16.M88.4 R76, [R84+0x4000] ;  /* 0x00400000544c783b */ /* 0x000fee0000000200 */
[C---:B--2---:R-:W-:Y:S08]  /*2200*/  HMMA.16816.F32.BF16 R56, R16.reuse, R44, R56 ;  /* 0x0000002c1038723c */ /* 0x044ff00000041838 */
[----:B------:R-:W-:Y:S01]  /*2210*/  HMMA.16816.F32.BF16 R52, R16, R46, R52 ;  /* 0x0000002e1034723c */ /* 0x000fe20000041834 */
[----:B------:R-:W2:Y:S04]  /*2220*/  LDSM.16.M88.4 R16, [R92+UR5+0xe800] ;  /* 0x00e800055c10783b */ /* 0x000ea80008000200 */
[----:B------:R-:W4:Y:S03]  /*2230*/  LDSM.16.M88.4 R44, [R92+UR5+0xf000] ;  /* 0x00f000055c2c783b */ /* 0x000f260008000200 */
[C---:B-1----:R-:W-:Y:S08]  /*2240*/  HMMA.16816.F32.BF16 R12, R8.reuse, R48, R12 ;  /* 0x00000030080c723c */ /* 0x042ff0000004180c */
[C---:B------:R-:W-:Y:S01]  /*2250*/  HMMA.16816.F32.BF16 R36, R8.reuse, R50, R36 ;  /* 0x000000320824723c */ /* 0x040fe20000041824 */
[----:B------:R-:W1:Y:S07]  /*2260*/  LDSM.16.M88.4 R48, [R92+UR5+0xf800] ;  /* 0x00f800055c30783b */ /* 0x000e6e0008000200 */
[C---:B-----5:R-:W-:Y:S08]  /*2270*/  HMMA.16816.F32.BF16 R28, R8.reuse, R72, R28 ;  /* 0x00000048081c723c */ /* 0x060ff0000004181c */
[C---:B------:R-:W-:Y:S01]  /*2280*/  HMMA.16816.F32.BF16 R24, R8.reuse, R74, R24 ;  /* 0x0000004a0818723c */ /* 0x040fe20000041818 */
[----:B------:R-:W-:Y:S07]  /*2290*/  LDSM.16.M88.4 R72, [R90+0xf000] ;  /* 0x00f000005a48783b */ /* 0x000fee0000000200 */
[C---:B---3--:R-:W-:Y:S08]  /*22a0*/  HMMA.16816.F32.BF16 R64, R8.reuse, R68, R64 ;  /* 0x000000440840723c */ /* 0x048ff00000041840 */
[C---:B------:R-:W-:Y:S01]  /*22b0*/  HMMA.16816.F32.BF16 R60, R8.reuse, R70, R60 ;  /* 0x00000046083c723c */ /* 0x040fe2000004183c */
[----:B------:R-:W-:Y:S07]  /*22c0*/  LDSM.16.M88.4 R68, [R90+0xf800] ;  /* 0x00f800005a44783b */ /* 0x000fee0000000200 */
[C---:B------:R-:W-:Y:S08]  /*22d0*/  HMMA.16816.F32.BF16 R56, R8.reuse, R20, R56 ;  /* 0x000000140838723c */ /* 0x040ff00000041838 */
[----:B------:R-:W-:Y:S01]  /*22e0*/  HMMA.16816.F32.BF16 R52, R8, R22, R52 ;  /* 0x000000160834723c */ /* 0x000fe20000041834 */
[----:B------:R-:W-:Y:S04]  /*22f0*/  LDSM.16.M88.4 R8, [R85+0x4000] ;  /* 0x004000005508783b */ /* 0x000fe80000000200 */
[----:B------:R-:W3:Y:S03]  /*2300*/  LDSM.16.M88.4 R20, [R91+0xe000] ;  /* 0x00e000005b14783b */ /* 0x000ee60000000200 */
[C---:B------:R-:W-:Y:S08]  /*2310*/  HMMA.16816.F32.BF16 R12, R40.reuse, R4, R12 ;  /* 0x00000004280c723c */ /* 0x040ff0000004180c */
[C---:B------:R-:W-:Y:S01]  /*2320*/  HMMA.16816.F32.BF16 R36, R40.reuse, R6, R36 ;  /* 0x000000062824723c */ /* 0x040fe20000041824 */
[----:B------:R-:W5:Y:S07]  /*2330*/  LDSM.16.M88.4 R4, [R91+0xe800] ;  /* 0x00e800005b04783b */ /* 0x000f6e0000000200 */
[C---:B--2---:R-:W-:Y:S08]  /*2340*/  HMMA.16816.F32.BF16 R28, R40.reuse, R16, R28 ;  /* 0x00000010281c723c */ /* 0x044ff0000004181c */
[C---:B------:R-:W-:Y:S01]  /*2350*/  HMMA.16816.F32.BF16 R24, R40.reuse, R18, R24 ;  /* 0x000000122818723c */ /* 0x040fe20000041818 */
[----:B------:R-:W2:Y:S07]  /*2360*/  LDSM.16.M88.4 R16, [R91+0xf000] ;  /* 0x00f000005b10783b */ /* 0x000eae0000000200 */
[C---:B----4-:R-:W-:Y:S08]  /*2370*/  HMMA.16816.F32.BF16 R64, R40.reuse, R44, R64 ;  /* 0x0000002c2840723c */ /* 0x050ff00000041840 */
[C---:B------:R-:W-:Y:S01]  /*2380*/  HMMA.16816.F32.BF16 R60, R40.reuse, R46, R60 ;  /* 0x0000002e283c723c */ /* 0x040fe2000004183c */
[----:B------:R-:W-:Y:S07]  /*2390*/  LDSM.16.M88.4 R44, [R91+0xf800] ;  /* 0x00f800005b2c783b */ /* 0x000fee0000000200 */
[C---:B-1----:R-:W-:Y:S08]  /*23a0*/  HMMA.16816.F32.BF16 R56, R40.reuse, R48, R56 ;  /* 0x000000302838723c */ /* 0x042ff00000041838 */
[----:B------:R-:W-:Y:S01]  /*23b0*/  HMMA.16816.F32.BF16 R52, R40, R50, R52 ;  /* 0x000000322834723c */ /* 0x000fe20000041834 */
[----:B------:R-:W1:Y:S04]  /*23c0*/  LDSM.16.M88.4 R40, [R90+0xe000] ;  /* 0x00e000005a28783b */ /* 0x000e680000000200 */
[----:B------:R-:W-:Y:S03]  /*23d0*/  LDSM.16.M88.4 R48, [R94+0x4000] ;  /* 0x004000005e30783b */ /* 0x000fe60000000200 */
[C---:B---3--:R-:W-:Y:S08]  /*23e0*/  HMMA.16816.F32.BF16 R12, R8.reuse, R20, R12 ;  /* 0x00000014080c723c */ /* 0x048ff0000004180c */
[C---:B------:R-:W-:Y:S01]  /*23f0*/  HMMA.16816.F32.BF16 R36, R8.reuse, R22, R36 ;  /* 0x000000160824723c */ /* 0x040fe20000041824 */
[----:B------:R-:W-:Y:S07]  /*2400*/  LDSM.16.M88.4 R20, [R86+0x8000] ;  /* 0x008000005614783b */ /* 0x000fee0000000200 */
[C---:B-----5:R-:W-:Y:S08]  /*2410*/  HMMA.16816.F32.BF16 R28, R8.reuse, R4, R28 ;  /* 0x00000004081c723c */ /* 0x060ff0000004181c */
[C---:B------:R-:W-:Y:S01]  /*2420*/  HMMA.16816.F32.BF16 R24, R8.reuse, R6, R24 ;  /* 0x000000060818723c */ /* 0x040fe20000041818 */
[----:B------:R-:W3:Y:S07]  /*2430*/  LDSM.16.M88.4 R4, [R90+0xe800] ;  /* 0x00e800005a04783b */ /* 0x000eee0000000200 */
[----:B--2---:R-:W-:Y:S08]  /*2440*/  HMMA.16816.F32.BF16 R64, R8, R16, R64 ;  /* 0x000000100840723c */ /* 0x004ff00000041840 */
[C---:B-1----:R-:W-:Y:S08]  /*2450*/  HMMA.16816.F32.BF16 R12, R76.reuse, R40, R12 ;  /* 0x000000284c0c723c */ /* 0x042ff0000004180c */
[----:B------:R-:W-:Y:S01]  /*2460*/  HMMA.16816.F32.BF16 R36, R76, R42, R36 ;  /* 0x0000002a4c24723c */ /* 0x000fe20000041824 */
[----:B------:R-:W1:Y:S07]  /*2470*/  LDSM.16.M88.4 R40, [R88+0xf000] ;  /* 0x00f000005828783b */ /* 0x000e6e0000000200 */
[C---:B------:R-:W-:Y:S01]  /*2480*/  HMMA.16816.F32.BF16 R60, R8.reuse, R18, R60 ;  /* 0x00000012083c723c */ /* 0x040fe2000004183c */
[----:B------:R-:W2:Y:S07]  /*2490*/  LDSM.16.M88.4 R16, [R92+UR5+0x10000] ;  /* 0x010000055c10783b */ /* 0x000eae0008000200 */
[C---:B------:R-:W-:Y:S08]  /*24a0*/  HMMA.16816.F32.BF16 R56, R8.reuse, R44, R56 ;  /* 0x0000002c0838723c */ /* 0x040ff00000041838 */
[----:B------:R-:W-:Y:S01]  /*24b0*/  HMMA.16816.F32.BF16 R52, R8, R46, R52 ;  /* 0x0000002e0834723c */ /* 0x000fe20000041834 */
[----:B------:R-:W4:Y:S04]  /*24c0*/  LDSM.16.M88.4 R44, [R88+0xe800] ;  /* 0x00e80000582c783b */ /* 0x000f280000000200 */
[----:B------:R-:W-:Y:S03]  /*24d0*/  LDSM.16.M88.4 R8, [R85+0x8000] ;  /* 0x008000005508783b */ /* 0x000fe60000000200 */
[C---:B------:R-:W-:Y:S08]  /*24e0*/  HMMA.16816.F32.BF16 R64, R76.reuse, R72, R64 ;  /* 0x000000484c40723c */ /* 0x040ff00000041840 */
[C---:B------:R-:W-:Y:S01]  /*24f0*/  HMMA.16816.F32.BF16 R60, R76.reuse, R74, R60 ;  /* 0x0000004a4c3c723c */ /* 0x040fe2000004183c */
[----:B------:R-:W-:Y:S04]  /*2500*/  LDSM.16.M88.4 R72, [R84+0x8000] ;  /* 0x008000005448783b */ /* 0x000fe80000000200 */
[----:B------:R-:W-:Y:S03]  /*2510*/  LDSM.16.M88.4 R84, [R92+UR5+0x11000] ;  /* 0x011000055c54783b */ /* 0x000fe60008000200 */
[C---:B---3--:R-:W-:Y:S08]  /*2520*/  HMMA.16816.F32.BF16 R28, R76.reuse, R4, R28 ;  /* 0x000000044c1c723c */ /* 0x048ff0000004181c */
[----:B------:R-:W-:Y:S01]  /*2530*/  HMMA.16816.F32.BF16 R24, R76, R6, R24 ;  /* 0x000000064c18723c */ /* 0x000fe20000041818 */
[----:B------:R-:W3:Y:S07]  /*2540*/  LDSM.16.M88.4 R4, [R91+0x10000] ;  /* 0x010000005b04783b */ /* 0x000eee0000000200 */
[C---:B------:R-:W-:Y:S08]  /*2550*/  HMMA.16816.F32.BF16 R12, R48.reuse, R80, R12 ;  /* 0x00000050300c723c */ /* 0x040ff0000004180c */
[C---:B------:R-:W-:Y:S08]  /*2560*/  HMMA.16816.F32.BF16 R36, R48.reuse, R82, R36 ;  /* 0x000000523024723c */ /* 0x040ff00000041824 */
[C---:B-1----:R-:W-:Y:S08]  /*2570*/  HMMA.16816.F32.BF16 R64, R48.reuse, R40, R64 ;  /* 0x000000283040723c */ /* 0x042ff00000041840 */
[----:B------:R-:W-:Y:S01]  /*2580*/  HMMA.16816.F32.BF16 R60, R48, R42, R60 ;  /* 0x0000002a303c723c */ /* 0x000fe2000004183c */
[----:B------:R-:W1:Y:S07]  /*2590*/  LDSM.16.M88.4 R40, [R92+UR5+0x10800] ;  /* 0x010800055c28783b */ /* 0x000e6e0008000200 */
[C---:B------:R-:W-:Y:S08]  /*25a0*/  HMMA.16816.F32.BF16 R56, R76.reuse, R68, R56 ;  /* 0x000000444c38723c */ /* 0x040ff00000041838 */
[----:B------:R-:W-:Y:S01]  /*25b0*/  HMMA.16816.F32.BF16 R52, R76, R70, R52 ;  /* 0x000000464c34723c */ /* 0x000fe20000041834 */
[----:B------:R-:W-:Y:S07]  /*25c0*/  LDSM.16.M88.4 R68, [R88+0xf800] ;  /* 0x00f800005844783b */ /* 0x000fee0000000200 */
[C---:B--2---:R-:W-:Y:S01]  /*25d0*/  HMMA.16816.F32.BF16 R76, R20.reuse, R16, R12 ;  /* 0x00000010144c723c */ /* 0x044fe2000004180c */
[----:B------:R-:W2:Y:S07]  /*25e0*/  LDSM.16.M88.4 R12, [R90+0x10000] ;  /* 0x010000005a0c783b */ /* 0x000eae0000000200 */
[----:B------:R-:W-:Y:S01]  /*25f0*/  HMMA.16816.F32.BF16 R36, R20, R18, R36 ;  /* 0x000000121424723c */ /* 0x000fe20000041824 */
[----:B------:R-:W5:Y:S07]  /*2600*/  LDSM.16.M88.4 R16, [R91+0x10800] ;  /* 0x010800005b10783b */ /* 0x000f6e0000000200 */
[C---:B----4-:R-:W-:Y:S08]  /*2610*/  HMMA.16816.F32.BF16 R28, R48.reuse, R44, R28 ;  /* 0x0000002c301c723c */ /* 0x050ff0000004181c */
[----:B------:R-:W-:Y:S01]  /*2620*/  HMMA.16816.F32.BF16 R24, R48, R46, R24 ;  /* 0x0000002e3018723c */ /* 0x000fe20000041818 */
[----:B------:R-:W-:Y:S07]  /*2630*/  LDSM.16.M88.4 R44, [R88+0x10000] ;  /* 0x01000000582c783b */ /* 0x000fee0000000200 */
[C---:B---3--:R-:W-:Y:S01]  /*2640*/  HMMA.16816.F32.BF16 R80, R8.reuse, R4, R76 ;  /* 0x000000040850723c */ /* 0x048fe2000004184c */
[----:B------:R-:W3:Y:S07]  /*2650*/  LDSM.16.M88.4 R76, [R94+0x8000] ;  /* 0x008000005e4c783b */ /* 0x000eee0000000200 */
[----:B------:R-:W-:Y:S01]  /*2660*/  HMMA.16816.F32.BF16 R36, R8, R6, R36 ;  /* 0x000000060824723c */ /* 0x000fe20000041824 */
[----:B------:R-:W4:Y:S07]  /*2670*/  LDSM.16.M88.4 R4, [R90+0x10800] ;  /* 0x010800005a04783b */ /* 0x000f2e0000000200 */
[C---:B-1----:R-:W-:Y:S08]  /*2680*/  HMMA.16816.F32.BF16 R28, R20.reuse, R40, R28 ;  /* 0x00000028141c723c */ /* 0x042ff0000004181c */
[----:B------:R-:W-:Y:S01]  /*2690*/  HMMA.16816.F32.BF16 R24, R20, R42, R24 ;  /* 0x0000002a1418723c */ /* 0x000fe20000041818 */
[----:B------:R-:W-:Y:S07]  /*26a0*/  LDSM.16.M88.4 R40, [R91+0x11000] ;  /* 0x011000005b28783b */ /* 0x000fee0000000200 */
[C---:B--2---:R-:W-:Y:S08]  /*26b0*/  HMMA.16816.F32.BF16 R80, R72.reuse, R12, R80 ;  /* 0x0000000c4850723c */ /* 0x044ff00000041850 */
[----:B------:R-:W-:Y:S01]  /*26c0*/  HMMA.16816.F32.BF16 R36, R72, R14, R36 ;  /* 0x0000000e4824723c */ /* 0x000fe20000041824 */
[----:B------:R-:W1:Y:S07]  /*26d0*/  LDSM.16.M88.4 R12, [R88+0x10800] ;  /* 0x01080000580c783b */ /* 0x000e6e0000000200 */
[C---:B-----5:R-:W-:Y:S08]  /*26e0*/  HMMA.16816.F32.BF16 R28, R8.reuse, R16, R28 ;  /* 0x00000010081c723c */ /* 0x060ff0000004181c */
[----:B------:R-:W-:Y:S01]  /*26f0*/  HMMA.16816.F32.BF16 R24, R8, R18, R24 ;  /* 0x000000120818723c */ /* 0x000fe20000041818 */
[----:B------:R-:W2:Y:S07]  /*2700*/  LDSM.16.M88.4 R16, [R90+0x11000] ;  /* 0x011000005a10783b */ /* 0x000eae0000000200 */
[----:B---3--:R-:W-:Y:S08]  /*2710*/  HMMA.16816.F32.BF16 R80, R76, R44, R80 ;  /* 0x0000002c4c50723c */ /* 0x008ff00000041850 */
[----:B------:R-:W-:Y:S08]  /*2720*/  HMMA.16816.F32.BF16 R64, R20, R84, R64 ;  /* 0x000000541440723c */ /* 0x000ff00000041840 */
[----:B------:R-:W-:Y:S01]  /*2730*/  HMMA.16816.F32.BF16 R36, R76, R46, R36 ;  /* 0x0000002e4c24723c */ /* 0x000fe20000041824 */
[----:B------:R-:W3:Y:S07]  /*2740*/  LDSM.16.M88.4 R44, [R92+UR5+0x11800] ;  /* 0x011800055c2c783b */ /* 0x000eee0008000200 */
[----:B----4-:R-:W-:Y:S08]  /*2750*/  HMMA.16816.F32.BF16 R28, R72, R4, R28 ;  /* 0x00000004481c723c */ /* 0x010ff0000004181c */
[----:B------:R-:W-:Y:S03]  /*2760*/  HMMA.16816.F32.BF16 R60, R20, R86, R60 ;  /* 0x00000056143c723c */ /* 0x000fe6000004183c */
[----:B------:R-:W-:Y:S01]  /*2770*/  FMUL.FTZ R36, R36, UR6 ;  /* 0x0000000624247c20 */ /* 0x000fe20008410000 */
[----:B------:R-:W-:Y:S01]  /*2780*/  FMUL.FTZ R38, R38, UR6 ;  /* 0x0000000626267c20 */ /* 0x000fe20008410000 */
[----:B------:R-:W-:Y:S01]  /*2790*/  FMUL.FTZ R37, R37, UR6 ;  /* 0x0000000625257c20 */ /* 0x000fe20008410000 */
[----:B------:R-:W-:-:S02]  /*27a0*/  FMUL.FTZ R39, R39, UR6 ;  /* 0x0000000627277c20 */ /* 0x000fc40008410000 */
[----:B------:R-:W-:Y:S01]  /*27b0*/  HMMA.16816.F32.BF16 R24, R72, R6, R24 ;  /* 0x000000064818723c */ /* 0x000fe20000041818 */
[----:B------:R-:W4:Y:S01]  /*27c0*/  LDSM.16.M88.4 R4, [R88+0x11000] ;  /* 0x011000005804783b */ /* 0x000f220000000200 */
[----:B------:R-:W-:Y:S06]  /*27d0*/  MUFU.TANH R36, R36 ;  /* 0x0000002400247308 */ /* 0x000fec0000002400 */
[----:B-1----:R-:W-:Y:S02]  /*27e0*/  HMMA.16816.F32.BF16 R28, R76, R12, R28 ;  /* 0x0000000c4c1c723c */ /* 0x002fe4000004181c */
[----:B------:R-:W-:Y:S06]  /*27f0*/  MUFU.TANH R38, R38 ;  /* 0x0000002600267308 */ /* 0x000fec0000002400 */
[C---:B------:R-:W-:Y:S02]  /*2800*/  HMMA.16816.F32.BF16 R64, R8.reuse, R40, R64 ;  /* 0x000000280840723c */ /* 0x040fe40000041840 */
[----:B------:R-:W-:Y:S06]  /*2810*/  MUFU.TANH R37, R37 ;  /* 0x0000002500257308 */ /* 0x000fec0000002400 */
[----:B------:R-:W-:Y:S02]  /*2820*/  HMMA.16816.F32.BF16 R60, R8, R42, R60 ;  /* 0x0000002a083c723c */ /* 0x000fe4000004183c */
[----:B------:R-:W-:Y:S01]  /*2830*/  MUFU.TANH R39, R39 ;  /* 0x0000002700277308 */ /* 0x000fe20000002400 */
[----:B------:R-:W-:Y:S01]  /*2840*/  FMUL.FTZ R28, R28, UR6 ;  /* 0x000000061c1c7c20 */ /* 0x000fe20008410000 */
[----:B------:R-:W-:Y:S01]  /*2850*/  FMUL.FTZ R29, R29, UR6 ;  /* 0x000000061d1d7c20 */ /* 0x000fe20008410000 */
[----:B------:R-:W-:Y:S01]  /*2860*/  FMUL.FTZ R30, R30, UR6 ;  /* 0x000000061e1e7c20 */ /* 0x000fe20008410000 */
[----:B------:R-:W-:-:S02]  /*2870*/  FMUL.FTZ R31, R31, UR6 ;  /* 0x000000061f1f7c20 */ /* 0x000fc40008410000 */
[----:B------:R-:W-:Y:S01]  /*2880*/  HMMA.16816.F32.BF16 R24, R76, R14, R24 ;  /* 0x0000000e4c18723c */ /* 0x000fe20000041818 */
[----:B------:R-:W1:Y:S01]  /*2890*/  LDSM.16.M88.4 R12, [R91+0x11800] ;  /* 0x011800005b0c783b */ /* 0x000e620000000200 */
[----:B------:R-:W-:Y:S06]  /*28a0*/  MUFU.TANH R40, R28 ;  /* 0x0000001c00287308 */ /* 0x000fec0000002400 */
[----:B------:R-:W-:Y:S01]  /*28b0*/  HMMA.16816.F32.BF16 R56, R48, R68, R56 ;  /* 0x000000443038723c */ /* 0x000fe20000041838 */
[----:B------:R-:W-:Y:S01]  /*28c0*/  FMUL.FTZ R68, R80, UR6 ;  /* 0x0000000650447c20 */ /* 0x000fe20008410000 */
[----:B------:R-:W-:Y:S01]  /*28d0*/  MUFU.TANH R41, R29 ;  /* 0x0000001d00297308 */ /* 0x000fe20000002400 */
[----:B------:R-:W-:Y:S01]  /*28e0*/  FMUL.FTZ R80, R82, UR6 ;  /* 0x0000000652507c20 */ /* 0x000fe20008410000 */
[----:B------:R-:W-:Y:S01]  /*28f0*/  FMUL.FTZ R69, R81, UR6 ;  /* 0x0000000651457c20 */ /* 0x000fe20008410000 */
[----:B------:R-:W-:-:S03]  /*2900*/  FMUL.FTZ R81, R83, UR6 ;  /* 0x0000000653517c20 */ /* 0x000fc60008410000 */
[----:B------:R-:W-:Y:S02]  /*2910*/  HMMA.16816.F32.BF16 R52, R48, R70, R52 ;  /* 0x000000463034723c */ /* 0x000fe40000041834 */
[----:B------:R-:W-:Y:S01]  /*2920*/  MUFU.TANH R42, R30 ;  /* 0x0000001e002a7308 */ /* 0x000fe20000002400 */
[----:B------:R-:W-:-:S05]  /*2930*/  FMUL.FTZ R24, R24, UR6 ;  /* 0x0000000618187c20 */ /* 0x000fca0008410000 */
[C---:B--2---:R-:W-:Y:S02]  /*2940*/  HMMA.16816.F32.BF16 R64, R72.reuse, R16, R64 ;  /* 0x000000104840723c */ /* 0x044fe40000041840 */
[----:B------:R2:W-:Y:S06]  /*2950*/  MUFU.TANH R43, R31 ;  /* 0x0000001f002b7308 */ /* 0x0005ec0000002400 */
[----:B------:R-:W-:Y:S01]  /*2960*/  HMMA.16816.F32.BF16 R60, R72, R18, R60 ;  /* 0x00000012483c723c */ /* 0x000fe2000004183c */
[----:B------:R-:W5:Y:S01]  /*2970*/  LDSM.16.M88.4 R16, [R90+0x11800] ;  /* 0x011800005a10783b */ /* 0x000f620000000200 */
[----:B------:R-:W-:Y:S06]  /*2980*/  MUFU.TANH R68, R68 ;  /* 0x0000004400447308 */ /* 0x000fec0000002400 */
[----:B---3--:R-:W-:Y:S02]  /*2990*/  HMMA.16816.F32.BF16 R56, R20, R44, R56 ;  /* 0x0000002c1438723c */ /* 0x008fe40000041838 */
[----:B------:R-:W3:Y:S01]  /*29a0*/  MUFU.TANH R80, R80 ;  /* 0x0000005000507308 */ /* 0x000ee20000002400 */
[----:B--2---:R-:W2:Y:S01]  /*29b0*/  LDSM.16.M88.4 R28, [R88+0x11800] ;  /* 0x01180000581c783b */ /* 0x004ea20000000200 */
[----:B------:R-:W-:-:S04]  /*29c0*/  DEPBAR.LE SB0, 0x0 ;  /* 0x000080000000791a */ /* 0x000fc80000000000 */
[----:B------:R-:W-:Y:S02]  /*29d0*/  HMMA.16816.F32.BF16 R52, R20, R46, R52 ;  /* 0x0000002e1434723c */ /* 0x000fe40000041834 */
[----:B------:R-:W-:Y:S06]  /*29e0*/  MUFU.TANH R69, R69 ;  /* 0x0000004500457308 */ /* 0x000fec0000002400 */
[----:B----4-:R-:W-:Y:S02]  /*29f0*/  HMMA.16816.F32.BF16 R64, R76, R4, R64 ;  /* 0x000000044c40723c */ /* 0x010fe40000041840 */
[----:B------:R-:W4:Y:S01]  /*2a00*/  MUFU.TANH R81, R81 ;  /* 0x0000005100517308 */ /* 0x000f220000002400 */
[----:B------:R-:W-:Y:S01]  /*2a10*/  FMUL.FTZ R5, R26, UR6 ;  /* 0x000000061a057c20 */ /* 0x000fe20008410000 */
[----:B------:R-:W-:-:S04]  /*2a20*/  FMUL.FTZ R4, R25, UR6 ;  /* 0x0000000619047c20 */ /* 0x000fc80008410000 */
[----:B-1----:R-:W-:Y:S02]  /*2a30*/  HMMA.16816.F32.BF16 R56, R8, R12, R56 ;  /* 0x0000000c0838723c */ /* 0x002fe40000041838 */
[----:B------:R-:W-:Y:S01]  /*2a40*/  MUFU.TANH R24, R24 ;  /* 0x0000001800187308 */ /* 0x000fe20000002400 */
[----:B------:R-:W-:-:S05]  /*2a50*/  FMUL.FTZ R12, R27, UR6 ;  /* 0x000000061b0c7c20 */ /* 0x000fca0008410000 */
[----:B------:R-:W-:Y:S01]  /*2a60*/  HMMA.16816.F32.BF16 R52, R8, R14, R52 ;  /* 0x0000000e0834723c */ /* 0x000fe20000041834 */
[----:B------:R-:W-:Y:S01]  /*2a70*/  IMAD.SHL.U32 R9, R34, 0x2, RZ ;  /* 0x0000000222097824 */ /* 0x000fe200078e00ff */
[----:B------:R-:W1:Y:S01]  /*2a80*/  MUFU.TANH R5, R5 ;  /* 0x0000000500057308 */ /* 0x000e620000002400 */
[----:B------:R-:W-:Y:S01]  /*2a90*/  FMUL.FTZ R13, R67, UR6 ;  /* 0x00000006430d7c20 */ /* 0x000fe20008410000 */
[----:B------:R-:W-:Y:S02]  /*2aa0*/  FMUL.FTZ R66, R66, UR6 ;  /* 0x0000000642427c20 */ /* 0x000fe40008410000 */
[----:B------:R-:W-:Y:S02]  /*2ab0*/  LOP3.LUT R9, R9, 0x6, RZ, 0xc0, !PT ;  /* 0x0000000609097812 */ /* 0x000fe400078ec0ff */
[----:B------:R-:W-:Y:S01]  /*2ac0*/  HMMA.16816.F32.BF16 R60, R76, R6, R60 ;  /* 0x000000064c3c723c */ /* 0x000fe2000004183c */
[----:B------:R-:W-:Y:S01]  /*2ad0*/  FMUL.FTZ R7, R65, UR6 ;  /* 0x0000000641077c20 */ /* 0x000fe20008410000 */
[----:B------:R-:W-:Y:S01]  /*2ae0*/  FMUL.FTZ R6, R64, UR6 ;  /* 0x0000000640067c20 */ /* 0x000fe20008410000 */
[----:B------:R-:W-:Y:S01]  /*2af0*/  IMAD R2, R2, 0x40, R9 ;  /* 0x0000004002027824 */ /* 0x000fe200078e0209 */
[----:B------:R-:W-:Y:S03]  /*2b00*/  MUFU.TANH R4, R4 ;  /* 0x0000000400047308 */ /* 0x000fe60000002400 */
[C---:B------:R-:W-:Y:S01]  /*2b10*/  VIADD R20, R2.reuse, 0x1 ;  /* 0x0000000102147836 */ /* 0x040fe20000000000 */
[----:B-----5:R-:W-:Y:S01]  /*2b20*/  HMMA.16816.F32.BF16 R56, R72, R16, R56 ;  /* 0x000000104838723c */ /* 0x020fe20000041838 */
[----:B------:R-:W-:-:S03]  /*2b30*/  ISETP.GE.AND P3, PT, R2, R93, PT ;  /* 0x0000005d0200720c */ /* 0x000fc60003f66270 */
[-C--:B------:R-:W-:Y:S01]  /*2b40*/  ISETP.GE.AND P2, PT, R20, R93.reuse, PT ;  /* 0x0000005d1400720c */ /* 0x080fe20003f46270 */
[----:B------:R-:W-:Y:S01]  /*2b50*/  VIADD R20, R2, 0x8 ;  /* 0x0000000802147836 */ /* 0x000fe20000000000 */
[----:B---3--:R-:W-:Y:S01]  /*2b60*/  FSEL R9, R80, -INF , !P3 ;  /* 0xff80000050097808 */ /* 0x008fe20005800000 */
[----:B------:R-:W3:Y:S01]  /*2b70*/  MUFU.TANH R7, R7 ;  /* 0x0000000700077308 */ /* 0x000ee20000002400 */
[----:B------:R-:W-:Y:S01]  /*2b80*/  HMMA.16816.F32.BF16 R52, R72, R18, R52 ;  /* 0x000000124834723c */ /* 0x000fe20000041834 */
[----:B------:R-:W-:Y:S01]  /*2b90*/  VIADD R18, R2, 0x9 ;  /* 0x0000000902127836 */ /* 0x000fe20000000000 */
[-C--:B------:R-:W-:Y:S01]  /*2ba0*/  ISETP.GE.AND P1, PT, R20, R93.reuse, PT ;  /* 0x0000005d1400720c */ /* 0x080fe20003f26270 */
[----:B------:R-:W-:Y:S01]  /*2bb0*/  VIADD R20, R2, 0x10 ;  /* 0x0000001002147836 */ /* 0x000fe20000000000 */
[----:B------:R-:W-:Y:S01]  /*2bc0*/  FSEL R68, R68, -INF , !P3 ;  /* 0xff80000044447808 */ /* 0x000fe20005800000 */
[----:B------:R-:W-:Y:S01]  /*2bd0*/  FMUL.FTZ R10, R61, UR6 ;  /* 0x000000063d0a7c20 */ /* 0x000fe20008410000 */
[-C--:B------:R-:W-:Y:S01]  /*2be0*/  ISETP.GE.AND P5, PT, R18, R93.reuse, PT ;  /* 0x0000005d1200720c */ /* 0x080fe20003fa6270 */
[----:B------:R-:W-:Y:S01]  /*2bf0*/  VIADD R18, R2, 0x11 ;  /* 0x0000001102127836 */ /* 0x000fe20000000000 */
[-C--:B------:R-:W-:Y:S01]  /*2c00*/  ISETP.GE.AND P4, PT, R20, R93.reuse, PT ;  /* 0x0000005d1400720c */ /* 0x080fe20003f86270 */
[----:B------:R-:W-:Y:S01]  /*2c10*/  VIADD R20, R2, 0x18 ;  /* 0x0000001802147836 */ /* 0x000fe20000000000 */
[----:B----4-:R-:W-:Y:S01]  /*2c20*/  FSEL R81, R81, -INF , !P2 ;  /* 0xff80000051517808 */ /* 0x010fe20005000000 */
[----:B------:R-:W-:Y:S01]  /*2c30*/  FMUL.FTZ R21, R63, UR6 ;  /* 0x000000063f157c20 */ /* 0x000fe20008410000 */
[-C--:B------:R-:W-:Y:S01]  /*2c40*/  ISETP.GE.AND P3, PT, R18, R93.reuse, PT ;  /* 0x0000005d1200720c */ /* 0x080fe20003f66270 */
[C---:B--2---:R-:W-:Y:S01]  /*2c50*/  HMMA.16816.F32.BF16 R56, R76.reuse, R28, R56 ;  /* 0x0000001c4c38723c */ /* 0x044fe20000041838 */
[----:B------:R-:W-:Y:S01]  /*2c60*/  FSEL R18, R69, -INF , !P2 ;  /* 0xff80000045127808 */ /* 0x000fe20005000000 */
[----:B------:R-:W2:Y:S01]  /*2c70*/  MUFU.TANH R12, R12 ;  /* 0x0000000c000c7308 */ /* 0x000ea20000002400 */
[-C--:B------:R-:W-:Y:S01]  /*2c80*/  ISETP.GE.AND P2, PT, R20, R93.reuse, PT ;  /* 0x0000005d1400720c */ /* 0x080fe20003f46270 */
[----:B------:R-:W-:Y:S01]  /*2c90*/  VIADD R20, R2, 0x19 ;  /* 0x0000001902147836 */ /* 0x000fe20000000000 */
[----:B------:R-:W-:Y:S01]  /*2ca0*/  FSEL R15, R38, -INF , !P1 ;  /* 0xff800000260f7808 */ /* 0x000fe20004800000 */
[----:B------:R-:W-:Y:S01]  /*2cb0*/  FMUL.FTZ R60, R60, UR6 ;  /* 0x000000063c3c7c20 */ /* 0x000fe20008410000 */
[----:B------:R-:W-:Y:S01]  /*2cc0*/  FSEL R26, R36, -INF , !P1 ;  /* 0xff800000241a7808 */ /* 0x000fe20004800000 */
[----:B------:R-:W-:Y:S01]  /*2cd0*/  HMMA.16816.F32.BF16 R52, R76, R30, R52 ;  /* 0x0000001e4c34723c */ /* 0x000fe20000041834 */
[-C--:B------:R-:W-:Y:S01]  /*2ce0*/  ISETP.GE.AND P1, PT, R20, R93.reuse, PT ;  /* 0x0000005d1400720c */ /* 0x080fe20003f26270 */
[----:B------:R-:W-:Y:S01]  /*2cf0*/  VIADD R20, R2, 0x20 ;  /* 0x0000002002147836 */ /* 0x000fe20000000000 */
[----:B------:R-:W-:Y:S01]  /*2d00*/  FSEL R39, R39, -INF , !P5 ;  /* 0xff80000027277808 */ /* 0x000fe20006800000 */
[----:B------:R-:W4:Y:S01]  /*2d10*/  MUFU.TANH R6, R6 ;  /* 0x0000000600067308 */ /* 0x000f220000002400 */
[----:B------:R-:W-:Y:S01]  /*2d20*/  FSEL R44, R37, -INF , !P5 ;  /* 0xff800000252c7808 */ /* 0x000fe20006800000 */
[----:B------:R-:W-:Y:S01]  /*2d30*/  FMUL.FTZ R14, R62, UR6 ;  /* 0x000000063e0e7c20 */ /* 0x000fe20008410000 */
[-C--:B------:R-:W-:Y:S01]  /*2d40*/  ISETP.GE.AND P5, PT, R20, R93.reuse, PT ;  /* 0x0000005d1400720c */ /* 0x080fe20003fa6270 */
[----:B------:R-:W-:Y:S01]  /*2d50*/  VIADD R20, R2, 0x21 ;  /* 0x0000002102147836 */ /* 0x000fe20000000000 */
[----:B------:R-:W-:Y:S01]  /*2d60*/  FSEL R17, R42, -INF , !P4 ;  /* 0xff8000002a117808 */ /* 0x000fe20006000000 */
[----:B------:R-:W-:Y:S01]  /*2d70*/  VIADD R28, R2, 0x29 ;  /* 0x00000029021c7836 */ /* 0x000fe20000000000 */
[----:B------:R-:W-:Y:S01]  /*2d80*/  FSEL R40, R40, -INF , !P4 ;  /* 0xff80000028287808 */ /* 0x000fe20006000000 */
[----:B------:R-:W-:Y:S01]  /*2d90*/  FMUL.FTZ R19, R56, UR6 ;  /* 0x0000000638137c20 */ /* 0x000fe20008410000 */
[-C--:B------:R-:W-:Y:S01]  /*2da0*/  ISETP.GE.AND P4, PT, R20, R93.reuse, PT ;  /* 0x0000005d1400720c */ /* 0x080fe20003f86270 */
[----:B------:R-:W-:Y:S01]  /*2db0*/  VIADD R20, R2, 0x28 ;  /* 0x0000002802147836 */ /* 0x000fe20000000000 */
[----:B------:R-:W5:Y:S01]  /*2dc0*/  MUFU.TANH R8, R60 ;  /* 0x0000003c00087308 */ /* 0x000f620000002400 */
[----:B------:R-:W-:Y:S01]  /*2dd0*/  FMUL.FTZ R23, R57, UR6 ;  /* 0x0000000639177c20 */ /* 0x000fe20008410000 */
[----:B------:R-:W-:Y:S01]  /*2de0*/  FSEL R43, R43, -INF , !P3 ;  /* 0xff8000002b2b7808 */ /* 0x000fe20005800000 */
[----:B------:R-:W-:Y:S01]  /*2df0*/  FMUL.FTZ R29, R58, UR6 ;  /* 0x000000063a1d7c20 */ /* 0x000fe20008410000 */
[----:B------:R-:W-:Y:S01]  /*2e00*/  FSEL R22, R41, -INF , !P3 ;  /* 0xff80000029167808 */ /* 0x000fe20005800000 */
[----:B------:R-:W-:Y:S01]  /*2e10*/  FMUL.FTZ R30, R52, UR6 ;  /* 0x00000006341e7c20 */ /* 0x000fe20008410000 */
[-C--:B------:R-:W-:Y:S01]  /*2e20*/  ISETP.GE.AND P3, PT, R20, R93.reuse, PT ;  /* 0x0000005d1400720c */ /* 0x080fe20003f66270 */
[----:B------:R-:W-:Y:S01]  /*2e30*/  FMUL.FTZ R27, R59, UR6 ;  /* 0x000000063b1b7c20 */ /* 0x000fe20008410000 */
[----:B------:R-:W-:Y:S01]  /*2e40*/  MUFU.TANH R10, R10 ;  /* 0x0000000a000a7308 */ /* 0x000fe20000002400 */
[----:B-1----:R-:W-:Y:S01]  /*2e50*/  FSEL R11, R5, -INF , !P2 ;  /* 0xff800000050b7808 */ /* 0x002fe20005000000 */
[----:B------:R-:W-:Y:S01]  /*2e60*/  FMUL.FTZ R25, R54, UR6 ;  /* 0x0000000636197c20 */ /* 0x000fe20008410000 */
[----:B------:R-:W-:Y:S01]  /*2e70*/  FSEL R20, R24, -INF , !P2 ;  /* 0xff80000018147808 */ /* 0x000fe20005000000 */
[----:B------:R-:W-:Y:S01]  /*2e80*/  VIADD R24, R2, 0x30 ;  /* 0x0000003002187836 */ /* 0x000fe20000000000 */
[----:B------:R-:W-:Y:S01]  /*2e90*/  ISETP.GE.AND P2, PT, R28, R93, PT ;  /* 0x0000005d1c00720c */ /* 0x000fe20003f46270 */
[----:B------:R-:W-:Y:S01]  /*2ea0*/  FMUL.FTZ R28, R53, UR6 ;  /* 0x00000006351c7c20 */ /* 0x000fe20008410000 */
[----:B---3--:R-:W-:Y:S01]  /*2eb0*/  FSEL R38, R7, -INF , !P4 ;  /* 0xff80000007267808 */ /* 0x008fe20006000000 */
[----:B------:R-:W1:Y:S01]  /*2ec0*/  MUFU.TANH R21, R21 ;  /* 0x0000001500157308 */ /* 0x000e620000002400 */
[----:B------:R-:W-:-:S02]  /*2ed0*/  FMNMX3.FTZ R7, R68, R18, R26, !PT ;  /* 0x0000001244077276 */ /* 0x000fc4000781001a */
[----:B--2---:R-:W-:Y:S01]  /*2ee0*/  FSEL R5, R12, -INF , !P1 ;  /* 0xff8000000c057808 */ /* 0x004fe20004800000 */
[----:B------:R-:W-:Y:S01]  /*2ef0*/  VIADD R12, R2, 0x31 ;  /* 0x00000031020c7836 */ /* 0x000fe20000000000 */
[----:B------:R-:W-:Y:S02]  /*2f00*/  FMNMX3.FTZ R7, R7, R44, R40, !PT ;  /* 0x0000002c07077276 */ /* 0x000fe40007810028 */
[----:B------:R-:W-:Y:S01]  /*2f10*/  FSEL R4, R4, -INF , !P1 ;  /* 0xff80000004047808 */ /* 0x000fe20004800000 */
[----:B------:R-:W2:Y:S01]  /*2f20*/  MUFU.TANH R14, R14 ;  /* 0x0000000e000e7308 */ /* 0x000ea20000002400 */
[----:B----4-:R-:W-:Y:S01]  /*2f30*/  FSEL R58, R6, -INF , !P5 ;  /* 0xff800000063a7808 */ /* 0x010fe20006800000 */
[C---:B------:R-:W-:Y:S01]  /*2f40*/  VIADD R6, R2.reuse, 0x38 ;  /* 0x0000003802067836 */ /* 0x040fe20000000000 */
[----:B------:R-:W-:Y:S01]  /*2f50*/  FMNMX3.FTZ R7, R7, R22, R20, !PT ;  /* 0x0000001607077276 */ /* 0x000fe20007810014 */
[----:B------:R-:W-:Y:S01]  /*2f60*/  VIADD R2, R2, 0x39 ;  /* 0x0000003902027836 */ /* 0x000fe20000000000 */
[----:B------:R-:W-:Y:S01]  /*2f70*/  ISETP.GE.AND P1, PT, R24, R93, PT ;  /* 0x0000005d1800720c */ /* 0x000fe20003f26270 */
[----:B------:R-:W-:Y:S01]  /*2f80*/  FMUL.FTZ R24, R55, UR6 ;  /* 0x0000000637187c20 */ /* 0x000fe20008410000 */
[----:B-----5:R-:W-:Y:S01]  /*2f90*/  FSEL R36, R8, -INF , !P3 ;  /* 0xff80000008247808 */ /* 0x020fe20005800000 */
[----:B------:R-:W3:Y:S01]  /*2fa0*/  MUFU.TANH R16, R66 ;  /* 0x0000004200107308 */ /* 0x000ee20000002400 */
[----:B------:R-:W-:-:S02]  /*2fb0*/  FMNMX3.FTZ R7, R7, R4, R58, !PT ;  /* 0x0000000407077276 */ /* 0x000fc4000781003a */
[----:B-1----:R-:W-:Y:S02]  /*2fc0*/  FSEL R53, R21, -INF , !P2 ;  /* 0xff80000015357808 */ /* 0x002fe40005000000 */
[----:B------:R-:W-:Y:S02]  /*2fd0*/  FSEL R56, R10, -INF , !P2 ;  /* 0xff8000000a387808 */ /* 0x000fe40005000000 */
[----:B------:R-:W-:Y:S01]  /*2fe0*/  ISETP.GE.U32.AND P2, PT, R93, 0x41, PT ;  /* 0x000000415d00780c */ /* 0x000fe20003f46070 */
[----:B------:R-:W1:Y:S01]  /*2ff0*/  MUFU.TANH R13, R13 ;  /* 0x0000000d000d7308 */ /* 0x000e620000002400 */
[----:B------:R-:W-:Y:S02]  /*3000*/  FMNMX3.FTZ R7, R7, R38, R36, !PT ;  /* 0x0000002607077276 */ /* 0x000fe40007810024 */
[----:B--2---:R-:W-:Y:S02]  /*3010*/  FSEL R55, R14, -INF , !P3 ;  /* 0xff8000000e377808 */ /* 0x004fe40005800000 */
[----:B------:R-:W-:-:S02]  /*3020*/  ISETP.GE.AND P3, PT, R2, R93, PT ;  /* 0x0000005d0200720c */ /* 0x000fc40003f66270 */
[----:B------:R-:W-:Y:S01]  /*3030*/  FMNMX3.FTZ R2, R9, R81, R15, !PT ;  /* 0x0000005109027276 */ /* 0x000fe2000781000f */
[----:B------:R-:W2:Y:S01]  /*3040*/  MUFU.TANH R19, R19 ;  /* 0x0000001300137308 */ /* 0x000ea20000002400 */
[----:B---3--:R-:W-:Y:S02]  /*3050*/  FSEL R59, R16, -INF , !P5 ;  /* 0xff800000103b7808 */ /* 0x008fe40006800000 */
[----:B------:R-:W-:Y:S02]  /*3060*/  ISETP.GE.AND P5, PT, R12, R93, PT ;  /* 0x0000005d0c00720c */ /* 0x000fe40003fa6270 */
[----:B------:R-:W-:-:S03]  /*3070*/  FMNMX3.FTZ R2, R2, R39, R17, !PT ;  /* 0x0000002702027276 */ /* 0x000fc60007810011 */
[----:B------:R-:W3:Y:S01]  /*3080*/  MUFU.TANH R23, R23 ;  /* 0x0000001700177308 */ /* 0x000ee20000002400 */
[----:B-1----:R-:W-:Y:S02]  /*3090*/  FSEL R57, R13, -INF , !P4 ;  /* 0xff8000000d397808 */ /* 0x002fe40006000000 */
[----:B------:R-:W-:Y:S02]  /*30a0*/  ISETP.GE.AND P4, PT, R6, R93, PT ;  /* 0x0000005d0600720c */ /* 0x000fe40003f86270 */
[----:B------:R-:W-:-:S03]  /*30b0*/  FMNMX3.FTZ R2, R2, R43, R11, !PT ;  /* 0x0000002b02027276 */ /* 0x000fc6000781000b */
[----:B------:R-:W1:Y:S01]  /*30c0*/  MUFU.TANH R30, R30 ;  /* 0x0000001e001e7308 */ /* 0x000e620000002400 */
[----:B--2---:R-:W-:Y:S02]  /*30d0*/  FSEL R54, R19, -INF , !P1 ;  /* 0xff80000013367808 */ /* 0x004fe40004800000 */
[----:B------:R-:W-:Y:S02]  /*30e0*/  FMNMX3.FTZ R8, R2, R5, R59, !PT ;  /* 0x0000000502087276 */ /* 0x000fe4000781003b */
[----:B------:R-:W-:-:S03]  /*30f0*/  FMNMX3.FTZ R7, R7, R56, R54, !PT ;  /* 0x0000003807077276 */ /* 0x000fc60007810036 */
[----:B------:R-:W2:Y:S01]  /*3100*/  MUFU.TANH R28, R28 ;  /* 0x0000001c001c7308 */ /* 0x000ea20000002400 */
[----:B---3--:R-:W-:-:S07]  /*3110*/  FSEL R52, R23, -INF , !P5 ;  /* 0xff80000017347808 */ /* 0x008fce0006800000 */
[----:B------:R-:W3:Y:S01]  /*3120*/  MUFU.TANH R29, R29 ;  /* 0x0000001d001d7308 */ /* 0x000ee20000002400 */
[----:B-1----:R-:W-:-:S04]  /*3130*/  FSEL R30, R30, -INF , !P4 ;  /* 0xff8000001e1e7808 */ /* 0x002fc80006000000 */
[----:B------:R-:W-:-:S03]  /*3140*/  FMNMX3.FTZ R7, R7, R52, R30, !PT ;  /* 0x0000003407077276 */ /* 0x000fc6000781001e */
[----:B------:R-:W1:Y:S01]  /*3150*/  MUFU.TANH R27, R27 ;  /* 0x0000001b001b7308 */ /* 0x000e620000002400 */
[----:B--2---:R-:W-:-:S04]  /*3160*/  FSEL R28, R28, -INF , !P3 ;  /* 0xff8000001c1c7808 */ /* 0x004fc80005800000 */
[----:B------:R-:W-:-:S03]  /*3170*/  FMNMX.FTZ R7, R28, R7, !PT ;  /* 0x000000071c077209 */ /* 0x000fc60007810000 */
[----:B------:R-:W2:Y:S01]  /*3180*/  MUFU.TANH R25, R25 ;  /* 0x0000001900197308 */ /* 0x000ea20000002400 */
[----:B---3--:R-:W-:-:S07]  /*3190*/  FSEL R29, R29, -INF , !P1 ;  /* 0xff8000001d1d7808 */ /* 0x008fce0004800000 */
[----:B------:R-:W3:Y:S01]  /*31a0*/  MUFU.TANH R24, R24 ;  /* 0x0000001800187308 */ /* 0x000ee20000002400 */
[----:B------:R-:W-:Y:S06]  /*31b0*/  BAR.SYNC.DEFER_BLOCKING 0x0 ;  /* 0x0000000000007b1d */ /* 0x000fec0000010000 */
[----:B-1----:R-:W-:Y:S05]  /*31c0*/  @!P2 BRA `(.L_x_57) ;  /* 0x000000000050a947 */ /* 0x002fea0003800000 */
        /* <DEDUP_REMOVED lines=20> */
.L_x_57:
[----:B------:R-:W1:Y:S01]  /*3310*/  SHFL.BFLY PT, R2, R7, 0x2, 0x1f ;  /* 0x0c401f0007027f89 */ /* 0x000e6200000e0000 */
[----:B------:R-:W-:Y:S01]  /*3320*/  FMNMX3.FTZ R8, R8, R57, R55, !PT ;  /* 0x0000003908087276 */ /* 0x000fe20007810037 */
[----:B------:R-:W4:Y:S01]  /*3330*/  LDCU UR4, c[0x0][0x45c] ;  /* 0x00008b80ff0477ac */ /* 0x000f220008000800 */
[----:B------:R-:W-:Y:S02]  /*3340*/  FSEL R27, R27, -INF , !P5 ;  /* 0xff8000001b1b7808 */ /* 0x000fe40006800000 */
[----:B--2---:R-:W-:Y:S02]  /*3350*/  FSEL R25, R25, -INF , !P4 ;  /* 0xff80000019197808 */ /* 0x004fe40006000000 */
[----:B------:R-:W-:Y:S02]  /*3360*/  FMNMX3.FTZ R8, R8, R53, R29, !PT ;  /* 0x0000003508087276 */ /* 0x000fe4000781001d */
[----:B---3--:R-:W-:Y:S02]  /*3370*/  FSEL R24, R24, -INF , !P3 ;  /* 0xff80000018187808 */ /* 0x008fe40005800000 */
[----:B------:R-:W-:-:S02]  /*3380*/  FMNMX3.FTZ R19, R8, R27, R25, !PT ;  /* 0x0000001b08137276 */ /* 0x000fc40007810019 */
[----:B------:R-:W-:Y:S02]  /*3390*/  LOP3.LUT R164, R0, 0x200, R33, 0xf8, !PT ;  /* 0x0000020000a47812 */ /* 0x000fe400078ef821 */
[----:B------:R-:W-:Y:S02]  /*33a0*/  FMNMX.FTZ R19, R24, R19, !PT ;  /* 0x0000001318137209 */ /* 0x000fe40007810000 */
[----:B------:R-:W-:-:S03]  /*33b0*/  LEA R164, R164, UR5, 0x1 ;  /* 0x00000005a4a47c11 */ /* 0x000fc6000f8e08ff */
[----:B------:R-:W2:Y:S01]  /*33c0*/  SHFL.BFLY PT, R6, R19, 0x2, 0x1f ;  /* 0x0c401f0013067f89 */ /* 0x000ea200000e0000 */
[----:B------:R-:W-:Y:S02]  /*33d0*/  IADD3 R162, PT, PT, R3, R164, RZ ;  /* 0x000000a403a27210 */ /* 0x000fe40007ffe0ff */
[----:B-1----:R-:W-:Y:S01]  /*33e0*/  FMNMX.FTZ R13, R7, R2, !PT ;  /* 0x00000002070d7209 */ /* 0x002fe20007810000 */
[----:B------:R-:W-:Y:S01]  /*33f0*/  LDSM.16.MT88.4 R120, [R164+0x12000] ;  /* 0x01200000a478783b */ /* 0x000fe20000004200 */
[----:B------:R-:W-:-:S03]  /*3400*/  IADD3 R161, PT, PT, R89, R162, RZ ;  /* 0x000000a259a17210 */ /* 0x000fc60007ffe0ff */
[----:B------:R-:W1:Y:S04]  /*3410*/  SHFL.BFLY PT, R2, R13, 0x1, 0x1f ;  /* 0x0c201f000d027f89 */ /* 0x000e6800000e0000 */
[----:B------:R-:W-:Y:S04]  /*3420*/  LDSM.16.MT88.4 R104, [R162+0x12000] ;  /* 0x01200000a268783b */ /* 0x000fe80000004200 */
[----:B------:R-:W-:Y:S04]  /*3430*/  LDSM.16.MT88.4 R128, [R161+0x12000] ;  /* 0x01200000a180783b */ /* 0x000fe80000004200 */
[----:B------:R-:W-:Y:S01]  /*3440*/  LDSM.16.MT88.4 R72, [R164+0x16000] ;  /* 0x01600000a448783b */ /* 0x000fe20000004200 */
[----:B--2---:R-:W-:-:S03]  /*3450*/  FMNMX.FTZ R7, R19, R6, !PT ;  /* 0x0000000613077209 */ /* 0x004fc60007810000 */
[----:B------:R-:W-:Y:S04]  /*3460*/  LDSM.16.MT88.4 R64, [R161+0x14000] ;  /* 0x01400000a140783b */ /* 0x000fe80000004200 */
[----:B------:R-:W2:Y:S01]  /*3470*/  SHFL.BFLY PT, R6, R7, 0x1, 0x1f ;  /* 0x0c201f0007067f89 */ /* 0x000ea200000e0000 */
[----:B-1----:R-:W-:-:S04]  /*3480*/  FMNMX.FTZ R2, R13, R2, !PT ;  /* 0x000000020d027209 */ /* 0x002fc80007810000 */
[C---:B------:R-:W-:Y:S01]  /*3490*/  FSETP.NEU.FTZ.AND P1, PT, R2.reuse, -INF , PT ;  /* 0xff8000000200780b */ /* 0x040fe20003f3d000 */
[----:B----4-:R-:W-:-:S05]  /*34a0*/  FMUL.FTZ R31, R2, UR4 ;  /* 0x00000004021f7c20 */ /* 0x010fca0008410000 */
[----:B------:R-:W-:-:S05]  /*34b0*/  FSEL R31, R31, RZ, P1 ;  /* 0x000000ff1f1f7208 */ /* 0x000fca0000800000 */
[--C-:B------:R-:W-:Y:S01]  /*34c0*/  FFMA.FTZ R168, R68, UR4, -R31.reuse ;  /* 0x0000000444a87c23 */ /* 0x100fe2000801081f */
[----:B------:R-:W-:Y:S01]  /*34d0*/  IADD3 R68, PT, PT, R89, R164, RZ ;  /* 0x000000a459447210 */ /* 0x000fe20007ffe0ff */
[--C-:B------:R-:W-:Y:S01]  /*34e0*/  FFMA.FTZ R160, R26, UR4, -R31.reuse ;  /* 0x000000041aa07c23 */ /* 0x100fe2000801081f */
[--C-:B------:R-:W-:Y:S01]  /*34f0*/  FFMA.FTZ R165, R18, UR4, -R31.reuse ;  /* 0x0000000412a57c23 */ /* 0x100fe2000801081f */
[--C-:B------:R-:W-:Y:S01]  /*3500*/  FFMA.FTZ R159, R44, UR4, -R31.reuse ;  /* 0x000000042c9f7c23 */ /* 0x100fe2000801081f */
[----:B--2---:R-:W-:Y:S01]  /*3510*/  FMNMX.FTZ R0, R7, R6, !PT ;  /* 0x0000000607007209 */ /* 0x004fe20007810000 */
[----:B------:R-:W1:Y:S01]  /*3520*/  LDSM.16.MT88.4 R112, [R68+0x12000] ;  /* 0x012000004470783b */ /* 0x000e620000004200 */
[----:B------:R-:W-:Y:S01]  /*3530*/  MUFU.EX2 R168, R168 ;  /* 0x000000a800a87308 */ /* 0x000fe20000000800 */
[--C-:B------:R-:W-:Y:S01]  /*3540*/  FFMA.FTZ R156, R40, UR4, -R31.reuse ;  /* 0x00000004289c7c23 */ /* 0x100fe2000801081f */
[C---:B------:R-:W-:Y:S01]  /*3550*/  FSETP.NEU.FTZ.AND P1, PT, R0.reuse, -INF , PT ;  /* 0xff8000000000780b */ /* 0x040fe20003f3d000 */
[----:B------:R-:W-:Y:S01]  /*3560*/  FMUL.FTZ R26, R0, UR4 ;  /* 0x00000004001a7c20 */ /* 0x000fe20008410000 */
[----:B------:R-:W2:Y:S01]  /*3570*/  MUFU.EX2 R165, R165 ;  /* 0x000000a500a57308 */ /* 0x000ea20000000800 */
[--C-:B------:R-:W-:Y:S01]  /*3580*/  FFMA.FTZ R155, R22, UR4, -R31.reuse ;  /* 0x00000004169b7c23 */ /* 0x100fe2000801081f */
[--C-:B------:R-:W-:Y:S01]  /*3590*/  FFMA.FTZ R152, R20, UR4, -R31.reuse ;  /* 0x0000000414987c23 */ /* 0x100fe2000801081f */
[--C-:B------:R-:W-:Y:S01]  /*35a0*/  FFMA.FTZ R151, R4, UR4, -R31.reuse ;  /* 0x0000000404977c23 */ /* 0x100fe2000801081f */
[----:B------:R-:W-:Y:S01]  /*35b0*/  FSEL R26, R26, RZ, P1 ;  /* 0x000000ff1a1a7208 */ /* 0x000fe20000800000 */
[----:B------:R-:W-:Y:S01]  /*35c0*/  MUFU.EX2 R160, R160 ;  /* 0x000000a000a07308 */ /* 0x000fe20000000800 */
[----:B------:R-:W3:Y:S01]  /*35d0*/  LDSM.16.MT88.4 R48, [R68+0x14000] ;  /* 0x014000004430783b */ /* 0x000ee20000004200 */
[--C-:B------:R-:W-:Y:S01]  /*35e0*/  FFMA.FTZ R147, R38, UR4, -R31.reuse ;  /* 0x0000000426937c23 */ /* 0x100fe2000801081f */
[--C-:B------:R-:W-:Y:S01]  /*35f0*/  FFMA.FTZ R144, R36, UR4, -R31.reuse ;  /* 0x0000000424907c23 */ /* 0x100fe2000801081f */
[--C-:B------:R-:W-:Y:S01]  /*3600*/  FFMA.FTZ R166, R9, UR4, -R26.reuse ;  /* 0x0000000409a67c23 */ /* 0x100fe2000801081a */
[--C-:B------:R-:W-:Y:S01]  /*3610*/  FFMA.FTZ R163, R81, UR4, -R26.reuse ;  /* 0x0000000451a37c23 */ /* 0x100fe2000801081a */
[--C-:B------:R-:W-:Y:S01]  /*3620*/  FFMA.FTZ R158, R15, UR4, -R26.reuse ;  /* 0x000000040f9e7c23 */ /* 0x100fe2000801081a */
[--C-:B------:R-:W-:Y:S01]  /*3630*/  FFMA.FTZ R157, R39, UR4, -R26.reuse ;  /* 0x00000004279d7c23 */ /* 0x100fe2000801081a */
[----:B------:R-:W4:Y:S01]  /*3640*/  MUFU.EX2 R159, R159 ;  /* 0x0000009f009f7308 */ /* 0x000f220000000800 */
[----:B------:R-:W5:Y:S01]  /*3650*/  LDSM.16.MT88.4 R12, [R68+0x12800] ;  /* 0x01280000440c783b */ /* 0x000f620000004200 */
[----:B--2---:R-:W-:Y:S01]  /*3660*/  F2FP.BF16.F32.PACK_AB R96, R165, R168 ;  /* 0x000000a8a560723e */ /* 0x004fe200000010ff */
[--C-:B------:R-:W-:Y:S01]  /*3670*/  FFMA.FTZ R154, R17, UR4, -R26.reuse ;  /* 0x00000004119a7c23 */ /* 0x100fe2000801081a */
[----:B------:R-:W-:Y:S01]  /*3680*/  MUFU.EX2 R166, R166 ;  /* 0x000000a600a67308 */ /* 0x000fe20000000800 */
[--C-:B------:R-:W-:Y:S01]  /*3690*/  FFMA.FTZ R153, R43, UR4, -R26.reuse ;  /* 0x000000042b997c23 */ /* 0x100fe2000801081a */
[--C-:B------:R-:W-:Y:S01]  /*36a0*/  FFMA.FTZ R150, R11, UR4, -R26.reuse ;  /* 0x000000040b967c23 */ /* 0x100fe2000801081a */
[--C-:B------:R-:W-:Y:S01]  /*36b0*/  FFMA.FTZ R149, R5, UR4, -R26.reuse ;  /* 0x0000000405957c23 */ /* 0x100fe2000801081a */
[----:B------:R-:W2:Y:S01]  /*36c0*/  MUFU.EX2 R163, R163 ;  /* 0x000000a300a37308 */ /* 0x000ea20000000800 */
[----:B------:R-:W5:Y:S01]  /*36d0*/  LDSM.16.MT88.4 R4, [R68+0x14800] ;  /* 0x014800004404783b */ /* 0x000f620000004200 */
[--C-:B------:R-:W-:Y:S01]  /*36e0*/  FFMA.FTZ R148, R58, UR4, -R31.reuse ;  /* 0x000000043a947c23 */ /* 0x100fe2000801081f */
[--C-:B------:R-:W-:Y:S01]  /*36f0*/  FFMA.FTZ R143, R56, UR4, -R31.reuse ;  /* 0x00000004388f7c23 */ /* 0x100fe2000801081f */
[----:B------:R-:W-:Y:S01]  /*3700*/  MUFU.EX2 R158, R158 ;  /* 0x0000009e009e7308 */ /* 0x000fe20000000800 */
[----:B------:R-:W-:Y:S01]  /*3710*/  LDSM.16.MT88.4 R16, [R164+0x12800] ;  /* 0x01280000a410783b */ /* 0x000fe20000004200 */
[----:B----4-:R-:W-:Y:S01]  /*3720*/  F2FP.BF16.F32.PACK_AB R98, R159, R160 ;  /* 0x000000a09f62723e */ /* 0x010fe200000010ff */
[--C-:B------:R-:W-:Y:S01]  /*3730*/  FFMA.FTZ R146, R59, UR4, -R26.reuse ;  /* 0x000000043b927c23 */ /* 0x100fe2000801081a */
[----:B------:R-:W4:Y:S01]  /*3740*/  MUFU.EX2 R157, R157 ;  /* 0x0000009d009d7308 */ /* 0x000f220000000800 */
[----:B------:R-:W-:Y:S01]  /*3750*/  LDSM.16.MT88.4 R40, [R164+0x14000] ;  /* 0x01400000a428783b */ /* 0x000fe20000004200 */
[--C-:B------:R-:W-:Y:S01]  /*3760*/  FFMA.FTZ R145, R57, UR4, -R26.reuse ;  /* 0x0000000439917c23 */ /* 0x100fe2000801081a */
[--C-:B------:R-:W-:Y:S01]  /*3770*/  FFMA.FTZ R142, R55, UR4, -R26.reuse ;  /* 0x00000004378e7c23 */ /* 0x100fe2000801081a */
[----:B------:R-:W-:Y:S01]  /*3780*/  MUFU.EX2 R156, R156 ;  /* 0x0000009c009c7308 */ /* 0x000fe20000000800 */
[----:B------:R-:W-:Y:S01]  /*3790*/  LDSM.16.MT88.4 R80, [R68+0x16000] ;  /* 0x016000004450783b */ /* 0x000fe20000004200 */
[----:B--2---:R-:W-:Y:S01]  /*37a0*/  F2FP.BF16.F32.PACK_AB R97, R163, R166 ;  /* 0x000000a6a361723e */ /* 0x004fe200000010ff */
[--C-:B------:R-:W-:Y:S01]  /*37b0*/  FFMA.FTZ R141, R53, UR4, -R26.reuse ;  /* 0x00000004358d7c23 */ /* 0x100fe2000801081a */
[----:B------:R-:W2:Y:S01]  /*37c0*/  MUFU.EX2 R155, R155 ;  /* 0x0000009b009b7308 */ /* 0x000ea20000000800 */
[----:B------:R-:W-:Y:S01]  /*37d0*/  LDSM.16.MT88.4 R20, [R68+0x16800] ;  /* 0x016800004414783b */ /* 0x000fe20000004200 */
[--C-:B------:R-:W-:Y:S01]  /*37e0*/  FFMA.FTZ R140, R54, UR4, -R31.reuse ;  /* 0x00000004368c7c23 */ /* 0x100fe2000801081f */
[--C-:B------:R-:W-:Y:S01]  /*37f0*/  FFMA.FTZ R139, R52, UR4, -R31.reuse ;  /* 0x00000004348b7c23 */ /* 0x100fe2000801081f */
[----:B------:R-:W-:Y:S01]  /*3800*/  MUFU.EX2 R152, R152 ;  /* 0x0000009800987308 */ /* 0x000fe20000000800 */
[--C-:B------:R-:W-:Y:S01]  /*3810*/  FFMA.FTZ R138, R30, UR4, -R31.reuse ;  /* 0x000000041e8a7c23 */ /* 0x100fe2000801081f */
[----:B----4-:R-:W-:Y:S01]  /*3820*/  F2FP.BF16.F32.PACK_AB R99, R157, R158 ;  /* 0x0000009e9d63723e */ /* 0x010fe200000010ff */
[----:B------:R-:W-:Y:S01]  /*3830*/  FFMA.FTZ R137, R28, UR4, -R31 ;  /* 0x000000041c897c23 */ /* 0x000fe2000801081f */
[----:B------:R-:W4:Y:S01]  /*3840*/  MUFU.EX2 R151, R151 ;  /* 0x0000009700977308 */ /* 0x000f220000000800 */
[--C-:B------:R-:W-:Y:S01]  /*3850*/  FFMA.FTZ R136, R29, UR4, -R26.reuse ;  /* 0x000000041d887c23 */ /* 0x100fe2000801081a */
[--C-:B------:R-:W-:Y:S01]  /*3860*/  FFMA.FTZ R135, R27, UR4, -R26.reuse ;  /* 0x000000041b877c23 */ /* 0x100fe2000801081a */
[--C-:B------:R-:W-:Y:S01]  /*3870*/  FFMA.FTZ R134, R25, UR4, -R26.reuse ;  /* 0x0000000419867c23 */ /* 0x100fe2000801081a */
[----:B------:R-:W-:Y:S01]  /*3880*/  MUFU.EX2 R154, R154 ;  /* 0x0000009a009a7308 */ /* 0x000fe20000000800 */
[C---:B-1----:R-:W-:Y:S01]  /*3890*/  HMMA.16816.F32.BF16 R116, R96.reuse, R112, RZ ;  /* 0x000000706074723c */ /* 0x042fe200000418ff */
[----:B--2---:R-:W-:Y:S01]  /*38a0*/  F2FP.BF16.F32.PACK_AB R8, R155, R156 ;  /* 0x0000009c9b08723e */ /* 0x004fe200000010ff */
[----:B------:R-:W-:Y:S01]  /*38b0*/  FFMA.FTZ R133, R24, UR4, -R26 ;  /* 0x0000000418857c23 */ /* 0x000fe2000801081a */
[----:B------:R-:W1:Y:S01]  /*38c0*/  MUFU.EX2 R153, R153 ;  /* 0x0000009900997308 */ /* 0x000e620000000800 */
[----:B------:R-:W-:Y:S01]  /*38d0*/  LDSM.16.MT88.4 R56, [R162+0x14000] ;  /* 0x01400000a238783b */ /* 0x000fe20000004200 */
[----:B------:R-:W-:Y:S01]  /*38e0*/  FADD.FTZ R165, R168, R165 ;  /* 0x000000a5a8a57221 */ /* 0x000fe20000010000 */
[----:B------:R-:W-:Y:S01]  /*38f0*/  FADD.FTZ R163, R166, R163 ;  /* 0x000000a3a6a37221 */ /* 0x000fe20000010000 */
[----:B------:R-:W-:Y:S01]  /*3900*/  MUFU.EX2 R150, R150 ;  /* 0x0000009600967308 */ /* 0x000fe20000000800 */
[C---:B------:R-:W-:Y:S01]  /*3910*/  HMMA.16816.F32.BF16 R112, R96.reuse, R114, RZ ;  /* 0x000000726070723c */ /* 0x040fe200000418ff */
[----:B----4-:R-:W-:Y:S01]  /*3920*/  F2FP.BF16.F32.PACK_AB R10, R151, R152 ;  /* 0x00000098970a723e */ /* 0x010fe200000010ff */
[----:B------:R-:W-:Y:S01]  /*3930*/  LDSM.16.MT88.4 R88, [R162+0x16800] ;  /* 0x01680000a258783b */ /* 0x000fe20000004200 */
[----:B------:R-:W2:Y:S01]  /*3940*/  MUFU.EX2 R149, R149 ;  /* 0x0000009500957308 */ /* 0x000ea20000000800 */
[----:B------:R-:W-:Y:S01]  /*3950*/  FADD.FTZ R160, R160, R165 ;  /* 0x000000a5a0a07221 */ /* 0x000fe20000010000 */
[----:B------:R-:W-:Y:S01]  /*3960*/  FADD.FTZ R158, R158, R163 ;  /* 0x000000a39e9e7221 */ /* 0x000fe20000010000 */
[----:B------:R-:W-:Y:S01]  /*3970*/  LDSM.16.MT88.4 R28, [R162+0x14800] ;  /* 0x01480000a21c783b */ /* 0x000fe20000004200 */
[----:B------:R-:W-:Y:S01]  /*3980*/  MUFU.EX2 R148, R148 ;  /* 0x0000009400947308 */ /* 0x000fe20000000800 */
[----:B---3--:R-:W-:Y:S01]  /*3990*/  HMMA.16816.F32.BF16 R44, R96, R48, RZ ;  /* 0x00000030602c723c */ /* 0x008fe200000418ff */
[----:B-1----:R-:W-:Y:S01]  /*39a0*/  F2FP.BF16.F32.PACK_AB R9, R153, R154 ;  /* 0x0000009a9909723e */ /* 0x002fe200000010ff */
[----:B------:R-:W-:Y:S01]  /*39b0*/  LDSM.16.MT88.4 R24, [R161+0x14800] ;  /* 0x01480000a118783b */ /* 0x000fe20000004200 */
[----:B------:R-:W1:Y:S01]  /*39c0*/  MUFU.EX2 R147, R147 ;  /* 0x0000009300937308 */ /* 0x000e620000000800 */
[----:B------:R-:W-:Y:S01]  /*39d0*/  FADD.FTZ R159, R159, R160 ;  /* 0x000000a09f9f7221 */ /* 0x000fe20000010000 */
[----:B------:R-:W-:-:S02]  /*39e0*/  FADD.FTZ R157, R157, R158 ;  /* 0x0000009e9d9d7221 */ /* 0x000fc40000010000 */
[----:B------:R-:W-:Y:S01]  /*39f0*/  MUFU.EX2 R144, R144 ;  /* 0x0000009000907308 */ /* 0x000fe20000000800 */
[----:B------:R-:W-:Y:S01]  /*3a00*/  HMMA.16816.F32.BF16 R108, R96, R104, RZ ;  /* 0x00000068606c723c */ /* 0x000fe200000418ff */
[----:B--2---:R-:W-:Y:S01]  /*3a10*/  F2FP.BF16.F32.PACK_AB R11, R149, R150 ;  /* 0x00000096950b723e */ /* 0x004fe200000010ff */
[----:B------:R-:W-:Y:S01]  /*3a20*/  FADD.FTZ R156, R156, R159 ;  /* 0x0000009f9c9c7221 */ /* 0x000fe20000010000 */
[----:B------:R-:W-:Y:S01]  /*3a30*/  MUFU.EX2 R143, R143 ;  /* 0x0000008f008f7308 */ /* 0x000fe20000000800 */
[----:B------:R-:W-:Y:S02]  /*3a40*/  FADD.FTZ R154, R154, R157 ;  /* 0x0000009d9a9a7221 */ /* 0x000fe40000010000 */
[----:B------:R-:W-:Y:S01]  /*3a50*/  FADD.FTZ R155, R155, R156 ;  /* 0x0000009c9b9b7221 */ /* 0x000fe20000010000 */
[----:B------:R-:W-:Y:S01]  /*3a60*/  MUFU.EX2 R146, R146 ;  /* 0x0000009200927308 */ /* 0x000fe20000000800 */
[C---:B-----5:R-:W-:Y:S01]  /*3a70*/  HMMA.16816.F32.BF16 R116, R8.reuse, R12, R116 ;  /* 0x0000000c0874723c */ /* 0x060fe20000041874 */
[----:B------:R-:W-:Y:S01]  /*3a80*/  FADD.FTZ R153, R153, R154 ;  /* 0x0000009a99997221 */ /* 0x000fe20000010000 */
[----:B------:R-:W-:Y:S01]  /*3a90*/  FADD.FTZ R152, R152, R155 ;  /* 0x0000009b98987221 */ /* 0x000fe20000010000 */
[----:B------:R-:W2:Y:S02]  /*3aa0*/  MUFU.EX2 R145, R145 ;  /* 0x0000009100917308 */ /* 0x000ea40000000800 */
[----:B------:R-:W-:Y:S01]  /*3ab0*/  FADD.FTZ R150, R150, R153 ;  /* 0x0000009996967221 */ /* 0x000fe20000010000 */
[----:B------:R-:W-:Y:S01]  /*3ac0*/  FADD.FTZ R151, R151, R152 ;  /* 0x0000009897977221 */ /* 0x000fe20000010000 */
[----:B------:R-:W-:Y:S01]  /*3ad0*/  MUFU.EX2 R142, R142 ;  /* 0x0000008e008e7308 */ /* 0x000fe20000000800 */
[----:B------:R-:W-:Y:S01]  /*3ae0*/  HMMA.16816.F32.BF16 R112, R8, R14, R112 ;  /* 0x0000000e0870723c */ /* 0x000fe20000041870 */
[----:B------:R-:W3:Y:S01]  /*3af0*/  LDSM.16.MT88.4 R12, [R162+0x12800] ;  /* 0x01280000a20c783b */ /* 0x000ee20000004200 */
[----:B------:R-:W-:Y:S01]  /*3b00*/  FADD.FTZ R149, R149, R150 ;  /* 0x0000009695957221 */ /* 0x000fe20000010000 */
        /* <DEDUP_REMOVED lines=155> */
[----:B------:R-:W-:Y:S01]  /*44c0*/  IMAD.SHL.U32 R5, R34, 0x20, RZ ;  /* 0x0000002022057824 */ /* 0x000fe200078e00ff */
[C---:B------:R-:W-:Y:S01]  /*44d0*/  LOP3.LUT R4, R33.reuse, 0x200, RZ, 0xc0, !PT ;  /* 0x0000020021047812 */ /* 0x040fe200078ec0ff */
[----:B------:R-:W1:Y:S01]  /*44e0*/  LDCU.64 UR6, c[0x0][0x3c0] ;  /* 0x00007800ff0677ac */ /* 0x000e620008000a00 */
[----:B------:R-:W-:Y:S01]  /*44f0*/  LOP3.LUT R35, R132, 0x38, R35, 0xf8, !PT ;  /* 0x0000003884237812 */ /* 0x000fe200078ef823 */
[----:B------:R-:W-:Y:S01]  /*4500*/  IMAD.MOV.U32 R135, RZ, RZ, R0 ;  /* 0x000000ffff877224 */ /* 0x000fe200078e0000 */
[----:B------:R-:W-:Y:S01]  /*4510*/  SHF.R.U32.HI R138, RZ, 0x1, R34 ;  /* 0x00000001ff8a7819 */ /* 0x000fe20000011622 */
[----:B------:R-:W-:Y:S01]  /*4520*/  IMAD.MOV.U32 R161, RZ, RZ, 0x20 ;  /* 0x00000020ffa17424 */ /* 0x000fe200078e00ff */
[----:B------:R-:W-:Y:S01]  /*4530*/  LOP3.LUT R5, R4, 0x7c00, R5, 0xf8, !PT ;  /* 0x00007c0004057812 */ /* 0x000fe200078ef805 */
[----:B------:R-:W-:Y:S01]  /*4540*/  IMAD.MOV.U32 R137, RZ, RZ, R2 ;  /* 0x000000ffff897224 */ /* 0x000fe200078e0002 */
[----:B------:R-:W-:Y:S01]  /*4550*/  LOP3.LUT R163, R33, 0x400, RZ, 0xc0, !PT ;  /* 0x0000040021a37812 */ /* 0x000fe200078ec0ff */
[----:B------:R-:W2:Y:S01]  /*4560*/  LDCU UR9, c[0x0][0x50c] ;  /* 0x0000a180ff0977ac */ /* 0x000ea20008000800 */
[----:B------:R-:W-:-:S02]  /*4570*/  LOP3.LUT R4, R35, 0x8, R34, 0x78, !PT ;  /* 0x0000000823047812 */ /* 0x000fc400078e7822 */
[----:B------:R-:W-:Y:S01]  /*4580*/  LOP3.LUT R138, R35, 0x8, R138, 0x78, !PT ;  /* 0x00000008238a7812 */ /* 0x000fe200078e788a */
[----:B------:R-:W3:Y:S01]  /*4590*/  LDCU UR4, c[0x0][0x45c] ;  /* 0x00008b80ff0477ac */ /* 0x000ee20008000800 */
[----:B------:R-:W-:Y:S01]  /*45a0*/  SEL R161, R161, 0xffffffe0, !P0 ;  /* 0xffffffe0a1a17807 */ /* 0x000fe20004000000 */
[----:B------:R-:W-:Y:S01]  /*45b0*/  IMAD R163, R4, 0x2, R163 ;  /* 0x0000000204a37824 */ /* 0x000fe200078e02a3 */
[----:B------:R-:W-:Y:S02]  /*45c0*/  LOP3.LUT R168, R5, R138, RZ, 0xfc, !PT ;  /* 0x0000008a05a87212 */ /* 0x000fe400078efcff */
[----:B------:R-:W-:Y:S01]  /*45d0*/  LOP3.LUT R138, R138, 0x200, R33, 0xf8, !PT ;  /* 0x000002008a8a7812 */ /* 0x000fe200078ef821 */
[----:B------:R-:W-:Y:S01]  /*45e0*/  VIADD R0, R163, UR5 ;  /* 0x00000005a3007c36 */ /* 0x000fe20008000000 */
[----:B------:R-:W-:Y:S01]  /*45f0*/  LEA R168, R168, UR5, 0x1 ;  /* 0x00000005a8a87c11 */ /* 0x000fe2000f8e08ff */
[----:B-1----:R-:W-:Y:S01]  /*4600*/  USHF.L.U64.HI UR8, UR6, 0x5, UR7 ;  /* 0x0000000506087899 */ /* 0x002fe20008010207 */
[----:B------:R-:W-:Y:S01]  /*4610*/  LEA R138, R138, UR5, 0x1 ;  /* 0x000000058a8a7c11 */ /* 0x000fe2000f8e08ff */
[C---:B------:R-:W-:Y:S01]  /*4620*/  IMAD.IADD R139, R0.reuse, 0x1, R161 ;  /* 0x00000001008b7824 */ /* 0x040fe200078e02a1 */
[----:B------:R-:W-:Y:S01]  /*4630*/  IADD3 R162, PT, PT, R0, R3, RZ ;  /* 0x0000000300a27210 */ /* 0x000fe20007ffe0ff */
[--C-:B------:R-:W-:Y:S01]  /*4640*/  IMAD.IADD R166, R3, 0x1, R168.reuse ;  /* 0x0000000103a67824 */ /* 0x100fe200078e02a8 */
[----:B------:R-:W-:Y:S01]  /*4650*/  LEA.HI.SX32 R175, R32, 0xfffffffe, 0x1a ;  /* 0xfffffffe20af7811 */ /* 0x000fe200078fd2ff */
[C---:B------:R-:W-:Y:S01]  /*4660*/  IMAD.IADD R164, R161.reuse, 0x1, R168 ;  /* 0x00000001a1a47824 */ /* 0x040fe200078e02a8 */
[C---:B------:R-:W-:Y:S01]  /*4670*/  IADD3 R176, PT, PT, R138.reuse, 0x12040, RZ ;  /* 0x000120408ab07810 */ /* 0x040fe20007ffe0ff */
[----:B------:R-:W-:Y:S01]  /*4680*/  VIADD R177, R138, 0x12000 ;  /* 0x000120008ab17836 */ /* 0x000fe20000000000 */
[----:B------:R-:W-:Y:S01]  /*4690*/  USHF.L.U32 UR10, UR6, 0x5, URZ ;  /* 0x00000005060a7899 */ /* 0x000fe200080006ff */
[C---:B------:R-:W-:Y:S01]  /*46a0*/  IMAD.IADD R136, R161.reuse, 0x1, R138 ;  /* 0x00000001a1887824 */ /* 0x040fe200078e028a */
[----:B------:R-:W1:Y:S01]  /*46b0*/  LDCU.64 UR6, c[0x0][0x3c0] ;  /* 0x00007800ff0677ac */ /* 0x000e620008000a00 */
[----:B------:R-:W-:-:S02]  /*46c0*/  IMAD.IADD R160, R161, 0x1, R162 ;  /* 0x00000001a1a07824 */ /* 0x000fc400078e02a2 */
[----:B------:R-:W-:Y:S01]  /*46d0*/  IMAD.IADD R165, R161, 0x1, R166 ;  /* 0x00000001a1a57824 */ /* 0x000fe200078e02a6 */
[----:B--23--:R-:W-:Y:S06]  /*46e0*/  BRA `(.L_x_59) ;  /* 0x00000000005c7947 */ /* 0x00cfec0003800000 */
.L_x_61:
[----:B------:R-:W2:Y:S01]  /*46f0*/  LDC.64 R2, c[0x0][0x3b8] ;  /* 0x0000ee00ff027b82 */ /* 0x000ea20000000a00 */
[----:B------:R-:W-:Y:S04]  /*4700*/  VIADD R5, R175, 0xffffffff ;  /* 0xffffffffaf057836 */ /* 0x000fe80000000000 */
[C---:B--2---:R-:W-:Y:S04]  /*4710*/  IMAD.WIDE.U32 R6, R5.reuse, R2, RZ ;  /* 0x0000000205067225 */ /* 0x044fe800078e00ff */
        /* <DEDUP_REMOVED lines=20> */
.L_x_59:
        /* <DEDUP_REMOVED lines=14> */
[----:B------:R-:W-:Y:S06]  /*4940*/  LDGSTS.E.BYPASS.LTC128B.128 [R174+0x12000], desc[UR16][R184.64] ;  /* 0x12000000b8ae7fae */ /* 0x000fec000b981a10 */
[----:B------:R-:W-:Y:S06]  /*4950*/  LDGSTS.E.BYPASS.LTC128B.128 [R174+0x14000], desc[UR16][R184.64+0x80] ;  /* 0x14000080b8ae7fae */ /* 0x000fec000b981a10 */
[----:B------:R1:W-:Y:S06]  /*4960*/  LDGSTS.E.BYPASS.LTC128B.128 [R174+0x16000], desc[UR16][R184.64+0x100] ;  /* 0x16000100b8ae7fae */ /* 0x0003ec000b981a10 */
[----:B------:R-:W-:Y:S06]  /*4970*/  LDGSTS.E.BYPASS.LTC128B.128 [R174+0x13000], desc[UR16][R182.64] ;  /* 0x13000000b6ae7fae */ /* 0x000fec000b981a10 */
[----:B------:R-:W-:Y:S06]  /*4980*/  LDGSTS.E.BYPASS.LTC128B.128 [R174+0x15000], desc[UR16][R182.64+0x80] ;  /* 0x15000080b6ae7fae */ /* 0x000fec000b981a10 */
[----:B------:R2:W-:Y:S06]  /*4990*/  LDGSTS.E.BYPASS.LTC128B.128 [R174+0x17000], desc[UR16][R182.64+0x100] ;  /* 0x17000100b6ae7fae */ /* 0x0005ec000b981a10 */
[----:B------:R-:W-:Y:S06]  /*49a0*/  LDSM.16.M88.4 R140, [R168] ;  /* 0x00000000a88c783b */ /* 0x000fec0000000200 */
[----:B------:R-:W3:Y:S06]  /*49b0*/  LDSM.16.M88.4 R144, [R163+UR5+0xc000] ;  /* 0x00c00005a390783b */ /* 0x000eec0008000200 */
[----:B------:R-:W4:Y:S06]  /*49c0*/  LDSM.16.M88.4 R148, [R163+UR5+0xc800] ;  /* 0x00c80005a394783b */ /* 0x000f2c0008000200 */
[----:B------:R-:W5:Y:S06]  /*49d0*/  LDSM.16.M88.4 R152, [R163+UR5+0xd000] ;  /* 0x00d00005a398783b */ /* 0x000f6c0008000200 */
[----:B------:R-:W0:Y:S06]  /*49e0*/  LDGDEPBAR ;  /* 0x00000000000079af */ /* 0x000e2c0000000000 */
[----:B------:R-:W1:Y:S01]  /*49f0*/  LDSM.16.M88.4 R156, [R163+UR5+0xd800] ;  /* 0x00d80005a39c783b */ /* 0x000e620008000200 */
[C---:B---3--:R-:W-:Y:S08]  /*4a00*/  HMMA.16816.F32.BF16 R4, R140.reuse, R144, RZ ;  /* 0x000000908c04723c */ /* 0x048ff000000418ff */
[C---:B------:R-:W-:Y:S01]  /*4a10*/  HMMA.16816.F32.BF16 R8, R140.reuse, R146, RZ ;  /* 0x000000928c08723c */ /* 0x040fe200000418ff */
[----:B------:R-:W-:Y:S07]  /*4a20*/  LDSM.16.M88.4 R144, [R164] ;  /* 0x00000000a490783b */ /* 0x000fee0000000200 */
[C---:B----4-:R-:W-:Y:S08]  /*4a30*/  HMMA.16816.F32.BF16 R12, R140.reuse, R148, RZ ;  /* 0x000000948c0c723c */ /* 0x050ff000000418ff */
[C---:B------:R-:W-:Y:S08]  /*4a40*/  HMMA.16816.F32.BF16 R16, R140.reuse, R150, RZ ;  /* 0x000000968c10723c */ /* 0x040ff000000418ff */
[C---:B-----5:R-:W-:Y:S08]  /*4a50*/  HMMA.16816.F32.BF16 R20, R140.reuse, R152, RZ ;  /* 0x000000988c14723c */ /* 0x060ff000000418ff */
[C---:B------:R-:W-:Y:S08]  /*4a60*/  HMMA.16816.F32.BF16 R24, R140.reuse, R154, RZ ;  /* 0x0000009a8c18723c */ /* 0x040ff000000418ff */
[C---:B-1----:R-:W-:Y:S08]  /*4a70*/  HMMA.16816.F32.BF16 R28, R140.reuse, R156, RZ ;  /* 0x0000009c8c1c723c */ /* 0x042ff000000418ff */
[----:B------:R-:W-:Y:S01]  /*4a80*/  HMMA.16816.F32.BF16 R32, R140, R158, RZ ;  /* 0x0000009e8c20723c */ /* 0x000fe200000418ff */
[----:B------:R-:W1:Y:S07]  /*4a90*/  LDSM.16.M88.4 R140, [R139+0xc000] ;  /* 0x00c000008b8c783b */ /* 0x000e6e0000000200 */
[C---:B-1----:R-:W-:Y:S08]  /*4aa0*/  HMMA.16816.F32.BF16 R4, R144.reuse, R140, R4 ;  /* 0x0000008c9004723c */ /* 0x042ff00000041804 */
[C---:B------:R-:W-:Y:S01]  /*4ab0*/  HMMA.16816.F32.BF16 R8, R144.reuse, R142, R8 ;  /* 0x0000008e9008723c */ /* 0x040fe20000041808 */
        /* <DEDUP_REMOVED lines=8> */
[----:B------:R-:W-:Y:S01]  /*4b40*/  HMMA.16816.F32.BF16 R32, R144, R142, R32 ;  /* 0x0000008e9020723c */ /* 0x000fe20000041820 */
[----:B------:R-:W-:Y:S06]  /*4b50*/  LDSM.16.M88.4 R140, [R166] ;  /* 0x00000000a68c783b */ /* 0x000fec0000000200 */
[----:B------:R-:W1:Y:S02]  /*4b60*/  LDSM.16.M88.4 R144, [R162+0xc000] ;  /* 0x00c00000a290783b */ /* 0x000e640000000200 */
        /* <DEDUP_REMOVED lines=24> */
[----:B------:R-:W-:Y:S06]  /*4cf0*/  LDSM.16.M88.4 R140, [R168+0x4000] ;  /* 0x00400000a88c783b */ /* 0x000fec0000000200 */
[----:B------:R-:W1:Y:S02]  /*4d00*/  LDSM.16.M88.4 R144, [R163+UR5+0xe000] ;  /* 0x00e00005a390783b */ /* 0x000e640008000200 */
[C---:B-1----:R-:W-:Y:S08]  /*4d10*/  HMMA.16816.F32.BF16 R4, R140.reuse, R144, R4 ;  /* 0x000000908c04723c */ /* 0x042ff00000041804 */
[C---:B------:R-:W-:Y:S01]  /*4d20*/  HMMA.16816.F32.BF16 R8, R140.reuse, R146, R8 ;  /* 0x000000928c08723c */ /* 0x040fe20000041808 */
[----:B------:R-:W1:Y:S07]  /*4d30*/  LDSM.16.M88.4 R144, [R163+UR5+0xe800] ;  /* 0x00e80005a390783b */ /* 0x000e6e0008000200 */
[C---:B-1----:R-:W-:Y:S08]  /*4d40*/  HMMA.16816.F32.BF16 R12, R140.reuse, R144, R12 ;  /* 0x000000908c0c723c */ /* 0x042ff0000004180c */
[C---:B------:R-:W-:Y:S01]  /*4d50*/  HMMA.16816.F32.BF16 R16, R140.reuse, R146, R16 ;  /* 0x000000928c10723c */ /* 0x040fe20000041810 */
[----:B------:R-:W1:Y:S07]  /*4d60*/  LDSM.16.M88.4 R144, [R163+UR5+0xf000] ;  /* 0x00f00005a390783b */ /* 0x000e6e0008000200 */
[C---:B-1----:R-:W-:Y:S08]  /*4d70*/  HMMA.16816.F32.BF16 R20, R140.reuse, R144, R20 ;  /* 0x000000908c14723c */ /* 0x042ff00000041814 */
[C---:B------:R-:W-:Y:S01]  /*4d80*/  HMMA.16816.F32.BF16 R24, R140.reuse, R146, R24 ;  /* 0x000000928c18723c */ /* 0x040fe20000041818 */
[----:B------:R-:W1:Y:S07]  /*4d90*/  LDSM.16.M88.4 R144, [R163+UR5+0xf800] ;  /* 0x00f80005a390783b */ /* 0x000e6e0008000200 */
[C---:B-1----:R-:W-:Y:S08]  /*4da0*/  HMMA.16816.F32.BF16 R28, R140.reuse, R144, R28 ;  /* 0x000000908c1c723c */ /* 0x042ff0000004181c */
[----:B------:R-:W-:Y:S01]  /*4db0*/  HMMA.16816.F32.BF16 R32, R140, R146, R32 ;  /* 0x000000928c20723c */ /* 0x000fe20000041820 */
[----:B------:R-:W-:Y:S06]  /*4dc0*/  LDSM.16.M88.4 R140, [R164+0x4000] ;  /* 0x00400000a48c783b */ /* 0x000fec0000000200 */
        /* <DEDUP_REMOVED lines=81> */
[----:B------:R-:W1:Y:S10]  /*52e0*/  LDSM.16.M88.4 R144, [R160+0x10800] ;  /* 0x01080000a090783b */ /* 0x000e740000000200 */
[----:B------:R-:W-:Y:S01]  /*52f0*/  FMUL.FTZ R231, R4, UR9 ;  /* 0x0000000904e77c20 */ /* 0x000fe20008410000 */
[----:B------:R-:W-:Y:S01]  /*5300*/  FMUL.FTZ R219, R5, UR9 ;  /* 0x0000000905db7c20 */ /* 0x000fe20008410000 */
[----:B------:R-:W-:Y:S01]  /*5310*/  FMUL.FTZ R217, R6, UR9 ;  /* 0x0000000906d97c20 */ /* 0x000fe20008410000 */
[----:B------:R-:W-:Y:S03]  /*5320*/  FMUL.FTZ R221, R7, UR9 ;  /* 0x0000000907dd7c20 */ /* 0x000fe60008410000 */
[----:B------:R-:W3:Y:S02]  /*5330*/  MUFU.TANH R231, R231 ;  /* 0x000000e700e77308 */ /* 0x000ee40000002400 */
[----:B------:R-:W-:Y:S01]  /*5340*/  FMUL.FTZ R229, R8, UR9 ;  /* 0x0000000908e57c20 */ /* 0x000fe20008410000 */
[----:B------:R-:W-:Y:S01]  /*5350*/  FMUL.FTZ R227, R9, UR9 ;  /* 0x0000000909e37c20 */ /* 0x000fe20008410000 */
[----:B------:R-:W-:Y:S01]  /*5360*/  FMUL.FTZ R225, R10, UR9 ;  /* 0x000000090ae17c20 */ /* 0x000fe20008410000 */
[----:B------:R-:W-:Y:S05]  /*5370*/  FMUL.FTZ R223, R11, UR9 ;  /* 0x000000090bdf7c20 */ /* 0x000fea0008410000 */
[----:B------:R-:W4:Y:S10]  /*5380*/  MUFU.TANH R219, R219 ;  /* 0x000000db00db7308 */ /* 0x000f340000002400 */
[----:B------:R-:W2:Y:S10]  /*5390*/  MUFU.TANH R217, R217 ;  /* 0x000000d900d97308 */ /* 0x000eb40000002400 */
[----:B------:R-:W2:Y:S01]  /*53a0*/  MUFU.TANH R221, R221 ;  /* 0x000000dd00dd7308 */ /* 0x000ea20000002400 */
[C---:B-1----:R-:W-:Y:S09]  /*53b0*/  HMMA.16816.F32.BF16 R12, R140.reuse, R144, R12 ;  /* 0x000000908c0c723c */ /* 0x042ff2000004180c */
[----:B------:R-:W1:Y:S01]  /*53c0*/  MUFU.TANH R229, R229 ;  /* 0x000000e500e57308 */ /* 0x000e620000002400 */
[C---:B------:R-:W-:Y:S01]  /*53d0*/  HMMA.16816.F32.BF16 R16, R140.reuse, R146, R16 ;  /* 0x000000928c10723c */ /* 0x040fe20000041810 */
[----:B------:R-:W5:Y:S08]  /*53e0*/  LDSM.16.M88.4 R144, [R160+0x11000] ;  /* 0x01100000a090783b */ /* 0x000f700000000200 */
[----:B------:R-:W1:Y:S01]  /*53f0*/  MUFU.TANH R227, R227 ;  /* 0x000000e300e37308 */ /* 0x000e620000002400 */
[----:B------:R-:W-:Y:S01]  /*5400*/  FMUL.FTZ R207, R12, UR9 ;  /* 0x000000090ccf7c20 */ /* 0x000fe20008410000 */
[----:B------:R-:W-:Y:S01]  /*5410*/  FMUL.FTZ R201, R13, UR9 ;  /* 0x000000090dc97c20 */ /* 0x000fe20008410000 */
[----:B------:R-:W-:Y:S01]  /*5420*/  FMUL.FTZ R203, R14, UR9 ;  /* 0x000000090ecb7c20 */ /* 0x000fe20008410000 */
[----:B------:R-:W-:Y:S06]  /*5430*/  FMUL.FTZ R205, R15, UR9 ;  /* 0x000000090fcd7c20 */ /* 0x000fec0008410000 */
[----:B------:R-:W1:Y:S01]  /*5440*/  MUFU.TANH R225, R225 ;  /* 0x000000e100e17308 */ /* 0x000e620000002400 */
[----:B------:R-:W-:Y:S01]  /*5450*/  FMUL.FTZ R209, R16, UR9 ;  /* 0x0000000910d17c20 */ /* 0x000fe20008410000 */
[----:B------:R-:W-:Y:S01]  /*5460*/  FMUL.FTZ R211, R17, UR9 ;  /* 0x0000000911d37c20 */ /* 0x000fe20008410000 */
[----:B------:R-:W-:Y:S01]  /*5470*/  FMUL.FTZ R215, R18, UR9 ;  /* 0x0000000912d77c20 */ /* 0x000fe20008410000 */
[----:B------:R-:W-:Y:S06]  /*5480*/  FMUL.FTZ R213, R19, UR9 ;  /* 0x0000000913d57c20 */ /* 0x000fec0008410000 */
[----:B------:R-:W1:Y:S10]  /*5490*/  MUFU.TANH R223, R223 ;  /* 0x000000df00df7308 */ /* 0x000e740000002400 */
[----:B------:R-:W1:Y:S10]  /*54a0*/  MUFU.TANH R207, R207 ;  /* 0x000000cf00cf7308 */ /* 0x000e740000002400 */
[----:B------:R-:W1:Y:S01]  /*54b0*/  MUFU.TANH R201, R201 ;  /* 0x000000c900c97308 */ /* 0x000e620000002400 */
[C---:B-----5:R-:W-:Y:S09]  /*54c0*/  HMMA.16816.F32.BF16 R20, R140.reuse, R144, R20 ;  /* 0x000000908c14723c */ /* 0x060ff20000041814 */
[----:B------:R-:W1:Y:S01]  /*54d0*/  MUFU.TANH R203, R203 ;  /* 0x000000cb00cb7308 */ /* 0x000e620000002400 */
[C---:B------:R-:W-:Y:S01]  /*54e0*/  HMMA.16816.F32.BF16 R24, R140.reuse, R146, R24 ;  /* 0x000000928c18723c */ /* 0x040fe20000041818 */
[----:B------:R-:W5:Y:S01]  /*54f0*/  LDSM.16.M88.4 R144, [R160+0x11800] ;  /* 0x01180000a090783b */ /* 0x000f620000000200 */
[----:B------:R-:W-:Y:S07]  /*5500*/  DEPBAR.LE SB0, 0x0 ;  /* 0x000080000000791a */ /* 0x000fee0000000000 */
[----:B------:R-:W1:Y:S01]  /*5510*/  MUFU.TANH R205, R205 ;  /* 0x000000cd00cd7308 */ /* 0x000e620000002400 */
[----:B------:R-:W-:Y:S01]  /*5520*/  BAR.SYNC.DEFER_BLOCKING 0x0 ;  /* 0x0000000000007b1d */ /* 0x000fe20000010000 */
        /* <DEDUP_REMOVED lines=8> */
[----:B------:R-:W1:Y:S01]  /*55b0*/  MUFU.TANH R211, R211 ;  /* 0x000000d300d37308 */ /* 0x000e620000002400 */
[----:B------:R-:W-:Y:S09]  /*55c0*/  FMUL.FTZ R199, R27, UR9 ;  /* 0x000000091bc77c20 */ /* 0x000ff20008410000 */
[----:B------:R-:W1:Y:S10]  /*55d0*/  MUFU.TANH R215, R215 ;  /* 0x000000d700d77308 */ /* 0x000e740000002400 */
[----:B------:R-:W1:Y:S01]  /*55e0*/  MUFU.TANH R213, R213 ;  /* 0x000000d500d57308 */ /* 0x000e620000002400 */
[C---:B-----5:R-:W-:Y:S09]  /*55f0*/  HMMA.16816.F32.BF16 R28, R140.reuse, R144, R28 ;  /* 0x000000908c1c723c */ /* 0x060ff2000004181c */
[----:B------:R-:W1:Y:S01]  /*5600*/  MUFU.TANH R191, R191 ;  /* 0x000000bf00bf7308 */ /* 0x000e620000002400 */
[----:B------:R-:W-:Y:S09]  /*5610*/  HMMA.16816.F32.BF16 R32, R140, R146, R32 ;  /* 0x000000928c20723c */ /* 0x000ff20000041820 */
[----:B------:R-:W1:Y:S01]  /*5620*/  MUFU.TANH R193, R193 ;  /* 0x000000c100c17308 */ /* 0x000e620000002400 */
[----:B------:R-:W-:Y:S01]  /*5630*/  FMUL.FTZ R178, R28, UR9 ;  /* 0x000000091cb27c20 */ /* 0x000fe20008410000 */
[----:B--2---:R-:W-:Y:S08]  /*5640*/  FMUL.FTZ R183, R29, UR9 ;  /* 0x000000091db77c20 */ /* 0x004ff00008410000 */
[----:B------:R-:W2:Y:S01]  /*5650*/  MUFU.TANH R185, R185 ;  /* 0x000000b900b97308 */ /* 0x000ea20000002400 */
[----:B------:R-:W-:Y:S01]  /*5660*/  FMUL.FTZ R134, R30, UR9 ;  /* 0x000000091e867c20 */ /* 0x000fe20008410000 */
[----:B------:R-:W-:Y:S01]  /*5670*/  FMUL.FTZ R180, R32, UR9 ;  /* 0x0000000920b47c20 */ /* 0x000fe20008410000 */
[----:B------:R-:W-:Y:S07]  /*5680*/  FMUL.FTZ R182, R33, UR9 ;  /* 0x0000000921b67c20 */ /* 0x000fee0008410000 */
[----:B------:R-:W1:Y:S10]  /*5690*/  MUFU.TANH R187, R187 ;  /* 0x000000bb00bb7308 */ /* 0x000e740000002400 */
[----:B------:R-:W1:Y:S10]  /*56a0*/  MUFU.TANH R189, R189 ;  /* 0x000000bd00bd7308 */ /* 0x000e740000002400 */
[----:B------:R-:W1:Y:S10]  /*56b0*/  MUFU.TANH R195, R195 ;  /* 0x000000c300c37308 */ /* 0x000e740000002400 */
[----:B------:R-:W1:Y:S10]  /*56c0*/  MUFU.TANH R197, R197 ;  /* 0x000000c500c57308 */ /* 0x000e740000002400 */
[----:B------:R-:W1:Y:S10]  /*56d0*/  MUFU.TANH R199, R199 ;  /* 0x000000c700c77308 */ /* 0x000e740000002400 */
[----:B------:R-:W1:Y:S10]  /*56e0*/  MUFU.TANH R178, R178 ;  /* 0x000000b200b27308 */ /* 0x000e740000002400 */
[----:B------:R-:W1:Y:S10]  /*56f0*/  MUFU.TANH R183, R183 ;  /* 0x000000b700b77308 */ /* 0x000e740000002400 */
[----:B------:R-:W1:Y:S10]  /*5700*/  MUFU.TANH R134, R134 ;  /* 0x0000008600867308 */ /* 0x000e740000002400 */
[----:B------:R-:W1:Y:S01]  /*5710*/  MUFU.TANH R180, R180 ;  /* 0x000000b400b47308 */ /* 0x000e620000002400 */
[----:B--234-:R-:W-:Y:S05]  /*5720*/  @P0 BRA `(.L_x_61) ;  /* 0xffffffec00f00947 */ /* 0x01cfea000383ffff */
.L_x_60:
[----:B------:R-:W-:Y:S01]  /*5730*/  FMNMX3.FTZ R0, R137, R231, R219, !PT ;  /* 0x000000e789007276 */ /* 0x000fe200078100db */
[----:B------:R-:W3:Y:S01]  /*5740*/  MUFU.TANH R145, R182 ;  /* 0x000000b600917308 */ /* 0x000ee20000002400 */
[----:B------:R-:W-:Y:S01]  /*5750*/  FMUL.FTZ R31, R31, UR9 ;  /* 0x000000091f1f7c20 */ /* 0x000fe20008410000 */
[----:B--2---:R-:W-:Y:S01]  /*5760*/  FMUL.FTZ R3, R35, UR9 ;  /* 0x0000000923037c20 */ /* 0x004fe20008410000 */
[----:B-1----:R-:W-:Y:S01]  /*5770*/  FMNMX3.FTZ R0, R0, R229, R227, !PT ;  /* 0x000000e500007276 */ /* 0x002fe200078100e3 */
[----:B------:R-:W-:Y:S01]  /*5780*/  FMUL.FTZ R34, R34, UR9 ;  /* 0x0000000922227c20 */ /* 0x000fe20008410000 */
[----:B------:R-:W-:Y:S02]  /*5790*/  LDSM.16.MT88.4 R140, [R138+0x12000] ;  /* 0x012000008a8c783b */ /* 0x000fe40000004200 */
[----:B------:R-:W-:Y:S03]  /*57a0*/  FMNMX3.FTZ R2, R0, R207, R201, !PT ;  /* 0x000000cf00027276 */ /* 0x000fe600078100c9 */
[----:B------:R-:W1:Y:S01]  /*57b0*/  MUFU.TANH R133, R31 ;  /* 0x0000001f00857308 */ /* 0x000e620000002400 */
[----:B------:R-:W-:Y:S02]  /*57c0*/  FMNMX3.FTZ R0, R135, R217, R221, !PT ;  /* 0x000000d987007276 */ /* 0x000fe400078100dd */
[----:B------:R-:W-:Y:S02]  /*57d0*/  FMNMX3.FTZ R2, R2, R209, R211, !PT ;  /* 0x000000d102027276 */ /* 0x000fe400078100d3 */
[----:B------:R-:W-:Y:S02]  /*57e0*/  FMNMX3.FTZ R0, R0, R225, R223, !PT ;  /* 0x000000e100007276 */ /* 0x000fe400078100df */
[----:B------:R-:W-:Y:S03]  /*57f0*/  FMNMX3.FTZ R2, R2, R191, R193, !PT ;  /* 0x000000bf02027276 */ /* 0x000fe600078100c1 */
[----:B------:R-:W-:Y:S01]  /*5800*/  MUFU.TANH R132, R34 ;  /* 0x0000002200847308 */ /* 0x000fe20000002400 */
[----:B------:R-:W-:Y:S02]  /*5810*/  FMNMX3.FTZ R0, R0, R203, R205, !PT ;  /* 0x000000cb00007276 */ /* 0x000fe400078100cd */
[----:B------:R-:W-:Y:S02]  /*5820*/  FMNMX3.FTZ R2, R2, R189, R195, !PT ;  /* 0x000000bd02027276 */ /* 0x000fe400078100c3 */
[----:B------:R-:W-:Y:S02]  /*5830*/  FMNMX3.FTZ R0, R0, R215, R213, !PT ;  /* 0x000000d700007276 */ /* 0x000fe400078100d5 */
[----:B------:R-:W-:Y:S03]  /*5840*/  FMNMX3.FTZ R2, R2, R178, R183, !PT ;  /* 0x000000b202027276 */ /* 0x000fe600078100b7 */
[----:B------:R-:W2:Y:S01]  /*5850*/  MUFU.TANH R3, R3 ;  /* 0x0000000300037308 */ /* 0x000ea20000002400 */
[----:B------:R-:W-:Y:S04]  /*5860*/  FMNMX3.FTZ R0, R0, R185, R187, !PT ;  /* 0x000000b900007276 */ /* 0x000fe800078100bb */
[----:B------:R-:W-:Y:S02]  /*5870*/  FMNMX3.FTZ R0, R0, R197, R199, !PT ;  /* 0x000000c500007276 */ /* 0x000fe400078100c7 */
[----:B---3--:R-:W-:Y:S02]  /*5880*/  FMNMX3.FTZ R11, R2, R180, R145, !PT ;  /* 0x000000b4020b7276 */ /* 0x008fe40007810091 */
[----:B-1----:R-:W-:Y:S03]  /*5890*/  FMNMX3.FTZ R0, R0, R134, R133, !PT ;  /* 0x0000008600007276 */ /* 0x002fe60007810085 */
[----:B------:R-:W1:Y:S01]  /*58a0*/  SHFL.BFLY PT, R2, R11, 0x2, 0x1f ;  /* 0x0c401f000b027f89 */ /* 0x000e6200000e0000 */
[----:B--2---:R-:W-:Y:S07]  /*58b0*/  FMNMX3.FTZ R7, R0, R132, R3, !PT ;  /* 0x0000008400077276 */ /* 0x004fee0007810003 */
[----:B------:R-:W2:Y:S01]  /*58c0*/  SHFL.BFLY PT, R0, R7, 0x2, 0x1f ;  /* 0x0c401f0007007f89 */ /* 0x000ea200000e0000 */
[----:B-1----:R-:W-:Y:S07]  /*58d0*/  FMNMX.FTZ R9, R11, R2, !PT ;  /* 0x000000020b097209 */ /* 0x002fee0007810000 */
[----:B------:R-:W1:Y:S01]  /*58e0*/  SHFL.BFLY PT, R2, R9, 0x1, 0x1f ;  /* 0x0c201f0009027f89 */ /* 0x000e6200000e0000 */
[----:B--2---:R-:W-:Y:S07]  /*58f0*/  FMNMX.FTZ R5, R7, R0, !PT ;  /* 0x0000000007057209 */ /* 0x004fee0007810000 */
[----:B------:R-:W2:Y:S01]  /*5900*/  SHFL.BFLY PT, R0, R5, 0x1, 0x1f ;  /* 0x0c201f0005007f89 */ /* 0x000ea200000e0000 */
[----:B-1----:R-:W-:Y:S04]  /*5910*/  FMNMX.FTZ R2, R9, R2, !PT ;  /* 0x0000000209027209 */ /* 0x002fe80007810000 */
[C---:B------:R-:W-:Y:S01]  /*5920*/  FSETP.NEU.FTZ.AND P0, PT, R2.reuse, -INF , PT ;  /* 0xff8000000200780b */ /* 0x040fe20003f1d000 */
[C---:B------:R-:W-:Y:S01]  /*5930*/  FADD.FTZ R4, -R2.reuse, R137 ;  /* 0x0000008902047221 */ /* 0x040fe20000010100 */
[----:B------:R-:W-:Y:S01]  /*5940*/  FMUL.FTZ R144, R2, UR4 ;  /* 0x0000000402907c20 */ /* 0x000fe20008410000 */
[----:B------:R-:W-:Y:S02]  /*5950*/  MOV R137, R2 ;  /* 0x0000000200897202 */ /* 0x000fe40000000f00 */
[----:B------:R-:W-:Y:S01]  /*5960*/  FMUL.FTZ R6, R4, UR4 ;  /* 0x0000000404067c20 */ /* 0x000fe20008410000 */
[----:B--2---:R-:W-:Y:S02]  /*5970*/  FMNMX.FTZ R0, R5, R0, !PT ;  /* 0x0000000005007209 */ /* 0x004fe40007810000 */
[----:B------:R-:W-:Y:S03]  /*5980*/  FSEL R144, R144, RZ, P0 ;  /* 0x000000ff90907208 */ /* 0x000fe60000000000 */
[----:B------:R-:W1:Y:S01]  /*5990*/  MUFU.EX2 R6, R6 ;  /* 0x0000000600067308 */ /* 0x000e620000000800 */
[C---:B------:R-:W-:Y:S01]  /*59a0*/  FMUL.FTZ R10, R0.reuse, UR4 ;  /* 0x00000004000a7c20 */ /* 0x040fe20008410000 */
[C---:B------:R-:W-:Y:S01]  /*59b0*/  FSETP.NEU.FTZ.AND P0, PT, R0.reuse, -INF , PT ;  /* 0xff8000000000780b */ /* 0x040fe20003f1d000 */
[----:B------:R-:W-:Y:S01]  /*59c0*/  FADD.FTZ R7, -R0, R135 ;  /* 0x0000008700077221 */ /* 0x000fe20000010100 */
[--C-:B------:R-:W-:Y:S01]  /*59d0*/  FFMA.FTZ R11, R231, UR4, -R144.reuse ;  /* 0x00000004e70b7c23 */ /* 0x100fe20008010890 */
[--C-:B------:R-:W-:Y:S01]  /*59e0*/  FFMA.FTZ R148, R219, UR4, -R144.reuse ;  /* 0x00000004db947c23 */ /* 0x100fe20008010890 */
[--C-:B------:R-:W-:Y:S01]  /*59f0*/  FFMA.FTZ R146, R229, UR4, -R144.reuse ;  /* 0x00000004e5927c23 */ /* 0x100fe20008010890 */
[----:B------:R-:W-:Y:S01]  /*5a00*/  FMUL.FTZ R7, R7, UR4 ;  /* 0x0000000407077c20 */ /* 0x000fe20008410000 */
[--C-:B------:R-:W-:Y:S01]  /*5a10*/  FFMA.FTZ R158, R178, UR4, -R144.reuse ;  /* 0x00000004b29e7c23 */ /* 0x100fe20008010890 */
[--C-:B------:R-:W-:Y:S01]  /*5a20*/  FFMA.FTZ R150, R193, UR4, -R144.reuse ;  /* 0x00000004c1967c23 */ /* 0x100fe20008010890 */
[----:B------:R-:W2:Y:S01]  /*5a30*/  MUFU.EX2 R11, R11 ;  /* 0x0000000b000b7308 */ /* 0x000ea20000000800 */
[--C-:B------:R-:W-:Y:S01]  /*5a40*/  FFMA.FTZ R149, R195, UR4, -R144.reuse ;  /* 0x00000004c3957c23 */ /* 0x100fe20008010890 */
[--C-:B------:R-:W-:Y:S01]  /*5a50*/  FFMA.FTZ R153, R183, UR4, -R144.reuse ;  /* 0x00000004b7997c23 */ /* 0x100fe20008010890 */
[----:B------:R-:W-:Y:S01]  /*5a60*/  FFMA.FTZ R180, R180, UR4, -R144 ;  /* 0x00000004b4b47c23 */ /* 0x000fe20008010890 */
[----:B-1----:R-:W-:Y:S01]  /*5a70*/  FMUL.FTZ R12, R6, R116 ;  /* 0x00000074060c7220 */ /* 0x002fe20000410000 */
[----:B------:R-:W-:Y:S01]  /*5a80*/  FSEL R116, R10, RZ, P0 ;  /* 0x000000ff0a747208 */ /* 0x000fe20000000000 */
[C---:B------:R-:W-:Y:S01]  /*5a90*/  FMUL.FTZ R13, R6.reuse, R117 ;  /* 0x00000075060d7220 */ /* 0x040fe20000410000 */
[C---:B------:R-:W-:Y:S01]  /*5aa0*/  FMUL.FTZ R20, R6.reuse, R108 ;  /* 0x0000006c06147220 */ /* 0x040fe20000410000 */
[C---:B------:R-:W-:Y:S01]  /*5ab0*/  FMUL.FTZ R32, R6.reuse, R128 ;  /* 0x0000008006207220 */ /* 0x040fe20000410000 */
[C---:B------:R-:W-:Y:S01]  /*5ac0*/  FMUL.FTZ R33, R6.reuse, R129 ;  /* 0x0000008106217220 */ /* 0x040fe20000410000 */
[C---:B------:R-:W-:Y:S01]  /*5ad0*/  FMUL.FTZ R28, R6.reuse, R100 ;  /* 0x00000064061c7220 */ /* 0x040fe20000410000 */
[----:B------:R-:W-:Y:S01]  /*5ae0*/  FFMA.FTZ R108, R221, UR4, -R116 ;  /* 0x00000004dd6c7c23 */ /* 0x000fe20008010874 */
[----:B------:R-:W-:Y:S01]  /*5af0*/  FFMA.FTZ R129, R227, UR4, -R144 ;  /* 0x00000004e3817c23 */ /* 0x000fe20008010890 */
[--C-:B------:R-:W-:Y:S01]  /*5b00*/  FFMA.FTZ R128, R225, UR4, -R116.reuse ;  /* 0x00000004e1807c23 */ /* 0x100fe20008010874 */
[--C-:B------:R-:W-:Y:S01]  /*5b10*/  FFMA.FTZ R23, R217, UR4, -R116.reuse ;  /* 0x00000004d9177c23 */ /* 0x100fe20008010874 */
[----:B------:R-:W-:Y:S01]  /*5b20*/  FFMA.FTZ R117, R223, UR4, -R116 ;  /* 0x00000004df757c23 */ /* 0x000fe20008010874 */
[----:B------:R-:W1:Y:S01]  /*5b30*/  MUFU.EX2 R148, R148 ;  /* 0x0000009400947308 */ /* 0x000e620000000800 */
[C---:B------:R-:W-:Y:S01]  /*5b40*/  FMUL.FTZ R4, R6.reuse, R124 ;  /* 0x0000007c06047220 */ /* 0x040fe20000410000 */
[C---:B--2---:R-:W-:Y:S01]  /*5b50*/  FFMA.FTZ R181, R6.reuse, R181, R11 ;  /* 0x000000b506b57223 */ /* 0x044fe2000001000b */
[C---:B------:R-:W-:Y:S07]  /*5b60*/  FMUL.FTZ R8, R6.reuse, R120 ;  /* 0x0000007806087220 */ /* 0x040fee0000410000 */
[----:B------:R-:W2:Y:S01]  /*5b70*/  MUFU.EX2 R100, R7 ;  /* 0x0000000700647308 */ /* 0x000ea20000000800 */
[C---:B------:R-:W-:Y:S01]  /*5b80*/  FMUL.FTZ R9, R6.reuse, R121 ;  /* 0x0000007906097220 */ /* 0x040fe20000410000 */
[C---:B------:R-:W-:Y:S01]  /*5b90*/  FMUL.FTZ R16, R6.reuse, R112 ;  /* 0x0000007006107220 */ /* 0x040fe20000410000 */
[C---:B------:R-:W-:Y:S07]  /*5ba0*/  FMUL.FTZ R17, R6.reuse, R113 ;  /* 0x0000007106117220 */ /* 0x040fee0000410000 */
[----:B------:R-:W-:Y:S01]  /*5bb0*/  MUFU.EX2 R108, R108 ;  /* 0x0000006c006c7308 */ /* 0x000fe20000000800 */
[C---:B------:R-:W-:Y:S01]  /*5bc0*/  FMUL.FTZ R21, R6.reuse, R109 ;  /* 0x0000006d06157220 */ /* 0x040fe20000410000 */
[C---:B------:R-:W-:Y:S01]  /*5bd0*/  FMUL.FTZ R24, R6.reuse, R104 ;  /* 0x0000006806187220 */ /* 0x040fe20000410000 */
[C---:B------:R-:W-:Y:S07]  /*5be0*/  FMUL.FTZ R25, R6.reuse, R105 ;  /* 0x0000006906197220 */ /* 0x040fee0000410000 */
[----:B------:R-:W-:Y:S01]  /*5bf0*/  MUFU.EX2 R129, R129 ;  /* 0x0000008100817308 */ /* 0x000fe20000000800 */
[----:B------:R-:W-:Y:S01]  /*5c00*/  FMUL.FTZ R29, R6, R101 ;  /* 0x00000065061d7220 */ /* 0x000fe20000410000 */
[----:B-1----:R-:W-:Y:S01]  /*5c10*/  F2FP.BF16.F32.PACK_AB R124, R148, R11 ;  /* 0x0000000b947c723e */ /* 0x002fe200000010ff */
[C---:B------:R-:W-:Y:S07]  /*5c20*/  FMUL.FTZ R5, R6.reuse, R125 ;  /* 0x0000007d06057220 */ /* 0x040fee0000410000 */
[----:B------:R-:W-:Y:S01]  /*5c30*/  MUFU.EX2 R128, R128 ;  /* 0x0000008000807308 */ /* 0x000fe20000000800 */
[----:B------:R-:W-:Y:S01]  /*5c40*/  FMUL.FTZ R36, R6, R36 ;  /* 0x0000002406247220 */ /* 0x000fe20000410000 */
[C---:B--2---:R-:W-:Y:S01]  /*5c50*/  FMUL.FTZ R10, R100.reuse, R122 ;  /* 0x0000007a640a7220 */ /* 0x044fe20000410000 */
[----:B------:R-:W-:Y:S07]  /*5c60*/  FMUL.FTZ R11, R100, R123 ;  /* 0x0000007b640b7220 */ /* 0x000fee0000410000 */
[----:B------:R-:W1:Y:S01]  /*5c70*/  MUFU.EX2 R23, R23 ;  /* 0x0000001700177308 */ /* 0x000e620000000800 */
[----:B------:R-:W2:Y:S01]  /*5c80*/  LDSM.16.MT88.4 R120, [R136+0x12000] ;  /* 0x012000008878783b */ /* 0x000ea20000004200 */
[C---:B------:R-:W-:Y:S01]  /*5c90*/  FMUL.FTZ R37, R6.reuse, R37 ;  /* 0x0000002506257220 */ /* 0x040fe20000410000 */
[C---:B------:R-:W-:Y:S07]  /*5ca0*/  FMUL.FTZ R40, R6.reuse, R40 ;  /* 0x0000002806287220 */ /* 0x040fee0000410000 */
[----:B------:R-:W3:Y:S01]  /*5cb0*/  MUFU.EX2 R146, R146 ;  /* 0x0000009200927308 */ /* 0x000ee20000000800 */
[C---:B------:R-:W-:Y:S01]  /*5cc0*/  FMUL.FTZ R41, R6.reuse, R41 ;  /* 0x0000002906297220 */ /* 0x040fe20000410000 */
[C---:B------:R-:W-:Y:S01]  /*5cd0*/  FMUL.FTZ R44, R6.reuse, R44 ;  /* 0x0000002c062c7220 */ /* 0x040fe20000410000 */
[C---:B------:R-:W-:Y:S07]  /*5ce0*/  FMUL.FTZ R45, R6.reuse, R45 ;  /* 0x0000002d062d7220 */ /* 0x040fee0000410000 */
[----:B------:R-:W4:Y:S01]  /*5cf0*/  MUFU.EX2 R117, R117 ;  /* 0x0000007500757308 */ /* 0x000f220000000800 */
        /* <DEDUP_REMOVED lines=25> */
[----:B------:R-:W-:Y:S01]  /*5e90*/  FMUL.FTZ R97, R6, R97 ;  /* 0x0000006106617220 */ /* 0x000fe20000410000 */
[C---:B------:R-:W-:Y:S01]  /*5ea0*/  FMUL.FTZ R6, R100.reuse, R126 ;  /* 0x0000007e64067220 */ /* 0x040fe20000410000 */
[----:B------:R-:W-:Y:S01]  /*5eb0*/  FMUL.FTZ R7, R100, R127 ;  /* 0x0000007f64077220 */ /* 0x000fe20000410000 */
[----:B-1----:R-:W-:Y:S01]  /*5ec0*/  F2FP.BF16.F32.PACK_AB R125, R108, R23 ;  /* 0x000000176c7d723e */ /* 0x002fe200000010ff */
[C---:B------:R-:W-:Y:S01]  /*5ed0*/  FMUL.FTZ R18, R100.reuse, R114 ;  /* 0x0000007264127220 */ /* 0x040fe20000410000 */
[----:B---3--:R-:W-:Y:S01]  /*5ee0*/  F2FP.BF16.F32.PACK_AB R126, R129, R146 ;  /* 0x00000092817e723e */ /* 0x008fe200000010ff */
[C---:B------:R-:W-:Y:S01]  /*5ef0*/  FMUL.FTZ R19, R100.reuse, R115 ;  /* 0x0000007364137220 */ /* 0x040fe20000410000 */
[----:B----4-:R-:W-:Y:S01]  /*5f00*/  F2FP.BF16.F32.PACK_AB R127, R117, R128 ;  /* 0x00000080757f723e */ /* 0x010fe200000010ff */
[C---:B------:R-:W-:Y:S01]  /*5f10*/  FFMA.FTZ R179, R100.reuse, R179, R23 ;  /* 0x000000b364b37223 */ /* 0x040fe20000010017 */
[C---:B------:R-:W-:Y:S01]  /*5f20*/  FMUL.FTZ R14, R100.reuse, R118 ;  /* 0x00000076640e7220 */ /* 0x040fe20000410000 */
[C---:B------:R-:W-:Y:S01]  /*5f30*/  FMUL.FTZ R15, R100.reuse, R119 ;  /* 0x00000077640f7220 */ /* 0x040fe20000410000 */
[C---:B------:R-:W-:Y:S01]  /*5f40*/  FMUL.FTZ R22, R100.reuse, R110 ;  /* 0x0000006e64167220 */ /* 0x040fe20000410000 */
[C---:B------:R-:W-:Y:S01]  /*5f50*/  FMUL.FTZ R23, R100.reuse, R111 ;  /* 0x0000006f64177220 */ /* 0x040fe20000410000 */
[C---:B------:R-:W-:Y:S01]  /*5f60*/  FMUL.FTZ R26, R100.reuse, R106 ;  /* 0x0000006a641a7220 */ /* 0x040fe20000410000 */
[C---:B------:R-:W-:Y:S01]  /*5f70*/  HMMA.16816.F32.BF16 R4, R124.reuse, R140, R4 ;  /* 0x0000008c7c04723c */ /* 0x040fe20000041804 */
[----:B------:R-:W-:Y:S04]  /*5f80*/  MUFU.EX2 R150, R150 ;  /* 0x0000009600967308 */ /* 0x000fe80000000800 */
[----:B------:R-:W-:Y:S01]  /*5f90*/  MOV R140, R176 ;  /* 0x000000b0008c7202 */ /* 0x000fe20000000f00 */
[C---:B------:R-:W-:Y:S01]  /*5fa0*/  FMUL.FTZ R27, R100.reuse, R107 ;  /* 0x0000006b641b7220 */ /* 0x040fe20000410000 */
[----:B------:R-:W-:Y:S01]  /*5fb0*/  @P6 IADD3 R140, PT, PT, R177, -0x40, RZ ;  /* 0xffffffc0b18c6810 */ /* 0x000fe20007ffe0ff */
[C---:B------:R-:W-:Y:S01]  /*5fc0*/  HMMA.16816.F32.BF16 R8, R124.reuse, R142, R8 ;  /* 0x0000008e7c08723c */ /* 0x040fe20000041808 */
[----:B------:R-:W-:Y:S02]  /*5fd0*/  LDSM.16.MT88.4 R104, [R138+0x12800] ;  /* 0x012800008a68783b */ /* 0x000fe40000004200 */
[----:B------:R-:W-:Y:S01]  /*5fe0*/  MUFU.EX2 R149, R149 ;  /* 0x0000009500957308 */ /* 0x000fe20000000800 */
[----:B------:R-:W-:Y:S01]  /*5ff0*/  IADD3 R141, PT, PT, R161, R140, RZ ;  /* 0x0000008ca18d7210 */ /* 0x000fe20007ffe0ff */
[C---:B------:R-:W-:Y:S01]  /*6000*/  FMUL.FTZ R30, R100.reuse, R102 ;  /* 0x00000066641e7220 */ /* 0x040fe20000410000 */
[C---:B------:R-:W-:Y:S01]  /*6010*/  FMUL.FTZ R31, R100.reuse, R103 ;  /* 0x00000067641f7220 */ /* 0x040fe20000410000 */
[C---:B------:R-:W-:Y:S01]  /*6020*/  FMUL.FTZ R34, R100.reuse, R130 ;  /* 0x0000008264227220 */ /* 0x040fe20000410000 */
[C---:B------:R-:W-:Y:S01]  /*6030*/  FMUL.FTZ R35, R100.reuse, R131 ;  /* 0x0000008364237220 */ /* 0x040fe20000410000 */
[C---:B--2---:R-:W-:Y:S01]  /*6040*/  HMMA.16816.F32.BF16 R12, R124.reuse, R120, R12 ;  /* 0x000000787c0c723c */ /* 0x044fe2000004180c */
[----:B------:R-:W1:Y:S03]  /*6050*/  LDSM.16.MT88.4 R112, [R140] ;  /* 0x000000008c70783b */ /* 0x000e660000004200 */
[----:B------:R-:W-:Y:S01]  /*6060*/  MUFU.EX2 R158, R158 ;  /* 0x0000009e009e7308 */ /* 0x000fe20000000800 */
[C---:B------:R-:W-:Y:S01]  /*6070*/  FMUL.FTZ R38, R100.reuse, R38 ;  /* 0x0000002664267220 */ /* 0x040fe20000410000 */
[C---:B------:R-:W-:Y:S01]  /*6080*/  FMUL.FTZ R39, R100.reuse, R39 ;  /* 0x0000002764277220 */ /* 0x040fe20000410000 */
[C---:B------:R-:W-:Y:S01]  /*6090*/  FMUL.FTZ R42, R100.reuse, R42 ;  /* 0x0000002a642a7220 */ /* 0x040fe20000410000 */
[C---:B------:R-:W-:Y:S01]  /*60a0*/  FMUL.FTZ R43, R100.reuse, R43 ;  /* 0x0000002b642b7220 */ /* 0x040fe20000410000 */
[C---:B------:R-:W-:Y:S01]  /*60b0*/  FMUL.FTZ R46, R100.reuse, R46 ;  /* 0x0000002e642e7220 */ /* 0x040fe20000410000 */
[C---:B------:R-:W-:Y:S04]  /*60c0*/  HMMA.16816.F32.BF16 R16, R124.reuse, R122, R16 ;  /* 0x0000007a7c10723c */ /* 0x040fe80000041810 */
        /* <DEDUP_REMOVED lines=28> */
[----:B------:R-:W-:Y:S01]  /*6290*/  FADD.FTZ R179, R108, R179 ;  /* 0x000000b36cb37221 */ /* 0x000fe20000010000 */
[----:B------:R-:W3:Y:S01]  /*62a0*/  LDSM.16.MT88.4 R100, [R141] ;  /* 0x000000008d64783b */ /* 0x000ee20000004200 */
[----:B------:R-:W-:Y:S01]  /*62b0*/  FFMA.FTZ R121, R207, UR4, -R144 ;  /* 0x00000004cf797c23 */ /* 0x000fe20008010890 */
[C---:B-1----:R-:W-:Y:S03]  /*62c0*/  HMMA.16816.F32.BF16 R20, R124.reuse, R112, R20 ;  /* 0x000000707c14723c */ /* 0x042fe60000041814 */
[----:B------:R-:W-:Y:S01]  /*62d0*/  FADD.FTZ R120, R128, R179 ;  /* 0x000000b380787221 */ /* 0x000fe20000010000 */
[----:B------:R-:W-:Y:S01]  /*62e0*/  FFMA.FTZ R112, R205, UR4, -R116 ;  /* 0x00000004cd707c23 */ /* 0x000fe20008010874 */
[----:B------:R-:W-:Y:S01]  /*62f0*/  FFMA.FTZ R113, R209, UR4, -R144 ;  /* 0x00000004d1717c23 */ /* 0x000fe20008010890 */
[----:B------:R-:W-:Y:S01]  /*6300*/  LDSM.16.MT88.4 R108, [R136+0x13000] ;  /* 0x01300000886c783b */ /* 0x000fe20000004200 */
[----:B------:R-:W-:Y:S01]  /*6310*/  FADD.FTZ R120, R117, R120 ;  /* 0x0000007875787221 */ /* 0x000fe20000010000 */
[C---:B------:R-:W-:Y:S01]  /*6320*/  HMMA.16816.F32.BF16 R24, R124.reuse, R114, R24 ;  /* 0x000000727c18723c */ /* 0x040fe20000041818 */
[----:B------:R-:W-:Y:S02]  /*6330*/  MUFU.EX2 R121, R121 ;  /* 0x0000007900797308 */ /* 0x000fe40000000800 */
[----:B------:R-:W-:Y:S01]  /*6340*/  FFMA.FTZ R114, R201, UR4, -R144 ;  /* 0x00000004c9727c23 */ /* 0x000fe20008010890 */
[----:B------:R-:W-:Y:S07]  /*6350*/  FFMA.FTZ R115, R203, UR4, -R116 ;  /* 0x00000004cb737c23 */ /* 0x000fee0008010874 */
[----:B------:R-:W-:Y:S01]  /*6360*/  MUFU.EX2 R112, R112 ;  /* 0x0000007000707308 */ /* 0x000fe20000000800 */
[----:B------:R-:W-:Y:S01]  /*6370*/  FFMA.FTZ R118, R211, UR4, -R144 ;  /* 0x00000004d3767c23 */ /* 0x000fe20008010890 */
[--C-:B------:R-:W-:Y:S01]  /*6380*/  FFMA.FTZ R119, R215, UR4, -R116.reuse ;  /* 0x00000004d7777c23 */ /* 0x100fe20008010874 */
[--C-:B------:R-:W-:Y:S07]  /*6390*/  FFMA.FTZ R142, R213, UR4, -R116.reuse ;  /* 0x00000004d58e7c23 */ /* 0x100fee0008010874 */
[----:B------:R-:W-:Y:S01]  /*63a0*/  MUFU.EX2 R113, R113 ;  /* 0x0000007100717308 */ /* 0x000fe20000000800 */
[----:B------:R-:W-:Y:S01]  /*63b0*/  FADD.FTZ R181, R148, R181 ;  /* 0x000000b594b57221 */ /* 0x000fe20000010000 */
[--C-:B------:R-:W-:Y:S01]  /*63c0*/  FFMA.FTZ R152, R185, UR4, -R116.reuse ;  /* 0x00000004b9987c23 */ /* 0x100fe20008010874 */
[--C-:B------:R-:W-:Y:S07]  /*63d0*/  FFMA.FTZ R147, R187, UR4, -R116.reuse ;  /* 0x00000004bb937c23 */ /* 0x100fee0008010874 */
[----:B------:R-:W-:Y:S01]  /*63e0*/  MUFU.EX2 R114, R114 ;  /* 0x0000007200727308 */ /* 0x000fe20000000800 */
[--C-:B------:R-:W-:Y:S01]  /*63f0*/  FFMA.FTZ R151, R197, UR4, -R116.reuse ;  /* 0x00000004c5977c23 */ /* 0x100fe20008010874 */
[--C-:B------:R-:W-:Y:S01]  /*6400*/  FFMA.FTZ R156, R134, UR4, -R116.reuse ;  /* 0x00000004869c7c23 */ /* 0x100fe20008010874 */
[----:B------:R-:W-:Y:S07]  /*6410*/  FFMA.FTZ R154, R132, UR4, -R116 ;  /* 0x00000004849a7c23 */ /* 0x000fee0008010874 */
[----:B------:R-:W-:Y:S01]  /*6420*/  MUFU.EX2 R115, R115 ;  /* 0x0000007300737308 */ /* 0x000fe20000000800 */
[----:B--2---:R-:W-:Y:S01]  /*6430*/  F2FP.BF16.F32.PACK_AB R132, R153, R158 ;  /* 0x0000009e9984723e */ /* 0x004fe200000010ff */
[--C-:B------:R-:W-:Y:S01]  /*6440*/  FFMA.FTZ R143, R191, UR4, -R144.reuse ;  /* 0x00000004bf8f7c23 */ /* 0x100fe20008010890 */
[--C-:B------:R-:W-:Y:S07]  /*6450*/  FFMA.FTZ R148, R189, UR4, -R144.reuse ;  /* 0x00000004bd947c23 */ /* 0x100fee0008010890 */
[----:B------:R-:W-:Y:S01]  /*6460*/  MUFU.EX2 R118, R118 ;  /* 0x0000007600767308 */ /* 0x000fe20000000800 */
[----:B------:R-:W-:Y:S01]  /*6470*/  FFMA.FTZ R144, R145, UR4, -R144 ;  /* 0x0000000491907c23 */ /* 0x000fe20008010890 */
[----:B------:R-:W-:Y:S08]  /*6480*/  ISETP.GT.AND P0, PT, R175, RZ, PT ;  /* 0x000000ffaf00720c */ /* 0x000ff00003f04270 */
[----:B------:R-:W-:Y:S10]  /*6490*/  MUFU.EX2 R119, R119 ;  /* 0x0000007700777308 */ /* 0x000ff40000000800 */
[----:B------:R-:W-:Y:S01]  /*64a0*/  MUFU.EX2 R142, R142 ;  /* 0x0000008e008e7308 */ /* 0x000fe20000000800 */
[C---:B---3--:R-:W-:Y:S09]  /*64b0*/  HMMA.16816.F32.BF16 R28, R124.reuse, R100, R28 ;  /* 0x000000647c1c723c */ /* 0x048ff2000004181c */
[----:B------:R-:W-:Y:S10]  /*64c0*/  MUFU.EX2 R143, R143 ;  /* 0x0000008f008f7308 */ /* 0x000ff40000000800 */
[----:B------:R-:W-:Y:S01]  /*64d0*/  MUFU.EX2 R152, R152 ;  /* 0x0000009800987308 */ /* 0x000fe20000000800 */
[C---:B------:R-:W-:Y:S01]  /*64e0*/  HMMA.16816.F32.BF16 R32, R124.reuse, R102, R32 ;  /* 0x000000667c20723c */ /* 0x040fe20000041820 */
[----:B------:R-:W1:Y:S08]  /*64f0*/  LDSM.16.MT88.4 R100, [R138+0x14000] ;  /* 0x014000008a64783b */ /* 0x000e700000004200 */
[----:B------:R-:W-:Y:S10]  /*6500*/  MUFU.EX2 R147, R147 ;  /* 0x0000009300937308 */ /* 0x000ff40000000800 */
[----:B------:R-:W-:Y:S10]  /*6510*/  MUFU.EX2 R148, R148 ;  /* 0x0000009400947308 */ /* 0x000ff40000000800 */
[----:B------:R-:W-:Y:S10]  /*6520*/  MUFU.EX2 R151, R151 ;  /* 0x0000009700977308 */ /* 0x000ff40000000800 */
[----:B------:R-:W-:Y:S10]  /*6530*/  MUFU.EX2 R156, R156 ;  /* 0x0000009c009c7308 */ /* 0x000ff40000000800 */
[----:B------:R-:W-:Y:S10]  /*6540*/  MUFU.EX2 R145, R180 ;  /* 0x000000b400917308 */ /* 0x000ff40000000800 */
[----:B------:R-:W2:Y:S10]  /*6550*/  MUFU.EX2 R144, R144 ;  /* 0x0000009000907308 */ /* 0x000eb40000000800 */
[----:B------:R-:W-:Y:S01]  /*6560*/  MUFU.EX2 R154, R154 ;  /* 0x0000009a009a7308 */ /* 0x000fe20000000800 */
[----:B--2---:R-:W-:Y:S01]  /*6570*/  F2FP.BF16.F32.PACK_AB R134, R144, R145 ;  /* 0x000000919086723e */ /* 0x004fe200000010ff */
        /* <DEDUP_REMOVED lines=21> */
[C---:B-1----:R-:W-:Y:S03]  /*66d0*/  HMMA.16816.F32.BF16 R92, R124.reuse, R100, R92 ;  /* 0x000000647c5c723c */ /* 0x042fe6000004185c */
[----:B------:R-:W-:Y:S01]  /*66e0*/  F2FP.BF16.F32.PACK_AB R101, R112, R115 ;  /* 0x000000737065723e */ /* 0x000fe200000010ff */
[----:B------:R-:W-:Y:S01]  /*66f0*/  FADD.FTZ R115, R115, R120 ;  /* 0x0000007873737221 */ /* 0x000fe20000010000 */
[----:B------:R-:W-:Y:S03]  /*6700*/  F2FP.BF16.F32.PACK_AB R100, R114, R121 ;  /* 0x000000797264723e */ /* 0x000fe600000010ff */
[----:B------:R-:W-:Y:S03]  /*6710*/  HMMA.16816.F32.BF16 R96, R124, R102, R96 ;  /* 0x000000667c60723c */ /* 0x000fe60000041860 */
[----:B------:R-:W-:Y:S01]  /*6720*/  F2FP.BF16.F32.PACK_AB R102, R118, R113 ;  /* 0x000000717666723e */ /* 0x000fe200000010ff */
[----:B------:R-:W-:Y:S01]  /*6730*/  FADD.FTZ R124, R112, R115 ;  /* 0x00000073707c7221 */ /* 0x000fe20000010000 */
[C---:B------:R-:W-:Y:S01]  /*6740*/  F2FP.BF16.F32.PACK_AB R103, R142.reuse, R119 ;  /* 0x000000778e67723e */ /* 0x040fe200000010ff */
[----:B------:R-:W-:Y:S02]  /*6750*/  FFMA.FTZ R125, R133, UR4, -R116 ;  /* 0x00000004857d7c23 */ /* 0x000fe40008010874 */
[----:B------:R-:W-:Y:S04]  /*6760*/  FADD.FTZ R155, R119, R124 ;  /* 0x0000007c779b7221 */ /* 0x000fe80000010000 */
[C---:B------:R-:W-:Y:S05]  /*6770*/  HMMA.16816.F32.BF16 R4, R100.reuse, R104, R4 ;  /* 0x000000686404723c */ /* 0x040fea0000041804 */
[----:B------:R-:W-:Y:S03]  /*6780*/  FADD.FTZ R155, R142, R155 ;  /* 0x0000009b8e9b7221 */ /* 0x000fe60000010000 */
        /* <DEDUP_REMOVED lines=36> */
[--C-:B------:R-:W-:Y:S01]  /*69d0*/  FFMA.FTZ R146, R199, UR4, -R116.reuse ;  /* 0x00000004c7927c23 */ /* 0x100fe20008010874 */
[----:B------:R-:W-:Y:S01]  /*69e0*/  F2FP.BF16.F32.PACK_AB R101, R147, R152 ;  /* 0x000000989365723e */ /* 0x000fe200000010ff */
[----:B------:R-:W-:Y:S01]  /*69f0*/  FFMA.FTZ R116, R3, UR4, -R116 ;  /* 0x0000000403747c23 */ /* 0x000fe20008010874 */
[----:B------:R-:W-:Y:S01]  /*6a00*/  FADD.FTZ R100, R129, R100 ;  /* 0x0000006481647221 */ /* 0x000fe20000010000 */
[----:B------:R-:W-:Y:S01]  /*6a10*/  F2FP.BF16.F32.PACK_AB R102, R149, R148 ;  /* 0x000000949566723e */ /* 0x000fe200000010ff */
[----:B------:R-:W-:Y:S01]  /*6a20*/  LDSM.16.MT88.4 R128, [R141+0x1800] ;  /* 0x001800008d80783b */ /* 0x000fe20000004200 */
[----:B------:R-:W2:Y:S01]  /*6a30*/  MUFU.EX2 R146, R146 ;  /* 0x0000009200927308 */ /* 0x000ea20000000800 */
[----:B------:R-:W-:Y:S01]  /*6a40*/  FADD.FTZ R121, R121, R100 ;  /* 0x0000006479797221 */ /* 0x000fe20000010000 */
[----:B------:R-:W-:Y:S01]  /*6a50*/  F2FP.BF16.F32.PACK_AB R100, R150, R143 ;  /* 0x0000008f9664723e */ /* 0x000fe200000010ff */
[----:B------:R-:W-:Y:S07]  /*6a60*/  FADD.FTZ R152, R152, R155 ;  /* 0x0000009b98987221 */ /* 0x000fee0000010000 */
[----:B------:R-:W3:Y:S01]  /*6a70*/  MUFU.EX2 R3, R125 ;  /* 0x0000007d00037308 */ /* 0x000ee20000000800 */
[----:B------:R-:W-:Y:S02]  /*6a80*/  FADD.FTZ R114, R114, R121 ;  /* 0x0000007972727221 */ /* 0x000fe40000010000 */
[----:B------:R-:W-:Y:S07]  /*6a90*/  LDSM.16.MT88.4 R120, [R138+0x13800] ;  /* 0x013800008a78783b */ /* 0x000fee0000004200 */
[----:B------:R-:W4:Y:S01]  /*6aa0*/  MUFU.EX2 R179, R116 ;  /* 0x0000007400b37308 */ /* 0x000f220000000800 */
[----:B------:R-:W-:Y:S01]  /*6ab0*/  FADD.FTZ R117, R113, R114 ;  /* 0x0000007271757221 */ /* 0x000fe20000010000 */
[----:B------:R-:W-:Y:S03]  /*6ac0*/  FADD.FTZ R152, R147, R152 ;  /* 0x0000009893987221 */ /* 0x000fe60000010000 */
[----:B------:R-:W-:Y:S01]  /*6ad0*/  FADD.FTZ R178, R118, R117 ;  /* 0x0000007576b27221 */ /* 0x000fe20000010000 */
[C---:B--2---:R-:W-:Y:S01]  /*6ae0*/  F2FP.BF16.F32.PACK_AB R103, R146.reuse, R151 ;  /* 0x000000979267723e */ /* 0x044fe200000010ff */
[----:B------:R-:W-:Y:S01]  /*6af0*/  LDSM.16.MT88.4 R112, [R136+0x13800] ;  /* 0x013800008870783b */ /* 0x000fe20000004200 */
[----:B------:R-:W-:Y:S01]  /*6b00*/  FADD.FTZ R151, R151, R152 ;  /* 0x0000009897977221 */ /* 0x000fe20000010000 */
[----:B---3--:R-:W-:Y:S03]  /*6b10*/  F2FP.BF16.F32.PACK_AB R133, R3, R156 ;  /* 0x0000009c0385723e */ /* 0x008fe600000010ff */
[----:B------:R-:W-:Y:S01]  /*6b20*/  FADD.FTZ R151, R146, R151 ;  /* 0x0000009792977221 */ /* 0x000fe20000010000 */
[----:B----4-:R-:W-:Y:S03]  /*6b30*/  F2FP.BF16.F32.PACK_AB R135, R179, R154 ;  /* 0x0000009ab387723e */ /* 0x010fe600000010ff */
[----:B------:R-:W-:Y:S04]  /*6b40*/  FADD.FTZ R156, R156, R151 ;  /* 0x000000979c9c7221 */ /* 0x000fe80000010000 */
[----:B------:R-:W-:Y:S01]  /*6b50*/  FADD.FTZ R3, R3, R156 ;  /* 0x0000009c03037221 */ /* 0x000fe20000010000 */
[C---:B-1----:R-:W-:Y:S03]  /*6b60*/  HMMA.16816.F32.BF16 R4, R100.reuse, R104, R4 ;  /* 0x000000686404723c */ /* 0x042fe60000041804 */
[----:B------:R-:W-:Y:S01]  /*6b70*/  FADD.FTZ R154, R154, R3 ;  /* 0x000000039a9a7221 */ /* 0x000fe20000010000 */
[----:B------:R-:W-:Y:S03]  /*6b80*/  IADD3 R3, PT, PT, R175, -0x1, RZ ;  /* 0xffffffffaf037810 */ /* 0x000fe60007ffe0ff */
[----:B------:R-:W-:Y:S01]  /*6b90*/  FADD.FTZ R179, R179, R154 ;  /* 0x0000009ab3b37221 */ /* 0x000fe20000010000 */
[C---:B------:R-:W-:Y:S01]  /*6ba0*/  HMMA.16816.F32.BF16 R8, R100.reuse, R106, R8 ;  /* 0x0000006a6408723c */ /* 0x040fe20000041808 */
[----:B------:R-:W1:Y:S02]  /*6bb0*/  LDSM.16.MT88.4 R104, [R140+0x1000] ;  /* 0x001000008c68783b */ /* 0x000e640000004200 */
[----:B------:R-:W-:Y:S05]  /*6bc0*/  MOV R175, R3 ;  /* 0x0000000300af7202 */ /* 0x000fea0000000f00 */
        /* <DEDUP_REMOVED lines=31> */
[----:B------:R-:W-:Y:S08]  /*6dc0*/  HMMA.16816.F32.BF16 R96, R100, R110, R96 ;  /* 0x0000006e6460723c */ /* 0x000ff00000041860 */
[C---:B------:R-:W-:Y:S01]  /*6dd0*/  HMMA.16816.F32.BF16 R124, R132.reuse, R120, R4 ;  /* 0x00000078847c723c */ /* 0x040fe20000041804 */
[----:B------:R-:W2:Y:S07]  /*6de0*/  LDSM.16.MT88.4 R4, [R138+0x15800] ;  /* 0x015800008a04783b */ /* 0x000eae0000004200 */
[C---:B------:R-:W-:Y:S01]  /*6df0*/  HMMA.16816.F32.BF16 R120, R132.reuse, R122, R8 ;  /* 0x0000007a8478723c */ /* 0x040fe20000041808 */
[----:B------:R-:W3:Y:S07]  /*6e00*/  LDSM.16.MT88.4 R8, [R136+0x15800] ;  /* 0x015800008808783b */ /* 0x000eee0000004200 */
[C---:B------:R-:W-:Y:S01]  /*6e10*/  HMMA.16816.F32.BF16 R116, R132.reuse, R112, R12 ;  /* 0x000000708474723c */ /* 0x040fe2000004180c */
[----:B------:R-:W4:Y:S07]  /*6e20*/  LDSM.16.MT88.4 R12, [R140+0x3800] ;  /* 0x003800008c0c783b */ /* 0x000f2e0000004200 */
[C---:B------:R-:W-:Y:S01]  /*6e30*/  HMMA.16816.F32.BF16 R112, R132.reuse, R114, R16 ;  /* 0x000000728470723c */ /* 0x040fe20000041810 */
[----:B------:R-:W5:Y:S07]  /*6e40*/  LDSM.16.MT88.4 R16, [R141+0x3800] ;  /* 0x003800008d10783b */ /* 0x000f6e0000004200 */
[C---:B-1----:R-:W-:Y:S01]  /*6e50*/  HMMA.16816.F32.BF16 R108, R132.reuse, R104, R20 ;  /* 0x00000068846c723c */ /* 0x042fe20000041814 */
[----:B------:R-:W-:Y:S07]  /*6e60*/  LDSM.16.MT88.4 R20, [R141+0x5800] ;  /* 0x005800008d14783b */ /* 0x000fee0000004200 */
[C---:B------:R-:W-:Y:S08]  /*6e70*/  HMMA.16816.F32.BF16 R104, R132.reuse, R106, R24 ;  /* 0x0000006a8468723c */ /* 0x040ff00000041818 */
[C---:B------:R-:W-:Y:S08]  /*6e80*/  HMMA.16816.F32.BF16 R100, R132.reuse, R128, R28 ;  /* 0x000000808464723c */ /* 0x040ff0000004181c */
[C---:B------:R-:W-:Y:S08]  /*6e90*/  HMMA.16816.F32.BF16 R128, R132.reuse, R130, R32 ;  /* 0x000000828480723c */ /* 0x040ff00000041820 */
[C---:B--2---:R-:W-:Y:S08]  /*6ea0*/  HMMA.16816.F32.BF16 R36, R132.reuse, R4, R36 ;  /* 0x000000048424723c */ /* 0x044ff00000041824 */
[C---:B------:R-:W-:Y:S01]  /*6eb0*/  HMMA.16816.F32.BF16 R40, R132.reuse, R6, R40 ;  /* 0x000000068428723c */ /* 0x040fe20000041828 */
[----:B------:R-:W1:Y:S07]  /*6ec0*/  LDSM.16.MT88.4 R4, [R138+0x17800] ;  /* 0x017800008a04783b */ /* 0x000e6e0000004200 */
[C---:B---3--:R-:W-:Y:S08]  /*6ed0*/  HMMA.16816.F32.BF16 R44, R132.reuse, R8, R44 ;  /* 0x00000008842c723c */ /* 0x048ff0000004182c */
[C---:B------:R-:W-:Y:S01]  /*6ee0*/  HMMA.16816.F32.BF16 R48, R132.reuse, R10, R48 ;  /* 0x0000000a8430723c */ /* 0x040fe20000041830 */
[----:B------:R-:W2:Y:S07]  /*6ef0*/  LDSM.16.MT88.4 R8, [R136+0x17800] ;  /* 0x017800008808783b */ /* 0x000eae0000004200 */
[C---:B----4-:R-:W-:Y:S08]  /*6f00*/  HMMA.16816.F32.BF16 R52, R132.reuse, R12, R52 ;  /* 0x0000000c8434723c */ /* 0x050ff00000041834 */
[C---:B------:R-:W-:Y:S01]  /*6f10*/  HMMA.16816.F32.BF16 R56, R132.reuse, R14, R56 ;  /* 0x0000000e8438723c */ /* 0x040fe20000041838 */
[----:B------:R-:W3:Y:S07]  /*6f20*/  LDSM.16.MT88.4 R12, [R140+0x5800] ;  /* 0x005800008c0c783b */ /* 0x000eee0000004200 */
[C---:B-----5:R-:W-:Y:S08]  /*6f30*/  HMMA.16816.F32.BF16 R60, R132.reuse, R16, R60 ;  /* 0x00000010843c723c */ /* 0x060ff0000004183c */
[C---:B------:R-:W-:Y:S08]  /*6f40*/  HMMA.16816.F32.BF16 R64, R132.reuse, R18, R64 ;  /* 0x000000128440723c */ /* 0x040ff00000041840 */
[C---:B-1----:R-:W-:Y:S03]  /*6f50*/  HMMA.16816.F32.BF16 R68, R132.reuse, R4, R68 ;  /* 0x000000048444723c */ /* 0x042fe60000041844 */
[----:B------:R-:W-:Y:S04]  /*6f60*/  FADD.FTZ R5, R143, R178 ;  /* 0x000000b28f057221 */ /* 0x000fe80000010000 */
[----:B------:R-:W-:Y:S01]  /*6f70*/  FADD.FTZ R5, R150, R5 ;  /* 0x0000000596057221 */ /* 0x000fe20000010000 */
[C---:B------:R-:W-:Y:S03]  /*6f80*/  HMMA.16816.F32.BF16 R72, R132.reuse, R6, R72 ;  /* 0x000000068448723c */ /* 0x040fe60000041848 */
[----:B------:R-:W-:Y:S04]  /*6f90*/  FADD.FTZ R148, R148, R5 ;  /* 0x0000000594947221 */ /* 0x000fe80000010000 */
[----:B------:R-:W-:Y:S01]  /*6fa0*/  FADD.FTZ R149, R149, R148 ;  /* 0x0000009495957221 */ /* 0x000fe20000010000 */
[C---:B--2---:R-:W-:Y:S03]  /*6fb0*/  HMMA.16816.F32.BF16 R76, R132.reuse, R8, R76 ;  /* 0x00000008844c723c */ /* 0x044fe6000004184c */
[----:B------:R-:W-:Y:S04]  /*6fc0*/  FADD.FTZ R4, R158, R149 ;  /* 0x000000959e047221 */ /* 0x000fe80000010000 */
[----:B------:R-:W-:Y:S01]  /*6fd0*/  FADD.FTZ R4, R153, R4 ;  /* 0x0000000499047221 */ /* 0x000fe20000010000 */
[C---:B------:R-:W-:Y:S03]  /*6fe0*/  HMMA.16816.F32.BF16 R80, R132.reuse, R10, R80 ;  /* 0x0000000a8450723c */ /* 0x040fe60000041850 */
[----:B------:R-:W-:Y:S04]  /*6ff0*/  FADD.FTZ R145, R145, R4 ;  /* 0x0000000491917221 */ /* 0x000fe80000010000 */
[----:B------:R-:W-:Y:S01]  /*7000*/  FADD.FTZ R181, R144, R145 ;  /* 0x0000009190b57221 */ /* 0x000fe20000010000 */
[C---:B---3--:R-:W-:Y:S08]  /*7010*/  HMMA.16816.F32.BF16 R84, R132.reuse, R12, R84 ;  /* 0x0000000c8454723c */ /* 0x048ff00000041854 */
[C---:B------:R-:W-:Y:S08]  /*7020*/  HMMA.16816.F32.BF16 R88, R132.reuse, R14, R88 ;  /* 0x0000000e8458723c */ /* 0x040ff00000041858 */
[C---:B------:R-:W-:Y:S08]  /*7030*/  HMMA.16816.F32.BF16 R92, R132.reuse, R20, R92 ;  /* 0x00000014845c723c */ /* 0x040ff0000004185c */
[----:B------:R-:W-:Y:S03]  /*7040*/  HMMA.16816.F32.BF16 R96, R132, R22, R96 ;  /* 0x000000168460723c */ /* 0x000fe60000041860 */
[----:B------:R-:W-:Y:S05]  /*7050*/  MOV R135, R0 ;  /* 0x0000000000877202 */ /* 0x000fea0000000f00 */
[----:B------:R-:W-:Y:S01]  /*7060*/  @!UPT UIADD3 URZ, UPT, UPT, URZ, URZ, URZ ;  /* 0x000000fffffff290 */ /* 0x000fe2000fffe0ff */
[----:B------:R-:W-:Y:S11]  /*7070*/  @P0 BRA `(.L_x_59) ;  /* 0xffffffd400f80947 */ /* 0x000ff6000383ffff */
.L_x_58:
        /* <DEDUP_REMOVED lines=261> */
.L_x_62:
        /* <DEDUP_REMOVED lines=8> */
[C---:B---3--:R-:W-:Y:S01]  /*8150*/  @P0 IMAD.WIDE.U32 R26, R173.reuse, R4, RZ ;  /* 0x00000004ad1a0225 */ /* 0x048fe200078e00ff */
[----:B------:R-:W-:Y:S01]  /*8160*/  SHF.R.U32.HI R12, RZ, 0x1, R6 ;  /* 0x00000001ff0c7819 */ /* 0x000fe20000011606 */
[----:B------:R-:W3:Y:S02]  /*8170*/  @P3 MUFU.LG2 R7, R7 ;  /* 0x0000000700073308 */ /* 0x000ee40000000c00 */
[----:B------:R-:W4:Y:S01]  /*8180*/  @P4 LDC R29, c[0x0][0x458] ;  /* 0x00011600ff1d4b82 */ /* 0x000f220000000800 */
[----:B------:R-:W-:Y:S01]  /*8190*/  @P0 IMAD R13, R173, R5, R27 ;  /* 0x00000005ad0d0224 */ /* 0x000fe200078e021b */
[----:B------:R-:W-:Y:S01]  /*81a0*/  LOP3.LUT R12, R12, 0x70, RZ, 0xc0, !PT ;  /* 0x000000700c0c7812 */ /* 0x000fe200078ec0ff */
[----:B-1----:R-:W-:Y:S01]  /*81b0*/  IMAD R14, R21, R14, RZ ;  /* 0x0000000e150e7224 */ /* 0x002fe200078e02ff */
[----:B------:R-:W-:Y:S01]  /*81c0*/  BSSY.RECONVERGENT B0, `(.L_x_63) ;  /* 0x0000029000007945 */ /* 0x000fe20003800200 */
[----:B------:R-:W-:Y:S01]  /*81d0*/  IMAD R5, R3, R20, RZ ;  /* 0x0000001403057224 */ /* 0x000fe200078e02ff */
[----:B------:R-:W1:Y:S02]  /*81e0*/  @P4 MUFU.LG2 R8, R8 ;  /* 0x0000000800084308 */ /* 0x000e640000000c00 */
[----:B------:R-:W5:Y:S01]  /*81f0*/  @P3 LDC R9, c[0x0][0x458] ;  /* 0x00011600ff093b82 */ /* 0x000f620000000800 */
[----:B------:R-:W-:-:S02]  /*8200*/  @!P2 IMAD R173, R25, R10, RZ ;  /* 0x0000000a19ada224 */ /* 0x000fc400078e02ff */
[----:B------:R-:W-:Y:S02]  /*8210*/  @!P1 IMAD R14, R25, R22, R14 ;  /* 0x00000016190e9224 */ /* 0x000fe400078e020e */
[----:B------:R-:W-:Y:S01]  /*8220*/  IMAD.SHL.U32 R5, R5, 0x80, RZ ;  /* 0x0000008005057824 */ /* 0x000fe200078e00ff */
[----:B------:R-:W-:Y:S01]  /*8230*/  SHF.R.S32.HI R4, RZ, 0x1f, R173 ;  /* 0x0000001fff047819 */ /* 0x000fe200000114ad */
[----:B------:R-:W-:Y:S01]  /*8240*/  IMAD.MOV.U32 R22, RZ, RZ, 0x7f800000 ;  /* 0x7f800000ff167424 */ /* 0x000fe200078e00ff */
[----:B--2---:R-:W-:Y:S01]  /*8250*/  SHF.R.U32.HI R23, RZ, 0x2, R6 ;  /* 0x00000002ff177819 */ /* 0x004fe20000011606 */
[----:B------:R2:W2:Y:S01]  /*8260*/  LDS.128 R16, [R11+0x3000] ;  /* 0x003000000b107984 */ /* 0x0004a20000000c00 */
[----:B------:R-:W-:Y:S01]  /*8270*/  SEL R173, R173, RZ, P1 ;  /* 0x000000ffadad7207 */ /* 0x000fe20000800000 */
[----:B---3--:R-:W-:Y:S01]  /*8280*/  @P3 FMUL.FTZ R25, R7, 0.69314718246459960938 ;  /* 0x3f31721807193820 */ /* 0x008fe20000410000 */
[----:B------:R-:W-:Y:S01]  /*8290*/  SEL R4, R4, RZ, P1 ;  /* 0x000000ff04047207 */ /* 0x000fe20000800000 */
[----:B------:R-:W-:Y:S01]  /*82a0*/  IMAD.MOV.U32 R10, RZ, RZ, 0x7f800000 ;  /* 0x7f800000ff0a7424 */ /* 0x000fe200078e00ff */
[----:B------:R-:W-:-:S02]  /*82b0*/  LOP3.LUT R12, R12, 0x7, R23, 0xf8, !PT ;  /* 0x000000070c0c7812 */ /* 0x000fc400078ef817 */
[--C-:B------:R-:W-:Y:S01]  /*82c0*/  IADD3 R7, P2, P1, R5, R173, R14.reuse ;  /* 0x000000ad05077210 */ /* 0x100fe2000795e00e */
[----:B-1----:R-:W-:Y:S01]  /*82d0*/  @P4 FMUL.FTZ R23, R8, 0.69314718246459960938 ;  /* 0x3f31721808174820 */ /* 0x002fe20000410000 */
[----:B------:R-:W-:Y:S02]  /*82e0*/  SHF.R.S32.HI R31, RZ, 0x1f, R14 ;  /* 0x0000001fff1f7819 */ /* 0x000fe4000001140e */
[----:B------:R-:W-:Y:S01]  /*82f0*/  SHF.R.S32.HI R5, RZ, 0x1f, R5 ;  /* 0x0000001fff057819 */ /* 0x000fe20000011405 */
[----:B----4-:R-:W-:Y:S01]  /*8300*/  @P4 FFMA.FTZ R22, R2, R29, R23 ;  /* 0x0000001d02164223 */ /* 0x010fe20000010017 */
[----:B-----5:R-:W-:Y:S02]  /*8310*/  @P3 FFMA.FTZ R10, R0, R9, R25 ;  /* 0x00000009000a3223 */ /* 0x020fe40000010019 */
[----:B------:R-:W-:Y:S01]  /*8320*/  IADD3.X R31, PT, PT, R5, R4, R31, P2, P1 ;  /* 0x00000004051f7210 */ /* 0x000fe200017e241f */
[----:B--2---:R-:W-:Y:S06]  /*8330*/  @P5 BRA `(.L_x_64) ;  /* 0x0000000000445947 */ /* 0x004fec0003800000 */
        /* <DEDUP_REMOVED lines=17> */
.L_x_64:
[----:B------:R-:W-:Y:S05]  /*8450*/  BSYNC.RECONVERGENT B0 ;  /* 0x0000000000007941 */ /* 0x000fea0003800200 */
.L_x_63:
[----:B------:R-:W2:Y:S01]  /*8460*/  LDCU.64 UR4, c[0x0][0x410] ;  /* 0x00008200ff0477ac */ /* 0x000ea20008000a00 */
[----:B------:R-:W-:Y:S01]  /*8470*/  @P0 IMAD.MOV.U32 R28, RZ, RZ, R26 ;  /* 0x000000ffff1c0224 */ /* 0x000fe200078e001a */
[----:B------:R-:W-:Y:S01]  /*8480*/  LOP3.LUT R15, R15, 0x38, RZ, 0xc0, !PT ;  /* 0x000000380f0f7812 */ /* 0x000fe200078ec0ff */
[----:B-1----:R-:W-:Y:S01]  /*8490*/  IMAD.WIDE.U32 R8, R3, 0x80, RZ ;  /* 0x0000008003087825 */ /* 0x002fe200078e00ff */
[----:B------:R-:W-:Y:S01]  /*84a0*/  SHF.R.U32.HI R2, RZ, 0x3, R6 ;  /* 0x00000003ff027819 */ /* 0x000fe20000011606 */
[----:B------:R-:W-:Y:S01]  /*84b0*/  BSSY.RECONVERGENT B0, `(.L_x_65) ;  /* 0x000001d000007945 */ /* 0x000fe20003800200 */
[----:B------:R-:W-:Y:S02]  /*84c0*/  IADD3 R24, P0, PT, R15, R28, RZ ;  /* 0x0000001c0f187210 */ /* 0x000fe40007f1e0ff */
[C---:B------:R-:W-:Y:S01]  /*84d0*/  ISETP.GE.AND P3, PT, R2.reuse, R167, PT ;  /* 0x000000a70200720c */ /* 0x040fe20003f66270 */
[----:B------:R-:W-:Y:S02]  /*84e0*/  VIADD R4, R2, 0x40 ;  /* 0x0000004002047836 */ /* 0x000fe40000000000 */
[----:B------:R-:W-:-:S02]  /*84f0*/  IMAD.X R25, RZ, RZ, R13, P0 ;  /* 0x000000ffff197224 */ /* 0x000fc400000e060d */
[----:B------:R1:W3:Y:S01]  /*8500*/  LDS.128 R12, [R11+0x4000] ;  /* 0x004000000b0c7984 */ /* 0x0002e20000000c00 */
[-C--:B------:R-:W-:Y:S01]  /*8510*/  ISETP.GE.AND P1, PT, R4, R167.reuse, PT ;  /* 0x000000a70400720c */ /* 0x080fe20003f26270 */
[----:B------:R-:W-:Y:S02]  /*8520*/  VIADD R0, R2, 0x20 ;  /* 0x0000002002007836 */ /* 0x000fe40000000000 */
[----:B------:R1:W4:Y:S01]  /*8530*/  LDS.128 R4, [R11+0x8000] ;  /* 0x008000000b047984 */ /* 0x0003220000000c00 */
[C---:B--2---:R-:W-:Y:S02]  /*8540*/  IMAD.WIDE.U32 R24, R21.reuse, UR4, R24 ;  /* 0x0000000415187c25 */ /* 0x044fe4000f8e0018 */
[----:B------:R-:W-:Y:S02]  /*8550*/  ISETP.GE.AND P2, PT, R0, R167, PT ;  /* 0x000000a70000720c */ /* 0x000fe40003f46270 */
[----:B------:R-:W-:Y:S02]  /*8560*/  IMAD R27, R21, UR5, R25 ;  /* 0x00000005151b7c24 */ /* 0x000fe4000f8e0219 */
[----:B------:R1:W2:Y:S01]  /*8570*/  LDS.128 R20, [R11] ;  /* 0x000000000b147984 */ /* 0x0002a20000000c00 */
[----:B------:R-:W-:Y:S01]  /*8580*/  VIADD R0, R2, 0x60 ;  /* 0x0000006002007836 */ /* 0x000fe20000000000 */
[----:B------:R-:W-:-:S04]  /*8590*/  LOP3.LUT R2, R8, R2, RZ, 0xfc, !PT ;  /* 0x0000000208027212 */ /* 0x000fc800078efcff */
[----:B------:R-:W-:Y:S01]  /*85a0*/  ISETP.GE.AND P0, PT, R0, R167, PT ;  /* 0x000000a70000720c */ /* 0x000fe20003f06270 */
[----:B------:R-:W-:-:S12]  /*85b0*/  @P3 BRA `(.L_x_66) ;  /* 0x0000000000303947 */ /* 0x000fd80003800000 */
        /* <DEDUP_REMOVED lines=9> */
[----:B--2---:R1:W-:Y:S04]  /*8650*/  STG.E.128 desc[UR16][R30.64], R20 ;  /* 0x000000141e007986 */ /* 0x0043e8000c101d10 */
[----:B---3--:R1:W-:Y:S04]  /*8660*/  STG.E.128 desc[UR16][R30.64+0x80], R12 ;  /* 0x0000800c1e007986 */ /* 0x0083e8000c101d10 */
[----:B----4-:R1:W-:Y:S02]  /*8670*/  STG.E.128 desc[UR16][R30.64+0x100], R4 ;  /* 0x000100041e007986 */ /* 0x0103e4000c101d10 */
.L_x_66:
[----:B------:R-:W-:Y:S05]  /*8680*/  BSYNC.RECONVERGENT B0 ;  /* 0x0000000000007941 */ /* 0x000fea0003800200 */
.L_x_65:
[----:B-12---:R1:W2:Y:S01]  /*8690*/  LDS.128 R20, [R11+0x1000] ;  /* 0x001000000b147984 */ /* 0x0062a20000000c00 */
[----:B------:R-:W-:Y:S03]  /*86a0*/  BSSY.RECONVERGENT B0, `(.L_x_67) ;  /* 0x0000013000007945 */ /* 0x000fe60003800200 */
[----:B---3--:R1:W3:Y:S04]  /*86b0*/  LDS.128 R12, [R11+0x5000] ;  /* 0x005000000b0c7984 */ /* 0x0082e80000000c00 */
[----:B----4-:R1:W4:Y:S01]  /*86c0*/  LDS.128 R4, [R11+0x9000] ;  /* 0x009000000b047984 */ /* 0x0103220000000c00 */
        /* <DEDUP_REMOVED lines=16> */
.L_x_68:
[----:B------:R-:W-:Y:S05]  /*87d0*/  BSYNC.RECONVERGENT B0 ;  /* 0x0000000000007941 */ /* 0x000fea0003800200 */
.L_x_67:
        /* <DEDUP_REMOVED lines=20> */
.L_x_70:
[----:B------:R-:W-:Y:S05]  /*8920*/  BSYNC.RECONVERGENT B0 ;  /* 0x0000000000007941 */ /* 0x000fea0003800200 */
.L_x_69:
[----:B-1--4-:R1:W4:Y:S04]  /*8930*/  LDS.128 R4, [R11+0x7000] ;  /* 0x007000000b047984 */ /* 0x0123280000000c00 */
        /* <DEDUP_REMOVED lines=15> */
[----:B----4-:R-:W-:Y:S04]  /*8a30*/  STG.E.128 desc[UR16][R2.64+0x80], R4 ;  /* 0x0000800402007986 */ /* 0x010fe8000c101d10 */
[----:B---3--:R-:W-:Y:S01]  /*8a40*/  STG.E.128 desc[UR16][R2.64+0x100], R12 ;  /* 0x0001000c02007986 */ /* 0x008fe2000c101d10 */
[----:B------:R-:W-:Y:S05]  /*8a50*/  EXIT ;  /* 0x000000000000794d */ /* 0x000fea0003800000 */
.L_x_71:
        /* <DEDUP_REMOVED lines=10> */
.L_x_1803:


//--------------------- .text._ZN5flash16flash_fwd_kernelI23Flash_fwd_kernel_traitsILi192ELi128ELi64ELi8ELb0ELb0EN7cutlass10bfloat16_tE19Flash_kernel_traitsILi192ELi128ELi64ELi8ES3_EELb0ELb0ELb0ELb0ELb0ELb0ELb0ELb0EEEvNS_16Flash_fwd_paramsE --------------------------
	.section	.text._ZN5flash16flash_fwd_kernelI23Flash_fwd_kernel_traitsILi192ELi128ELi64ELi8ELb0ELb0EN7cutlass10bfloat16_tE19Flash_kernel_traitsILi192ELi128ELi64ELi8ES3_EELb0ELb0ELb0ELb0ELb0ELb0ELb0ELb0EEEvNS_16Flash_fwd_paramsE,"ax",@progbits
	.align	128
        .global         _ZN5flash16flash_fwd_kernelI23Flash_fwd_kernel_traitsILi192ELi128ELi64ELi8ELb0ELb0EN7cutlass10bfloat16_tE19Flash_kernel_traitsILi192ELi128ELi64ELi8ES3_EELb0ELb0ELb0ELb0ELb0ELb0ELb0ELb0EEEvNS_16Flash_fwd_paramsE
        .type           _ZN5flash16flash_fwd_kernelI23Flash_fwd_kernel_traitsILi192ELi128ELi64ELi8ELb0ELb0EN7cutlass10bfloat16_tE19Flash_kernel_traitsILi192ELi128ELi64ELi8ES3_EELb0ELb0ELb0ELb0ELb0ELb0ELb0ELb0EEEvNS_16Flash_fwd_paramsE,@function
        .size           _ZN5flash16flash_fwd_kernelI23Flash_fwd_kernel_traitsILi192ELi128ELi64ELi8ELb0ELb0EN7cutlass10bfloat16_tE19Flash_kernel_traitsILi192ELi128ELi64ELi8ES3_EELb0ELb0ELb0ELb0ELb0ELb0ELb0ELb0EEEvNS_16Flash_fwd_paramsE,(.L_x_1804 - _ZN5flash16flash_fwd_kernelI23Flash_fwd_kernel_traitsILi192ELi128ELi64ELi8ELb0ELb0EN7cutlass10bfloat16_tE19Flash_kernel_traitsILi192ELi128ELi64ELi8ES3_EELb0ELb0ELb0ELb0ELb0ELb0ELb0ELb0EEEvNS_16Flash_fwd_paramsE)
        .other          _ZN5flash16flash_fwd_kernelI23Flash_fwd_kernel_traitsILi192ELi128ELi64ELi8ELb0ELb0EN7cutlass10bfloat16_tE19Flash_kernel_traitsILi192ELi128ELi64ELi8ES3_EELb0ELb0ELb0ELb0ELb0ELb0ELb0ELb0EEEvNS_16Flash_fwd_paramsE,@"STO_CUDA_ENTRY STV_DEFAULT"
_ZN5flash16flash_fwd_kernelI23Flash_fwd_kernel_traitsILi192ELi128ELi64ELi8ELb0ELb0EN7cutlass10bfloat16_tE19Flash_kernel_traitsILi192ELi128ELi64ELi8ES3_EELb0ELb0ELb0ELb0ELb0ELb0ELb0ELb0EEEvNS_16Flash_fwd_paramsE:
.text._ZN5flash16flash_fwd_kernelI23Flash_fwd_kernel_traitsILi192ELi128ELi64ELi8ELb0ELb0EN7cutlass10bfloat16_tE19Flash_kernel_traitsILi192ELi128ELi64ELi8ES3_EELb0ELb0ELb0ELb0ELb0ELb0ELb0ELb0EEEvNS_16Flash_fwd_paramsE:
        /* <DEDUP_REMOVED lines=30> */
[----:B------:R-:W-:Y:S01]  /*01e0*/  IADD3 R10, P0, PT, R11, R6, RZ ;  /* 0x000000060b0a7210 */ /* 0x000fe20007f1e0ff */
[----:B------:R-:W4:Y:S01]  /*01f0*/  S2UR UR19, SR_CTAID.X ;  /* 0x00000000001379c3 */ /* 0x000f220000002500 */
[----:B------:R-:W-:-:S03]  /*0200*/  ISETP.EQ.U32.AND P3, PT, R6, RZ, PT ;  /* 0x000000ff0600720c */ /* 0x000fc60003f62070 */
[----:B------:R-:W-:Y:S01]  /*0210*/  IMAD.X R11, R0, 0x1, R7, P0 ;  /* 0x00000001000b7824 */ /* 0x000fe200000e0607 */
[----:B------:R-:W-:-:S03]  /*0220*/  ISETP.NE.U32.AND P0, PT, R6, RZ, PT ;  /* 0x000000ff0600720c */ /* 0x000fc60003f05070 */
[----:B------:R-:W2:Y:S01]  /*0230*/  @!P4 LDC R194, c[0x0][0x434] ;  /* 0x00010d00ffc2cb82 */ /* 0x000ea20000000800 */
[C---:B------:R-:W-:Y:S02]  /*0240*/  ISETP.NE.AND.EX P0, PT, R7.reuse, RZ, PT, P0 ;  /* 0x000000ff0700720c */ /* 0x040fe40003f05300 */
[----:B---3--:R-:W-:Y:S01]  /*0250*/  ISETP.NE.AND P1, PT, RZ, UR4, PT ;  /* 0x00000004ff007c0c */ /* 0x008fe2000bf25270 */
[----:B------:R-:W3:Y:S03]  /*0260*/  S2R R185, SR_TID.X ;  /* 0x0000000000b97919 */ /* 0x000ee60000002100 */
[----:B------:R-:W-:Y:S01]  /*0270*/  ISETP.EQ.OR.EX P3, PT, R7, RZ, !P1, P3 ;  /* 0x000000ff0700720c */ /* 0x000fe20004f62730 */
[----:B------:R-:W3:Y:S01]  /*0280*/  @!P2 LDC R0, c[0x0][0x43c] ;  /* 0x00010f00ff00ab82 */ /* 0x000ee20000000800 */
[----:B-1----:R-:W1:Y:S01]  /*0290*/  S2R R13, SR_CTAID.Z ;  /* 0x00000000000d7919 */ /* 0x002e620000002700 */
[----:B------:R-:W-:-:S06]  /*02a0*/  IMAD.MOV.U32 R12, RZ, RZ, -0x1 ;  /* 0xffffffffff0c7424 */ /* 0x000fcc00078e00ff */
[----:B----4-:R-:W4:Y:S01]  /*02b0*/  @!P2 LDC.64 R4, c[0x0][0x488] ;  /* 0x00012200ff04ab82 */ /* 0x010f220000000a00 */
[----:B------:R-:W-:-:S03]  /*02c0*/  USHF.L.U32 UR20, UR19, 0x7, URZ ;  /* 0x0000000713147899 */ /* 0x000fc600080006ff */
[----:B------:R1:W5:Y:S04]  /*02d0*/  @!P3 LDG.E R12, desc[UR16][R10.64] ;  /* 0x000000100a0cb981 */ /* 0x000368000c1e1900 */
[----:B------:R-:W1:Y:S01]  /*02e0*/  @!P0 LDC R3, c[0x0][0x438] ;  /* 0x00010e00ff038b82 */ /* 0x000e620000000800 */
[----:B----4-:R-:W-:-:S04]  /*02f0*/  @!P2 ISETP.NE.U32.AND P3, PT, R4, RZ, PT ;  /* 0x000000ff0400a20c */ /* 0x010fc80003f65070 */
[----:B------:R-:W-:-:S04]  /*0300*/  @!P2 ISETP.NE.AND.EX P3, PT, R5, RZ, PT, P3 ;  /* 0x000000ff0500a20c */ /* 0x000fc80003f65330 */
[----:B---3--:R-:W-:Y:S01]  /*0310*/  @!P2 SEL R0, R0, RZ, P3 ;  /* 0x000000ff0000a207 */ /* 0x008fe20001800000 */
[----:B--2---:R-:W-:-:S05]  /*0320*/  @P4 IMAD.IADD R194, R8, 0x1, -R199 ;  /* 0x0000000108c24824 */ /* 0x004fca00078e0ac7 */
[----:B------:R-:W-:Y:S01]  /*0330*/  ISETP.GT.AND P4, PT, R194, UR20, PT ;  /* 0x00000014c2007c0c */ /* 0x000fe2000bf84270 */
[----:B------:R-:W-:Y:S01]  /*0340*/  @P2 IMAD.IADD R86, R86, 0x1, -R9 ;  /* 0x0000000156562824 */ /* 0x000fe200078e0a09 */
[----:B-1----:R-:W-:Y:S11]  /*0350*/  @!P0 BRA `(.L_x_72) ;  /* 0x00000000000c8947 */ /* 0x002ff60003800000 */
[----:B------:R-:W2:Y:S02]  /*0360*/  @P1 LDG.E R3, desc[UR16][R10.64+0x4] ;  /* 0x000004100a031981 */ /* 0x000ea4000c1e1900 */
[----:B--2--5:R-:W-:-:S06]  /*0370*/  @P1 IADD3 R3, PT, PT, R3, -R12, RZ ;  /* 0x8000000c03031210 */ /* 0x024fcc0007ffe0ff */
[----:B------:R1:W5:Y:S02]  /*0380*/  @!P1 LDG.E R3, desc[UR16][R10.64] ;  /* 0x000000100a039981 */ /* 0x000364000c1e1900 */
.L_x_72:
        /* <DEDUP_REMOVED lines=9> */
[----:B-1----:R-:W1:Y:S08]  /*0420*/  LDC.U8 R10, c[0x0][0x548] ;  /* 0x00015200ff0a7b82 */ /* 0x002e700000000000 */
[----:B------:R-:W3:Y:S01]  /*0430*/  @!P1 LDC.64 R8, c[0x0][0x400] ;  /* 0x00010000ff089b82 */ /* 0x000ee20000000a00 */
[----:B--2---:R-:W-:-:S07]  /*0440*/  ISETP.NE.AND P6, PT, R0, RZ, PT ;  /* 0x000000ff0000720c */ /* 0x004fce0003fc5270 */
[----:B------:R-:W2:Y:S01]  /*0450*/  @P1 LDC.64 R4, c[0x0][0x408] ;  /* 0x00010200ff041b82 */ /* 0x000ea20000000a00 */
[----:B------:R-:W-:-:S07]  /*0460*/  SHF.L.U32 R0, R185, 0x3, RZ ;  /* 0x00000003b9007819 */ /* 0x000fce00000006ff */
[----:B------:R-:W4:Y:S01]  /*0470*/  @P6 LDC.64 R6, c[0x0][0x430] ;  /* 0x00010c00ff066b82 */ /* 0x000f220000000a00 */
[----:B---3--:R-:W-:-:S07]  /*0480*/  @!P1 IMAD.WIDE.U32 R14, R2, R8, RZ ;  /* 0x00000008020e9225 */ /* 0x008fce00078e00ff */
[----:B------:R-:W3:Y:S01]  /*0490*/  @P6 LDC R8, c[0x0][0x430] ;  /* 0x00010c00ff086b82 */ /* 0x000ee20000000800 */
[----:B------:R-:W-:Y:S01]  /*04a0*/  @!P1 MOV R3, R14 ;  /* 0x0000000e00039202 */ /* 0x000fe20000000f00 */
[----:B--2---:R-:W-:-:S04]  /*04b0*/  @P1 IMAD.WIDE.U32 R16, R199, R4, RZ ;  /* 0x00000004c7101225 */ /* 0x004fc800078e00ff */
[----:B----4-:R-:W-:Y:S01]  /*04c0*/  @P6 IMAD R6, R6, R7, RZ ;  /* 0x0000000706066224 */ /* 0x010fe200078e02ff */
[----:B------:R-:W-:Y:S01]  /*04d0*/  @P6 MOV R7, 0x1 ;  /* 0x0000000100076802 */ /* 0x000fe20000000f00 */
[----:B-1----:R-:W-:Y:S06]  /*04e0*/  @P6 BRA `(.L_x_74) ;  /* 0x0000000000286947 */ /* 0x002fec0003800000 */
[----:B------:R-:W-:Y:S01]  /*04f0*/  ISETP.NE.AND P0, PT, R10, RZ, PT ;  /* 0x000000ff0a00720c */ /* 0x000fe20003f05270 */
[----:B------:R-:W1:-:S12]  /*0500*/  LDC R11, c[0x0][0x3e0] ;  /* 0x0000f800ff0b7b82 */ /* 0x000e580000000800 */
[----:B------:R-:W2:Y:S01]  /*0510*/  @P0 LDC R6, c[0x0][0x454] ;  /* 0x00011500ff060b82 */ /* 0x000ea20000000800 */
[----:B---3--:R-:W-:Y:S02]  /*0520*/  @P0 MOV R8, 0x1 ;  /* 0x0000000100080802 */ /* 0x008fe40000000f00 */
[----:B------:R-:W-:-:S05]  /*0530*/  @!P0 MOV R8, 0x1 ;  /* 0x0000000100088802 */ /* 0x000fca0000000f00 */
[----:B------:R-:W1:Y:S08]  /*0540*/  @P0 LDC R12, c[0x0][0x454] ;  /* 0x00011500ff0c0b82 */ /* 0x000e700000000800 */
[----:B------:R-:W3:Y:S08]  /*0550*/  @!P0 LDC R4, c[0x0][0x434] ;  /* 0x00010d00ff048b82 */ /* 0x000ef00000000800 */
[----:B------:R-:W4:Y:S01]  /*0560*/  @!P0 LDC R6, c[0x0][0x434] ;  /* 0x00010d00ff068b82 */ /* 0x000f220000000800 */
[----:B-1----:R-:W-:-:S02]  /*0570*/  @P0 IMAD R7, R12, R11, RZ ;  /* 0x0000000b0c070224 */ /* 0x002fc400078e02ff */
[----:B--23--:R-:W-:-:S07]  /*0580*/  @!P0 IMAD R7, R4, R11, RZ ;  /* 0x0000000b04078224 */ /* 0x00cfce00078e02ff */
.L_x_74:
[----:B------:R-:W-:Y:S01]  /*0590*/  @P1 IMAD.MOV.U32 R3, RZ, RZ, R16 ;  /* 0x000000ffff031224 */ /* 0x000fe200078e0010 */
[----:B------:R-:W1:Y:S01]  /*05a0*/  LDCU.64 UR4, c[0x0][0x410] ;  /* 0x00008200ff0477ac */ /* 0x000e620008000a00 */
[----:B------:R-:W-:Y:S01]  /*05b0*/  LOP3.LUT R0, R0, 0x38, RZ, 0xc0, !PT ;  /* 0x0000003800007812 */ /* 0x000fe200078ec0ff */
[----:B------:R-:W-:Y:S01]  /*05c0*/  @!P1 IMAD R9, R2, R9, R15 ;  /* 0x0000000902099224 */ /* 0x000fe200078e020f */
[----:B------:R-:W-:Y:S01]  /*05d0*/  SHF.R.U32.HI R185, RZ, 0x3, R185 ;  /* 0x00000003ffb97819 */ /* 0x000fe200000116b9 */
[----:B------:R-:W-:Y:S01]  /*05e0*/  @P1 IMAD R9, R199, R5, R17 ;  /* 0x00000005c7091224 */ /* 0x000fe200078e0211 */
[----:B------:R-:W-:Y:S01]  /*05f0*/  IADD3 R18, P0, PT, R0, R3, RZ ;  /* 0x0000000300127210 */ /* 0x000fe20007f1e0ff */
[----:B------:R-:W-:Y:S01]  /*0600*/  VIADD R194, R194, -UR20 ;  /* 0x80000014c2c27c36 */ /* 0x000fe20008000000 */
[----:B------:R-:W2:Y:S01]  /*0610*/  LDC R3, c[0x0][0x434] ;  /* 0x00010d00ff037b82 */ /* 0x000ea20000000800 */
[----:B------:R-:W-:Y:S01]  /*0620*/  UIMAD.WIDE.U32 UR8, UR19, 0x80, URZ ;  /* 0x00000080130878a5 */ /* 0x000fe2000f8e00ff */
[C---:B------:R-:W-:Y:S01]  /*0630*/  VIADD R15, R185.reuse, 0x20 ;  /* 0x00000020b90f7836 */ /* 0x040fe20000000000 */
[----:B------:R-:W-:Y:S01]  /*0640*/  BSSY.RECONVERGENT B0, `(.L_x_75) ;  /* 0x000001e000007945 */ /* 0x000fe20003800200 */
[----:B------:R-:W-:Y:S01]  /*0650*/  IMAD.X R19, RZ, RZ, R9, P0 ;  /* 0x000000ffff137224 */ /* 0x000fe200000e0609 */
[CC--:B------:R-:W-:Y:S01]  /*0660*/  ISETP.GE.AND P0, PT, R185.reuse, R194.reuse, PT ;  /* 0x000000c2b900720c */ /* 0x0c0fe20003f06270 */
[----:B---3--:R-:W-:Y:S01]  /*0670*/  IMAD R16, R8, UR20, RZ ;  /* 0x0000001408107c24 */ /* 0x008fe2000f8e02ff */
[----:B------:R-:W-:Y:S01]  /*0680*/  ISETP.NE.AND P6, PT, R10, RZ, !P6 ;  /* 0x000000ff0a00720c */ /* 0x000fe200077c5270 */
[----:B------:R-:W-:Y:S01]  /*0690*/  VIADD R11, R185, 0x40 ;  /* 0x00000040b90b7836 */ /* 0x000fe20000000000 */
[----:B------:R-:W-:Y:S01]  /*06a0*/  ISETP.NE.AND P1, PT, R199, -0x1, PT ;  /* 0xffffffffc700780c */ /* 0x000fe20003f25270 */
[----:B-1----:R-:W-:Y:S01]  /*06b0*/  IMAD.WIDE.U32 R18, R13, UR4, R18 ;  /* 0x000000040d127c25 */ /* 0x002fe2000f8e0012 */
[----:B------:R-:W-:-:S02]  /*06c0*/  ISETP.GE.AND P2, PT, R15, R194, PT ;  /* 0x000000c20f00720c */ /* 0x000fc40003f46270 */
[C---:B------:R-:W-:Y:S01]  /*06d0*/  LOP3.LUT R14, R0.reuse, 0x40, RZ, 0xfc, !PT ;  /* 0x00000040000e7812 */ /* 0x040fe200078efcff */
[----:B------:R-:W-:Y:S01]  /*06e0*/  IMAD R21, R13, UR5, R19 ;  /* 0x000000050d157c24 */ /* 0x000fe2000f8e0213 */
[----:B------:R-:W-:Y:S02]  /*06f0*/  LOP3.LUT R12, R0, 0x80, RZ, 0xfc, !PT ;  /* 0x00000080000c7812 */ /* 0x000fe400078efcff */
[----:B------:R-:W-:Y:S01]  /*0700*/  LOP3.LUT R9, R185, UR8, RZ, 0xfc, !PT ;  /* 0x00000008b9097c12 */ /* 0x000fe2000f8efcff */
[----:B------:R-:W-:Y:S06]  /*0710*/  @P0 BRA `(.L_x_76) ;  /* 0x0000000000400947 */ /* 0x000fec0003800000 */
[----:B------:R-:W1:Y:S01]  /*0720*/  LDC.64 R4, c[0x0][0x408] ;  /* 0x00010200ff047b82 */ /* 0x000e620000000a00 */
[----:B------:R-:W3:Y:S01]  /*0730*/  LDCU UR6, c[0x0][0x440] ;  /* 0x00008800ff0677ac */ /* 0x000ee20008000800 */
[----:B------:R-:W-:Y:S01]  /*0740*/  IMAD.MOV.U32 R20, RZ, RZ, R18 ;  /* 0x000000ffff147224 */ /* 0x000fe200078e0012 */
[----:B------:R-:W5:Y:S01]  /*0750*/  LDCU.64 UR4, c[0x0][0x3f0] ;  /* 0x00007e00ff0477ac */ /* 0x000f620008000a00 */
[----:B---3--:R-:W-:Y:S02]  /*0760*/  ISETP.GE.AND P5, PT, R0, UR6, PT ;  /* 0x0000000600007c0c */ /* 0x008fe4000bfa6270 */
[----:B------:R-:W-:Y:S02]  /*0770*/  ISETP.GE.AND P4, PT, R14, UR6, PT ;  /* 0x000000060e007c0c */ /* 0x000fe4000bf86270 */
[----:B------:R-:W-:Y:S01]  /*0780*/  ISETP.GE.AND P3, PT, R12, UR6, PT ;  /* 0x000000060c007c0c */ /* 0x000fe2000bf66270 */
[----:B-1----:R-:W-:Y:S02]  /*0790*/  IMAD R10, R4, UR9, RZ ;  /* 0x00000009040a7c24 */ /* 0x002fe4000f8e02ff */
[----:B------:R-:W-:-:S04]  /*07a0*/  IMAD.WIDE.U32 R22, R9, R4, R20 ;  /* 0x0000000409167225 */ /* 0x000fc800078e0014 */
[----:B------:R-:W-:Y:S01]  /*07b0*/  IMAD R5, R9, R5, R10 ;  /* 0x0000000509057224 */ /* 0x000fe200078e020a */
[----:B-----5:R-:W-:-:S03]  /*07c0*/  LEA R4, P0, R22, UR4, 0x1 ;  /* 0x0000000416047c11 */ /* 0x020fc6000f8008ff */
[----:B------:R-:W-:-:S05]  /*07d0*/  IMAD.IADD R5, R23, 0x1, R5 ;  /* 0x0000000117057824 */ /* 0x000fca00078e0205 */
[----:B------:R-:W-:-:S05]  /*07e0*/  LEA.HI.X R5, R22, UR5, R5, 0x1, P0 ;  /* 0x0000000516057c11 */ /* 0x000fca00080f0c05 */
[----:B------:R1:W-:Y:S04]  /*07f0*/  @!P5 STG.E.128 desc[UR16][R4.64], RZ ;  /* 0x000000ff0400d986 */ /* 0x0003e8000c101d10 */
[----:B------:R1:W-:Y:S04]  /*0800*/  @!P4 STG.E.128 desc[UR16][R4.64+0x80], RZ ;  /* 0x000080ff0400c986 */ /* 0x0003e8000c101d10 */
[----:B------:R1:W-:Y:S02]  /*0810*/  @!P3 STG.E.128 desc[UR16][R4.64+0x100], RZ ;  /* 0x000100ff0400b986 */ /* 0x0003e4000c101d10 */
.L_x_76:
[----:B------:R-:W-:Y:S05]  /*0820*/  BSYNC.RECONVERGENT B0 ;  /* 0x0000000000007941 */ /* 0x000fea0003800200 */
.L_x_75:
[----:B------:R-:W-:Y:S01]  /*0830*/  BSSY.RECONVERGENT B0, `(.L_x_77) ;  /* 0x0000016000007945 */ /* 0x000fe20003800200 */
[----:B------:R-:W-:-:S03]  /*0840*/  ISETP.GE.AND P0, PT, R11, R194, PT ;  /* 0x000000c20b00720c */ /* 0x000fc60003f06270 */
[----:B------:R-:W-:Y:S10]  /*0850*/  @P2 BRA `(.L_x_78) ;  /* 0x00000000004c2947 */ /* 0x000ff40003800000 */
[----:B------:R-:W3:Y:S01]  /*0860*/  LDCU.64 UR6, c[0x0][0x408] ;  /* 0x00008100ff0677ac */ /* 0x000ee20008000a00 */
[----:B-1----:R-:W-:Y:S01]  /*0870*/  IADD3 R5, P2, PT, R9, 0x20, RZ ;  /* 0x0000002009057810 */ /* 0x002fe20007f5e0ff */
[----:B------:R-:W-:Y:S01]  /*0880*/  IMAD.MOV.U32 R22, RZ, RZ, R18 ;  /* 0x000000ffff167224 */ /* 0x000fe200078e0012 */
[----:B------:R-:W-:Y:S01]  /*0890*/  MOV R23, R21 ;  /* 0x0000001500177202 */ /* 0x000fe20000000f00 */
[----:B------:R-:W1:Y:S02]  /*08a0*/  LDCU UR10, c[0x0][0x440] ;  /* 0x00008800ff0a77ac */ /* 0x000e640008000800 */
[----:B------:R-:W-:Y:S01]  /*08b0*/  IMAD.X R4, RZ, RZ, UR9, P2 ;  /* 0x00000009ff047e24 */ /* 0x000fe200090e06ff */
[----:B------:R-:W5:Y:S03]  /*08c0*/  LDCU.64 UR4, c[0x0][0x3f0] ;  /* 0x00007e00ff0477ac */ /* 0x000f660008000a00 */
[----:B---3--:R-:W-:-:S02]  /*08d0*/  IMAD R4, R4, UR6, RZ ;  /* 0x0000000604047c24 */ /* 0x008fc4000f8e02ff */
[----:B------:R-:W-:Y:S01]  /*08e0*/  IMAD.WIDE.U32 R22, R5, UR6, R22 ;  /* 0x0000000605167c25 */ /* 0x000fe2000f8e0016 */
[----:B-1----:R-:W-:-:S03]  /*08f0*/  ISETP.GE.AND P4, PT, R0, UR10, PT ;  /* 0x0000000a00007c0c */ /* 0x002fc6000bf86270 */
[----:B------:R-:W-:Y:S01]  /*0900*/  IMAD R4, R5, UR7, R4 ;  /* 0x0000000705047c24 */ /* 0x000fe2000f8e0204 */
[----:B------:R-:W-:Y:S02]  /*0910*/  ISETP.GE.AND P3, PT, R14, UR10, PT ;  /* 0x0000000a0e007c0c */ /* 0x000fe4000bf66270 */
[----:B------:R-:W-:Y:S01]  /*0920*/  ISETP.GE.AND P2, PT, R12, UR10, PT ;  /* 0x0000000a0c007c0c */ /* 0x000fe2000bf46270 */
[----:B------:R-:W-:Y:S01]  /*0930*/  IMAD.IADD R5, R23, 0x1, R4 ;  /* 0x0000000117057824 */ /* 0x000fe200078e0204 */
[----:B-----5:R-:W-:-:S04]  /*0940*/  LEA R24, P5, R22, UR4, 0x1 ;  /* 0x0000000416187c11 */ /* 0x020fc8000f8a08ff */
[----:B------:R-:W-:-:S05]  /*0950*/  LEA.HI.X R25, R22, UR5, R5, 0x1, P5 ;  /* 0x0000000516197c11 */ /* 0x000fca000a8f0c05 */
[----:B------:R3:W-:Y:S04]  /*0960*/  @!P4 STG.E.128 desc[UR16][R24.64], RZ ;  /* 0x000000ff1800c986 */ /* 0x0007e8000c101d10 */
[----:B------:R3:W-:Y:S04]  /*0970*/  @!P3 STG.E.128 desc[UR16][R24.64+0x80], RZ ;  /* 0x000080ff1800b986 */ /* 0x0007e8000c101d10 */
[----:B------:R3:W-:Y:S02]  /*0980*/  @!P2 STG.E.128 desc[UR16][R24.64+0x100], RZ ;  /* 0x000100ff1800a986 */ /* 0x0007e4000c101d10 */
.L_x_78:
[----:B------:R-:W-:Y:S05]  /*0990*/  BSYNC.RECONVERGENT B0 ;  /* 0x0000000000007941 */ /* 0x000fea0003800200 */
.L_x_77:
[----:B------:R-:W-:Y:S01]  /*09a0*/  BSSY.RECONVERGENT B0, `(.L_x_79) ;  /* 0x0000019000007945 */ /* 0x000fe20003800200 */
[----:B----4-:R-:W-:Y:S01]  /*09b0*/  IMAD R13, R13, R6, RZ ;  /* 0x000000060d0d7224 */ /* 0x010fe200078e02ff */
[----:B------:R-:W-:Y:S01]  /*09c0*/  ISETP.NE.AND P2, PT, R0, RZ, PT ;  /* 0x000000ff0000720c */ /* 0x000fe20003f45270 */
[----:B--2---:R-:W-:Y:S01]  /*09d0*/  IMAD R6, R2, R3, RZ ;  /* 0x0000000302067224 */ /* 0x004fe200078e02ff */
[----:B-1----:R-:W-:Y:S01]  /*09e0*/  IADD3 R5, PT, PT, R185, 0x60, RZ ;  /* 0x00000060b9057810 */ /* 0x002fe20007ffe0ff */
[----:B------:R-:W-:Y:S10]  /*09f0*/  @P0 BRA `(.L_x_80) ;  /* 0x00000000004c0947 */ /* 0x000ff40003800000 */
[----:B------:R-:W1:Y:S01]  /*0a00*/  LDCU.64 UR6, c[0x0][0x408] ;  /* 0x00008100ff0677ac */ /* 0x000e620008000a00 */
[----:B------:R-:W-:Y:S01]  /*0a10*/  IADD3 R4, P0, PT, R9, 0x40, RZ ;  /* 0x0000004009047810 */ /* 0x000fe20007f1e0ff */
[----:B------:R-:W-:Y:S01]  /*0a20*/  IMAD.MOV.U32 R22, RZ, RZ, R18 ;  /* 0x000000ffff167224 */ /* 0x000fe200078e0012 */
[----:B------:R-:W-:Y:S01]  /*0a30*/  MOV R23, R21 ;  /* 0x0000001500177202 */ /* 0x000fe20000000f00 */
[----:B------:R-:W2:Y:S02]  /*0a40*/  LDCU UR10, c[0x0][0x440] ;  /* 0x00008800ff0a77ac */ /* 0x000ea40008000800 */
[----:B------:R-:W-:Y:S01]  /*0a50*/  IMAD.X R3, RZ, RZ, UR9, P0 ;  /* 0x00000009ff037e24 */ /* 0x000fe200080e06ff */
[----:B------:R-:W3:Y:S03]  /*0a60*/  LDCU.64 UR4, c[0x0][0x3f0] ;  /* 0x00007e00ff0477ac */ /* 0x000ee60008000a00 */
[----:B-1----:R-:W-:-:S02]  /*0a70*/  IMAD R3, R3, UR6, RZ ;  /* 0x0000000603037c24 */ /* 0x002fc4000f8e02ff */
[----:B------:R-:W-:Y:S01]  /*0a80*/  IMAD.WIDE.U32 R22, R4, UR6, R22 ;  /* 0x0000000604167c25 */ /* 0x000fe2000f8e0016 */
[----:B--2---:R-:W-:-:S03]  /*0a90*/  ISETP.GE.AND P4, PT, R0, UR10, PT ;  /* 0x0000000a00007c0c */ /* 0x004fc6000bf86270 */
[----:B------:R-:W-:Y:S01]  /*0aa0*/  IMAD R3, R4, UR7, R3 ;  /* 0x0000000704037c24 */ /* 0x000fe2000f8e0203 */
[----:B------:R-:W-:Y:S02]  /*0ab0*/  ISETP.GE.AND P3, PT, R14, UR10, PT ;  /* 0x0000000a0e007c0c */ /* 0x000fe4000bf66270 */
[----:B------:R-:W-:Y:S01]  /*0ac0*/  ISETP.GE.AND P0, PT, R12, UR10, PT ;  /* 0x0000000a0c007c0c */ /* 0x000fe2000bf06270 */
[----:B------:R-:W-:Y:S01]  /*0ad0*/  IMAD.IADD R3, R23, 0x1, R3 ;  /* 0x0000000117037824 */ /* 0x000fe200078e0203 */
[----:B---3--:R-:W-:-:S04]  /*0ae0*/  LEA R24, P5, R22, UR4, 0x1 ;  /* 0x0000000416187c11 */ /* 0x008fc8000f8a08ff */
[----:B------:R-:W-:-:S05]  /*0af0*/  LEA.HI.X R25, R22, UR5, R3, 0x1, P5 ;  /* 0x0000000516197c11 */ /* 0x000fca000a8f0c03 */
[----:B------:R1:W-:Y:S04]  /*0b00*/  @!P4 STG.E.128 desc[UR16][R24.64], RZ ;  /* 0x000000ff1800c986 */ /* 0x0003e8000c101d10 */
[----:B------:R1:W-:Y:S04]  /*0b10*/  @!P3 STG.E.128 desc[UR16][R24.64+0x80], RZ ;  /* 0x000080ff1800b986 */ /* 0x0003e8000c101d10 */
[----:B------:R1:W-:Y:S02]  /*0b20*/  @!P0 STG.E.128 desc[UR16][R24.64+0x100], RZ ;  /* 0x000100ff18008986 */ /* 0x0003e4000c101d10 */
.L_x_80:
[----:B------:R-:W-:Y:S05]  /*0b30*/  BSYNC.RECONVERGENT B0 ;  /* 0x0000000000007941 */ /* 0x000fea0003800200 */
.L_x_79:
[-C--:B------:R-:W-:Y:S01]  /*0b40*/  ISETP.GE.AND P0, PT, R5, R194.reuse, PT ;  /* 0x000000c20500720c */ /* 0x080fe20003f06270 */
[----:B------:R-:W-:Y:S01]  /*0b50*/  BSSY.RECONVERGENT B0, `(.L_x_81) ;  /* 0x000001c000007945 */ /* 0x000fe20003800200 */
[----:B------:R-:W-:Y:S01]  /*0b60*/  SEL R6, R6, R199, !P1 ;  /* 0x000000c706067207 */ /* 0x000fe20004800000 */
[----:B------:R-:W-:Y:S01]  /*0b70*/  @!P6 IMAD R13, R2, R7, R13 ;  /* 0x00000007020de224 */ /* 0x000fe200078e020d */
[-C--:B------:R-:W-:Y:S02]  /*0b80*/  ISETP.GE.OR P5, PT, R185, R194.reuse, P2 ;  /* 0x000000c2b900720c */ /* 0x080fe400017a6670 */
[-C--:B------:R-:W-:Y:S02]  /*0b90*/  ISETP.GE.OR P4, PT, R15, R194.reuse, P2 ;  /* 0x000000c20f00720c */ /* 0x080fe40001786670 */
[----:B------:R-:W-:Y:S02]  /*0ba0*/  ISETP.GE.OR P3, PT, R11, R194, P2 ;  /* 0x000000c20b00720c */ /* 0x000fe40001766670 */
[----:B------:R-:W-:-:S02]  /*0bb0*/  SHF.R.S32.HI R2, RZ, 0x1f, R6 ;  /* 0x0000001fff027819 */ /* 0x000fc40000011406 */
[----:B------:R-:W-:Y:S02]  /*0bc0*/  ISETP.GE.OR P2, PT, R5, R194, P2 ;  /* 0x000000c20500720c */ /* 0x000fe40001746670 */
[----:B------:R-:W-:Y:S01]  /*0bd0*/  SEL R6, R6, RZ, P6 ;  /* 0x000000ff06067207 */ /* 0x000fe20003000000 */
[----:B------:R-:W-:Y:S10]  /*0be0*/  @P0 BRA `(.L_x_82) ;  /* 0x0000000000480947 */ /* 0x000ff40003800000 */
[----:B------:R-:W2:Y:S01]  /*0bf0*/  LDCU.64 UR6, c[0x0][0x408] ;  /* 0x00008100ff0677ac */ /* 0x000ea20008000a00 */
[----:B------:R-:W-:Y:S01]  /*0c00*/  IADD3 R4, P0, PT, R9, 0x60, RZ ;  /* 0x0000006009047810 */ /* 0x000fe20007f1e0ff */
[----:B------:R-:W-:Y:S01]  /*0c10*/  IMAD.MOV.U32 R19, RZ, RZ, R21 ;  /* 0x000000ffff137224 */ /* 0x000fe200078e0015 */
[----:B------:R-:W4:Y:S03]  /*0c20*/  LDCU UR10, c[0x0][0x440] ;  /* 0x00008800ff0a77ac */ /* 0x000f260008000800 */
[----:B------:R-:W-:Y:S01]  /*0c30*/  IMAD.X R3, RZ, RZ, UR9, P0 ;  /* 0x00000009ff037e24 */ /* 0x000fe200080e06ff */
[----:B------:R-:W5:Y:S03]  /*0c40*/  LDCU.64 UR4, c[0x0][0x3f0] ;  /* 0x00007e00ff0477ac */ /* 0x000f660008000a00 */
[----:B--2---:R-:W-:-:S02]  /*0c50*/  IMAD R3, R3, UR6, RZ ;  /* 0x0000000603037c24 */ /* 0x004fc4000f8e02ff */
[----:B------:R-:W-:Y:S01]  /*0c60*/  IMAD.WIDE.U32 R18, R4, UR6, R18 ;  /* 0x0000000604127c25 */ /* 0x000fe2000f8e0012 */
[----:B----4-:R-:W-:-:S03]  /*0c70*/  ISETP.GE.AND P0, PT, R0, UR10, PT ;  /* 0x0000000a00007c0c */ /* 0x010fc6000bf06270 */
[----:B------:R-:W-:Y:S01]  /*0c80*/  IMAD R3, R4, UR7, R3 ;  /* 0x0000000704037c24 */ /* 0x000fe2000f8e0203 */
[----:B-----5:R-:W-:-:S03]  /*0c90*/  LEA R20, P1, R18, UR4, 0x1 ;  /* 0x0000000412147c11 */ /* 0x020fc6000f8208ff */
[----:B------:R-:W-:-:S05]  /*0ca0*/  IMAD.IADD R3, R19, 0x1, R3 ;  /* 0x0000000113037824 */ /* 0x000fca00078e0203 */
[----:B------:R-:W-:Y:S02]  /*0cb0*/  LEA.HI.X R21, R18, UR5, R3, 0x1, P1 ;  /* 0x0000000512157c11 */ /* 0x000fe400088f0c03 */
[----:B------:R-:W-:-:S03]  /*0cc0*/  ISETP.GE.AND P1, PT, R14, UR10, PT ;  /* 0x0000000a0e007c0c */ /* 0x000fc6000bf26270 */
[----:B------:R2:W-:Y:S01]  /*0cd0*/  @!P0 STG.E.128 desc[UR16][R20.64], RZ ;  /* 0x000000ff14008986 */ /* 0x0005e2000c101d10 */
[----:B------:R-:W-:-:S09]  /*0ce0*/  ISETP.GE.AND P0, PT, R12, UR10, PT ;  /* 0x0000000a0c007c0c */ /* 0x000fd2000bf06270 */
[----:B------:R2:W-:Y:S04]  /*0cf0*/  @!P1 STG.E.128 desc[UR16][R20.64+0x80], RZ ;  /* 0x000080ff14009986 */ /* 0x0005e8000c101d10 */
[----:B------:R2:W-:Y:S02]  /*0d00*/  @!P0 STG.E.128 desc[UR16][R20.64+0x100], RZ ;  /* 0x000100ff14008986 */ /* 0x0005e4000c101d10 */
.L_x_82:
[----:B------:R-:W-:Y:S05]  /*0d10*/  BSYNC.RECONVERGENT B0 ;  /* 0x0000000000007941 */ /* 0x000fea0003800200 */
.L_x_81:
[--C-:B------:R-:W-:Y:S01]  /*0d20*/  IADD3 R6, P1, P0, R16, R6, R13.reuse ;  /* 0x0000000610067210 */ /* 0x100fe2000783e00d */
[----:B------:R-:W-:Y:S01]  /*0d30*/  BSSY.RECONVERGENT B0, `(.L_x_83) ;  /* 0x000000e000007945 */ /* 0x000fe20003800200 */
[----:B------:R-:W-:Y:S02]  /*0d40*/  SEL R2, R2, RZ, P6 ;  /* 0x000000ff02027207 */ /* 0x000fe40003000000 */
[----:B------:R-:W-:Y:S02]  /*0d50*/  SHF.R.S32.HI R3, RZ, 0x1f, R16 ;  /* 0x0000001fff037819 */ /* 0x000fe40000011410 */
[----:B------:R-:W-:-:S04]  /*0d60*/  SHF.R.S32.HI R13, RZ, 0x1f, R13 ;  /* 0x0000001fff0d7819 */ /* 0x000fc8000001140d */
[----:B------:R-:W-:Y:S01]  /*0d70*/  IADD3.X R2, PT, PT, R3, R2, R13, P1, P0 ;  /* 0x0000000203027210 */ /* 0x000fe20000fe040d */
[----:B------:R-:W-:Y:S06]  /*0d80*/  @P5 BRA `(.L_x_84) ;  /* 0x0000000000205947 */ /* 0x000fec0003800000 */
        /* <DEDUP_REMOVED lines=8> */
.L_x_84:
[----:B------:R-:W-:Y:S05]  /*0e10*/  BSYNC.RECONVERGENT B0 ;  /* 0x0000000000007941 */ /* 0x000fea0003800200 */
.L_x_83:
[----:B------:R-:W-:Y:S04]  /*0e20*/  BSSY.RECONVERGENT B0, `(.L_x_85) ;  /* 0x000000a000007945 */ /* 0x000fe80003800200 */
[----:B------:R-:W-:Y:S05]  /*0e30*/  @P4 BRA `(.L_x_86) ;  /* 0x0000000000204947 */ /* 0x000fea0003800000 */
[----:B------:R-:W5:Y:S01]  /*0e40*/  LDCU.64 UR4, c[0x0][0x420] ;  /* 0x00008400ff0477ac */ /* 0x000f620008000a00 */
[----:B------:R-:W-:-:S05]  /*0e50*/  IMAD R15, R15, R8, RZ ;  /* 0x000000080f0f7224 */ /* 0x000fca00078e02ff */
[----:B----4-:R-:W-:-:S04]  /*0e60*/  IADD3 R3, P0, PT, R15, R6, RZ ;  /* 0x000000060f037210 */ /* 0x010fc80007f1e0ff */
[----:B------:R-:W-:Y:S02]  /*0e70*/  LEA.HI.X.SX32 R0, R15, R2, 0x1, P0 ;  /* 0x000000020f007211 */ /* 0x000fe400000f0eff */
[----:B-----5:R-:W-:-:S04]  /*0e80*/  LEA R12, P0, R3, UR4, 0x2 ;  /* 0x00000004030c7c11 */ /* 0x020fc8000f8010ff */
[----:B------:R-:W-:Y:S01]  /*0e90*/  LEA.HI.X R13, R3, UR5, R0, 0x2, P0 ;  /* 0x00000005030d7c11 */ /* 0x000fe200080f1400 */
[----:B------:R-:W-:-:S05]  /*0ea0*/  IMAD.MOV.U32 R3, RZ, RZ, 0x7f800000 ;  /* 0x7f800000ff037424 */ /* 0x000fca00078e00ff */
[----:B------:R4:W-:Y:S03]  /*0eb0*/  STG.E desc[UR16][R12.64], R3 ;  /* 0x000000030c007986 */ /* 0x0009e6000c101910 */
.L_x_86:
[----:B------:R-:W-:Y:S05]  /*0ec0*/  BSYNC.RECONVERGENT B0 ;  /* 0x0000000000007941 */ /* 0x000fea0003800200 */
.L_x_85:
        /* <DEDUP_REMOVED lines=10> */
.L_x_88:
[----:B------:R-:W-:Y:S05]  /*0f70*/  BSYNC.RECONVERGENT B0 ;  /* 0x0000000000007941 */ /* 0x000fea0003800200 */
.L_x_87:
[----:B------:R-:W-:Y:S05]  /*0f80*/  @P2 EXIT ;  /* 0x000000000000294d */ /* 0x000fea0003800000 */
[----:B------:R-:W5:Y:S01]  /*0f90*/  LDCU.64 UR4, c[0x0][0x420] ;  /* 0x00008400ff0477ac */ /* 0x000f620008000a00 */
[----:B------:R-:W-:-:S05]  /*0fa0*/  IMAD R5, R5, R8, RZ ;  /* 0x0000000805057224 */ /* 0x000fca00078e02ff */
[----:B------:R-:W-:-:S04]  /*0fb0*/  IADD3 R6, P0, PT, R5, R6, RZ ;  /* 0x0000000605067210 */ /* 0x000fc80007f1e0ff */
[----:B------:R-:W-:Y:S02]  /*0fc0*/  LEA.HI.X.SX32 R5, R5, R2, 0x1, P0 ;  /* 0x0000000205057211 */ /* 0x000fe400000f0eff */
[----:B-----5:R-:W-:-:S04]  /*0fd0*/  LEA R2, P0, R6, UR4, 0x2 ;  /* 0x0000000406027c11 */ /* 0x020fc8000f8010ff */
[----:B----4-:R-:W-:Y:S01]  /*0fe0*/  LEA.HI.X R3, R6, UR5, R5, 0x2, P0 ;  /* 0x0000000506037c11 */ /* 0x010fe200080f1405 */
[----:B------:R-:W-:-:S05]  /*0ff0*/  IMAD.MOV.U32 R5, RZ, RZ, 0x7f800000 ;  /* 0x7f800000ff057424 */ /* 0x000fca00078e00ff */
[----:B------:R-:W-:Y:S01]  /*1000*/  STG.E desc[UR16][R2.64], R5 ;  /* 0x0000000502007986 */ /* 0x000fe2000c101910 */
[----:B------:R-:W-:Y:S05]  /*1010*/  EXIT ;  /* 0x000000000000794d */ /* 0x000fea0003800000 */
.L_x_73:
[----:B------:R-:W-:Y:S02]  /*1020*/  ISETP.NE.AND P0, PT, R199, -0x1, PT ;  /* 0xffffffffc700780c */ /* 0x000fe40003f05270 */
[----:B------:R-:W-:-:S11]  /*1030*/  ISETP.NE.AND P2, PT, R12, -0x1, PT ;  /* 0xffffffff0c00780c */ /* 0x000fd60003f45270 */
[----:B------:R-:W1:Y:S08]  /*1040*/  @!P0 LDC.64 R6, c[0x0][0x398] ;  /* 0x0000e600ff068b82 */ /* 0x000e700000000a00 */
[----:B------:R-:W2:Y:S01]  /*1050*/  @P0 LDC.64 R4, c[0x0][0x3b0] ;  /* 0x0000ec00ff040b82 */ /* 0x000ea20000000a00 */
[----:B-1----:R-:W-:-:S04]  /*1060*/  @!P0 IMAD.WIDE.U32 R10, R2, R6, RZ ;  /* 0x00000006020a8225 */ /* 0x002fc800078e00ff */
[----:B------:R-:W-:Y:S02]  /*1070*/  @!P0 IMAD R8, R2, R7, R11 ;  /* 0x0000000702088224 */ /* 0x000fe400078e020b */
[----:B--2---:R-:W-:-:S04]  /*1080*/  @P0 IMAD.WIDE.U32 R14, R199, R4, RZ ;  /* 0x00000004c70e0225 */ /* 0x004fc800078e00ff */
[----:B------:R-:W-:Y:S01]  /*1090*/  @P0 IMAD R8, R199, R5, R15 ;  /* 0x00000005c7080224 */ /* 0x000fe200078e020f */
[----:B------:R-:W-:Y:S01]  /*10a0*/  @P0 MOV R10, R14 ;  /* 0x0000000e000a0202 */ /* 0x000fe20000000f00 */
[----:B------:R-:W-:Y:S06]  /*10b0*/  @P2 BRA `(.L_x_89) ;  /* 0x0000000000282947 */ /* 0x000fec0003800000 */
[----:B------:R-:W1:Y:S01]  /*10c0*/  LDCU.64 UR8, c[0x0][0x3b8] ;  /* 0x00007700ff0877ac */ /* 0x000e620008000a00 */
[----:B------:R-:W-:Y:S01]  /*10d0*/  SHF.R.S32.HI R4, RZ, 0x1f, R9 ;  /* 0x0000001fff047819 */ /* 0x000fe20000011409 */
[----:B------:R-:W2:Y:S04]  /*10e0*/  LDCU.64 UR4, c[0x0][0x3a0] ;  /* 0x00007400ff0477ac */ /* 0x000ea80008000a00 */
[----:B-1----:R-:W-:Y:S02]  /*10f0*/  IMAD R4, R4, UR8, RZ ;  /* 0x0000000804047c24 */ /* 0x002fe4000f8e02ff */
[----:B------:R-:W-:-:S04]  /*1100*/  IMAD.WIDE.U32 R6, R9, UR8, RZ ;  /* 0x0000000809067c25 */ /* 0x000fc8000f8e00ff */
[----:B------:R-:W-:-:S05]  /*1110*/  IMAD R3, R9, UR9, R4 ;  /* 0x0000000909037c24 */ /* 0x000fca000f8e0204 */
[----:B------:R-:W-:-:S03]  /*1120*/  IADD3 R7, PT, PT, R7, R3, RZ ;  /* 0x0000000307077210 */ /* 0x000fc60007ffe0ff */
[----:B--2---:R-:W-:-:S04]  /*1130*/  IMAD.WIDE.U32 R14, R2, UR4, R6 ;  /* 0x00000004020e7c25 */ /* 0x004fc8000f8e0006 */
[----:B------:R-:W-:Y:S01]  /*1140*/  IMAD R6, R2, UR5, R15 ;  /* 0x0000000502067c24 */ /* 0x000fe2000f8e020f */
[----:B------:R-:W-:Y:S06]  /*1150*/  BRA `(.L_x_90) ;  /* 0x0000000000147947 */ /* 0x000fec0003800000 */
.L_x_89:
[----:B------:R-:W1:Y:S01]  /*1160*/  LDCU.64 UR8, c[0x0][0x3b8] ;  /* 0x00007700ff0877ac */ /* 0x000e620008000a00 */
[----:B------:R-:W-:-:S05]  /*1170*/  IADD3 R14, PT, PT, R9, R12, RZ ;  /* 0x0000000c090e7210 */ /* 0x000fca0007ffe0ff */
[C---:B-1----:R-:W-:Y:S02]  /*1180*/  IMAD R6, R14.reuse, UR9, RZ ;  /* 0x000000090e067c24 */ /* 0x042fe4000f8e02ff */
[----:B------:R-:W-:-:S05]  /*1190*/  IMAD.WIDE.U32 R14, R14, UR8, RZ ;  /* 0x000000080e0e7c25 */ /* 0x000fca000f8e00ff */
[----:B------:R-:W-:Y:S02]  /*11a0*/  IADD3 R6, PT, PT, R15, R6, RZ ;  /* 0x000000060f067210 */ /* 0x000fe40007ffe0ff */
.L_x_90:
[----:B------:R-:W1:Y:S01]  /*11b0*/  LDC R4, c[0x0][0x3e8] ;  /* 0x0000fa00ff047b82 */ /* 0x000e620000000800 */
[----:B------:R-:W-:Y:S02]  /*11c0*/  MOV R16, RZ ;  /* 0x000000ff00107202 */ /* 0x000fe40000000f00 */
[----:B-1----:R-:W-:-:S04]  /*11d0*/  IABS R7, R4 ;  /* 0x0000000400077213 */ /* 0x002fc80000000000 */
[----:B------:R-:W1:Y:S08]  /*11e0*/  I2F.RP R11, R7 ;  /* 0x00000007000b7306 */ /* 0x000e700000209400 */
[----:B-1----:R-:W1:Y:S02]  /*11f0*/  MUFU.RCP R17, R11 ;  /* 0x0000000b00117308 */ /* 0x002e640000001000 */
[----:B-1----:R-:W-:-:S06]  /*1200*/  VIADD R17, R17, 0xffffffe ;  /* 0x0ffffffe11117836 */ /* 0x002fcc0000000000 */
[----:B------:R-:W1:Y:S02]  /*1210*/  F2I.FTZ.U32.TRUNC.NTZ R17, R17 ;  /* 0x0000001100117305 */ /* 0x000e64000021f000 */
[----:B-1----:R-:W-:-:S04]  /*1220*/  IMAD.MOV R3, RZ, RZ, -R17 ;  /* 0x000000ffff037224 */ /* 0x002fc800078e0a11 */
        /* <DEDUP_REMOVED lines=29> */
[----:B------:R-:W-:Y:S01]  /*1400*/  MOV R12, R16 ;  /* 0x00000010000c7202 */ /* 0x000fe20000000f00 */
[----:B------:R-:W-:Y:S06]  /*1410*/  BRA `(.L_x_92) ;  /* 0x0000000000187947 */ /* 0x000fec0003800000 */
.L_x_91:
[----:B------:R-:W1:Y:S01]  /*1420*/  LDC.64 R4, c[0x0][0x3c0] ;  /* 0x0000f000ff047b82 */ /* 0x000e620000000a00 */
[----:B------:R-:W-:-:S05]  /*1430*/  IADD3 R9, PT, PT, R9, R12, RZ ;  /* 0x0000000c09097210 */ /* 0x000fca0007ffe0ff */
[C---:B-1----:R-:W-:Y:S02]  /*1440*/  IMAD R2, R9.reuse, R5, RZ ;  /* 0x0000000509027224 */ /* 0x042fe400078e02ff */
[----:B------:R-:W-:-:S05]  /*1450*/  IMAD.WIDE.U32 R16, R9, R4, RZ ;  /* 0x0000000409107225 */ /* 0x000fca00078e00ff */
[----:B------:R-:W-:Y:S02]  /*1460*/  IADD3 R2, PT, PT, R17, R2, RZ ;  /* 0x0000000211027210 */ /* 0x000fe40007ffe0ff */
[----:B------:R-:W-:-:S07]  /*1470*/  MOV R12, R16 ;  /* 0x00000010000c7202 */ /* 0x000fce0000000f00 */
.L_x_92:
[----:B------:R-:W-:Y:S01]  /*1480*/  IMAD.SHL.U32 R205, R185, 0x8, RZ ;  /* 0x00000008b9cd7824 */ /* 0x000fe200078e00ff */
[----:B------:R-:W1:Y:S01]  /*1490*/  LDCU.128 UR4, c[0x0][0x3d0] ;  /* 0x00007a00ff0477ac */ /* 0x000e620008000c00 */
[--C-:B------:R-:W-:Y:S01]  /*14a0*/  SHF.R.U32.HI R9, RZ, 0x3, R185.reuse ;  /* 0x00000003ff097819 */ /* 0x100fe200000116b9 */
[----:B------:R-:W2:Y:S01]  /*14b0*/  S2UR UR18, SR_CgaCtaId ;  /* 0x00000000001279c3 */ /* 0x000ea20000008800 */
[----:B------:R-:W-:Y:S01]  /*14c0*/  VIADD R194, R194, -UR20 ;  /* 0x80000014c2c27c36 */ /* 0x000fe20008000000 */
[----:B------:R-:W-:Y:S01]  /*14d0*/  LOP3.LUT R184, R205, 0x38, RZ, 0xc0, !PT ;  /* 0x00000038cdb87812 */ /* 0x000fe200078ec0ff */
[----:B------:R-:W3:Y:S01]  /*14e0*/  LDCU.64 UR12, c[0x0][0x390] ;  /* 0x00007200ff0c77ac */ /* 0x000ee20008000a00 */
[----:B------:R-:W-:Y:S01]  /*14f0*/  IMAD.SHL.U32 R133, R185, 0x40, RZ ;  /* 0x00000040b9857824 */ /* 0x000fe200078e00ff */
[----:B------:R-:W-:Y:S01]  /*1500*/  SHF.R.U32.HI R187, RZ, 0x1, R185 ;  /* 0x00000001ffbb7819 */ /* 0x000fe200000116b9 */
[----:B------:R-:W-:Y:S01]  /*1510*/  BSSY.RECONVERGENT B0, `(.L_x_93) ;  /* 0x000004b000007945 */ /* 0x000fe20003800200 */
[C---:B------:R-:W-:Y:S01]  /*1520*/  IADD3 R14, P1, PT, R184.reuse, R14, RZ ;  /* 0x0000000eb80e7210 */ /* 0x040fe20007f3e0ff */
[----:B------:R-:W4:Y:S01]  /*1530*/  LDCU.64 UR14, c[0x0][0x388] ;  /* 0x00007100ff0e77ac */ /* 0x000f220008000a00 */
[----:B------:R-:W-:-:S02]  /*1540*/  IADD3 R16, P0, PT, R184, R12, RZ ;  /* 0x0000000cb8107210 */ /* 0x000fc40007f1e0ff */
[C---:B------:R-:W-:Y:S01]  /*1550*/  LOP3.LUT R12, R205.reuse, 0x1e00, RZ, 0xc0, !PT ;  /* 0x00001e00cd0c7812 */ /* 0x040fe200078ec0ff */
[----:B------:R-:W-:Y:S01]  /*1560*/  IMAD.X R15, RZ, RZ, R6, P1 ;  /* 0x000000ffff0f7224 */ /* 0x000fe200008e0606 */
[----:B------:R-:W5:Y:S01]  /*1570*/  LDCU.64 UR10, c[0x0][0x3c8] ;  /* 0x00007900ff0a77ac */ /* 0x000f620008000a00 */
[----:B------:R-:W-:Y:S01]  /*1580*/  IMAD.X R17, RZ, RZ, R2, P0 ;  /* 0x000000ffff117224 */ /* 0x000fe200000e0602 */
[----:B------:R-:W-:Y:S01]  /*1590*/  LOP3.LUT R2, R205, 0x1f8, RZ, 0xc0, !PT ;  /* 0x000001f8cd027812 */ /* 0x000fe200078ec0ff */
[C---:B------:R-:W-:Y:S01]  /*15a0*/  IMAD.WIDE.U32 R6, R9.reuse, UR8, R14 ;  /* 0x0000000809067c25 */ /* 0x040fe2000f8e000e */
[----:B------:R-:W-:Y:S02]  /*15b0*/  IADD3 R10, P0, PT, R184, R10, RZ ;  /* 0x0000000ab80a7210 */ /* 0x000fe40007f1e0ff */
[----:B------:R-:W-:Y:S01]  /*15c0*/  LOP3.LUT R201, R2, 0x38, R185, 0x78, !PT ;  /* 0x0000003802c97812 */ /* 0x000fe200078e78b9 */
[----:B------:R-:W-:Y:S01]  /*15d0*/  IMAD.WIDE.U32 R14, R9, R4, R16 ;  /* 0x00000004090e7225 */ /* 0x000fe200078e0010 */
[----:B------:R-:W-:-:S02]  /*15e0*/  SHF.R.S32.HI R16, RZ, 0x1f, R3 ;  /* 0x0000001fff107819 */ /* 0x000fc40000011403 */
[----:B------:R-:W-:Y:S01]  /*15f0*/  LOP3.LUT R201, R201, R12, RZ, 0xfc, !PT ;  /* 0x0000000cc9c97212 */ /* 0x000fe200078efcff */
[C---:B------:R-:W-:Y:S01]  /*1600*/  IMAD R7, R9.reuse, UR9, R7 ;  /* 0x0000000909077c24 */ /* 0x040fe2000f8e0207 */
[----:B------:R-:W-:Y:S01]  /*1610*/  LOP3.LUT R204, R184, 0x40, RZ, 0xfc, !PT ;  /* 0x00000040b8cc7812 */ /* 0x000fe200078efcff */
[----:B-1----:R-:W-:Y:S01]  /*1620*/  IMAD R18, R16, UR4, RZ ;  /* 0x0000000410127c24 */ /* 0x002fe2000f8e02ff */
[----:B------:R-:W-:Y:S01]  /*1630*/  LOP3.LUT R203, R184, 0x80, RZ, 0xfc, !PT ;  /* 0x00000080b8cb7812 */ /* 0x000fe200078efcff */
[----:B------:R-:W-:Y:S02]  /*1640*/  IMAD R16, R16, UR6, RZ ;  /* 0x0000000610107c24 */ /* 0x000fe4000f8e02ff */
[----:B------:R-:W-:Y:S02]  /*1650*/  IMAD R15, R9, R5, R15 ;  /* 0x00000005090f7224 */ /* 0x000fe400078e020f */
[C---:B------:R-:W-:Y:S01]  /*1660*/  IMAD R197, R3.reuse, UR5, R18 ;  /* 0x0000000503c57c24 */ /* 0x040fe2000f8e0212 */
[----:B------:R-:W-:Y:S01]  /*1670*/  UMOV UR5, 0x400 ;  /* 0x0000040000057882 */ /* 0x000fe20000000000 */
[C---:B------:R-:W-:Y:S01]  /*1680*/  IMAD R195, R3.reuse, UR7, R16 ;  /* 0x0000000703c37c24 */ /* 0x040fe2000f8e0210 */
[----:B--2---:R-:W-:Y:S01]  /*1690*/  ULEA UR5, UR18, UR5, 0x18 ;  /* 0x0000000512057291 */ /* 0x004fe2000f8ec0ff */
[----:B------:R-:W-:Y:S01]  /*16a0*/  IMAD.WIDE.U32 R6, R3, UR4, R6 ;  /* 0x0000000403067c25 */ /* 0x000fe2000f8e0006 */
[----:B------:R-:W-:-:S03]  /*16b0*/  USHF.R.U32.HI UR4, URZ, 0x19, UR19 ;  /* 0x00000019ff047899 */ /* 0x000fc60008011613 */
[----:B------:R-:W-:Y:S01]  /*16c0*/  IMAD.WIDE.U32 R2, R3, UR6, R14 ;  /* 0x0000000603027c25 */ /* 0x000fe2000f8e000e */
[----:B------:R-:W-:Y:S01]  /*16d0*/  USHF.L.U32 UR6, UR19, 0x7, URZ ;  /* 0x0000000713067899 */ /* 0x000fe200080006ff */
[----:B----4-:R-:W-:Y:S02]  /*16e0*/  LEA R198, P1, R6, UR14, 0x1 ;  /* 0x0000000e06c67c11 */ /* 0x010fe4000f8208ff */
[----:B------:R-:W-:Y:S01]  /*16f0*/  IMAD.X R11, RZ, RZ, R8, P0 ;  /* 0x000000ffff0b7224 */ /* 0x000fe200000e0608 */
[C---:B---3--:R-:W-:Y:S01]  /*1700*/  LEA R196, P0, R2.reuse, UR12, 0x1 ;  /* 0x0000000c02c47c11 */ /* 0x048fe2000f8008ff */
[----:B------:R-:W-:Y:S01]  /*1710*/  IMAD.IADD R195, R3, 0x1, R195 ;  /* 0x0000000103c37824 */ /* 0x000fe200078e02c3 */
[----:B------:R-:W-:Y:S01]  /*1720*/  LOP3.LUT R3, R9, UR6, RZ, 0xfc, !PT ;  /* 0x0000000609037c12 */ /* 0x000fe2000f8efcff */
[----:B------:R-:W-:Y:S01]  /*1730*/  IMAD.IADD R197, R7, 0x1, R197 ;  /* 0x0000000107c57824 */ /* 0x000fe200078e02c5 */
[----:B------:R-:W-:Y:S01]  /*1740*/  LOP3.LUT R7, R187, 0x8, RZ, 0xc0, !PT ;  /* 0x00000008bb077812 */ /* 0x000fe200078ec0ff */
[----:B-----5:R-:W-:Y:S01]  /*1750*/  IMAD.WIDE.U32 R10, R13, UR10, R10 ;  /* 0x0000000a0d0a7c25 */ /* 0x020fe2000f8e000a */
[----:B------:R-:W-:-:S02]  /*1760*/  LEA.HI.X R195, R2, UR13, R195, 0x1, P0 ;  /* 0x0000000d02c37c11 */ /* 0x000fc400080f0cc3 */
[----:B------:R-:W-:Y:S01]  /*1770*/  ISETP.GE.AND P0, PT, R9, R194, PT ;  /* 0x000000c20900720c */ /* 0x000fe20003f06270 */
[----:B------:R-:W-:Y:S01]  /*1780*/  IMAD R13, R13, UR11, R11 ;  /* 0x0000000b0d0d7c24 */ /* 0x000fe2000f8e020b */
[----:B------:R-:W-:Y:S02]  /*1790*/  LOP3.LUT R2, R184, 0x1c0, R133, 0xf8, !PT ;  /* 0x000001c0b8027812 */ /* 0x000fe400078ef885 */
[----:B------:R-:W-:Y:S02]  /*17a0*/  LEA.HI.X R197, R6, UR15, R197, 0x1, P1 ;  /* 0x0000000f06c57c11 */ /* 0x000fe400088f0cc5 */
[----:B------:R-:W-:Y:S02]  /*17b0*/  LOP3.LUT R82, R2, R7, RZ, 0x3c, !PT ;  /* 0x0000000702527212 */ /* 0x000fe400078e3cff */
[----:B------:R-:W-:-:S05]  /*17c0*/  LEA R201, R201, UR5, 0x1 ;  /* 0x00000005c9c97c11 */ /* 0x000fca000f8e08ff */
[----:B------:R-:W-:Y:S05]  /*17d0*/  @P0 BRA `(.L_x_94) ;  /* 0x0000000000780947 */ /* 0x000fea0003800000 */
[----:B------:R-:W1:Y:S01]  /*17e0*/  LDC.64 R6, c[0x0][0x3b0] ;  /* 0x0000ec00ff067b82 */ /* 0x000e620000000a00 */
[----:B------:R-:W2:Y:S01]  /*17f0*/  LDCU UR10, c[0x0][0x440] ;  /* 0x00008800ff0a77ac */ /* 0x000ea20008000800 */
[----:B------:R-:W-:Y:S01]  /*1800*/  IMAD.MOV.U32 R12, RZ, RZ, R10 ;  /* 0x000000ffff0c7224 */ /* 0x000fe200078e000a */
[----:B------:R-:W3:Y:S01]  /*1810*/  LDCU.64 UR6, c[0x0][0x380] ;  /* 0x00007000ff0677ac */ /* 0x000ee20008000a00 */
[----:B--2---:R-:W-:Y:S02]  /*1820*/  ISETP.GE.AND P1, PT, R184, UR10, PT ;  /* 0x0000000ab8007c0c */ /* 0x004fe4000bf26270 */
[----:B------:R-:W-:Y:S01]  /*1830*/  ISETP.GE.AND P0, PT, R204, UR10, PT ;  /* 0x0000000acc007c0c */ /* 0x000fe2000bf06270 */
[----:B-1----:R-:W-:Y:S02]  /*1840*/  IMAD R8, R6, UR4, RZ ;  /* 0x0000000406087c24 */ /* 0x002fe4000f8e02ff */
[----:B------:R-:W-:-:S04]  /*1850*/  IMAD.WIDE.U32 R14, R3, R6, R12 ;  /* 0x00000006030e7225 */ /* 0x000fc800078e000c */
[----:B------:R-:W-:Y:S01]  /*1860*/  IMAD R7, R3, R7, R8 ;  /* 0x0000000703077224 */ /* 0x000fe200078e0208 */
[----:B---3--:R-:W-:-:S03]  /*1870*/  LEA R6, P2, R14, UR6, 0x1 ;  /* 0x000000060e067c11 */ /* 0x008fc6000f8408ff */
[----:B------:R-:W-:-:S05]  /*1880*/  IMAD.IADD R7, R15, 0x1, R7 ;  /* 0x000000010f077824 */ /* 0x000fca00078e0207 */
[----:B------:R-:W-:-:S05]  /*1890*/  LEA.HI.X R7, R14, UR7, R7, 0x1, P2 ;  /* 0x000000070e077c11 */ /* 0x000fca00090f0c07 */
[----:B------:R-:W-:Y:S01]  /*18a0*/  @!PT LDS RZ, [RZ] ;  /* 0x00000000fffff984 */ /* 0x000fe20000000800 */
[----:B------:R-:W-:Y:S01]  /*18b0*/  @!PT LDS RZ, [RZ] ;  /* 0x00000000fffff984 */ /* 0x000fe20000000800 */
[----:B------:R-:W-:Y:S01]  /*18c0*/  @!PT LDS RZ, [RZ] ;  /* 0x00000000fffff984 */ /* 0x000fe20000000800 */
[----:B------:R1:W-:Y:S04]  /*18d0*/  @!P1 LDGSTS.E.BYPASS.LTC128B.128 [R201], desc[UR16][R6.64] ;  /* 0x0000000006c99fae */ /* 0x0003e8000b981a10 */
[----:B------:R1:W-:Y:S04]  /*18e0*/  @P1 STS.128 [R201], RZ ;  /* 0x000000ffc9001388 */ /* 0x0003e80000000c00 */
[----:B------:R-:W-:Y:S01]  /*18f0*/  @!PT LDS RZ, [RZ] ;  /* 0x00000000fffff984 */ /* 0x000fe20000000800 */
[----:B------:R-:W-:Y:S01]  /*1900*/  @!PT LDS RZ, [RZ] ;  /* 0x00000000fffff984 */ /* 0x000fe20000000800 */
[----:B------:R-:W-:Y:S01]  /*1910*/  @!PT LDS RZ, [RZ] ;  /* 0x00000000fffff984 */ /* 0x000fe20000000800 */
[----:B------:R1:W-:Y:S04]  /*1920*/  @!P0 LDGSTS.E.BYPASS.LTC128B.128 [R201+0x4000], desc[UR16][R6.64+0x80] ;  /* 0x0400008006c98fae */ /* 0x0003e8000b981a10 */
[----:B------:R1:W-:Y:S01]  /*1930*/  @P0 STS.128 [R201+0x4000], RZ ;  /* 0x004000ffc9000388 */ /* 0x0003e20000000c00 */
[----:B------:R-:W-:-:S13]  /*1940*/  ISETP.GE.AND P0, PT, R203, UR10, PT ;  /* 0x0000000acb007c0c */ /* 0x000fda000bf06270 */
[----:B------:R-:W-:Y:S05]  /*1950*/  @P0 BRA `(.L_x_95) ;  /* 0x0000000000140947 */ /* 0x000fea0003800000 */
[----:B------:R-:W-:Y:S01]  /*1960*/  @!PT LDS RZ, [RZ] ;  /* 0x00000000fffff984 */ /* 0x000fe20000000800 */
[----:B------:R-:W-:Y:S01]  /*1970*/  @!PT LDS RZ, [RZ] ;  /* 0x00000000fffff984 */ /* 0x000fe20000000800 */
[----:B------:R-:W-:Y:S01]  /*1980*/  @!PT LDS RZ, [RZ] ;  /* 0x00000000fffff984 */ /* 0x000fe20000000800 */
[----:B------:R3:W-:Y:S01]  /*1990*/  LDGSTS.E.BYPASS.LTC128B.128 [R201+0x8000], desc[UR16][R6.64+0x100] ;  /* 0x0800010006c97fae */ /* 0x0007e2000b981a10 */
[----:B------:R-:W-:Y:S05]  /*19a0*/  BRA `(.L_x_94) ;  /* 0x0000000000047947 */ /* 0x000fea0003800000 */
.L_x_95:
[----:B------:R2:W-:Y:S02]  /*19b0*/  STS.128 [R201+0x8000], RZ ;  /* 0x008000ffc9007388 */ /* 0x0005e40000000c00 */
.L_x_94:
[----:B------:R-:W-:Y:S05]  /*19c0*/  BSYNC.RECONVERGENT B0 ;  /* 0x0000000000007941 */ /* 0x000fea0003800200 */
.L_x_93:
[----:B-1-3--:R-:W-:Y:S01]  /*19d0*/  IADD3 R7, PT, PT, R9, 0x20, RZ ;  /* 0x0000002009077810 */ /* 0x00afe20007ffe0ff */
[----:B------:R-:W-:Y:S03]  /*19e0*/  BSSY.RECONVERGENT B0, `(.L_x_96) ;  /* 0x0000024000007945 */ /* 0x000fe60003800200 */
[----:B------:R-:W-:-:S13]  /*19f0*/  ISETP.GE.AND P0, PT, R7, R194, PT ;  /* 0x000000c20700720c */ /* 0x000fda0003f06270 */
[----:B------:R-:W-:Y:S05]  /*1a00*/  @P0 BRA `(.L_x_97) ;  /* 0x0000000000840947 */ /* 0x000fea0003800000 */
[----:B------:R-:W1:Y:S01]  /*1a10*/  LDCU.64 UR10, c[0x0][0x3b0] ;  /* 0x00007600ff0a77ac */ /* 0x000e620008000a00 */
[----:B------:R-:W-:Y:S01]  /*1a20*/  IADD3 R15, P0, PT, R3, 0x20, RZ ;  /* 0x00000020030f7810 */ /* 0x000fe20007f1e0ff */
[----:B------:R-:W-:Y:S01]  /*1a30*/  IMAD.MOV.U32 R16, RZ, RZ, R10 ;  /* 0x000000ffff107224 */ /* 0x000fe200078e000a */
[----:B------:R-:W-:Y:S01]  /*1a40*/  MOV R17, R13 ;  /* 0x0000000d00117202 */ /* 0x000fe20000000f00 */
[----:B------:R-:W3:Y:S02]  /*1a50*/  LDCU UR12, c[0x0][0x440] ;  /* 0x00008800ff0c77ac */ /* 0x000ee40008000800 */
[----:B------:R-:W-:Y:S01]  /*1a60*/  IMAD.X R6, RZ, RZ, UR4, P0 ;  /* 0x00000004ff067e24 */ /* 0x000fe200080e06ff */
[----:B------:R-:W4:Y:S03]  /*1a70*/  LDCU.64 UR6, c[0x0][0x380] ;  /* 0x00007000ff0677ac */ /* 0x000f260008000a00 */
[----:B-1----:R-:W-:-:S02]  /*1a80*/  IMAD R6, R6, UR10, RZ ;  /* 0x0000000a06067c24 */ /* 0x002fc4000f8e02ff */
[----:B------:R-:W-:Y:S01]  /*1a90*/  IMAD.WIDE.U32 R16, R15, UR10, R16 ;  /* 0x0000000a0f107c25 */ /* 0x000fe2000f8e0010 */
[----:B---3--:R-:W-:-:S03]  /*1aa0*/  ISETP.GE.AND P1, PT, R184, UR12, PT ;  /* 0x0000000cb8007c0c */ /* 0x008fc6000bf26270 */
[----:B------:R-:W-:Y:S01]  /*1ab0*/  IMAD R6, R15, UR11, R6 ;  /* 0x0000000b0f067c24 */ /* 0x000fe2000f8e0206 */
[----:B------:R-:W-:Y:S02]  /*1ac0*/  ISETP.GE.AND P0, PT, R204, UR12, PT ;  /* 0x0000000ccc007c0c */ /* 0x000fe4000bf06270 */
[----:B----4-:R-:W-:Y:S01]  /*1ad0*/  LEA R14, P2, R16, UR6, 0x1 ;  /* 0x00000006100e7c11 */ /* 0x010fe2000f8408ff */
[----:B------:R-:W-:-:S05]  /*1ae0*/  IMAD.IADD R15, R17, 0x1, R6 ;  /* 0x00000001110f7824 */ /* 0x000fca00078e0206 */
[----:B------:R-:W-:-:S05]  /*1af0*/  LEA.HI.X R15, R16, UR7, R15, 0x1, P2 ;  /* 0x00000007100f7c11 */ /* 0x000fca00090f0c0f */
[----:B------:R-:W-:Y:S01]  /*1b00*/  @!PT LDS RZ, [RZ] ;  /* 0x00000000fffff984 */ /* 0x000fe20000000800 */
[----:B------:R-:W-:Y:S01]  /*1b10*/  @!PT LDS RZ, [RZ] ;  /* 0x00000000fffff984 */ /* 0x000fe20000000800 */
[----:B------:R-:W-:Y:S01]  /*1b20*/  @!PT LDS RZ, [RZ] ;  /* 0x00000000fffff984 */ /* 0x000fe20000000800 */
[----:B------:R1:W-:Y:S04]  /*1b30*/  @!P1 LDGSTS.E.BYPASS.LTC128B.128 [R201+0x1000], desc[UR16][R14.64] ;  /* 0x010000000ec99fae */ /* 0x0003e8000b981a10 */
[----:B------:R1:W-:Y:S04]  /*1b40*/  @P1 STS.128 [R201+0x1000], RZ ;  /* 0x001000ffc9001388 */ /* 0x0003e80000000c00 */
        /* <DEDUP_REMOVED lines=12> */
.L_x_98:
[----:B------:R4:W-:Y:S02]  /*1c10*/  STS.128 [R201+0x9000], RZ ;  /* 0x009000ffc9007388 */ /* 0x0009e40000000c00 */
.L_x_97:
[----:B------:R-:W-:Y:S05]  /*1c20*/  BSYNC.RECONVERGENT B0 ;  /* 0x0000000000007941 */ /* 0x000fea0003800200 */
.L_x_96:
        /* <DEDUP_REMOVED lines=10> */
[----:B------:R-:W5:Y:S03]  /*1cd0*/  LDCU.64 UR6, c[0x0][0x380] ;  /* 0x00007000ff0677ac */ /* 0x000f660008000a00 */
[----:B-1----:R-:W-:-:S02]  /*1ce0*/  IMAD R6, R6, UR10, RZ ;  /* 0x0000000a06067c24 */ /* 0x002fc4000f8e02ff */
[----:B------:R-:W-:Y:S01]  /*1cf0*/  IMAD.WIDE.U32 R16, R15, UR10, R16 ;  /* 0x0000000a0f107c25 */ /* 0x000fe2000f8e0010 */
[----:B---3--:R-:W-:-:S03]  /*1d00*/  ISETP.GE.AND P1, PT, R184, UR12, PT ;  /* 0x0000000cb8007c0c */ /* 0x008fc6000bf26270 */
[----:B------:R-:W-:Y:S01]  /*1d10*/  IMAD R6, R15, UR11, R6 ;  /* 0x0000000b0f067c24 */ /* 0x000fe2000f8e0206 */
[----:B------:R-:W-:Y:S02]  /*1d20*/  ISETP.GE.AND P0, PT, R204, UR12, PT ;  /* 0x0000000ccc007c0c */ /* 0x000fe4000bf06270 */
[----:B-----5:R-:W-:Y:S01]  /*1d30*/  LEA R14, P2, R16, UR6, 0x1 ;  /* 0x00000006100e7c11 */ /* 0x020fe2000f8408ff */
        /* <DEDUP_REMOVED lines=19> */
.L_x_101:
[----:B------:R3:W-:Y:S02]  /*1e70*/  STS.128 [R201+0xa000], RZ ;  /* 0x00a000ffc9007388 */ /* 0x0007e40000000c00 */
.L_x_100:
[----:B------:R-:W-:Y:S05]  /*1e80*/  BSYNC.RECONVERGENT B0 ;  /* 0x0000000000007941 */ /* 0x000fea0003800200 */
.L_x_99:
[----:B-1-3--:R-:W-:Y:S01]  /*1e90*/  IADD3 R15, PT, PT, R9, 0x60, RZ ;  /* 0x00000060090f7810 */ /* 0x00afe20007ffe0ff */
[----:B------:R-:W-:Y:S01]  /*1ea0*/  USHF.L.U64.HI UR13, UR8, 0x6, UR9 ;  /* 0x00000006080d7899 */ /* 0x000fe20008010209 */
[----:B------:R-:W-:Y:S01]  /*1eb0*/  BSSY.RECONVERGENT B0, `(.L_x_102) ;  /* 0x0000024000007945 */ /* 0x000fe20003800200 */
[----:B------:R-:W-:Y:S01]  /*1ec0*/  USHF.L.U32 UR14, UR8, 0x6, URZ ;  /* 0x00000006080e7899 */ /* 0x000fe200080006ff */
[----:B------:R-:W-:-:S13]  /*1ed0*/  ISETP.GE.AND P0, PT, R15, R194, PT ;  /* 0x000000c20f00720c */ /* 0x000fda0003f06270 */
[----:B------:R-:W-:Y:S05]  /*1ee0*/  @P0 BRA `(.L_x_103) ;  /* 0x0000000000800947 */ /* 0x000fea0003800000 */
[----:B------:R-:W1:Y:S01]  /*1ef0*/  LDCU.64 UR10, c[0x0][0x3b0] ;  /* 0x00007600ff0a77ac */ /* 0x000e620008000a00 */
[----:B------:R-:W-:Y:S01]  /*1f00*/  IADD3 R6, P0, PT, R3, 0x60, RZ ;  /* 0x0000006003067810 */ /* 0x000fe20007f1e0ff */
[----:B------:R-:W-:Y:S01]  /*1f10*/  IMAD.MOV.U32 R11, RZ, RZ, R13 ;  /* 0x000000ffff0b7224 */ /* 0x000fe200078e000d */
[----:B------:R-:W3:Y:S03]  /*1f20*/  LDCU UR12, c[0x0][0x440] ;  /* 0x00008800ff0c77ac */ /* 0x000ee60008000800 */
        /* <DEDUP_REMOVED lines=27> */
.L_x_104:
[----:B------:R3:W-:Y:S02]  /*20e0*/  STS.128 [R201+0xb000], RZ ;  /* 0x00b000ffc9007388 */ /* 0x0007e40000000c00 */
.L_x_103:
[----:B------:R-:W-:Y:S05]  /*20f0*/  BSYNC.RECONVERGENT B0 ;  /* 0x0000000000007941 */ /* 0x000fea0003800200 */
.L_x_102:
[----:B------:R-:W-:Y:S01]  /*2100*/  LEA.HI.SX32 R3, R0, 0xffffffff, 0x1a ;  /* 0xffffffff00037811 */ /* 0x000fe200078fd2ff */
[----:B------:R-:W-:Y:S03]  /*2110*/  BSSY.RECONVERGENT B0, `(.L_x_105) ;  /* 0x0000020000007945 */ /* 0x000fe60003800200 */
[----:B------:R-:W-:Y:S01]  /*2120*/  SHF.R.S32.HI R8, RZ, 0x1f, R3 ;  /* 0x0000001fff087819 */ /* 0x000fe20000011403 */
[C---:B------:R-:W-:Y:S02]  /*2130*/  IMAD R6, R3.reuse, -0x40, R86 ;  /* 0xffffffc003067824 */ /* 0x040fe400078e0256 */
[C---:B------:R-:W-:Y:S02]  /*2140*/  IMAD R11, R3.reuse, UR13, RZ ;  /* 0x0000000d030b7c24 */ /* 0x040fe4000f8e02ff */
[----:B------:R-:W-:Y:S01]  /*2150*/  IMAD.WIDE.U32 R14, R3, UR14, RZ ;  /* 0x0000000e030e7c25 */ /* 0x000fe2000f8e00ff */
[----:B------:R-:W-:-:S03]  /*2160*/  ISETP.GE.AND P3, PT, R9, R6, PT ;  /* 0x000000060900720c */ /* 0x000fc60003f66270 */
[----:B------:R-:W-:-:S05]  /*2170*/  IMAD R11, R8, UR14, R11 ;  /* 0x0000000e080b7c24 */ /* 0x000fca000f8e020b */
[----:B------:R-:W-:-:S05]  /*2180*/  IADD3 R10, PT, PT, R15, R11, RZ ;  /* 0x0000000b0f0a7210 */ /* 0x000fca0007ffe0ff */
[----:B------:R-:W-:Y:S05]  /*2190*/  @P3 BRA `(.L_x_106) ;  /* 0x00000000005c3947 */ /* 0x000fea0003800000 */
[----:B------:R-:W5:Y:S01]  /*21a0*/  LDCU UR4, c[0x0][0x440] ;  /* 0x00008800ff0477ac */ /* 0x000f620008000800 */
[----:B-1-3--:R-:W-:-:S04]  /*21b0*/  LEA R12, P2, R14, R198, 0x1 ;  /* 0x000000c60e0c7211 */ /* 0x00afc800078408ff */
[----:B------:R-:W-:Y:S02]  /*21c0*/  LEA.HI.X R13, R14, R197, R10, 0x1, P2 ;  /* 0x000000c50e0d7211 */ /* 0x000fe400010f0c0a */
[----:B-----5:R-:W-:Y:S02]  /*21d0*/  ISETP.GE.AND P1, PT, R184, UR4, PT ;  /* 0x00000004b8007c0c */ /* 0x020fe4000bf26270 */
[----:B------:R-:W-:-:S11]  /*21e0*/  ISETP.GE.AND P0, PT, R204, UR4, PT ;  /* 0x00000004cc007c0c */ /* 0x000fd6000bf06270 */
        /* <DEDUP_REMOVED lines=17> */
.L_x_107:
[----:B------:R3:W-:Y:S02]  /*2300*/  STS.128 [R201+0x10000], RZ ;  /* 0x010000ffc9007388 */ /* 0x0007e40000000c00 */
.L_x_106:
[----:B------:R-:W-:Y:S05]  /*2310*/  BSYNC.RECONVERGENT B0 ;  /* 0x0000000000007941 */ /* 0x000fea0003800200 */
.L_x_105:
[----:B------:R-:W-:Y:S01]  /*2320*/  ISETP.GE.AND P0, PT, R7, R6, PT ;  /* 0x000000060700720c */ /* 0x000fe20003f06270 */
[----:B------:R-:W-:Y:S01]  /*2330*/  USHF.L.U64.HI UR9, UR8, 0x5, UR9 ;  /* 0x0000000508097899 */ /* 0x000fe20008010209 */
[----:B------:R-:W-:Y:S01]  /*2340*/  BSSY.RECONVERGENT B0, `(.L_x_108) ;  /* 0x000001e000007945 */ /* 0x000fe20003800200 */
[----:B------:R-:W-:Y:S01]  /*2350*/  USHF.L.U32 UR8, UR8, 0x5, URZ ;  /* 0x0000000508087899 */ /* 0x000fe200080006ff */
[C---:B-1-3--:R-:W-:Y:S01]  /*2360*/  SHF.L.U64.HI R12, R4.reuse, 0x6, R5 ;  /* 0x00000006040c7819 */ /* 0x04afe20000010205 */
[----:B------:R-:W-:-:S08]  /*2370*/  IMAD.SHL.U32 R11, R4, 0x40, RZ ;  /* 0x00000040040b7824 */ /* 0x000fd000078e00ff */
[----:B------:R-:W-:Y:S05]  /*2380*/  @P0 BRA `(.L_x_109) ;  /* 0x0000000000640947 */ /* 0x000fea0003800000 */
[----:B------:R-:W1:Y:S01]  /*2390*/  LDCU UR4, c[0x0][0x440] ;  /* 0x00008800ff0477ac */ /* 0x000e620008000800 */
[----:B------:R-:W-:-:S04]  /*23a0*/  IADD3 R9, P0, PT, R14, UR8, RZ ;  /* 0x000000080e097c10 */ /* 0x000fc8000ff1e0ff */
[----:B------:R-:W-:Y:S02]  /*23b0*/  IADD3.X R10, PT, PT, R10, UR9, RZ, P0, !PT ;  /* 0x000000090a0a7c10 */ /* 0x000fe400087fe4ff */
[----:B------:R-:W-:-:S04]  /*23c0*/  LEA R14, P2, R9, R198, 0x1 ;  /* 0x000000c6090e7211 */ /* 0x000fc800078408ff */
[----:B------:R-:W-:Y:S02]  /*23d0*/  LEA.HI.X R15, R9, R197, R10, 0x1, P2 ;  /* 0x000000c5090f7211 */ /* 0x000fe400010f0c0a */
[----:B-1----:R-:W-:Y:S02]  /*23e0*/  ISETP.GE.AND P1, PT, R184, UR4, PT ;  /* 0x00000004b8007c0c */ /* 0x002fe4000bf26270 */
        /* <DEDUP_REMOVED lines=18> */
.L_x_110:
[----:B------:R3:W-:Y:S02]  /*2510*/  STS.128 [R201+0x11000], RZ ;  /* 0x011000ffc9007388 */ /* 0x0007e40000000c00 */
.L_x_109:
[----:B------:R-:W-:Y:S05]  /*2520*/  BSYNC.RECONVERGENT B0 ;  /* 0x0000000000007941 */ /* 0x000fea0003800200 */
.L_x_108:
[----:B------:R-:W0:Y:S01]  /*2530*/  LDGDEPBAR ;  /* 0x00000000000079af */ /* 0x000e220000000000 */
[-C--:B------:R-:W-:Y:S01]  /*2540*/  IMAD R9, R12, R3.reuse, RZ ;  /* 0x000000030c097224 */ /* 0x080fe200078e02ff */
[----:B------:R-:W-:Y:S01]  /*2550*/  BSSY.RECONVERGENT B0, `(.L_x_111) ;  /* 0x0000022000007945 */ /* 0x000fe20003800200 */
[----:B------:R-:W-:-:S04]  /*2560*/  IMAD.WIDE.U32 R12, R11, R3, RZ ;  /* 0x000000030b0c7225 */ /* 0x000fc800078e00ff */
[----:B------:R-:W-:-:S05]  /*2570*/  IMAD R9, R8, R11, R9 ;  /* 0x0000000b08097224 */ /* 0x000fca00078e0209 */
[----:B------:R-:W-:Y:S01]  /*2580*/  IADD3 R8, PT, PT, R13, R9, RZ ;  /* 0x000000090d087210 */ /* 0x000fe20007ffe0ff */
[----:B------:R-:W-:-:S04]  /*2590*/  DEPBAR.LE SB0, 0x0 ;  /* 0x000080000000791a */ /* 0x000fc80000000000 */
[----:B------:R-:W-:Y:S06]  /*25a0*/  BAR.SYNC.DEFER_BLOCKING 0x0 ;  /* 0x0000000000007b1d */ /* 0x000fec0000010000 */
[----:B------:R-:W-:Y:S05]  /*25b0*/  @P3 BRA `(.L_x_112) ;  /* 0x0000000000603947 */ /* 0x000fea0003800000 */
[----:B------:R-:W5:Y:S01]  /*25c0*/  LDCU UR4, c[0x0][0x440] ;  /* 0x00008800ff0477ac */ /* 0x000f620008000800 */
[----:B------:R-:W-:-:S04]  /*25d0*/  LEA R10, P2, R12, R196, 0x1 ;  /* 0x000000c40c0a7211 */ /* 0x000fc800078408ff */
        /* <DEDUP_REMOVED lines=20> */
.L_x_113:
[----:B------:R1:W-:Y:S01]  /*2720*/  STS.128 [R201+0x16000], RZ ;  /* 0x016000ffc9007388 */ /* 0x0003e20000000c00 */
[----:B------:R-:W-:Y:S05]  /*2730*/  BRA `(.L_x_114) ;  /* 0x00000000000c7947 */ /* 0x000fea0003800000 */
.L_x_112:
[----:B------:R1:W-:Y:S04]  /*2740*/  STS.128 [R201+0x12000], RZ ;  /* 0x012000ffc9007388 */ /* 0x0003e80000000c00 */
[----:B------:R1:W-:Y:S04]  /*2750*/  STS.128 [R201+0x14000], RZ ;  /* 0x014000ffc9007388 */ /* 0x0003e80000000c00 */
[----:B------:R1:W-:Y:S02]  /*2760*/  STS.128 [R201+0x16000], RZ ;  /* 0x016000ffc9007388 */ /* 0x0003e40000000c00 */
.L_x_114:
[----:B------:R-:W-:Y:S05]  /*2770*/  BSYNC.RECONVERGENT B0 ;  /* 0x0000000000007941 */ /* 0x000fea0003800200 */
.L_x_111:
[----:B------:R-:W-:Y:S01]  /*2780*/  ISETP.GE.AND P0, PT, R7, R6, PT ;  /* 0x000000060700720c */ /* 0x000fe20003f06270 */
[C---:B------:R-:W-:Y:S01]  /*2790*/  IMAD.SHL.U32 R186, R185.reuse, 0x20, RZ ;  /* 0x00000020b9ba7824 */ /* 0x040fe200078e00ff */
[----:B------:R-:W-:Y:S01]  /*27a0*/  BSSY.RECONVERGENT B0, `(.L_x_115) ;  /* 0x0000021000007945 */ /* 0x000fe20003800200 */
[----:B------:R-:W-:-:S03]  /*27b0*/  LOP3.LUT R9, R185, 0x8, RZ, 0xc0, !PT ;  /* 0x00000008b9097812 */ /* 0x000fc600078ec0ff */
[----:B------:R-:W-:-:S04]  /*27c0*/  LOP3.LUT R186, R186, 0x7c00, RZ, 0xc0, !PT ;  /* 0x00007c00baba7812 */ /* 0x000fc800078ec0ff */
[----:B------:R-:W-:-:S03]  /*27d0*/  LOP3.LUT R7, R186, 0x200, R133, 0xf8, !PT ;  /* 0x00000200ba077812 */ /* 0x000fc600078ef885 */
[----:B------:R1:W-:Y:S04]  /*27e0*/  @P0 STS.128 [R201+0x13000], RZ ;  /* 0x013000ffc9000388 */ /* 0x0003e80000000c00 */
[----:B------:R1:W-:Y:S04]  /*27f0*/  @P0 STS.128 [R201+0x15000], RZ ;  /* 0x015000ffc9000388 */ /* 0x0003e80000000c00 */
[----:B------:R1:W-:Y:S01]  /*2800*/  @P0 STS.128 [R201+0x17000], RZ ;  /* 0x017000ffc9000388 */ /* 0x0003e20000000c00 */
[----:B------:R-:W-:Y:S05]  /*2810*/  @P0 BRA `(.L_x_116) ;  /* 0x0000000000640947 */ /* 0x000fea0003800000 */
[----:B------:R-:W5:Y:S01]  /*2820*/  LDCU UR4, c[0x0][0x440] ;  /* 0x00008800ff0477ac */ /* 0x000f620008000800 */
[----:B------:R-:W-:-:S04]  /*2830*/  LEA R12, P0, R4, R12, 0x5 ;  /* 0x0000000c040c7211 */ /* 0x000fc800078028ff */
[----:B------:R-:W-:Y:S02]  /*2840*/  LEA.HI.X R4, R4, R8, R5, 0x5, P0 ;  /* 0x0000000804047211 */ /* 0x000fe400000f2c05 */
[----:B-1----:R-:W-:-:S04]  /*2850*/  LEA R10, P2, R12, R196, 0x1 ;  /* 0x000000c40c0a7211 */ /* 0x002fc800078408ff */
        /* <DEDUP_REMOVED lines=20> */
.L_x_117:
[----:B------:R1:W-:Y:S02]  /*29a0*/  STS.128 [R201+0x17000], RZ ;  /* 0x017000ffc9007388 */ /* 0x0003e40000000c00 */
.L_x_116:
[----:B------:R-:W-:Y:S05]  /*29b0*/  BSYNC.RECONVERGENT B0 ;  /* 0x0000000000007941 */ /* 0x000fea0003800200 */
.L_x_115:
[----:B------:R-:W-:Y:S01]  /*29c0*/  IMAD.IADD R7, R82, 0x1, R7 ;  /* 0x0000000152077824 */ /* 0x000fe200078e0207 */
[----:B------:R-:W-:Y:S01]  /*29d0*/  LOP3.LUT R4, R2, R9, RZ, 0x3c, !PT ;  /* 0x0000000902047212 */ /* 0x000fe200078e3cff */
[----:B------:R-:W-:Y:S01]  /*29e0*/  IMAD.MOV.U32 R183, RZ, RZ, 0x20 ;  /* 0x00000020ffb77424 */ /* 0x000fe200078e00ff */
[----:B------:R-:W-:Y:S01]  /*29f0*/  LOP3.LUT R89, R133, 0x400, RZ, 0xc0, !PT ;  /* 0x0000040085597812 */ /* 0x000fe200078ec0ff */
[----:B------:R-:W-:Y:S01]  /*2a00*/  IMAD.MOV.U32 R81, RZ, RZ, 0x40 ;  /* 0x00000040ff517424 */ /* 0x000fe200078e00ff */
[----:B------:R-:W-:Y:S01]  /*2a10*/  LEA R90, R7, UR5, 0x1 ;  /* 0x00000005075a7c11 */ /* 0x000fe2000f8e08ff */
[----:B------:R-:W0:Y:S01]  /*2a20*/  LDGDEPBAR ;  /* 0x00000000000079af */ /* 0x000e220000000000 */
[C---:B------:R-:W-:Y:S01]  /*2a30*/  LOP3.LUT P6, RZ, R185.reuse, 0x2, RZ, 0xc0, !PT ;  /* 0x00000002b9ff7812 */ /* 0x040fe200078cc0ff */
[----:B------:R-:W-:Y:S01]  /*2a40*/  IMAD R89, R4, 0x2, R89 ;  /* 0x0000000204597824 */ /* 0x000fe200078e0259 */
[----:B------:R-:W-:Y:S01]  /*2a50*/  LOP3.LUT P0, RZ, R185, 0x4, RZ, 0xc0, !PT ;  /* 0x00000004b9ff7812 */ /* 0x000fe2000780c0ff */
[----:B------:R-:W-:Y:S01]  /*2a60*/  LDSM.16.M88.4 R52, [R90] ;  /* 0x000000005a34783b */ /* 0x000fe20000000200 */
[----:B------:R-:W-:Y:S01]  /*2a70*/  SEL R80, R183, 0xffffffe0, !P6 ;  /* 0xffffffe0b7507807 */ /* 0x000fe20007000000 */
[----:B------:R-:W-:Y:S01]  /*2a80*/  VIADD R85, R89, UR5 ;  /* 0x0000000559557c36 */ /* 0x000fe20008000000 */
[----:B------:R-:W-:Y:S01]  /*2a90*/  SEL R81, R81, 0xffffffc0, !P0 ;  /* 0xffffffc051517807 */ /* 0x000fe20004000000 */
[----:B------:R-:W5:Y:S02]  /*2aa0*/  LDSM.16.M88.4 R24, [R89+UR5+0xc000] ;  /* 0x00c000055918783b */ /* 0x000f640008000200 */
[----:B------:R-:W-:-:S02]  /*2ab0*/  IMAD.IADD R88, R90, 0x1, R80 ;  /* 0x000000015a587824 */ /* 0x000fc400078e0250 */
[----:B------:R-:W2:Y:S01]  /*2ac0*/  LDSM.16.M88.4 R16, [R89+UR5+0xc800] ;  /* 0x00c800055910783b */ /* 0x000ea20008000200 */
[C---:B------:R-:W-:Y:S02]  /*2ad0*/  IMAD.IADD R92, R85.reuse, 0x1, R80 ;  /* 0x00000001555c7824 */ /* 0x040fe400078e0250 */
[--C-:B------:R-:W-:Y:S01]  /*2ae0*/  IMAD.IADD R87, R90, 0x1, R81.reuse ;  /* 0x000000015a577824 */ /* 0x100fe200078e0251 */
[----:B------:R-:W4:Y:S01]  /*2af0*/  LDSM.16.M88.4 R60, [R89+UR5+0xd000] ;  /* 0x00d00005593c783b */ /* 0x000f220008000200 */
[----:B------:R-:W-:Y:S02]  /*2b00*/  IMAD.IADD R85, R85, 0x1, R81 ;  /* 0x0000000155557824 */ /* 0x000fe400078e0251 */
[C---:B------:R-:W-:Y:S01]  /*2b10*/  IMAD.IADD R84, R80.reuse, 0x1, R87 ;  /* 0x0000000150547824 */ /* 0x040fe200078e0257 */
[----:B------:R-:W4:Y:S01]  /*2b20*/  LDSM.16.M88.4 R48, [R89+UR5+0xd800] ;  /* 0x00d800055930783b */ /* 0x000f220008000200 */
[----:B------:R-:W-:-:S03]  /*2b30*/  IMAD.IADD R83, R80, 0x1, R85 ;  /* 0x0000000150537824 */ /* 0x000fc600078e0255 */
[----:B-1-3--:R-:W-:Y:S04]  /*2b40*/  LDSM.16.M88.4 R12, [R88] ;  /* 0x00000000580c783b */ /* 0x00afe80000000200 */
[----:B------:R-:W1:Y:S04]  /*2b50*/  LDSM.16.M88.4 R44, [R92+0xc000] ;  /* 0x00c000005c2c783b */ /* 0x000e680000000200 */
[----:B------:R-:W3:Y:S04]  /*2b60*/  LDSM.16.M88.4 R40, [R92+0xc800] ;  /* 0x00c800005c28783b */ /* 0x000ee80000000200 */
[----:B------:R-:W3:Y:S04]  /*2b70*/  LDSM.16.M88.4 R36, [R92+0xd000] ;  /* 0x00d000005c24783b */ /* 0x000ee80000000200 */
[----:B------:R-:W3:Y:S04]  /*2b80*/  LDSM.16.M88.4 R32, [R92+0xd800] ;  /* 0x00d800005c20783b */ /* 0x000ee80000000200 */
[----:B------:R-:W-:Y:S01]  /*2b90*/  LDSM.16.M88.4 R76, [R87] ;  /* 0x00000000574c783b */ /* 0x000fe20000000200 */
[C---:B-----5:R-:W-:Y:S03]  /*2ba0*/  HMMA.16816.F32.BF16 R28, R52.reuse, R24, RZ ;  /* 0x00000018341c723c */ /* 0x060fe600000418ff */
[----:B------:R-:W5:Y:S04]  /*2bb0*/  LDSM.16.M88.4 R8, [R85+0xc000] ;  /* 0x00c000005508783b */ /* 0x000f680000000200 */
[----:B------:R-:W5:Y:S01]  /*2bc0*/  LDSM.16.M88.4 R4, [R85+0xc800] ;  /* 0x00c800005504783b */ /* 0x000f620000000200 */
[C---:B------:R-:W-:Y:S03]  /*2bd0*/  HMMA.16816.F32.BF16 R24, R52.reuse, R26, RZ ;  /* 0x0000001a3418723c */ /* 0x040fe600000418ff */
[----:B------:R-:W5:Y:S04]  /*2be0*/  LDSM.16.M88.4 R68, [R85+0xd800] ;  /* 0x00d800005544783b */ /* 0x000f680000000200 */
[----:B------:R-:W-:Y:S01]  /*2bf0*/  LDSM.16.M88.4 R72, [R85+0xd000] ;  /* 0x00d000005548783b */ /* 0x000fe20000000200 */
[C---:B--2---:R-:W-:Y:S08]  /*2c00*/  HMMA.16816.F32.BF16 R20, R52.reuse, R16, RZ ;  /* 0x000000103414723c */ /* 0x044ff000000418ff */
[C---:B------:R-:W-:Y:S08]  /*2c10*/  HMMA.16816.F32.BF16 R16, R52.reuse, R18, RZ ;  /* 0x000000123410723c */ /* 0x040ff000000418ff */
[C---:B----4-:R-:W-:Y:S08]  /*2c20*/  HMMA.16816.F32.BF16 R64, R52.reuse, R60, RZ ;  /* 0x0000003c3440723c */ /* 0x050ff000000418ff */
[C---:B------:R-:W-:Y:S08]  /*2c30*/  HMMA.16816.F32.BF16 R60, R52.reuse, R62, RZ ;  /* 0x0000003e343c723c */ /* 0x040ff000000418ff */
[C---:B------:R-:W-:Y:S08]  /*2c40*/  HMMA.16816.F32.BF16 R56, R52.reuse, R48, RZ ;  /* 0x000000303438723c */ /* 0x040ff000000418ff */
[----:B------:R-:W-:Y:S01]  /*2c50*/  HMMA.16816.F32.BF16 R52, R52, R50, RZ ;  /* 0x000000323434723c */ /* 0x000fe200000418ff */
[----:B------:R-:W-:Y:S07]  /*2c60*/  LDSM.16.M88.4 R48, [R84] ;  /* 0x000000005430783b */ /* 0x000fee0000000200 */
[C---:B-1----:R-:W-:Y:S08]  /*2c70*/  HMMA.16816.F32.BF16 R28, R12.reuse, R44, R28 ;  /* 0x0000002c0c1c723c */ /* 0x042ff0000004181c */
[C---:B------:R-:W-:Y:S01]  /*2c80*/  HMMA.16816.F32.BF16 R24, R12.reuse, R46, R24 ;  /* 0x0000002e0c18723c */ /* 0x040fe20000041818 */
[----:B------:R-:W1:Y:S07]  /*2c90*/  LDSM.16.M88.4 R44, [R83+0xc000] ;  /* 0x00c00000532c783b */ /* 0x000e6e0000000200 */
[C---:B---3--:R-:W-:Y:S08]  /*2ca0*/  HMMA.16816.F32.BF16 R20, R12.reuse, R40, R20 ;  /* 0x000000280c14723c */ /* 0x048ff00000041814 */
[C---:B------:R-:W-:Y:S01]  /*2cb0*/  HMMA.16816.F32.BF16 R16, R12.reuse, R42, R16 ;  /* 0x0000002a0c10723c */ /* 0x040fe20000041810 */
[----:B------:R-:W2:Y:S07]  /*2cc0*/  LDSM.16.M88.4 R40, [R83+0xc800] ;  /* 0x00c800005328783b */ /* 0x000eae0000000200 */
[C---:B------:R-:W-:Y:S08]  /*2cd0*/  HMMA.16816.F32.BF16 R64, R12.reuse, R36, R64 ;  /* 0x000000240c40723c */ /* 0x040ff00000041840 */
[C---:B------:R-:W-:Y:S01]  /*2ce0*/  HMMA.16816.F32.BF16 R60, R12.reuse, R38, R60 ;  /* 0x000000260c3c723c */ /* 0x040fe2000004183c */
[----:B------:R-:W3:Y:S07]  /*2cf0*/  LDSM.16.M88.4 R36, [R83+0xd000] ;  /* 0x00d000005324783b */ /* 0x000eee0000000200 */
[C---:B------:R-:W-:Y:S08]  /*2d00*/  HMMA.16816.F32.BF16 R56, R12.reuse, R32, R56 ;  /* 0x000000200c38723c */ /* 0x040ff00000041838 */
[----:B------:R-:W-:Y:S01]  /*2d10*/  HMMA.16816.F32.BF16 R52, R12, R34, R52 ;  /* 0x000000220c34723c */ /* 0x000fe20000041834 */
[----:B------:R-:W4:Y:S04]  /*2d20*/  LDSM.16.M88.4 R32, [R83+0xd800] ;  /* 0x00d800005320783b */ /* 0x000f280000000200 */
[----:B------:R-:W-:Y:S03]  /*2d30*/  LDSM.16.M88.4 R12, [R90+0x4000] ;  /* 0x004000005a0c783b */ /* 0x000fe60000000200 */
[C---:B-----5:R-:W-:Y:S08]  /*2d40*/  HMMA.16816.F32.BF16 R28, R76.reuse, R8, R28 ;  /* 0x000000084c1c723c */ /* 0x060ff0000004181c */
[C---:B------:R-:W-:Y:S01]  /*2d50*/  HMMA.16816.F32.BF16 R24, R76.reuse, R10, R24 ;  /* 0x0000000a4c18723c */ /* 0x040fe20000041818 */
[----:B------:R-:W5:Y:S07]  /*2d60*/  LDSM.16.M88.4 R8, [R89+UR5+0xe000] ;  /* 0x00e000055908783b */ /* 0x000f6e0008000200 */
[C---:B------:R-:W-:Y:S08]  /*2d70*/  HMMA.16816.F32.BF16 R20, R76.reuse, R4, R20 ;  /* 0x000000044c14723c */ /* 0x040ff00000041814 */
[C---:B------:R-:W-:Y:S01]  /*2d80*/  HMMA.16816.F32.BF16 R16, R76.reuse, R6, R16 ;  /* 0x000000064c10723c */ /* 0x040fe20000041810 */
[----:B------:R-:W5:Y:S07]  /*2d90*/  LDSM.16.M88.4 R4, [R89+UR5+0xe800] ;  /* 0x00e800055904783b */ /* 0x000f6e0008000200 */
[C---:B------:R-:W-:Y:S08]  /*2da0*/  HMMA.16816.F32.BF16 R56, R76.reuse, R68, R56 ;  /* 0x000000444c38723c */ /* 0x040ff00000041838 */
[----:B------:R-:W-:Y:S01]  /*2db0*/  HMMA.16816.F32.BF16 R52, R76, R70, R52 ;  /* 0x000000464c34723c */ /* 0x000fe20000041834 */
[----:B------:R-:W-:Y:S07]  /*2dc0*/  LDSM.16.M88.4 R68, [R89+UR5+0xf800] ;  /* 0x00f800055944783b */ /* 0x000fee0008000200 */
[C---:B-1----:R-:W-:Y:S08]  /*2dd0*/  HMMA.16816.F32.BF16 R28, R48.reuse, R44, R28 ;  /* 0x0000002c301c723c */ /* 0x042ff0000004181c */
[----:B------:R-:W-:Y:S01]  /*2de0*/  HMMA.16816.F32.BF16 R24, R48, R46, R24 ;  /* 0x0000002e3018723c */ /* 0x000fe20000041818 */
[----:B------:R-:W1:Y:S07]  /*2df0*/  LDSM.16.M88.4 R44, [R89+UR5+0xf000] ;  /* 0x00f00005592c783b */ /* 0x000e6e0008000200 */
[C---:B------:R-:W-:Y:S08]  /*2e00*/  HMMA.16816.F32.BF16 R64, R76.reuse, R72, R64 ;  /* 0x000000484c40723c */ /* 0x040ff00000041840 */
[----:B------:R-:W-:Y:S01]  /*2e10*/  HMMA.16816.F32.BF16 R60, R76, R74, R60 ;  /* 0x0000004a4c3c723c */ /* 0x000fe2000004183c */
[----:B------:R-:W-:Y:S07]  /*2e20*/  LDSM.16.M88.4 R76, [R83+0x10000] ;  /* 0x01000000534c783b */ /* 0x000fee0000000200 */
[C---:B--2---:R-:W-:Y:S08]  /*2e30*/  HMMA.16816.F32.BF16 R20, R48.reuse, R40, R20 ;  /* 0x000000283014723c */ /* 0x044ff00000041814 */
[C---:B------:R-:W-:Y:S01]  /*2e40*/  HMMA.16816.F32.BF16 R16, R48.reuse, R42, R16 ;  /* 0x0000002a3010723c */ /* 0x040fe20000041810 */
[----:B------:R-:W-:Y:S07]  /*2e50*/  LDSM.16.M88.4 R40, [R92+0xf800] ;  /* 0x00f800005c28783b */ /* 0x000fee0000000200 */
[C---:B---3--:R-:W-:Y:S08]  /*2e60*/  HMMA.16816.F32.BF16 R64, R48.reuse, R36, R64 ;  /* 0x000000243040723c */ /* 0x048ff00000041840 */
[C---:B------:R-:W-:Y:S01]  /*2e70*/  HMMA.16816.F32.BF16 R60, R48.reuse, R38, R60 ;  /* 0x00000026303c723c */ /* 0x040fe2000004183c */
[----:B------:R-:W-:Y:S07]  /*2e80*/  LDSM.16.M88.4 R36, [R88+0x4000] ;  /* 0x004000005824783b */ /* 0x000fee0000000200 */
[C---:B----4-:R-:W-:Y:S08]  /*2e90*/  HMMA.16816.F32.BF16 R56, R48.reuse, R32, R56 ;  /* 0x000000203038723c */ /* 0x050ff00000041838 */
[----:B------:R-:W-:Y:S01]  /*2ea0*/  HMMA.16816.F32.BF16 R52, R48, R34, R52 ;  /* 0x000000223034723c */ /* 0x000fe20000041834 */
[----:B------:R-:W-:Y:S04]  /*2eb0*/  LDSM.16.M88.4 R32, [R92+0xe000] ;  /* 0x00e000005c20783b */ /* 0x000fe80000000200 */
[----:B------:R-:W-:Y:S03]  /*2ec0*/  LDSM.16.M88.4 R48, [R87+0x4000] ;  /* 0x004000005730783b */ /* 0x000fe60000000200 */
[C---:B-----5:R-:W-:Y:S08]  /*2ed0*/  HMMA.16816.F32.BF16 R28, R12.reuse, R8, R28 ;  /* 0x000000080c1c723c */ /* 0x060ff0000004181c */
[C---:B------:R-:W-:Y:S01]  /*2ee0*/  HMMA.16816.F32.BF16 R24, R12.reuse, R10, R24 ;  /* 0x0000000a0c18723c */ /* 0x040fe20000041818 */
[----:B------:R-:W2:Y:S07]  /*2ef0*/  LDSM.16.M88.4 R8, [R92+0xe800] ;  /* 0x00e800005c08783b */ /* 0x000eae0000000200 */
[C---:B------:R-:W-:Y:S08]  /*2f00*/  HMMA.16816.F32.BF16 R20, R12.reuse, R4, R20 ;  /* 0x000000040c14723c */ /* 0x040ff00000041814 */
[C---:B------:R-:W-:Y:S01]  /*2f10*/  HMMA.16816.F32.BF16 R16, R12.reuse, R6, R16 ;  /* 0x000000060c10723c */ /* 0x040fe20000041810 */
[----:B------:R-:W3:Y:S07]  /*2f20*/  LDSM.16.M88.4 R4, [R92+0xf000] ;  /* 0x00f000005c04783b */ /* 0x000eee0000000200 */
[C---:B-1----:R-:W-:Y:S08]  /*2f30*/  HMMA.16816.F32.BF16 R64, R12.reuse, R44, R64 ;  /* 0x0000002c0c40723c */ /* 0x042ff00000041840 */
[C---:B------:R-:W-:Y:S01]  /*2f40*/  HMMA.16816.F32.BF16 R60, R12.reuse, R46, R60 ;  /* 0x0000002e0c3c723c */ /* 0x040fe2000004183c */
[----:B------:R-:W-:Y:S07]  /*2f50*/  LDSM.16.M88.4 R44, [R85+0xe000] ;  /* 0x00e00000552c783b */ /* 0x000fee0000000200 */
[C---:B------:R-:W-:Y:S08]  /*2f60*/  HMMA.16816.F32.BF16 R56, R12.reuse, R68, R56 ;  /* 0x000000440c38723c */ /* 0x040ff00000041838 */
[----:B------:R-:W-:Y:S01]  /*2f70*/  HMMA.16816.F32.BF16 R52, R12, R70, R52 ;  /* 0x000000460c34723c */ /* 0x000fe20000041834 */
[----:B------:R-:W1:Y:S04]  /*2f80*/  LDSM.16.M88.4 R12, [R85+0xe800] ;  /* 0x00e80000550c783b */ /* 0x000e680000000200 */
[----:B------:R-:W-:Y:S03]  /*2f90*/  LDSM.16.M88.4 R68, [R90+0x8000] ;  /* 0x008000005a44783b */ /* 0x000fe60000000200 */
[C---:B--2---:R-:W-:Y:S08]  /*2fa0*/  HMMA.16816.F32.BF16 R20, R36.reuse, R8, R20 ;  /* 0x000000082414723c */ /* 0x044ff00000041814 */
[C---:B------:R-:W-:Y:S01]  /*2fb0*/  HMMA.16816.F32.BF16 R16, R36.reuse, R10, R16 ;  /* 0x0000000a2410723c */ /* 0x040fe20000041810 */
[----:B------:R-:W-:Y:S07]  /*2fc0*/  LDSM.16.M88.4 R8, [R85+0xf000] ;  /* 0x00f000005508783b */ /* 0x000fee0000000200 */
[C---:B---3--:R-:W-:Y:S08]  /*2fd0*/  HMMA.16816.F32.BF16 R64, R36.reuse, R4, R64 ;  /* 0x000000042440723c */ /* 0x048ff00000041840 */
[C---:B------:R-:W-:Y:S01]  /*2fe0*/  HMMA.16816.F32.BF16 R60, R36.reuse, R6, R60 ;  /* 0x00000006243c723c */ /* 0x040fe2000004183c */
[----:B------:R-:W2:Y:S07]  /*2ff0*/  LDSM.16.M88.4 R4, [R85+0xf800] ;  /* 0x00f800005504783b */ /* 0x000eae0000000200 */
[C---:B------:R-:W-:Y:S08]  /*3000*/  HMMA.16816.F32.BF16 R28, R36.reuse, R32, R28 ;  /* 0x00000020241c723c */ /* 0x040ff0000004181c */
[C---:B------:R-:W-:Y:S01]  /*3010*/  HMMA.16816.F32.BF16 R24, R36.reuse, R34, R24 ;  /* 0x000000222418723c */ /* 0x040fe20000041818 */
[----:B------:R-:W-:Y:S07]  /*3020*/  LDSM.16.M88.4 R32, [R83+0xe000] ;  /* 0x00e000005320783b */ /* 0x000fee0000000200 */
[C---:B------:R-:W-:Y:S08]  /*3030*/  HMMA.16816.F32.BF16 R56, R36.reuse, R40, R56 ;  /* 0x000000282438723c */ /* 0x040ff00000041838 */
[----:B------:R-:W-:Y:S01]  /*3040*/  HMMA.16816.F32.BF16 R52, R36, R42, R52 ;  /* 0x0000002a2434723c */ /* 0x000fe20000041834 */
[----:B------:R-:W-:Y:S04]  /*3050*/  LDSM.16.M88.4 R36, [R84+0x4000] ;  /* 0x004000005424783b */ /* 0x000fe80000000200 */
[----:B------:R-:W-:Y:S03]  /*3060*/  LDSM.16.M88.4 R40, [R83+0xf000] ;  /* 0x00f000005328783b */ /* 0x000fe60000000200 */
[C---:B-1----:R-:W-:Y:S08]  /*3070*/  HMMA.16816.F32.BF16 R20, R48.reuse, R12, R20 ;  /* 0x0000000c3014723c */ /* 0x042ff00000041814 */
[C---:B------:R-:W-:Y:S01]  /*3080*/  HMMA.16816.F32.BF16 R16, R48.reuse, R14, R16 ;  /* 0x0000000e3010723c */ /* 0x040fe20000041810 */
[----:B------:R-:W1:Y:S07]  /*3090*/  LDSM.16.M88.4 R12, [R83+0xf800] ;  /* 0x00f80000530c783b */ /* 0x000e6e0000000200 */
[C---:B------:R-:W-:Y:S08]  /*30a0*/  HMMA.16816.F32.BF16 R28, R48.reuse, R44, R28 ;  /* 0x0000002c301c723c */ /* 0x040ff0000004181c */
[C---:B------:R-:W-:Y:S01]  /*30b0*/  HMMA.16816.F32.BF16 R24, R48.reuse, R46, R24 ;  /* 0x0000002e3018723c */ /* 0x040fe20000041818 */
[----:B------:R-:W3:Y:S07]  /*30c0*/  LDSM.16.M88.4 R44, [R83+0xe800] ;  /* 0x00e80000532c783b */ /* 0x000eee0000000200 */
[C---:B--2---:R-:W-:Y:S08]  /*30d0*/  HMMA.16816.F32.BF16 R56, R48.reuse, R4, R56 ;  /* 0x000000043038723c */ /* 0x044ff00000041838 */
[C---:B------:R-:W-:Y:S01]  /*30e0*/  HMMA.16816.F32.BF16 R52, R48.reuse, R6, R52 ;  /* 0x000000063034723c */ /* 0x040fe20000041834 */
[----:B------:R-:W-:Y:S07]  /*30f0*/  LDSM.16.M88.4 R4, [R89+UR5+0x11000] ;  /* 0x011000055904783b */ /* 0x000fee0008000200 */
[C---:B------:R-:W-:Y:S01]  /*3100*/  HMMA.16816.F32.BF16 R72, R48.reuse, R8, R64 ;  /* 0x000000083048723c */ /* 0x040fe20000041840 */
[----:B------:R-:W-:Y:S07]  /*3110*/  LDSM.16.M88.4 R64, [R89+UR5+0x10000] ;  /* 0x010000055940783b */ /* 0x000fee0008000200 */
[----:B------:R-:W-:Y:S01]  /*3120*/  HMMA.16816.F32.BF16 R60, R48, R10, R60 ;  /* 0x0000000a303c723c */ /* 0x000fe2000004183c */
[----:B------:R-:W2:Y:S04]  /*3130*/  LDSM.16.M88.4 R8, [R89+UR5+0x10800] ;  /* 0x010800055908783b */ /* 0x000ea80008000200 */
[----:B------:R-:W-:Y:S03]  /*3140*/  LDSM.16.M88.4 R48, [R87+0x8000] ;  /* 0x008000005730783b */ /* 0x000fe60000000200 */
[C---:B-1----:R-:W-:Y:S08]  /*3150*/  HMMA.16816.F32.BF16 R56, R36.reuse, R12, R56 ;  /* 0x0000000c2438723c */ /* 0x042ff00000041838 */
[C---:B------:R-:W-:Y:S01]  /*3160*/  HMMA.16816.F32.BF16 R52, R36.reuse, R14, R52 ;  /* 0x0000000e2434723c */ /* 0x040fe20000041834 */
[----:B------:R-:W1:Y:S07]  /*3170*/  LDSM.16.M88.4 R12, [R89+UR5+0x11800] ;  /* 0x01180005590c783b */ /* 0x000e6e0008000200 */
[C---:B---3--:R-:W-:Y:S08]  /*3180*/  HMMA.16816.F32.BF16 R20, R36.reuse, R44, R20 ;  /* 0x0000002c2414723c */ /* 0x048ff00000041814 */
[C---:B------:R-:W-:Y:S01]  /*3190*/  HMMA.16816.F32.BF16 R16, R36.reuse, R46, R16 ;  /* 0x0000002e2410723c */ /* 0x040fe20000041810 */
[----:B------:R-:W-:Y:S07]  /*31a0*/  LDSM.16.M88.4 R44, [R92+0x11000] ;  /* 0x011000005c2c783b */ /* 0x000fee0000000200 */
[C---:B------:R-:W-:Y:S08]  /*31b0*/  HMMA.16816.F32.BF16 R28, R36.reuse, R32, R28 ;  /* 0x00000020241c723c */ /* 0x040ff0000004181c */
[C---:B------:R-:W-:Y:S01]  /*31c0*/  HMMA.16816.F32.BF16 R24, R36.reuse, R34, R24 ;  /* 0x000000222418723c */ /* 0x040fe20000041818 */
[----:B------:R-:W-:Y:S07]  /*31d0*/  LDSM.16.M88.4 R32, [R92+0x10000] ;  /* 0x010000005c20783b */ /* 0x000fee0000000200 */
[C---:B------:R-:W-:Y:S08]  /*31e0*/  HMMA.16816.F32.BF16 R72, R36.reuse, R40, R72 ;  /* 0x000000282448723c */ /* 0x040ff00000041848 */
[----:B------:R-:W-:Y:S01]  /*31f0*/  HMMA.16816.F32.BF16 R60, R36, R42, R60 ;  /* 0x0000002a243c723c */ /* 0x000fe2000004183c */
[----:B------:R-:W3:Y:S04]  /*3200*/  LDSM.16.M88.4 R36, [R88+0x8000] ;  /* 0x008000005824783b */ /* 0x000ee80000000200 */
[----:B------:R-:W-:Y:S03]  /*3210*/  LDSM.16.M88.4 R40, [R92+0x11800] ;  /* 0x011800005c28783b */ /* 0x000fe60000000200 */
[C---:B--2---:R-:W-:Y:S01]  /*3220*/  HMMA.16816.F32.BF16 R20, R68.reuse, R8, R20 ;  /* 0x000000084414723c */ /* 0x044fe20000041814 */
[----:B------:R-:W-:Y:S07]  /*3230*/  LDSM.16.M88.4 R88, [R84+0x8000] ;  /* 0x008000005458783b */ /* 0x000fee0000000200 */
[C---:B------:R-:W-:Y:S01]  /*3240*/  HMMA.16816.F32.BF16 R16, R68.reuse, R10, R16 ;  /* 0x0000000a4410723c */ /* 0x040fe20000041810 */
[----:B------:R-:W2:Y:S07]  /*3250*/  LDSM.16.M88.4 R8, [R92+0x10800] ;  /* 0x010800005c08783b */ /* 0x000eae0000000200 */
[C---:B------:R-:W-:Y:S08]  /*3260*/  HMMA.16816.F32.BF16 R28, R68.reuse, R64, R28 ;  /* 0x00000040441c723c */ /* 0x040ff0000004181c */
[C---:B------:R-:W-:Y:S08]  /*3270*/  HMMA.16816.F32.BF16 R24, R68.reuse, R66, R24 ;  /* 0x000000424418723c */ /* 0x040ff00000041818 */
[C---:B-1----:R-:W-:Y:S01]  /*3280*/  HMMA.16816.F32.BF16 R64, R68.reuse, R12, R56 ;  /* 0x0000000c4440723c */ /* 0x042fe20000041838 */
[----:B------:R-:W-:Y:S07]  /*3290*/  LDSM.16.M88.4 R56, [R85+0x10800] ;  /* 0x010800005538783b */ /* 0x000fee0000000200 */
[C---:B------:R-:W-:Y:S01]  /*32a0*/  HMMA.16816.F32.BF16 R52, R68.reuse, R14, R52 ;  /* 0x0000000e4434723c */ /* 0x040fe20000041834 */
[----:B------:R-:W1:Y:S07]  /*32b0*/  LDSM.16.M88.4 R12, [R85+0x11000] ;  /* 0x01100000550c783b */ /* 0x000e6e0000000200 */
[C---:B------:R-:W-:Y:S08]  /*32c0*/  HMMA.16816.F32.BF16 R72, R68.reuse, R4, R72 ;  /* 0x000000044448723c */ /* 0x040ff00000041848 */
[----:B------:R-:W-:Y:S01]  /*32d0*/  HMMA.16816.F32.BF16 R60, R68, R6, R60 ;  /* 0x00000006443c723c */ /* 0x000fe2000004183c */
[----:B------:R-:W4:Y:S04]  /*32e0*/  LDSM.16.M88.4 R4, [R85+0x10000] ;  /* 0x010000005504783b */ /* 0x000f280000000200 */
[----:B------:R-:W-:Y:S03]  /*32f0*/  LDSM.16.M88.4 R68, [R85+0x11800] ;  /* 0x011800005544783b */ /* 0x000fe60000000200 */
[C---:B---3--:R-:W-:Y:S08]  /*3300*/  HMMA.16816.F32.BF16 R28, R36.reuse, R32, R28 ;  /* 0x00000020241c723c */ /* 0x048ff0000004181c */
[C---:B------:R-:W-:Y:S08]  /*3310*/  HMMA.16816.F32.BF16 R72, R36.reuse, R44, R72 ;  /* 0x0000002c2448723c */ /* 0x040ff00000041848 */
[C---:B------:R-:W-:Y:S08]  /*3320*/  HMMA.16816.F32.BF16 R24, R36.reuse, R34, R24 ;  /* 0x000000222418723c */ /* 0x040ff00000041818 */
[C---:B--2---:R-:W-:Y:S08]  /*3330*/  HMMA.16816.F32.BF16 R20, R36.reuse, R8, R20 ;  /* 0x000000082414723c */ /* 0x044ff00000041814 */
[C---:B------:R-:W-:Y:S01]  /*3340*/  HMMA.16816.F32.BF16 R16, R36.reuse, R10, R16 ;  /* 0x0000000a2410723c */ /* 0x040fe20000041810 */
[----:B------:R-:W2:Y:S07]  /*3350*/  LDSM.16.M88.4 R8, [R83+0x10800] ;  /* 0x010800005308783b */ /* 0x000eae0000000200 */
[----:B------:R-:W-:Y:S08]  /*3360*/  HMMA.16816.F32.BF16 R60, R36, R46, R60 ;  /* 0x0000002e243c723c */ /* 0x000ff0000004183c */
[----:B-1----:R-:W-:Y:S01]  /*3370*/  HMMA.16816.F32.BF16 R72, R48, R12, R72 ;  /* 0x0000000c3048723c */ /* 0x002fe20000041848 */
[----:B------:R-:W-:-:S05]  /*3380*/  IMAD.SHL.U32 R12, R185, 0x2, RZ ;  /* 0x00000002b90c7824 */ /* 0x000fca00078e00ff */
[----:B------:R-:W-:Y:S02]  /*3390*/  LOP3.LUT R12, R12, 0x6, RZ, 0xc0, !PT ;  /* 0x000000060c0c7812 */ /* 0x000fe400078ec0ff */
[----:B----4-:R-:W-:Y:S03]  /*33a0*/  HMMA.16816.F32.BF16 R28, R48, R4, R28 ;  /* 0x00000004301c723c */ /* 0x010fe6000004181c */
[----:B------:R-:W-:-:S04]  /*33b0*/  IMAD R3, R3, 0x40, R12 ;  /* 0x0000004003037824 */ /* 0x000fc800078e020c */
[C---:B------:R-:W-:Y:S01]  /*33c0*/  VIADD R13, R3.reuse, 0x1 ;  /* 0x00000001030d7836 */ /* 0x040fe20000000000 */
[C---:B------:R-:W-:Y:S01]  /*33d0*/  HMMA.16816.F32.BF16 R24, R48.reuse, R6, R24 ;  /* 0x000000063018723c */ /* 0x040fe20000041818 */
[----:B------:R-:W1:Y:S01]  /*33e0*/  LDSM.16.M88.4 R4, [R83+0x11000] ;  /* 0x011000005304783b */ /* 0x000e620000000200 */
[C---:B------:R-:W-:Y:S01]  /*33f0*/  VIADD R33, R3.reuse, 0x8 ;  /* 0x0000000803217836 */ /* 0x040fe20000000000 */
[CC--:B------:R-:W-:Y:S01]  /*3400*/  ISETP.GE.AND P5, PT, R3.reuse, R86.reuse, PT ;  /* 0x000000560300720c */ /* 0x0c0fe20003fa6270 */
[----:B------:R-:W-:Y:S01]  /*3410*/  VIADD R35, R3, 0x10 ;  /* 0x0000001003237836 */ /* 0x000fe20000000000 */
[-C--:B------:R-:W-:Y:S02]  /*3420*/  ISETP.GE.AND P1, PT, R13, R86.reuse, PT ;  /* 0x000000560d00720c */ /* 0x080fe40003f26270 */
[-C--:B------:R-:W-:Y:S01]  /*3430*/  ISETP.GE.AND P4, PT, R33, R86.reuse, PT ;  /* 0x000000562100720c */ /* 0x080fe20003f86270 */
[----:B------:R-:W-:Y:S01]  /*3440*/  HMMA.16816.F32.BF16 R20, R48, R56, R20 ;  /* 0x000000383014723c */ /* 0x000fe20000041814 */
[----:B------:R-:W-:Y:S01]  /*3450*/  VIADD R33, R3, 0x9 ;  /* 0x0000000903217836 */ /* 0x000fe20000000000 */
[----:B------:R-:W-:-:S04]  /*3460*/  ISETP.GE.AND P2, PT, R35, R86, PT ;  /* 0x000000562300720c */ /* 0x000fc80003f46270 */
[----:B------:R-:W-:Y:S02]  /*3470*/  ISETP.GE.AND P3, PT, R33, R86, PT ;  /* 0x000000562100720c */ /* 0x000fe40003f66270 */
[----:B------:R-:W-:Y:S01]  /*3480*/  HMMA.16816.F32.BF16 R60, R48, R14, R60 ;  /* 0x0000000e303c723c */ /* 0x000fe2000004183c */
[----:B------:R-:W3:Y:S01]  /*3490*/  LDSM.16.M88.4 R12, [R83+0x11800] ;  /* 0x01180000530c783b */ /* 0x000ee20000000200 */
[----:B------:R-:W-:-:S06]  /*34a0*/  DEPBAR.LE SB0, 0x0 ;  /* 0x000080000000791a */ /* 0x000fcc0000000000 */
[C---:B------:R-:W-:Y:S08]  /*34b0*/  HMMA.16816.F32.BF16 R64, R36.reuse, R40, R64 ;  /* 0x000000282440723c */ /* 0x040ff00000041840 */
[----:B------:R-:W-:Y:S08]  /*34c0*/  HMMA.16816.F32.BF16 R52, R36, R42, R52 ;  /* 0x0000002a2434723c */ /* 0x000ff00000041834 */
[----:B------:R-:W-:Y:S08]  /*34d0*/  HMMA.16816.F32.BF16 R16, R48, R58, R16 ;  /* 0x0000003a3010723c */ /* 0x000ff00000041810 */
[C---:B------:R-:W-:Y:S08]  /*34e0*/  HMMA.16816.F32.BF16 R28, R88.reuse, R76, R28 ;  /* 0x0000004c581c723c */ /* 0x040ff0000004181c */
[C---:B------:R-:W-:Y:S08]  /*34f0*/  HMMA.16816.F32.BF16 R24, R88.reuse, R78, R24 ;  /* 0x0000004e5818723c */ /* 0x040ff00000041818 */
[----:B--2---:R-:W-:Y:S01]  /*3500*/  HMMA.16816.F32.BF16 R20, R88, R8, R20 ;  /* 0x000000085814723c */ /* 0x004fe20000041814 */
[----:B------:R-:W-:-:S02]  /*3510*/  VIADD R9, R3, 0x11 ;  /* 0x0000001103097836 */ /* 0x000fc40000000000 */
[----:B------:R-:W-:Y:S02]  /*3520*/  FSEL R33, R30, -INF , !P5 ;  /* 0xff8000001e217808 */ /* 0x000fe40006800000 */
[----:B------:R-:W-:Y:S02]  /*3530*/  FSEL R28, R28, -INF , !P5 ;  /* 0xff8000001c1c7808 */ /* 0x000fe40006800000 */
[----:B------:R-:W-:Y:S01]  /*3540*/  ISETP.GE.AND P5, PT, R9, R86, PT ;  /* 0x000000560900720c */ /* 0x000fe20003fa6270 */
[----:B------:R-:W-:Y:S01]  /*3550*/  HMMA.16816.F32.BF16 R64, R48, R68, R64 ;  /* 0x000000443040723c */ /* 0x000fe20000041840 */
[----:B------:R-:W-:Y:S01]  /*3560*/  VIADD R9, R3, 0x19 ;  /* 0x0000001903097836 */ /* 0x000fe20000000000 */
[----:B------:R-:W-:Y:S02]  /*3570*/  FSEL R30, R29, -INF , !P1 ;  /* 0xff8000001d1e7808 */ /* 0x000fe40004800000 */
[----:B------:R-:W-:Y:S02]  /*3580*/  FSEL R29, R26, -INF , !P4 ;  /* 0xff8000001a1d7808 */ /* 0x000fe40006000000 */
[----:B------:R-:W-:-:S02]  /*3590*/  FSEL R24, R24, -INF , !P4 ;  /* 0xff80000018187808 */ /* 0x000fc40006000000 */
[----:B------:R-:W-:Y:S01]  /*35a0*/  HMMA.16816.F32.BF16 R52, R48, R70, R52 ;  /* 0x000000463034723c */ /* 0x000fe20000041834 */
[-C--:B------:R-:W-:Y:S01]  /*35b0*/  ISETP.GE.AND P4, PT, R9, R86.reuse, PT ;  /* 0x000000560900720c */ /* 0x080fe20003f86270 */
[----:B------:R-:W-:Y:S01]  /*35c0*/  VIADD R9, R3, 0x20 ;  /* 0x0000002003097836 */ /* 0x000fe20000000000 */
[----:B------:R-:W-:Y:S02]  /*35d0*/  FSEL R27, R27, -INF , !P3 ;  /* 0xff8000001b1b7808 */ /* 0x000fe40005800000 */
[----:B------:R-:W-:Y:S02]  /*35e0*/  FSEL R8, R20, -INF , !P2 ;  /* 0xff80000014087808 */ /* 0x000fe40005000000 */
[----:B------:R-:W-:Y:S01]  /*35f0*/  FSEL R31, R31, -INF , !P1 ;  /* 0xff8000001f1f7808 */ /* 0x000fe20004800000 */
[----:B------:R-:W-:Y:S01]  /*3600*/  HMMA.16816.F32.BF16 R16, R88, R10, R16 ;  /* 0x0000000a5810723c */ /* 0x000fe20000041810 */
[----:B------:R-:W-:Y:S01]  /*3610*/  VIADD R11, R3, 0x18 ;  /* 0x00000018030b7836 */ /* 0x000fe20000000000 */
[----:B------:R-:W-:Y:S01]  /*3620*/  FSEL R20, R21, -INF , !P5 ;  /* 0xff80000015147808 */ /* 0x000fe20006800000 */
[----:B------:R-:W-:Y:S03]  /*3630*/  BAR.SYNC.DEFER_BLOCKING 0x0 ;  /* 0x0000000000007b1d */ /* 0x000fe60000010000 */
[----:B------:R-:W-:-:S02]  /*3640*/  ISETP.GE.AND P1, PT, R11, R86, PT ;  /* 0x000000560b00720c */ /* 0x000fc40003f26270 */
[----:B-1----:R-:W-:Y:S01]  /*3650*/  HMMA.16816.F32.BF16 R60, R88, R6, R60 ;  /* 0x00000006583c723c */ /* 0x002fe2000004183c */
[----:B------:R-:W-:Y:S01]  /*3660*/  VIADD R7, R3, 0x28 ;  /* 0x0000002803077836 */ /* 0x000fe20000000000 */
[----:B------:R-:W-:-:S04]  /*3670*/  FSEL R11, R23, -INF , !P5 ;  /* 0xff800000170b7808 */ /* 0x000fc80006800000 */
[-C--:B------:R-:W-:Y:S01]  /*3680*/  ISETP.GE.AND P5, PT, R7, R86.reuse, PT ;  /* 0x000000560700720c */ /* 0x080fe20003fa6270 */
[C---:B------:R-:W-:Y:S01]  /*3690*/  VIADD R7, R3.reuse, 0x30 ;  /* 0x0000003003077836 */ /* 0x040fe20000000000 */
[C---:B------:R-:W-:Y:S01]  /*36a0*/  HMMA.16816.F32.BF16 R72, R88.reuse, R4, R72 ;  /* 0x000000045848723c */ /* 0x040fe20000041848 */
[----:B------:R-:W-:Y:S01]  /*36b0*/  VIADD R5, R3, 0x21 ;  /* 0x0000002103057836 */ /* 0x000fe20000000000 */
[----:B------:R-:W-:Y:S02]  /*36c0*/  FSEL R4, R25, -INF , !P3 ;  /* 0xff80000019047808 */ /* 0x000fe40005800000 */
[-C--:B------:R-:W-:Y:S02]  /*36d0*/  ISETP.GE.AND P3, PT, R9, R86.reuse, PT ;  /* 0x000000560900720c */ /* 0x080fe40003f66270 */
[----:B------:R-:W-:Y:S02]  /*36e0*/  FSEL R9, R22, -INF , !P2 ;  /* 0xff80000016097808 */ /* 0x000fe40005000000 */
[----:B------:R-:W-:Y:S01]  /*36f0*/  ISETP.GE.AND P2, PT, R5, R86, PT ;  /* 0x000000560500720c */ /* 0x000fe20003f46270 */
[----:B------:R-:W-:Y:S01]  /*3700*/  VIADD R5, R3, 0x29 ;  /* 0x0000002903057836 */ /* 0x000fe20000000000 */
[----:B---3--:R-:W-:Y:S01]  /*3710*/  HMMA.16816.F32.BF16 R64, R88, R12, R64 ;  /* 0x0000000c5840723c */ /* 0x008fe20000041840 */
[----:B------:R-:W-:-:S02]  /*3720*/  FSEL R21, R18, -INF , !P1 ;  /* 0xff80000012157808 */ /* 0x000fc40004800000 */
[----:B------:R-:W-:Y:S02]  /*3730*/  FSEL R10, R16, -INF , !P1 ;  /* 0xff800000100a7808 */ /* 0x000fe40004800000 */
[----:B------:R-:W-:Y:S01]  /*3740*/  ISETP.GE.AND P1, PT, R5, R86, PT ;  /* 0x000000560500720c */ /* 0x000fe20003f26270 */
[----:B------:R-:W-:Y:S01]  /*3750*/  VIADD R5, R3, 0x31 ;  /* 0x0000003103057836 */ /* 0x000fe20000000000 */
[----:B------:R-:W-:Y:S01]  /*3760*/  FSEL R181, R62, -INF , !P5 ;  /* 0xff8000003eb57808 */ /* 0x000fe20006800000 */
[----:B------:R-:W-:Y:S01]  /*3770*/  HMMA.16816.F32.BF16 R52, R88, R14, R52 ;  /* 0x0000000e5834723c */ /* 0x000fe20000041834 */
[----:B------:R-:W-:Y:S02]  /*3780*/  FSEL R174, R60, -INF , !P5 ;  /* 0xff8000003cae7808 */ /* 0x000fe40006800000 */
[----:B------:R-:W-:Y:S02]  /*3790*/  ISETP.GE.U32.AND P5, PT, R86, 0x41, PT ;  /* 0x000000415600780c */ /* 0x000fe40003fa6070 */
[----:B------:R-:W-:-:S02]  /*37a0*/  FSEL R191, R74, -INF , !P3 ;  /* 0xff8000004abf7808 */ /* 0x000fc40005800000 */
[----:B------:R-:W-:Y:S02]  /*37b0*/  FSEL R182, R72, -INF , !P3 ;  /* 0xff80000048b67808 */ /* 0x000fe40005800000 */
[----:B------:R-:W-:Y:S01]  /*37c0*/  ISETP.GE.AND P3, PT, R5, R86, PT ;  /* 0x000000560500720c */ /* 0x000fe20003f66270 */
[----:B------:R-:W-:Y:S01]  /*37d0*/  VIADD R5, R3, 0x38 ;  /* 0x0000003803057836 */ /* 0x000fe20000000000 */
[----:B------:R-:W-:Y:S01]  /*37e0*/  FSEL R13, R19, -INF , !P4 ;  /* 0xff800000130d7808 */ /* 0x000fe20006000000 */
[----:B------:R-:W-:Y:S01]  /*37f0*/  VIADD R3, R3, 0x39 ;  /* 0x0000003903037836 */ /* 0x000fe20000000000 */
[----:B------:R-:W-:Y:S02]  /*3800*/  FSEL R12, R17, -INF , !P4 ;  /* 0xff800000110c7808 */ /* 0x000fe40006000000 */
[----:B------:R-:W-:Y:S02]  /*3810*/  FSEL R189, R75, -INF , !P2 ;  /* 0xff8000004bbd7808 */ /* 0x000fe40005000000 */
[----:B------:R-:W-:-:S02]  /*3820*/  FSEL R188, R73, -INF , !P2 ;  /* 0xff80000049bc7808 */ /* 0x000fc40005000000 */
[----:B------:R-:W-:Y:S02]  /*3830*/  FSEL R179, R63, -INF , !P1 ;  /* 0xff8000003fb37808 */ /* 0x000fe40004800000 */
[----:B------:R-:W-:Y:S02]  /*3840*/  FSEL R172, R61, -INF , !P1 ;  /* 0xff8000003dac7808 */ /* 0x000fe40004800000 */
[-C--:B------:R-:W-:Y:S02]  /*3850*/  ISETP.GE.AND P4, PT, R7, R86.reuse, PT ;  /* 0x000000560700720c */ /* 0x080fe40003f86270 */
[-C--:B------:R-:W-:Y:S02]  /*3860*/  ISETP.GE.AND P2, PT, R5, R86.reuse, PT ;  /* 0x000000560500720c */ /* 0x080fe40003f46270 */
[----:B------:R-:W-:Y:S02]  /*3870*/  ISETP.GE.AND P1, PT, R3, R86, PT ;  /* 0x000000560300720c */ /* 0x000fe40003f26270 */
[----:B------:R-:W-:-:S02]  /*3880*/  FSEL R173, R66, -INF , !P4 ;  /* 0xff80000042ad7808 */ /* 0x000fc40006000000 */
[----:B------:R-:W-:Y:S02]  /*3890*/  FSEL R180, R64, -INF , !P4 ;  /* 0xff80000040b47808 */ /* 0x000fe40006000000 */
[----:B------:R-:W-:Y:S02]  /*38a0*/  FSEL R171, R67, -INF , !P3 ;  /* 0xff80000043ab7808 */ /* 0x000fe40005800000 */
[----:B------:R-:W-:Y:S02]  /*38b0*/  FSEL R178, R65, -INF , !P3 ;  /* 0xff80000041b27808 */ /* 0x000fe40005800000 */
[----:B------:R-:W-:Y:S02]  /*38c0*/  FSEL R167, R54, -INF , !P2 ;  /* 0xff80000036a77808 */ /* 0x000fe40005000000 */
[----:B------:R-:W-:Y:S02]  /*38d0*/  FSEL R176, R52, -INF , !P2 ;  /* 0xff80000034b07808 */ /* 0x000fe40005000000 */
[----:B------:R-:W-:-:S02]  /*38e0*/  FSEL R165, R55, -INF , !P1 ;  /* 0xff80000037a57808 */ /* 0x000fc40004800000 */
[----:B------:R-:W-:Y:S01]  /*38f0*/  FSEL R170, R53, -INF , !P1 ;  /* 0xff80000035aa7808 */ /* 0x000fe20004800000 */
[----:B------:R-:W-:Y:S06]  /*3900*/  @!P5 BRA `(.L_x_118) ;  /* 0x0000000000c4d947 */ /* 0x000fec0003800000 */
[----:B------:R-:W1:Y:S01]  /*3910*/  LDCU UR4, c[0x0][0x440] ;  /* 0x00008800ff0477ac */ /* 0x000e620008000800 */
[----:B------:R-:W-:Y:S01]  /*3920*/  LEA.HI.SX32 R14, R0, 0xfffffffe, 0x1a ;  /* 0xfffffffe000e7811 */ /* 0x000fe200078fd2ff */
[----:B------:R-:W-:Y:S04]  /*3930*/  BSSY.RECONVERGENT B0, `(.L_x_119) ;  /* 0x000002d000007945 */ /* 0x000fe80003800200 */
[C---:B------:R-:W-:Y:S02]  /*3940*/  IMAD R3, R14.reuse, UR13, RZ ;  /* 0x0000000d0e037c24 */ /* 0x040fe4000f8e02ff */
[----:B------:R-:W-:-:S04]  /*3950*/  IMAD.WIDE.U32 R14, R14, UR14, RZ ;  /* 0x0000000e0e0e7c25 */ /* 0x000fc8000f8e00ff */
[----:B------:R-:W-:Y:S01]  /*3960*/  IMAD.IADD R6, R15, 0x1, R3 ;  /* 0x000000010f067824 */ /* 0x000fe200078e0203 */
[C---:B------:R-:W-:Y:S02]  /*3970*/  LEA R16, P1, R14.reuse, R198, 0x1 ;  /* 0x000000c60e107211 */ /* 0x040fe400078208ff */
[C---:B------:R-:W-:Y:S02]  /*3980*/  IADD3 R3, P4, PT, R14.reuse, UR8, RZ ;  /* 0x000000080e037c10 */ /* 0x040fe4000ff9e0ff */
[----:B------:R-:W-:Y:S02]  /*3990*/  LEA.HI.X R17, R14, R197, R6, 0x1, P1 ;  /* 0x000000c50e117211 */ /* 0x000fe400008f0c06 */
[----:B-1----:R-:W-:Y:S02]  /*39a0*/  ISETP.GE.AND P3, PT, R184, UR4, PT ;  /* 0x00000004b8007c0c */ /* 0x002fe4000bf66270 */
[----:B------:R-:W-:Y:S02]  /*39b0*/  ISETP.GE.AND P2, PT, R204, UR4, PT ;  /* 0x00000004cc007c0c */ /* 0x000fe4000bf46270 */
[----:B------:R-:W-:-:S02]  /*39c0*/  ISETP.GE.AND P1, PT, R203, UR4, PT ;  /* 0x00000004cb007c0c */ /* 0x000fc4000bf26270 */
[----:B------:R-:W-:Y:S02]  /*39d0*/  IADD3.X R6, PT, PT, R6, UR9, RZ, P4, !PT ;  /* 0x0000000906067c10 */ /* 0x000fe4000a7fe4ff */
[----:B------:R-:W-:-:S04]  /*39e0*/  LEA R14, P4, R3, R198, 0x1 ;  /* 0x000000c6030e7211 */ /* 0x000fc800078808ff */
[----:B------:R-:W-:Y:S01]  /*39f0*/  LEA.HI.X R15, R3, R197, R6, 0x1, P4 ;  /* 0x000000c5030f7211 */ /* 0x000fe200020f0c06 */
        /* <DEDUP_REMOVED lines=25> */
[----:B------:R-:W-:Y:S05]  /*3b90*/  @P1 BRA `(.L_x_120) ;  /* 0x0000000000141947 */ /* 0x000fea0003800000 */
[----:B------:R-:W-:Y:S01]  /*3ba0*/  @!PT LDS RZ, [RZ] ;  /* 0x00000000fffff984 */ /* 0x000fe20000000800 */
[----:B------:R-:W-:Y:S01]  /*3bb0*/  @!PT LDS RZ, [RZ] ;  /* 0x00000000fffff984 */ /* 0x000fe20000000800 */
[----:B------:R-:W-:Y:S01]  /*3bc0*/  @!PT LDS RZ, [RZ] ;  /* 0x00000000fffff984 */ /* 0x000fe20000000800 */
[----:B------:R2:W-:Y:S01]  /*3bd0*/  LDGSTS.E.BYPASS.LTC128B.128 [R201+0x11000], desc[UR16][R14.64+0x100] ;  /* 0x110001000ec97fae */ /* 0x0005e2000b981a10 */
[----:B------:R-:W-:Y:S05]  /*3be0*/  BRA `(.L_x_121) ;  /* 0x0000000000047947 */ /* 0x000fea0003800000 */
.L_x_120:
[----:B------:R3:W-:Y:S02]  /*3bf0*/  STS.128 [R201+0x11000], RZ ;  /* 0x011000ffc9007388 */ /* 0x0007e40000000c00 */
.L_x_121:
[----:B------:R-:W-:Y:S05]  /*3c00*/  BSYNC.RECONVERGENT B0 ;  /* 0x0000000000007941 */ /* 0x000fea0003800200 */
.L_x_119:
[----:B------:R-:W0:Y:S02]  /*3c10*/  LDGDEPBAR ;  /* 0x00000000000079af */ /* 0x000e240000000000 */
.L_x_118:
[----:B------:R-:W-:Y:S01]  /*3c20*/  FMNMX3.FTZ R3, R28, R30, R24, !PT ;  /* 0x0000001e1c037276 */ /* 0x000fe20007810018 */
[----:B------:R-:W4:Y:S01]  /*3c30*/  LDCU UR4, c[0x0][0x45c] ;  /* 0x00008b80ff0477ac */ /* 0x000f220008000800 */
[----:B------:R-:W-:Y:S02]  /*3c40*/  FMNMX3.FTZ R6, R33, R31, R29, !PT ;  /* 0x0000001f21067276 */ /* 0x000fe4000781001d */
[----:B------:R-:W-:Y:S02]  /*3c50*/  FMNMX3.FTZ R3, R3, R4, R8, !PT ;  /* 0x0000000403037276 */ /* 0x000fe40007810008 */
[----:B------:R-:W-:Y:S02]  /*3c60*/  FMNMX3.FTZ R6, R6, R27, R9, !PT ;  /* 0x0000001b06067276 */ /* 0x000fe40007810009 */
[----:B------:R-:W-:Y:S02]  /*3c70*/  FMNMX3.FTZ R3, R3, R20, R10, !PT ;  /* 0x0000001403037276 */ /* 0x000fe4000781000a */
[----:B------:R-:W-:-:S02]  /*3c80*/  FMNMX3.FTZ R6, R6, R11, R21, !PT ;  /* 0x0000000b06067276 */ /* 0x000fc40007810015 */
[----:B------:R-:W-:Y:S02]  /*3c90*/  FMNMX3.FTZ R3, R3, R12, R182, !PT ;  /* 0x0000000c03037276 */ /* 0x000fe400078100b6 */
[----:B------:R-:W-:Y:S02]  /*3ca0*/  FMNMX3.FTZ R6, R6, R13, R191, !PT ;  /* 0x0000000d06067276 */ /* 0x000fe400078100bf */
[----:B------:R-:W-:Y:S02]  /*3cb0*/  FMNMX3.FTZ R3, R3, R188, R174, !PT ;  /* 0x000000bc03037276 */ /* 0x000fe400078100ae */
[----:B------:R-:W-:Y:S02]  /*3cc0*/  FMNMX3.FTZ R6, R6, R189, R181, !PT ;  /* 0x000000bd06067276 */ /* 0x000fe400078100b5 */
[----:B------:R-:W-:Y:S02]  /*3cd0*/  FMNMX3.FTZ R3, R3, R172, R180, !PT ;  /* 0x000000ac03037276 */ /* 0x000fe400078100b4 */
[----:B------:R-:W-:-:S02]  /*3ce0*/  FMNMX3.FTZ R6, R6, R179, R173, !PT ;  /* 0x000000b306067276 */ /* 0x000fc400078100ad */
[----:B------:R-:W-:Y:S02]  /*3cf0*/  FMNMX3.FTZ R3, R3, R178, R176, !PT ;  /* 0x000000b203037276 */ /* 0x000fe400078100b0 */
[----:B------:R-:W-:Y:S02]  /*3d00*/  FMNMX3.FTZ R6, R6, R171, R167, !PT ;  /* 0x000000ab06067276 */ /* 0x000fe400078100a7 */
[----:B-12---:R-:W-:Y:S02]  /*3d10*/  FMNMX.FTZ R14, R170, R3, !PT ;  /* 0x00000003aa0e7209 */ /* 0x006fe40007810000 */
[----:B------:R-:W-:Y:S02]  /*3d20*/  FMNMX.FTZ R7, R165, R6, !PT ;  /* 0x00000006a5077209 */ /* 0x000fe40007810000 */
[----:B------:R-:W-:Y:S01]  /*3d30*/  LOP3.LUT R168, R82, 0x200, R133, 0xf8, !PT ;  /* 0x0000020052a87812 */ /* 0x000fe200078ef885 */
[----:B------:R-:W1:Y:S03]  /*3d40*/  SHFL.BFLY PT, R5, R14, 0x2, 0x1f ;  /* 0x0c401f000e057f89 */ /* 0x000e6600000e0000 */
[----:B------:R-:W-:Y:S01]  /*3d50*/  LEA R168, R168, UR5, 0x1 ;  /* 0x00000005a8a87c11 */ /* 0x000fe2000f8e08ff */
[----:B------:R-:W2:Y:S03]  /*3d60*/  SHFL.BFLY PT, R6, R7, 0x2, 0x1f ;  /* 0x0c401f0007067f89 */ /* 0x000ea600000e0000 */
[-C--:B------:R-:W-:Y:S01]  /*3d70*/  IADD3 R163, PT, PT, R81, R168.reuse, RZ ;  /* 0x000000a851a37210 */ /* 0x080fe20007ffe0ff */
[----:B------:R-:W-:Y:S01]  /*3d80*/  LDSM.16.MT88.4 R124, [R168+0x12000] ;  /* 0x01200000a87c783b */ /* 0x000fe20000004200 */
[----:B------:R-:W-:-:S02]  /*3d90*/  IADD3 R164, PT, PT, R80, R168, RZ ;  /* 0x000000a850a47210 */ /* 0x000fc40007ffe0ff */
[----:B------:R-:W-:Y:S01]  /*3da0*/  IADD3 R162, PT, PT, R80, R163, RZ ;  /* 0x000000a350a27210 */ /* 0x000fe20007ffe0ff */
[----:B------:R-:W-:Y:S04]  /*3db0*/  LDSM.16.MT88.4 R64, [R168+0x14000] ;  /* 0x01400000a840783b */ /* 0x000fe80000004200 */
[----:B------:R-:W-:Y:S04]  /*3dc0*/  LDSM.16.MT88.4 R104, [R164+0x16000] ;  /* 0x01600000a468783b */ /* 0x000fe80000004200 */
[----:B------:R-:W-:Y:S01]  /*3dd0*/  LDSM.16.MT88.4 R40, [R164+0x12000] ;  /* 0x01200000a428783b */ /* 0x000fe20000004200 */
[----:B-1----:R-:W-:-:S03]  /*3de0*/  FMNMX.FTZ R5, R14, R5, !PT ;  /* 0x000000050e057209 */ /* 0x002fc60007810000 */
[----:B------:R-:W-:Y:S01]  /*3df0*/  LDSM.16.MT88.4 R48, [R163+0x12000] ;  /* 0x01200000a330783b */ /* 0x000fe20000004200 */
[----:B--2---:R-:W-:-:S03]  /*3e00*/  FMNMX.FTZ R6, R7, R6, !PT ;  /* 0x0000000607067209 */ /* 0x004fc60007810000 */
[----:B------:R-:W1:Y:S04]  /*3e10*/  SHFL.BFLY PT, R132, R5, 0x1, 0x1f ;  /* 0x0c201f0005847f89 */ /* 0x000e6800000e0000 */
[----:B------:R-:W2:Y:S04]  /*3e20*/  SHFL.BFLY PT, R3, R6, 0x1, 0x1f ;  /* 0x0c201f0006037f89 */ /* 0x000ea800000e0000 */
[----:B------:R-:W5:Y:S04]  /*3e30*/  LDSM.16.MT88.4 R56, [R162+0x12000] ;  /* 0x01200000a238783b */ /* 0x000f680000004200 */
[----:B------:R-:W3:Y:S04]  /*3e40*/  LDSM.16.MT88.4 R72, [R164+0x14000] ;  /* 0x01400000a448783b */ /* 0x000ee80000004200 */
[----:B------:R-:W3:Y:S04]  /*3e50*/  LDSM.16.MT88.4 R80, [R163+0x14000] ;  /* 0x01400000a350783b */ /* 0x000ee80000004200 */
[----:B------:R-:W-:Y:S01]  /*3e60*/  LDSM.16.MT88.4 R96, [R168+0x16000] ;  /* 0x01600000a860783b */ /* 0x000fe20000004200 */
[----:B-1----:R-:W-:-:S03]  /*3e70*/  FMNMX.FTZ R132, R5, R132, !PT ;  /* 0x0000008405847209 */ /* 0x002fc60007810000 */
[----:B------:R-:W1:Y:S01]  /*3e80*/  LDSM.16.MT88.4 R88, [R162+0x14000] ;  /* 0x01400000a258783b */ /* 0x000e620000004200 */
[----:B--2---:R-:W-:Y:S01]  /*3e90*/  FMNMX.FTZ R3, R6, R3, !PT ;  /* 0x0000000306037209 */ /* 0x004fe20007810000 */
[C---:B----4-:R-:W-:Y:S01]  /*3ea0*/  FMUL.FTZ R175, R132.reuse, UR4 ;  /* 0x0000000484af7c20 */ /* 0x050fe20008410000 */
[----:B------:R-:W-:Y:S01]  /*3eb0*/  FSETP.NEU.FTZ.AND P1, PT, R132, -INF , PT ;  /* 0xff8000008400780b */ /* 0x000fe20003f3d000 */
[----:B------:R-:W2:Y:S02]  /*3ec0*/  LDSM.16.MT88.4 R112, [R163+0x16000] ;  /* 0x01600000a370783b */ /* 0x000ea40000004200 */
[----:B------:R-:W-:Y:S01]  /*3ed0*/  FMUL.FTZ R166, R3, UR4 ;  /* 0x0000000403a67c20 */ /* 0x000fe20008410000 */
[----:B------:R-:W-:Y:S01]  /*3ee0*/  FSEL R175, R175, RZ, P1 ;  /* 0x000000ffafaf7208 */ /* 0x000fe20000800000 */
[----:B------:R-:W-:Y:S01]  /*3ef0*/  LDSM.16.MT88.4 R16, [R168+0x12800] ;  /* 0x01280000a810783b */ /* 0x000fe20000004200 */
[----:B------:R-:W-:-:S03]  /*3f00*/  FSETP.NEU.FTZ.AND P1, PT, R3, -INF , PT ;  /* 0xff8000000300780b */ /* 0x000fc60003f3d000 */
[--C-:B------:R-:W-:Y:S01]  /*3f10*/  FFMA.FTZ R156, R4, UR4, -R175.reuse ;  /* 0x00000004049c7c23 */ /* 0x100fe200080108af */
[----:B------:R-:W-:Y:S01]  /*3f20*/  FSEL R166, R166, RZ, P1 ;  /* 0x000000ffa6a67208 */ /* 0x000fe20000800000 */
[----:B------:R-:W4:Y:S01]  /*3f30*/  LDSM.16.MT88.4 R4, [R162+0x16000] ;  /* 0x01600000a204783b */ /* 0x000f220000004200 */
[--C-:B------:R-:W-:Y:S01]  /*3f40*/  FFMA.FTZ R161, R28, UR4, -R175.reuse ;  /* 0x000000041ca17c23 */ /* 0x100fe200080108af */
[--C-:B------:R-:W-:Y:S01]  /*3f50*/  FFMA.FTZ R160, R30, UR4, -R175.reuse ;  /* 0x000000041ea07c23 */ /* 0x100fe200080108af */
[--C-:B------:R-:W-:Y:S01]  /*3f60*/  FFMA.FTZ R157, R24, UR4, -R175.reuse ;  /* 0x00000004189d7c23 */ /* 0x100fe200080108af */
[--C-:B------:R-:W-:Y:S01]  /*3f70*/  FFMA.FTZ R159, R33, UR4, -R166.reuse ;  /* 0x00000004219f7c23 */ /* 0x100fe200080108a6 */
[--C-:B------:R-:W-:Y:S01]  /*3f80*/  FFMA.FTZ R158, R31, UR4, -R166.reuse ;  /* 0x000000041f9e7c23 */ /* 0x100fe200080108a6 */
[--C-:B------:R-:W-:Y:S01]  /*3f90*/  FFMA.FTZ R155, R29, UR4, -R166.reuse ;  /* 0x000000041d9b7c23 */ /* 0x100fe200080108a6 */
[--C-:B------:R-:W-:Y:S01]  /*3fa0*/  FFMA.FTZ R154, R27, UR4, -R166.reuse ;  /* 0x000000041b9a7c23 */ /* 0x100fe200080108a6 */
[----:B------:R-:W-:Y:S01]  /*3fb0*/  MUFU.EX2 R161, R161 ;  /* 0x000000a100a17308 */ /* 0x000fe20000000800 */
[--C-:B------:R-:W-:Y:S01]  /*3fc0*/  FFMA.FTZ R148, R12, UR4, -R175.reuse ;  /* 0x000000040c947c23 */ /* 0x100fe200080108af */
[--C-:B------:R-:W-:Y:S01]  /*3fd0*/  FFMA.FTZ R134, R13, UR4, -R166.reuse ;  /* 0x000000040d867c23 */ /* 0x100fe200080108a6 */
[--C-:B------:R-:W-:Y:S01]  /*3fe0*/  FFMA.FTZ R153, R8, UR4, -R175.reuse ;  /* 0x0000000408997c23 */ /* 0x100fe200080108af */
[----:B------:R-:W5:Y:S01]  /*3ff0*/  MUFU.EX2 R160, R160 ;  /* 0x000000a000a07308 */ /* 0x000f620000000800 */
[----:B------:R-:W4:Y:S01]  /*4000*/  LDSM.16.MT88.4 R12, [R168+0x14800] ;  /* 0x01480000a80c783b */ /* 0x000f220000004200 */
[--C-:B------:R-:W-:Y:S01]  /*4010*/  FFMA.FTZ R149, R10, UR4, -R175.reuse ;  /* 0x000000040a957c23 */ /* 0x100fe200080108af */
[--C-:B------:R-:W-:Y:S01]  /*4020*/  FFMA.FTZ R151, R9, UR4, -R166.reuse ;  /* 0x0000000409977c23 */ /* 0x100fe200080108a6 */
[----:B------:R-:W-:Y:S01]  /*4030*/  MUFU.EX2 R157, R157 ;  /* 0x0000009d009d7308 */ /* 0x000fe20000000800 */
[--C-:B------:R-:W-:Y:S01]  /*4040*/  FFMA.FTZ R150, R11, UR4, -R166.reuse ;  /* 0x000000040b967c23 */ /* 0x100fe200080108a6 */
[--C-:B------:R-:W-:Y:S01]  /*4050*/  FFMA.FTZ R152, R20, UR4, -R175.reuse ;  /* 0x0000000414987c23 */ /* 0x100fe200080108af */
[----:B------:R-:W4:Y:S01]  /*4060*/  LDSM.16.MT88.4 R8, [R164+0x16800] ;  /* 0x01680000a408783b */ /* 0x000f220000004200 */
[----:B------:R-:W3:Y:S01]  /*4070*/  MUFU.EX2 R156, R156 ;  /* 0x0000009c009c7308 */ /* 0x000ee20000000800 */
[--C-:B------:R-:W-:Y:S01]  /*4080*/  FFMA.FTZ R135, R21, UR4, -R166.reuse ;  /* 0x0000000415877c23 */ /* 0x100fe200080108a6 */
[--C-:B------:R-:W-:Y:S01]  /*4090*/  FFMA.FTZ R188, R188, UR4, -R175.reuse ;  /* 0x00000004bcbc7c23 */ /* 0x100fe200080108af */
[----:B------:R-:W4:Y:S01]  /*40a0*/  LDSM.16.MT88.4 R20, [R168+0x16800] ;  /* 0x01680000a814783b */ /* 0x000f220000004200 */
[----:B------:R-:W-:Y:S01]  /*40b0*/  MUFU.EX2 R159, R159 ;  /* 0x0000009f009f7308 */ /* 0x000fe20000000800 */
[--C-:B------:R-:W-:Y:S01]  /*40c0*/  FFMA.FTZ R177, R174, UR4, -R175.reuse ;  /* 0x00000004aeb17c23 */ /* 0x100fe200080108af */
[----:B-----5:R-:W-:Y:S01]  /*40d0*/  F2FP.BF16.F32.PACK_AB R116, R160, R161 ;  /* 0x000000a1a074723e */ /* 0x020fe200000010ff */
[----:B------:R-:W5:Y:S01]  /*40e0*/  LDSM.16.MT88.4 R144, [R164+0x12800] ;  /* 0x01280000a490783b */ /* 0x000f620000004200 */
[----:B------:R-:W1:Y:S01]  /*40f0*/  MUFU.EX2 R158, R158 ;  /* 0x0000009e009e7308 */ /* 0x000e620000000800 */
[--C-:B------:R-:W-:Y:S01]  /*4100*/  FFMA.FTZ R169, R182, UR4, -R175.reuse ;  /* 0x00000004b6a97c23 */ /* 0x100fe200080108af */
[--C-:B------:R-:W-:Y:S01]  /*4110*/  FFMA.FTZ R172, R172, UR4, -R175.reuse ;  /* 0x00000004acac7c23 */ /* 0x100fe200080108af */
[----:B------:R-:W5:Y:S01]  /*4120*/  LDSM.16.MT88.4 R140, [R163+0x12800] ;  /* 0x01280000a38c783b */ /* 0x000f620000004200 */
[----:B------:R-:W-:Y:S01]  /*4130*/  MUFU.EX2 R155, R155 ;  /* 0x0000009b009b7308 */ /* 0x000fe20000000800 */
[--C-:B------:R-:W-:Y:S01]  /*4140*/  FFMA.FTZ R182, R191, UR4, -R166.reuse ;  /* 0x00000004bfb67c23 */ /* 0x100fe200080108a6 */
[----:B---3--:R-:W-:Y:S01]  /*4150*/  F2FP.BF16.F32.PACK_AB R118, R156, R157 ;  /* 0x0000009d9c76723e */ /* 0x008fe200000010ff */
[----:B------:R-:W3:Y:S01]  /*4160*/  LDSM.16.MT88.4 R136, [R162+0x12800] ;  /* 0x01280000a288783b */ /* 0x000ee20000004200 */
[----:B------:R-:W2:Y:S01]  /*4170*/  MUFU.EX2 R154, R154 ;  /* 0x0000009a009a7308 */ /* 0x000ea20000000800 */
[--C-:B------:R-:W-:Y:S01]  /*4180*/  FFMA.FTZ R189, R189, UR4, -R166.reuse ;  /* 0x00000004bdbd7c23 */ /* 0x100fe200080108a6 */
[----:B------:R-:W-:Y:S01]  /*4190*/  FFMA.FTZ R211, R170, UR4, -R175 ;  /* 0x00000004aad37c23 */ /* 0x000fe200080108af */
[----:B------:R-:W3:Y:S01]  /*41a0*/  LDSM.16.MT88.4 R32, [R164+0x14800] ;  /* 0x01480000a420783b */ /* 0x000ee20000004200 */
[----:B------:R-:W-:Y:S01]  /*41b0*/  MUFU.EX2 R153, R153 ;  /* 0x0000009900997308 */ /* 0x000fe20000000800 */
[--C-:B------:R-:W-:Y:S01]  /*41c0*/  FFMA.FTZ R170, R171, UR4, -R166.reuse ;  /* 0x00000004abaa7c23 */ /* 0x100fe200080108a6 */
[----:B-1----:R-:W-:Y:S01]  /*41d0*/  F2FP.BF16.F32.PACK_AB R117, R158, R159 ;  /* 0x0000009f9e75723e */ /* 0x002fe200000010ff */
[----:B------:R-:W1:Y:S01]  /*41e0*/  LDSM.16.MT88.4 R28, [R163+0x14800] ;  /* 0x01480000a31c783b */ /* 0x000e620000004200 */
[----:B------:R-:W4:Y:S01]  /*41f0*/  MUFU.EX2 R152, R152 ;  /* 0x0000009800987308 */ /* 0x000f220000000800 */
[----:B------:R-:W-:Y:S01]  /*4200*/  FFMA.FTZ R167, R167, UR4, -R166 ;  /* 0x00000004a7a77c23 */ /* 0x000fe200080108a6 */
[----:B------:R-:W-:Y:S01]  /*4210*/  FADD.FTZ R160, R161, R160 ;  /* 0x000000a0a1a07221 */ /* 0x000fe20000010000 */
[----:B------:R-:W1:Y:S01]  /*4220*/  LDSM.16.MT88.4 R24, [R162+0x14800] ;  /* 0x01480000a218783b */ /* 0x000e620000004200 */
[----:B------:R-:W-:Y:S01]  /*4230*/  MUFU.EX2 R149, R149 ;  /* 0x0000009500957308 */ /* 0x000fe20000000800 */
[----:B------:R-:W-:Y:S01]  /*4240*/  FADD.FTZ R158, R159, R158 ;  /* 0x0000009e9f9e7221 */ /* 0x000fe20000010000 */
[----:B--2---:R-:W-:Y:S01]  /*4250*/  F2FP.BF16.F32.PACK_AB R119, R154, R155 ;  /* 0x0000009b9a77723e */ /* 0x004fe200000010ff */
[----:B------:R-:W-:Y:S01]  /*4260*/  FADD.FTZ R157, R157, R160 ;  /* 0x000000a09d9d7221 */ /* 0x000fe20000010000 */
[----:B------:R-:W-:Y:S01]  /*4270*/  MUFU.EX2 R148, R148 ;  /* 0x0000009400947308 */ /* 0x000fe20000000800 */
[----:B------:R-:W-:-:S02]  /*4280*/  FADD.FTZ R155, R155, R158 ;  /* 0x0000009e9b9b7221 */ /* 0x000fc40000010000 */
[----:B------:R-:W-:Y:S01]  /*4290*/  FADD.FTZ R156, R156, R157 ;  /* 0x0000009d9c9c7221 */ /* 0x000fe20000010000 */
[----:B------:R-:W-:Y:S01]  /*42a0*/  MUFU.EX2 R151, R151 ;  /* 0x0000009700977308 */ /* 0x000fe20000000800 */
[C---:B------:R-:W-:Y:S01]  /*42b0*/  HMMA.16816.F32.BF16 R128, R116.reuse, R124, RZ ;  /* 0x0000007c7480723c */ /* 0x040fe200000418ff */
[----:B------:R-:W-:Y:S02]  /*42c0*/  FADD.FTZ R154, R154, R155 ;  /* 0x0000009b9a9a7221 */ /* 0x000fe40000010000 */
[----:B------:R-:W2:Y:S04]  /*42d0*/  MUFU.EX2 R150, R150 ;  /* 0x0000009600967308 */ /* 0x000ea80000000800 */
[----:B------:R-:W-:Y:S01]  /*42e0*/  MUFU.EX2 R135, R135 ;  /* 0x0000008700877308 */ /* 0x000fe20000000800 */
[C---:B------:R-:W-:Y:S03]  /*42f0*/  HMMA.16816.F32.BF16 R60, R116.reuse, R64, RZ ;  /* 0x00000040743c723c */ /* 0x040fe600000418ff */
[----:B------:R-:W5:Y:S04]  /*4300*/  MUFU.EX2 R134, R134 ;  /* 0x0000008600867308 */ /* 0x000f680000000800 */
[----:B------:R4:W-:Y:S01]  /*4310*/  MUFU.EX2 R174, R188 ;  /* 0x000000bc00ae7308 */ /* 0x0009e20000000800 */
[C---:B------:R-:W-:Y:S03]  /*4320*/  HMMA.16816.F32.BF16 R124, R116.reuse, R126, RZ ;  /* 0x0000007e747c723c */ /* 0x040fe600000418ff */
[----:B------:R-:W1:Y:S04]  /*4330*/  MUFU.EX2 R169, R169 ;  /* 0x000000a900a97308 */ /* 0x000e680000000800 */
[----:B------:R-:W-:Y:S01]  /*4340*/  MUFU.EX2 R177, R177 ;  /* 0x000000b100b17308 */ /* 0x000fe20000000800 */
[----:B------:R-:W-:Y:S03]  /*4350*/  HMMA.16816.F32.BF16 R64, R116, R66, RZ ;  /* 0x000000427440723c */ /* 0x000fe600000418ff */
[----:B------:R-:W-:Y:S01]  /*4360*/  MUFU.EX2 R172, R172 ;  /* 0x000000ac00ac7308 */ /* 0x000fe20000000800 */
[----:B----4-:R-:W-:-:S03]  /*4370*/  FFMA.FTZ R188, R179, UR4, -R166 ;  /* 0x00000004b3bc7c23 */ /* 0x010fc600080108a6 */
[----:B------:R-:W-:Y:S01]  /*4380*/  MUFU.EX2 R182, R182 ;  /* 0x000000b600b67308 */ /* 0x000fe20000000800 */
[C---:B------:R-:W-:Y:S03]  /*4390*/  HMMA.16816.F32.BF16 R100, R116.reuse, R104, RZ ;  /* 0x000000687464723c */ /* 0x040fe600000418ff */
[----:B------:R-:W-:Y:S04]  /*43a0*/  MUFU.EX2 R188, R188 ;  /* 0x000000bc00bc7308 */ /* 0x000fe80000000800 */
[----:B------:R-:W-:Y:S01]  /*43b0*/  MUFU.EX2 R211, R211 ;  /* 0x000000d300d37308 */ /* 0x000fe20000000800 */
[C---:B------:R-:W-:Y:S03]  /*43c0*/  HMMA.16816.F32.BF16 R104, R116.reuse, R106, RZ ;  /* 0x0000006a7468723c */ /* 0x040fe600000418ff */
[----:B------:R-:W-:Y:S05]  /*43d0*/  MUFU.EX2 R170, R170 ;  /* 0x000000aa00aa7308 */ /* 0x000fea0000000800 */
[C---:B------:R-:W-:Y:S08]  /*43e0*/  HMMA.16816.F32.BF16 R36, R116.reuse, R40, RZ ;  /* 0x000000287424723c */ /* 0x040ff000000418ff */
        /* <DEDUP_REMOVED lines=15> */
[----:B------:R-:W-:Y:S01]  /*44e0*/  HMMA.16816.F32.BF16 R120, R116, R4, RZ ;  /* 0x000000047478723c */ /* 0x000fe200000418ff */
[----:B------:R-:W-:Y:S01]  /*44f0*/  F2FP.BF16.F32.PACK_AB R4, R152, R153 ;  /* 0x000000999804723e */ /* 0x000fe200000010ff */
[----:B------:R-:W-:Y:S01]  /*4500*/  FADD.FTZ R153, R153, R156 ;  /* 0x0000009c99997221 */ /* 0x000fe20000010000 */
[----:B--2---:R-:W-:Y:S01]  /*4510*/  F2FP.BF16.F32.PACK_AB R5, R150, R151 ;  /* 0x000000979605723e */ /* 0x004fe200000010ff */
[----:B------:R-:W-:-:S02]  /*4520*/  FADD.FTZ R151, R151, R154 ;  /* 0x0000009a97977221 */ /* 0x000fc40000010000 */
[----:B------:R-:W-:Y:S02]  /*4530*/  FADD.FTZ R152, R152, R153 ;  /* 0x0000009998987221 */ /* 0x000fe40000010000 */
[----:B------:R-:W-:Y:S01]  /*4540*/  HMMA.16816.F32.BF16 R116, R116, R6, RZ ;  /* 0x000000067474723c */ /* 0x000fe200000418ff */
[----:B------:R-:W-:Y:S01]  /*4550*/  F2FP.BF16.F32.PACK_AB R6, R148, R149 ;  /* 0x000000959406723e */ /* 0x000fe200000010ff */
[----:B------:R-:W-:Y:S01]  /*4560*/  FADD.FTZ R150, R150, R151 ;  /* 0x0000009796967221 */ /* 0x000fe20000010000 */
[----:B-----5:R-:W-:Y:S01]  /*4570*/  F2FP.BF16.F32.PACK_AB R7, R134, R135 ;  /* 0x000000878607723e */ /* 0x020fe200000010ff */
[----:B------:R-:W-:-:S04]  /*4580*/  FADD.FTZ R149, R149, R152 ;  /* 0x0000009895957221 */ /* 0x000fc80000010000 */
[----:B------:R-:W-:Y:S02]  /*4590*/  FADD.FTZ R148, R148, R149 ;  /* 0x0000009594947221 */ /* 0x000fe40000010000 */
[C---:B------:R-:W-:Y:S08]  /*45a0*/  HMMA.16816.F32.BF16 R128, R4.reuse, R16, R128 ;  /* 0x000000100480723c */ /* 0x040ff00000041880 */
[C---:B------:R-:W-:Y:S01]  /*45b0*/  HMMA.16816.F32.BF16 R124, R4.reuse, R18, R124 ;  /* 0x00000012047c723c */ /* 0x040fe2000004187c */
[----:B------:R-:W2:Y:S07]  /*45c0*/  LDSM.16.MT88.4 R16, [R163+0x16800] ;  /* 0x01680000a310783b */ /* 0x000eae0000004200 */
[C---:B------:R-:W-:Y:S08]  /*45d0*/  HMMA.16816.F32.BF16 R60, R4.reuse, R12, R60 ;  /* 0x0000000c043c723c */ /* 0x040ff0000004183c */
[C---:B------:R-:W-:Y:S01]  /*45e0*/  HMMA.16816.F32.BF16 R64, R4.reuse, R14, R64 ;  /* 0x0000000e0440723c */ /* 0x040fe20000041840 */
[----:B------:R-:W4:Y:S07]  /*45f0*/  LDSM.16.MT88.4 R12, [R162+0x16800] ;  /* 0x01680000a20c783b */ /* 0x000f2e0000004200 */
[C---:B------:R-:W-:Y:S08]  /*4600*/  HMMA.16816.F32.BF16 R100, R4.reuse, R8, R100 ;  /* 0x000000080464723c */ /* 0x040ff00000041864 */
[C---:B------:R-:W-:Y:S01]  /*4610*/  HMMA.16816.F32.BF16 R104, R4.reuse, R10, R104 ;  /* 0x0000000a0468723c */ /* 0x040fe20000041868 */
[----:B------:R-:W5:Y:S07]  /*4620*/  LDSM.16.MT88.4 R8, [R168+0x13000] ;  /* 0x01300000a808783b */ /* 0x000f6e0000004200 */
[----:B------:R-:W-:Y:S01]  /*4630*/  HMMA.16816.F32.BF16 R92, R4, R20, R92 ;  /* 0x00000014045c723c */ /* 0x000fe2000004185c */
[----:B------:R-:W-:-:S02]  /*4640*/  FFMA.FTZ R20, R181, UR4, -R166 ;  /* 0x00000004b5147c23 */ /* 0x000fc400080108a6 */
[----:B------:R-:W4:Y:S04]  /*4650*/  MUFU.EX2 R181, R189 ;  /* 0x000000bd00b57308 */ /* 0x000f280000000800 */
[----:B------:R2:W5:Y:S01]  /*4660*/  MUFU.EX2 R179, R20 ;  /* 0x0000001400b37308 */ /* 0x0005620000000800 */
[C---:B------:R-:W-:Y:S08]  /*4670*/  HMMA.16816.F32.BF16 R36, R4.reuse, R144, R36 ;  /* 0x000000900424723c */ /* 0x040ff00000041824 */
[C---:B------:R-:W-:Y:S01]  /*4680*/  HMMA.16816.F32.BF16 R40, R4.reuse, R146, R40 ;  /* 0x000000920428723c */ /* 0x040fe20000041828 */
[----:B------:R-:W-:Y:S07]  /*4690*/  LDSM.16.MT88.4 R144, [R164+0x13000] ;  /* 0x01300000a490783b */ /* 0x000fee0000004200 */
[C---:B------:R-:W-:Y:S08]  /*46a0*/  HMMA.16816.F32.BF16 R44, R4.reuse, R140, R44 ;  /* 0x0000008c042c723c */ /* 0x040ff0000004182c */
[C---:B------:R-:W-:Y:S01]  /*46b0*/  HMMA.16816.F32.BF16 R48, R4.reuse, R142, R48 ;  /* 0x0000008e0430723c */ /* 0x040fe20000041830 */
[----:B------:R-:W-:Y:S07]  /*46c0*/  LDSM.16.MT88.4 R140, [R163+0x13000] ;  /* 0x01300000a38c783b */ /* 0x000fee0000004200 */
[C---:B---3--:R-:W-:Y:S08]  /*46d0*/  HMMA.16816.F32.BF16 R52, R4.reuse, R136, R52 ;  /* 0x000000880434723c */ /* 0x048ff00000041834 */
[C---:B------:R-:W-:Y:S01]  /*46e0*/  HMMA.16816.F32.BF16 R56, R4.reuse, R138, R56 ;  /* 0x0000008a0438723c */ /* 0x040fe20000041838 */
[----:B------:R-:W-:Y:S07]  /*46f0*/  LDSM.16.MT88.4 R136, [R162+0x13000] ;  /* 0x01300000a288783b */ /* 0x000fee0000004200 */
[C---:B------:R-:W-:Y:S08]  /*4700*/  HMMA.16816.F32.BF16 R68, R4.reuse, R32, R68 ;  /* 0x000000200444723c */ /* 0x040ff00000041844 */
[C---:B------:R-:W-:Y:S01]  /*4710*/  HMMA.16816.F32.BF16 R72, R4.reuse, R34, R72 ;  /* 0x000000220448723c */ /* 0x040fe20000041848 */
[----:B------:R-:W-:Y:S07]  /*4720*/  LDSM.16.MT88.4 R32, [R168+0x15000] ;  /* 0x01500000a820783b */ /* 0x000fee0000004200 */
[C---:B-1----:R-:W-:Y:S08]  /*4730*/  HMMA.16816.F32.BF16 R76, R4.reuse, R28, R76 ;  /* 0x0000001c044c723c */ /* 0x042ff0000004184c */
[C---:B------:R-:W-:Y:S01]  /*4740*/  HMMA.16816.F32.BF16 R80, R4.reuse, R30, R80 ;  /* 0x0000001e0450723c */ /* 0x040fe20000041850 */
[----:B------:R-:W-:Y:S07]  /*4750*/  LDSM.16.MT88.4 R28, [R164+0x15000] ;  /* 0x01500000a41c783b */ /* 0x000fee0000004200 */
[C---:B------:R-:W-:Y:S08]  /*4760*/  HMMA.16816.F32.BF16 R84, R4.reuse, R24, R84 ;  /* 0x000000180454723c */ /* 0x040ff00000041854 */
[C---:B------:R-:W-:Y:S01]  /*4770*/  HMMA.16816.F32.BF16 R88, R4.reuse, R26, R88 ;  /* 0x0000001a0458723c */ /* 0x040fe20000041858 */
[----:B------:R-:W-:Y:S07]  /*4780*/  LDSM.16.MT88.4 R24, [R162+0x15000] ;  /* 0x01500000a218783b */ /* 0x000fee0000004200 */
[C---:B------:R-:W-:Y:S01]  /*4790*/  HMMA.16816.F32.BF16 R96, R4.reuse, R22, R96 ;  /* 0x000000160460723c */ /* 0x040fe20000041860 */
[----:B--2---:R-:W-:Y:S07]  /*47a0*/  LDSM.16.MT88.4 R20, [R168+0x17000] ;  /* 0x01700000a814783b */ /* 0x004fee0000004200 */
[C---:B------:R-:W-:Y:S08]  /*47b0*/  HMMA.16816.F32.BF16 R108, R4.reuse, R16, R108 ;  /* 0x00000010046c723c */ /* 0x040ff0000004186c */
[C---:B------:R-:W-:Y:S01]  /*47c0*/  HMMA.16816.F32.BF16 R112, R4.reuse, R18, R112 ;  /* 0x000000120470723c */ /* 0x040fe20000041870 */
[----:B------:R-:W1:Y:S07]  /*47d0*/  LDSM.16.MT88.4 R16, [R163+0x15000] ;  /* 0x01500000a310783b */ /* 0x000e6e0000004200 */
[C---:B----4-:R-:W-:Y:S08]  /*47e0*/  HMMA.16816.F32.BF16 R120, R4.reuse, R12, R120 ;  /* 0x0000000c0478723c */ /* 0x050ff00000041878 */
[----:B------:R-:W-:Y:S01]  /*47f0*/  HMMA.16816.F32.BF16 R116, R4, R14, R116 ;  /* 0x0000000e0474723c */ /* 0x000fe20000041874 */
[----:B------:R-:W-:Y:S01]  /*4800*/  F2FP.BF16.F32.PACK_AB R4, R174, R169 ;  /* 0x000000a9ae04723e */ /* 0x000fe200000010ff */
[----:B------:R-:W-:Y:S01]  /*4810*/  LDSM.16.MT88.4 R12, [R164+0x17000] ;  /* 0x01700000a40c783b */ /* 0x000fe20000004200 */
[----:B------:R-:W-:Y:S01]  /*4820*/  F2FP.BF16.F32.PACK_AB R5, R181, R182 ;  /* 0x000000b6b505723e */ /* 0x000fe200000010ff */
[----:B------:R-:W-:Y:S01]  /*4830*/  FADD.FTZ R169, R169, R148 ;  /* 0x00000094a9a97221 */ /* 0x000fe20000010000 */
[----:B------:R-:W-:-:S02]  /*4840*/  F2FP.BF16.F32.PACK_AB R6, R172, R177 ;  /* 0x000000b1ac06723e */ /* 0x000fc400000010ff */
[----:B-----5:R-:W-:Y:S01]  /*4850*/  F2FP.BF16.F32.PACK_AB R7, R188, R179 ;  /* 0x000000b3bc07723e */ /* 0x020fe200000010ff */
[----:B------:R-:W-:-:S06]  /*4860*/  FADD.FTZ R174, R174, R169 ;  /* 0x000000a9aeae7221 */ /* 0x000fcc0000010000 */
[C---:B------:R-:W-:Y:S08]  /*4870*/  HMMA.16816.F32.BF16 R128, R4.reuse, R8, R128 ;  /* 0x000000080480723c */ /* 0x040ff00000041880 */
[C---:B------:R-:W-:Y:S01]  /*4880*/  HMMA.16816.F32.BF16 R124, R4.reuse, R10, R124 ;  /* 0x0000000a047c723c */ /* 0x040fe2000004187c */
[----:B------:R-:W2:Y:S07]  /*4890*/  LDSM.16.MT88.4 R8, [R163+0x17000] ;  /* 0x01700000a308783b */ /* 0x000eae0000004200 */
[C---:B-1----:R-:W-:Y:S08]  /*48a0*/  HMMA.16816.F32.BF16 R76, R4.reuse, R16, R76 ;  /* 0x00000010044c723c */ /* 0x042ff0000004184c */
[C---:B------:R-:W-:Y:S01]  /*48b0*/  HMMA.16816.F32.BF16 R80, R4.reuse, R18, R80 ;  /* 0x000000120450723c */ /* 0x040fe20000041850 */
[----:B------:R-:W1:Y:S07]  /*48c0*/  LDSM.16.MT88.4 R16, [R162+0x17000] ;  /* 0x01700000a210783b */ /* 0x000e6e0000004200 */
[----:B------:R-:W-:Y:S01]  /*48d0*/  HMMA.16816.F32.BF16 R40, R4, R146, R40 ;  /* 0x000000920428723c */ /* 0x000fe20000041828 */
[--C-:B------:R-:W-:Y:S01]  /*48e0*/  FFMA.FTZ R147, R173, UR4, -R166.reuse ;  /* 0x00000004ad937c23 */ /* 0x100fe200080108a6 */
[----:B------:R-:W-:Y:S01]  /*48f0*/  FFMA.FTZ R146, R176, UR4, -R175 ;  /* 0x00000004b0927c23 */ /* 0x000fe200080108af */
[----:B------:R-:W-:-:S02]  /*4900*/  FFMA.FTZ R166, R165, UR4, -R166 ;  /* 0x00000004a5a67c23 */ /* 0x000fc400080108a6 */
[----:B------:R-:W-:Y:S03]  /*4910*/  MUFU.EX2 R165, R167 ;  /* 0x000000a700a57308 */ /* 0x000fe60000000800 */
[C---:B------:R-:W-:Y:S01]  /*4920*/  HMMA.16816.F32.BF16 R36, R4.reuse, R144, R36 ;  /* 0x000000900424723c */ /* 0x040fe20000041824 */
[--C-:B------:R-:W-:Y:S01]  /*4930*/  FFMA.FTZ R144, R180, UR4, -R175.reuse ;  /* 0x00000004b4907c23 */ /* 0x100fe200080108af */
[----:B------:R-:W-:Y:S01]  /*4940*/  FFMA.FTZ R145, R178, UR4, -R175 ;  /* 0x00000004b2917c23 */ /* 0x000fe200080108af */
[----:B------:R-:W-:Y:S04]  /*4950*/  MUFU.EX2 R146, R146 ;  /* 0x0000009200927308 */ /* 0x000fe80000000800 */
[----:B------:R-:W-:Y:S01]  /*4960*/  MUFU.EX2 R144, R144 ;  /* 0x0000009000907308 */ /* 0x000fe20000000800 */
[C---:B------:R-:W-:Y:S03]  /*4970*/  HMMA.16816.F32.BF16 R68, R4.reuse, R28, R68 ;  /* 0x0000001c0444723c */ /* 0x040fe60000041844 */
[----:B------:R-:W3:Y:S04]  /*4980*/  MUFU.EX2 R145, R145 ;  /* 0x0000009100917308 */ /* 0x000ee80000000800 */
[----:B------:R-:W4:Y:S01]  /*4990*/  MUFU.EX2 R147, R147 ;  /* 0x0000009300937308 */ /* 0x000f220000000800 */
[C---:B--2---:R-:W-:Y:S03]  /*49a0*/  HMMA.16816.F32.BF16 R108, R4.reuse, R8, R108 ;  /* 0x00000008046c723c */ /* 0x044fe6000004186c */
[----:B------:R-:W2:Y:S05]  /*49b0*/  MUFU.EX2 R166, R166 ;  /* 0x000000a600a67308 */ /* 0x000eaa0000000800 */
[C---:B------:R-:W-:Y:S01]  /*49c0*/  HMMA.16816.F32.BF16 R112, R4.reuse, R10, R112 ;  /* 0x0000000a0470723c */ /* 0x040fe20000041870 */
[----:B------:R-:W5:Y:S07]  /*49d0*/  LDSM.16.MT88.4 R8, [R164+0x15800] ;  /* 0x01580000a408783b */ /* 0x000f6e0000004200 */
[C---:B------:R-:W-:Y:S01]  /*49e0*/  HMMA.16816.F32.BF16 R72, R4.reuse, R30, R72 ;  /* 0x0000001e0448723c */ /* 0x040fe20000041848 */
[----:B------:R-:W-:Y:S07]  /*49f0*/  LDSM.16.MT88.4 R28, [R164+0x17800] ;  /* 0x01780000a41c783b */ /* 0x000fee0000004200 */
[C---:B------:R-:W-:Y:S08]  /*4a00*/  HMMA.16816.F32.BF16 R44, R4.reuse, R140, R44 ;  /* 0x0000008c042c723c */ /* 0x040ff0000004182c */
        /* <DEDUP_REMOVED lines=16> */
[----:B------:R-:W5:Y:S07]  /*4b10*/  LDSM.16.MT88.4 R12, [R168+0x13800] ;  /* 0x01380000a80c783b */ /* 0x000f6e0000004200 */
[C---:B-1----:R-:W-:Y:S08]  /*4b20*/  HMMA.16816.F32.BF16 R120, R4.reuse, R16, R120 ;  /* 0x000000100478723c */ /* 0x042ff00000041878 */
[----:B------:R-:W-:Y:S01]  /*4b30*/  HMMA.16816.F32.BF16 R116, R4, R18, R116 ;  /* 0x000000120474723c */ /* 0x000fe20000041874 */
[----:B---3--:R-:W-:Y:S01]  /*4b40*/  F2FP.BF16.F32.PACK_AB R4, R145, R144 ;  /* 0x000000909104723e */ /* 0x008fe200000010ff */
[----:B------:R-:W1:Y:S01]  /*4b50*/  LDSM.16.MT88.4 R16, [R163+0x17800] ;  /* 0x01780000a310783b */ /* 0x000e620000004200 */
[----:B----4-:R-:W-:-:S02]  /*4b60*/  F2FP.BF16.F32.PACK_AB R5, R170, R147 ;  /* 0x00000093aa05723e */ /* 0x010fc400000010ff */
[----:B------:R-:W-:Y:S02]  /*4b70*/  F2FP.BF16.F32.PACK_AB R6, R211, R146 ;  /* 0x00000092d306723e */ /* 0x000fe400000010ff */
[----:B--2---:R-:W-:-:S07]  /*4b80*/  F2FP.BF16.F32.PACK_AB R7, R166, R165 ;  /* 0x000000a5a607723e */ /* 0x004fce00000010ff */
[C---:B-----5:R-:W-:Y:S08]  /*4b90*/  HMMA.16816.F32.BF16 R68, R4.reuse, R8, R68 ;  /* 0x000000080444723c */ /* 0x060ff00000041844 */
[C---:B------:R-:W-:Y:S01]  /*4ba0*/  HMMA.16816.F32.BF16 R72, R4.reuse, R10, R72 ;  /* 0x0000000a0448723c */ /* 0x040fe20000041848 */
[----:B------:R-:W2:Y:S07]  /*4bb0*/  LDSM.16.MT88.4 R8, [R162+0x15800] ;  /* 0x01580000a208783b */ /* 0x000eae0000004200 */
[C---:B------:R-:W-:Y:S08]  /*4bc0*/  HMMA.16816.F32.BF16 R128, R4.reuse, R12, R128 ;  /* 0x0000000c0480723c */ /* 0x040ff00000041880 */
[C---:B------:R-:W-:Y:S01]  /*4bd0*/  HMMA.16816.F32.BF16 R124, R4.reuse, R14, R124 ;  /* 0x0000000e047c723c */ /* 0x040fe2000004187c */
[----:B------:R-:W3:Y:S07]  /*4be0*/  LDSM.16.MT88.4 R12, [R162+0x13800] ;  /* 0x01380000a20c783b */ /* 0x000eee0000004200 */
[C---:B-1----:R-:W-:Y:S08]  /*4bf0*/  HMMA.16816.F32.BF16 R108, R4.reuse, R16, R108 ;  /* 0x00000010046c723c */ /* 0x042ff0000004186c */
[C---:B------:R-:W-:Y:S01]  /*4c00*/  HMMA.16816.F32.BF16 R112, R4.reuse, R18, R112 ;  /* 0x000000120470723c */ /* 0x040fe20000041870 */
[----:B------:R-:W1:Y:S07]  /*4c10*/  LDSM.16.MT88.4 R16, [R162+0x17800] ;  /* 0x01780000a210783b */ /* 0x000e6e0000004200 */
[C---:B------:R-:W-:Y:S08]  /*4c20*/  HMMA.16816.F32.BF16 R60, R4.reuse, R140, R60 ;  /* 0x0000008c043c723c */ /* 0x040ff0000004183c */
[----:B--2---:R-:W-:Y:S01]  /*4c30*/  HMMA.16816.F32.BF16 R84, R4, R8, R84 ;  /* 0x000000080454723c */ /* 0x004fe20000041854 */
[----:B------:R-:W-:-:S04]  /*4c40*/  FADD.FTZ R9, R135, R150 ;  /* 0x0000009687097221 */ /* 0x000fc80000010000 */
[----:B------:R-:W-:-:S03]  /*4c50*/  FADD.FTZ R9, R134, R9 ;  /* 0x0000000986097221 */ /* 0x000fc60000010000 */
[----:B------:R-:W-:Y:S01]  /*4c60*/  HMMA.16816.F32.BF16 R64, R4, R142, R64 ;  /* 0x0000008e0440723c */ /* 0x000fe20000041840 */
[----:B------:R-:W-:Y:S01]  /*4c70*/  FADD.FTZ R8, R182, R9 ;  /* 0x00000009b6087221 */ /* 0x000fe20000010000 */
[----:B------:R-:W-:-:S03]  /*4c80*/  FADD.FTZ R9, R177, R174 ;  /* 0x000000aeb1097221 */ /* 0x000fc60000010000 */
[----:B------:R-:W-:Y:S01]  /*4c90*/  FADD.FTZ R8, R181, R8 ;  /* 0x00000008b5087221 */ /* 0x000fe20000010000 */
[----:B------:R-:W-:Y:S02]  /*4ca0*/  FADD.FTZ R9, R172, R9 ;  /* 0x00000009ac097221 */ /* 0x000fe40000010000 */
        /* <DEDUP_REMOVED lines=11> */
[----:B------:R-:W-:-:S04]  /*4d60*/  FADD.FTZ R165, R165, R170 ;  /* 0x000000aaa5a57221 */ /* 0x000fc80000010000 */
[----:B------:R-:W-:-:S03]  /*4d70*/  FADD.FTZ R209, R166, R165 ;  /* 0x000000a5a6d17221 */ /* 0x000fc60000010000 */
[C---:B------:R-:W-:Y:S08]  /*4d80*/  HMMA.16816.F32.BF16 R40, R4.reuse, R34, R40 ;  /* 0x000000220428723c */ /* 0x040ff00000041828 */
[C---:B------:R-:W-:Y:S08]  /*4d90*/  HMMA.16816.F32.BF16 R100, R4.reuse, R28, R100 ;  /* 0x0000001c0464723c */ /* 0x040ff00000041864 */
[C---:B------:R-:W-:Y:S08]  /*4da0*/  HMMA.16816.F32.BF16 R104, R4.reuse, R30, R104 ;  /* 0x0000001e0468723c */ /* 0x040ff00000041868 */
[C---:B------:R-:W-:Y:S08]  /*4db0*/  HMMA.16816.F32.BF16 R44, R4.reuse, R24, R44 ;  /* 0x00000018042c723c */ /* 0x040ff0000004182c */
[C---:B------:R-:W-:Y:S08]  /*4dc0*/  HMMA.16816.F32.BF16 R48, R4.reuse, R26, R48 ;  /* 0x0000001a0430723c */ /* 0x040ff00000041830 */
[C---:B------:R-:W-:Y:S08]  /*4dd0*/  HMMA.16816.F32.BF16 R76, R4.reuse, R20, R76 ;  /* 0x00000014044c723c */ /* 0x040ff0000004184c */
[C---:B------:R-:W-:Y:S08]  /*4de0*/  HMMA.16816.F32.BF16 R80, R4.reuse, R22, R80 ;  /* 0x000000160450723c */ /* 0x040ff00000041850 */
[C---:B---3--:R-:W-:Y:S08]  /*4df0*/  HMMA.16816.F32.BF16 R52, R4.reuse, R12, R52 ;  /* 0x0000000c0434723c */ /* 0x048ff00000041834 */
[C---:B------:R-:W-:Y:S08]  /*4e00*/  HMMA.16816.F32.BF16 R56, R4.reuse, R14, R56 ;  /* 0x0000000e0438723c */ /* 0x040ff00000041838 */
[C---:B------:R-:W-:Y:S08]  /*4e10*/  HMMA.16816.F32.BF16 R88, R4.reuse, R10, R88 ;  /* 0x0000000a0458723c */ /* 0x040ff00000041858 */
[C---:B-1----:R-:W-:Y:S08]  /*4e20*/  HMMA.16816.F32.BF16 R120, R4.reuse, R16, R120 ;  /* 0x000000100478723c */ /* 0x042ff00000041878 */
[----:B------:R-:W-:Y:S01]  /*4e30*/  HMMA.16816.F32.BF16 R116, R4, R18, R116 ;  /* 0x000000120474723c */ /* 0x000fe20000041874 */
[----:B------:R-:W-:-:S04]  /*4e40*/  NOP ;  /* 0x0000000000007918 */ /* 0x000fc80000000000 */
[----:B------:R-:W-:-:S15]  /*4e50*/  @!P5 BRA `(.L_x_122) ;  /* 0x0000002800f0d947 */ /* 0x000fde0003800000 */
[----:B------:R-:W-:Y:S01]  /*4e60*/  SHF.R.U32.HI R5, RZ, 0x1, R185 ;  /* 0x00000001ff057819 */ /* 0x000fe200000116b9 */
[----:B------:R-:W1:Y:S01]  /*4e70*/  S2UR UR6, SR_CgaCtaId ;  /* 0x00000000000679c3 */ /* 0x000e620000008800 */
[----:B------:R-:W2:Y:S01]  /*4e80*/  S2R R185, SR_TID.X ;  /* 0x0000000000b97919 */ /* 0x000ea20000002100 */
[----:B------:R-:W3:Y:S01]  /*4e90*/  LDCU UR9, c[0x0][0x440] ;  /* 0x00008800ff0977ac */ /* 0x000ee20008000800 */
[----:B------:R-:W-:Y:S01]  /*4ea0*/  LOP3.LUT R182, R2, 0x8, R5, 0x78, !PT ;  /* 0x0000000802b67812 */ /* 0x000fe200078e7805 */
[----:B------:R-:W-:Y:S01]  /*4eb0*/  IMAD.MOV.U32 R181, RZ, RZ, 0x20 ;  /* 0x00000020ffb57424 */ /* 0x000fe200078e00ff */
[----:B------:R-:W-:Y:S01]  /*4ec0*/  LEA.HI.SX32 R200, R0, 0xfffffffe, 0x1a ;  /* 0xfffffffe00c87811 */ /* 0x000fe200078fd2ff */
[----:B------:R-:W-:Y:S01]  /*4ed0*/  IMAD.MOV.U32 R0, RZ, RZ, R3 ;  /* 0x000000ffff007224 */ /* 0x000fe200078e0003 */
[----:B------:R-:W-:Y:S01]  /*4ee0*/  LOP3.LUT R182, R182, 0x200, R133, 0xf8, !PT ;  /* 0x00000200b6b67812 */ /* 0x000fe200078ef885 */
[----:B------:R-:W4:Y:S01]  /*4ef0*/  LDC.64 R192, c[0x0][0x3c0] ;  /* 0x0000f000ffc07b82 */ /* 0x000f220000000a00 */
[----:B------:R-:W-:Y:S01]  /*4f00*/  SEL R181, R181, 0xffffffe0, !P6 ;  /* 0xffffffe0b5b57807 */ /* 0x000fe20007000000 */
[----:B------:R-:W-:Y:S01]  /*4f10*/  IMAD.MOV.U32 R133, RZ, RZ, R132 ;  /* 0x000000ffff857224 */ /* 0x000fe200078e0084 */
[----:B------:R-:W-:Y:S01]  /*4f20*/  LEA R182, R182, UR5, 0x1 ;  /* 0x00000005b6b67c11 */ /* 0x000fe2000f8e08ff */
[----:B------:R-:W-:Y:S01]  /*4f30*/  IMAD.MOV.U32 R180, RZ, RZ, 0x40 ;  /* 0x00000040ffb47424 */ /* 0x000fe200078e00ff */
[----:B------:R-:W-:Y:S01]  /*4f40*/  UMOV UR7, 0x400 ;  /* 0x0000040000077882 */ /* 0x000fe20000000000 */
[----:B------:R-:W2:Y:S02]  /*4f50*/  LDCU UR8, c[0x0][0x440] ;  /* 0x00008800ff0877ac */ /* 0x000ea40008000800 */
[----:B------:R-:W-:-:S02]  /*4f60*/  IMAD.IADD R181, R181, 0x1, R182 ;  /* 0x00000001b5b57824 */ /* 0x000fc400078e02b6 */
[----:B------:R-:W-:Y:S01]  /*4f70*/  VIADD R207, R182, 0x12000 ;  /* 0x00012000b6cf7836 */ /* 0x000fe20000000000 */
[----:B------:R-:W4:Y:S01]  /*4f80*/  LDCU UR4, c[0x0][0x45c] ;  /* 0x00008b80ff0477ac */ /* 0x000f220008000800 */
[----:B---3--:R-:W-:Y:S01]  /*4f90*/  ISETP.GE.AND P1, PT, R184, UR9, PT ;  /* 0x00000009b8007c0c */ /* 0x008fe2000bf26270 */
[----:B------:R-:W-:Y:S01]  /*4fa0*/  VIADD R206, R182, 0x12040 ;  /* 0x00012040b6ce7836 */ /* 0x000fe20000000000 */
[----:B-1----:R-:W-:Y:S01]  /*4fb0*/  ULEA UR6, UR6, UR7, 0x18 ;  /* 0x0000000706067291 */ /* 0x002fe2000f8ec0ff */
[C---:B--2---:R-:W-:Y:S01]  /*4fc0*/  IMAD.SHL.U32 R179, R185.reuse, 0x40, RZ ;  /* 0x00000040b9b37824 */ /* 0x044fe200078e00ff */
[C---:B------:R-:W-:Y:S01]  /*4fd0*/  LOP3.LUT P0, RZ, R185.reuse, 0x2, RZ, 0xc0, !PT ;  /* 0x00000002b9ff7812 */ /* 0x040fe2000780c0ff */
[C---:B------:R-:W-:Y:S01]  /*4fe0*/  IMAD.SHL.U32 R202, R185.reuse, 0x20, RZ ;  /* 0x00000020b9ca7824 */ /* 0x040fe200078e00ff */
[----:B------:R-:W-:Y:S02]  /*4ff0*/  LOP3.LUT R178, R185, 0x8, RZ, 0xc0, !PT ;  /* 0x00000008b9b27812 */ /* 0x000fe400078ec0ff */
[----:B------:R-:W-:-:S02]  /*5000*/  LOP3.LUT R177, R179, 0x400, RZ, 0xc0, !PT ;  /* 0x00000400b3b17812 */ /* 0x000fc400078ec0ff */
[----:B------:R-:W-:Y:S01]  /*5010*/  SEL R176, R183, 0xffffffe0, !P0 ;  /* 0xffffffe0b7b07807 */ /* 0x000fe20004000000 */
[----:B------:R-:W-:Y:S06]  /*5020*/  BRA `(.L_x_123) ;  /* 0x0000000000b07947 */ /* 0x000fec0003800000 */
.L_x_125:
        /* <DEDUP_REMOVED lines=12> */
[----:B------:R1:W-:Y:S03]  /*50f0*/  @!P1 LDGSTS.E.BYPASS.LTC128B.128 [R201+0xc000], desc[UR16][R138.64] ;  /* 0x0c0000008ac99fae */ /* 0x0003e6000b981a10 */
[----:B------:R-:W-:Y:S01]  /*5100*/  LEA.HI.X R132, R2, R132, R3, 0x5, P4 ;  /* 0x0000008402847211 */ /* 0x000fe200020f2c03 */
[----:B------:R1:W-:Y:S01]  /*5110*/  @P1 STS.128 [R201+0xc000], RZ ;  /* 0x00c000ffc9001388 */ /* 0x0003e20000000c00 */
[C---:B------:R-:W-:Y:S03]  /*5120*/  LEA R2, P4, R136.reuse, R198, 0x1 ;  /* 0x000000c688027211 */ /* 0x040fe600078808ff */
[----:B------:R-:W-:Y:S01]  /*5130*/  @!PT LDS RZ, [RZ] ;  /* 0x00000000fffff984 */ /* 0x000fe20000000800 */
[----:B------:R-:W-:Y:S01]  /*5140*/  @!PT LDS RZ, [RZ] ;  /* 0x00000000fffff984 */ /* 0x000fe20000000800 */
[----:B------:R-:W-:Y:S01]  /*5150*/  @!PT LDS RZ, [RZ] ;  /* 0x00000000fffff984 */ /* 0x000fe20000000800 */
[----:B------:R1:W-:Y:S01]  /*5160*/  @!P3 LDGSTS.E.BYPASS.LTC128B.128 [R201+0xe000], desc[UR16][R138.64+0x80] ;  /* 0x0e0000808ac9bfae */ /* 0x0003e2000b981a10 */
[----:B------:R-:W-:Y:S03]  /*5170*/  LEA.HI.X R3, R136, R197, R132, 0x1, P4 ;  /* 0x000000c588037211 */ /* 0x000fe600020f0c84 */
        /* <DEDUP_REMOVED lines=21> */
[----:B------:R-:W0:Y:S01]  /*52d0*/  LDGDEPBAR ;  /* 0x00000000000079af */ /* 0x000e220000000000 */
[----:B------:R-:W-:Y:S05]  /*52e0*/  BRA `(.L_x_124) ;  /* 0x0000000c00d47947 */ /* 0x000fea0003800000 */
.L_x_123:
[----:B------:R-:W-:Y:S04]  /*52f0*/  DEPBAR.LE SB0, 0x0 ;  /* 0x000080000000791a */ /* 0x000fe80000000000 */
[----:B------:R-:W-:Y:S01]  /*5300*/  BAR.SYNC.DEFER_BLOCKING 0x0 ;  /* 0x0000000000007b1d */ /* 0x000fe20000010000 */
[----:B----4-:R-:W-:Y:S01]  /*5310*/  IMAD.WIDE.U32 R168, R200, R192, RZ ;  /* 0x000000c0c8a87225 */ /* 0x010fe200078e00ff */
[C---:B------:R-:W-:Y:S02]  /*5320*/  LOP3.LUT R204, R184.reuse, 0x40, RZ, 0xfc, !PT ;  /* 0x00000040b8cc7812 */ /* 0x040fe400078efcff */
[----:B------:R-:W-:Y:S01]  /*5330*/  LOP3.LUT R203, R184, 0x80, RZ, 0xfc, !PT ;  /* 0x00000080b8cb7812 */ /* 0x000fe200078efcff */
[----:B------:R-:W-:Y:S01]  /*5340*/  IMAD R172, R200, R193, R169 ;  /* 0x000000c1c8ac7224 */ /* 0x000fe200078e02a9 */
[C---:B------:R-:W-:Y:S01]  /*5350*/  LEA R170, P0, R168.reuse, R196, 0x7 ;  /* 0x000000c4a8aa7211 */ /* 0x040fe200078038ff */
[----:B------:R-:W-:Y:S01]  /*5360*/  IMAD.SHL.U32 R135, R168, 0x40, RZ ;  /* 0x00000040a8877824 */ /* 0x000fe200078e00ff */
[----:B------:R-:W-:Y:S01]  /*5370*/  ISETP.GE.AND P3, PT, R204, UR8, PT ;  /* 0x00000008cc007c0c */ /* 0x000fe2000bf66270 */
[----:B------:R-:W-:Y:S01]  /*5380*/  IMAD.SHL.U32 R205, R185, 0x8, RZ ;  /* 0x00000008b9cd7824 */ /* 0x000fe200078e00ff */
[C-C-:B------:R-:W-:Y:S02]  /*5390*/  LEA.HI.X R171, R168.reuse, R195, R172.reuse, 0x7, P0 ;  /* 0x000000c3a8ab7211 */ /* 0x140fe400000f3cac */
[----:B------:R-:W-:Y:S02]  /*53a0*/  ISETP.GE.AND P2, PT, R203, UR8, PT ;  /* 0x00000008cb007c0c */ /* 0x000fe4000bf46270 */
[----:B------:R-:W-:Y:S02]  /*53b0*/  SHF.L.U64.HI R172, R168, 0x6, R172 ;  /* 0x00000006a8ac7819 */ /* 0x000fe400000102ac */
[----:B------:R-:W-:Y:S02]  /*53c0*/  LEA R135, P0, R192, R135, 0x5 ;  /* 0x00000087c0877211 */ /* 0x000fe400078028ff */
[----:B------:R-:W-:Y:S02]  /*53d0*/  LOP3.LUT R186, R202, 0x7c00, RZ, 0xc0, !PT ;  /* 0x00007c00caba7812 */ /* 0x000fe400078ec0ff */
[----:B------:R-:W-:Y:S02]  /*53e0*/  LEA.HI.X R172, R192, R172, R193, 0x5, P0 ;  /* 0x000000acc0ac7211 */ /* 0x000fe400000f2cc1 */
[C---:B------:R-:W-:Y:S01]  /*53f0*/  LEA R168, P0, R135.reuse, R196, 0x1 ;  /* 0x000000c487a87211 */ /* 0x040fe200078008ff */
[----:B------:R-:W-:Y:S01]  /*5400*/  @!PT LDS RZ, [RZ] ;  /* 0x00000000fffff984 */ /* 0x000fe20000000800 */
[----:B------:R-:W-:Y:S01]  /*5410*/  @!PT LDS RZ, [RZ] ;  /* 0x00000000fffff984 */ /* 0x000fe20000000800 */
[----:B------:R-:W-:Y:S01]  /*5420*/  @!PT LDS RZ, [RZ] ;  /* 0x00000000fffff984 */ /* 0x000fe20000000800 */
[----:B------:R-:W-:Y:S01]  /*5430*/  @!P1 LDGSTS.E.BYPASS.LTC128B.128 [R201+0x12000], desc[UR16][R170.64] ;  /* 0x12000000aac99fae */ /* 0x000fe2000b981a10 */
[----:B------:R-:W-:Y:S01]  /*5440*/  SHF.R.U32.HI R187, RZ, 0x1, R185 ;  /* 0x00000001ffbb7819 */ /* 0x000fe200000116b9 */
[----:B------:R-:W-:Y:S01]  /*5450*/  UMOV UR5, UR6 ;  /* 0x0000000600057c82 */ /* 0x000fe20008000000 */
[----:B------:R-:W-:Y:S02]  /*5460*/  LEA.HI.X R169, R135, R195, R172, 0x1, P0 ;  /* 0x000000c387a97211 */ /* 0x000fe400000f0cac */
[----:B------:R-:W-:Y:S01]  /*5470*/  @P1 STS.128 [R201+0x12000], RZ ;  /* 0x012000ffc9001388 */ /* 0x000fe20000000c00 */
[----:B------:R-:W-:Y:S02]  /*5480*/  ISETP.GE.AND P1, PT, R184, UR8, PT ;  /* 0x00000008b8007c0c */ /* 0x000fe4000bf26270 */
[----:B------:R-:W-:Y:S02]  /*5490*/  LOP3.LUT R184, R205, 0x38, RZ, 0xc0, !PT ;  /* 0x00000038cdb87812 */ /* 0x000fe400078ec0ff */
[----:B------:R-:W-:Y:S01]  /*54a0*/  @!PT LDS RZ, [RZ] ;  /* 0x00000000fffff984 */ /* 0x000fe20000000800 */
[----:B------:R-:W-:Y:S01]  /*54b0*/  @!PT LDS RZ, [RZ] ;  /* 0x00000000fffff984 */ /* 0x000fe20000000800 */
[----:B------:R-:W-:Y:S01]  /*54c0*/  @!PT LDS RZ, [RZ] ;  /* 0x00000000fffff984 */ /* 0x000fe20000000800 */
[----:B------:R-:W-:Y:S01]  /*54d0*/  @!P3 LDGSTS.E.BYPASS.LTC128B.128 [R201+0x14000], desc[UR16][R170.64+0x80] ;  /* 0x14000080aac9bfae */ /* 0x000fe2000b981a10 */
[--C-:B------:R-:W-:Y:S02]  /*54e0*/  LOP3.LUT R3, R186, 0x200, R179.reuse, 0xf8, !PT ;  /* 0x00000200ba037812 */ /* 0x100fe400078ef8b3 */
[----:B------:R-:W-:Y:S02]  /*54f0*/  LOP3.LUT R137, R184, 0x1c0, R179, 0xf8, !PT ;  /* 0x000001c0b8897812 */ /* 0x000fe400078ef8b3 */
[----:B------:R-:W-:Y:S01]  /*5500*/  @P3 STS.128 [R201+0x14000], RZ ;  /* 0x014000ffc9003388 */ /* 0x000fe20000000c00 */
[----:B------:R-:W-:Y:S02]  /*5510*/  LOP3.LUT R2, R187, 0x8, RZ, 0xc0, !PT ;  /* 0x00000008bb027812 */ /* 0x000fe400078ec0ff */
[----:B------:R-:W-:Y:S02]  /*5520*/  LOP3.LUT R190, R137, R178, RZ, 0x3c, !PT ;  /* 0x000000b289be7212 */ /* 0x000fe400078e3cff */
[----:B------:R-:W-:Y:S01]  /*5530*/  @!PT LDS RZ, [RZ] ;  /* 0x00000000fffff984 */ /* 0x000fe20000000800 */
[----:B------:R-:W-:Y:S01]  /*5540*/  @!PT LDS RZ, [RZ] ;  /* 0x00000000fffff984 */ /* 0x000fe20000000800 */
[----:B------:R-:W-:Y:S01]  /*5550*/  @!PT LDS RZ, [RZ] ;  /* 0x00000000fffff984 */ /* 0x000fe20000000800 */
[----:B------:R-:W-:Y:S01]  /*5560*/  @!P2 LDGSTS.E.BYPASS.LTC128B.128 [R201+0x16000], desc[UR16][R170.64+0x100] ;  /* 0x16000100aac9afae */ /* 0x000fe2000b981a10 */
[----:B------:R-:W-:Y:S02]  /*5570*/  LOP3.LUT R2, R3, R137, R2, 0xf6, !PT ;  /* 0x0000008903027212 */ /* 0x000fe400078ef602 */
[----:B------:R-:W-:Y:S02]  /*5580*/  LOP3.LUT P0, RZ, R185, 0x4, RZ, 0xc0, !PT ;  /* 0x00000004b9ff7812 */ /* 0x000fe4000780c0ff */
[----:B------:R-:W-:Y:S01]  /*5590*/  @P2 STS.128 [R201+0x16000], RZ ;  /* 0x016000ffc9002388 */ /* 0x000fe20000000c00 */
[----:B------:R-:W-:Y:S01]  /*55a0*/  LEA R191, R2, UR5, 0x1 ;  /* 0x0000000502bf7c11 */ /* 0x000fe2000f8e08ff */
[----:B------:R-:W-:Y:S01]  /*55b0*/  IMAD R190, R190, 0x2, R177 ;  /* 0x00000002bebe7824 */ /* 0x000fe200078e02b1 */
[----:B------:R-:W-:Y:S02]  /*55c0*/  SEL R2, R180, 0xffffffc0, !P0 ;  /* 0xffffffc0b4027807 */ /* 0x000fe40004000000 */
[----:B------:R-:W-:Y:S01]  /*55d0*/  @!PT LDS RZ, [RZ] ;  /* 0x00000000fffff984 */ /* 0x000fe20000000800 */
[----:B------:R-:W-:Y:S01]  /*55e0*/  @!PT LDS RZ, [RZ] ;  /* 0x00000000fffff984 */ /* 0x000fe20000000800 */
[----:B------:R-:W-:Y:S01]  /*55f0*/  @!PT LDS RZ, [RZ] ;  /* 0x00000000fffff984 */ /* 0x000fe20000000800 */
[----:B------:R-:W-:Y:S01]  /*5600*/  @!P1 LDGSTS.E.BYPASS.LTC128B.128 [R201+0x13000], desc[UR16][R168.64] ;  /* 0x13000000a8c99fae */ /* 0x000fe2000b981a10 */
[----:B------:R-:W-:Y:S01]  /*5610*/  ISETP.NE.AND P4, PT, R200, RZ, PT ;  /* 0x000000ffc800720c */ /* 0x000fe20003f85270 */
[--C-:B------:R-:W-:Y:S03]  /*5620*/  IMAD.IADD R188, R176, 0x1, R191.reuse ;  /* 0x00000001b0bc7824 */ /* 0x100fe600078e02bf */
[----:B------:R-:W-:Y:S01]  /*5630*/  @P1 STS.128 [R201+0x13000], RZ ;  /* 0x013000ffc9001388 */ /* 0x000fe20000000c00 */
[----:B------:R-:W-:Y:S02]  /*5640*/  IMAD.IADD R189, R2, 0x1, R191 ;  /* 0x0000000102bd7824 */ /* 0x000fe400078e02bf */
[----:B------:R-:W-:Y:S02]  /*5650*/  VIADD R3, R190, UR5 ;  /* 0x00000005be037c36 */ /* 0x000fe40008000000 */
[----:B------:R-:W-:Y:S01]  /*5660*/  @!PT LDS RZ, [RZ] ;  /* 0x00000000fffff984 */ /* 0x000fe20000000800 */
[----:B------:R-:W-:Y:S01]  /*5670*/  @!PT LDS RZ, [RZ] ;  /* 0x00000000fffff984 */ /* 0x000fe20000000800 */
[----:B------:R-:W-:Y:S01]  /*5680*/  @!PT LDS RZ, [RZ] ;  /* 0x00000000fffff984 */ /* 0x000fe20000000800 */
[----:B------:R-:W-:Y:S01]  /*5690*/  @!P3 LDGSTS.E.BYPASS.LTC128B.128 [R201+0x15000], desc[UR16][R168.64+0x80] ;  /* 0x15000080a8c9bfae */ /* 0x000fe2000b981a10 */
[C---:B------:R-:W-:Y:S02]  /*56a0*/  IMAD.IADD R132, R176.reuse, 0x1, R189 ;  /* 0x00000001b0847824 */ /* 0x040fe400078e02bd */
[C---:B------:R-:W-:Y:S02]  /*56b0*/  IMAD.IADD R134, R3.reuse, 0x1, R176 ;  /* 0x0000000103867824 */ /* 0x040fe400078e02b0 */
[----:B------:R-:W-:Y:S01]  /*56c0*/  @P3 STS.128 [R201+0x15000], RZ ;  /* 0x015000ffc9003388 */ /* 0x000fe20000000c00 */
[----:B------:R-:W-:Y:S04]  /*56d0*/  IMAD.IADD R3, R3, 0x1, R2 ;  /* 0x0000000103037824 */ /* 0x000fe800078e0202 */
[----:B------:R-:W-:Y:S01]  /*56e0*/  @!PT LDS RZ, [RZ] ;  /* 0x00000000fffff984 */ /* 0x000fe20000000800 */
[----:B------:R-:W-:Y:S01]  /*56f0*/  @!PT LDS RZ, [RZ] ;  /* 0x00000000fffff984 */ /* 0x000fe20000000800 */
[----:B------:R-:W-:Y:S01]  /*5700*/  @!PT LDS RZ, [RZ] ;  /* 0x00000000fffff984 */ /* 0x000fe20000000800 */
[----:B------:R1:W-:Y:S01]  /*5710*/  @!P2 LDGSTS.E.BYPASS.LTC128B.128 [R201+0x17000], desc[UR16][R168.64+0x100] ;  /* 0x17000100a8c9afae */ /* 0x0003e2000b981a10 */
[----:B------:R-:W-:Y:S04]  /*5720*/  IMAD.IADD R2, R176, 0x1, R3 ;  /* 0x00000001b0027824 */ /* 0x000fe800078e0203 */
[----:B------:R-:W-:Y:S05]  /*5730*/  @P2 STS.128 [R201+0x17000], RZ ;  /* 0x017000ffc9002388 */ /* 0x000fea0000000c00 */
[----:B------:R-:W-:Y:S05]  /*5740*/  LDSM.16.M88.4 R136, [R191] ;  /* 0x00000000bf88783b */ /* 0x000fea0000000200 */
[----:B------:R-:W2:Y:S05]  /*5750*/  LDSM.16.M88.4 R140, [R190+UR5+0xc000] ;  /* 0x00c00005be8c783b */ /* 0x000eaa0008000200 */
[----:B------:R-:W3:Y:S05]  /*5760*/  LDSM.16.M88.4 R144, [R190+UR5+0xc800] ;  /* 0x00c80005be90783b */ /* 0x000eea0008000200 */
[----:B------:R-:W4:Y:S05]  /*5770*/  LDSM.16.M88.4 R148, [R190+UR5+0xd000] ;  /* 0x00d00005be94783b */ /* 0x000f2a0008000200 */
[----:B------:R-:W0:Y:S05]  /*5780*/  LDGDEPBAR ;  /* 0x00000000000079af */ /* 0x000e2a0000000000 */
[----:B------:R-:W5:Y:S05]  /*5790*/  LDSM.16.M88.4 R152, [R190+UR5+0xd800] ;  /* 0x00d80005be98783b */ /* 0x000f6a0008000200 */
[----:B------:R-:W-:Y:S05]  /*57a0*/  LDSM.16.M88.4 R156, [R188] ;  /* 0x00000000bc9c783b */ /* 0x000fea0000000200 */
[----:B------:R-:W5:Y:S05]  /*57b0*/  LDSM.16.M88.4 R160, [R134+0xc000] ;  /* 0x00c0000086a0783b */ /* 0x000f6a0000000200 */
[----:B------:R-:W-:Y:S05]  /*57c0*/  LDSM.16.M88.4 R164, [R132] ;  /* 0x0000000084a4783b */ /* 0x000fea0000000200 */
[----:B-1----:R-:W-:Y:S01]  /*57d0*/  LDSM.16.M88.4 R168, [R2+0xc000] ;  /* 0x00c0000002a8783b */ /* 0x002fe20000000200 */
[C---:B--2---:R-:W-:Y:S04]  /*57e0*/  HMMA.16816.F32.BF16 R4, R136.reuse, R140, RZ ;  /* 0x0000008c8804723c */ /* 0x044fe800000418ff */
[----:B------:R-:W-:Y:S04]  /*57f0*/  LDSM.16.M88.4 R172, [R2+0xc800] ;  /* 0x00c8000002ac783b */ /* 0x000fe80000000200 */
[C---:B------:R-:W-:Y:S01]  /*5800*/  HMMA.16816.F32.BF16 R8, R136.reuse, R142, RZ ;  /* 0x0000008e8808723c */ /* 0x040fe200000418ff */
[----:B------:R-:W1:Y:S07]  /*5810*/  LDSM.16.M88.4 R140, [R134+0xc800] ;  /* 0x00c80000868c783b */ /* 0x000e6e0000000200 */
[C---:B---3--:R-:W-:Y:S08]  /*5820*/  HMMA.16816.F32.BF16 R12, R136.reuse, R144, RZ ;  /* 0x00000090880c723c */ /* 0x048ff000000418ff */
[C---:B------:R-:W-:Y:S01]  /*5830*/  HMMA.16816.F32.BF16 R16, R136.reuse, R146, RZ ;  /* 0x000000928810723c */ /* 0x040fe200000418ff */
[----:B------:R-:W2:Y:S07]  /*5840*/  LDSM.16.M88.4 R144, [R134+0xd000] ;  /* 0x00d000008690783b */ /* 0x000eae0000000200 */
[C---:B----4-:R-:W-:Y:S08]  /*5850*/  HMMA.16816.F32.BF16 R20, R136.reuse, R148, RZ ;  /* 0x000000948814723c */ /* 0x050ff000000418ff */
[C---:B------:R-:W-:Y:S01]  /*5860*/  HMMA.16816.F32.BF16 R24, R136.reuse, R150, RZ ;  /* 0x000000968818723c */ /* 0x040fe200000418ff */
[----:B------:R-:W-:Y:S07]  /*5870*/  LDSM.16.M88.4 R148, [R189] ;  /* 0x00000000bd94783b */ /* 0x000fee0000000200 */
[C---:B-----5:R-:W-:Y:S08]  /*5880*/  HMMA.16816.F32.BF16 R28, R136.reuse, R152, RZ ;  /* 0x00000098881c723c */ /* 0x060ff000000418ff */
[----:B------:R-:W-:Y:S01]  /*5890*/  HMMA.16816.F32.BF16 R32, R136, R154, RZ ;  /* 0x0000009a8820723c */ /* 0x000fe200000418ff */
[----:B------:R-:W3:Y:S05]  /*58a0*/  LDSM.16.M88.4 R136, [R134+0xd800] ;  /* 0x00d800008688783b */ /* 0x000eea0000000200 */
[----:B------:R-:W4:Y:S02]  /*58b0*/  LDSM.16.M88.4 R152, [R3+0xc000] ;  /* 0x00c000000398783b */ /* 0x000f240000000200 */
[C---:B------:R-:W-:Y:S08]  /*58c0*/  HMMA.16816.F32.BF16 R4, R156.reuse, R160, R4 ;  /* 0x000000a09c04723c */ /* 0x040ff00000041804 */
[C---:B------:R-:W-:Y:S01]  /*58d0*/  HMMA.16816.F32.BF16 R8, R156.reuse, R162, R8 ;  /* 0x000000a29c08723c */ /* 0x040fe20000041808 */
[----:B------:R-:W-:Y:S07]  /*58e0*/  LDSM.16.M88.4 R160, [R3+0xd800] ;  /* 0x00d8000003a0783b */ /* 0x000fee0000000200 */
[C---:B-1----:R-:W-:Y:S08]  /*58f0*/  HMMA.16816.F32.BF16 R12, R156.reuse, R140, R12 ;  /* 0x0000008c9c0c723c */ /* 0x042ff0000004180c */
[C---:B------:R-:W-:Y:S01]  /*5900*/  HMMA.16816.F32.BF16 R16, R156.reuse, R142, R16 ;  /* 0x0000008e9c10723c */ /* 0x040fe20000041810 */
[----:B------:R-:W1:Y:S07]  /*5910*/  LDSM.16.M88.4 R140, [R3+0xc800] ;  /* 0x00c80000038c783b */ /* 0x000e6e0000000200 */
[C---:B--2---:R-:W-:Y:S08]  /*5920*/  HMMA.16816.F32.BF16 R20, R156.reuse, R144, R20 ;  /* 0x000000909c14723c */ /* 0x044ff00000041814 */
[C---:B------:R-:W-:Y:S01]  /*5930*/  HMMA.16816.F32.BF16 R24, R156.reuse, R146, R24 ;  /* 0x000000929c18723c */ /* 0x040fe20000041818 */
[----:B------:R-:W2:Y:S07]  /*5940*/  LDSM.16.M88.4 R144, [R3+0xd000] ;  /* 0x00d000000390783b */ /* 0x000eae0000000200 */
[C---:B---3--:R-:W-:Y:S08]  /*5950*/  HMMA.16816.F32.BF16 R28, R156.reuse, R136, R28 ;  /* 0x000000889c1c723c */ /* 0x048ff0000004181c */
[----:B------:R-:W-:Y:S01]  /*5960*/  HMMA.16816.F32.BF16 R32, R156, R138, R32 ;  /* 0x0000008a9c20723c */ /* 0x000fe20000041820 */
[----:B------:R-:W3:Y:S05]  /*5970*/  LDSM.16.M88.4 R136, [R2+0xd000] ;  /* 0x00d000000288783b */ /* 0x000eea0000000200 */
[----:B------:R-:W-:Y:S02]  /*5980*/  LDSM.16.M88.4 R156, [R190+UR5+0xf000] ;  /* 0x00f00005be9c783b */ /* 0x000fe40008000200 */
[C---:B----4-:R-:W-:Y:S08]  /*5990*/  HMMA.16816.F32.BF16 R4, R148.reuse, R152, R4 ;  /* 0x000000989404723c */ /* 0x050ff00000041804 */
[C---:B------:R-:W-:Y:S01]  /*59a0*/  HMMA.16816.F32.BF16 R8, R148.reuse, R154, R8 ;  /* 0x0000009a9408723c */ /* 0x040fe20000041808 */
[----:B------:R-:W4:Y:S07]  /*59b0*/  LDSM.16.M88.4 R152, [R2+0xd800] ;  /* 0x00d800000298783b */ /* 0x000f2e0000000200 */
[C---:B-1----:R-:W-:Y:S08]  /*59c0*/  HMMA.16816.F32.BF16 R12, R148.reuse, R140, R12 ;  /* 0x0000008c940c723c */ /* 0x042ff0000004180c */
[C---:B------:R-:W-:Y:S01]  /*59d0*/  HMMA.16816.F32.BF16 R16, R148.reuse, R142, R16 ;  /* 0x0000008e9410723c */ /* 0x040fe20000041810 */
[----:B------:R-:W-:Y:S07]  /*59e0*/  LDSM.16.M88.4 R140, [R191+0x4000] ;  /* 0x00400000bf8c783b */ /* 0x000fee0000000200 */
[C---:B--2---:R-:W-:Y:S08]  /*59f0*/  HMMA.16816.F32.BF16 R20, R148.reuse, R144, R20 ;  /* 0x000000909414723c */ /* 0x044ff00000041814 */
[C---:B------:R-:W-:Y:S01]  /*5a00*/  HMMA.16816.F32.BF16 R24, R148.reuse, R146, R24 ;  /* 0x000000929418723c */ /* 0x040fe20000041818 */
[----:B------:R-:W1:Y:S07]  /*5a10*/  LDSM.16.M88.4 R144, [R190+UR5+0xe000] ;  /* 0x00e00005be90783b */ /* 0x000e6e0008000200 */
[C---:B------:R-:W-:Y:S08]  /*5a20*/  HMMA.16816.F32.BF16 R28, R148.reuse, R160, R28 ;  /* 0x000000a0941c723c */ /* 0x040ff0000004181c */
[----:B------:R-:W-:Y:S01]  /*5a30*/  HMMA.16816.F32.BF16 R32, R148, R162, R32 ;  /* 0x000000a29420723c */ /* 0x000fe20000041820 */
[----:B------:R-:W2:Y:S05]  /*5a40*/  LDSM.16.M88.4 R148, [R190+UR5+0xe800] ;  /* 0x00e80005be94783b */ /* 0x000eaa0008000200 */
[----:B------:R-:W-:Y:S02]  /*5a50*/  LDSM.16.M88.4 R160, [R134+0xe000] ;  /* 0x00e0000086a0783b */ /* 0x000fe40000000200 */
[C---:B------:R-:W-:Y:S08]  /*5a60*/  HMMA.16816.F32.BF16 R4, R164.reuse, R168, R4 ;  /* 0x000000a8a404723c */ /* 0x040ff00000041804 */
[C---:B------:R-:W-:Y:S01]  /*5a70*/  HMMA.16816.F32.BF16 R8, R164.reuse, R170, R8 ;  /* 0x000000aaa408723c */ /* 0x040fe20000041808 */
[----:B------:R-:W-:Y:S07]  /*5a80*/  LDSM.16.M88.4 R168, [R2+0xe000] ;  /* 0x00e0000002a8783b */ /* 0x000fee0000000200 */
[C---:B------:R-:W-:Y:S08]  /*5a90*/  HMMA.16816.F32.BF16 R12, R164.reuse, R172, R12 ;  /* 0x000000aca40c723c */ /* 0x040ff0000004180c */
[C---:B------:R-:W-:Y:S01]  /*5aa0*/  HMMA.16816.F32.BF16 R16, R164.reuse, R174, R16 ;  /* 0x000000aea410723c */ /* 0x040fe20000041810 */
[----:B------:R-:W-:Y:S07]  /*5ab0*/  LDSM.16.M88.4 R172, [R134+0x10800] ;  /* 0x0108000086ac783b */ /* 0x000fee0000000200 */
[C---:B---3--:R-:W-:Y:S08]  /*5ac0*/  HMMA.16816.F32.BF16 R20, R164.reuse, R136, R20 ;  /* 0x00000088a414723c */ /* 0x048ff00000041814 */
[C---:B------:R-:W-:Y:S01]  /*5ad0*/  HMMA.16816.F32.BF16 R24, R164.reuse, R138, R24 ;  /* 0x0000008aa418723c */ /* 0x040fe20000041818 */
[----:B------:R-:W3:Y:S07]  /*5ae0*/  LDSM.16.M88.4 R136, [R190+UR5+0xf800] ;  /* 0x00f80005be88783b */ /* 0x000eee0008000200 */
[C---:B----4-:R-:W-:Y:S08]  /*5af0*/  HMMA.16816.F32.BF16 R28, R164.reuse, R152, R28 ;  /* 0x00000098a41c723c */ /* 0x050ff0000004181c */
[----:B------:R-:W-:Y:S01]  /*5b00*/  HMMA.16816.F32.BF16 R32, R164, R154, R32 ;  /* 0x0000009aa420723c */ /* 0x000fe20000041820 */
[----:B------:R-:W4:Y:S05]  /*5b10*/  LDSM.16.M88.4 R152, [R188+0x4000] ;  /* 0x00400000bc98783b */ /* 0x000f2a0000000200 */
[----:B------:R-:W-:Y:S02]  /*5b20*/  LDSM.16.M88.4 R164, [R132+0x4000] ;  /* 0x0040000084a4783b */ /* 0x000fe40000000200 */
        /* <DEDUP_REMOVED lines=8> */
[----:B------:R-:W5:Y:S07]  /*5bb0*/  LDSM.16.M88.4 R156, [R134+0xf800] ;  /* 0x00f80000869c783b */ /* 0x000f6e0000000200 */
[C---:B---3--:R-:W-:Y:S08]  /*5bc0*/  HMMA.16816.F32.BF16 R28, R140.reuse, R136, R28 ;  /* 0x000000888c1c723c */ /* 0x048ff0000004181c */
[----:B------:R-:W-:Y:S01]  /*5bd0*/  HMMA.16816.F32.BF16 R32, R140, R138, R32 ;  /* 0x0000008a8c20723c */ /* 0x000fe20000041820 */
[----:B------:R-:W-:Y:S05]  /*5be0*/  LDSM.16.M88.4 R136, [R189+0x4000] ;  /* 0x00400000bd88783b */ /* 0x000fea0000000200 */
[----:B------:R-:W3:Y:S02]  /*5bf0*/  LDSM.16.M88.4 R140, [R3+0xe000] ;  /* 0x00e00000038c783b */ /* 0x000ee40000000200 */
[C---:B----4-:R-:W-:Y:S08]  /*5c00*/  HMMA.16816.F32.BF16 R4, R152.reuse, R160, R4 ;  /* 0x000000a09804723c */ /* 0x050ff00000041804 */
[C---:B------:R-:W-:Y:S01]  /*5c10*/  HMMA.16816.F32.BF16 R8, R152.reuse, R162, R8 ;  /* 0x000000a29808723c */ /* 0x040fe20000041808 */
[----:B------:R-:W4:Y:S07]  /*5c20*/  LDSM.16.M88.4 R160, [R3+0xe800] ;  /* 0x00e8000003a0783b */ /* 0x000f2e0000000200 */
[C---:B-1----:R-:W-:Y:S08]  /*5c30*/  HMMA.16816.F32.BF16 R12, R152.reuse, R144, R12 ;  /* 0x00000090980c723c */ /* 0x042ff0000004180c */
[C---:B------:R-:W-:Y:S01]  /*5c40*/  HMMA.16816.F32.BF16 R16, R152.reuse, R146, R16 ;  /* 0x000000929810723c */ /* 0x040fe20000041810 */
[----:B------:R-:W1:Y:S07]  /*5c50*/  LDSM.16.M88.4 R144, [R3+0xf000] ;  /* 0x00f000000390783b */ /* 0x000e6e0000000200 */
[C---:B--2---:R-:W-:Y:S08]  /*5c60*/  HMMA.16816.F32.BF16 R20, R152.reuse, R148, R20 ;  /* 0x000000949814723c */ /* 0x044ff00000041814 */
[C---:B------:R-:W-:Y:S01]  /*5c70*/  HMMA.16816.F32.BF16 R24, R152.reuse, R150, R24 ;  /* 0x000000969818723c */ /* 0x040fe20000041818 */
[----:B------:R-:W2:Y:S07]  /*5c80*/  LDSM.16.M88.4 R148, [R3+0xf800] ;  /* 0x00f800000394783b */ /* 0x000eae0000000200 */
[C---:B-----5:R-:W-:Y:S08]  /*5c90*/  HMMA.16816.F32.BF16 R28, R152.reuse, R156, R28 ;  /* 0x0000009c981c723c */ /* 0x060ff0000004181c */
[----:B------:R-:W-:Y:S01]  /*5ca0*/  HMMA.16816.F32.BF16 R32, R152, R158, R32 ;  /* 0x0000009e9820723c */ /* 0x000fe20000041820 */
[----:B------:R-:W-:Y:S05]  /*5cb0*/  LDSM.16.M88.4 R152, [R2+0xf000] ;  /* 0x00f000000298783b */ /* 0x000fea0000000200 */
[----:B------:R-:W-:Y:S02]  /*5cc0*/  LDSM.16.M88.4 R156, [R2+0xf800] ;  /* 0x00f80000029c783b */ /* 0x000fe40000000200 */
[C---:B---3--:R-:W-:Y:S08]  /*5cd0*/  HMMA.16816.F32.BF16 R4, R136.reuse, R140, R4 ;  /* 0x0000008c8804723c */ /* 0x048ff00000041804 */
[C---:B------:R-:W-:Y:S01]  /*5ce0*/  HMMA.16816.F32.BF16 R8, R136.reuse, R142, R8 ;  /* 0x0000008e8808723c */ /* 0x040fe20000041808 */
[----:B------:R-:W3:Y:S07]  /*5cf0*/  LDSM.16.M88.4 R140, [R2+0xe800] ;  /* 0x00e80000028c783b */ /* 0x000eee0000000200 */
[C---:B----4-:R-:W-:Y:S08]  /*5d00*/  HMMA.16816.F32.BF16 R12, R136.reuse, R160, R12 ;  /* 0x000000a0880c723c */ /* 0x050ff0000004180c */
[C---:B------:R-:W-:Y:S01]  /*5d10*/  HMMA.16816.F32.BF16 R16, R136.reuse, R162, R16 ;  /* 0x000000a28810723c */ /* 0x040fe20000041810 */
[----:B------:R-:W-:Y:S07]  /*5d20*/  LDSM.16.M88.4 R160, [R190+UR5+0x11800] ;  /* 0x01180005bea0783b */ /* 0x000fee0008000200 */
[C---:B-1----:R-:W-:Y:S08]  /*5d30*/  HMMA.16816.F32.BF16 R20, R136.reuse, R144, R20 ;  /* 0x000000908814723c */ /* 0x042ff00000041814 */
[C---:B------:R-:W-:Y:S01]  /*5d40*/  HMMA.16816.F32.BF16 R24, R136.reuse, R146, R24 ;  /* 0x000000928818723c */ /* 0x040fe20000041818 */
[----:B------:R-:W-:Y:S07]  /*5d50*/  LDSM.16.M88.4 R144, [R190+UR5+0x10000] ;  /* 0x01000005be90783b */ /* 0x000fee0008000200 */
[C---:B--2---:R-:W-:Y:S08]  /*5d60*/  HMMA.16816.F32.BF16 R28, R136.reuse, R148, R28 ;  /* 0x00000094881c723c */ /* 0x044ff0000004181c */
[----:B------:R-:W-:Y:S01]  /*5d70*/  HMMA.16816.F32.BF16 R32, R136, R150, R32 ;  /* 0x000000968820723c */ /* 0x000fe20000041820 */
[----:B------:R-:W1:Y:S05]  /*5d80*/  LDSM.16.M88.4 R136, [R191+0x8000] ;  /* 0x00800000bf88783b */ /* 0x000e6a0000000200 */
[----:B------:R-:W-:Y:S02]  /*5d90*/  LDSM.16.M88.4 R148, [R190+UR5+0x11000] ;  /* 0x01100005be94783b */ /* 0x000fe40008000200 */
[C---:B------:R-:W-:Y:S08]  /*5da0*/  HMMA.16816.F32.BF16 R4, R164.reuse, R168, R4 ;  /* 0x000000a8a404723c */ /* 0x040ff00000041804 */
[C---:B------:R-:W-:Y:S01]  /*5db0*/  HMMA.16816.F32.BF16 R8, R164.reuse, R170, R8 ;  /* 0x000000aaa408723c */ /* 0x040fe20000041808 */
[----:B------:R-:W-:Y:S07]  /*5dc0*/  LDSM.16.M88.4 R168, [R134+0x10000] ;  /* 0x0100000086a8783b */ /* 0x000fee0000000200 */
[C---:B---3--:R-:W-:Y:S08]  /*5dd0*/  HMMA.16816.F32.BF16 R12, R164.reuse, R140, R12 ;  /* 0x0000008ca40c723c */ /* 0x048ff0000004180c */
[C---:B------:R-:W-:Y:S01]  /*5de0*/  HMMA.16816.F32.BF16 R16, R164.reuse, R142, R16 ;  /* 0x0000008ea410723c */ /* 0x040fe20000041810 */
[----:B------:R-:W2:Y:S07]  /*5df0*/  LDSM.16.M88.4 R140, [R190+UR5+0x10800] ;  /* 0x01080005be8c783b */ /* 0x000eae0008000200 */
[C---:B------:R-:W-:Y:S08]  /*5e00*/  HMMA.16816.F32.BF16 R20, R164.reuse, R152, R20 ;  /* 0x00000098a414723c */ /* 0x040ff00000041814 */
[C---:B------:R-:W-:Y:S01]  /*5e10*/  HMMA.16816.F32.BF16 R24, R164.reuse, R154, R24 ;  /* 0x0000009aa418723c */ /* 0x040fe20000041818 */
[----:B------:R-:W3:Y:S07]  /*5e20*/  LDSM.16.M88.4 R152, [R188+0x8000] ;  /* 0x00800000bc98783b */ /* 0x000eee0000000200 */
[C---:B------:R-:W-:Y:S08]  /*5e30*/  HMMA.16816.F32.BF16 R28, R164.reuse, R156, R28 ;  /* 0x0000009ca41c723c */ /* 0x040ff0000004181c */
        /* <DEDUP_REMOVED lines=8> */
[----:B------:R-:W-:Y:S07]  /*5ec0*/  LDSM.16.M88.4 R140, [R3+0x10000] ;  /* 0x01000000038c783b */ /* 0x000fee0000000200 */
[C---:B------:R-:W-:Y:S08]  /*5ed0*/  HMMA.16816.F32.BF16 R20, R136.reuse, R148, R20 ;  /* 0x000000948814723c */ /* 0x040ff00000041814 */
[C---:B------:R-:W-:Y:S01]  /*5ee0*/  HMMA.16816.F32.BF16 R24, R136.reuse, R150, R24 ;  /* 0x000000968818723c */ /* 0x040fe20000041818 */
[----:B------:R-:W-:Y:S07]  /*5ef0*/  LDSM.16.M88.4 R148, [R3+0x10800] ;  /* 0x010800000394783b */ /* 0x000fee0000000200 */
[C---:B------:R-:W-:Y:S08]  /*5f00*/  HMMA.16816.F32.BF16 R28, R136.reuse, R160, R28 ;  /* 0x000000a0881c723c */ /* 0x040ff0000004181c */
[----:B------:R-:W-:Y:S01]  /*5f10*/  HMMA.16816.F32.BF16 R32, R136, R162, R32 ;  /* 0x000000a28820723c */ /* 0x000fe20000041820 */
[----:B------:R-:W2:Y:S05]  /*5f20*/  LDSM.16.M88.4 R136, [R189+0x8000] ;  /* 0x00800000bd88783b */ /* 0x000eaa0000000200 */
[----:B------:R-:W-:Y:S02]  /*5f30*/  LDSM.16.M88.4 R160, [R3+0x11800] ;  /* 0x0118000003a0783b */ /* 0x000fe40000000200 */
[C---:B---3--:R-:W-:Y:S08]  /*5f40*/  HMMA.16816.F32.BF16 R4, R152.reuse, R168, R4 ;  /* 0x000000a89804723c */ /* 0x048ff00000041804 */
[C---:B------:R-:W-:Y:S01]  /*5f50*/  HMMA.16816.F32.BF16 R8, R152.reuse, R170, R8 ;  /* 0x000000aa9808723c */ /* 0x040fe20000041808 */
[----:B------:R-:W-:Y:S07]  /*5f60*/  LDSM.16.M88.4 R168, [R2+0x10000] ;  /* 0x0100000002a8783b */ /* 0x000fee0000000200 */
[C---:B------:R-:W-:Y:S08]  /*5f70*/  HMMA.16816.F32.BF16 R12, R152.reuse, R172, R12 ;  /* 0x000000ac980c723c */ /* 0x040ff0000004180c */
[C---:B------:R-:W-:Y:S08]  /*5f80*/  HMMA.16816.F32.BF16 R16, R152.reuse, R174, R16 ;  /* 0x000000ae9810723c */ /* 0x040ff00000041810 */
[C---:B----4-:R-:W-:Y:S08]  /*5f90*/  HMMA.16816.F32.BF16 R20, R152.reuse, R156, R20 ;  /* 0x0000009c9814723c */ /* 0x050ff00000041814 */
[C---:B------:R-:W-:Y:S01]  /*5fa0*/  HMMA.16816.F32.BF16 R24, R152.reuse, R158, R24 ;  /* 0x0000009e9818723c */ /* 0x040fe20000041818 */
[----:B------:R-:W3:Y:S07]  /*5fb0*/  LDSM.16.M88.4 R156, [R3+0x11000] ;  /* 0x01100000039c783b */ /* 0x000eee0000000200 */
[C---:B-1----:R-:W-:Y:S08]  /*5fc0*/  HMMA.16816.F32.BF16 R28, R152.reuse, R144, R28 ;  /* 0x00000090981c723c */ /* 0x042ff0000004181c */
[----:B------:R-:W-:Y:S01]  /*5fd0*/  HMMA.16816.F32.BF16 R32, R152, R146, R32 ;  /* 0x000000929820723c */ /* 0x000fe20000041820 */
[----:B------:R-:W1:Y:S05]  /*5fe0*/  LDSM.16.M88.4 R144, [R2+0x10800] ;  /* 0x010800000290783b */ /* 0x000e6a0000000200 */
[----:B------:R-:W4:Y:S02]  /*5ff0*/  LDSM.16.M88.4 R152, [R2+0x11000] ;  /* 0x011000000298783b */ /* 0x000f240000000200 */
[C---:B--2---:R-:W-:Y:S08]  /*6000*/  HMMA.16816.F32.BF16 R4, R136.reuse, R140, R4 ;  /* 0x0000008c8804723c */ /* 0x044ff00000041804 */
[C---:B------:R-:W-:Y:S01]  /*6010*/  HMMA.16816.F32.BF16 R8, R136.reuse, R142, R8 ;  /* 0x0000008e8808723c */ /* 0x040fe20000041808 */
[----:B------:R-:W2:Y:S01]  /*6020*/  LDSM.16.M88.4 R140, [R2+0x11800] ;  /* 0x01180000028c783b */ /* 0x000ea20000000200 */
[----:B------:R-:W-:Y:S04]  /*6030*/  DEPBAR.LE SB0, 0x0 ;  /* 0x000080000000791a */ /* 0x000fe80000000000 */
[----:B------:R-:W-:Y:S02]  /*6040*/  BAR.SYNC.DEFER_BLOCKING 0x0 ;  /* 0x0000000000007b1d */ /* 0x000fe40000010000 */
[C---:B------:R-:W-:Y:S08]  /*6050*/  HMMA.16816.F32.BF16 R12, R136.reuse, R148, R12 ;  /* 0x00000094880c723c */ /* 0x040ff0000004180c */
[C---:B------:R-:W-:Y:S08]  /*6060*/  HMMA.16816.F32.BF16 R16, R136.reuse, R150, R16 ;  /* 0x000000968810723c */ /* 0x040ff00000041810 */
[C---:B---3--:R-:W-:Y:S08]  /*6070*/  HMMA.16816.F32.BF16 R20, R136.reuse, R156, R20 ;  /* 0x0000009c8814723c */ /* 0x048ff00000041814 */
[C---:B------:R-:W-:Y:S08]  /*6080*/  HMMA.16816.F32.BF16 R24, R136.reuse, R158, R24 ;  /* 0x0000009e8818723c */ /* 0x040ff00000041818 */
[C---:B------:R-:W-:Y:S08]  /*6090*/  HMMA.16816.F32.BF16 R28, R136.reuse, R160, R28 ;  /* 0x000000a0881c723c */ /* 0x040ff0000004181c */
[----:B------:R-:W-:Y:S08]  /*60a0*/  HMMA.16816.F32.BF16 R32, R136, R162, R32 ;  /* 0x000000a28820723c */ /* 0x000ff00000041820 */
[C---:B------:R-:W-:Y:S08]  /*60b0*/  HMMA.16816.F32.BF16 R4, R164.reuse, R168, R4 ;  /* 0x000000a8a404723c */ /* 0x040ff00000041804 */
[C---:B------:R-:W-:Y:S08]  /*60c0*/  HMMA.16816.F32.BF16 R8, R164.reuse, R170, R8 ;  /* 0x000000aaa408723c */ /* 0x040ff00000041808 */
[C---:B-1----:R-:W-:Y:S03]  /*60d0*/  HMMA.16816.F32.BF16 R12, R164.reuse, R144, R12 ;  /* 0x00000090a40c723c */ /* 0x042fe6000004180c */
[----:B------:R-:W-:Y:S02]  /*60e0*/  FMNMX3.FTZ R168, R133, R4, R5, !PT ;  /* 0x0000000485a87276 */ /* 0x000fe40007810005 */
[----:B------:R-:W-:Y:S03]  /*60f0*/  FMNMX3.FTZ R135, R0, R6, R7, !PT ;  /* 0x0000000600877276 */ /* 0x000fe60007810007 */
[C---:B------:R-:W-:Y:S03]  /*6100*/  HMMA.16816.F32.BF16 R16, R164.reuse, R146, R16 ;  /* 0x00000092a410723c */ /* 0x040fe60000041810 */
[----:B------:R-:W-:Y:S02]  /*6110*/  FMNMX3.FTZ R168, R168, R8, R9, !PT ;  /* 0x00000008a8a87276 */ /* 0x000fe40007810009 */
[----:B------:R-:W-:Y:S03]  /*6120*/  FMNMX3.FTZ R135, R135, R10, R11, !PT ;  /* 0x0000000a87877276 */ /* 0x000fe6000781000b */
[C---:B----4-:R-:W-:Y:S03]  /*6130*/  HMMA.16816.F32.BF16 R20, R164.reuse, R152, R20 ;  /* 0x00000098a414723c */ /* 0x050fe60000041814 */
[----:B------:R-:W-:Y:S02]  /*6140*/  FMNMX3.FTZ R168, R168, R12, R13, !PT ;  /* 0x0000000ca8a87276 */ /* 0x000fe4000781000d */
[----:B------:R-:W-:Y:S03]  /*6150*/  FMNMX3.FTZ R135, R135, R14, R15, !PT ;  /* 0x0000000e87877276 */ /* 0x000fe6000781000f */
[C---:B------:R-:W-:Y:S03]  /*6160*/  HMMA.16816.F32.BF16 R24, R164.reuse, R154, R24 ;  /* 0x0000009aa418723c */ /* 0x040fe60000041818 */
[----:B------:R-:W-:Y:S02]  /*6170*/  FMNMX3.FTZ R168, R168, R16, R17, !PT ;  /* 0x00000010a8a87276 */ /* 0x000fe40007810011 */
[----:B------:R-:W-:Y:S03]  /*6180*/  FMNMX3.FTZ R135, R135, R18, R19, !PT ;  /* 0x0000001287877276 */ /* 0x000fe60007810013 */
[C---:B--2---:R-:W-:Y:S03]  /*6190*/  HMMA.16816.F32.BF16 R28, R164.reuse, R140, R28 ;  /* 0x0000008ca41c723c */ /* 0x044fe6000004181c */
[----:B------:R-:W-:Y:S02]  /*61a0*/  FMNMX3.FTZ R168, R168, R20, R21, !PT ;  /* 0x00000014a8a87276 */ /* 0x000fe40007810015 */
[----:B------:R-:W-:Y:S03]  /*61b0*/  FMNMX3.FTZ R135, R135, R22, R23, !PT ;  /* 0x0000001687877276 */ /* 0x000fe60007810017 */
[----:B------:R-:W-:Y:S03]  /*61c0*/  HMMA.16816.F32.BF16 R32, R164, R142, R32 ;  /* 0x0000008ea420723c */ /* 0x000fe60000041820 */
[----:B------:R-:W-:Y:S02]  /*61d0*/  FMNMX3.FTZ R168, R168, R24, R25, !PT ;  /* 0x00000018a8a87276 */ /* 0x000fe40007810019 */
[----:B------:R-:W-:Y:S06]  /*61e0*/  FMNMX3.FTZ R135, R135, R26, R27, !PT ;  /* 0x0000001a87877276 */ /* 0x000fec000781001b */
[----:B------:R-:W-:Y:S02]  /*61f0*/  FMNMX3.FTZ R168, R168, R28, R29, !PT ;  /* 0x0000001ca8a87276 */ /* 0x000fe4000781001d */
[----:B------:R-:W-:Y:S06]  /*6200*/  FMNMX3.FTZ R135, R135, R30, R31, !PT ;  /* 0x0000001e87877276 */ /* 0x000fec000781001f */
[----:B------:R-:W-:Y:S02]  /*6210*/  FMNMX3.FTZ R168, R168, R32, R33, !PT ;  /* 0x00000020a8a87276 */ /* 0x000fe40007810021 */
[----:B------:R-:W-:Y:S01]  /*6220*/  FMNMX3.FTZ R135, R135, R34, R35, !PT ;  /* 0x0000002287877276 */ /* 0x000fe20007810023 */
[----:B------:R-:W-:Y:S06]  /*6230*/  @P4 BRA `(.L_x_125) ;  /* 0xffffffec007c4947 */ /* 0x000fec000383ffff */
.L_x_124:
[----:B-1----:R-:W1:Y:S08]  /*6240*/  SHFL.BFLY PT, R3, R168, 0x2, 0x1f ;  /* 0x0c401f00a8037f89 */ /* 0x002e7000000e0000 */
[----:B------:R-:W2:Y:S08]  /*6250*/  SHFL.BFLY PT, R2, R135, 0x2, 0x1f ;  /* 0x0c401f0087027f89 */ /* 0x000eb000000e0000 */
[----:B------:R-:W-:Y:S08]  /*6260*/  LDSM.16.MT88.4 R140, [R181+0x12000] ;  /* 0x01200000b58c783b */ /* 0x000ff00000004200 */
[----:B------:R-:W-:Y:S01]  /*6270*/  LDSM.16.MT88.4 R156, [R182+0x16800] ;  /* 0x01680000b69c783b */ /* 0x000fe20000004200 */
[----:B-1----:R-:W-:Y:S02]  /*6280*/  FMNMX.FTZ R138, R168, R3, !PT ;  /* 0x00000003a88a7209 */ /* 0x002fe40007810000 */
[----:B--2---:R-:W-:Y:S05]  /*6290*/  FMNMX.FTZ R136, R135, R2, !PT ;  /* 0x0000000287887209 */ /* 0x004fea0007810000 */
[----:B------:R-:W1:Y:S08]  /*62a0*/  SHFL.BFLY PT, R137, R138, 0x1, 0x1f ;  /* 0x0c201f008a897f89 */ /* 0x000e7000000e0000 */
[----:B------:R-:W2:Y:S01]  /*62b0*/  SHFL.BFLY PT, R3, R136, 0x1, 0x1f ;  /* 0x0c201f0088037f89 */ /* 0x000ea200000e0000 */
[----:B-1----:R-:W-:Y:S04]  /*62c0*/  FMNMX.FTZ R132, R138, R137, !PT ;  /* 0x000000898a847209 */ /* 0x002fe80007810000 */
[C---:B------:R-:W-:Y:S01]  /*62d0*/  FSETP.NEU.FTZ.AND P3, PT, R132.reuse, -INF , PT ;  /* 0xff8000008400780b */ /* 0x040fe20003f7d000 */
[----:B------:R-:W-:Y:S01]  /*62e0*/  FMUL.FTZ R137, R132, UR4 ;  /* 0x0000000484897c20 */ /* 0x000fe20008410000 */
[----:B--2---:R-:W-:Y:S01]  /*62f0*/  FMNMX.FTZ R3, R136, R3, !PT ;  /* 0x0000000388037209 */ /* 0x004fe20007810000 */
[----:B------:R-:W-:Y:S03]  /*6300*/  FADD.FTZ R134, -R132, R133 ;  /* 0x0000008584867221 */ /* 0x000fe60000010100 */
[----:B------:R-:W-:Y:S01]  /*6310*/  FSEL R168, R137, RZ, P3 ;  /* 0x000000ff89a87208 */ /* 0x000fe20001800000 */
[C---:B------:R-:W-:Y:S01]  /*6320*/  FMUL.FTZ R166, R3.reuse, UR4 ;  /* 0x0000000403a67c20 */ /* 0x040fe20008410000 */
[----:B------:R-:W1:Y:S01]  /*6330*/  LDSM.16.MT88.4 R136, [R182+0x12000] ;  /* 0x01200000b688783b */ /* 0x000e620000004200 */
[C---:B------:R-:W-:Y:S01]  /*6340*/  FSETP.NEU.FTZ.AND P2, PT, R3.reuse, -INF , PT ;  /* 0xff8000000300780b */ /* 0x040fe20003f5d000 */
[----:B------:R-:W-:Y:S01]  /*6350*/  FADD.FTZ R133, -R3, R0 ;  /* 0x0000000003857221 */ /* 0x000fe20000010100 */
[----:B------:R-:W-:Y:S01]  /*6360*/  FMUL.FTZ R2, R134, UR4 ;  /* 0x0000000486027c20 */ /* 0x000fe20008410000 */
[--C-:B------:R-:W-:Y:S01]  /*6370*/  FFMA.FTZ R161, R4, UR4, -R168.reuse ;  /* 0x0000000404a17c23 */ /* 0x100fe200080108a8 */
[----:B------:R-:W-:Y:S01]  /*6380*/  FSEL R166, R166, RZ, P2 ;  /* 0x000000ffa6a67208 */ /* 0x000fe20001000000 */
[----:B------:R-:W-:Y:S01]  /*6390*/  FMUL.FTZ R0, R133, UR4 ;  /* 0x0000000485007c20 */ /* 0x000fe20008410000 */
[--C-:B------:R-:W-:Y:S01]  /*63a0*/  FFMA.FTZ R162, R5, UR4, -R168.reuse ;  /* 0x0000000405a27c23 */ /* 0x100fe200080108a8 */
[--C-:B------:R-:W-:Y:S01]  /*63b0*/  FFMA.FTZ R160, R8, UR4, -R168.reuse ;  /* 0x0000000408a07c23 */ /* 0x100fe200080108a8 */
[----:B------:R-:W-:Y:S01]  /*63c0*/  FFMA.FTZ R163, R9, UR4, -R168 ;  /* 0x0000000409a37c23 */ /* 0x000fe200080108a8 */
[--C-:B------:R-:W-:Y:S01]  /*63d0*/  FFMA.FTZ R167, R6, UR4, -R166.reuse ;  /* 0x0000000406a77c23 */ /* 0x100fe200080108a6 */
[--C-:B------:R-:W-:Y:S01]  /*63e0*/  FFMA.FTZ R135, R7, UR4, -R166.reuse ;  /* 0x0000000407877c23 */ /* 0x100fe200080108a6 */
[--C-:B------:R-:W-:Y:S01]  /*63f0*/  FFMA.FTZ R165, R10, UR4, -R166.reuse ;  /* 0x000000040aa57c23 */ /* 0x100fe200080108a6 */
[----:B------:R-:W-:Y:S01]  /*6400*/  FFMA.FTZ R164, R11, UR4, -R166 ;  /* 0x000000040ba47c23 */ /* 0x000fe200080108a6 */
[----:B------:R-:W2:Y:S01]  /*6410*/  MUFU.EX2 R2, R2 ;  /* 0x0000000200027308 */ /* 0x000ea20000000800 */
[----:B------:R-:W-:Y:S01]  /*6420*/  MOV R133, R206 ;  /* 0x000000ce00857202 */ /* 0x000fe20000000f00 */
[----:B------:R-:W-:Y:S01]  /*6430*/  FFMA.FTZ R189, R32, UR4, -R168 ;  /* 0x0000000420bd7c23 */ /* 0x000fe200080108a8 */
[----:B------:R-:W-:Y:S07]  /*6440*/  @P0 IADD3 R133, PT, PT, R207, -0x40, RZ ;  /* 0xffffffc0cf850810 */ /* 0x000fee0007ffe0ff */
[----:B------:R-:W3:Y:S01]  /*6450*/  MUFU.EX2 R0, R0 ;  /* 0x0000000000007308 */ /* 0x000ee20000000800 */
[----:B------:R-:W-:Y:S01]  /*6460*/  FFMA.FTZ R190, R34, UR4, -R166 ;  /* 0x0000000422be7c23 */ /* 0x000fe200080108a6 */
[--C-:B------:R-:W-:Y:S01]  /*6470*/  FFMA.FTZ R169, R12, UR4, -R168.reuse ;  /* 0x000000040ca97c23 */ /* 0x100fe200080108a8 */
[----:B------:R-:W-:Y:S07]  /*6480*/  IADD3 R134, PT, PT, R176, R133, RZ ;  /* 0x00000085b0867210 */ /* 0x000fee0007ffe0ff */
[----:B------:R-:W-:Y:S01]  /*6490*/  MUFU.EX2 R161, R161 ;  /* 0x000000a100a17308 */ /* 0x000fe20000000800 */
[----:B------:R-:W4:Y:S01]  /*64a0*/  LDSM.16.MT88.4 R144, [R133] ;  /* 0x000000008590783b */ /* 0x000f220000004200 */
[----:B------:R-:W-:Y:S01]  /*64b0*/  FFMA.FTZ R170, R13, UR4, -R168 ;  /* 0x000000040daa7c23 */ /* 0x000fe200080108a8 */
[--C-:B------:R-:W-:Y:S07]  /*64c0*/  FFMA.FTZ R172, R14, UR4, -R166.reuse ;  /* 0x000000040eac7c23 */ /* 0x100fee00080108a6 */
[----:B------:R-:W5:Y:S01]  /*64d0*/  MUFU.EX2 R162, R162 ;  /* 0x000000a200a27308 */ /* 0x000f620000000800 */
[----:B------:R-:W-:Y:S01]  /*64e0*/  FFMA.FTZ R171, R15, UR4, -R166 ;  /* 0x000000040fab7c23 */ /* 0x000fe200080108a6 */
[C---:B--2---:R-:W-:Y:S01]  /*64f0*/  FMUL.FTZ R4, R2.reuse, R128 ;  /* 0x0000008002047220 */ /* 0x044fe20000410000 */
[C---:B------:R-:W-:Y:S07]  /*6500*/  FMUL.FTZ R5, R2.reuse, R129 ;  /* 0x0000008102057220 */ /* 0x040fee0000410000 */
[----:B------:R-:W-:Y:S01]  /*6510*/  MUFU.EX2 R167, R167 ;  /* 0x000000a700a77308 */ /* 0x000fe20000000800 */
[----:B------:R-:W-:Y:S01]  /*6520*/  FMUL.FTZ R8, R2, R124 ;  /* 0x0000007c02087220 */ /* 0x000fe20000410000 */
[C---:B---3--:R-:W-:Y:S01]  /*6530*/  FMUL.FTZ R6, R0.reuse, R130 ;  /* 0x0000008200067220 */ /* 0x048fe20000410000 */
[----:B------:R-:W-:Y:S07]  /*6540*/  FMUL.FTZ R7, R0, R131 ;  /* 0x0000008300077220 */ /* 0x000fee0000410000 */
[----:B------:R-:W2:Y:S01]  /*6550*/  MUFU.EX2 R135, R135 ;  /* 0x0000008700877308 */ /* 0x000ea20000000800 */
[----:B------:R-:W-:Y:S01]  /*6560*/  FMUL.FTZ R9, R2, R125 ;  /* 0x0000007d02097220 */ /* 0x000fe20000410000 */
[C---:B------:R-:W-:Y:S01]  /*6570*/  FMUL.FTZ R10, R0.reuse, R126 ;  /* 0x0000007e000a7220 */ /* 0x040fe20000410000 */
[----:B------:R-:W-:Y:S07]  /*6580*/  FMUL.FTZ R11, R0, R127 ;  /* 0x0000007f000b7220 */ /* 0x000fee0000410000 */
[----:B------:R-:W-:Y:S01]  /*6590*/  MUFU.EX2 R160, R160 ;  /* 0x000000a000a07308 */ /* 0x000fe20000000800 */
[----:B------:R-:W3:Y:S01]  /*65a0*/  LDSM.16.MT88.4 R124, [R134] ;  /* 0x00000000867c783b */ /* 0x000ee20000004200 */
[----:B-----5:R-:W-:Y:S01]  /*65b0*/  F2FP.BF16.F32.PACK_AB R128, R162, R161 ;  /* 0x000000a1a280723e */ /* 0x020fe200000010ff */
[C---:B------:R-:W-:Y:S07]  /*65c0*/  FMUL.FTZ R36, R2.reuse, R36 ;  /* 0x0000002402247220 */ /* 0x040fee0000410000 */
[----:B------:R-:W5:Y:S01]  /*65d0*/  MUFU.EX2 R163, R163 ;  /* 0x000000a300a37308 */ /* 0x000f620000000800 */
[----:B------:R-:W-:Y:S01]  /*65e0*/  FMUL.FTZ R37, R2, R37 ;  /* 0x0000002502257220 */ /* 0x000fe20000410000 */
[C---:B------:R-:W-:Y:S01]  /*65f0*/  FMUL.FTZ R38, R0.reuse, R38 ;  /* 0x0000002600267220 */ /* 0x040fe20000410000 */
[----:B------:R-:W-:Y:S07]  /*6600*/  FMUL.FTZ R39, R0, R39 ;  /* 0x0000002700277220 */ /* 0x000fee0000410000 */
[----:B------:R-:W-:Y:S01]  /*6610*/  MUFU.EX2 R165, R165 ;  /* 0x000000a500a57308 */ /* 0x000fe20000000800 */
[C---:B------:R-:W-:Y:S01]  /*6620*/  FMUL.FTZ R40, R2.reuse, R40 ;  /* 0x0000002802287220 */ /* 0x040fe20000410000 */
[----:B--2---:R-:W-:Y:S01]  /*6630*/  F2FP.BF16.F32.PACK_AB R129, R135, R167 ;  /* 0x000000a78781723e */ /* 0x004fe200000010ff */
[----:B------:R-:W-:Y:S07]  /*6640*/  FMUL.FTZ R41, R2, R41 ;  /* 0x0000002902297220 */ /* 0x000fee0000410000 */
[----:B------:R-:W2:Y:S01]  /*6650*/  MUFU.EX2 R164, R164 ;  /* 0x000000a400a47308 */ /* 0x000ea20000000800 */
[C---:B------:R-:W-:Y:S01]  /*6660*/  FMUL.FTZ R42, R0.reuse, R42 ;  /* 0x0000002a002a7220 */ /* 0x040fe20000410000 */
[----:B------:R-:W-:Y:S01]  /*6670*/  FMUL.FTZ R43, R0, R43 ;  /* 0x0000002b002b7220 */ /* 0x000fe20000410000 */
[----:B------:R-:W-:Y:S01]  /*6680*/  LDSM.16.MT88.4 R148, [R133+0x2800] ;  /* 0x002800008594783b */ /* 0x000fe20000004200 */
[C---:B------:R-:W-:Y:S01]  /*6690*/  FMUL.FTZ R12, R2.reuse, R120 ;  /* 0x00000078020c7220 */ /* 0x040fe20000410000 */
[----:B------:R-:W-:Y:S01]  /*66a0*/  FMUL.FTZ R13, R2, R121 ;  /* 0x00000079020d7220 */ /* 0x000fe20000410000 */
[----:B-----5:R-:W-:Y:S01]  /*66b0*/  F2FP.BF16.F32.PACK_AB R130, R163, R160 ;  /* 0x000000a0a382723e */ /* 0x020fe200000010ff */
[C---:B------:R-:W-:Y:S01]  /*66c0*/  FMUL.FTZ R14, R0.reuse, R122 ;  /* 0x0000007a000e7220 */ /* 0x040fe20000410000 */
[----:B------:R-:W-:Y:S01]  /*66d0*/  FMUL.FTZ R15, R0, R123 ;  /* 0x0000007b000f7220 */ /* 0x000fe20000410000 */
[C---:B------:R-:W-:Y:S01]  /*66e0*/  FMUL.FTZ R44, R2.reuse, R44 ;  /* 0x0000002c022c7220 */ /* 0x040fe20000410000 */
[----:B------:R-:W-:Y:S01]  /*66f0*/  FMUL.FTZ R45, R2, R45 ;  /* 0x0000002d022d7220 */ /* 0x000fe20000410000 */
[----:B------:R-:W-:Y:S01]  /*6700*/  LDSM.16.MT88.4 R120, [R181+0x12800] ;  /* 0x01280000b578783b */ /* 0x000fe20000004200 */
[C---:B------:R-:W-:Y:S01]  /*6710*/  FMUL.FTZ R46, R0.reuse, R46 ;  /* 0x0000002e002e7220 */ /* 0x040fe20000410000 */
[----:B------:R-:W-:Y:S01]  /*6720*/  FMUL.FTZ R47, R0, R47 ;  /* 0x0000002f002f7220 */ /* 0x000fe20000410000 */
[----:B--2---:R-:W-:Y:S01]  /*6730*/  F2FP.BF16.F32.PACK_AB R131, R164, R165 ;  /* 0x000000a5a483723e */ /* 0x004fe200000010ff */
[C---:B------:R-:W-:Y:S01]  /*6740*/  FMUL.FTZ R48, R2.reuse, R48 ;  /* 0x0000003002307220 */ /* 0x040fe20000410000 */
[----:B------:R-:W-:Y:S01]  /*6750*/  FMUL.FTZ R49, R2, R49 ;  /* 0x0000003102317220 */ /* 0x000fe20000410000 */
[C---:B------:R-:W-:Y:S01]  /*6760*/  FMUL.FTZ R50, R0.reuse, R50 ;  /* 0x0000003200327220 */ /* 0x040fe20000410000 */
[----:B------:R-:W-:Y:S01]  /*6770*/  FMUL.FTZ R51, R0, R51 ;  /* 0x0000003300337220 */ /* 0x000fe20000410000 */
[----:B------:R-:W-:Y:S01]  /*6780*/  LDSM.16.MT88.4 R152, [R134+0x2800] ;  /* 0x002800008698783b */ /* 0x000fe20000004200 */
[C---:B------:R-:W-:Y:S01]  /*6790*/  FMUL.FTZ R52, R2.reuse, R52 ;  /* 0x0000003402347220 */ /* 0x040fe20000410000 */
[C---:B-1----:R-:W-:Y:S01]  /*67a0*/  HMMA.16816.F32.BF16 R4, R128.reuse, R136, R4 ;  /* 0x000000888004723c */ /* 0x042fe20000041804 */
[----:B------:R-:W-:Y:S04]  /*67b0*/  MUFU.EX2 R169, R169 ;  /* 0x000000a900a97308 */ /* 0x000fe80000000800 */
[----:B------:R-:W-:Y:S01]  /*67c0*/  FMUL.FTZ R53, R2, R53 ;  /* 0x0000003502357220 */ /* 0x000fe20000410000 */
[C---:B------:R-:W-:Y:S01]  /*67d0*/  FMUL.FTZ R54, R0.reuse, R54 ;  /* 0x0000003600367220 */ /* 0x040fe20000410000 */
[----:B------:R-:W-:Y:S01]  /*67e0*/  FMUL.FTZ R55, R0, R55 ;  /* 0x0000003700377220 */ /* 0x000fe20000410000 */
[C---:B------:R-:W-:Y:S01]  /*67f0*/  HMMA.16816.F32.BF16 R8, R128.reuse, R138, R8 ;  /* 0x0000008a8008723c */ /* 0x040fe20000041808 */
[----:B------:R-:W1:Y:S02]  /*6800*/  LDSM.16.MT88.4 R136, [R182+0x14000] ;  /* 0x01400000b688783b */ /* 0x000e640000004200 */
[----:B------:R-:W2:Y:S01]  /*6810*/  MUFU.EX2 R170, R170 ;  /* 0x000000aa00aa7308 */ /* 0x000ea20000000800 */
[C---:B------:R-:W-:Y:S01]  /*6820*/  FMUL.FTZ R56, R2.reuse, R56 ;  /* 0x0000003802387220 */ /* 0x040fe20000410000 */
[----:B------:R-:W-:Y:S01]  /*6830*/  FMUL.FTZ R57, R2, R57 ;  /* 0x0000003902397220 */ /* 0x000fe20000410000 */
[C---:B------:R-:W-:Y:S01]  /*6840*/  FMUL.FTZ R58, R0.reuse, R58 ;  /* 0x0000003a003a7220 */ /* 0x040fe20000410000 */
[----:B------:R-:W-:Y:S01]  /*6850*/  FMUL.FTZ R59, R0, R59 ;  /* 0x0000003b003b7220 */ /* 0x000fe20000410000 */
[C---:B------:R-:W-:Y:S01]  /*6860*/  FMUL.FTZ R60, R2.reuse, R60 ;  /* 0x0000003c023c7220 */ /* 0x040fe20000410000 */
[C---:B------:R-:W-:Y:S04]  /*6870*/  HMMA.16816.F32.BF16 R36, R128.reuse, R140, R36 ;  /* 0x0000008c8024723c */ /* 0x040fe80000041824 */
[----:B------:R-:W-:Y:S01]  /*6880*/  MUFU.EX2 R172, R172 ;  /* 0x000000ac00ac7308 */ /* 0x000fe20000000800 */
[----:B------:R-:W-:Y:S01]  /*6890*/  FMUL.FTZ R61, R2, R61 ;  /* 0x0000003d023d7220 */ /* 0x000fe20000410000 */
[C---:B------:R-:W-:Y:S01]  /*68a0*/  FMUL.FTZ R62, R0.reuse, R62 ;  /* 0x0000003e003e7220 */ /* 0x040fe20000410000 */
[----:B------:R-:W-:Y:S01]  /*68b0*/  FMUL.FTZ R63, R0, R63 ;  /* 0x0000003f003f7220 */ /* 0x000fe20000410000 */
[C---:B------:R-:W-:Y:S01]  /*68c0*/  FMUL.FTZ R64, R2.reuse, R64 ;  /* 0x0000004002407220 */ /* 0x040fe20000410000 */
[----:B------:R-:W-:Y:S01]  /*68d0*/  FMUL.FTZ R65, R2, R65 ;  /* 0x0000004102417220 */ /* 0x000fe20000410000 */
[C---:B------:R-:W-:Y:S01]  /*68e0*/  HMMA.16816.F32.BF16 R40, R128.reuse, R142, R40 ;  /* 0x0000008e8028723c */ /* 0x040fe20000041828 */
[----:B------:R-:W5:Y:S03]  /*68f0*/  LDSM.16.MT88.4 R140, [R181+0x14000] ;  /* 0x01400000b58c783b */ /* 0x000f660000004200 */
[----:B------:R-:W2:Y:S01]  /*6900*/  MUFU.EX2 R171, R171 ;  /* 0x000000ab00ab7308 */ /* 0x000ea20000000800 */
[C---:B------:R-:W-:Y:S01]  /*6910*/  FMUL.FTZ R66, R0.reuse, R66 ;  /* 0x0000004200427220 */ /* 0x040fe20000410000 */
[----:B------:R-:W-:Y:S01]  /*6920*/  FMUL.FTZ R67, R0, R67 ;  /* 0x0000004300437220 */ /* 0x000fe20000410000 */
[C---:B------:R-:W-:Y:S01]  /*6930*/  FMUL.FTZ R68, R2.reuse, R68 ;  /* 0x0000004402447220 */ /* 0x040fe20000410000 */
[----:B------:R-:W-:Y:S01]  /*6940*/  FMUL.FTZ R69, R2, R69 ;  /* 0x0000004502457220 */ /* 0x000fe20000410000 */
[C---:B------:R-:W-:Y:S01]  /*6950*/  FMUL.FTZ R70, R0.reuse, R70 ;  /* 0x0000004600467220 */ /* 0x040fe20000410000 */
[C---:B----4-:R-:W-:Y:S04]  /*6960*/  HMMA.16816.F32.BF16 R44, R128.reuse, R144, R44 ;  /* 0x00000090802c723c */ /* 0x050fe8000004182c */
[----:B------:R-:W-:Y:S01]  /*6970*/  MUFU.EX2 R189, R189 ;  /* 0x000000bd00bd7308 */ /* 0x000fe20000000800 */
[----:B------:R-:W-:Y:S01]  /*6980*/  FMUL.FTZ R71, R0, R71 ;  /* 0x0000004700477220 */ /* 0x000fe20000410000 */
[C---:B------:R-:W-:Y:S01]  /*6990*/  FMUL.FTZ R72, R2.reuse, R72 ;  /* 0x0000004802487220 */ /* 0x040fe20000410000 */
[----:B------:R-:W-:Y:S01]  /*69a0*/  FMUL.FTZ R73, R2, R73 ;  /* 0x0000004902497220 */ /* 0x000fe20000410000 */
[C---:B------:R-:W-:Y:S01]  /*69b0*/  FMUL.FTZ R74, R0.reuse, R74 ;  /* 0x0000004a004a7220 */ /* 0x040fe20000410000 */
[----:B------:R-:W-:Y:S01]  /*69c0*/  FMUL.FTZ R75, R0, R75 ;  /* 0x0000004b004b7220 */ /* 0x000fe20000410000 */
[C---:B------:R-:W-:Y:S01]  /*69d0*/  HMMA.16816.F32.BF16 R48, R128.reuse, R146, R48 ;  /* 0x000000928030723c */ /* 0x040fe20000041830 */
[----:B------:R-:W-:Y:S03]  /*69e0*/  LDSM.16.MT88.4 R144, [R181+0x14800] ;  /* 0x01480000b590783b */ /* 0x000fe60000004200 */
[----:B------:R-:W-:Y:S01]  /*69f0*/  MUFU.EX2 R190, R190 ;  /* 0x000000be00be7308 */ /* 0x000fe20000000800 */
[C---:B------:R-:W-:Y:S01]  /*6a00*/  FMUL.FTZ R76, R2.reuse, R76 ;  /* 0x0000004c024c7220 */ /* 0x040fe20000410000 */
[----:B------:R-:W-:Y:S01]  /*6a10*/  FMUL.FTZ R77, R2, R77 ;  /* 0x0000004d024d7220 */ /* 0x000fe20000410000 */
[C---:B------:R-:W-:Y:S01]  /*6a20*/  FMUL.FTZ R78, R0.reuse, R78 ;  /* 0x0000004e004e7220 */ /* 0x040fe20000410000 */
[----:B------:R-:W-:Y:S01]  /*6a30*/  FMUL.FTZ R79, R0, R79 ;  /* 0x0000004f004f7220 */ /* 0x000fe20000410000 */
[C---:B------:R-:W-:Y:S01]  /*6a40*/  FMUL.FTZ R80, R2.reuse, R80 ;  /* 0x0000005002507220 */ /* 0x040fe20000410000 */
[C---:B---3--:R-:W-:Y:S03]  /*6a50*/  HMMA.16816.F32.BF16 R52, R128.reuse, R124, R52 ;  /* 0x0000007c8034723c */ /* 0x048fe60000041834 */
[----:B------:R-:W-:Y:S01]  /*6a60*/  FMUL.FTZ R81, R2, R81 ;  /* 0x0000005102517220 */ /* 0x000fe20000410000 */
[C---:B------:R-:W-:Y:S01]  /*6a70*/  FMUL.FTZ R82, R0.reuse, R82 ;  /* 0x0000005200527220 */ /* 0x040fe20000410000 */
[----:B------:R-:W-:Y:S01]  /*6a80*/  FMUL.FTZ R83, R0, R83 ;  /* 0x0000005300537220 */ /* 0x000fe20000410000 */
[C---:B------:R-:W-:Y:S01]  /*6a90*/  FMUL.FTZ R84, R2.reuse, R84 ;  /* 0x0000005402547220 */ /* 0x040fe20000410000 */
[----:B------:R-:W-:Y:S01]  /*6aa0*/  FMUL.FTZ R85, R2, R85 ;  /* 0x0000005502557220 */ /* 0x000fe20000410000 */
[C---:B------:R-:W-:Y:S01]  /*6ab0*/  HMMA.16816.F32.BF16 R56, R128.reuse, R126, R56 ;  /* 0x0000007e8038723c */ /* 0x040fe20000041838 */
[----:B------:R-:W3:Y:S02]  /*6ac0*/  LDSM.16.MT88.4 R124, [R133+0x2000] ;  /* 0x00200000857c783b */ /* 0x000ee40000004200 */
[C---:B------:R-:W-:Y:S01]  /*6ad0*/  FMUL.FTZ R86, R0.reuse, R86 ;  /* 0x0000005600567220 */ /* 0x040fe20000410000 */
[----:B------:R-:W-:Y:S01]  /*6ae0*/  FMUL.FTZ R87, R0, R87 ;  /* 0x0000005700577220 */ /* 0x000fe20000410000 */
[C---:B------:R-:W-:Y:S01]  /*6af0*/  FMUL.FTZ R88, R2.reuse, R88 ;  /* 0x0000005802587220 */ /* 0x040fe20000410000 */
[----:B------:R-:W-:Y:S01]  /*6b00*/  FMUL.FTZ R89, R2, R89 ;  /* 0x0000005902597220 */ /* 0x000fe20000410000 */
[C---:B------:R-:W-:Y:S01]  /*6b10*/  FMUL.FTZ R90, R0.reuse, R90 ;  /* 0x0000005a005a7220 */ /* 0x040fe20000410000 */
[C---:B-1----:R-:W-:Y:S03]  /*6b20*/  HMMA.16816.F32.BF16 R60, R128.reuse, R136, R60 ;  /* 0x00000088803c723c */ /* 0x042fe6000004183c */
[----:B------:R-:W-:Y:S01]  /*6b30*/  FMUL.FTZ R91, R0, R91 ;  /* 0x0000005b005b7220 */ /* 0x000fe20000410000 */
[C---:B------:R-:W-:Y:S01]  /*6b40*/  FMUL.FTZ R92, R2.reuse, R92 ;  /* 0x0000005c025c7220 */ /* 0x040fe20000410000 */
[----:B------:R-:W-:Y:S01]  /*6b50*/  FMUL.FTZ R93, R2, R93 ;  /* 0x0000005d025d7220 */ /* 0x000fe20000410000 */
[C---:B------:R-:W-:Y:S01]  /*6b60*/  FMUL.FTZ R94, R0.reuse, R94 ;  /* 0x0000005e005e7220 */ /* 0x040fe20000410000 */
[----:B------:R-:W-:Y:S01]  /*6b70*/  FMUL.FTZ R95, R0, R95 ;  /* 0x0000005f005f7220 */ /* 0x000fe20000410000 */
[C---:B------:R-:W-:Y:S01]  /*6b80*/  HMMA.16816.F32.BF16 R64, R128.reuse, R138, R64 ;  /* 0x0000008a8040723c */ /* 0x040fe20000041840 */
[----:B------:R-:W1:Y:S02]  /*6b90*/  LDSM.16.MT88.4 R136, [R134+0x2000] ;  /* 0x002000008688783b */ /* 0x000e640000004200 */
[C---:B------:R-:W-:Y:S01]  /*6ba0*/  FMUL.FTZ R96, R2.reuse, R96 ;  /* 0x0000006002607220 */ /* 0x040fe20000410000 */
[----:B------:R-:W-:Y:S01]  /*6bb0*/  FMUL.FTZ R97, R2, R97 ;  /* 0x0000006102617220 */ /* 0x000fe20000410000 */
[C---:B------:R-:W-:Y:S01]  /*6bc0*/  FMUL.FTZ R98, R0.reuse, R98 ;  /* 0x0000006200627220 */ /* 0x040fe20000410000 */
[----:B------:R-:W-:Y:S01]  /*6bd0*/  FMUL.FTZ R99, R0, R99 ;  /* 0x0000006300637220 */ /* 0x000fe20000410000 */
[C---:B------:R-:W-:Y:S01]  /*6be0*/  FMUL.FTZ R100, R2.reuse, R100 ;  /* 0x0000006402647220 */ /* 0x040fe20000410000 */
[C---:B-----5:R-:W-:Y:S03]  /*6bf0*/  HMMA.16816.F32.BF16 R68, R128.reuse, R140, R68 ;  /* 0x0000008c8044723c */ /* 0x060fe60000041844 */
[----:B------:R-:W-:Y:S01]  /*6c00*/  FMUL.FTZ R101, R2, R101 ;  /* 0x0000006502657220 */ /* 0x000fe20000410000 */
[C---:B------:R-:W-:Y:S01]  /*6c10*/  FMUL.FTZ R102, R0.reuse, R102 ;  /* 0x0000006600667220 */ /* 0x040fe20000410000 */
[----:B------:R-:W-:Y:S01]  /*6c20*/  FMUL.FTZ R103, R0, R103 ;  /* 0x0000006700677220 */ /* 0x000fe20000410000 */
[C---:B------:R-:W-:Y:S01]  /*6c30*/  FMUL.FTZ R104, R2.reuse, R104 ;  /* 0x0000006802687220 */ /* 0x040fe20000410000 */
[----:B------:R-:W-:Y:S01]  /*6c40*/  FMUL.FTZ R105, R2, R105 ;  /* 0x0000006902697220 */ /* 0x000fe20000410000 */
[C---:B------:R-:W-:Y:S01]  /*6c50*/  HMMA.16816.F32.BF16 R72, R128.reuse, R142, R72 ;  /* 0x0000008e8048723c */ /* 0x040fe20000041848 */
[----:B------:R-:W4:Y:S02]  /*6c60*/  LDSM.16.MT88.4 R140, [R182+0x16000] ;  /* 0x01600000b68c783b */ /* 0x000f240000004200 */
[C---:B------:R-:W-:Y:S01]  /*6c70*/  FMUL.FTZ R106, R0.reuse, R106 ;  /* 0x0000006a006a7220 */ /* 0x040fe20000410000 */
[----:B------:R-:W-:Y:S01]  /*6c80*/  FMUL.FTZ R107, R0, R107 ;  /* 0x0000006b006b7220 */ /* 0x000fe20000410000 */
[C---:B------:R-:W-:Y:S01]  /*6c90*/  FMUL.FTZ R108, R2.reuse, R108 ;  /* 0x0000006c026c7220 */ /* 0x040fe20000410000 */
[----:B------:R-:W-:Y:S01]  /*6ca0*/  FMUL.FTZ R109, R2, R109 ;  /* 0x0000006d026d7220 */ /* 0x000fe20000410000 */
[C---:B------:R-:W-:Y:S01]  /*6cb0*/  FMUL.FTZ R110, R0.reuse, R110 ;  /* 0x0000006e006e7220 */ /* 0x040fe20000410000 */
[----:B------:R-:W-:Y:S01]  /*6cc0*/  FMUL.FTZ R111, R0, R111 ;  /* 0x0000006f006f7220 */ /* 0x000fe20000410000 */
[C---:B---3--:R-:W-:Y:S03]  /*6cd0*/  HMMA.16816.F32.BF16 R76, R128.reuse, R124, R76 ;  /* 0x0000007c804c723c */ /* 0x048fe6000004184c */
[C---:B------:R-:W-:Y:S01]  /*6ce0*/  FMUL.FTZ R112, R2.reuse, R112 ;  /* 0x0000007002707220 */ /* 0x040fe20000410000 */
[----:B------:R-:W-:Y:S01]  /*6cf0*/  FMUL.FTZ R113, R2, R113 ;  /* 0x0000007102717220 */ /* 0x000fe20000410000 */
[C---:B------:R-:W-:Y:S01]  /*6d00*/  FMUL.FTZ R114, R0.reuse, R114 ;  /* 0x0000007200727220 */ /* 0x040fe20000410000 */
[----:B------:R-:W-:Y:S01]  /*6d10*/  FMUL.FTZ R115, R0, R115 ;  /* 0x0000007300737220 */ /* 0x000fe20000410000 */
[--C-:B------:R-:W-:Y:S01]  /*6d20*/  FFMA.FTZ R173, R16, UR4, -R168.reuse ;  /* 0x0000000410ad7c23 */ /* 0x100fe200080108a8 */
[C---:B------:R-:W-:Y:S01]  /*6d30*/  HMMA.16816.F32.BF16 R80, R128.reuse, R126, R80 ;  /* 0x0000007e8050723c */ /* 0x040fe20000041850 */
[----:B------:R-:W3:Y:S02]  /*6d40*/  LDSM.16.MT88.4 R124, [R181+0x16000] ;  /* 0x01600000b57c783b */ /* 0x000ee40000004200 */
[----:B------:R-:W-:Y:S01]  /*6d50*/  FFMA.FTZ R174, R17, UR4, -R168 ;  /* 0x0000000411ae7c23 */ /* 0x000fe200080108a8 */
[--C-:B------:R-:W-:Y:S01]  /*6d60*/  FFMA.FTZ R188, R18, UR4, -R166.reuse ;  /* 0x0000000412bc7c23 */ /* 0x100fe200080108a6 */
[----:B------:R-:W-:Y:S01]  /*6d70*/  FFMA.FTZ R175, R19, UR4, -R166 ;  /* 0x0000000413af7c23 */ /* 0x000fe200080108a6 */
[----:B------:R-:W-:Y:S01]  /*6d80*/  MUFU.EX2 R173, R173 ;  /* 0x000000ad00ad7308 */ /* 0x000fe20000000800 */
[----:B------:R-:W-:Y:S01]  /*6d90*/  FMUL.FTZ R16, R2, R116 ;  /* 0x0000007402107220 */ /* 0x000fe20000410000 */
[C---:B-1----:R-:W-:Y:S08]  /*6da0*/  HMMA.16816.F32.BF16 R84, R128.reuse, R136, R84 ;  /* 0x000000888054723c */ /* 0x042ff00000041854 */
[----:B------:R-:W1:Y:S01]  /*6db0*/  MUFU.EX2 R174, R174 ;  /* 0x000000ae00ae7308 */ /* 0x000e620000000800 */
[----:B--2---:R-:W-:Y:S01]  /*6dc0*/  F2FP.BF16.F32.PACK_AB R116, R170, R169 ;  /* 0x000000a9aa74723e */ /* 0x004fe200000010ff */
[----:B------:R-:W-:Y:S01]  /*6dd0*/  FMUL.FTZ R17, R2, R117 ;  /* 0x0000007502117220 */ /* 0x000fe20000410000 */
[----:B------:R-:W-:Y:S07]  /*6de0*/  F2FP.BF16.F32.PACK_AB R117, R171, R172 ;  /* 0x000000acab75723e */ /* 0x000fee00000010ff */
[----:B------:R-:W-:Y:S01]  /*6df0*/  MUFU.EX2 R188, R188 ;  /* 0x000000bc00bc7308 */ /* 0x000fe20000000800 */
[C---:B------:R-:W-:Y:S01]  /*6e00*/  FMUL.FTZ R18, R0.reuse, R118 ;  /* 0x0000007600127220 */ /* 0x040fe20000410000 */
[C---:B------:R-:W-:Y:S01]  /*6e10*/  HMMA.16816.F32.BF16 R88, R128.reuse, R138, R88 ;  /* 0x0000008a8058723c */ /* 0x040fe20000041858 */
[----:B------:R-:W2:Y:S07]  /*6e20*/  LDSM.16.MT88.4 R136, [R133+0x4000] ;  /* 0x004000008588783b */ /* 0x000eae0000004200 */
[----:B------:R-:W5:Y:S01]  /*6e30*/  MUFU.EX2 R175, R175 ;  /* 0x000000af00af7308 */ /* 0x000f620000000800 */
[----:B------:R-:W-:Y:S01]  /*6e40*/  FMUL.FTZ R19, R0, R119 ;  /* 0x0000007700137220 */ /* 0x000fe20000410000 */
[----:B------:R-:W-:Y:S01]  /*6e50*/  FFMA.FTZ R161, R2, R211, R161 ;  /* 0x000000d302a17223 */ /* 0x000fe200000100a1 */
[----:B------:R-:W-:Y:S01]  /*6e60*/  ISETP.GT.AND P2, PT, R200, RZ, PT ;  /* 0x000000ffc800720c */ /* 0x000fe20003f44270 */
[----:B------:R-:W-:Y:S01]  /*6e70*/  FFMA.FTZ R167, R0, R209, R167 ;  /* 0x000000d100a77223 */ /* 0x000fe200000100a7 */
[C---:B----4-:R-:W-:Y:S03]  /*6e80*/  HMMA.16816.F32.BF16 R92, R128.reuse, R140, R92 ;  /* 0x0000008c805c723c */ /* 0x050fe6000004185c */
[----:B-1----:R-:W-:Y:S01]  /*6e90*/  F2FP.BF16.F32.PACK_AB R118, R174, R173 ;  /* 0x000000adae76723e */ /* 0x002fe200000010ff */
[----:B------:R-:W-:Y:S01]  /*6ea0*/  FADD.FTZ R161, R162, R161 ;  /* 0x000000a1a2a17221 */ /* 0x000fe20000010000 */
[----:B------:R-:W-:Y:S03]  /*6eb0*/  FADD.FTZ R0, R135, R167 ;  /* 0x000000a787007221 */ /* 0x000fe60000010000 */
[C---:B------:R-:W-:Y:S01]  /*6ec0*/  HMMA.16816.F32.BF16 R96, R128.reuse, R142, R96 ;  /* 0x0000008e8060723c */ /* 0x040fe20000041860 */
[----:B------:R-:W1:Y:S02]  /*6ed0*/  LDSM.16.MT88.4 R140, [R134+0x4000] ;  /* 0x00400000868c783b */ /* 0x000e640000004200 */
[----:B-----5:R-:W-:Y:S01]  /*6ee0*/  F2FP.BF16.F32.PACK_AB R119, R175, R188 ;  /* 0x000000bcaf77723e */ /* 0x020fe200000010ff */
[----:B------:R-:W-:Y:S01]  /*6ef0*/  FADD.FTZ R160, R160, R161 ;  /* 0x000000a1a0a07221 */ /* 0x000fe20000010000 */
[----:B------:R-:W-:Y:S03]  /*6f00*/  FADD.FTZ R165, R165, R0 ;  /* 0x00000000a5a57221 */ /* 0x000fe60000010000 */
[----:B------:R-:W-:Y:S01]  /*6f10*/  FADD.FTZ R0, R163, R160 ;  /* 0x000000a0a3007221 */ /* 0x000fe20000010000 */
[C---:B---3--:R-:W-:Y:S03]  /*6f20*/  HMMA.16816.F32.BF16 R100, R128.reuse, R124, R100 ;  /* 0x0000007c8064723c */ /* 0x048fe60000041864 */
[----:B------:R-:W-:Y:S01]  /*6f30*/  FADD.FTZ R165, R164, R165 ;  /* 0x000000a5a4a57221 */ /* 0x000fe20000010000 */
[----:B------:R-:W-:Y:S03]  /*6f40*/  FADD.FTZ R169, R169, R0 ;  /* 0x00000000a9a97221 */ /* 0x000fe60000010000 */
[----:B------:R-:W-:Y:S01]  /*6f50*/  FADD.FTZ R172, R172, R165 ;  /* 0x000000a5acac7221 */ /* 0x000fe20000010000 */
[C---:B------:R-:W-:Y:S01]  /*6f60*/  HMMA.16816.F32.BF16 R104, R128.reuse, R126, R104 ;  /* 0x0000007e8068723c */ /* 0x040fe20000041868 */
[----:B------:R-:W3:Y:S02]  /*6f70*/  LDSM.16.MT88.4 R124, [R182+0x12800] ;  /* 0x01280000b67c783b */ /* 0x000ee40000004200 */
[----:B------:R-:W-:Y:S01]  /*6f80*/  FADD.FTZ R170, R170, R169 ;  /* 0x000000a9aaaa7221 */ /* 0x000fe20000010000 */
[----:B------:R-:W-:Y:S04]  /*6f90*/  FADD.FTZ R171, R171, R172 ;  /* 0x000000acabab7221 */ /* 0x000fe80000010000 */
[C---:B--2---:R-:W-:Y:S03]  /*6fa0*/  HMMA.16816.F32.BF16 R108, R128.reuse, R136, R108 ;  /* 0x00000088806c723c */ /* 0x044fe6000004186c */
[----:B------:R-:W-:Y:S04]  /*6fb0*/  FADD.FTZ R188, R188, R171 ;  /* 0x000000abbcbc7221 */ /* 0x000fe80000010000 */
[----:B------:R-:W-:Y:S01]  /*6fc0*/  FADD.FTZ R188, R175, R188 ;  /* 0x000000bcafbc7221 */ /* 0x000fe20000010000 */
[C---:B------:R-:W-:Y:S01]  /*6fd0*/  HMMA.16816.F32.BF16 R112, R128.reuse, R138, R112 ;  /* 0x0000008a8070723c */ /* 0x040fe20000041870 */
[----:B------:R-:W2:Y:S07]  /*6fe0*/  LDSM.16.MT88.4 R136, [R133+0x800] ;  /* 0x000800008588783b */ /* 0x000eae0000004200 */
[C---:B-1----:R-:W-:Y:S08]  /*6ff0*/  HMMA.16816.F32.BF16 R12, R128.reuse, R140, R12 ;  /* 0x0000008c800c723c */ /* 0x042ff0000004180c */
[----:B------:R-:W-:Y:S01]  /*7000*/  HMMA.16816.F32.BF16 R16, R128, R142, R16 ;  /* 0x0000008e8010723c */ /* 0x000fe20000041810 */
[----:B------:R-:W1:Y:S07]  /*7010*/  LDSM.16.MT88.4 R128, [R134+0x800] ;  /* 0x000800008680783b */ /* 0x000e6e0000004200 */
[C---:B---3--:R-:W-:Y:S01]  /*7020*/  HMMA.16816.F32.BF16 R4, R116.reuse, R124, R4 ;  /* 0x0000007c7404723c */ /* 0x048fe20000041804 */
[----:B------:R-:W3:Y:S07]  /*7030*/  LDSM.16.MT88.4 R140, [R182+0x14800] ;  /* 0x01480000b68c783b */ /* 0x000eee0000004200 */
[C---:B------:R-:W-:Y:S01]  /*7040*/  HMMA.16816.F32.BF16 R8, R116.reuse, R126, R8 ;  /* 0x0000007e7408723c */ /* 0x040fe20000041808 */
[----:B------:R-:W4:Y:S07]  /*7050*/  LDSM.16.MT88.4 R124, [R181+0x16800] ;  /* 0x01680000b57c783b */ /* 0x000f2e0000004200 */
[C---:B------:R-:W-:Y:S08]  /*7060*/  HMMA.16816.F32.BF16 R36, R116.reuse, R120, R36 ;  /* 0x000000787424723c */ /* 0x040ff00000041824 */
[C---:B------:R-:W-:Y:S01]  /*7070*/  HMMA.16816.F32.BF16 R40, R116.reuse, R122, R40 ;  /* 0x0000007a7428723c */ /* 0x040fe20000041828 */
[----:B------:R-:W5:Y:S07]  /*7080*/  LDSM.16.MT88.4 R120, [R133+0x4800] ;  /* 0x004800008578783b */ /* 0x000f6e0000004200 */
[C---:B--2---:R-:W-:Y:S08]  /*7090*/  HMMA.16816.F32.BF16 R44, R116.reuse, R136, R44 ;  /* 0x00000088742c723c */ /* 0x044ff0000004182c */
[C---:B------:R-:W-:Y:S01]  /*70a0*/  HMMA.16816.F32.BF16 R48, R116.reuse, R138, R48 ;  /* 0x0000008a7430723c */ /* 0x040fe20000041830 */
[----:B------:R-:W-:Y:S07]  /*70b0*/  LDSM.16.MT88.4 R136, [R181+0x15000] ;  /* 0x01500000b588783b */ /* 0x000fee0000004200 */
[C---:B-1----:R-:W-:Y:S08]  /*70c0*/  HMMA.16816.F32.BF16 R52, R116.reuse, R128, R52 ;  /* 0x000000807434723c */ /* 0x042ff00000041834 */
[C---:B------:R-:W-:Y:S01]  /*70d0*/  HMMA.16816.F32.BF16 R56, R116.reuse, R130, R56 ;  /* 0x000000827438723c */ /* 0x040fe20000041838 */
[----:B------:R-:W1:Y:S07]  /*70e0*/  LDSM.16.MT88.4 R128, [R134+0x4800] ;  /* 0x004800008680783b */ /* 0x000e6e0000004200 */
[C---:B---3--:R-:W-:Y:S08]  /*70f0*/  HMMA.16816.F32.BF16 R60, R116.reuse, R140, R60 ;  /* 0x0000008c743c723c */ /* 0x048ff0000004183c */
        /* <DEDUP_REMOVED lines=8> */
[C---:B------:R-:W-:Y:S03]  /*7180*/  HMMA.16816.F32.BF16 R84, R116.reuse, R152, R84 ;  /* 0x000000987454723c */ /* 0x040fe60000041854 */
[--C-:B------:R-:W-:Y:S01]  /*7190*/  FFMA.FTZ R152, R20, UR4, -R168.reuse ;  /* 0x0000000414987c23 */ /* 0x100fe200080108a8 */
[--C-:B------:R-:W-:Y:S04]  /*71a0*/  FFMA.FTZ R153, R21, UR4, -R168.reuse ;  /* 0x0000000415997c23 */ /* 0x100fe800080108a8 */
[C---:B------:R-:W-:Y:S01]  /*71b0*/  HMMA.16816.F32.BF16 R88, R116.reuse, R154, R88 ;  /* 0x0000009a7458723c */ /* 0x040fe20000041858 */
[----:B------:R-:W-:Y:S02]  /*71c0*/  MUFU.EX2 R152, R152 ;  /* 0x0000009800987308 */ /* 0x000fe40000000800 */
[----:B------:R-:W-:Y:S01]  /*71d0*/  FFMA.FTZ R155, R24, UR4, -R168 ;  /* 0x00000004189b7c23 */ /* 0x000fe200080108a8 */
[----:B------:R-:W-:Y:S07]  /*71e0*/  FFMA.FTZ R154, R23, UR4, -R166 ;  /* 0x00000004179a7c23 */ /* 0x000fee00080108a6 */
[----:B------:R-:W2:Y:S01]  /*71f0*/  MUFU.EX2 R153, R153 ;  /* 0x0000009900997308 */ /* 0x000ea20000000800 */
[C---:B------:R-:W-:Y:S09]  /*7200*/  HMMA.16816.F32.BF16 R92, R116.reuse, R156, R92 ;  /* 0x0000009c745c723c */ /* 0x040ff2000004185c */
[----:B------:R-:W-:Y:S01]  /*7210*/  MUFU.EX2 R155, R155 ;  /* 0x0000009b009b7308 */ /* 0x000fe20000000800 */
[----:B------:R-:W-:Y:S01]  /*7220*/  FFMA.FTZ R156, R25, UR4, -R168 ;  /* 0x00000004199c7c23 */ /* 0x000fe200080108a8 */
[--C-:B------:R-:W-:Y:S08]  /*7230*/  FFMA.FTZ R157, R22, UR4, -R166.reuse ;  /* 0x00000004169d7c23 */ /* 0x100ff000080108a6 */
[----:B------:R-:W-:Y:S01]  /*7240*/  MUFU.EX2 R154, R154 ;  /* 0x0000009a009a7308 */ /* 0x000fe20000000800 */
[C---:B------:R-:W-:Y:S09]  /*7250*/  HMMA.16816.F32.BF16 R96, R116.reuse, R158, R96 ;  /* 0x0000009e7460723c */ /* 0x040ff20000041860 */
[----:B------:R-:W3:Y:S01]  /*7260*/  MUFU.EX2 R156, R156 ;  /* 0x0000009c009c7308 */ /* 0x000ee20000000800 */
[--C-:B------:R-:W-:Y:S01]  /*7270*/  FFMA.FTZ R158, R26, UR4, -R166.reuse ;  /* 0x000000041a9e7c23 */ /* 0x100fe200080108a6 */
[----:B------:R-:W-:Y:S01]  /*7280*/  FFMA.FTZ R159, R27, UR4, -R166 ;  /* 0x000000041b9f7c23 */ /* 0x000fe200080108a6 */
[----:B--2---:R-:W-:Y:S01]  /*7290*/  F2FP.BF16.F32.PACK_AB R20, R153, R152 ;  /* 0x000000989914723e */ /* 0x004fe200000010ff */
[----:B------:R-:W-:Y:S06]  /*72a0*/  LDSM.16.MT88.4 R24, [R181+0x13000] ;  /* 0x01300000b518783b */ /* 0x000fec0000004200 */
[----:B------:R-:W2:Y:S01]  /*72b0*/  MUFU.EX2 R157, R157 ;  /* 0x0000009d009d7308 */ /* 0x000ea20000000800 */
[C---:B----4-:R-:W-:Y:S09]  /*72c0*/  HMMA.16816.F32.BF16 R100, R116.reuse, R124, R100 ;  /* 0x0000007c7464723c */ /* 0x050ff20000041864 */
[----:B------:R-:W-:Y:S01]  /*72d0*/  MUFU.EX2 R158, R158 ;  /* 0x0000009e009e7308 */ /* 0x000fe20000000800 */
[----:B---3--:R-:W-:Y:S01]  /*72e0*/  F2FP.BF16.F32.PACK_AB R22, R156, R155 ;  /* 0x0000009b9c16723e */ /* 0x008fe200000010ff */
[C---:B------:R-:W-:Y:S01]  /*72f0*/  HMMA.16816.F32.BF16 R104, R116.reuse, R126, R104 ;  /* 0x0000007e7468723c */ /* 0x040fe20000041868 */
[----:B------:R-:W3:Y:S07]  /*7300*/  LDSM.16.MT88.4 R124, [R182+0x13000] ;  /* 0x01300000b67c783b */ /* 0x000eee0000004200 */
[----:B------:R-:W4:Y:S01]  /*7310*/  MUFU.EX2 R159, R159 ;  /* 0x0000009f009f7308 */ /* 0x000f220000000800 */
[C---:B--2---:R-:W-:Y:S01]  /*7320*/  F2FP.BF16.F32.PACK_AB R21, R154.reuse, R157 ;  /* 0x0000009d9a15723e */ /* 0x044fe200000010ff */
[----:B------:R-:W-:Y:S01]  /*7330*/  FADD.FTZ R157, R157, R188 ;  /* 0x000000bc9d9d7221 */ /* 0x000fe20000010000 */
[C---:B-----5:R-:W-:Y:S03]  /*7340*/  HMMA.16816.F32.BF16 R108, R116.reuse, R120, R108 ;  /* 0x00000078746c723c */ /* 0x060fe6000004186c */
[----:B------:R-:W-:Y:S05]  /*7350*/  FADD.FTZ R157, R154, R157 ;  /* 0x0000009d9a9d7221 */ /* 0x000fea0000010000 */
[C---:B------:R-:W-:Y:S01]  /*7360*/  HMMA.16816.F32.BF16 R112, R116.reuse, R122, R112 ;  /* 0x0000007a7470723c */ /* 0x040fe20000041870 */
[----:B------:R-:W2:Y:S02]  /*7370*/  LDSM.16.MT88.4 R120, [R133+0x1000] ;  /* 0x001000008578783b */ /* 0x000ea40000004200 */
[C---:B----4-:R-:W-:Y:S01]  /*7380*/  F2FP.BF16.F32.PACK_AB R23, R159.reuse, R158 ;  /* 0x0000009e9f17723e */ /* 0x050fe200000010ff */
[----:B------:R-:W-:Y:S04]  /*7390*/  FADD.FTZ R158, R158, R157 ;  /* 0x0000009d9e9e7221 */ /* 0x000fe80000010000 */
[C---:B-1----:R-:W-:Y:S03]  /*73a0*/  HMMA.16816.F32.BF16 R12, R116.reuse, R128, R12 ;  /* 0x00000080740c723c */ /* 0x042fe6000004180c */
[----:B------:R-:W-:Y:S05]  /*73b0*/  FADD.FTZ R158, R159, R158 ;  /* 0x0000009e9f9e7221 */ /* 0x000fea0000010000 */
        /* <DEDUP_REMOVED lines=16> */
[C---:B------:R-:W-:Y:S08]  /*74c0*/  HMMA.16816.F32.BF16 R64, R20.reuse, R130, R64 ;  /* 0x000000821440723c */ /* 0x040ff00000041840 */
        /* <DEDUP_REMOVED lines=11> */
[--C-:B------:R-:W-:Y:S01]  /*7580*/  FFMA.FTZ R149, R29, UR4, -R168.reuse ;  /* 0x000000041d957c23 */ /* 0x100fe200080108a8 */
[----:B------:R-:W-:Y:S03]  /*7590*/  FFMA.FTZ R168, R33, UR4, -R168 ;  /* 0x0000000421a87c23 */ /* 0x000fe600080108a8 */
[C---:B------:R-:W-:Y:S01]  /*75a0*/  HMMA.16816.F32.BF16 R96, R20.reuse, R150, R96 ;  /* 0x000000961460723c */ /* 0x040fe20000041860 */
[----:B------:R-:W-:Y:S02]  /*75b0*/  MUFU.EX2 R148, R148 ;  /* 0x0000009400947308 */ /* 0x000fe40000000800 */
[--C-:B------:R-:W-:Y:S01]  /*75c0*/  FFMA.FTZ R151, R30, UR4, -R166.reuse ;  /* 0x000000041e977c23 */ /* 0x100fe200080108a6 */
[--C-:B------:R-:W-:Y:S01]  /*75d0*/  FFMA.FTZ R150, R31, UR4, -R166.reuse ;  /* 0x000000041f967c23 */ /* 0x100fe200080108a6 */
[----:B------:R-:W-:Y:S01]  /*75e0*/  FFMA.FTZ R166, R35, UR4, -R166 ;  /* 0x0000000423a67c23 */ /* 0x000fe200080108a6 */
[----:B------:R-:W-:Y:S05]  /*75f0*/  LDSM.16.MT88.4 R28, [R181+0x13800] ;  /* 0x01380000b51c783b */ /* 0x000fea0000004200 */
[----:B------:R-:W2:Y:S01]  /*7600*/  MUFU.EX2 R149, R149 ;  /* 0x0000009500957308 */ /* 0x000ea20000000800 */
[C---:B----4-:R-:W-:Y:S09]  /*7610*/  HMMA.16816.F32.BF16 R100, R20.reuse, R124, R100 ;  /* 0x0000007c1464723c */ /* 0x050ff20000041864 */
[----:B------:R-:W-:Y:S01]  /*7620*/  MUFU.EX2 R151, R151 ;  /* 0x0000009700977308 */ /* 0x000fe20000000800 */
[----:B------:R-:W-:Y:S09]  /*7630*/  LDSM.16.MT88.4 R32, [R181+0x15800] ;  /* 0x01580000b520783b */ /* 0x000ff20000004200 */
[----:B------:R-:W3:Y:S01]  /*7640*/  MUFU.EX2 R150, R150 ;  /* 0x0000009600967308 */ /* 0x000ee20000000800 */
[C---:B------:R-:W-:Y:S09]  /*7650*/  HMMA.16816.F32.BF16 R104, R20.reuse, R126, R104 ;  /* 0x0000007e1468723c */ /* 0x040ff20000041868 */
[----:B------:R-:W4:Y:S01]  /*7660*/  MUFU.EX2 R168, R168 ;  /* 0x000000a800a87308 */ /* 0x000f220000000800 */
[----:B------:R-:W4:Y:S09]  /*7670*/  LDSM.16.MT88.4 R124, [R182+0x13800] ;  /* 0x01380000b67c783b */ /* 0x000f320000004200 */
[----:B------:R-:W4:Y:S01]  /*7680*/  MUFU.EX2 R191, R166 ;  /* 0x000000a600bf7308 */ /* 0x000f220000000800 */
[C---:B-----5:R-:W-:Y:S08]  /*7690*/  HMMA.16816.F32.BF16 R108, R20.reuse, R24, R108 ;  /* 0x00000018146c723c */ /* 0x060ff0000004186c */
[C---:B------:R-:W-:Y:S01]  /*76a0*/  HMMA.16816.F32.BF16 R112, R20.reuse, R26, R112 ;  /* 0x0000001a1470723c */ /* 0x040fe20000041870 */
[----:B------:R-:W5:Y:S07]  /*76b0*/  LDSM.16.MT88.4 R24, [R182+0x15800] ;  /* 0x01580000b618783b */ /* 0x000f6e0000004200 */
[C---:B-1----:R-:W-:Y:S03]  /*76c0*/  HMMA.16816.F32.BF16 R12, R20.reuse, R116, R12 ;  /* 0x00000074140c723c */ /* 0x042fe6000004180c */
[----:B--2---:R-:W-:Y:S02]  /*76d0*/  F2FP.BF16.F32.PACK_AB R116, R149, R148 ;  /* 0x000000949574723e */ /* 0x004fe400000010ff */
[----:B---3--:R-:W-:Y:S01]  /*76e0*/  F2FP.BF16.F32.PACK_AB R117, R150, R151 ;  /* 0x000000979675723e */ /* 0x008fe200000010ff */
[----:B------:R-:W-:Y:S02]  /*76f0*/  FADD.FTZ R151, R151, R158 ;  /* 0x0000009e97977221 */ /* 0x000fe40000010000 */
[----:B------:R-:W-:Y:S01]  /*7700*/  HMMA.16816.F32.BF16 R16, R20, R118, R16 ;  /* 0x000000761410723c */ /* 0x000fe20000041810 */
[----:B------:R-:W1:Y:S02]  /*7710*/  LDSM.16.MT88.4 R20, [R182+0x17800] ;  /* 0x01780000b614783b */ /* 0x000e640000004200 */
[----:B----4-:R-:W-:Y:S01]  /*7720*/  F2FP.BF16.F32.PACK_AB R118, R168, R189 ;  /* 0x000000bda876723e */ /* 0x010fe200000010ff */
[----:B------:R-:W-:Y:S01]  /*7730*/  FADD.FTZ R151, R150, R151 ;  /* 0x0000009796977221 */ /* 0x000fe20000010000 */
[C---:B------:R-:W-:Y:S03]  /*7740*/  F2FP.BF16.F32.PACK_AB R119, R191.reuse, R190 ;  /* 0x000000bebf77723e */ /* 0x040fe600000010ff */
[----:B------:R-:W-:Y:S04]  /*7750*/  FADD.FTZ R190, R190, R151 ;  /* 0x00000097bebe7221 */ /* 0x000fe80000010000 */
[----:B------:R-:W-:Y:S01]  /*7760*/  FADD.FTZ R209, R191, R190 ;  /* 0x000000bebfd17221 */ /* 0x000fe20000010000 */
[C---:B------:R-:W-:Y:S01]  /*7770*/  HMMA.16816.F32.BF16 R128, R116.reuse, R124, R4 ;  /* 0x0000007c7480723c */ /* 0x040fe20000041804 */
[----:B------:R-:W2:Y:S07]  /*7780*/  LDSM.16.MT88.4 R4, [R181+0x17800] ;  /* 0x01780000b504783b */ /* 0x000eae0000004200 */
[C---:B------:R-:W-:Y:S01]  /*7790*/  HMMA.16816.F32.BF16 R124, R116.reuse, R126, R8 ;  /* 0x0000007e747c723c */ /* 0x040fe20000041808 */
[----:B------:R3:W4:Y:S07]  /*77a0*/  LDSM.16.MT88.4 R8, [R133+0x5800] ;  /* 0x005800008508783b */ /* 0x00072e0000004200 */
[C---:B------:R-:W-:Y:S08]  /*77b0*/  HMMA.16816.F32.BF16 R36, R116.reuse, R28, R36 ;  /* 0x0000001c7424723c */ /* 0x040ff00000041824 */
[C---:B------:R-:W-:Y:S08]  /*77c0*/  HMMA.16816.F32.BF16 R40, R116.reuse, R30, R40 ;  /* 0x0000001e7428723c */ /* 0x040ff00000041828 */
[C---:B------:R-:W-:Y:S03]  /*77d0*/  HMMA.16816.F32.BF16 R44, R116.reuse, R120, R44 ;  /* 0x00000078742c723c */ /* 0x040fe6000004182c */
[----:B---3--:R-:W-:Y:S05]  /*77e0*/  MOV R133, R132 ;  /* 0x0000008400857202 */ /* 0x008fea0000000f00 */
[C---:B------:R-:W-:Y:S08]  /*77f0*/  HMMA.16816.F32.BF16 R48, R116.reuse, R122, R48 ;  /* 0x0000007a7430723c */ /* 0x040ff00000041830 */
[C---:B------:R-:W-:Y:S08]  /*7800*/  HMMA.16816.F32.BF16 R52, R116.reuse, R136, R52 ;  /* 0x000000887434723c */ /* 0x040ff00000041834 */
[C---:B------:R-:W-:Y:S08]  /*7810*/  HMMA.16816.F32.BF16 R56, R116.reuse, R138, R56 ;  /* 0x0000008a7438723c */ /* 0x040ff00000041838 */
[C---:B-----5:R-:W-:Y:S08]  /*7820*/  HMMA.16816.F32.BF16 R60, R116.reuse, R24, R60 ;  /* 0x00000018743c723c */ /* 0x060ff0000004183c */
[C---:B------:R-:W-:Y:S08]  /*7830*/  HMMA.16816.F32.BF16 R64, R116.reuse, R26, R64 ;  /* 0x0000001a7440723c */ /* 0x040ff00000041840 */
[C---:B------:R-:W-:Y:S08]  /*7840*/  HMMA.16816.F32.BF16 R68, R116.reuse, R32, R68 ;  /* 0x000000207444723c */ /* 0x040ff00000041844 */
[C---:B------:R-:W-:Y:S08]  /*7850*/  HMMA.16816.F32.BF16 R72, R116.reuse, R34, R72 ;  /* 0x000000227448723c */ /* 0x040ff00000041848 */
[C---:B------:R-:W-:Y:S08]  /*7860*/  HMMA.16816.F32.BF16 R76, R116.reuse, R140, R76 ;  /* 0x0000008c744c723c */ /* 0x040ff0000004184c */
[C---:B------:R-:W-:Y:S08]  /*7870*/  HMMA.16816.F32.BF16 R80, R116.reuse, R142, R80 ;  /* 0x0000008e7450723c */ /* 0x040ff00000041850 */
[C---:B------:R-:W-:Y:S08]  /*7880*/  HMMA.16816.F32.BF16 R84, R116.reuse, R144, R84 ;  /* 0x000000907454723c */ /* 0x040ff00000041854 */
[C---:B------:R-:W-:Y:S08]  /*7890*/  HMMA.16816.F32.BF16 R88, R116.reuse, R146, R88 ;  /* 0x000000927458723c */ /* 0x040ff00000041858 */
[C---:B-1----:R-:W-:Y:S08]  /*78a0*/  HMMA.16816.F32.BF16 R92, R116.reuse, R20, R92 ;  /* 0x00000014745c723c */ /* 0x042ff0000004185c */
[C---:B------:R-:W-:Y:S01]  /*78b0*/  HMMA.16816.F32.BF16 R96, R116.reuse, R22, R96 ;  /* 0x000000167460723c */ /* 0x040fe20000041860 */
[----:B------:R-:W1:Y:S07]  /*78c0*/  LDSM.16.MT88.4 R20, [R134+0x5800] ;  /* 0x005800008614783b */ /* 0x000e6e0000004200 */
[C---:B--2---:R-:W-:Y:S03]  /*78d0*/  HMMA.16816.F32.BF16 R100, R116.reuse, R4, R100 ;  /* 0x000000047464723c */ /* 0x044fe60000041864 */
[----:B------:R-:W-:Y:S04]  /*78e0*/  FADD.FTZ R5, R173, R170 ;  /* 0x000000aaad057221 */ /* 0x000fe80000010000 */
[----:B------:R-:W-:Y:S01]  /*78f0*/  FADD.FTZ R5, R174, R5 ;  /* 0x00000005ae057221 */ /* 0x000fe20000010000 */
[C---:B------:R-:W-:Y:S03]  /*7900*/  HMMA.16816.F32.BF16 R104, R116.reuse, R6, R104 ;  /* 0x000000067468723c */ /* 0x040fe60000041868 */
[----:B------:R-:W-:Y:S04]  /*7910*/  FADD.FTZ R0, R152, R5 ;  /* 0x0000000598007221 */ /* 0x000fe80000010000 */
[----:B------:R-:W-:Y:S01]  /*7920*/  FADD.FTZ R0, R153, R0 ;  /* 0x0000000099007221 */ /* 0x000fe20000010000 */
[C---:B----4-:R-:W-:Y:S03]  /*7930*/  HMMA.16816.F32.BF16 R108, R116.reuse, R8, R108 ;  /* 0x00000008746c723c */ /* 0x050fe6000004186c */
[----:B------:R-:W-:Y:S04]  /*7940*/  FADD.FTZ R5, R155, R0 ;  /* 0x000000009b057221 */ /* 0x000fe80000010000 */
[----:B------:R-:W-:Y:S01]  /*7950*/  FADD.FTZ R5, R156, R5 ;  /* 0x000000059c057221 */ /* 0x000fe20000010000 */
[C---:B------:R-:W-:Y:S03]  /*7960*/  HMMA.16816.F32.BF16 R112, R116.reuse, R10, R112 ;  /* 0x0000000a7470723c */ /* 0x040fe60000041870 */
[----:B------:R-:W-:Y:S04]  /*7970*/  FADD.FTZ R0, R148, R5 ;  /* 0x0000000594007221 */ /* 0x000fe80000010000 */
[----:B------:R-:W-:Y:S01]  /*7980*/  FADD.FTZ R0, R149, R0 ;  /* 0x0000000095007221 */ /* 0x000fe20000010000 */
[C---:B-1----:R-:W-:Y:S03]  /*7990*/  HMMA.16816.F32.BF16 R120, R116.reuse, R20, R12 ;  /* 0x000000147478723c */ /* 0x042fe6000004180c */
[----:B------:R-:W-:Y:S01]  /*79a0*/  FADD.FTZ R189, R189, R0 ;  /* 0x00000000bdbd7221 */ /* 0x000fe20000010000 */
[----:B------:R-:W-:Y:S03]  /*79b0*/  IADD3 R0, PT, PT, R200, -0x1, RZ ;  /* 0xffffffffc8007810 */ /* 0x000fe60007ffe0ff */
[----:B------:R-:W-:Y:S01]  /*79c0*/  FADD.FTZ R211, R168, R189 ;  /* 0x000000bda8d37221 */ /* 0x000fe20000010000 */
[----:B------:R-:W-:Y:S03]  /*79d0*/  HMMA.16816.F32.BF16 R116, R116, R22, R16 ;  /* 0x000000167474723c */ /* 0x000fe60000041810 */
[----:B------:R-:W-:Y:S02]  /*79e0*/  MOV R200, R0 ;  /* 0x0000000000c87202 */ /* 0x000fe40000000f00 */
[----:B------:R-:W-:Y:S03]  /*79f0*/  MOV R0, R3 ;  /* 0x0000000300007202 */ /* 0x000fe60000000f00 */
[----:B------:R-:W-:Y:S01]  /*7a00*/  @!UPT UIADD3 URZ, UPT, UPT, URZ, URZ, URZ ;  /* 0x000000fffffff290 */ /* 0x000fe2000fffe0ff */
[----:B------:R-:W-:Y:S11]  /*7a10*/  @P2 BRA `(.L_x_123) ;  /* 0xffffffd800342947 */ /* 0x000ff6000383ffff */
.L_x_122:
[----:B------:R-:W1:Y:S01]  /*7a20*/  SHFL.BFLY PT, R0, R209, 0x2, 0x1f ;  /* 0x0c401f00d1007f89 */ /* 0x000e6200000e0000 */
[C---:B------:R-:W-:Y:S01]  /*7a30*/  SHF.L.U32 R4, R185.reuse, 0x4, RZ ;  /* 0x00000004b9047819 */ /* 0x040fe200000006ff */
[----:B------:R-:W2:Y:S01]  /*7a40*/  LDC R10, c[0x0][0x434] ;  /* 0x00010d00ff0a7b82 */ /* 0x000ea20000000800 */
[C---:B------:R-:W-:Y:S01]  /*7a50*/  LOP3.LUT P3, RZ, R185.reuse, 0x10, RZ, 0xc0, !PT ;  /* 0x00000010b9ff7812 */ /* 0x040fe2000786c0ff */
[----:B------:R-:W3:Y:S01]  /*7a60*/  SHFL.BFLY PT, R8, R211, 0x2, 0x1f ;  /* 0x0c401f00d3087f89 */ /* 0x000ee200000e0000 */
[----:B------:R-:W-:Y:S02]  /*7a70*/  LOP3.LUT R4, R4, 0x1c0, RZ, 0xc0, !PT ;  /* 0x000001c004047812 */ /* 0x000fe400078ec0ff */
[----:B------:R-:W-:Y:S02]  /*7a80*/  LOP3.LUT P4, RZ, R185, 0x8, RZ, 0xc0, !PT ;  /* 0x00000008b9ff7812 */ /* 0x000fe4000788c0ff */
[----:B------:R-:W-:Y:S01]  /*7a90*/  LOP3.LUT R12, R205, 0x1f8, RZ, 0xc0, !PT ;  /* 0x000001f8cd0c7812 */ /* 0x000fe200078ec0ff */
[----:B------:R-:W2:Y:S03]  /*7aa0*/  LDC R16, c[0x0][0x434] ;  /* 0x00010d00ff107b82 */ /* 0x000ea60000000800 */
[----:B------:R-:W-:-:S04]  /*7ab0*/  LOP3.LUT R12, R12, 0x38, R185, 0x78, !PT ;  /* 0x000000380c0c7812 */ /* 0x000fc800078e78b9 */
[----:B------:R-:W-:Y:S01]  /*7ac0*/  LOP3.LUT R205, R12, 0x1e00, R205, 0xf8, !PT ;  /* 0x00001e000ccd7812 */ /* 0x000fe200078ef8cd */
[----:B------:R-:W4:Y:S01]  /*7ad0*/  LDC.U8 R20, c[0x0][0x548] ;  /* 0x00015200ff147b82 */ /* 0x000f220000000000 */
[----:B-1----:R-:W-:Y:S01]  /*7ae0*/  FADD.FTZ R9, R0, R209 ;  /* 0x000000d100097221 */ /* 0x002fe20000010000 */
[----:B---3--:R-:W-:-:S04]  /*7af0*/  FADD.FTZ R8, R8, R211 ;  /* 0x000000d308087221 */ /* 0x008fc80000010000 */
[----:B------:R-:W1:Y:S04]  /*7b00*/  SHFL.BFLY PT, R0, R9, 0x1, 0x1f ;  /* 0x0c201f0009007f89 */ /* 0x000e6800000e0000 */
[----:B------:R-:W3:Y:S01]  /*7b10*/  SHFL.BFLY PT, R5, R8, 0x1, 0x1f ;  /* 0x0c201f0008057f89 */ /* 0x000ee200000e0000 */
[----:B-1----:R-:W-:-:S04]  /*7b20*/  FADD.FTZ R0, R9, R0 ;  /* 0x0000000009007221 */ /* 0x002fc80000010000 */
[----:B------:R-:W1:Y:S01]  /*7b30*/  MUFU.RCP R6, R0 ;  /* 0x0000000000067308 */ /* 0x000e620000001000 */
[----:B---3--:R-:W-:Y:S01]  /*7b40*/  FADD.FTZ R2, R8, R5 ;  /* 0x0000000508027221 */ /* 0x008fe20000010000 */
[----:B------:R-:W-:Y:S02]  /*7b50*/  SHF.L.U32 R5, R185, 0x1, RZ ;  /* 0x00000001b9057819 */ /* 0x000fe400000006ff */
[----:B------:R-:W-:Y:S02]  /*7b60*/  FSETP.NE.FTZ.AND P1, PT, R0, RZ, PT ;  /* 0x000000ff0000720b */ /* 0x000fe40003f35000 */
[--C-:B------:R-:W-:Y:S02]  /*7b70*/  LOP3.LUT R186, R186, 0x6, R5.reuse, 0xf8, !PT ;  /* 0x00000006baba7812 */ /* 0x100fe400078ef805 */
[----:B------:R-:W-:Y:S01]  /*7b80*/  LOP3.LUT R5, R4, 0x38, R5, 0xf8, !PT ;  /* 0x0000003804057812 */ /* 0x000fe200078ef805 */
[----:B------:R-:W3:Y:S01]  /*7b90*/  MUFU.RCP R7, R2 ;  /* 0x0000000200077308 */ /* 0x000ee20000001000 */
[----:B------:R-:W-:-:S02]  /*7ba0*/  MOV R4, 0x10 ;  /* 0x0000001000047802 */ /* 0x000fc40000000f00 */
[----:B------:R-:W-:Y:S02]  /*7bb0*/  LOP3.LUT R5, R186, R5, RZ, 0xfc, !PT ;  /* 0x00000005ba057212 */ /* 0x000fe400078efcff */
[----:B------:R-:W-:Y:S02]  /*7bc0*/  SEL R4, R4, 0xfffffff0, !P0 ;  /* 0xfffffff004047807 */ /* 0x000fe40004000000 */
[----:B------:R-:W-:Y:S02]  /*7bd0*/  LEA R5, R5, UR5, 0x1 ;  /* 0x0000000505057c11 */ /* 0x000fe4000f8e08ff */
[----:B-1----:R-:W-:Y:S02]  /*7be0*/  FSEL R6, R6, 1, P1 ;  /* 0x3f80000006067808 */ /* 0x002fe40000800000 */
[C---:B------:R-:W-:Y:S02]  /*7bf0*/  IADD3 R13, PT, PT, R5.reuse, 0x40, RZ ;  /* 0x00000040050d7810 */ /* 0x040fe40007ffe0ff */
[----:B------:R-:W-:Y:S01]  /*7c00*/  @P3 IADD3 R13, PT, PT, R5, -0x40, RZ ;  /* 0xffffffc0050d3810 */ /* 0x000fe20007ffe0ff */
        /* <DEDUP_REMOVED lines=48> */
[----:B------:R-:W-:-:S02]  /*7f10*/  SEL R6, R183, 0xffffffe0, !P4 ;  /* 0xffffffe0b7067807 */ /* 0x000fc40006000000 */
[----:B------:R-:W-:Y:S02]  /*7f20*/  FSETP.NE.FTZ.AND P2, PT, R2, RZ, PT ;  /* 0x000000ff0200720b */ /* 0x000fe40003f55000 */
[C---:B------:R-:W-:Y:S02]  /*7f30*/  IADD3 R11, PT, PT, R5.reuse, R6, RZ ;  /* 0x00000006050b7210 */ /* 0x040fe40007ffe0ff */
[----:B------:R-:W-:Y:S02]  /*7f40*/  IADD3 R19, PT, PT, R6, R13, RZ ;  /* 0x0000000d06137210 */ /* 0x000fe40007ffe0ff */
[----:B------:R-:W-:Y:S01]  /*7f50*/  IADD3 R9, PT, PT, R5, R4, RZ ;  /* 0x0000000405097210 */ /* 0x000fe20007ffe0ff */
[----:B------:R-:W1:Y:S01]  /*7f60*/  S2R R6, SR_CTAID.X ;  /* 0x0000000000067919 */ /* 0x000e620000002500 */
[C---:B------:R-:W-:Y:S02]  /*7f70*/  IADD3 R15, PT, PT, R4.reuse, R11, RZ ;  /* 0x0000000b040f7210 */ /* 0x040fe40007ffe0ff */
[----:B------:R-:W-:-:S02]  /*7f80*/  IADD3 R17, PT, PT, R4, R13, RZ ;  /* 0x0000000d04117210 */ /* 0x000fc40007ffe0ff */
[----:B------:R-:W-:Y:S01]  /*7f90*/  IADD3 R21, PT, PT, R4, R19, RZ ;  /* 0x0000001304157210 */ /* 0x000fe20007ffe0ff */
[----:B------:R-:W1:Y:S01]  /*7fa0*/  @P2 MUFU.LG2 R2, R2 ;  /* 0x0000000200022308 */ /* 0x000e620000000c00 */
[----:B------:R-:W5:Y:S01]  /*7fb0*/  LDC.U8 R4, c[0x0][0x549] ;  /* 0x00015240ff047b82 */ /* 0x000f620000000000 */
[----:B---3--:R-:W-:Y:S02]  /*7fc0*/  FSEL R7, R7, 1, P2 ;  /* 0x3f80000007077808 */ /* 0x008fe40001000000 */
[----:B------:R-:W-:Y:S02]  /*7fd0*/  F2FP.BF16.F32.PACK_AB R130, R131, R130 ;  /* 0x000000828382723e */ /* 0x000fe400000010ff */
[----:B------:R-:W-:Y:S01]  /*7fe0*/  F2FP.BF16.F32.PACK_AB R126, R127, R126 ;  /* 0x0000007e7f7e723e */ /* 0x000fe200000010ff */
        /* <DEDUP_REMOVED lines=12> */
[----:B------:R-:W-:Y:S01]  /*80b0*/  F2FP.BF16.F32.PACK_AB R128, R129, R128 ;  /* 0x000000808180723e */ /* 0x000fe200000010ff */
[C---:B------:R-:W-:Y:S01]  /*80c0*/  FMUL.FTZ R52, R7.reuse, R52 ;  /* 0x0000003407347220 */ /* 0x040fe20000410000 */
[----:B------:R-:W-:Y:S01]  /*80d0*/  FMUL.FTZ R53, R7, R53 ;  /* 0x0000003507357220 */ /* 0x000fe20000410000 */
[----:B------:R-:W-:Y:S01]  /*80e0*/  F2FP.BF16.F32.PACK_AB R124, R125, R124 ;  /* 0x0000007c7d7c723e */ /* 0x000fe200000010ff */
[C---:B------:R-:W-:Y:S01]  /*80f0*/  FMUL.FTZ R56, R7.reuse, R56 ;  /* 0x0000003807387220 */ /* 0x040fe20000410000 */
[----:B------:R-:W-:Y:S01]  /*8100*/  FMUL.FTZ R57, R7, R57 ;  /* 0x0000003907397220 */ /* 0x000fe20000410000 */
[----:B------:R-:W-:Y:S01]  /*8110*/  F2FP.BF16.F32.PACK_AB R36, R37, R36 ;  /* 0x000000242524723e */ /* 0x000fe200000010ff */
        /* <DEDUP_REMOVED lines=12> */
[----:B------:R-:W-:Y:S01]  /*81e0*/  STS [R5], R128 ;  /* 0x0000008005007388 */ /* 0x000fe20000000800 */
[----:B------:R-:W-:Y:S01]  /*81f0*/  F2FP.BF16.F32.PACK_AB R50, R51, R50 ;  /* 0x000000323332723e */ /* 0x000fe200000010ff */
[C---:B------:R-:W-:Y:S01]  /*8200*/  FMUL.FTZ R72, R7.reuse, R72 ;  /* 0x0000004807487220 */ /* 0x040fe20000410000 */
[----:B------:R-:W-:Y:S01]  /*8210*/  FMUL.FTZ R73, R7, R73 ;  /* 0x0000004907497220 */ /* 0x000fe20000410000 */
[----:B------:R-:W-:Y:S01]  /*8220*/  STS [R5+0x400], R130 ;  /* 0x0004008205007388 */ /* 0x000fe20000000800 */
[----:B------:R-:W-:Y:S01]  /*8230*/  F2FP.BF16.F32.PACK_AB R52, R53, R52 ;  /* 0x000000343534723e */ /* 0x000fe200000010ff */
[----:B------:R-:W-:Y:S01]  /*8240*/  FMUL.FTZ R76, R7, R76 ;  /* 0x0000004c074c7220 */ /* 0x000fe20000410000 */
[----:B------:R-:W-:Y:S01]  /*8250*/  F2FP.BF16.F32.PACK_AB R54, R55, R54 ;  /* 0x000000363736723e */ /* 0x000fe200000010ff */
[----:B------:R-:W-:Y:S01]  /*8260*/  STS [R9], R124 ;  /* 0x0000007c09007388 */ /* 0x000fe20000000800 */
[----:B------:R-:W-:Y:S01]  /*8270*/  FMUL.FTZ R77, R7, R77 ;  /* 0x0000004d074d7220 */ /* 0x000fe20000410000 */
[----:B------:R-:W-:Y:S01]  /*8280*/  F2FP.BF16.F32.PACK_AB R56, R57, R56 ;  /* 0x000000383938723e */ /* 0x000fe200000010ff */
[----:B------:R-:W-:Y:S01]  /*8290*/  FMUL.FTZ R80, R7, R80 ;  /* 0x0000005007507220 */ /* 0x000fe20000410000 */
[----:B------:R-:W-:Y:S01]  /*82a0*/  STS [R9+0x400], R126 ;  /* 0x0004007e09007388 */ /* 0x000fe20000000800 */
        /* <DEDUP_REMOVED lines=22> */
[----:B-----5:R-:W-:Y:S01]  /*8410*/  ISETP.NE.AND P3, PT, R4, RZ, PT ;  /* 0x000000ff0400720c */ /* 0x020fe20003f65270 */
[----:B------:R-:W-:Y:S01]  /*8420*/  STS [R13+0x400], R46 ;  /* 0x0004002e0d007388 */ /* 0x000fe20000000800 */
[----:B------:R-:W-:Y:S01]  /*8430*/  FMUL.FTZ R97, R7, R97 ;  /* 0x0000006107617220 */ /* 0x000fe20000410000 */
[----:B------:R-:W-:Y:S01]  /*8440*/  F2FP.BF16.F32.PACK_AB R76, R77, R76 ;  /* 0x0000004c4d4c723e */ /* 0x000fe200000010ff */
[----:B------:R-:W-:Y:S01]  /*8450*/  FMUL.FTZ R100, R7, R100 ;  /* 0x0000006407647220 */ /* 0x000fe20000410000 */
[----:B------:R-:W-:Y:S01]  /*8460*/  STS [R17], R48 ;  /* 0x0000003011007388 */ /* 0x000fe20000000800 */
[----:B------:R-:W-:Y:S01]  /*8470*/  F2FP.BF16.F32.PACK_AB R78, R79, R78 ;  /* 0x0000004e4f4e723e */ /* 0x000fe200000010ff */
[----:B------:R-:W-:Y:S01]  /*8480*/  FMUL.FTZ R101, R7, R101 ;  /* 0x0000006507657220 */ /* 0x000fe20000410000 */
[----:B------:R-:W-:Y:S01]  /*8490*/  F2FP.BF16.F32.PACK_AB R80, R81, R80 ;  /* 0x000000505150723e */ /* 0x000fe200000010ff */
[----:B------:R-:W-:Y:S01]  /*84a0*/  STS [R17+0x400], R50 ;  /* 0x0004003211007388 */ /* 0x000fe20000000800 */
[----:B------:R-:W-:Y:S01]  /*84b0*/  F2FP.BF16.F32.PACK_AB R82, R83, R82 ;  /* 0x000000525352723e */ /* 0x000fe200000010ff */
[C---:B------:R-:W-:Y:S01]  /*84c0*/  FMUL.FTZ R104, R7.reuse, R104 ;  /* 0x0000006807687220 */ /* 0x040fe20000410000 */
[----:B------:R-:W-:Y:S01]  /*84d0*/  FMUL.FTZ R105, R7, R105 ;  /* 0x0000006907697220 */ /* 0x000fe20000410000 */
[----:B------:R-:W-:Y:S01]  /*84e0*/  STS [R19], R52 ;  /* 0x0000003413007388 */ /* 0x000fe20000000800 */
[----:B------:R-:W-:Y:S01]  /*84f0*/  F2FP.BF16.F32.PACK_AB R84, R85, R84 ;  /* 0x000000545554723e */ /* 0x000fe200000010ff */
[----:B------:R-:W-:Y:S01]  /*8500*/  FMUL.FTZ R108, R7, R108 ;  /* 0x0000006c076c7220 */ /* 0x000fe20000410000 */
[----:B------:R-:W-:Y:S01]  /*8510*/  F2FP.BF16.F32.PACK_AB R86, R87, R86 ;  /* 0x000000565756723e */ /* 0x000fe200000010ff */
[----:B------:R-:W-:Y:S01]  /*8520*/  STS [R19+0x400], R54 ;  /* 0x0004003613007388 */ /* 0x000fe20000000800 */
[----:B------:R-:W-:Y:S01]  /*8530*/  FMUL.FTZ R109, R7, R109 ;  /* 0x0000006d076d7220 */ /* 0x000fe20000410000 */
[----:B------:R-:W-:Y:S01]  /*8540*/  F2FP.BF16.F32.PACK_AB R88, R89, R88 ;  /* 0x000000585958723e */ /* 0x000fe200000010ff */
[----:B------:R-:W-:Y:S01]  /*8550*/  FMUL.FTZ R112, R7, R112 ;  /* 0x0000007007707220 */ /* 0x000fe20000410000 */
[----:B------:R-:W-:Y:S01]  /*8560*/  STS [R21], R56 ;  /* 0x0000003815007388 */ /* 0x000fe20000000800 */
[----:B------:R-:W-:Y:S01]  /*8570*/  F2FP.BF16.F32.PACK_AB R90, R91, R90 ;  /* 0x0000005a5b5a723e */ /* 0x000fe200000010ff */
[----:B------:R-:W-:Y:S01]  /*8580*/  FMUL.FTZ R113, R7, R113 ;  /* 0x0000007107717220 */ /* 0x000fe20000410000 */
[----:B------:R-:W-:Y:S01]  /*8590*/  ISETP.NE.AND P0, PT, R199, -0x1, PT ;  /* 0xffffffffc700780c */ /* 0x000fe20003f05270 */
[----:B------:R-:W-:Y:S01]  /*85a0*/  STS [R21+0x400], R58 ;  /* 0x0004003a15007388 */ /* 0x000fe20000000800 */
[----:B------:R-:W-:Y:S01]  /*85b0*/  F2FP.BF16.F32.PACK_AB R92, R93, R92 ;  /* 0x0000005c5d5c723e */ /* 0x000fe200000010ff */
[----:B------:R-:W-:Y:S01]  /*85c0*/  FMUL.FTZ R120, R7, R120 ;  /* 0x0000007807787220 */ /* 0x000fe20000410000 */
[----:B------:R-:W-:Y:S01]  /*85d0*/  F2FP.BF16.F32.PACK_AB R94, R95, R94 ;  /* 0x0000005e5f5e723e */ /* 0x000fe200000010ff */
[----:B------:R-:W-:Y:S01]  /*85e0*/  STS [R5+0x4000], R60 ;  /* 0x0040003c05007388 */ /* 0x000fe20000000800 */
[----:B------:R-:W-:Y:S01]  /*85f0*/  FMUL.FTZ R121, R7, R121 ;  /* 0x0000007907797220 */ /* 0x000fe20000410000 */
[----:B------:R-:W-:Y:S01]  /*8600*/  F2FP.BF16.F32.PACK_AB R96, R97, R96 ;  /* 0x000000606160723e */ /* 0x000fe200000010ff */
[----:B------:R-:W2:Y:S01]  /*8610*/  @P3 LDC R23, c[0x0][0x430] ;  /* 0x00010c00ff173b82 */ /* 0x000ea20000000800 */
        /* <DEDUP_REMOVED lines=9> */
[----:B------:R-:W-:-:S02]  /*86b0*/  F2FP.BF16.F32.PACK_AB R106, R107, R106 ;  /* 0x0000006a6b6a723e */ /* 0x000fc400000010ff */
[----:B------:R-:W-:Y:S01]  /*86c0*/  F2FP.BF16.F32.PACK_AB R108, R109, R108 ;  /* 0x0000006c6d6c723e */ /* 0x000fe200000010ff */
[----:B------:R-:W-:Y:S01]  /*86d0*/  STS [R11+0x4000], R68 ;  /* 0x004000440b007388 */ /* 0x000fe20000000800 */
[----:B------:R-:W-:Y:S02]  /*86e0*/  F2FP.BF16.F32.PACK_AB R110, R111, R110 ;  /* 0x0000006e6f6e723e */ /* 0x000fe400000010ff */
[----:B------:R-:W-:Y:S01]  /*86f0*/  F2FP.BF16.F32.PACK_AB R112, R113, R112 ;  /* 0x000000707170723e */ /* 0x000fe200000010ff */
[----:B------:R-:W-:Y:S01]  /*8700*/  STS [R11+0x4400], R70 ;  /* 0x004400460b007388 */ /* 0x000fe20000000800 */
[----:B------:R-:W-:Y:S02]  /*8710*/  F2FP.BF16.F32.PACK_AB R114, R115, R114 ;  /* 0x000000727372723e */ /* 0x000fe400000010ff */
[----:B------:R-:W-:Y:S01]  /*8720*/  F2FP.BF16.F32.PACK_AB R120, R121, R120 ;  /* 0x000000787978723e */ /* 0x000fe200000010ff */
[----:B------:R-:W-:Y:S01]  /*8730*/  STS [R15+0x4000], R72 ;  /* 0x004000480f007388 */ /* 0x000fe20000000800 */
[----:B------:R-:W-:-:S02]  /*8740*/  F2FP.BF16.F32.PACK_AB R122, R123, R122 ;  /* 0x0000007a7b7a723e */ /* 0x000fc400000010ff */
[----:B------:R-:W-:Y:S01]  /*8750*/  F2FP.BF16.F32.PACK_AB R118, R119, R118 ;  /* 0x000000767776723e */ /* 0x000fe200000010ff */
[----:B------:R-:W-:Y:S01]  /*8760*/  STS [R15+0x4400], R74 ;  /* 0x0044004a0f007388 */ /* 0x000fe20000000800 */
[----:B------:R-:W-:Y:S01]  /*8770*/  F2FP.BF16.F32.PACK_AB R7, R7, R116 ;  /* 0x000000740707723e */ /* 0x000fe200000010ff */
[----:B--2---:R-:W-:Y:S01]  /*8780*/  @P3 IMAD R16, R23, R10, RZ ;  /* 0x0000000a17103224 */ /* 0x004fe200078e02ff */
[----:B------:R-:W-:Y:S01]  /*8790*/  @P3 MOV R18, 0x1 ;  /* 0x0000000100123802 */ /* 0x000fe20000000f00 */
[----:B------:R-:W-:Y:S04]  /*87a0*/  STS [R13+0x4000], R76 ;  /* 0x0040004c0d007388 */ /* 0x000fe80000000800 */
        /* <DEDUP_REMOVED lines=8> */
[----:B------:R2:W-:Y:S04]  /*8830*/  STS [R5+0x8400], R94 ;  /* 0x0084005e05007388 */ /* 0x0005e80000000800 */
[----:B------:R-:W-:Y:S04]  /*8840*/  STS [R9+0x8000], R96 ;  /* 0x0080006009007388 */ /* 0x000fe80000000800 */
[----:B------:R3:W-:Y:S04]  /*8850*/  STS [R9+0x8400], R98 ;  /* 0x0084006209007388 */ /* 0x0007e80000000800 */
[----:B------:R-:W-:Y:S04]  /*8860*/  STS [R11+0x8000], R100 ;  /* 0x008000640b007388 */ /* 0x000fe80000000800 */
[----:B------:R5:W-:Y:S04]  /*8870*/  STS [R11+0x8400], R102 ;  /* 0x008400660b007388 */ /* 0x000be80000000800 */
[----:B------:R-:W-:Y:S04]  /*8880*/  STS [R15+0x8000], R104 ;  /* 0x008000680f007388 */ /* 0x000fe80000000800 */
[----:B------:R-:W-:Y:S01]  /*8890*/  STS [R15+0x8400], R106 ;  /* 0x0084006a0f007388 */ /* 0x000fe20000000800 */
[----:B--2---:R-:W2:Y:S03]  /*88a0*/  @P0 LDC.64 R4, c[0x0][0x408] ;  /* 0x00010200ff040b82 */ /* 0x004ea60000000a00 */
[----:B------:R-:W-:Y:S04]  /*88b0*/  STS [R13+0x8000], R108 ;  /* 0x0080006c0d007388 */ /* 0x000fe80000000800 */
[----:B------:R-:W-:Y:S01]  /*88c0*/  STS [R13+0x8400], R110 ;  /* 0x0084006e0d007388 */ /* 0x000fe20000000800 */
[----:B---3--:R-:W3:Y:S03]  /*88d0*/  @!P0 LDC.64 R8, c[0x0][0x400] ;  /* 0x00010000ff088b82 */ /* 0x008ee60000000a00 */
[----:B------:R-:W-:Y:S04]  /*88e0*/  STS [R17+0x8000], R112 ;  /* 0x0080007011007388 */ /* 0x000fe80000000800 */
[----:B------:R4:W-:Y:S04]  /*88f0*/  STS [R17+0x8400], R114 ;  /* 0x0084007211007388 */ /* 0x0009e80000000800 */
[----:B------:R-:W-:Y:S04]  /*8900*/  STS [R19+0x8000], R120 ;  /* 0x0080007813007388 */ /* 0x000fe80000000800 */
[----:B------:R1:W-:Y:S01]  /*8910*/  STS [R19+0x8400], R122 ;  /* 0x0084007a13007388 */ /* 0x0003e20000000800 */
[----:B-----5:R-:W2:Y:S03]  /*8920*/  S2R R11, SR_CTAID.Y ;  /* 0x00000000000b7919 */ /* 0x020ea60000002600 */
[----:B------:R-:W-:Y:S04]  /*8930*/  STS [R21+0x8400], R118 ;  /* 0x0084007615007388 */ /* 0x000fe80000000800 */
[----:B------:R5:W-:Y:S01]  /*8940*/  STS [R21+0x8000], R7 ;  /* 0x0080000715007388 */ /* 0x000be20000000800 */
[----:B----4-:R-:W4:Y:S01]  /*8950*/  S2R R17, SR_CTAID.Z ;  /* 0x0000000000117919 */ /* 0x010f220000002700 */
[----:B-1----:R-:W1:Y:S01]  /*8960*/  @P3 LDC R19, c[0x0][0x430] ;  /* 0x00010c00ff133b82 */ /* 0x002e620000000800 */
[----:B-----5:R-:W-:Y:S01]  /*8970*/  LEA R7, R205, UR5, 0x1 ;  /* 0x00000005cd077c11 */ /* 0x020fe2000f8e08ff */
[----:B--23--:R-:W-:Y:S06]  /*8980*/  @P3 BRA `(.L_x_126) ;  /* 0x0000000000203947 */ /* 0x00cfec0003800000 */
[----:B------:R-:W-:Y:S01]  /*8990*/  ISETP.NE.AND P4, PT, R20, RZ, PT ;  /* 0x000000ff1400720c */ /* 0x000fe20003f85270 */
[----:B------:R-:W2:-:S12]  /*89a0*/  LDC R13, c[0x0][0x3e0] ;  /* 0x0000f800ff0d7b82 */ /* 0x000e980000000800 */
[----:B------:R-:W2:Y:S01]  /*89b0*/  @P4 LDC R18, c[0x0][0x454] ;  /* 0x00011500ff124b82 */ /* 0x000ea20000000800 */
[----:B-1----:R-:W-:Y:S02]  /*89c0*/  @P4 MOV R19, 0x1 ;  /* 0x0000000100134802 */ /* 0x002fe40000000f00 */
[----:B------:R-:W-:-:S05]  /*89d0*/  @!P4 MOV R19, 0x1 ;  /* 0x000000010013c802 */ /* 0x000fca0000000f00 */
[----:B------:R-:W3:Y:S01]  /*89e0*/  @P4 LDC R16, c[0x0][0x454] ;  /* 0x00011500ff104b82 */ /* 0x000ee20000000800 */
[-C--:B--2---:R-:W-:Y:S02]  /*89f0*/  @P4 IMAD R18, R18, R13.reuse, RZ ;  /* 0x0000000d12124224 */ /* 0x084fe400078e02ff */
[----:B------:R-:W-:-:S07]  /*8a00*/  @!P4 IMAD R18, R10, R13, RZ ;  /* 0x0000000d0a12c224 */ /* 0x000fce00078e02ff */
.L_x_126:
[----:B------:R-:W-:Y:S01]  /*8a10*/  BAR.SYNC.DEFER_BLOCKING 0x0 ;  /* 0x0000000000007b1d */ /* 0x000fe20000010000 */
[----:B------:R-:W-:Y:S01]  /*8a20*/  ISETP.NE.AND P4, PT, R199, -0x1, PT ;  /* 0xffffffffc700780c */ /* 0x000fe20003f85270 */
[----:B------:R-:W-:Y:S01]  /*8a30*/  @!P0 IMAD.WIDE.U32 R24, R11, R8, RZ ;  /* 0x000000080b188225 */ /* 0x000fe200078e00ff */
[----:B------:R-:W-:Y:S02]  /*8a40*/  ISETP.NE.AND P3, PT, R20, RZ, !P3 ;  /* 0x000000ff1400720c */ /* 0x000fe40005f65270 */
[----:B------:R-:W-:Y:S01]  /*8a50*/  LOP3.LUT P5, RZ, R185, 0x3, RZ, 0xc0, !PT ;  /* 0x00000003b9ff7812 */ /* 0x000fe200078ac0ff */
[----:B------:R-:W2:Y:S02]  /*8a60*/  @P1 MUFU.LG2 R0, R0 ;  /* 0x0000000000001308 */ /* 0x000ea40000000c00 */
[----:B------:R-:W5:Y:S01]  /*8a70*/  @P2 LDC R21, c[0x0][0x458] ;  /* 0x00011600ff152b82 */ /* 0x000f620000000800 */
[----:B------:R-:W-:Y:S01]  /*8a80*/  @P0 IMAD.WIDE.U32 R22, R199, R4, RZ ;  /* 0x00000004c7160225 */ /* 0x000fe200078e00ff */
[----:B------:R-:W-:Y:S01]  /*8a90*/  LOP3.LUT R8, R187, 0x70, RZ, 0xc0, !PT ;  /* 0x00000070bb087812 */ /* 0x000fe200078ec0ff */
[----:B------:R-:W-:Y:S02]  /*8aa0*/  BSSY.RECONVERGENT B0, `(.L_x_127) ;  /* 0x000002b000007945 */ /* 0x000fe40003800200 */
[----:B------:R-:W-:Y:S01]  /*8ab0*/  @!P0 IMAD R9, R11, R9, R25 ;  /* 0x000000090b098224 */ /* 0x000fe200078e0219 */
[----:B------:R-:W-:Y:S01]  /*8ac0*/  SHF.R.U32.HI R25, RZ, 0x2, R185 ;  /* 0x00000002ff197819 */ /* 0x000fe200000116b9 */
[----:B------:R-:W-:Y:S01]  /*8ad0*/  @P0 IMAD R9, R199, R5, R23 ;  /* 0x00000005c7090224 */ /* 0x000fe200078e0217 */
[----:B------:R-:W5:Y:S01]  /*8ae0*/  @P1 LDC R20, c[0x0][0x458] ;  /* 0x00011600ff141b82 */ /* 0x000f620000000800 */
[----:B------:R-:W-:Y:S01]  /*8af0*/  @!P4 IMAD R199, R11, R10, RZ ;  /* 0x0000000a0bc7c224 */ /* 0x000fe200078e02ff */
[----:B------:R-:W-:Y:S01]  /*8b00*/  LOP3.LUT R8, R8, 0x7, R25, 0xf8, !PT ;  /* 0x0000000708087812 */ /* 0x000fe200078ef819 */
[----:B---34-:R-:W-:-:S02]  /*8b10*/  IMAD R16, R17, R16, RZ ;  /* 0x0000001011107224 */ /* 0x018fc400078e02ff */
[----:B------:R-:W-:Y:S01]  /*8b20*/  @P2 FMUL.FTZ R25, R2, 0.69314718246459960938 ;  /* 0x3f31721802192820 */ /* 0x000fe20000410000 */
[----:B-1----:R-:W-:Y:S01]  /*8b30*/  IMAD R5, R6, R19, RZ ;  /* 0x0000001306057224 */ /* 0x002fe200078e02ff */
[----:B------:R-:W-:Y:S01]  /*8b40*/  SHF.R.S32.HI R4, RZ, 0x1f, R199 ;  /* 0x0000001fff047819 */ /* 0x000fe200000114c7 */
[----:B------:R-:W-:Y:S01]  /*8b50*/  @!P3 IMAD R16, R11, R18, R16 ;  /* 0x000000120b10b224 */ /* 0x000fe200078e0210 */
[----:B------:R-:W-:Y:S01]  /*8b60*/  SEL R199, R199, RZ, P3 ;  /* 0x000000ffc7c77207 */ /* 0x000fe20001800000 */
[----:B------:R1:W3:Y:S01]  /*8b70*/  LDS.128 R12, [R7+0x3000] ;  /* 0x00300000070c7984 */ /* 0x0002e20000000c00 */
[----:B------:R-:W-:Y:S02]  /*8b80*/  IMAD.SHL.U32 R5, R5, 0x80, RZ ;  /* 0x0000008005057824 */ /* 0x000fe400078e00ff */
[----:B--2---:R-:W-:Y:S01]  /*8b90*/  @P1 FMUL.FTZ R2, R0, 0.69314718246459960938 ;  /* 0x3f31721800021820 */ /* 0x004fe20000410000 */
[----:B------:R-:W-:Y:S01]  /*8ba0*/  SEL R4, R4, RZ, P3 ;  /* 0x000000ff04047207 */ /* 0x000fe20001800000 */
[----:B------:R-:W-:Y:S01]  /*8bb0*/  IMAD.MOV.U32 R11, RZ, RZ, 0x7f800000 ;  /* 0x7f800000ff0b7424 */ /* 0x000fe200078e00ff */
[----:B------:R-:W-:-:S02]  /*8bc0*/  SHF.R.S32.HI R27, RZ, 0x1f, R16 ;  /* 0x0000001fff1b7819 */ /* 0x000fc40000011410 */
[----:B------:R-:W-:Y:S01]  /*8bd0*/  IADD3 R0, P4, P3, R5, R199, R16 ;  /* 0x000000c705007210 */ /* 0x000fe20007b9e010 */
[----:B-----5:R-:W-:Y:S01]  /*8be0*/  @P2 FFMA.FTZ R11, R132, R21, R25 ;  /* 0x00000015840b2223 */ /* 0x020fe20000010019 */
[----:B------:R-:W-:Y:S02]  /*8bf0*/  SHF.R.S32.HI R5, RZ, 0x1f, R5 ;  /* 0x0000001fff057819 */ /* 0x000fe40000011405 */
[----:B------:R-:W-:Y:S02]  /*8c00*/  MOV R10, 0x7f800000 ;  /* 0x7f800000000a7802 */ /* 0x000fe40000000f00 */
[----:B------:R-:W-:Y:S01]  /*8c10*/  IADD3.X R27, PT, PT, R5, R4, R27, P4, P3 ;  /* 0x00000004051b7210 */ /* 0x000fe200027e641b */
[----:B------:R-:W-:Y:S01]  /*8c20*/  @P1 FFMA.FTZ R10, R3, R20, R2 ;  /* 0x00000014030a1223 */ /* 0x000fe20000010002 */
[----:B-1----:R-:W-:Y:S06]  /*8c30*/  @P5 BRA `(.L_x_128) ;  /* 0x0000000000445947 */ /* 0x002fec0003800000 */
[C---:B------:R-:W-:Y:S01]  /*8c40*/  VIADD R16, R8.reuse, 0x8 ;  /* 0x0000000808107836 */ /* 0x040fe20000000000 */
[----:B------:R-:W-:-:S04]  /*8c50*/  ISETP.GE.AND P4, PT, R8, R194, PT ;  /* 0x000000c20800720c */ /* 0x000fc80003f86270 */
[----:B------:R-:W-:-:S09]  /*8c60*/  ISETP.GE.AND P3, PT, R16, R194, PT ;  /* 0x000000c21000720c */ /* 0x000fd20003f66270 */
[----:B------:R-:W1:Y:S01]  /*8c70*/  @!P4 LDC.64 R4, c[0x0][0x420] ;  /* 0x00010800ff04cb82 */ /* 0x000e620000000a00 */
[----:B------:R-:W-:-:S03]  /*8c80*/  @!P4 IMAD R8, R8, R19, RZ ;  /* 0x000000130808c224 */ /* 0x000fc600078e02ff */
[----:B------:R-:W-:Y:S02]  /*8c90*/  @!P3 IMAD R19, R16, R19, RZ ;  /* 0x000000131013b224 */ /* 0x000fe400078e02ff */
[CC--:B------:R-:W-:Y:S02]  /*8ca0*/  @!P4 IADD3 R16, P2, PT, R8.reuse, R0.reuse, RZ ;  /* 0x000000000810c210 */ /* 0x0c0fe40007f5e0ff */
[----:B------:R-:W2:Y:S01]  /*8cb0*/  @!P3 LDC.64 R2, c[0x0][0x420] ;  /* 0x00010800ff02bb82 */ /* 0x000ea20000000a00 */
[C---:B------:R-:W-:Y:S02]  /*8cc0*/  @!P3 IADD3 R0, P1, PT, R19.reuse, R0, RZ ;  /* 0x000000001300b210 */ /* 0x040fe40007f3e0ff */
        /* <DEDUP_REMOVED lines=8> */
.L_x_128:
[----:B------:R-:W-:Y:S05]  /*8d50*/  BSYNC.RECONVERGENT B0 ;  /* 0x0000000000007941 */ /* 0x000fea0003800200 */
.L_x_127:
[----:B------:R-:W2:Y:S01]  /*8d60*/  LDCU.64 UR4, c[0x0][0x410] ;  /* 0x00008200ff0477ac */ /* 0x000ea20008000a00 */
[----:B------:R-:W-:Y:S01]  /*8d70*/  @P0 IMAD.MOV.U32 R24, RZ, RZ, R22 ;  /* 0x000000ffff180224 */ /* 0x000fe200078e0016 */
[----:B------:R-:W-:Y:S01]  /*8d80*/  SHF.R.U32.HI R185, RZ, 0x3, R185 ;  /* 0x00000003ffb97819 */ /* 0x000fe200000116b9 */
[----:B------:R4:W3:Y:S01]  /*8d90*/  LDS.128 R20, [R7] ;  /* 0x0000000007147984 */ /* 0x0008e20000000c00 */
[----:B------:R-:W-:Y:S02]  /*8da0*/  BSSY.RECONVERGENT B0, `(.L_x_129) ;  /* 0x0000021000007945 */ /* 0x000fe40003800200 */
[----:B------:R-:W-:Y:S01]  /*8db0*/  IADD3 R24, P0, PT, R184, R24, RZ ;  /* 0x00000018b8187210 */ /* 0x000fe20007f1e0ff */
[C---:B-1----:R-:W-:Y:S01]  /*8dc0*/  VIADD R3, R185.reuse, 0x20 ;  /* 0x00000020b9037836 */ /* 0x042fe20000000000 */
[C---:B------:R-:W-:Y:S02]  /*8dd0*/  IADD3 R5, PT, PT, R185.reuse, 0x40, RZ ;  /* 0x00000040b9057810 */ /* 0x040fe40007ffe0ff */
[-C--:B------:R-:W-:Y:S01]  /*8de0*/  ISETP.GE.AND P3, PT, R185, R194.reuse, PT ;  /* 0x000000c2b900720c */ /* 0x080fe20003f66270 */
[----:B------:R-:W-:Y:S01]  /*8df0*/  IMAD.X R25, RZ, RZ, R9, P0 ;  /* 0x000000ffff197224 */ /* 0x000fe200000e0609 */
[----:B------:R-:W-:-:S02]  /*8e00*/  ISETP.GE.AND P1, PT, R5, R194, PT ;  /* 0x000000c20500720c */ /* 0x000fc40003f26270 */
[----:B------:R-:W-:Y:S02]  /*8e10*/  IADD3 R9, PT, PT, R185, 0x60, RZ ;  /* 0x00000060b9097810 */ /* 0x000fe40007ffe0ff */
[-C--:B------:R-:W-:Y:S01]  /*8e20*/  ISETP.GE.AND P2, PT, R3, R194.reuse, PT ;  /* 0x000000c20300720c */ /* 0x080fe20003f46270 */
[----:B------:R-:W-:Y:S01]  /*8e30*/  IMAD.WIDE.U32 R2, R6, 0x80, RZ ;  /* 0x0000008006027825 */ /* 0x000fe200078e00ff */
[----:B------:R-:W-:Y:S02]  /*8e40*/  ISETP.GE.AND P0, PT, R9, R194, PT ;  /* 0x000000c20900720c */ /* 0x000fe40003f06270 */
[----:B------:R4:W1:Y:S01]  /*8e50*/  LDS.128 R8, [R7+0x8000] ;  /* 0x0080000007087984 */ /* 0x0008620000000c00 */
[----:B--2---:R-:W-:Y:S01]  /*8e60*/  IMAD.WIDE.U32 R4, R17, UR4, R24 ;  /* 0x0000000411047c25 */ /* 0x004fe2000f8e0018 */
[----:B------:R-:W-:-:S03]  /*8e70*/  LOP3.LUT R0, R2, R185, RZ, 0xfc, !PT ;  /* 0x000000b902007212 */ /* 0x000fc600078efcff */
[----:B------:R-:W-:Y:S02]  /*8e80*/  IMAD R25, R17, UR5, R5 ;  /* 0x0000000511197c24 */ /* 0x000fe4000f8e0205 */
[----:B------:R4:W2:Y:S01]  /*8e90*/  LDS.128 R16, [R7+0x4000] ;  /* 0x0040000007107984 */ /* 0x0008a20000000c00 */
[----:B------:R-:W-:Y:S05]  /*8ea0*/  @P3 BRA `(.L_x_130) ;  /* 0x0000000000403947 */ /* 0x000fea0003800000 */
[----:B------:R-:W5:Y:S01]  /*8eb0*/  LDCU.64 UR6, c[0x0][0x408] ;  /* 0x00008100ff0677ac */ /* 0x000f620008000a00 */
[----:B------:R-:W-:Y:S01]  /*8ec0*/  IMAD.MOV.U32 R24, RZ, RZ, R4 ;  /* 0x000000ffff187224 */ /* 0x000fe200078e0004 */
[----:B------:R-:W3:Y:S01]  /*8ed0*/  LDCU UR8, c[0x0][0x440] ;  /* 0x00008800ff0877ac */ /* 0x000ee20008000800 */
[----:B------:R-:W4:Y:S01]  /*8ee0*/  LDCU.64 UR4, c[0x0][0x3f0] ;  /* 0x00007e00ff0477ac */ /* 0x000f220008000a00 */
[----:B-----5:R-:W-:Y:S02]  /*8ef0*/  IMAD R27, R3, UR6, RZ ;  /* 0x00000006031b7c24 */ /* 0x020fe4000f8e02ff */
[----:B------:R-:W-:Y:S01]  /*8f00*/  IMAD.WIDE.U32 R28, R0, UR6, R24 ;  /* 0x00000006001c7c25 */ /* 0x000fe2000f8e0018 */
[----:B---3--:R-:W-:-:S03]  /*8f10*/  ISETP.GE.AND P5, PT, R184, UR8, PT ;  /* 0x00000008b8007c0c */ /* 0x008fc6000bfa6270 */
[----:B------:R-:W-:Y:S01]  /*8f20*/  IMAD R6, R0, UR7, R27 ;  /* 0x0000000700067c24 */ /* 0x000fe2000f8e021b */
[----:B------:R-:W-:Y:S02]  /*8f30*/  ISETP.GE.AND P4, PT, R204, UR8, PT ;  /* 0x00000008cc007c0c */ /* 0x000fe4000bf86270 */
[----:B------:R-:W-:Y:S01]  /*8f40*/  ISETP.GE.AND P3, PT, R203, UR8, PT ;  /* 0x00000008cb007c0c */ /* 0x000fe2000bf66270 */
[----:B------:R-:W-:Y:S01]  /*8f50*/  IMAD.IADD R6, R6, 0x1, R29 ;  /* 0x0000000106067824 */ /* 0x000fe200078e021d */
[----:B----4-:R-:W-:-:S04]  /*8f60*/  LEA R26, P6, R28, UR4, 0x1 ;  /* 0x000000041c1a7c11 */ /* 0x010fc8000f8c08ff */
[----:B------:R-:W-:-:S05]  /*8f70*/  LEA.HI.X R27, R28, UR5, R6, 0x1, P6 ;  /* 0x000000051c1b7c11 */ /* 0x000fca000b0f0c06 */
[----:B------:R3:W-:Y:S04]  /*8f80*/  @!P5 STG.E.128 desc[UR16][R26.64], R20 ;  /* 0x000000141a00d986 */ /* 0x0007e8000c101d10 */
[----:B--2---:R3:W-:Y:S04]  /*8f90*/  @!P4 STG.E.128 desc[UR16][R26.64+0x80], R16 ;  /* 0x000080101a00c986 */ /* 0x0047e8000c101d10 */
[----:B-1----:R3:W-:Y:S02]  /*8fa0*/  @!P3 STG.E.128 desc[UR16][R26.64+0x100], R8 ;  /* 0x000100081a00b986 */ /* 0x0027e4000c101d10 */
.L_x_130:
[----:B------:R-:W-:Y:S05]  /*8fb0*/  BSYNC.RECONVERGENT B0 ;  /* 0x0000000000007941 */ /* 0x000fea0003800200 */
.L_x_129:
[----:B---3--:R3:W3:Y:S01]  /*8fc0*/  LDS.128 R20, [R7+0x1000] ;  /* 0x0010000007147984 */ /* 0x0086e20000000c00 */
[----:B------:R-:W-:Y:S03]  /*8fd0*/  BSSY.RECONVERGENT B0, `(.L_x_131) ;  /* 0x0000017000007945 */ /* 0x000fe60003800200 */
[----:B--2---:R2:W2:Y:S04]  /*8fe0*/  LDS.128 R16, [R7+0x5000] ;  /* 0x0050000007107984 */ /* 0x0044a80000000c00 */
[----:B-1----:R1:W1:Y:S01]  /*8ff0*/  LDS.128 R8, [R7+0x9000] ;  /* 0x0090000007087984 */ /* 0x0022620000000c00 */
[----:B------:R-:W-:Y:S05]  /*9000*/  @P2 BRA `(.L_x_132) ;  /* 0x00000000004c2947 */ /* 0x000fea0003800000 */
[----:B------:R-:W5:Y:S01]  /*9010*/  LDCU.64 UR6, c[0x0][0x408] ;  /* 0x00008100ff0677ac */ /* 0x000f620008000a00 */
[----:B------:R-:W-:Y:S01]  /*9020*/  IADD3 R27, P2, PT, R0, 0x20, RZ ;  /* 0x00000020001b7810 */ /* 0x000fe20007f5e0ff */
[----:B------:R-:W-:Y:S01]  /*9030*/  IMAD.MOV.U32 R28, RZ, RZ, R4 ;  /* 0x000000ffff1c7224 */ /* 0x000fe200078e0004 */
[----:B------:R-:W-:Y:S01]  /*9040*/  MOV R29, R25 ;  /* 0x00000019001d7202 */ /* 0x000fe20000000f00 */
[----:B------:R-:W4:Y:S02]  /*9050*/  LDCU UR8, c[0x0][0x440] ;  /* 0x00008800ff0877ac */ /* 0x000f240008000800 */
[----:B------:R-:W-:Y:S01]  /*9060*/  IMAD.X R6, RZ, RZ, R3, P2 ;  /* 0x000000ffff067224 */ /* 0x000fe200010e0603 */
[----:B------:R-:W3:Y:S03]  /*9070*/  LDCU.64 UR4, c[0x0][0x3f0] ;  /* 0x00007e00ff0477ac */ /* 0x000ee60008000a00 */
[----:B-----5:R-:W-:-:S02]  /*9080*/  IMAD R6, R6, UR6, RZ ;  /* 0x0000000606067c24 */ /* 0x020fc4000f8e02ff */
[----:B------:R-:W-:Y:S01]  /*9090*/  IMAD.WIDE.U32 R28, R27, UR6, R28 ;  /* 0x000000061b1c7c25 */ /* 0x000fe2000f8e001c */
[----:B----4-:R-:W-:-:S03]  /*90a0*/  ISETP.GE.AND P4, PT, R184, UR8, PT ;  /* 0x00000008b8007c0c */ /* 0x010fc6000bf86270 */
[----:B------:R-:W-:Y:S01]  /*90b0*/  IMAD R6, R27, UR7, R6 ;  /* 0x000000071b067c24 */ /* 0x000fe2000f8e0206 */
[----:B------:R-:W-:Y:S02]  /*90c0*/  ISETP.GE.AND P3, PT, R204, UR8, PT ;  /* 0x00000008cc007c0c */ /* 0x000fe4000bf66270 */
[----:B------:R-:W-:Y:S01]  /*90d0*/  ISETP.GE.AND P2, PT, R203, UR8, PT ;  /* 0x00000008cb007c0c */ /* 0x000fe2000bf46270 */
[----:B------:R-:W-:Y:S01]  /*90e0*/  IMAD.IADD R6, R6, 0x1, R29 ;  /* 0x0000000106067824 */ /* 0x000fe200078e021d */
[----:B---3--:R-:W-:-:S04]  /*90f0*/  LEA R26, P5, R28, UR4, 0x1 ;  /* 0x000000041c1a7c11 */ /* 0x008fc8000f8a08ff */
[----:B------:R-:W-:-:S05]  /*9100*/  LEA.HI.X R27, R28, UR5, R6, 0x1, P5 ;  /* 0x000000051c1b7c11 */ /* 0x000fca000a8f0c06 */
[----:B------:R3:W-:Y:S04]  /*9110*/  @!P4 STG.E.128 desc[UR16][R26.64], R20 ;  /* 0x000000141a00c986 */ /* 0x0007e8000c101d10 */
[----:B--2---:R3:W-:Y:S04]  /*9120*/  @!P3 STG.E.128 desc[UR16][R26.64+0x80], R16 ;  /* 0x000080101a00b986 */ /* 0x0047e8000c101d10 */
[----:B-1----:R3:W-:Y:S02]  /*9130*/  @!P2 STG.E.128 desc[UR16][R26.64+0x100], R8 ;  /* 0x000100081a00a986 */ /* 0x0027e4000c101d10 */
.L_x_132:
[----:B------:R-:W-:Y:S05]  /*9140*/  BSYNC.RECONVERGENT B0 ;  /* 0x0000000000007941 */ /* 0x000fea0003800200 */
.L_x_131:
        /* <DEDUP_REMOVED lines=24> */
.L_x_134:
[----:B------:R-:W-:Y:S05]  /*92d0*/  BSYNC.RECONVERGENT B0 ;  /* 0x0000000000007941 */ /* 0x000fea0003800200 */
.L_x_133:
[----:B-1-3--:R1:W3:Y:S01]  /*92e0*/  LDS.128 R8, [R7+0x7000] ;  /* 0x0070000007087984 */ /* 0x00a2e20000000c00 */
[----:B------:R-:W-:Y:S05]  /*92f0*/  @P0 EXIT ;  /* 0x000000000000094d */ /* 0x000fea0003800000 */
[----:B------:R-:W5:Y:S01]  /*9300*/  LDCU.64 UR6, c[0x0][0x408] ;  /* 0x00008100ff0677ac */ /* 0x000f620008000a00 */
[----:B--2---:R2:W1:Y:S01]  /*9310*/  LDS.128 R16, [R7+0xb000] ;  /* 0x00b0000007107984 */ /* 0x0044620000000c00 */
[----:B------:R-:W-:Y:S01]  /*9320*/  IADD3 R0, P0, PT, R0, 0x60, RZ ;  /* 0x0000006000007810 */ /* 0x000fe20007f1e0ff */
[----:B------:R-:W-:Y:S01]  /*9330*/  IMAD.MOV.U32 R5, RZ, RZ, R25 ;  /* 0x000000ffff057224 */ /* 0x000fe200078e0019 */
[----:B------:R-:W4:Y:S03]  /*9340*/  LDCU UR8, c[0x0][0x440] ;  /* 0x00008800ff0877ac */ /* 0x000f260008000800 */
[----:B------:R-:W-:Y:S01]  /*9350*/  IMAD.X R3, RZ, RZ, R3, P0 ;  /* 0x000000ffff037224 */ /* 0x000fe200000e0603 */
[----:B------:R-:W2:Y:S03]  /*9360*/  LDCU.64 UR4, c[0x0][0x3f0] ;  /* 0x00007e00ff0477ac */ /* 0x000ea60008000a00 */
[----:B-----5:R-:W-:-:S02]  /*9370*/  IMAD R3, R3, UR6, RZ ;  /* 0x0000000603037c24 */ /* 0x020fc4000f8e02ff */
[----:B------:R-:W-:Y:S01]  /*9380*/  IMAD.WIDE.U32 R4, R0, UR6, R4 ;  /* 0x0000000600047c25 */ /* 0x000fe2000f8e0004 */
[----:B----4-:R-:W-:-:S03]  /*9390*/  ISETP.GE.AND P2, PT, R184, UR8, PT ;  /* 0x00000008b8007c0c */ /* 0x010fc6000bf46270 */
[----:B------:R-:W-:Y:S01]  /*93a0*/  IMAD R3, R0, UR7, R3 ;  /* 0x0000000700037c24 */ /* 0x000fe2000f8e0203 */
[----:B------:R-:W-:Y:S02]  /*93b0*/  ISETP.GE.AND P1, PT, R204, UR8, PT ;  /* 0x00000008cc007c0c */ /* 0x000fe4000bf26270 */
[----:B------:R-:W-:Y:S01]  /*93c0*/  ISETP.GE.AND P0, PT, R203, UR8, PT ;  /* 0x00000008cb007c0c */ /* 0x000fe2000bf06270 */
[----:B------:R-:W-:Y:S01]  /*93d0*/  IMAD.IADD R3, R3, 0x1, R5 ;  /* 0x0000000103037824 */ /* 0x000fe200078e0205 */
[----:B--2---:R-:W-:-:S04]  /*93e0*/  LEA R2, P3, R4, UR4, 0x1 ;  /* 0x0000000404027c11 */ /* 0x004fc8000f8608ff */
[----:B------:R-:W-:-:S05]  /*93f0*/  LEA.HI.X R3, R4, UR5, R3, 0x1, P3 ;  /* 0x0000000504037c11 */ /* 0x000fca00098f0c03 */
[----:B------:R2:W-:Y:S04]  /*9400*/  @!P2 STG.E.128 desc[UR16][R2.64], R12 ;  /* 0x0000000c0200a986 */ /* 0x0005e8000c101d10 */
[----:B---3--:R2:W-:Y:S01]  /*9410*/  @!P1 STG.E.128 desc[UR16][R2.64+0x80], R8 ;  /* 0x0000800802009986 */ /* 0x0085e2000c101d10 */
[----:B-1----:R-:W-:Y:S05]  /*9420*/  @P0 EXIT ;  /* 0x000000000000094d */ /* 0x002fea0003800000 */
[----:B------:R-:W-:Y:S01]  /*9430*/  STG.E.128 desc[UR16][R2.64+0x100], R16 ;  /* 0x0001001002007986 */ /* 0x000fe2000c101d10 */
[----:B------:R-:W-:Y:S05]  /*9440*/  EXIT ;  /* 0x000000000000794d */ /* 0x000fea0003800000 */
.L_x_135:
        /* <DEDUP_REMOVED lines=11> */
.L_x_1804:


//--------------------- .text._ZN5flash16flash_fwd_kernelI23Flash_fwd_kernel_traitsILi192ELi128ELi64ELi8ELb0ELb0EN7cutlass10bfloat16_tE19Flash_kernel_traitsILi192ELi128ELi64ELi8ES3_EELb0ELb0ELb0ELb0ELb0ELb0ELb1ELb0EEEvNS_16Flash_fwd_paramsE --------------------------
	.section	.text._ZN5flash16flash_fwd_kernelI23Flash_fwd_kernel_traitsILi192ELi128ELi64ELi8ELb0ELb0EN7cutlass10bfloat16_tE19Flash_kernel_traitsILi192ELi128ELi64ELi8ES3_EELb0ELb0ELb0ELb0ELb0ELb0ELb1ELb0EEEvNS_16Flash_fwd_paramsE,"ax",@progbits
	.align	128
        .global         _ZN5flash16flash_fwd_kernelI23Flash_fwd_kernel_traitsILi192ELi128ELi64ELi8ELb0ELb0EN7cutlass10bfloat16_tE19Flash_kernel_traitsILi192ELi128ELi64ELi8ES3_EELb0ELb0ELb0ELb0ELb0ELb0ELb1ELb0EEEvNS_16Flash_fwd_paramsE
        .type           _ZN5flash16flash_fwd_kernelI23Flash_fwd_kernel_traitsILi192ELi128ELi64ELi8ELb0ELb0EN7cutlass10bfloat16_tE19Flash_kernel_traitsILi192ELi128ELi64ELi8ES3_EELb0ELb0ELb0ELb0ELb0ELb0ELb1ELb0EEEvNS_16Flash_fwd_paramsE,@function
        .size           _ZN5flash16flash_fwd_kernelI23Flash_fwd_kernel_traitsILi192ELi128ELi64ELi8ELb0ELb0EN7cutlass10bfloat16_tE19Flash_kernel_traitsILi192ELi128ELi64ELi8ES3_EELb0ELb0ELb0ELb0ELb0ELb0ELb1ELb0EEEvNS_16Flash_fwd_paramsE,(.L_x_1805 - _ZN5flash16flash_fwd_kernelI23Flash_fwd_kernel_traitsILi192ELi128ELi64ELi8ELb0ELb0EN7cutlass10bfloat16_tE19Flash_kernel_traitsILi192ELi128ELi64ELi8ES3_EELb0ELb0ELb0ELb0ELb0ELb0ELb1ELb0EEEvNS_16Flash_fwd_paramsE)
        .other          _ZN5flash16flash_fwd_kernelI23Flash_fwd_kernel_traitsILi192ELi128ELi64ELi8ELb0ELb0EN7cutlass10bfloat16_tE19Flash_kernel_traitsILi192ELi128ELi64ELi8ES3_EELb0ELb0ELb0ELb0ELb0ELb0ELb1ELb0EEEvNS_16Flash_fwd_paramsE,@"STO_CUDA_ENTRY STV_DEFAULT"
_ZN5flash16flash_fwd_kernelI23Flash_fwd_kernel_traitsILi192ELi128ELi64ELi8ELb0ELb0EN7cutlass10bfloat16_tE19Flash_kernel_traitsILi192ELi128ELi64ELi8ES3_EELb0ELb0ELb0ELb0ELb0ELb0ELb1ELb0EEEvNS_16Flash_fwd_paramsE:
.text._ZN5flash16flash_fwd_kernelI23Flash_fwd_kernel_traitsILi192ELi128ELi64ELi8ELb0ELb0EN7cutlass10bfloat16_tE19Flash_kernel_traitsILi192ELi128ELi64ELi8ES3_EELb0ELb0ELb0ELb0ELb0ELb0ELb1ELb0EEEvNS_16Flash_fwd_paramsE:
[----:B------:R-:W-:Y:S01]  /*0000*/  LDC R1, c[0x0][0x37c] ;  /* 0x0000df00ff017b82 */ /* 0x000fe20000000800 */
[----:B------:R-:W1:Y:S01]  /*0010*/  S2R R2, SR_CTAID.Y ;  /* 0x0000000000027919 */ /* 0x000e620000002600 */
[----:B------:R-:W2:Y:S06]  /*0020*/  LDCU.64 UR8, c[0x0][0x460] ;  /* 0x00008c00ff0877ac */ /* 0x000eac0008000a00 */
[----:B------:R-:W1:Y:S01]  /*0030*/  LDC.64 R12, c[0x0][0x460] ;  /* 0x00011800ff0c7b82 */ /* 0x000e620000000a00 */
[----:B------:R-:W-:Y:S01]  /*0040*/  IMAD.MOV.U32 R206, RZ, RZ, -0x1 ;  /* 0xffffffffffce7424 */ /* 0x000fe200078e00ff */
[----:B------:R-:W3:Y:S01]  /*0050*/  LDCU.64 UR6, c[0x0][0x470] ;  /* 0x00008e00ff0677ac */ /* 0x000ee20008000a00 */
[----:B------:R-:W4:Y:S05]  /*0060*/  LDCU.64 UR4, c[0x0][0x478] ;  /* 0x00008f00ff0477ac */ /* 0x000f2a0008000a00 */
[----:B------:R-:W1:Y:S01]  /*0070*/  LDC.64 R6, c[0x0][0x468] ;  /* 0x00011a00ff067b82 */ /* 0x000e620000000a00 */
[----:B------:R-:W1:Y:S01]  /*0080*/  LDCU.64 UR16, c[0x0][0x358] ;  /* 0x00006b00ff1077ac */ /* 0x000e620008000a00 */
[----:B--2---:R-:W-:-:S02]  /*0090*/  ISETP.NE.U32.AND P5, PT, RZ, UR8, PT ;  /* 0x00000008ff007c0c */ /* 0x004fc4000bfa5070 */
[----:B------:R-:W-:Y:S02]  /*00a0*/  ISETP.NE.U32.AND P4, PT, RZ, UR8, PT ;  /* 0x00000008ff007c0c */ /* 0x000fe4000bf85070 */
[----:B------:R-:W-:Y:S02]  /*00b0*/  ISETP.NE.AND.EX P5, PT, RZ, UR9, PT, P5 ;  /* 0x00000009ff007c0c */ /* 0x000fe4000bfa5350 */
[----:B------:R-:W-:Y:S02]  /*00c0*/  ISETP.NE.AND.EX P4, PT, RZ, UR9, PT, P4 ;  /* 0x00000009ff007c0c */ /* 0x000fe4000bf85340 */
[----:B---3--:R-:W-:Y:S02]  /*00d0*/  ISETP.NE.U32.AND P3, PT, RZ, UR6, PT ;  /* 0x00000006ff007c0c */ /* 0x008fe4000bf65070 */
[----:B----4-:R-:W-:Y:S02]  /*00e0*/  ISETP.NE.U32.AND P2, PT, RZ, UR4, PT ;  /* 0x00000004ff007c0c */ /* 0x010fe4000bf45070 */
[----:B------:R-:W-:Y:S01]  /*00f0*/  ISETP.NE.AND.EX P3, PT, RZ, UR7, PT, P3 ;  /* 0x00000007ff007c0c */ /* 0x000fe2000bf65330 */
[----:B-1----:R-:W-:Y:S01]  /*0100*/  IMAD.WIDE.U32 R12, R2, 0x4, R12 ;  /* 0x00000004020c7825 */ /* 0x002fe200078e000c */
[----:B------:R-:W-:-:S02]  /*0110*/  ISETP.NE.AND.EX P2, PT, RZ, UR5, PT, P2 ;  /* 0x00000005ff007c0c */ /* 0x000fc4000bf45320 */
[----:B------:R-:W-:Y:S01]  /*0120*/  SHF.R.U32.HI R0, RZ, 0x1e, R2 ;  /* 0x0000001eff007819 */ /* 0x000fe20000011602 */
[----:B------:R-:W-:Y:S01]  /*0130*/  IMAD.SHL.U32 R11, R2, 0x4, RZ ;  /* 0x00000004020b7824 */ /* 0x000fe200078e00ff */
[----:B------:R-:W2:Y:S04]  /*0140*/  @P5 LDG.E R206, desc[UR16][R12.64] ;  /* 0x000000100cce5981 */ /* 0x000ea8000c1e1900 */
[----:B------:R-:W2:Y:S03]  /*0150*/  @P4 LDG.E R3, desc[UR16][R12.64+0x4] ;  /* 0x000004100c034981 */ /* 0x000ea6000c1e1900 */
[C---:B------:R-:W-:Y:S02]  /*0160*/  @P3 IADD3 R4, P1, PT, R11.reuse, UR6, RZ ;  /* 0x000000060b043c10 */ /* 0x040fe4000ff3e0ff */
[----:B------:R-:W-:Y:S01]  /*0170*/  @P2 IADD3 R92, P0, PT, R11, UR4, RZ ;  /* 0x000000040b5c2c10 */ /* 0x000fe2000ff1e0ff */
[----:B------:R-:W-:Y:S01]  /*0180*/  IMAD.MOV.U32 R9, RZ, RZ, RZ ;  /* 0x000000ffff097224 */ /* 0x000fe200078e00ff */
[----:B------:R-:W-:-:S02]  /*0190*/  @P3 IADD3.X R5, PT, PT, R0, UR7, RZ, P1, !PT ;  /* 0x0000000700053c10 */ /* 0x000fc40008ffe4ff */
[----:B------:R-:W-:-:S03]  /*01a0*/  @P2 IADD3.X R93, PT, PT, R0, UR5, RZ, P0, !PT ;  /* 0x00000005005d2c10 */ /* 0x000fc600087fe4ff */
[----:B------:R1:W3:Y:S04]  /*01b0*/  @P3 LDG.E R9, desc[UR16][R4.64] ;  /* 0x0000001004093981 */ /* 0x0002e8000c1e1900 */
[----:B------:R-:W3:Y:S01]  /*01c0*/  @P2 LDG.E R92, desc[UR16][R92.64] ;  /* 0x000000105c5c2981 */ /* 0x000ee2000c1e1900 */
[----:B------:R-:W4:Y:S01]  /*01d0*/  @!P4 LDC R198, c[0x0][0x434] ;  /* 0x00010d00ffc6cb82 */ /* 0x000f220000000800 */
[----:B------:R-:W1:Y:S01]  /*01e0*/  LDCU.U8 UR4, c[0x0][0x532] ;  /* 0x0000a640ff0477ac */ /* 0x000e620008000000 */
[----:B------:R-:W-:-:S05]  /*01f0*/  IADD3 R10, P0, PT, R11, R6, RZ ;  /* 0x000000060b0a7210 */ /* 0x000fca0007f1e0ff */
[----:B------:R-:W-:Y:S01]  /*0200*/  IMAD.X R11, R0, 0x1, R7, P0 ;  /* 0x00000001000b7824 */ /* 0x000fe200000e0607 */
[C---:B------:R-:W-:Y:S01]  /*0210*/  ISETP.NE.U32.AND P0, PT, R6.reuse, RZ, PT ;  /* 0x000000ff0600720c */ /* 0x040fe20003f05070 */
[----:B------:R-:W1:Y:S03]  /*0220*/  S2UR UR19, SR_CTAID.X ;  /* 0x00000000001379c3 */ /* 0x000e660000002500 */
[----:B------:R-:W-:Y:S02]  /*0230*/  ISETP.NE.AND.EX P0, PT, R7, RZ, PT, P0 ;  /* 0x000000ff0700720c */ /* 0x000fe40003f05300 */
[----:B------:R-:W-:-:S03]  /*0240*/  ISETP.EQ.U32.AND P3, PT, R6, RZ, PT ;  /* 0x000000ff0600720c */ /* 0x000fc60003f62070 */
[----:B------:R-:W4:Y:S01]  /*0250*/  @!P2 LDC R0, c[0x0][0x43c] ;  /* 0x00010f00ff00ab82 */ /* 0x000f220000000800 */
[----:B-1----:R-:W-:-:S07]  /*0260*/  ISETP.NE.AND P1, PT, RZ, UR4, PT ;  /* 0x00000004ff007c0c */ /* 0x002fce000bf25270 */
[----:B------:R-:W1:Y:S01]  /*0270*/  @!P2 LDC.64 R4, c[0x0][0x488] ;  /* 0x00012200ff04ab82 */ /* 0x000e620000000a00 */
[----:B------:R-:W-:Y:S01]  /*0280*/  ISETP.EQ.OR.EX P3, PT, R7, RZ, !P1, P3 ;  /* 0x000000ff0700720c */ /* 0x000fe20004f62730 */
[----:B------:R-:W1:Y:S01]  /*0290*/  S2R R13, SR_CTAID.Z ;  /* 0x00000000000d7919 */ /* 0x000e620000002700 */
[----:B------:R-:W1:Y:S01]  /*02a0*/  S2R R193, SR_TID.X ;  /* 0x0000000000c17919 */ /* 0x000e620000002100 */
[----:B------:R-:W-:Y:S01]  /*02b0*/  IMAD.MOV.U32 R12, RZ, RZ, -0x1 ;  /* 0xffffffffff0c7424 */ /* 0x000fe200078e00ff */
[----:B------:R-:W-:-:S09]  /*02c0*/  USHF.L.U32 UR20, UR19, 0x7, URZ ;  /* 0x0000000713147899 */ /* 0x000fd200080006ff */
[----:B------:R1:W5:Y:S02]  /*02d0*/  @!P3 LDG.E R12, desc[UR16][R10.64] ;  /* 0x000000100a0cb981 */ /* 0x000364000c1e1900 */
[----:B-1----:R-:W-:-:S04]  /*02e0*/  @!P2 ISETP.NE.U32.AND P3, PT, R4, RZ, PT ;  /* 0x000000ff0400a20c */ /* 0x002fc80003f65070 */
[----:B------:R-:W-:-:S04]  /*02f0*/  @!P2 ISETP.NE.AND.EX P3, PT, R5, RZ, PT, P3 ;  /* 0x000000ff0500a20c */ /* 0x000fc80003f65330 */
[----:B----4-:R-:W-:Y:S01]  /*0300*/  @!P2 SEL R0, R0, RZ, P3 ;  /* 0x000000ff0000a207 */ /* 0x010fe20001800000 */
[----:B--2---:R-:W-:Y:S02]  /*0310*/  @P4 IMAD.IADD R198, R3, 0x1, -R206 ;  /* 0x0000000103c64824 */ /* 0x004fe400078e0ace */
[----:B------:R-:W1:Y:S03]  /*0320*/  @!P0 LDC R3, c[0x0][0x438] ;  /* 0x00010e00ff038b82 */ /* 0x000e660000000800 */
[----:B------:R-:W-:Y:S01]  /*0330*/  ISETP.GT.AND P4, PT, R198, UR20, PT ;  /* 0x00000014c6007c0c */ /* 0x000fe2000bf84270 */
[----:B---3--:R-:W-:Y:S01]  /*0340*/  @P2 IMAD.IADD R92, R92, 0x1, -R9 ;  /* 0x000000015c5c2824 */ /* 0x008fe200078e0a09 */
[----:B------:R-:W-:Y:S11]  /*0350*/  @!P0 BRA `(.L_x_136) ;  /* 0x00000000000c8947 */ /* 0x000ff60003800000 */
[----:B-1----:R-:W2:Y:S02]  /*0360*/  @P1 LDG.E R3, desc[UR16][R10.64+0x4] ;  /* 0x000004100a031981 */ /* 0x002ea4000c1e1900 */
[----:B--2--5:R-:W-:-:S06]  /*0370*/  @P1 IADD3 R3, PT, PT, R3, -R12, RZ ;  /* 0x8000000c03031210 */ /* 0x024fcc0007ffe0ff */
[----:B------:R2:W5:Y:S02]  /*0380*/  @!P1 LDG.E R3, desc[UR16][R10.64] ;  /* 0x000000100a039981 */ /* 0x000564000c1e1900 */
.L_x_136:
[----:B-1---5:R-:W-:Y:S01]  /*0390*/  @!P2 IADD3 R92, PT, PT, R0, R3, -R9 ;  /* 0x00000003005ca210 */ /* 0x022fe20007ffe809 */
[----:B------:R-:W-:Y:S06]  /*03a0*/  @!P4 EXIT ;  /* 0x000000000000c94d */ /* 0x000fec0003800000 */
[C---:B------:R-:W-:Y:S01]  /*03b0*/  ISETP.GT.AND P0, PT, R92.reuse, RZ, PT ;  /* 0x000000ff5c00720c */ /* 0x040fe20003f04270 */
[----:B------:R-:W-:-:S05]  /*03c0*/  VIADD R3, R92, 0x3f ;  /* 0x0000003f5c037836 */ /* 0x000fca0000000000 */
[----:B------:R-:W-:-:S04]  /*03d0*/  SHF.R.S32.HI R0, RZ, 0x1f, R3 ;  /* 0x0000001fff007819 */ /* 0x000fc80000011403 */
[----:B------:R-:W-:-:S03]  /*03e0*/  LEA.HI R0, R0, R3, RZ, 0x6 ;  /* 0x0000000300007211 */ /* 0x000fc600078f30ff */
[----:B------:R-:W-:Y:S05]  /*03f0*/  @P0 BRA `(.L_x_137) ;  /* 0x0000000c00080947 */ /* 0x000fea0003800000 */
[----:B------:R-:W1:Y:S01]  /*0400*/  LDC.U8 R0, c[0x0][0x549] ;  /* 0x00015240ff007b82 */ /* 0x000e620000000000 */
[----:B------:R-:W-:-:S07]  /*0410*/  ISETP.NE.AND P1, PT, R206, -0x1, PT ;  /* 0xffffffffce00780c */ /* 0x000fce0003f25270 */
[----:B--2---:R-:W2:Y:S08]  /*0420*/  LDC.U8 R10, c[0x0][0x548] ;  /* 0x00015200ff0a7b82 */ /* 0x004eb00000000000 */
[----:B------:R-:W3:Y:S01]  /*0430*/  @!P1 LDC.64 R8, c[0x0][0x400] ;  /* 0x00010000ff089b82 */ /* 0x000ee20000000a00 */
[----:B-1----:R-:W-:-:S07]  /*0440*/  ISETP.NE.AND P6, PT, R0, RZ, PT ;  /* 0x000000ff0000720c */ /* 0x002fce0003fc5270 */
[----:B------:R-:W1:Y:S01]  /*0450*/  @P1 LDC.64 R4, c[0x0][0x408] ;  /* 0x00010200ff041b82 */ /* 0x000e620000000a00 */
[----:B------:R-:W-:-:S07]  /*0460*/  SHF.L.U32 R0, R193, 0x3, RZ ;  /* 0x00000003c1007819 */ /* 0x000fce00000006ff */
[----:B------:R-:W4:Y:S01]  /*0470*/  @P6 LDC.64 R6, c[0x0][0x430] ;  /* 0x00010c00ff066b82 */ /* 0x000f220000000a00 */
[----:B---3--:R-:W-:-:S07]  /*0480*/  @!P1 IMAD.WIDE.U32 R14, R2, R8, RZ ;  /* 0x00000008020e9225 */ /* 0x008fce00078e00ff */
[----:B------:R-:W3:Y:S01]  /*0490*/  @P6 LDC R8, c[0x0][0x430] ;  /* 0x00010c00ff086b82 */ /* 0x000ee20000000800 */
[----:B------:R-:W-:Y:S01]  /*04a0*/  @!P1 MOV R3, R14 ;  /* 0x0000000e00039202 */ /* 0x000fe20000000f00 */
[----:B-1----:R-:W-:-:S04]  /*04b0*/  @P1 IMAD.WIDE.U32 R16, R206, R4, RZ ;  /* 0x00000004ce101225 */ /* 0x002fc800078e00ff */
[----:B----4-:R-:W-:Y:S01]  /*04c0*/  @P6 IMAD R6, R6, R7, RZ ;  /* 0x0000000706066224 */ /* 0x010fe200078e02ff */
[----:B------:R-:W-:Y:S01]  /*04d0*/  @P6 MOV R7, 0x1 ;  /* 0x0000000100076802 */ /* 0x000fe20000000f00 */
[----:B--2---:R-:W-:Y:S06]  /*04e0*/  @P6 BRA `(.L_x_138) ;  /* 0x0000000000286947 */ /* 0x004fec0003800000 */
        /* <DEDUP_REMOVED lines=10> */
.L_x_138:
        /* <DEDUP_REMOVED lines=41> */
.L_x_140:
[----:B------:R-:W-:Y:S05]  /*0820*/  BSYNC.RECONVERGENT B0 ;  /* 0x0000000000007941 */ /* 0x000fea0003800200 */
.L_x_139:
        /* <DEDUP_REMOVED lines=22> */
.L_x_142:
[----:B------:R-:W-:Y:S05]  /*0990*/  BSYNC.RECONVERGENT B0 ;  /* 0x0000000000007941 */ /* 0x000fea0003800200 */
.L_x_141:
[----:B------:R-:W-:Y:S01]  /*09a0*/  BSSY.RECONVERGENT B0, `(.L_x_143) ;  /* 0x0000019000007945 */ /* 0x000fe20003800200 */
[----:B------:R-:W-:Y:S01]  /*09b0*/  ISETP.NE.AND P2, PT, R0, RZ, PT ;  /* 0x000000ff0000720c */ /* 0x000fe20003f45270 */
[----:B----4-:R-:W-:Y:S01]  /*09c0*/  IMAD R13, R13, R6, RZ ;  /* 0x000000060d0d7224 */ /* 0x010fe200078e02ff */
[----:B-1----:R-:W-:Y:S01]  /*09d0*/  IADD3 R5, PT, PT, R193, 0x60, RZ ;  /* 0x00000060c1057810 */ /* 0x002fe20007ffe0ff */
[----:B--2---:R-:W-:Y:S01]  /*09e0*/  IMAD R17, R2, R3, RZ ;  /* 0x0000000302117224 */ /* 0x004fe200078e02ff */
[----:B------:R-:W-:Y:S09]  /*09f0*/  @P0 BRA `(.L_x_144) ;  /* 0x00000000004c0947 */ /* 0x000ff20003800000 */
        /* <DEDUP_REMOVED lines=19> */
.L_x_144:
[----:B------:R-:W-:Y:S05]  /*0b30*/  BSYNC.RECONVERGENT B0 ;  /* 0x0000000000007941 */ /* 0x000fea0003800200 */
.L_x_143:
[----:B------:R-:W-:Y:S01]  /*0b40*/  ISETP.GE.AND P0, PT, R5, R198, PT ;  /* 0x000000c60500720c */ /* 0x000fe20003f06270 */
        /* <DEDUP_REMOVED lines=28> */
.L_x_146:
[----:B------:R-:W-:Y:S05]  /*0d10*/  BSYNC.RECONVERGENT B0 ;  /* 0x0000000000007941 */ /* 0x000fea0003800200 */
.L_x_145:
[--C-:B------:R-:W-:Y:S01]  /*0d20*/  IADD3 R17, P1, P0, R16, R17, R13.reuse ;  /* 0x0000001110117210 */ /* 0x100fe2000783e00d */
[----:B------:R-:W-:Y:S01]  /*0d30*/  BSSY.RECONVERGENT B0, `(.L_x_147) ;  /* 0x000000e000007945 */ /* 0x000fe20003800200 */
[----:B------:R-:W-:Y:S02]  /*0d40*/  SEL R2, R2, RZ, P6 ;  /* 0x000000ff02027207 */ /* 0x000fe40003000000 */
[----:B------:R-:W-:Y:S02]  /*0d50*/  SHF.R.S32.HI R3, RZ, 0x1f, R16 ;  /* 0x0000001fff037819 */ /* 0x000fe40000011410 */
[----:B------:R-:W-:-:S04]  /*0d60*/  SHF.R.S32.HI R13, RZ, 0x1f, R13 ;  /* 0x0000001fff0d7819 */ /* 0x000fc8000001140d */
[----:B------:R-:W-:Y:S01]  /*0d70*/  IADD3.X R2, PT, PT, R3, R2, R13, P1, P0 ;  /* 0x0000000203027210 */ /* 0x000fe20000fe040d */
[----:B------:R-:W-:Y:S06]  /*0d80*/  @P5 BRA `(.L_x_148) ;  /* 0x0000000000205947 */ /* 0x000fec0003800000 */
[----:B------:R-:W2:Y:S01]  /*0d90*/  LDCU.64 UR4, c[0x0][0x420] ;  /* 0x00008400ff0477ac */ /* 0x000ea20008000a00 */
[----:B------:R-:W-:-:S05]  /*0da0*/  IMAD R0, R193, R8, RZ ;  /* 0x00000008c1007224 */ /* 0x000fca00078e02ff */
[----:B------:R-:W-:-:S04]  /*0db0*/  IADD3 R3, P0, PT, R0, R17, RZ ;  /* 0x0000001100037210 */ /* 0x000fc80007f1e0ff */
[----:B------:R-:W-:Y:S02]  /*0dc0*/  LEA.HI.X.SX32 R0, R0, R2, 0x1, P0 ;  /* 0x0000000200007211 */ /* 0x000fe400000f0eff */
[----:B--2---:R-:W-:-:S04]  /*0dd0*/  LEA R6, P0, R3, UR4, 0x2 ;  /* 0x0000000403067c11 */ /* 0x004fc8000f8010ff */
[----:B------:R-:W-:Y:S01]  /*0de0*/  LEA.HI.X R7, R3, UR5, R0, 0x2, P0 ;  /* 0x0000000503077c11 */ /* 0x000fe200080f1400 */
[----:B------:R-:W-:-:S05]  /*0df0*/  IMAD.MOV.U32 R3, RZ, RZ, 0x7f800000 ;  /* 0x7f800000ff037424 */ /* 0x000fca00078e00ff */
[----:B------:R4:W-:Y:S03]  /*0e00*/  STG.E desc[UR16][R6.64], R3 ;  /* 0x0000000306007986 */ /* 0x0009e6000c101910 */
.L_x_148:
[----:B------:R-:W-:Y:S05]  /*0e10*/  BSYNC.RECONVERGENT B0 ;  /* 0x0000000000007941 */ /* 0x000fea0003800200 */
.L_x_147:
[----:B------:R-:W-:Y:S04]  /*0e20*/  BSSY.RECONVERGENT B0, `(.L_x_149) ;  /* 0x000000a000007945 */ /* 0x000fe80003800200 */
[----:B------:R-:W-:Y:S05]  /*0e30*/  @P4 BRA `(.L_x_150) ;  /* 0x0000000000204947 */ /* 0x000fea0003800000 */
[----:B------:R-:W2:Y:S01]  /*0e40*/  LDCU.64 UR4, c[0x0][0x420] ;  /* 0x00008400ff0477ac */ /* 0x000ea20008000a00 */
[----:B------:R-:W-:-:S05]  /*0e50*/  IMAD R0, R15, R8, RZ ;  /* 0x000000080f007224 */ /* 0x000fca00078e02ff */
[----:B----4-:R-:W-:-:S04]  /*0e60*/  IADD3 R3, P0, PT, R0, R17, RZ ;  /* 0x0000001100037210 */ /* 0x010fc80007f1e0ff */
[----:B------:R-:W-:Y:S02]  /*0e70*/  LEA.HI.X.SX32 R0, R0, R2, 0x1, P0 ;  /* 0x0000000200007211 */ /* 0x000fe400000f0eff */
[----:B--2---:R-:W-:-:S04]  /*0e80*/  LEA R6, P0, R3, UR4, 0x2 ;  /* 0x0000000403067c11 */ /* 0x004fc8000f8010ff */
[----:B------:R-:W-:Y:S01]  /*0e90*/  LEA.HI.X R7, R3, UR5, R0, 0x2, P0 ;  /* 0x0000000503077c11 */ /* 0x000fe200080f1400 */
[----:B------:R-:W-:-:S05]  /*0ea0*/  IMAD.MOV.U32 R3, RZ, RZ, 0x7f800000 ;  /* 0x7f800000ff037424 */ /* 0x000fca00078e00ff */
[----:B------:R2:W-:Y:S03]  /*0eb0*/  STG.E desc[UR16][R6.64], R3 ;  /* 0x0000000306007986 */ /* 0x0005e6000c101910 */
.L_x_150:
[----:B------:R-:W-:Y:S05]  /*0ec0*/  BSYNC.RECONVERGENT B0 ;  /* 0x0000000000007941 */ /* 0x000fea0003800200 */
.L_x_149:
[----:B------:R-:W-:Y:S04]  /*0ed0*/  BSSY.RECONVERGENT B0, `(.L_x_151) ;  /* 0x000000a000007945 */ /* 0x000fe80003800200 */
[----:B------:R-:W-:Y:S05]  /*0ee0*/  @P3 BRA `(.L_x_152) ;  /* 0x0000000000203947 */ /* 0x000fea0003800000 */
[----:B------:R-:W5:Y:S01]  /*0ef0*/  LDCU.64 UR4, c[0x0][0x420] ;  /* 0x00008400ff0477ac */ /* 0x000f620008000a00 */
[----:B------:R-:W-:-:S05]  /*0f00*/  IMAD R0, R11, R8, RZ ;  /* 0x000000080b007224 */ /* 0x000fca00078e02ff */
[----:B--2-4-:R-:W-:-:S04]  /*0f10*/  IADD3 R3, P0, PT, R0, R17, RZ ;  /* 0x0000001100037210 */ /* 0x014fc80007f1e0ff */
[----:B------:R-:W-:Y:S02]  /*0f20*/  LEA.HI.X.SX32 R0, R0, R2, 0x1, P0 ;  /* 0x0000000200007211 */ /* 0x000fe400000f0eff */
[----:B-----5:R-:W-:-:S04]  /*0f30*/  LEA R6, P0, R3, UR4, 0x2 ;  /* 0x0000000403067c11 */ /* 0x020fc8000f8010ff */
[----:B------:R-:W-:Y:S01]  /*0f40*/  LEA.HI.X R7, R3, UR5, R0, 0x2, P0 ;  /* 0x0000000503077c11 */ /* 0x000fe200080f1400 */
[----:B------:R-:W-:-:S05]  /*0f50*/  IMAD.MOV.U32 R3, RZ, RZ, 0x7f800000 ;  /* 0x7f800000ff037424 */ /* 0x000fca00078e00ff */
[----:B------:R2:W-:Y:S03]  /*0f60*/  STG.E desc[UR16][R6.64], R3 ;  /* 0x0000000306007986 */ /* 0x0005e6000c101910 */
.L_x_152:
[----:B------:R-:W-:Y:S05]  /*0f70*/  BSYNC.RECONVERGENT B0 ;  /* 0x0000000000007941 */ /* 0x000fea0003800200 */
.L_x_151:
[----:B------:R-:W-:Y:S05]  /*0f80*/  @P2 EXIT ;  /* 0x000000000000294d */ /* 0x000fea0003800000 */
[----:B------:R-:W5:Y:S01]  /*0f90*/  LDCU.64 UR4, c[0x0][0x420] ;  /* 0x00008400ff0477ac */ /* 0x000f620008000a00 */
[----:B------:R-:W-:Y:S02]  /*0fa0*/  IMAD R5, R5, R8, RZ ;  /* 0x0000000805057224 */ /* 0x000fe400078e02ff */
[----:B--2-4-:R-:W-:-:S03]  /*0fb0*/  IMAD.MOV.U32 R3, RZ, RZ, 0x7f800000 ;  /* 0x7f800000ff037424 */ /* 0x014fc600078e00ff */
[----:B------:R-:W-:-:S04]  /*0fc0*/  IADD3 R17, P0, PT, R5, R17, RZ ;  /* 0x0000001105117210 */ /* 0x000fc80007f1e0ff */
[----:B------:R-:W-:Y:S02]  /*0fd0*/  LEA.HI.X.SX32 R2, R5, R2, 0x1, P0 ;  /* 0x0000000205027211 */ /* 0x000fe400000f0eff */
[----:B-----5:R-:W-:-:S04]  /*0fe0*/  LEA R4, P0, R17, UR4, 0x2 ;  /* 0x0000000411047c11 */ /* 0x020fc8000f8010ff */
[----:B------:R-:W-:-:S05]  /*0ff0*/  LEA.HI.X R5, R17, UR5, R2, 0x2, P0 ;  /* 0x0000000511057c11 */ /* 0x000fca00080f1402 */
[----:B------:R-:W-:Y:S01]  /*1000*/  STG.E desc[UR16][R4.64], R3 ;  /* 0x0000000304007986 */ /* 0x000fe2000c101910 */
[----:B------:R-:W-:Y:S05]  /*1010*/  EXIT ;  /* 0x000000000000794d */ /* 0x000fea0003800000 */
.L_x_137:
[----:B------:R-:W-:Y:S02]  /*1020*/  ISETP.NE.AND P0, PT, R206, -0x1, PT ;  /* 0xffffffffce00780c */ /* 0x000fe40003f05270 */
[----:B------:R-:W-:-:S11]  /*1030*/  ISETP.NE.AND P2, PT, R12, -0x1, PT ;  /* 0xffffffff0c00780c */ /* 0x000fd60003f45270 */
[----:B------:R-:W2:Y:S08]  /*1040*/  @!P0 LDC.64 R6, c[0x0][0x398] ;  /* 0x0000e600ff068b82 */ /* 0x000eb00000000a00 */
[----:B------:R-:W1:Y:S01]  /*1050*/  @P0 LDC.64 R4, c[0x0][0x3b0] ;  /* 0x0000ec00ff040b82 */ /* 0x000e620000000a00 */
[----:B--2---:R-:W-:-:S04]  /*1060*/  @!P0 IMAD.WIDE.U32 R10, R2, R6, RZ ;  /* 0x00000006020a8225 */ /* 0x004fc800078e00ff */
[----:B------:R-:W-:Y:S02]  /*1070*/  @!P0 IMAD R8, R2, R7, R11 ;  /* 0x0000000702088224 */ /* 0x000fe400078e020b */
[----:B-1----:R-:W-:-:S04]  /*1080*/  @P0 IMAD.WIDE.U32 R14, R206, R4, RZ ;  /* 0x00000004ce0e0225 */ /* 0x002fc800078e00ff */
        /* <DEDUP_REMOVED lines=13> */
.L_x_153:
[----:B------:R-:W1:Y:S01]  /*1160*/  LDCU.64 UR8, c[0x0][0x3b8] ;  /* 0x00007700ff0877ac */ /* 0x000e620008000a00 */
[----:B------:R-:W-:-:S05]  /*1170*/  IADD3 R14, PT, PT, R9, R12, RZ ;  /* 0x0000000c090e7210 */ /* 0x000fca0007ffe0ff */
[C---:B-1----:R-:W-:Y:S02]  /*1180*/  IMAD R6, R14.reuse, UR9, RZ ;  /* 0x000000090e067c24 */ /* 0x042fe4000f8e02ff */
[----:B------:R-:W-:-:S05]  /*1190*/  IMAD.WIDE.U32 R14, R14, UR8, RZ ;  /* 0x000000080e0e7c25 */ /* 0x000fca000f8e00ff */
[----:B------:R-:W-:Y:S02]  /*11a0*/  IADD3 R6, PT, PT, R15, R6, RZ ;  /* 0x000000060f067210 */ /* 0x000fe40007ffe0ff */
.L_x_154:
        /* <DEDUP_REMOVED lines=39> */
.L_x_155:
[----:B------:R-:W1:Y:S01]  /*1420*/  LDC.64 R4, c[0x0][0x3c0] ;  /* 0x0000f000ff047b82 */ /* 0x000e620000000a00 */
[----:B------:R-:W-:-:S05]  /*1430*/  IADD3 R9, PT, PT, R9, R12, RZ ;  /* 0x0000000c09097210 */ /* 0x000fca0007ffe0ff */
[C---:B-1----:R-:W-:Y:S02]  /*1440*/  IMAD R2, R9.reuse, R5, RZ ;  /* 0x0000000509027224 */ /* 0x042fe400078e02ff */
[----:B------:R-:W-:-:S05]  /*1450*/  IMAD.WIDE.U32 R16, R9, R4, RZ ;  /* 0x0000000409107225 */ /* 0x000fca00078e00ff */
[----:B------:R-:W-:Y:S02]  /*1460*/  IADD3 R2, PT, PT, R17, R2, RZ ;  /* 0x0000000211027210 */ /* 0x000fe40007ffe0ff */
[----:B------:R-:W-:-:S07]  /*1470*/  MOV R12, R16 ;  /* 0x00000010000c7202 */ /* 0x000fce0000000f00 */
.L_x_156:
[C---:B------:R-:W-:Y:S01]  /*1480*/  IMAD.SHL.U32 R212, R193.reuse, 0x8, RZ ;  /* 0x00000008c1d47824 */ /* 0x040fe200078e00ff */
[----:B------:R-:W1:Y:S01]  /*1490*/  LDCU.128 UR4, c[0x0][0x3d0] ;  /* 0x00007a00ff0477ac */ /* 0x000e620008000c00 */
[--C-:B------:R-:W-:Y:S01]  /*14a0*/  SHF.R.U32.HI R9, RZ, 0x3, R193.reuse ;  /* 0x00000003ff097819 */ /* 0x100fe200000116c1 */
[----:B------:R-:W2:Y:S01]  /*14b0*/  S2UR UR18, SR_CgaCtaId ;  /* 0x00000000001279c3 */ /* 0x000ea20000008800 */
[----:B------:R-:W-:Y:S01]  /*14c0*/  VIADD R198, R198, -UR20 ;  /* 0x80000014c6c67c36 */ /* 0x000fe20008000000 */
[C---:B------:R-:W-:Y:S01]  /*14d0*/  LOP3.LUT R192, R212.reuse, 0x38, RZ, 0xc0, !PT ;  /* 0x00000038d4c07812 */ /* 0x040fe200078ec0ff */
[----:B------:R-:W3:Y:S01]  /*14e0*/  LDCU.64 UR12, c[0x0][0x390] ;  /* 0x00007200ff0c77ac */ /* 0x000ee20008000a00 */
[----:B------:R-:W-:Y:S01]  /*14f0*/  LOP3.LUT R208, R212, 0x1f8, RZ, 0xc0, !PT ;  /* 0x000001f8d4d07812 */ /* 0x000fe200078ec0ff */
[----:B------:R-:W-:Y:S01]  /*1500*/  IMAD.SHL.U32 R133, R193, 0x40, RZ ;  /* 0x00000040c1857824 */ /* 0x000fe200078e00ff */
[C---:B------:R-:W-:Y:S01]  /*1510*/  IADD3 R14, P1, PT, R192.reuse, R14, RZ ;  /* 0x0000000ec00e7210 */ /* 0x040fe20007f3e0ff */
[----:B------:R-:W4:Y:S01]  /*1520*/  LDCU.64 UR14, c[0x0][0x388] ;  /* 0x00007100ff0e77ac */ /* 0x000f220008000a00 */
[----:B------:R-:W-:Y:S01]  /*1530*/  IADD3 R16, P0, PT, R192, R12, RZ ;  /* 0x0000000cc0107210 */ /* 0x000fe20007f1e0ff */
[----:B------:R-:W-:Y:S01]  /*1540*/  BSSY.RECONVERGENT B0, `(.L_x_157) ;  /* 0x0000048000007945 */ /* 0x000fe20003800200 */
[----:B------:R-:W-:Y:S01]  /*1550*/  LOP3.LUT R11, R212, 0x1e00, RZ, 0xc0, !PT ;  /* 0x00001e00d40b7812 */ /* 0x000fe200078ec0ff */
[----:B------:R-:W-:Y:S01]  /*1560*/  IMAD.X R15, RZ, RZ, R6, P1 ;  /* 0x000000ffff0f7224 */ /* 0x000fe200008e0606 */
[----:B------:R-:W-:Y:S01]  /*1570*/  LOP3.LUT R208, R208, 0x38, R193, 0x78, !PT ;  /* 0x00000038d0d07812 */ /* 0x000fe200078e78c1 */
[----:B------:R-:W-:Y:S01]  /*1580*/  IMAD.X R17, RZ, RZ, R2, P0 ;  /* 0x000000ffff117224 */ /* 0x000fe200000e0602 */
[----:B------:R-:W-:Y:S01]  /*1590*/  SHF.R.S32.HI R2, RZ, 0x1f, R3 ;  /* 0x0000001fff027819 */ /* 0x000fe20000011403 */
[C---:B------:R-:W-:Y:S01]  /*15a0*/  IMAD.WIDE.U32 R6, R9.reuse, UR8, R14 ;  /* 0x0000000809067c25 */ /* 0x040fe2000f8e000e */
[----:B------:R-:W-:Y:S01]  /*15b0*/  IADD3 R10, P0, PT, R192, R10, RZ ;  /* 0x0000000ac00a7210 */ /* 0x000fe20007f1e0ff */
[----:B------:R-:W5:Y:S01]  /*15c0*/  LDCU.64 UR10, c[0x0][0x3c8] ;  /* 0x00007900ff0a77ac */ /* 0x000f620008000a00 */
[----:B------:R-:W-:Y:S01]  /*15d0*/  LOP3.LUT R208, R208, R11, RZ, 0xfc, !PT ;  /* 0x0000000bd0d07212 */ /* 0x000fe200078efcff */
[----:B------:R-:W-:Y:S01]  /*15e0*/  IMAD.WIDE.U32 R18, R9, R4, R16 ;  /* 0x0000000409127225 */ /* 0x000fe200078e0010 */
[----:B------:R-:W-:-:S02]  /*15f0*/  SHF.R.U32.HI R195, RZ, 0x1, R193 ;  /* 0x00000001ffc37819 */ /* 0x000fc400000116c1 */
[----:B------:R-:W-:Y:S01]  /*1600*/  LOP3.LUT R211, R192, 0x40, RZ, 0xfc, !PT ;  /* 0x00000040c0d37812 */ /* 0x000fe200078efcff */
[----:B-1----:R-:W-:Y:S01]  /*1610*/  IMAD R12, R2, UR4, RZ ;  /* 0x00000004020c7c24 */ /* 0x002fe2000f8e02ff */
[----:B------:R-:W-:Y:S01]  /*1620*/  LOP3.LUT R210, R192, 0x80, RZ, 0xfc, !PT ;  /* 0x00000080c0d27812 */ /* 0x000fe200078efcff */
[C---:B------:R-:W-:Y:S02]  /*1630*/  IMAD R7, R9.reuse, UR9, R7 ;  /* 0x0000000909077c24 */ /* 0x040fe4000f8e0207 */
        /* <DEDUP_REMOVED lines=55> */
.L_x_159:
[----:B------:R2:W-:Y:S02]  /*19b0*/  STS.128 [R208+0x8000], RZ ;  /* 0x008000ffd0007388 */ /* 0x0005e40000000c00 */
.L_x_158:
[----:B------:R-:W-:Y:S05]  /*19c0*/  BSYNC.RECONVERGENT B0 ;  /* 0x0000000000007941 */ /* 0x000fea0003800200 */
.L_x_157:
        /* <DEDUP_REMOVED lines=36> */
.L_x_162:
[----:B------:R4:W-:Y:S02]  /*1c10*/  STS.128 [R208+0x9000], RZ ;  /* 0x009000ffd0007388 */ /* 0x0009e40000000c00 */
.L_x_161:
[----:B------:R-:W-:Y:S05]  /*1c20*/  BSYNC.RECONVERGENT B0 ;  /* 0x0000000000007941 */ /* 0x000fea0003800200 */
.L_x_160:
        /* <DEDUP_REMOVED lines=36> */
.L_x_165:
[----:B------:R3:W-:Y:S02]  /*1e70*/  STS.128 [R208+0xa000], RZ ;  /* 0x00a000ffd0007388 */ /* 0x0007e40000000c00 */
.L_x_164:
[----:B------:R-:W-:Y:S05]  /*1e80*/  BSYNC.RECONVERGENT B0 ;  /* 0x0000000000007941 */ /* 0x000fea0003800200 */
.L_x_163:
        /* <DEDUP_REMOVED lines=37> */
.L_x_168:
[----:B------:R3:W-:Y:S02]  /*20e0*/  STS.128 [R208+0xb000], RZ ;  /* 0x00b000ffd0007388 */ /* 0x0007e40000000c00 */
.L_x_167:
[----:B------:R-:W-:Y:S05]  /*20f0*/  BSYNC.RECONVERGENT B0 ;  /* 0x0000000000007941 */ /* 0x000fea0003800200 */
.L_x_166:
        /* <DEDUP_REMOVED lines=32> */
.L_x_171:
[----:B------:R1:W-:Y:S02]  /*2300*/  STS.128 [R208+0x10000], RZ ;  /* 0x010000ffd0007388 */ /* 0x0003e40000000c00 */
.L_x_170:
[----:B------:R-:W-:Y:S05]  /*2310*/  BSYNC.RECONVERGENT B0 ;  /* 0x0000000000007941 */ /* 0x000fea0003800200 */
.L_x_169:
        /* <DEDUP_REMOVED lines=31> */
.L_x_174:
[----:B------:R3:W-:Y:S02]  /*2510*/  STS.128 [R208+0x11000], RZ ;  /* 0x011000ffd0007388 */ /* 0x0007e40000000c00 */
.L_x_173:
[----:B------:R-:W-:Y:S05]  /*2520*/  BSYNC.RECONVERGENT B0 ;  /* 0x0000000000007941 */ /* 0x000fea0003800200 */
.L_x_172:
        /* <DEDUP_REMOVED lines=31> */
.L_x_177:
[----:B------:R1:W-:Y:S01]  /*2720*/  STS.128 [R208+0x16000], RZ ;  /* 0x016000ffd0007388 */ /* 0x0003e20000000c00 */
[----:B------:R-:W-:Y:S05]  /*2730*/  BRA `(.L_x_178) ;  /* 0x00000000000c7947 */ /* 0x000fea0003800000 */
.L_x_176:
[----:B------:R1:W-:Y:S04]  /*2740*/  STS.128 [R208+0x12000], RZ ;  /* 0x012000ffd0007388 */ /* 0x0003e80000000c00 */
[----:B------:R1:W-:Y:S04]  /*2750*/  STS.128 [R208+0x14000], RZ ;  /* 0x014000ffd0007388 */ /* 0x0003e80000000c00 */
[----:B------:R1:W-:Y:S02]  /*2760*/  STS.128 [R208+0x16000], RZ ;  /* 0x016000ffd0007388 */ /* 0x0003e40000000c00 */
.L_x_178:
[----:B------:R-:W-:Y:S05]  /*2770*/  BSYNC.RECONVERGENT B0 ;  /* 0x0000000000007941 */ /* 0x000fea0003800200 */
.L_x_175:
[----:B------:R-:W-:Y:S01]  /*2780*/  ISETP.GE.AND P0, PT, R7, R6, PT ;  /* 0x000000060700720c */ /* 0x000fe20003f06270 */
[C---:B------:R-:W-:Y:S01]  /*2790*/  IMAD.SHL.U32 R194, R193.reuse, 0x20, RZ ;  /* 0x00000020c1c27824 */ /* 0x040fe200078e00ff */
[----:B------:R-:W-:Y:S01]  /*27a0*/  BSSY.RECONVERGENT B0, `(.L_x_179) ;  /* 0x0000021000007945 */ /* 0x000fe20003800200 */
[----:B-1----:R-:W-:-:S03]  /*27b0*/  LOP3.LUT R11, R193, 0x8, RZ, 0xc0, !PT ;  /* 0x00000008c10b7812 */ /* 0x002fc600078ec0ff */
        /* <DEDUP_REMOVED lines=30> */
.L_x_181:
[----:B------:R1:W-:Y:S02]  /*29a0*/  STS.128 [R208+0x17000], RZ ;  /* 0x017000ffd0007388 */ /* 0x0003e40000000c00 */
.L_x_180:
[----:B------:R-:W-:Y:S05]  /*29b0*/  BSYNC.RECONVERGENT B0 ;  /* 0x0000000000007941 */ /* 0x000fea0003800200 */
.L_x_179:
[----:B------:R-:W-:Y:S01]  /*29c0*/  IMAD.IADD R7, R86, 0x1, R7 ;  /* 0x0000000156077824 */ /* 0x000fe200078e0207 */
[----:B------:R-:W-:Y:S01]  /*29d0*/  LOP3.LUT R11, R2, R11, RZ, 0x3c, !PT ;  /* 0x0000000b020b7212 */ /* 0x000fe200078e3cff */
[----:B------:R-:W-:Y:S01]  /*29e0*/  IMAD.MOV.U32 R191, RZ, RZ, 0x20 ;  /* 0x00000020ffbf7424 */ /* 0x000fe200078e00ff */
[----:B------:R-:W-:Y:S01]  /*29f0*/  LOP3.LUT R90, R133, 0x400, RZ, 0xc0, !PT ;  /* 0x00000400855a7812 */ /* 0x000fe200078ec0ff */
[----:B------:R-:W-:Y:S01]  /*2a00*/  IMAD.MOV.U32 R85, RZ, RZ, 0x40 ;  /* 0x00000040ff557424 */ /* 0x000fe200078e00ff */
[----:B------:R-:W-:Y:S01]  /*2a10*/  LEA R95, R7, UR5, 0x1 ;  /* 0x00000005075f7c11 */ /* 0x000fe2000f8e08ff */
[----:B------:R-:W5:Y:S01]  /*2a20*/  LDCU UR4, c[0x0][0x50c] ;  /* 0x0000a180ff0477ac */ /* 0x000f620008000800 */
[----:B------:R-:W-:Y:S01]  /*2a30*/  LOP3.LUT P6, RZ, R193, 0x2, RZ, 0xc0, !PT ;  /* 0x00000002c1ff7812 */ /* 0x000fe200078cc0ff */
[----:B------:R-:W-:Y:S01]  /*2a40*/  IMAD R90, R11, 0x2, R90 ;  /* 0x000000020b5a7824 */ /* 0x000fe200078e025a */
[----:B------:R-:W-:Y:S01]  /*2a50*/  LOP3.LUT P0, RZ, R193, 0x4, RZ, 0xc0, !PT ;  /* 0x00000004c1ff7812 */ /* 0x000fe2000780c0ff */
[----:B------:R-:W-:Y:S01]  /*2a60*/  LDSM.16.M88.4 R72, [R95] ;  /* 0x000000005f48783b */ /* 0x000fe20000000200 */
[----:B------:R-:W-:Y:S01]  /*2a70*/  SEL R84, R191, 0xffffffe0, !P6 ;  /* 0xffffffe0bf547807 */ /* 0x000fe20007000000 */
[----:B------:R-:W-:Y:S01]  /*2a80*/  VIADD R89, R90, UR5 ;  /* 0x000000055a597c36 */ /* 0x000fe20008000000 */
[----:B------:R-:W-:Y:S01]  /*2a90*/  SEL R85, R85, 0xffffffc0, !P0 ;  /* 0xffffffc055557807 */ /* 0x000fe20004000000 */
[----:B------:R-:W2:Y:S02]  /*2aa0*/  LDSM.16.M88.4 R44, [R90+UR5+0xc000] ;  /* 0x00c000055a2c783b */ /* 0x000ea40008000200 */
[----:B------:R-:W-:-:S02]  /*2ab0*/  IMAD.IADD R94, R95, 0x1, R84 ;  /* 0x000000015f5e7824 */ /* 0x000fc400078e0254 */
[----:B------:R-:W4:Y:S01]  /*2ac0*/  LDSM.16.M88.4 R36, [R90+UR5+0xc800] ;  /* 0x00c800055a24783b */ /* 0x000f220008000200 */
[----:B------:R-:W-:Y:S02]  /*2ad0*/  IMAD.IADD R88, R89, 0x1, R84 ;  /* 0x0000000159587824 */ /* 0x000fe400078e0254 */
[--C-:B------:R-:W-:Y:S01]  /*2ae0*/  IMAD.IADD R93, R95, 0x1, R85.reuse ;  /* 0x000000015f5d7824 */ /* 0x100fe200078e0255 */
[----:B------:R-:W5:Y:S01]  /*2af0*/  LDSM.16.M88.4 R28, [R90+UR5+0xd000] ;  /* 0x00d000055a1c783b */ /* 0x000f620008000200 */
[----:B------:R-:W-:-:S03]  /*2b00*/  IMAD.IADD R89, R89, 0x1, R85 ;  /* 0x0000000159597824 */ /* 0x000fc600078e0255 */
[----:B------:R-:W5:Y:S01]  /*2b10*/  LDSM.16.M88.4 R64, [R90+UR5+0xd800] ;  /* 0x00d800055a40783b */ /* 0x000f620008000200 */
[C---:B------:R-:W-:Y:S01]  /*2b20*/  IADD3 R91, PT, PT, R84.reuse, R93, RZ ;  /* 0x0000005d545b7210 */ /* 0x040fe20007ffe0ff */
[----:B------:R-:W-:Y:S02]  /*2b30*/  IMAD.IADD R87, R84, 0x1, R89 ;  /* 0x0000000154577824 */ /* 0x000fe400078e0259 */
[----:B------:R-:W-:Y:S04]  /*2b40*/  LDSM.16.M88.4 R8, [R94] ;  /* 0x000000005e08783b */ /* 0x000fe80000000200 */
[----:B------:R-:W5:Y:S04]  /*2b50*/  LDSM.16.M88.4 R60, [R88+0xc000] ;  /* 0x00c00000583c783b */ /* 0x000f680000000200 */
[----:B------:R-:W5:Y:S04]  /*2b60*/  LDSM.16.M88.4 R52, [R88+0xc800] ;  /* 0x00c800005834783b */ /* 0x000f680000000200 */
[----:B------:R-:W5:Y:S04]  /*2b70*/  LDSM.16.M88.4 R20, [R88+0xd000] ;  /* 0x00d000005814783b */ /* 0x000f680000000200 */
[----:B---3--:R-:W3:Y:S04]  /*2b80*/  LDSM.16.M88.4 R12, [R88+0xd800] ;  /* 0x00d80000580c783b */ /* 0x008ee80000000200 */
[----:B------:R-:W-:Y:S01]  /*2b90*/  LDSM.16.M88.4 R16, [R93] ;  /* 0x000000005d10783b */ /* 0x000fe20000000200 */
[C---:B--2---:R-:W-:Y:S03]  /*2ba0*/  HMMA.16816.F32.BF16 R48, R72.reuse, R44, RZ ;  /* 0x0000002c4830723c */ /* 0x044fe600000418ff */
[----:B-1----:R-:W1:Y:S04]  /*2bb0*/  LDSM.16.M88.4 R4, [R89+0xc000] ;  /* 0x00c000005904783b */ /* 0x002e680000000200 */
[----:B------:R-:W2:Y:S01]  /*2bc0*/  LDSM.16.M88.4 R56, [R89+0xc800] ;  /* 0x00c800005938783b */ /* 0x000ea20000000200 */
[C---:B----4-:R-:W-:Y:S03]  /*2bd0*/  HMMA.16816.F32.BF16 R40, R72.reuse, R36, RZ ;  /* 0x000000244828723c */ /* 0x050fe600000418ff */
[----:B------:R-:W-:Y:S04]  /*2be0*/  LDSM.16.M88.4 R76, [R91] ;  /* 0x000000005b4c783b */ /* 0x000fe80000000200 */
[----:B------:R-:W-:Y:S01]  /*2bf0*/  LDSM.16.M88.4 R80, [R87+0xd800] ;  /* 0x00d800005750783b */ /* 0x000fe20000000200 */
[C---:B------:R-:W-:Y:S03]  /*2c00*/  HMMA.16816.F32.BF16 R44, R72.reuse, R46, RZ ;  /* 0x0000002e482c723c */ /* 0x040fe600000418ff */
[----:B------:R-:W-:Y:S04]  /*2c10*/  LDSM.16.M88.4 R68, [R95+0x4000] ;  /* 0x004000005f44783b */ /* 0x000fe80000000200 */
[----:B------:R-:W0:Y:S01]  /*2c20*/  LDGDEPBAR ;  /* 0x00000000000079af */ /* 0x000e220000000000 */
[C---:B------:R-:W-:Y:S08]  /*2c30*/  HMMA.16816.F32.BF16 R36, R72.reuse, R38, RZ ;  /* 0x000000264824723c */ /* 0x040ff000000418ff */
[C---:B-----5:R-:W-:Y:S08]  /*2c40*/  HMMA.16816.F32.BF16 R32, R72.reuse, R28, RZ ;  /* 0x0000001c4820723c */ /* 0x060ff000000418ff */
[C---:B------:R-:W-:Y:S08]  /*2c50*/  HMMA.16816.F32.BF16 R28, R72.reuse, R30, RZ ;  /* 0x0000001e481c723c */ /* 0x040ff000000418ff */
[C---:B------:R-:W-:Y:S08]  /*2c60*/  HMMA.16816.F32.BF16 R24, R72.reuse, R64, RZ ;  /* 0x000000404818723c */ /* 0x040ff000000418ff */
[----:B------:R-:W-:Y:S01]  /*2c70*/  HMMA.16816.F32.BF16 R72, R72, R66, RZ ;  /* 0x000000424848723c */ /* 0x000fe200000418ff */
[----:B------:R-:W-:Y:S07]  /*2c80*/  LDSM.16.M88.4 R64, [R90+UR5+0xe000] ;  /* 0x00e000055a40783b */ /* 0x000fee0008000200 */
[C---:B------:R-:W-:Y:S08]  /*2c90*/  HMMA.16816.F32.BF16 R48, R8.reuse, R60, R48 ;  /* 0x0000003c0830723c */ /* 0x040ff00000041830 */
[C---:B------:R-:W-:Y:S01]  /*2ca0*/  HMMA.16816.F32.BF16 R44, R8.reuse, R62, R44 ;  /* 0x0000003e082c723c */ /* 0x040fe2000004182c */
[----:B------:R-:W-:Y:S07]  /*2cb0*/  LDSM.16.M88.4 R60, [R90+UR5+0xe800] ;  /* 0x00e800055a3c783b */ /* 0x000fee0008000200 */
[C---:B------:R-:W-:Y:S08]  /*2cc0*/  HMMA.16816.F32.BF16 R40, R8.reuse, R52, R40 ;  /* 0x000000340828723c */ /* 0x040ff00000041828 */
[C---:B------:R-:W-:Y:S01]  /*2cd0*/  HMMA.16816.F32.BF16 R36, R8.reuse, R54, R36 ;  /* 0x000000360824723c */ /* 0x040fe20000041824 */
[----:B------:R-:W4:Y:S07]  /*2ce0*/  LDSM.16.M88.4 R52, [R89+0xd000] ;  /* 0x00d000005934783b */ /* 0x000f2e0000000200 */
[C---:B------:R-:W-:Y:S08]  /*2cf0*/  HMMA.16816.F32.BF16 R32, R8.reuse, R20, R32 ;  /* 0x000000140820723c */ /* 0x040ff00000041820 */
[C---:B------:R-:W-:Y:S01]  /*2d00*/  HMMA.16816.F32.BF16 R28, R8.reuse, R22, R28 ;  /* 0x00000016081c723c */ /* 0x040fe2000004181c */
[----:B------:R-:W5:Y:S07]  /*2d10*/  LDSM.16.M88.4 R20, [R89+0xd800] ;  /* 0x00d800005914783b */ /* 0x000f6e0000000200 */
[C---:B---3--:R-:W-:Y:S08]  /*2d20*/  HMMA.16816.F32.BF16 R24, R8.reuse, R12, R24 ;  /* 0x0000000c0818723c */ /* 0x048ff00000041818 */
[----:B------:R-:W-:Y:S01]  /*2d30*/  HMMA.16816.F32.BF16 R72, R8, R14, R72 ;  /* 0x0000000e0848723c */ /* 0x000fe20000041848 */
[----:B------:R-:W3:Y:S04]  /*2d40*/  LDSM.16.M88.4 R12, [R87+0xc000] ;  /* 0x00c00000570c783b */ /* 0x000ee80000000200 */
[----:B------:R-:W3:Y:S03]  /*2d50*/  LDSM.16.M88.4 R8, [R87+0xc800] ;  /* 0x00c800005708783b */ /* 0x000ee60000000200 */
[C---:B-1----:R-:W-:Y:S08]  /*2d60*/  HMMA.16816.F32.BF16 R48, R16.reuse, R4, R48 ;  /* 0x000000041030723c */ /* 0x042ff00000041830 */
[C---:B------:R-:W-:Y:S01]  /*2d70*/  HMMA.16816.F32.BF16 R44, R16.reuse, R6, R44 ;  /* 0x00000006102c723c */ /* 0x040fe2000004182c */
[----:B------:R-:W1:Y:S07]  /*2d80*/  LDSM.16.M88.4 R4, [R87+0xd000] ;  /* 0x00d000005704783b */ /* 0x000e6e0000000200 */
[C---:B--2---:R-:W-:Y:S08]  /*2d90*/  HMMA.16816.F32.BF16 R40, R16.reuse, R56, R40 ;  /* 0x000000381028723c */ /* 0x044ff00000041828 */
[C---:B------:R-:W-:Y:S01]  /*2da0*/  HMMA.16816.F32.BF16 R36, R16.reuse, R58, R36 ;  /* 0x0000003a1024723c */ /* 0x040fe20000041824 */
[----:B------:R-:W2:Y:S07]  /*2db0*/  LDSM.16.M88.4 R56, [R90+UR5+0xf000] ;  /* 0x00f000055a38783b */ /* 0x000eae0008000200 */
[C---:B----4-:R-:W-:Y:S08]  /*2dc0*/  HMMA.16816.F32.BF16 R32, R16.reuse, R52, R32 ;  /* 0x000000341020723c */ /* 0x050ff00000041820 */
[C---:B------:R-:W-:Y:S01]  /*2dd0*/  HMMA.16816.F32.BF16 R28, R16.reuse, R54, R28 ;  /* 0x00000036101c723c */ /* 0x040fe2000004181c */
[----:B------:R-:W4:Y:S07]  /*2de0*/  LDSM.16.M88.4 R52, [R90+UR5+0xf800] ;  /* 0x00f800055a34783b */ /* 0x000f2e0008000200 */
[C---:B-----5:R-:W-:Y:S08]  /*2df0*/  HMMA.16816.F32.BF16 R24, R16.reuse, R20, R24 ;  /* 0x000000141018723c */ /* 0x060ff00000041818 */
[----:B------:R-:W-:Y:S01]  /*2e00*/  HMMA.16816.F32.BF16 R72, R16, R22, R72 ;  /* 0x000000161048723c */ /* 0x000fe20000041848 */
[----:B------:R-:W-:Y:S04]  /*2e10*/  LDSM.16.M88.4 R20, [R94+0x4000] ;  /* 0x004000005e14783b */ /* 0x000fe80000000200 */
[----:B------:R-:W-:Y:S03]  /*2e20*/  LDSM.16.M88.4 R16, [R88+0xe000] ;  /* 0x00e000005810783b */ /* 0x000fe60000000200 */
[C---:B---3--:R-:W-:Y:S08]  /*2e30*/  HMMA.16816.F32.BF16 R48, R76.reuse, R12, R48 ;  /* 0x0000000c4c30723c */ /* 0x048ff00000041830 */
[C---:B------:R-:W-:Y:S01]  /*2e40*/  HMMA.16816.F32.BF16 R44, R76.reuse, R14, R44 ;  /* 0x0000000e4c2c723c */ /* 0x040fe2000004182c */
[----:B------:R-:W3:Y:S07]  /*2e50*/  LDSM.16.M88.4 R12, [R88+0xe800] ;  /* 0x00e80000580c783b */ /* 0x000eee0000000200 */
[C---:B------:R-:W-:Y:S08]  /*2e60*/  HMMA.16816.F32.BF16 R40, R76.reuse, R8, R40 ;  /* 0x000000084c28723c */ /* 0x040ff00000041828 */
[C---:B------:R-:W-:Y:S01]  /*2e70*/  HMMA.16816.F32.BF16 R36, R76.reuse, R10, R36 ;  /* 0x0000000a4c24723c */ /* 0x040fe20000041824 */
[----:B------:R-:W5:Y:S07]  /*2e80*/  LDSM.16.M88.4 R8, [R88+0xf000] ;  /* 0x00f000005808783b */ /* 0x000f6e0000000200 */
[C---:B-1----:R-:W-:Y:S08]  /*2e90*/  HMMA.16816.F32.BF16 R32, R76.reuse, R4, R32 ;  /* 0x000000044c20723c */ /* 0x042ff00000041820 */
[C---:B------:R-:W-:Y:S01]  /*2ea0*/  HMMA.16816.F32.BF16 R28, R76.reuse, R6, R28 ;  /* 0x000000064c1c723c */ /* 0x040fe2000004181c */
[----:B------:R-:W1:Y:S07]  /*2eb0*/  LDSM.16.M88.4 R4, [R88+0xf800] ;  /* 0x00f800005804783b */ /* 0x000e6e0000000200 */
[C---:B------:R-:W-:Y:S08]  /*2ec0*/  HMMA.16816.F32.BF16 R24, R76.reuse, R80, R24 ;  /* 0x000000504c18723c */ /* 0x040ff00000041818 */
[----:B------:R-:W-:Y:S08]  /*2ed0*/  HMMA.16816.F32.BF16 R72, R76, R82, R72 ;  /* 0x000000524c48723c */ /* 0x000ff00000041848 */
[C---:B------:R-:W-:Y:S08]  /*2ee0*/  HMMA.16816.F32.BF16 R48, R68.reuse, R64, R48 ;  /* 0x000000404430723c */ /* 0x040ff00000041830 */
[C---:B------:R-:W-:Y:S08]  /*2ef0*/  HMMA.16816.F32.BF16 R44, R68.reuse, R66, R44 ;  /* 0x00000042442c723c */ /* 0x040ff0000004182c */
[C---:B------:R-:W-:Y:S08]  /*2f00*/  HMMA.16816.F32.BF16 R40, R68.reuse, R60, R40 ;  /* 0x0000003c4428723c */ /* 0x040ff00000041828 */
[C---:B------:R-:W-:Y:S08]  /*2f10*/  HMMA.16816.F32.BF16 R36, R68.reuse, R62, R36 ;  /* 0x0000003e4424723c */ /* 0x040ff00000041824 */
[C---:B--2---:R-:W-:Y:S08]  /*2f20*/  HMMA.16816.F32.BF16 R32, R68.reuse, R56, R32 ;  /* 0x000000384420723c */ /* 0x044ff00000041820 */
[C---:B------:R-:W-:Y:S01]  /*2f30*/  HMMA.16816.F32.BF16 R60, R68.reuse, R58, R28 ;  /* 0x0000003a443c723c */ /* 0x040fe2000004181c */
[----:B------:R-:W-:Y:S04]  /*2f40*/  LDSM.16.M88.4 R56, [R93+0x4000] ;  /* 0x004000005d38783b */ /* 0x000fe80000000200 */
[----:B------:R-:W-:Y:S03]  /*2f50*/  LDSM.16.M88.4 R28, [R89+0xe000] ;  /* 0x00e00000591c783b */ /* 0x000fe60000000200 */
[C---:B----4-:R-:W-:Y:S01]  /*2f60*/  HMMA.16816.F32.BF16 R64, R68.reuse, R52, R24 ;  /* 0x000000344440723c */ /* 0x050fe20000041818 */
[----:B------:R-:W2:Y:S07]  /*2f70*/  LDSM.16.M88.4 R24, [R89+0xe800] ;  /* 0x00e800005918783b */ /* 0x000eae0000000200 */
[----:B------:R-:W-:Y:S01]  /*2f80*/  HMMA.16816.F32.BF16 R72, R68, R54, R72 ;  /* 0x000000364448723c */ /* 0x000fe20000041848 */
[----:B------:R-:W-:Y:S04]  /*2f90*/  LDSM.16.M88.4 R52, [R87+0xf000] ;  /* 0x00f000005734783b */ /* 0x000fe80000000200 */
[----:B------:R-:W-:Y:S03]  /*2fa0*/  LDSM.16.M88.4 R68, [R87+0xf800] ;  /* 0x00f800005744783b */ /* 0x000fe60000000200 */
[C---:B---3--:R-:W-:Y:S08]  /*2fb0*/  HMMA.16816.F32.BF16 R40, R20.reuse, R12, R40 ;  /* 0x0000000c1428723c */ /* 0x048ff00000041828 */
[C---:B------:R-:W-:Y:S01]  /*2fc0*/  HMMA.16816.F32.BF16 R36, R20.reuse, R14, R36 ;  /* 0x0000000e1424723c */ /* 0x040fe20000041824 */
[----:B------:R-:W-:Y:S07]  /*2fd0*/  LDSM.16.M88.4 R12, [R91+0x4000] ;  /* 0x004000005b0c783b */ /* 0x000fee0000000200 */
[C---:B-----5:R-:W-:Y:S08]  /*2fe0*/  HMMA.16816.F32.BF16 R32, R20.reuse, R8, R32 ;  /* 0x000000081420723c */ /* 0x060ff00000041820 */
[C---:B------:R-:W-:Y:S01]  /*2ff0*/  HMMA.16816.F32.BF16 R60, R20.reuse, R10, R60 ;  /* 0x0000000a143c723c */ /* 0x040fe2000004183c */
[----:B------:R-:W3:Y:S07]  /*3000*/  LDSM.16.M88.4 R8, [R89+0xf000] ;  /* 0x00f000005908783b */ /* 0x000eee0000000200 */
[C---:B-1----:R-:W-:Y:S08]  /*3010*/  HMMA.16816.F32.BF16 R64, R20.reuse, R4, R64 ;  /* 0x000000041440723c */ /* 0x042ff00000041840 */
[C---:B------:R-:W-:Y:S01]  /*3020*/  HMMA.16816.F32.BF16 R72, R20.reuse, R6, R72 ;  /* 0x000000061448723c */ /* 0x040fe20000041848 */
[----:B------:R-:W1:Y:S07]  /*3030*/  LDSM.16.M88.4 R4, [R87+0xe000] ;  /* 0x00e000005704783b */ /* 0x000e6e0000000200 */
[C---:B------:R-:W-:Y:S08]  /*3040*/  HMMA.16816.F32.BF16 R48, R20.reuse, R16, R48 ;  /* 0x000000101430723c */ /* 0x040ff00000041830 */
[----:B------:R-:W-:Y:S01]  /*3050*/  HMMA.16816.F32.BF16 R44, R20, R18, R44 ;  /* 0x00000012142c723c */ /* 0x000fe2000004182c */
[----:B------:R-:W4:Y:S04]  /*3060*/  LDSM.16.M88.4 R20, [R89+0xf800] ;  /* 0x00f800005914783b */ /* 0x000f280000000200 */
[----:B------:R-:W5:Y:S03]  /*3070*/  LDSM.16.M88.4 R16, [R87+0xe800] ;  /* 0x00e800005710783b */ /* 0x000f660000000200 */
[C---:B--2---:R-:W-:Y:S08]  /*3080*/  HMMA.16816.F32.BF16 R40, R56.reuse, R24, R40 ;  /* 0x000000183828723c */ /* 0x044ff00000041828 */
[C---:B------:R-:W-:Y:S08]  /*3090*/  HMMA.16816.F32.BF16 R48, R56.reuse, R28, R48 ;  /* 0x0000001c3830723c */ /* 0x040ff00000041830 */
[C---:B------:R-:W-:Y:S01]  /*30a0*/  HMMA.16816.F32.BF16 R44, R56.reuse, R30, R44 ;  /* 0x0000001e382c723c */ /* 0x040fe2000004182c */
[----:B------:R-:W-:Y:S07]  /*30b0*/  LDSM.16.M88.4 R28, [R95+0x8000] ;  /* 0x008000005f1c783b */ /* 0x000fee0000000200 */
[C---:B------:R-:W-:Y:S01]  /*30c0*/  HMMA.16816.F32.BF16 R36, R56.reuse, R26, R36 ;  /* 0x0000001a3824723c */ /* 0x040fe20000041824 */
[----:B------:R-:W2:Y:S07]  /*30d0*/  LDSM.16.M88.4 R24, [R90+UR5+0x10000] ;  /* 0x010000055a18783b */ /* 0x000eae0008000200 */
[C---:B---3--:R-:W-:Y:S08]  /*30e0*/  HMMA.16816.F32.BF16 R32, R56.reuse, R8, R32 ;  /* 0x000000083820723c */ /* 0x048ff00000041820 */
[----:B------:R-:W-:Y:S01]  /*30f0*/  HMMA.16816.F32.BF16 R60, R56, R10, R60 ;  /* 0x0000000a383c723c */ /* 0x000fe2000004183c */
[----:B------:R-:W-:Y:S07]  /*3100*/  LDSM.16.M88.4 R8, [R88+0x10000] ;  /* 0x010000005808783b */ /* 0x000fee0000000200 */
[C---:B-1----:R-:W-:Y:S01]  /*3110*/  HMMA.16816.F32.BF16 R76, R12.reuse, R4, R48 ;  /* 0x000000040c4c723c */ /* 0x042fe20000041830 */
[----:B------:R-:W1:Y:S07]  /*3120*/  LDSM.16.M88.4 R48, [R94+0x8000] ;  /* 0x008000005e30783b */ /* 0x000e6e0000000200 */
[----:B------:R-:W-:Y:S01]  /*3130*/  HMMA.16816.F32.BF16 R44, R12, R6, R44 ;  /* 0x000000060c2c723c */ /* 0x000fe2000004182c */
[----:B------:R-:W-:Y:S07]  /*3140*/  LDSM.16.M88.4 R4, [R89+0x10000] ;  /* 0x010000005904783b */ /* 0x000fee0000000200 */
[C---:B----4-:R-:W-:Y:S08]  /*3150*/  HMMA.16816.F32.BF16 R64, R56.reuse, R20, R64 ;  /* 0x000000143840723c */ /* 0x050ff00000041840 */
[----:B------:R-:W-:Y:S01]  /*3160*/  HMMA.16816.F32.BF16 R72, R56, R22, R72 ;  /* 0x000000163848723c */ /* 0x000fe20000041848 */
[----:B------:R-:W3:Y:S04]  /*3170*/  LDSM.16.M88.4 R20, [R90+UR5+0x10800] ;  /* 0x010800055a14783b */ /* 0x000ee80008000200 */
[----:B------:R-:W-:Y:S03]  /*3180*/  LDSM.16.M88.4 R56, [R87+0x11000] ;  /* 0x011000005738783b */ /* 0x000fe60000000200 */
[C---:B-----5:R-:W-:Y:S08]  /*3190*/  HMMA.16816.F32.BF16 R40, R12.reuse, R16, R40 ;  /* 0x000000100c28723c */ /* 0x060ff00000041828 */
[----:B------:R-:W-:Y:S01]  /*31a0*/  HMMA.16816.F32.BF16 R36, R12, R18, R36 ;  /* 0x000000120c24723c */ /* 0x000fe20000041824 */
[----:B------:R-:W4:Y:S07]  /*31b0*/  LDSM.16.M88.4 R16, [R93+0x8000] ;  /* 0x008000005d10783b */ /* 0x000f2e0000000200 */
[C---:B--2---:R-:W-:Y:S08]  /*31c0*/  HMMA.16816.F32.BF16 R76, R28.reuse, R24, R76 ;  /* 0x000000181c4c723c */ /* 0x044ff0000004184c */
[----:B------:R-:W-:Y:S01]  /*31d0*/  HMMA.16816.F32.BF16 R44, R28, R26, R44 ;  /* 0x0000001a1c2c723c */ /* 0x000fe2000004182c */
[----:B------:R-:W-:Y:S07]  /*31e0*/  LDSM.16.M88.4 R24, [R87+0x10000] ;  /* 0x010000005718783b */ /* 0x000fee0000000200 */
[C---:B------:R-:W-:Y:S08]  /*31f0*/  HMMA.16816.F32.BF16 R32, R12.reuse, R52, R32 ;  /* 0x000000340c20723c */ /* 0x040ff00000041820 */
[C---:B------:R-:W-:Y:S01]  /*3200*/  HMMA.16816.F32.BF16 R60, R12.reuse, R54, R60 ;  /* 0x000000360c3c723c */ /* 0x040fe2000004183c */
[----:B------:R-:W-:Y:S07]  /*3210*/  LDSM.16.M88.4 R52, [R91+0x8000] ;  /* 0x008000005b34783b */ /* 0x000fee0000000200 */
[C---:B------:R-:W-:Y:S08]  /*3220*/  HMMA.16816.F32.BF16 R64, R12.reuse, R68, R64 ;  /* 0x000000440c40723c */ /* 0x040ff00000041840 */
[----:B------:R-:W-:Y:S01]  /*3230*/  HMMA.16816.F32.BF16 R72, R12, R70, R72 ;  /* 0x000000460c48723c */ /* 0x000fe20000041848 */
[----:B------:R-:W2:Y:S07]  /*3240*/  LDSM.16.M88.4 R12, [R88+0x10800] ;  /* 0x01080000580c783b */ /* 0x000eae0000000200 */
[C---:B-1----:R-:W-:Y:S08]  /*3250*/  HMMA.16816.F32.BF16 R76, R48.reuse, R8, R76 ;  /* 0x00000008304c723c */ /* 0x042ff0000004184c */
[----:B------:R-:W-:Y:S01]  /*3260*/  HMMA.16816.F32.BF16 R44, R48, R10, R44 ;  /* 0x0000000a302c723c */ /* 0x000fe2000004182c */
[----:B------:R-:W1:Y:S07]  /*3270*/  LDSM.16.M88.4 R8, [R89+0x10800] ;  /* 0x010800005908783b */ /* 0x000e6e0000000200 */
[----:B---3--:R-:W-:Y:S08]  /*3280*/  HMMA.16816.F32.BF16 R40, R28, R20, R40 ;  /* 0x000000141c28723c */ /* 0x008ff00000041828 */
[----:B----4-:R-:W-:Y:S08]  /*3290*/  HMMA.16816.F32.BF16 R76, R16, R4, R76 ;  /* 0x00000004104c723c */ /* 0x010ff0000004184c */
[----:B------:R-:W-:Y:S01]  /*32a0*/  HMMA.16816.F32.BF16 R36, R28, R22, R36 ;  /* 0x000000161c24723c */ /* 0x000fe20000041824 */
[----:B------:R-:W-:Y:S07]  /*32b0*/  LDSM.16.M88.4 R20, [R87+0x10800] ;  /* 0x010800005714783b */ /* 0x000fee0000000200 */
[----:B------:R-:W-:Y:S01]  /*32c0*/  HMMA.16816.F32.BF16 R44, R16, R6, R44 ;  /* 0x00000006102c723c */ /* 0x000fe2000004182c */
[----:B------:R-:W3:Y:S07]  /*32d0*/  LDSM.16.M88.4 R4, [R90+UR5+0x11000] ;  /* 0x011000055a04783b */ /* 0x000eee0008000200 */
[C---:B--2---:R-:W-:Y:S08]  /*32e0*/  HMMA.16816.F32.BF16 R40, R48.reuse, R12, R40 ;  /* 0x0000000c3028723c */ /* 0x044ff00000041828 */
[----:B------:R-:W-:Y:S01]  /*32f0*/  HMMA.16816.F32.BF16 R36, R48, R14, R36 ;  /* 0x0000000e3024723c */ /* 0x000fe20000041824 */
[----:B------:R-:W2:Y:S07]  /*3300*/  LDSM.16.M88.4 R12, [R88+0x11000] ;  /* 0x01100000580c783b */ /* 0x000eae0000000200 */
[----:B------:R-:W-:Y:S08]  /*3310*/  HMMA.16816.F32.BF16 R76, R52, R24, R76 ;  /* 0x00000018344c723c */ /* 0x000ff0000004184c */
[----:B-1----:R-:W-:Y:S08]  /*3320*/  HMMA.16816.F32.BF16 R40, R16, R8, R40 ;  /* 0x000000081028723c */ /* 0x002ff00000041828 */
[----:B------:R-:W-:Y:S01]  /*3330*/  HMMA.16816.F32.BF16 R44, R52, R26, R44 ;  /* 0x0000001a342c723c */ /* 0x000fe2000004182c */
[----:B------:R-:W1:Y:S02]  /*3340*/  LDSM.16.M88.4 R24, [R90+UR5+0x11800] ;  /* 0x011800055a18783b */ /* 0x000e640008000200 */
[----:B------:R-:W-:Y:S01]  /*3350*/  FMUL.FTZ R68, R76, UR4 ;  /* 0x000000044c447c20 */ /* 0x000fe20008410000 */
[----:B------:R-:W-:Y:S01]  /*3360*/  FMUL.FTZ R70, R78, UR4 ;  /* 0x000000044e467c20 */ /* 0x000fe20008410000 */
[----:B------:R-:W-:Y:S01]  /*3370*/  FMUL.FTZ R69, R77, UR4 ;  /* 0x000000044d457c20 */ /* 0x000fe20008410000 */
[----:B------:R-:W-:-:S02]  /*3380*/  FMUL.FTZ R71, R79, UR4 ;  /* 0x000000044f477c20 */ /* 0x000fc40008410000 */
[----:B---3--:R-:W-:Y:S01]  /*3390*/  HMMA.16816.F32.BF16 R32, R28, R4, R32 ;  /* 0x000000041c20723c */ /* 0x008fe20000041820 */
[----:B------:R-:W-:Y:S07]  /*33a0*/  MUFU.TANH R68, R68 ;  /* 0x0000004400447308 */ /* 0x000fee0000002400 */
[----:B------:R-:W-:Y:S01]  /*33b0*/  HMMA.16816.F32.BF16 R40, R52, R20, R40 ;  /* 0x000000143428723c */ /* 0x000fe20000041828 */
[----:B------:R-:W3:Y:S02]  /*33c0*/  MUFU.TANH R70, R70 ;  /* 0x0000004600467308 */ /* 0x000ee40000002400 */
[----:B------:R-:W-:Y:S01]  /*33d0*/  FMUL.FTZ R44, R44, UR4 ;  /* 0x000000042c2c7c20 */ /* 0x000fe20008410000 */
[----:B------:R-:W-:Y:S01]  /*33e0*/  FMUL.FTZ R21, R46, UR4 ;  /* 0x000000042e157c20 */ /* 0x000fe20008410000 */
[----:B------:R-:W-:Y:S01]  /*33f0*/  FMUL.FTZ R20, R45, UR4 ;  /* 0x000000042d147c20 */ /* 0x000fe20008410000 */
[----:B------:R-:W-:-:S02]  /*3400*/  FMUL.FTZ R45, R47, UR4 ;  /* 0x000000042f2d7c20 */ /* 0x000fc40008410000 */
[----:B------:R-:W-:Y:S01]  /*3410*/  HMMA.16816.F32.BF16 R36, R16, R10, R36 ;  /* 0x0000000a1024723c */ /* 0x000fe20000041824 */
[----:B------:R-:W4:Y:S01]  /*3420*/  LDSM.16.M88.4 R8, [R89+0x11000] ;  /* 0x011000005908783b */ /* 0x000f220000000200 */
[----:B------:R-:W-:Y:S06]  /*3430*/  MUFU.TANH R69, R69 ;  /* 0x0000004500457308 */ /* 0x000fec0000002400 */
[----:B------:R-:W-:Y:S01]  /*3440*/  HMMA.16816.F32.BF16 R60, R28, R6, R60 ;  /* 0x000000061c3c723c */ /* 0x000fe2000004183c */
[----:B------:R-:W5:Y:S01]  /*3450*/  LDSM.16.M88.4 R4, [R88+0x11800] ;  /* 0x011800005804783b */ /* 0x000f620000000200 */
[----:B------:R-:W3:Y:S06]  /*3460*/  MUFU.TANH R71, R71 ;  /* 0x0000004700477308 */ /* 0x000eec0000002400 */
[----:B--2---:R-:W-:Y:S01]  /*3470*/  HMMA.16816.F32.BF16 R32, R48, R12, R32 ;  /* 0x0000000c3020723c */ /* 0x004fe20000041820 */
[----:B------:R-:W-:Y:S01]  /*3480*/  FMUL.FTZ R12, R40, UR4 ;  /* 0x00000004280c7c20 */ /* 0x000fe20008410000 */
[----:B------:R-:W-:Y:S01]  /*3490*/  MUFU.TANH R44, R44 ;  /* 0x0000002c002c7308 */ /* 0x000fe20000002400 */
[----:B------:R-:W-:-:S05]  /*34a0*/  FMUL.FTZ R40, R42, UR4 ;  /* 0x000000042a287c20 */ /* 0x000fca0008410000 */
[----:B------:R-:W-:Y:S01]  /*34b0*/  HMMA.16816.F32.BF16 R36, R52, R22, R36 ;  /* 0x000000163424723c */ /* 0x000fe20000041824 */
[----:B------:R-:W-:Y:S01]  /*34c0*/  FMUL.FTZ R22, R41, UR4 ;  /* 0x0000000429167c20 */ /* 0x000fe20008410000 */
[----:B------:R2:W-:Y:S01]  /*34d0*/  MUFU.TANH R23, R12 ;  /* 0x0000000c00177308 */ /* 0x0005e20000002400 */
[----:B------:R-:W-:-:S05]  /*34e0*/  FMUL.FTZ R41, R43, UR4 ;  /* 0x000000042b297c20 */ /* 0x000fca0008410000 */
[----:B------:R-:W-:Y:S02]  /*34f0*/  HMMA.16816.F32.BF16 R60, R48, R14, R60 ;  /* 0x0000000e303c723c */ /* 0x000fe4000004183c */
[----:B------:R-:W-:Y:S06]  /*3500*/  MUFU.TANH R21, R21 ;  /* 0x0000001500157308 */ /* 0x000fec0000002400 */
[----:B-1----:R-:W-:Y:S02]  /*3510*/  HMMA.16816.F32.BF16 R64, R28, R24, R64 ;  /* 0x000000181c40723c */ /* 0x002fe40000041840 */
[----:B------:R-:W-:Y:S01]  /*3520*/  MUFU.TANH R20, R20 ;  /* 0x0000001400147308 */ /* 0x000fe20000002400 */
[----:B------:R-:W-:Y:S01]  /*3530*/  FMUL.FTZ R24, R36, UR4 ;  /* 0x0000000424187c20 */ /* 0x000fe20008410000 */
[----:B--2---:R-:W1:Y:S01]  /*3540*/  LDSM.16.M88.4 R12, [R89+0x11800] ;  /* 0x01180000590c783b */ /* 0x004e620000000200 */
[----:B------:R-:W-:Y:S01]  /*3550*/  FMUL.FTZ R36, R38, UR4 ;  /* 0x0000000426247c20 */ /* 0x000fe20008410000 */
[----:B------:R-:W-:-:S02]  /*3560*/  FMUL.FTZ R25, R37, UR4 ;  /* 0x0000000425197c20 */ /* 0x000fc40008410000 */
[----:B------:R-:W-:Y:S02]  /*3570*/  HMMA.16816.F32.BF16 R72, R28, R26, R72 ;  /* 0x0000001a1c48723c */ /* 0x000fe40000041848 */
[----:B------:R-:W2:Y:S06]  /*3580*/  MUFU.TANH R45, R45 ;  /* 0x0000002d002d7308 */ /* 0x000eac0000002400 */
[C---:B----4-:R-:W-:Y:S02]  /*3590*/  HMMA.16816.F32.BF16 R32, R16.reuse, R8, R32 ;  /* 0x000000081020723c */ /* 0x050fe40000041820 */
[----:B------:R-:W4:Y:S06]  /*35a0*/  MUFU.TANH R40, R40 ;  /* 0x0000002800287308 */ /* 0x000f2c0000002400 */
[----:B------:R-:W-:Y:S01]  /*35b0*/  HMMA.16816.F32.BF16 R60, R16, R10, R60 ;  /* 0x0000000a103c723c */ /* 0x000fe2000004183c */
[----:B------:R-:W4:Y:S01]  /*35c0*/  LDSM.16.M88.4 R8, [R87+0x11800] ;  /* 0x011800005708783b */ /* 0x000f220000000200 */
[----:B------:R-:W-:Y:S01]  /*35d0*/  MUFU.TANH R22, R22 ;  /* 0x0000001600167308 */ /* 0x000fe20000002400 */
[----:B------:R-:W-:-:S05]  /*35e0*/  DEPBAR.LE SB0, 0x0 ;  /* 0x000080000000791a */ /* 0x000fca0000000000 */
[C---:B-----5:R-:W-:Y:S01]  /*35f0*/  HMMA.16816.F32.BF16 R64, R48.reuse, R4, R64 ;  /* 0x000000043040723c */ /* 0x060fe20000041840 */
[----:B------:R-:W-:Y:S01]  /*3600*/  FMUL.FTZ R4, R39, UR4 ;  /* 0x0000000427047c20 */ /* 0x000fe20008410000 */
[----:B------:R-:W5:Y:S06]  /*3610*/  MUFU.TANH R41, R41 ;  /* 0x0000002900297308 */ /* 0x000f6c0000002400 */
[----:B------:R-:W-:Y:S01]  /*3620*/  HMMA.16816.F32.BF16 R72, R48, R6, R72 ;  /* 0x000000063048723c */ /* 0x000fe20000041848 */
[----:B------:R-:W-:Y:S01]  /*3630*/  IMAD.SHL.U32 R6, R193, 0x2, RZ ;  /* 0x00000002c1067824 */ /* 0x000fe200078e00ff */
[----:B------:R-:W-:Y:S04]  /*3640*/  MUFU.TANH R24, R24 ;  /* 0x0000001800187308 */ /* 0x000fe80000002400 */
[----:B------:R-:W-:-:S02]  /*3650*/  LOP3.LUT R6, R6, 0x6, RZ, 0xc0, !PT ;  /* 0x0000000606067812 */ /* 0x000fc400078ec0ff */
[----:B------:R-:W-:Y:S02]  /*3660*/  HMMA.16816.F32.BF16 R60, R52, R58, R60 ;  /* 0x0000003a343c723c */ /* 0x000fe4000004183c */
[----:B------:R-:W5:Y:S01]  /*3670*/  MUFU.TANH R36, R36 ;  /* 0x0000002400247308 */ /* 0x000f620000002400 */
[----:B------:R-:W-:-:S04]  /*3680*/  IMAD R3, R3, 0x40, R6 ;  /* 0x0000004003037824 */ /* 0x000fc800078e0206 */
[C---:B------:R-:W-:Y:S01]  /*3690*/  VIADD R5, R3.reuse, 0x1 ;  /* 0x0000000103057836 */ /* 0x040fe20000000000 */
[C---:B-1----:R-:W-:Y:S01]  /*36a0*/  HMMA.16816.F32.BF16 R64, R16.reuse, R12, R64 ;  /* 0x0000000c1040723c */ /* 0x042fe20000041840 */
[C---:B------:R-:W-:Y:S01]  /*36b0*/  VIADD R7, R3.reuse, 0x9 ;  /* 0x0000000903077836 */ /* 0x040fe20000000000 */
[-C--:B------:R-:W-:Y:S01]  /*36c0*/  ISETP.GE.AND P5, PT, R3, R92.reuse, PT ;  /* 0x0000005c0300720c */ /* 0x080fe20003fa6270 */
[----:B------:R-:W-:Y:S01]  /*36d0*/  MUFU.TANH R25, R25 ;  /* 0x0000001900197308 */ /* 0x000fe20000002400 */
[-C--:B------:R-:W-:Y:S02]  /*36e0*/  ISETP.GE.AND P1, PT, R5, R92.reuse, PT ;  /* 0x0000005c0500720c */ /* 0x080fe40003f26270 */
[----:B------:R-:W-:Y:S02]  /*36f0*/  IADD3 R5, PT, PT, R3, 0x10, RZ ;  /* 0x0000001003057810 */ /* 0x000fe40007ffe0ff */
[-C--:B------:R-:W-:Y:S01]  /*3700*/  ISETP.GE.AND P3, PT, R7, R92.reuse, PT ;  /* 0x0000005c0700720c */ /* 0x080fe20003f66270 */
[----:B------:R-:W-:Y:S01]  /*3710*/  VIADD R7, R3, 0x11 ;  /* 0x0000001103077836 */ /* 0x000fe20000000000 */
[----:B------:R-:W-:Y:S01]  /*3720*/  HMMA.16816.F32.BF16 R72, R16, R14, R72 ;  /* 0x0000000e1048723c */ /* 0x000fe20000041848 */
[-C--:B------:R-:W-:Y:S01]  /*3730*/  ISETP.GE.AND P2, PT, R5, R92.reuse, PT ;  /* 0x0000005c0500720c */ /* 0x080fe20003f46270 */
[----:B------:R-:W-:Y:S01]  /*3740*/  FMUL.FTZ R60, R60, UR4 ;  /* 0x000000043c3c7c20 */ /* 0x000fe20008410000 */
[----:B---3--:R-:W-:Y:S01]  /*3750*/  FSEL R5, R70, -INF , !P5 ;  /* 0xff80000046057808 */ /* 0x008fe20006800000 */
[----:B------:R-:W-:Y:S01]  /*3760*/  FMUL.FTZ R62, R62, UR4 ;  /* 0x000000043e3e7c20 */ /* 0x000fe20008410000 */
[----:B------:R-:W-:Y:S01]  /*3770*/  FSEL R68, R68, -INF , !P5 ;  /* 0xff80000044447808 */ /* 0x000fe20006800000 */
[----:B------:R-:W1:Y:S01]  /*3780*/  MUFU.TANH R4, R4 ;  /* 0x0000000400047308 */ /* 0x000e620000002400 */
[-C--:B------:R-:W-:Y:S01]  /*3790*/  ISETP.GE.AND P5, PT, R7, R92.reuse, PT ;  /* 0x0000005c0700720c */ /* 0x080fe20003fa6270 */
[----:B------:R-:W-:Y:S01]  /*37a0*/  VIADD R7, R3, 0x18 ;  /* 0x0000001803077836 */ /* 0x000fe20000000000 */
[C---:B------:R-:W-:Y:S01]  /*37b0*/  HMMA.16816.F32.BF16 R32, R52.reuse, R56, R32 ;  /* 0x000000383420723c */ /* 0x040fe20000041820 */
[----:B------:R-:W-:Y:S01]  /*37c0*/  FSEL R71, R71, -INF , !P1 ;  /* 0xff80000047477808 */ /* 0x000fe20004800000 */
[----:B------:R-:W-:Y:S01]  /*37d0*/  FMUL.FTZ R61, R61, UR4 ;  /* 0x000000043d3d7c20 */ /* 0x000fe20008410000 */
[----:B------:R-:W-:Y:S01]  /*37e0*/  FSEL R6, R69, -INF , !P1 ;  /* 0xff80000045067808 */ /* 0x000fe20004800000 */
[----:B------:R-:W-:Y:S01]  /*37f0*/  FMUL.FTZ R63, R63, UR4 ;  /* 0x000000043f3f7c20 */ /* 0x000fe20008410000 */
[----:B------:R-:W-:Y:S01]  /*3800*/  ISETP.GE.AND P1, PT, R7, R92, PT ;  /* 0x0000005c0700720c */ /* 0x000fe20003f26270 */
[----:B------:R-:W-:Y:S01]  /*3810*/  VIADD R7, R3, 0x19 ;  /* 0x0000001903077836 */ /* 0x000fe20000000000 */
[----:B--2---:R-:W-:Y:S01]  /*3820*/  FSEL R45, R45, -INF , !P3 ;  /* 0xff8000002d2d7808 */ /* 0x004fe20005800000 */
[----:B----4-:R-:W-:Y:S01]  /*3830*/  HMMA.16816.F32.BF16 R64, R52, R8, R64 ;  /* 0x000000083440723c */ /* 0x010fe20000041840 */
[----:B------:R-:W-:Y:S01]  /*3840*/  VIADD R9, R3, 0x8 ;  /* 0x0000000803097836 */ /* 0x000fe20000000000 */
[----:B------:R-:W-:Y:S01]  /*3850*/  FSEL R20, R20, -INF , !P3 ;  /* 0xff80000014147808 */ /* 0x000fe20005800000 */
[----:B------:R-:W-:Y:S01]  /*3860*/  MUFU.TANH R174, R60 ;  /* 0x0000003c00ae7308 */ /* 0x000fe20000002400 */
[----:B------:R-:W-:-:S02]  /*3870*/  FSEL R15, R40, -INF , !P2 ;  /* 0xff800000280f7808 */ /* 0x000fc40005000000 */
[-C--:B------:R-:W-:Y:S02]  /*3880*/  ISETP.GE.AND P4, PT, R9, R92.reuse, PT ;  /* 0x0000005c0900720c */ /* 0x080fe40003f86270 */
[----:B------:R-:W-:Y:S01]  /*3890*/  HMMA.16816.F32.BF16 R72, R52, R10, R72 ;  /* 0x0000000a3448723c */ /* 0x000fe20000041848 */
[----:B------:R-:W-:Y:S02]  /*38a0*/  FSEL R14, R23, -INF , !P2 ;  /* 0xff800000170e7808 */ /* 0x000fe40005000000 */
[----:B------:R-:W-:Y:S01]  /*38b0*/  FSEL R21, R21, -INF , !P4 ;  /* 0xff80000015157808 */ /* 0x000fe20006000000 */
[----:B------:R-:W-:Y:S01]  /*38c0*/  FMUL.FTZ R32, R32, UR4 ;  /* 0x0000000420207c20 */ /* 0x000fe20008410000 */
[----:B------:R-:W-:Y:S01]  /*38d0*/  FSEL R44, R44, -INF , !P4 ;  /* 0xff8000002c2c7808 */ /* 0x000fe20006000000 */
[----:B------:R-:W-:Y:S01]  /*38e0*/  FMUL.FTZ R34, R34, UR4 ;  /* 0x0000000422227c20 */ /* 0x000fe20008410000 */
[-C--:B------:R-:W-:Y:S01]  /*38f0*/  ISETP.GE.AND P4, PT, R7, R92.reuse, PT ;  /* 0x0000005c0700720c */ /* 0x080fe20003f86270 */
[----:B------:R-:W-:Y:S01]  /*3900*/  VIADD R7, R3, 0x20 ;  /* 0x0000002003077836 */ /* 0x000fe20000000000 */
[----:B------:R-:W2:Y:S01]  /*3910*/  MUFU.TANH R181, R62 ;  /* 0x0000003e00b57308 */ /* 0x000ea20000002400 */
[----:B-----5:R-:W-:Y:S01]  /*3920*/  FSEL R13, R41, -INF , !P5 ;  /* 0xff800000290d7808 */ /* 0x020fe20006800000 */
[----:B------:R-:W-:Y:S01]  /*3930*/  FMUL.FTZ R33, R33, UR4 ;  /* 0x0000000421217c20 */ /* 0x000fe20008410000 */
[----:B------:R-:W-:Y:S01]  /*3940*/  FSEL R12, R22, -INF , !P5 ;  /* 0xff800000160c7808 */ /* 0x000fe20006800000 */
[----:B------:R-:W-:Y:S01]  /*3950*/  FMUL.FTZ R35, R35, UR4 ;  /* 0x0000000423237c20 */ /* 0x000fe20008410000 */
[-C--:B------:R-:W-:Y:S01]  /*3960*/  ISETP.GE.AND P3, PT, R7, R92.reuse, PT ;  /* 0x0000005c0700720c */ /* 0x080fe20003f66270 */
[----:B------:R-:W-:Y:S01]  /*3970*/  VIADD R7, R3, 0x21 ;  /* 0x0000002103077836 */ /* 0x000fe20000000000 */
[----:B------:R-:W-:Y:S01]  /*3980*/  FSEL R11, R36, -INF , !P1 ;  /* 0xff800000240b7808 */ /* 0x000fe20004800000 */
[----:B------:R-:W-:Y:S01]  /*3990*/  MUFU.TANH R184, R32 ;  /* 0x0000002000b87308 */ /* 0x000fe20000002400 */
[----:B------:R-:W-:Y:S01]  /*39a0*/  FSEL R10, R24, -INF , !P1 ;  /* 0xff800000180a7808 */ /* 0x000fe20004800000 */
[----:B------:R-:W-:Y:S01]  /*39b0*/  FMUL.FTZ R64, R64, UR4 ;  /* 0x0000000440407c20 */ /* 0x000fe20008410000 */
[----:B------:R-:W-:Y:S01]  /*39c0*/  ISETP.GE.AND P2, PT, R7, R92, PT ;  /* 0x0000005c0700720c */ /* 0x000fe20003f46270 */
[----:B------:R-:W-:-:S02]  /*39d0*/  VIADD R7, R3, 0x28 ;  /* 0x0000002803077836 */ /* 0x000fc40000000000 */
[----:B------:R-:W-:Y:S01]  /*39e0*/  FMUL.FTZ R65, R65, UR4 ;  /* 0x0000000441417c20 */ /* 0x000fe20008410000 */
[----:B------:R-:W-:Y:S01]  /*39f0*/  FMUL.FTZ R66, R66, UR4 ;  /* 0x0000000442427c20 */ /* 0x000fe20008410000 */
[----:B------:R-:W-:Y:S01]  /*3a00*/  FMUL.FTZ R67, R67, UR4 ;  /* 0x0000000443437c20 */ /* 0x000fe20008410000 */
[----:B------:R-:W3:Y:S01]  /*3a10*/  MUFU.TANH R185, R34 ;  /* 0x0000002200b97308 */ /* 0x000ee20000002400 */
[-C--:B------:R-:W-:Y:S01]  /*3a20*/  ISETP.GE.AND P5, PT, R7, R92.reuse, PT ;  /* 0x0000005c0700720c */ /* 0x080fe20003fa6270 */
[----:B------:R-:W-:Y:S01]  /*3a30*/  FMUL.FTZ R72, R72, UR4 ;  /* 0x0000000448487c20 */ /* 0x000fe20008410000 */
[----:B------:R-:W-:Y:S01]  /*3a40*/  IADD3 R7, PT, PT, R3, 0x29, RZ ;  /* 0x0000002903077810 */ /* 0x000fe20007ffe0ff */
[----:B------:R-:W-:Y:S01]  /*3a50*/  FMUL.FTZ R74, R74, UR4 ;  /* 0x000000044a4a7c20 */ /* 0x000fe20008410000 */
[----:B------:R-:W-:Y:S01]  /*3a60*/  FMUL.FTZ R75, R75, UR4 ;  /* 0x000000044b4b7c20 */ /* 0x000fe20008410000 */
[----:B------:R-:W-:Y:S01]  /*3a70*/  FMUL.FTZ R73, R73, UR4 ;  /* 0x0000000449497c20 */ /* 0x000fe20008410000 */
[----:B------:R-:W-:Y:S01]  /*3a80*/  ISETP.GE.AND P1, PT, R7, R92, PT ;  /* 0x0000005c0700720c */ /* 0x000fe20003f26270 */
[----:B------:R-:W4:Y:S01]  /*3a90*/  MUFU.TANH R182, R33 ;  /* 0x0000002100b67308 */ /* 0x000f220000002400 */
[----:B------:R-:W-:Y:S01]  /*3aa0*/  VIADD R7, R3, 0x30 ;  /* 0x0000003003077836 */ /* 0x000fe20000000000 */
[----:B-1----:R-:W-:-:S02]  /*3ab0*/  FSEL R9, R4, -INF , !P4 ;  /* 0xff80000004097808 */ /* 0x002fc40006000000 */
[----:B------:R-:W-:Y:S02]  /*3ac0*/  FSEL R8, R25, -INF , !P4 ;  /* 0xff80000019087808 */ /* 0x000fe40006000000 */
[----:B------:R-:W-:Y:S01]  /*3ad0*/  ISETP.GE.AND P4, PT, R7, R92, PT ;  /* 0x0000005c0700720c */ /* 0x000fe20003f86270 */
[----:B------:R-:W-:Y:S01]  /*3ae0*/  VIADD R7, R3, 0x31 ;  /* 0x0000003103077836 */ /* 0x000fe20000000000 */
[----:B------:R-:W1:Y:S01]  /*3af0*/  MUFU.TANH R183, R35 ;  /* 0x0000002300b77308 */ /* 0x000e620000002400 */
[----:B--2---:R-:W-:Y:S02]  /*3b00*/  FSEL R181, R181, -INF , !P5 ;  /* 0xff800000b5b57808 */ /* 0x004fe40006800000 */
[----:B------:R-:W-:Y:S02]  /*3b10*/  FSEL R174, R174, -INF , !P5 ;  /* 0xff800000aeae7808 */ /* 0x000fe40006800000 */
[----:B------:R-:W-:Y:S02]  /*3b20*/  ISETP.GE.U32.AND P5, PT, R92, 0x41, PT ;  /* 0x000000415c00780c */ /* 0x000fe40003fa6070 */
[----:B---3--:R-:W-:Y:S01]  /*3b30*/  FSEL R185, R185, -INF , !P3 ;  /* 0xff800000b9b97808 */ /* 0x008fe20005800000 */
[----:B------:R-:W2:Y:S01]  /*3b40*/  MUFU.TANH R172, R61 ;  /* 0x0000003d00ac7308 */ /* 0x000ea20000002400 */
[----:B------:R-:W-:-:S02]  /*3b50*/  FSEL R184, R184, -INF , !P3 ;  /* 0xff800000b8b87808 */ /* 0x000fc40005800000 */
[-C--:B------:R-:W-:Y:S01]  /*3b60*/  ISETP.GE.AND P3, PT, R7, R92.reuse, PT ;  /* 0x0000005c0700720c */ /* 0x080fe20003f66270 */
[C---:B------:R-:W-:Y:S01]  /*3b70*/  VIADD R7, R3.reuse, 0x38 ;  /* 0x0000003803077836 */ /* 0x040fe20000000000 */
[----:B----4-:R-:W-:Y:S01]  /*3b80*/  FSEL R182, R182, -INF , !P2 ;  /* 0xff800000b6b67808 */ /* 0x010fe20005000000 */
[----:B------:R-:W-:Y:S02]  /*3b90*/  VIADD R3, R3, 0x39 ;  /* 0x0000003903037836 */ /* 0x000fe40000000000 */
[----:B------:R-:W3:Y:S01]  /*3ba0*/  MUFU.TANH R179, R63 ;  /* 0x0000003f00b37308 */ /* 0x000ee20000002400 */
[----:B-1----:R-:W-:Y:S02]  /*3bb0*/  FSEL R183, R183, -INF , !P2 ;  /* 0xff800000b7b77808 */ /* 0x002fe40005000000 */
[----:B------:R-:W-:-:S05]  /*3bc0*/  ISETP.GE.AND P2, PT, R7, R92, PT ;  /* 0x0000005c0700720c */ /* 0x000fca0003f46270 */
[----:B------:R-:W1:Y:S01]  /*3bd0*/  MUFU.TANH R180, R64 ;  /* 0x0000004000b47308 */ /* 0x000e620000002400 */
[----:B--2---:R-:W-:-:S07]  /*3be0*/  FSEL R172, R172, -INF , !P1 ;  /* 0xff800000acac7808 */ /* 0x004fce0004800000 */
[----:B------:R-:W2:Y:S01]  /*3bf0*/  MUFU.TANH R178, R65 ;  /* 0x0000004100b27308 */ /* 0x000ea20000002400 */
[----:B---3--:R-:W-:Y:S02]  /*3c00*/  FSEL R179, R179, -INF , !P1 ;  /* 0xff800000b3b37808 */ /* 0x008fe40004800000 */
[----:B------:R-:W-:-:S05]  /*3c10*/  ISETP.GE.AND P1, PT, R3, R92, PT ;  /* 0x0000005c0300720c */ /* 0x000fca0003f26270 */
[----:B------:R-:W3:Y:S01]  /*3c20*/  MUFU.TANH R173, R66 ;  /* 0x0000004200ad7308 */ /* 0x000ee20000002400 */
[----:B-1----:R-:W-:-:S07]  /*3c30*/  FSEL R180, R180, -INF , !P4 ;  /* 0xff800000b4b47808 */ /* 0x002fce0006000000 */
[----:B------:R-:W1:Y:S01]  /*3c40*/  MUFU.TANH R171, R67 ;  /* 0x0000004300ab7308 */ /* 0x000e620000002400 */
[----:B--2---:R-:W-:-:S07]  /*3c50*/  FSEL R178, R178, -INF , !P3 ;  /* 0xff800000b2b27808 */ /* 0x004fce0005800000 */
[----:B------:R-:W2:Y:S01]  /*3c60*/  MUFU.TANH R176, R72 ;  /* 0x0000004800b07308 */ /* 0x000ea20000002400 */
[----:B---3--:R-:W-:-:S07]  /*3c70*/  FSEL R173, R173, -INF , !P4 ;  /* 0xff800000adad7808 */ /* 0x008fce0006000000 */
[----:B------:R-:W3:Y:S01]  /*3c80*/  MUFU.TANH R167, R74 ;  /* 0x0000004a00a77308 */ /* 0x000ee20000002400 */
[----:B-1----:R-:W-:-:S07]  /*3c90*/  FSEL R171, R171, -INF , !P3 ;  /* 0xff800000abab7808 */ /* 0x002fce0005800000 */
[----:B------:R-:W1:Y:S01]  /*3ca0*/  MUFU.TANH R165, R75 ;  /* 0x0000004b00a57308 */ /* 0x000e620000002400 */
[----:B--2---:R-:W-:-:S07]  /*3cb0*/  FSEL R176, R176, -INF , !P2 ;  /* 0xff800000b0b07808 */ /* 0x004fce0005000000 */
[----:B------:R-:W2:Y:S01]  /*3cc0*/  MUFU.TANH R170, R73 ;  /* 0x0000004900aa7308 */ /* 0x000ea20000002400 */
[----:B---3--:R-:W-:Y:S02]  /*3cd0*/  FSEL R167, R167, -INF , !P2 ;  /* 0xff800000a7a77808 */ /* 0x008fe40005000000 */
[----:B-1----:R-:W-:Y:S02]  /*3ce0*/  FSEL R165, R165, -INF , !P1 ;  /* 0xff800000a5a57808 */ /* 0x002fe40004800000 */
[----:B--2---:R-:W-:Y:S01]  /*3cf0*/  FSEL R170, R170, -INF , !P1 ;  /* 0xff800000aaaa7808 */ /* 0x004fe20004800000 */
[----:B------:R-:W-:Y:S06]  /*3d00*/  BAR.SYNC.DEFER_BLOCKING 0x0 ;  /* 0x0000000000007b1d */ /* 0x000fec0000010000 */
[----:B------:R-:W-:Y:S05]  /*3d10*/  @!P5 BRA `(.L_x_182) ;  /* 0x0000000000c4d947 */ /* 0x000fea0003800000 */
        /* <DEDUP_REMOVED lines=46> */
.L_x_184:
[----:B------:R3:W-:Y:S02]  /*4000*/  STS.128 [R208+0x11000], RZ ;  /* 0x011000ffd0007388 */ /* 0x0007e40000000c00 */
.L_x_185:
[----:B------:R-:W-:Y:S05]  /*4010*/  BSYNC.RECONVERGENT B0 ;  /* 0x0000000000007941 */ /* 0x000fea0003800200 */
.L_x_183:
[----:B------:R-:W0:Y:S02]  /*4020*/  LDGDEPBAR ;  /* 0x00000000000079af */ /* 0x000e240000000000 */
.L_x_182:
        /* <DEDUP_REMOVED lines=49> */
[--C-:B------:R-:W-:Y:S01]  /*4340*/  FFMA.FTZ R161, R68, UR4, -R175.reuse ;  /* 0x0000000444a17c23 */ /* 0x100fe200080108af */
[--C-:B------:R-:W-:Y:S01]  /*4350*/  FFMA.FTZ R157, R44, UR4, -R175.reuse ;  /* 0x000000042c9d7c23 */ /* 0x100fe200080108af */
[--C-:B------:R-:W-:Y:S01]  /*4360*/  FFMA.FTZ R156, R20, UR4, -R175.reuse ;  /* 0x00000004149c7c23 */ /* 0x100fe200080108af */
[--C-:B------:R-:W-:Y:S01]  /*4370*/  FFMA.FTZ R153, R14, UR4, -R175.reuse ;  /* 0x000000040e997c23 */ /* 0x100fe200080108af */
[--C-:B------:R-:W-:Y:S01]  /*4380*/  FFMA.FTZ R159, R5, UR4, -R166.reuse ;  /* 0x00000004059f7c23 */ /* 0x100fe200080108a6 */
[--C-:B------:R-:W-:Y:S01]  /*4390*/  FFMA.FTZ R158, R71, UR4, -R166.reuse ;  /* 0x00000004479e7c23 */ /* 0x100fe200080108a6 */
[----:B------:R-:W4:Y:S01]  /*43a0*/  LDSM.16.MT88.4 R4, [R162+0x16000] ;  /* 0x01600000a204783b */ /* 0x000f220000004200 */
        /* <DEDUP_REMOVED lines=13> */
[----:B------:R-:W-:Y:S01]  /*4480*/  LDSM.16.MT88.4 R20, [R168+0x16800] ;  /* 0x01680000a814783b */ /* 0x000fe20000004200 */
        /* <DEDUP_REMOVED lines=13> */
[----:B------:R-:W-:Y:S01]  /*4560*/  FFMA.FTZ R217, R170, UR4, -R175 ;  /* 0x00000004aad97c23 */ /* 0x000fe200080108af */
[----:B---3--:R-:W-:Y:S01]  /*4570*/  F2FP.BF16.F32.PACK_AB R98, R156, R157 ;  /* 0x0000009d9c62723e */ /* 0x008fe200000010ff */
[----:B------:R-:W3:Y:S01]  /*4580*/  LDSM.16.MT88.4 R136, [R162+0x12800] ;  /* 0x01280000a288783b */ /* 0x000ee20000004200 */
[----:B------:R-:W2:Y:S01]  /*4590*/  MUFU.EX2 R154, R154 ;  /* 0x0000009a009a7308 */ /* 0x000ea20000000800 */
[--C-:B------:R-:W-:Y:S01]  /*45a0*/  FFMA.FTZ R170, R171, UR4, -R166.reuse ;  /* 0x00000004abaa7c23 */ /* 0x100fe200080108a6 */
[----:B------:R-:W-:Y:S01]  /*45b0*/  FFMA.FTZ R167, R167, UR4, -R166 ;  /* 0x00000004a7a77c23 */ /* 0x000fe200080108a6 */
[----:B------:R-:W3:Y:S01]  /*45c0*/  LDSM.16.MT88.4 R32, [R164+0x14800] ;  /* 0x01480000a420783b */ /* 0x000ee20000004200 */
[----:B------:R-:W-:Y:S01]  /*45d0*/  MUFU.EX2 R153, R153 ;  /* 0x0000009900997308 */ /* 0x000fe20000000800 */
[----:B------:R-:W-:Y:S01]  /*45e0*/  FADD.FTZ R160, R161, R160 ;  /* 0x000000a0a1a07221 */ /* 0x000fe20000010000 */
[----:B-1----:R-:W-:Y:S01]  /*45f0*/  F2FP.BF16.F32.PACK_AB R97, R158, R159 ;  /* 0x0000009f9e61723e */ /* 0x002fe200000010ff */
[----:B------:R-:W1:Y:S01]  /*4600*/  LDSM.16.MT88.4 R28, [R163+0x14800] ;  /* 0x01480000a31c783b */ /* 0x000e620000004200 */
[----:B------:R-:W4:Y:S01]  /*4610*/  MUFU.EX2 R152, R152 ;  /* 0x0000009800987308 */ /* 0x000f220000000800 */
[----:B------:R-:W-:Y:S01]  /*4620*/  FADD.FTZ R158, R159, R158 ;  /* 0x0000009e9f9e7221 */ /* 0x000fe20000010000 */
[----:B------:R-:W-:Y:S01]  /*4630*/  FADD.FTZ R157, R157, R160 ;  /* 0x000000a09d9d7221 */ /* 0x000fe20000010000 */
[----:B------:R-:W1:Y:S01]  /*4640*/  LDSM.16.MT88.4 R24, [R162+0x14800] ;  /* 0x01480000a218783b */ /* 0x000e620000004200 */
[----:B------:R-:W-:Y:S01]  /*4650*/  MUFU.EX2 R149, R149 ;  /* 0x0000009500957308 */ /* 0x000fe20000000800 */
[----:B--2---:R-:W-:Y:S01]  /*4660*/  F2FP.BF16.F32.PACK_AB R99, R154, R155 ;  /* 0x0000009b9a63723e */ /* 0x004fe200000010ff */
[----:B------:R-:W-:-:S02]  /*4670*/  FADD.FTZ R155, R155, R158 ;  /* 0x0000009e9b9b7221 */ /* 0x000fc40000010000 */
[----:B------:R-:W-:Y:S01]  /*4680*/  MUFU.EX2 R148, R148 ;  /* 0x0000009400947308 */ /* 0x000fe20000000800 */
[----:B------:R-:W-:Y:S01]  /*4690*/  FADD.FTZ R156, R156, R157 ;  /* 0x0000009d9c9c7221 */ /* 0x000fe20000010000 */
[----:B------:R-:W-:Y:S02]  /*46a0*/  FADD.FTZ R154, R154, R155 ;  /* 0x0000009b9a9a7221 */ /* 0x000fe40000010000 */
[----:B------:R-:W-:Y:S01]  /*46b0*/  MUFU.EX2 R151, R151 ;  /* 0x0000009700977308 */ /* 0x000fe20000000800 */
[C---:B------:R-:W-:Y:S03]  /*46c0*/  HMMA.16816.F32.BF16 R128, R96.reuse, R124, RZ ;  /* 0x0000007c6080723c */ /* 0x040fe600000418ff */
[----:B------:R-:W2:Y:S04]  /*46d0*/  MUFU.EX2 R150, R150 ;  /* 0x0000009600967308 */ /* 0x000ea80000000800 */
        /* <DEDUP_REMOVED lines=29> */
[----:B----4-:R-:W-:Y:S01]  /*48b0*/  HMMA.16816.F32.BF16 R92, R96, R4, RZ ;  /* 0x00000004605c723c */ /* 0x010fe200000418ff */
        /* <DEDUP_REMOVED lines=21> */
[----:B------:R-:W-:Y:S01]  /*4a10*/  FFMA.FTZ R20, R182, UR4, -R175 ;  /* 0x00000004b6147c23 */ /* 0x000fe200080108af */
[--C-:B------:R-:W-:Y:S01]  /*4a20*/  FFMA.FTZ R182, R185, UR4, -R166.reuse ;  /* 0x00000004b9b67c23 */ /* 0x100fe200080108a6 */
[----:B------:R-:W-:-:S02]  /*4a30*/  FFMA.FTZ R21, R181, UR4, -R166 ;  /* 0x00000004b5157c23 */ /* 0x000fc400080108a6 */
[----:B------:R-:W4:Y:S03]  /*4a40*/  MUFU.EX2 R174, R20 ;  /* 0x0000001400ae7308 */ /* 0x000f260000000800 */
[C---:B------:R-:W-:Y:S01]  /*4a50*/  HMMA.16816.F32.BF16 R120, R4.reuse, R144, R120 ;  /* 0x000000900478723c */ /* 0x040fe20000041878 */
[----:B------:R-:W-:Y:S04]  /*4a60*/  MUFU.EX2 R182, R182 ;  /* 0x000000b600b67308 */ /* 0x000fe80000000800 */
[----:B------:R-:W5:Y:S03]  /*4a70*/  MUFU.EX2 R181, R183 ;  /* 0x000000b700b57308 */ /* 0x000f660000000800 */
[C---:B------:R-:W-:Y:S01]  /*4a80*/  HMMA.16816.F32.BF16 R116, R4.reuse, R146, R116 ;  /* 0x000000920474723c */ /* 0x040fe20000041874 */
[----:B------:R2:W5:Y:S01]  /*4a90*/  MUFU.EX2 R179, R21 ;  /* 0x0000001500b37308 */ /* 0x0005620000000800 */
[----:B------:R-:W-:Y:S06]  /*4aa0*/  LDSM.16.MT88.4 R144, [R164+0x13000] ;  /* 0x01300000a490783b */ /* 0x000fec0000004200 */
        /* <DEDUP_REMOVED lines=24> */
[----:B-----5:R-:W-:Y:S01]  /*4c30*/  F2FP.BF16.F32.PACK_AB R5, R181, R182 ;  /* 0x000000b6b505723e */ /* 0x020fe200000010ff */
[----:B------:R-:W-:Y:S01]  /*4c40*/  FADD.FTZ R169, R169, R148 ;  /* 0x00000094a9a97221 */ /* 0x000fe20000010000 */
[----:B------:R-:W-:-:S02]  /*4c50*/  F2FP.BF16.F32.PACK_AB R6, R172, R177 ;  /* 0x000000b1ac06723e */ /* 0x000fc400000010ff */
[----:B------:R-:W-:Y:S01]  /*4c60*/  F2FP.BF16.F32.PACK_AB R7, R184, R179 ;  /* 0x000000b3b807723e */ /* 0x000fe200000010ff */
        /* <DEDUP_REMOVED lines=117> */
[----:B------:R-:W3:Y:S01]  /*53c0*/  LDCU UR4, c[0x0][0x45c] ;  /* 0x00008b80ff0477ac */ /* 0x000ee20008000800 */
[----:B-1----:R-:W-:Y:S01]  /*53d0*/  ULEA UR7, UR7, UR8, 0x18 ;  /* 0x0000000807077291 */ /* 0x002fe2000f8ec0ff */
[C---:B--2---:R-:W-:Y:S01]  /*53e0*/  IMAD.SHL.U32 R187, R193.reuse, 0x40, RZ ;  /* 0x00000040c1bb7824 */ /* 0x044fe200078e00ff */
[C---:B------:R-:W-:Y:S01]  /*53f0*/  LOP3.LUT P0, RZ, R193.reuse, 0x2, RZ, 0xc0, !PT ;  /* 0x00000002c1ff7812 */ /* 0x040fe2000780c0ff */
[C---:B------:R-:W-:Y:S01]  /*5400*/  IMAD.SHL.U32 R209, R193.reuse, 0x20, RZ ;  /* 0x00000020c1d17824 */ /* 0x040fe200078e00ff */
[----:B------:R-:W-:Y:S02]  /*5410*/  LOP3.LUT R186, R193, 0x8, RZ, 0xc0, !PT ;  /* 0x00000008c1ba7812 */ /* 0x000fe400078ec0ff */
[----:B------:R-:W-:-:S02]  /*5420*/  LOP3.LUT R185, R187, 0x400, RZ, 0xc0, !PT ;  /* 0x00000400bbb97812 */ /* 0x000fc400078ec0ff */
[----:B------:R-:W-:Y:S01]  /*5430*/  SEL R184, R191, 0xffffffe0, !P0 ;  /* 0xffffffe0bfb87807 */ /* 0x000fe20004000000 */
[----:B---3--:R-:W-:Y:S06]  /*5440*/  BRA `(.L_x_187) ;  /* 0x0000000000b07947 */ /* 0x008fec0003800000 */
.L_x_189:
        /* <DEDUP_REMOVED lines=44> */
.L_x_187:
[----:B------:R-:W-:Y:S04]  /*5710*/  DEPBAR.LE SB0, 0x0 ;  /* 0x000080000000791a */ /* 0x000fe80000000000 */
[----:B------:R-:W-:Y:S01]  /*5720*/  BAR.SYNC.DEFER_BLOCKING 0x0 ;  /* 0x0000000000007b1d */ /* 0x000fe20000010000 */
[C---:B----4-:R-:W-:Y:S01]  /*5730*/  IMAD.WIDE.U32 R132, R207.reuse, R200, RZ ;  /* 0x000000c8cf847225 */ /* 0x050fe200078e00ff */
[C---:B------:R-:W-:Y:S02]  /*5740*/  LOP3.LUT R211, R192.reuse, 0x40, RZ, 0xfc, !PT ;  /* 0x00000040c0d37812 */ /* 0x040fe400078efcff */
[----:B------:R-:W-:Y:S01]  /*5750*/  LOP3.LUT R210, R192, 0x80, RZ, 0xfc, !PT ;  /* 0x00000080c0d27812 */ /* 0x000fe200078efcff */
[----:B------:R-:W-:Y:S01]  /*5760*/  IMAD R133, R207, R201, R133 ;  /* 0x000000c9cf857224 */ /* 0x000fe200078e0285 */
[C---:B------:R-:W-:Y:S01]  /*5770*/  LEA R134, P0, R132.reuse, R203, 0x7 ;  /* 0x000000cb84867211 */ /* 0x040fe200078038ff */
[C---:B------:R-:W-:Y:S01]  /*5780*/  IMAD.SHL.U32 R219, R132.reuse, 0x40, RZ ;  /* 0x0000004084db7824 */ /* 0x040fe200078e00ff */
[----:B------:R-:W-:Y:S01]  /*5790*/  ISETP.GE.AND P3, PT, R211, UR9, PT ;  /* 0x00000009d3007c0c */ /* 0x000fe2000bf66270 */
[----:B------:R-:W-:Y:S01]  /*57a0*/  IMAD.SHL.U32 R212, R193, 0x8, RZ ;  /* 0x00000008c1d47824 */ /* 0x000fe200078e00ff */
[-CC-:B------:R-:W-:Y:S02]  /*57b0*/  LEA.HI.X R135, R132, R202.reuse, R133.reuse, 0x7, P0 ;  /* 0x000000ca84877211 */ /* 0x180fe400000f3c85 */
[----:B------:R-:W-:Y:S02]  /*57c0*/  ISETP.GE.AND P2, PT, R210, UR9, PT ;  /* 0x00000009d2007c0c */ /* 0x000fe4000bf46270 */
[----:B------:R-:W-:Y:S02]  /*57d0*/  SHF.L.U64.HI R133, R132, 0x6, R133 ;  /* 0x0000000684857819 */ /* 0x000fe40000010285 */
[C---:B------:R-:W-:Y:S02]  /*57e0*/  LEA R136, P0, R200.reuse, R219, 0x5 ;  /* 0x000000dbc8887211 */ /* 0x040fe400078028ff */
        /* <DEDUP_REMOVED lines=9> */
[----:B------:R-:W-:Y:S03]  /*5880*/  LEA.HI.X R133, R136, R202, R133, 0x1, P0 ;  /* 0x000000ca88857211 */ /* 0x000fe600000f0c85 */
[----:B------:R-:W-:Y:S01]  /*5890*/  @P1 STS.128 [R208+0x12000], RZ ;  /* 0x012000ffd0001388 */ /* 0x000fe20000000c00 */
[----:B------:R-:W-:Y:S02]  /*58a0*/  ISETP.GE.AND P1, PT, R192, UR9, PT ;  /* 0x00000009c0007c0c */ /* 0x000fe4000bf26270 */
[----:B------:R-:W-:Y:S03]  /*58b0*/  LOP3.LUT R192, R212, 0x38, RZ, 0xc0, !PT ;  /* 0x00000038d4c07812 */ /* 0x000fe600078ec0ff */
[----:B------:R-:W-:Y:S01]  /*58c0*/  @!PT LDS RZ, [RZ] ;  /* 0x00000000fffff984 */ /* 0x000fe20000000800 */
[----:B------:R-:W-:Y:S01]  /*58d0*/  @!PT LDS RZ, [RZ] ;  /* 0x00000000fffff984 */ /* 0x000fe20000000800 */
[----:B------:R-:W-:Y:S01]  /*58e0*/  @!PT LDS RZ, [RZ] ;  /* 0x00000000fffff984 */ /* 0x000fe20000000800 */
[----:B------:R-:W-:Y:S01]  /*58f0*/  @!P3 LDGSTS.E.BYPASS.LTC128B.128 [R208+0x14000], desc[UR16][R134.64+0x80] ;  /* 0x1400008086d0bfae */ /* 0x000fe2000b981a10 */
[--C-:B------:R-:W-:Y:S02]  /*5900*/  LOP3.LUT R3, R194, 0x200, R187.reuse, 0xf8, !PT ;  /* 0x00000200c2037812 */ /* 0x100fe400078ef8bb */
[----:B------:R-:W-:Y:S03]  /*5910*/  LOP3.LUT R139, R192, 0x1c0, R187, 0xf8, !PT ;  /* 0x000001c0c08b7812 */ /* 0x000fe600078ef8bb */
[----:B------:R-:W-:Y:S01]  /*5920*/  @P3 STS.128 [R208+0x14000], RZ ;  /* 0x014000ffd0003388 */ /* 0x000fe20000000c00 */
[----:B------:R-:W-:Y:S02]  /*5930*/  LOP3.LUT R2, R195, 0x8, RZ, 0xc0, !PT ;  /* 0x00000008c3027812 */ /* 0x000fe400078ec0ff */
[----:B------:R-:W-:Y:S03]  /*5940*/  LOP3.LUT P0, RZ, R193, 0x4, RZ, 0xc0, !PT ;  /* 0x00000004c1ff7812 */ /* 0x000fe6000780c0ff */
[----:B------:R-:W-:Y:S01]  /*5950*/  @!PT LDS RZ, [RZ] ;  /* 0x00000000fffff984 */ /* 0x000fe20000000800 */
[----:B------:R-:W-:Y:S01]  /*5960*/  @!PT LDS RZ, [RZ] ;  /* 0x00000000fffff984 */ /* 0x000fe20000000800 */
[----:B------:R-:W-:Y:S01]  /*5970*/  @!PT LDS RZ, [RZ] ;  /* 0x00000000fffff984 */ /* 0x000fe20000000800 */
[----:B------:R-:W-:Y:S01]  /*5980*/  @!P2 LDGSTS.E.BYPASS.LTC128B.128 [R208+0x16000], desc[UR16][R134.64+0x100] ;  /* 0x1600010086d0afae */ /* 0x000fe2000b981a10 */
[----:B------:R-:W-:Y:S02]  /*5990*/  LOP3.LUT R3, R3, R139, R2, 0xf6, !PT ;  /* 0x0000008b03037212 */ /* 0x000fe400078ef602 */
[----:B------:R-:W-:Y:S03]  /*59a0*/  LOP3.LUT R2, R139, R186, RZ, 0x3c, !PT ;  /* 0x000000ba8b027212 */ /* 0x000fe600078e3cff */
[----:B------:R-:W-:Y:S01]  /*59b0*/  @P2 STS.128 [R208+0x16000], RZ ;  /* 0x016000ffd0002388 */ /* 0x000fe20000000c00 */
[----:B------:R-:W-:Y:S02]  /*59c0*/  LEA R199, R3, UR5, 0x1 ;  /* 0x0000000503c77c11 */ /* 0x000fe4000f8e08ff */
[----:B------:R-:W-:Y:S03]  /*59d0*/  ISETP.NE.AND P4, PT, R207, RZ, PT ;  /* 0x000000ffcf00720c */ /* 0x000fe60003f85270 */
[----:B------:R-:W-:Y:S01]  /*59e0*/  @!PT LDS RZ, [RZ] ;  /* 0x00000000fffff984 */ /* 0x000fe20000000800 */
[----:B------:R-:W-:Y:S01]  /*59f0*/  @!PT LDS RZ, [RZ] ;  /* 0x00000000fffff984 */ /* 0x000fe20000000800 */
[----:B------:R-:W-:Y:S01]  /*5a00*/  @!PT LDS RZ, [RZ] ;  /* 0x00000000fffff984 */ /* 0x000fe20000000800 */
[----:B------:R-:W-:Y:S01]  /*5a10*/  @!P1 LDGSTS.E.BYPASS.LTC128B.128 [R208+0x13000], desc[UR16][R132.64] ;  /* 0x1300000084d09fae */ /* 0x000fe2000b981a10 */
[----:B------:R-:W-:Y:S01]  /*5a20*/  IMAD R197, R2, 0x2, R185 ;  /* 0x0000000202c57824 */ /* 0x000fe200078e02b9 */
[----:B------:R-:W-:Y:S01]  /*5a30*/  SEL R2, R188, 0xffffffc0, !P0 ;  /* 0xffffffc0bc027807 */ /* 0x000fe20004000000 */
[----:B------:R-:W-:Y:S03]  /*5a40*/  IMAD.IADD R196, R184, 0x1, R199 ;  /* 0x00000001b8c47824 */ /* 0x000fe600078e02c7 */
[----:B------:R-:W-:Y:S01]  /*5a50*/  @P1 STS.128 [R208+0x13000], RZ ;  /* 0x013000ffd0001388 */ /* 0x000fe20000000c00 */
[----:B------:R-:W-:Y:S05]  /*5a60*/  IADD3 R3, PT, PT, R197, UR5, RZ ;  /* 0x00000005c5037c10 */ /* 0x000fea000fffe0ff */
[----:B------:R-:W-:Y:S01]  /*5a70*/  @!PT LDS RZ, [RZ] ;  /* 0x00000000fffff984 */ /* 0x000fe20000000800 */
[----:B------:R-:W-:Y:S01]  /*5a80*/  @!PT LDS RZ, [RZ] ;  /* 0x00000000fffff984 */ /* 0x000fe20000000800 */
[----:B------:R-:W-:Y:S01]  /*5a90*/  @!PT LDS RZ, [RZ] ;  /* 0x00000000fffff984 */ /* 0x000fe20000000800 */
[----:B------:R-:W-:Y:S01]  /*5aa0*/  @!P3 LDGSTS.E.BYPASS.LTC128B.128 [R208+0x15000], desc[UR16][R132.64+0x80] ;  /* 0x1500008084d0bfae */ /* 0x000fe2000b981a10 */
[----:B------:R-:W-:Y:S01]  /*5ab0*/  IADD3 R139, PT, PT, R2, R199, RZ ;  /* 0x000000c7028b7210 */ /* 0x000fe20007ffe0ff */
[C---:B------:R-:W-:Y:S04]  /*5ac0*/  IMAD.IADD R138, R3.reuse, 0x1, R184 ;  /* 0x00000001038a7824 */ /* 0x040fe800078e02b8 */
[----:B------:R-:W-:Y:S01]  /*5ad0*/  @P3 STS.128 [R208+0x15000], RZ ;  /* 0x015000ffd0003388 */ /* 0x000fe20000000c00 */
[----:B------:R-:W-:Y:S02]  /*5ae0*/  IMAD.IADD R3, R3, 0x1, R2 ;  /* 0x0000000103037824 */ /* 0x000fe400078e0202 */
[C---:B------:R-:W-:Y:S03]  /*5af0*/  IMAD.IADD R136, R184.reuse, 0x1, R139 ;  /* 0x00000001b8887824 */ /* 0x040fe600078e028b */
[----:B------:R-:W-:Y:S01]  /*5b00*/  @!PT LDS RZ, [RZ] ;  /* 0x00000000fffff984 */ /* 0x000fe20000000800 */
[----:B------:R-:W-:Y:S01]  /*5b10*/  @!PT LDS RZ, [RZ] ;  /* 0x00000000fffff984 */ /* 0x000fe20000000800 */
[----:B------:R-:W-:Y:S01]  /*5b20*/  @!PT LDS RZ, [RZ] ;  /* 0x00000000fffff984 */ /* 0x000fe20000000800 */
[----:B------:R1:W-:Y:S01]  /*5b30*/  @!P2 LDGSTS.E.BYPASS.LTC128B.128 [R208+0x17000], desc[UR16][R132.64+0x100] ;  /* 0x1700010084d0afae */ /* 0x0003e2000b981a10 */
[----:B------:R-:W-:Y:S05]  /*5b40*/  IADD3 R2, PT, PT, R184, R3, RZ ;  /* 0x00000003b8027210 */ /* 0x000fea0007ffe0ff */
[----:B------:R-:W-:Y:S06]  /*5b50*/  @P2 STS.128 [R208+0x17000], RZ ;  /* 0x017000ffd0002388 */ /* 0x000fec0000000c00 */
[----:B------:R-:W-:Y:S06]  /*5b60*/  LDSM.16.M88.4 R140, [R199] ;  /* 0x00000000c78c783b */ /* 0x000fec0000000200 */
[----:B------:R-:W2:Y:S06]  /*5b70*/  LDSM.16.M88.4 R144, [R197+UR5+0xc000] ;  /* 0x00c00005c590783b */ /* 0x000eac0008000200 */
[----:B------:R-:W3:Y:S06]  /*5b80*/  LDSM.16.M88.4 R148, [R197+UR5+0xc800] ;  /* 0x00c80005c594783b */ /* 0x000eec0008000200 */
[----:B------:R-:W4:Y:S06]  /*5b90*/  LDSM.16.M88.4 R152, [R197+UR5+0xd000] ;  /* 0x00d00005c598783b */ /* 0x000f2c0008000200 */
[----:B------:R-:W0:Y:S06]  /*5ba0*/  LDGDEPBAR ;  /* 0x00000000000079af */ /* 0x000e2c0000000000 */
[----:B------:R-:W5:Y:S06]  /*5bb0*/  LDSM.16.M88.4 R156, [R197+UR5+0xd800] ;  /* 0x00d80005c59c783b */ /* 0x000f6c0008000200 */
[----:B------:R-:W-:Y:S06]  /*5bc0*/  LDSM.16.M88.4 R160, [R196] ;  /* 0x00000000c4a0783b */ /* 0x000fec0000000200 */
[----:B------:R-:W5:Y:S01]  /*5bd0*/  LDSM.16.M88.4 R164, [R138+0xc000] ;  /* 0x00c000008aa4783b */ /* 0x000f620000000200 */
[C---:B--2---:R-:W-:Y:S05]  /*5be0*/  HMMA.16816.F32.BF16 R4, R140.reuse, R144, RZ ;  /* 0x000000908c04723c */ /* 0x044fea00000418ff */
[----:B------:R-:W2:Y:S06]  /*5bf0*/  LDSM.16.M88.4 R168, [R138+0xc800] ;  /* 0x00c800008aa8783b */ /* 0x000eac0000000200 */
[----:B------:R-:W2:Y:S01]  /*5c00*/  LDSM.16.M88.4 R172, [R138+0xd000] ;  /* 0x00d000008aac783b */ /* 0x000ea20000000200 */
[C---:B------:R-:W-:Y:S05]  /*5c10*/  HMMA.16816.F32.BF16 R8, R140.reuse, R146, RZ ;  /* 0x000000928c08723c */ /* 0x040fea00000418ff */
[----:B------:R-:W2:Y:S03]  /*5c20*/  LDSM.16.M88.4 R144, [R138+0xd800] ;  /* 0x00d800008a90783b */ /* 0x000ea60000000200 */
[C---:B---3--:R-:W-:Y:S03]  /*5c30*/  HMMA.16816.F32.BF16 R12, R140.reuse, R148, RZ ;  /* 0x000000948c0c723c */ /* 0x048fe600000418ff */
[----:B------:R-:W-:Y:S05]  /*5c40*/  LDSM.16.M88.4 R176, [R139] ;  /* 0x000000008bb0783b */ /* 0x000fea0000000200 */
[C---:B------:R-:W-:Y:S01]  /*5c50*/  HMMA.16816.F32.BF16 R16, R140.reuse, R150, RZ ;  /* 0x000000968c10723c */ /* 0x040fe200000418ff */
[----:B------:R-:W3:Y:S06]  /*5c60*/  LDSM.16.M88.4 R180, [R3+0xc000] ;  /* 0x00c0000003b4783b */ /* 0x000eec0000000200 */
[----:B------:R-:W-:Y:S01]  /*5c70*/  LDSM.16.M88.4 R148, [R3+0xd000] ;  /* 0x00d000000394783b */ /* 0x000fe20000000200 */
[C---:B----4-:R-:W-:Y:S05]  /*5c80*/  HMMA.16816.F32.BF16 R20, R140.reuse, R152, RZ ;  /* 0x000000988c14723c */ /* 0x050fea00000418ff */
[----:B-1----:R-:W-:Y:S03]  /*5c90*/  LDSM.16.M88.4 R132, [R3+0xd800] ;  /* 0x00d800000384783b */ /* 0x002fe60000000200 */
[C---:B------:R-:W-:Y:S03]  /*5ca0*/  HMMA.16816.F32.BF16 R24, R140.reuse, R154, RZ ;  /* 0x0000009a8c18723c */ /* 0x040fe600000418ff */
[----:B------:R-:W-:Y:S05]  /*5cb0*/  LDSM.16.M88.4 R152, [R136] ;  /* 0x000000008898783b */ /* 0x000fea0000000200 */
[C---:B-----5:R-:W-:Y:S08]  /*5cc0*/  HMMA.16816.F32.BF16 R28, R140.reuse, R156, RZ ;  /* 0x0000009c8c1c723c */ /* 0x060ff000000418ff */
[----:B------:R-:W-:Y:S01]  /*5cd0*/  HMMA.16816.F32.BF16 R32, R140, R158, RZ ;  /* 0x0000009e8c20723c */ /* 0x000fe200000418ff */
[----:B------:R-:W1:Y:S06]  /*5ce0*/  LDSM.16.M88.4 R140, [R3+0xc800] ;  /* 0x00c80000038c783b */ /* 0x000e6c0000000200 */
[----:B------:R-:W4:Y:S01]  /*5cf0*/  LDSM.16.M88.4 R156, [R2+0xc000] ;  /* 0x00c00000029c783b */ /* 0x000f220000000200 */
[C---:B------:R-:W-:Y:S08]  /*5d00*/  HMMA.16816.F32.BF16 R4, R160.reuse, R164, R4 ;  /* 0x000000a4a004723c */ /* 0x040ff00000041804 */
[C---:B------:R-:W-:Y:S01]  /*5d10*/  HMMA.16816.F32.BF16 R8, R160.reuse, R166, R8 ;  /* 0x000000a6a008723c */ /* 0x040fe20000041808 */
[----:B------:R-:W-:Y:S07]  /*5d20*/  LDSM.16.M88.4 R164, [R2+0xd800] ;  /* 0x00d8000002a4783b */ /* 0x000fee0000000200 */
[C---:B--2---:R-:W-:Y:S08]  /*5d30*/  HMMA.16816.F32.BF16 R12, R160.reuse, R168, R12 ;  /* 0x000000a8a00c723c */ /* 0x044ff0000004180c */
[C---:B------:R-:W-:Y:S01]  /*5d40*/  HMMA.16816.F32.BF16 R16, R160.reuse, R170, R16 ;  /* 0x000000aaa010723c */ /* 0x040fe20000041810 */
[----:B------:R-:W-:Y:S07]  /*5d50*/  LDSM.16.M88.4 R168, [R199+0x4000] ;  /* 0x00400000c7a8783b */ /* 0x000fee0000000200 */
[C---:B------:R-:W-:Y:S08]  /*5d60*/  HMMA.16816.F32.BF16 R20, R160.reuse, R172, R20 ;  /* 0x000000aca014723c */ /* 0x040ff00000041814 */
[C---:B------:R-:W-:Y:S01]  /*5d70*/  HMMA.16816.F32.BF16 R24, R160.reuse, R174, R24 ;  /* 0x000000aea018723c */ /* 0x040fe20000041818 */
[----:B------:R-:W-:Y:S07]  /*5d80*/  LDSM.16.M88.4 R172, [R197+UR5+0xe000] ;  /* 0x00e00005c5ac783b */ /* 0x000fee0008000200 */
[C---:B------:R-:W-:Y:S08]  /*5d90*/  HMMA.16816.F32.BF16 R28, R160.reuse, R144, R28 ;  /* 0x00000090a01c723c */ /* 0x040ff0000004181c */
[----:B------:R-:W-:Y:S01]  /*5da0*/  HMMA.16816.F32.BF16 R32, R160, R146, R32 ;  /* 0x00000092a020723c */ /* 0x000fe20000041820 */
[----:B------:R-:W2:Y:S06]  /*5db0*/  LDSM.16.M88.4 R144, [R2+0xc800] ;  /* 0x00c800000290783b */ /* 0x000eac0000000200 */
[----:B------:R-:W5:Y:S01]  /*5dc0*/  LDSM.16.M88.4 R160, [R2+0xd000] ;  /* 0x00d0000002a0783b */ /* 0x000f620000000200 */
[C---:B---3--:R-:W-:Y:S08]  /*5dd0*/  HMMA.16816.F32.BF16 R4, R176.reuse, R180, R4 ;  /* 0x000000b4b004723c */ /* 0x048ff00000041804 */
[C---:B------:R-:W-:Y:S01]  /*5de0*/  HMMA.16816.F32.BF16 R8, R176.reuse, R182, R8 ;  /* 0x000000b6b008723c */ /* 0x040fe20000041808 */
[----:B------:R-:W-:Y:S07]  /*5df0*/  LDSM.16.M88.4 R180, [R138+0xe000] ;  /* 0x00e000008ab4783b */ /* 0x000fee0000000200 */
[C---:B-1----:R-:W-:Y:S08]  /*5e00*/  HMMA.16816.F32.BF16 R12, R176.reuse, R140, R12 ;  /* 0x0000008cb00c723c */ /* 0x042ff0000004180c */
[C---:B------:R-:W-:Y:S01]  /*5e10*/  HMMA.16816.F32.BF16 R16, R176.reuse, R142, R16 ;  /* 0x0000008eb010723c */ /* 0x040fe20000041810 */
[----:B------:R-:W-:Y:S07]  /*5e20*/  LDSM.16.M88.4 R140, [R197+UR5+0xf000] ;  /* 0x00f00005c58c783b */ /* 0x000fee0008000200 */
[C---:B------:R-:W-:Y:S08]  /*5e30*/  HMMA.16816.F32.BF16 R20, R176.reuse, R148, R20 ;  /* 0x00000094b014723c */ /* 0x040ff00000041814 */
[C---:B------:R-:W-:Y:S01]  /*5e40*/  HMMA.16816.F32.BF16 R24, R176.reuse, R150, R24 ;  /* 0x00000096b018723c */ /* 0x040fe20000041818 */
[----:B------:R-:W-:Y:S07]  /*5e50*/  LDSM.16.M88.4 R148, [R197+UR5+0xf800] ;  /* 0x00f80005c594783b */ /* 0x000fee0008000200 */
[C---:B------:R-:W-:Y:S08]  /*5e60*/  HMMA.16816.F32.BF16 R28, R176.reuse, R132, R28 ;  /* 0x00000084b01c723c */ /* 0x040ff0000004181c */
[----:B------:R-:W-:Y:S01]  /*5e70*/  HMMA.16816.F32.BF16 R32, R176, R134, R32 ;  /* 0x00000086b020723c */ /* 0x000fe20000041820 */
[----:B------:R-:W1:Y:S06]  /*5e80*/  LDSM.16.M88.4 R132, [R197+UR5+0xe800] ;  /* 0x00e80005c584783b */ /* 0x000e6c0008000200 */
[----:B------:R-:W3:Y:S01]  /*5e90*/  LDSM.16.M88.4 R176, [R196+0x4000] ;  /* 0x00400000c4b0783b */ /* 0x000ee20000000200 */
[C---:B----4-:R-:W-:Y:S08]  /*5ea0*/  HMMA.16816.F32.BF16 R4, R152.reuse, R156, R4 ;  /* 0x0000009c9804723c */ /* 0x050ff00000041804 */
[C---:B------:R-:W-:Y:S01]  /*5eb0*/  HMMA.16816.F32.BF16 R8, R152.reuse, R158, R8 ;  /* 0x0000009e9808723c */ /* 0x040fe20000041808 */
[----:B------:R-:W-:Y:S07]  /*5ec0*/  LDSM.16.M88.4 R156, [R138+0xf800] ;  /* 0x00f800008a9c783b */ /* 0x000fee0000000200 */
[C---:B--2---:R-:W-:Y:S08]  /*5ed0*/  HMMA.16816.F32.BF16 R12, R152.reuse, R144, R12 ;  /* 0x00000090980c723c */ /* 0x044ff0000004180c */
[C---:B------:R-:W-:Y:S01]  /*5ee0*/  HMMA.16816.F32.BF16 R16, R152.reuse, R146, R16 ;  /* 0x000000929810723c */ /* 0x040fe20000041810 */
[----:B------:R-:W2:Y:S07]  /*5ef0*/  LDSM.16.M88.4 R144, [R138+0xe800] ;  /* 0x00e800008a90783b */ /* 0x000eae0000000200 */
[C---:B-----5:R-:W-:Y:S08]  /*5f00*/  HMMA.16816.F32.BF16 R20, R152.reuse, R160, R20 ;  /* 0x000000a09814723c */ /* 0x060ff00000041814 */
[C---:B------:R-:W-:Y:S01]  /*5f10*/  HMMA.16816.F32.BF16 R24, R152.reuse, R162, R24 ;  /* 0x000000a29818723c */ /* 0x040fe20000041818 */
[----:B------:R-:W-:Y:S07]  /*5f20*/  LDSM.16.M88.4 R160, [R139+0x4000] ;  /* 0x004000008ba0783b */ /* 0x000fee0000000200 */
[C---:B------:R-:W-:Y:S08]  /*5f30*/  HMMA.16816.F32.BF16 R28, R152.reuse, R164, R28 ;  /* 0x000000a4981c723c */ /* 0x040ff0000004181c */
[----:B------:R-:W-:Y:S01]  /*5f40*/  HMMA.16816.F32.BF16 R32, R152, R166, R32 ;  /* 0x000000a69820723c */ /* 0x000fe20000041820 */
[----:B------:R-:W4:Y:S06]  /*5f50*/  LDSM.16.M88.4 R152, [R138+0xf000] ;  /* 0x00f000008a98783b */ /* 0x000f2c0000000200 */
[----:B------:R-:W5:Y:S01]  /*5f60*/  LDSM.16.M88.4 R164, [R3+0xe000] ;  /* 0x00e0000003a4783b */ /* 0x000f620000000200 */
[C---:B------:R-:W-:Y:S08]  /*5f70*/  HMMA.16816.F32.BF16 R4, R168.reuse, R172, R4 ;  /* 0x000000aca804723c */ /* 0x040ff00000041804 */
[C---:B------:R-:W-:Y:S01]  /*5f80*/  HMMA.16816.F32.BF16 R8, R168.reuse, R174, R8 ;  /* 0x000000aea808723c */ /* 0x040fe20000041808 */
[----:B------:R-:W-:Y:S07]  /*5f90*/  LDSM.16.M88.4 R172, [R2+0xe000] ;  /* 0x00e0000002ac783b */ /* 0x000fee0000000200 */
[C---:B-1----:R-:W-:Y:S08]  /*5fa0*/  HMMA.16816.F32.BF16 R12, R168.reuse, R132, R12 ;  /* 0x00000084a80c723c */ /* 0x042ff0000004180c */
[C---:B------:R-:W-:Y:S01]  /*5fb0*/  HMMA.16816.F32.BF16 R16, R168.reuse, R134, R16 ;  /* 0x00000086a810723c */ /* 0x040fe20000041810 */
[----:B------:R-:W1:Y:S07]  /*5fc0*/  LDSM.16.M88.4 R132, [R3+0xe800] ;  /* 0x00e800000384783b */ /* 0x000e6e0000000200 */
[C---:B------:R-:W-:Y:S08]  /*5fd0*/  HMMA.16816.F32.BF16 R20, R168.reuse, R140, R20 ;  /* 0x0000008ca814723c */ /* 0x040ff00000041814 */
[C---:B------:R-:W-:Y:S01]  /*5fe0*/  HMMA.16816.F32.BF16 R24, R168.reuse, R142, R24 ;  /* 0x0000008ea818723c */ /* 0x040fe20000041818 */
[----:B------:R-:W1:Y:S07]  /*5ff0*/  LDSM.16.M88.4 R140, [R3+0xf000] ;  /* 0x00f00000038c783b */ /* 0x000e6e0000000200 */
[C---:B------:R-:W-:Y:S08]  /*6000*/  HMMA.16816.F32.BF16 R28, R168.reuse, R148, R28 ;  /* 0x00000094a81c723c */ /* 0x040ff0000004181c */
[----:B------:R-:W-:Y:S01]  /*6010*/  HMMA.16816.F32.BF16 R32, R168, R150, R32 ;  /* 0x00000096a820723c */ /* 0x000fe20000041820 */
[----:B------:R-:W1:Y:S06]  /*6020*/  LDSM.16.M88.4 R148, [R3+0xf800] ;  /* 0x00f800000394783b */ /* 0x000e6c0000000200 */
[----:B------:R-:W1:Y:S01]  /*6030*/  LDSM.16.M88.4 R168, [R136+0x4000] ;  /* 0x0040000088a8783b */ /* 0x000e620000000200 */
[C---:B---3--:R-:W-:Y:S08]  /*6040*/  HMMA.16816.F32.BF16 R4, R176.reuse, R180, R4 ;  /* 0x000000b4b004723c */ /* 0x048ff00000041804 */
[C---:B------:R-:W-:Y:S01]  /*6050*/  HMMA.16816.F32.BF16 R8, R176.reuse, R182, R8 ;  /* 0x000000b6b008723c */ /* 0x040fe20000041808 */
[----:B------:R-:W-:Y:S07]  /*6060*/  LDSM.16.M88.4 R180, [R2+0x10000] ;  /* 0x0100000002b4783b */ /* 0x000fee0000000200 */
        /* <DEDUP_REMOVED lines=8> */
[----:B------:R-:W4:Y:S06]  /*60f0*/  LDSM.16.M88.4 R156, [R2+0xf800] ;  /* 0x00f80000029c783b */ /* 0x000f2c0000000200 */
[----:B------:R-:W-:Y:S01]  /*6100*/  LDSM.16.M88.4 R176, [R197+UR5+0x10000] ;  /* 0x01000005c5b0783b */ /* 0x000fe20008000200 */
[C---:B-----5:R-:W-:Y:S08]  /*6110*/  HMMA.16816.F32.BF16 R4, R160.reuse, R164, R4 ;  /* 0x000000a4a004723c */ /* 0x060ff00000041804 */
[C---:B------:R-:W-:Y:S01]  /*6120*/  HMMA.16816.F32.BF16 R8, R160.reuse, R166, R8 ;  /* 0x000000a6a008723c */ /* 0x040fe20000041808 */
[----:B------:R-:W5:Y:S07]  /*6130*/  LDSM.16.M88.4 R164, [R199+0x8000] ;  /* 0x00800000c7a4783b */ /* 0x000f6e0000000200 */
[C---:B-1----:R-:W-:Y:S08]  /*6140*/  HMMA.16816.F32.BF16 R12, R160.reuse, R132, R12 ;  /* 0x00000084a00c723c */ /* 0x042ff0000004180c */
[C---:B------:R-:W-:Y:S01]  /*6150*/  HMMA.16816.F32.BF16 R16, R160.reuse, R134, R16 ;  /* 0x00000086a010723c */ /* 0x040fe20000041810 */
[----:B------:R-:W1:Y:S07]  /*6160*/  LDSM.16.M88.4 R132, [R197+UR5+0x10800] ;  /* 0x01080005c584783b */ /* 0x000e6e0008000200 */
[C---:B------:R-:W-:Y:S08]  /*6170*/  HMMA.16816.F32.BF16 R20, R160.reuse, R140, R20 ;  /* 0x0000008ca014723c */ /* 0x040ff00000041814 */
[C---:B------:R-:W-:Y:S01]  /*6180*/  HMMA.16816.F32.BF16 R24, R160.reuse, R142, R24 ;  /* 0x0000008ea018723c */ /* 0x040fe20000041818 */
[----:B------:R-:W1:Y:S07]  /*6190*/  LDSM.16.M88.4 R140, [R197+UR5+0x11000] ;  /* 0x01100005c58c783b */ /* 0x000e6e0008000200 */
[C---:B------:R-:W-:Y:S08]  /*61a0*/  HMMA.16816.F32.BF16 R28, R160.reuse, R148, R28 ;  /* 0x00000094a01c723c */ /* 0x040ff0000004181c */
[----:B------:R-:W-:Y:S01]  /*61b0*/  HMMA.16816.F32.BF16 R32, R160, R150, R32 ;  /* 0x00000096a020723c */ /* 0x000fe20000041820 */
[----:B------:R-:W1:Y:S06]  /*61c0*/  LDSM.16.M88.4 R148, [R197+UR5+0x11800] ;  /* 0x01180005c594783b */ /* 0x000e6c0008000200 */
[----:B------:R-:W-:Y:S01]  /*61d0*/  LDSM.16.M88.4 R160, [R196+0x8000] ;  /* 0x00800000c4a0783b */ /* 0x000fe20000000200 */
[C---:B------:R-:W-:Y:S08]  /*61e0*/  HMMA.16816.F32.BF16 R4, R168.reuse, R172, R4 ;  /* 0x000000aca804723c */ /* 0x040ff00000041804 */
[C---:B------:R-:W-:Y:S01]  /*61f0*/  HMMA.16816.F32.BF16 R8, R168.reuse, R174, R8 ;  /* 0x000000aea808723c */ /* 0x040fe20000041808 */
[----:B------:R-:W1:Y:S07]  /*6200*/  LDSM.16.M88.4 R172, [R138+0x10000] ;  /* 0x010000008aac783b */ /* 0x000e6e0000000200 */
[C---:B--2---:R-:W-:Y:S08]  /*6210*/  HMMA.16816.F32.BF16 R12, R168.reuse, R144, R12 ;  /* 0x00000090a80c723c */ /* 0x044ff0000004180c */
[C---:B------:R-:W-:Y:S01]  /*6220*/  HMMA.16816.F32.BF16 R16, R168.reuse, R146, R16 ;  /* 0x00000092a810723c */ /* 0x040fe20000041810 */
[----:B------:R-:W2:Y:S07]  /*6230*/  LDSM.16.M88.4 R144, [R138+0x10800] ;  /* 0x010800008a90783b */ /* 0x000eae0000000200 */
[C---:B---3--:R-:W-:Y:S08]  /*6240*/  HMMA.16816.F32.BF16 R20, R168.reuse, R152, R20 ;  /* 0x00000098a814723c */ /* 0x048ff00000041814 */
[C---:B------:R-:W-:Y:S01]  /*6250*/  HMMA.16816.F32.BF16 R24, R168.reuse, R154, R24 ;  /* 0x0000009aa818723c */ /* 0x040fe20000041818 */
[----:B------:R-:W3:Y:S07]  /*6260*/  LDSM.16.M88.4 R152, [R138+0x11000] ;  /* 0x011000008a98783b */ /* 0x000eee0000000200 */
[C---:B----4-:R-:W-:Y:S08]  /*6270*/  HMMA.16816.F32.BF16 R28, R168.reuse, R156, R28 ;  /* 0x0000009ca81c723c */ /* 0x050ff0000004181c */
[----:B------:R-:W-:Y:S01]  /*6280*/  HMMA.16816.F32.BF16 R32, R168, R158, R32 ;  /* 0x0000009ea820723c */ /* 0x000fe20000041820 */
[----:B------:R-:W4:Y:S06]  /*6290*/  LDSM.16.M88.4 R156, [R138+0x11800] ;  /* 0x011800008a9c783b */ /* 0x000f2c0000000200 */
[----:B------:R-:W-:Y:S01]  /*62a0*/  LDSM.16.M88.4 R168, [R139+0x8000] ;  /* 0x008000008ba8783b */ /* 0x000fe20000000200 */
[C---:B-----5:R-:W-:Y:S08]  /*62b0*/  HMMA.16816.F32.BF16 R4, R164.reuse, R176, R4 ;  /* 0x000000b0a404723c */ /* 0x060ff00000041804 */
[C---:B------:R-:W-:Y:S01]  /*62c0*/  HMMA.16816.F32.BF16 R8, R164.reuse, R178, R8 ;  /* 0x000000b2a408723c */ /* 0x040fe20000041808 */
[----:B------:R-:W5:Y:S07]  /*62d0*/  LDSM.16.M88.4 R176, [R3+0x10000] ;  /* 0x0100000003b0783b */ /* 0x000f6e0000000200 */
        /* <DEDUP_REMOVED lines=10> */
[C---:B------:R-:W-:Y:S08]  /*6380*/  HMMA.16816.F32.BF16 R4, R160.reuse, R172, R4 ;  /* 0x000000aca004723c */ /* 0x040ff00000041804 */
[C---:B------:R-:W-:Y:S08]  /*6390*/  HMMA.16816.F32.BF16 R8, R160.reuse, R174, R8 ;  /* 0x000000aea008723c */ /* 0x040ff00000041808 */
[C---:B--2---:R-:W-:Y:S08]  /*63a0*/  HMMA.16816.F32.BF16 R12, R160.reuse, R144, R12 ;  /* 0x00000090a00c723c */ /* 0x044ff0000004180c */
[C---:B------:R-:W-:Y:S08]  /*63b0*/  HMMA.16816.F32.BF16 R16, R160.reuse, R146, R16 ;  /* 0x00000092a010723c */ /* 0x040ff00000041810 */
[C---:B---3--:R-:W-:Y:S08]  /*63c0*/  HMMA.16816.F32.BF16 R20, R160.reuse, R152, R20 ;  /* 0x00000098a014723c */ /* 0x048ff00000041814 */
[C---:B------:R-:W-:Y:S08]  /*63d0*/  HMMA.16816.F32.BF16 R24, R160.reuse, R154, R24 ;  /* 0x0000009aa018723c */ /* 0x040ff00000041818 */
[C---:B----4-:R-:W-:Y:S08]  /*63e0*/  HMMA.16816.F32.BF16 R28, R160.reuse, R156, R28 ;  /* 0x0000009ca01c723c */ /* 0x050ff0000004181c */
[----:B------:R-:W-:Y:S08]  /*63f0*/  HMMA.16816.F32.BF16 R32, R160, R158, R32 ;  /* 0x0000009ea020723c */ /* 0x000ff00000041820 */
[C---:B-----5:R-:W-:Y:S08]  /*6400*/  HMMA.16816.F32.BF16 R4, R168.reuse, R176, R4 ;  /* 0x000000b0a804723c */ /* 0x060ff00000041804 */
[C---:B------:R-:W-:Y:S08]  /*6410*/  HMMA.16816.F32.BF16 R8, R168.reuse, R178, R8 ;  /* 0x000000b2a808723c */ /* 0x040ff00000041808 */
[C---:B-1----:R-:W-:Y:S08]  /*6420*/  HMMA.16816.F32.BF16 R12, R168.reuse, R132, R12 ;  /* 0x00000084a80c723c */ /* 0x042ff0000004180c */
[C---:B------:R-:W-:Y:S01]  /*6430*/  HMMA.16816.F32.BF16 R16, R168.reuse, R134, R16 ;  /* 0x00000086a810723c */ /* 0x040fe20000041810 */
[----:B------:R-:W1:Y:S07]  /*6440*/  LDSM.16.M88.4 R132, [R2+0x10800] ;  /* 0x010800000284783b */ /* 0x000e6e0000000200 */
[C---:B------:R-:W-:Y:S08]  /*6450*/  HMMA.16816.F32.BF16 R20, R168.reuse, R140, R20 ;  /* 0x0000008ca814723c */ /* 0x040ff00000041814 */
[C---:B------:R-:W-:Y:S01]  /*6460*/  HMMA.16816.F32.BF16 R24, R168.reuse, R142, R24 ;  /* 0x0000008ea818723c */ /* 0x040fe20000041818 */
[----:B------:R-:W2:Y:S07]  /*6470*/  LDSM.16.M88.4 R140, [R2+0x11000] ;  /* 0x01100000028c783b */ /* 0x000eae0000000200 */
[C---:B------:R-:W-:Y:S08]  /*6480*/  HMMA.16816.F32.BF16 R28, R168.reuse, R148, R28 ;  /* 0x00000094a81c723c */ /* 0x040ff0000004181c */
[----:B------:R-:W-:Y:S08]  /*6490*/  HMMA.16816.F32.BF16 R32, R168, R150, R32 ;  /* 0x00000096a820723c */ /* 0x000ff00000041820 */
[C---:B------:R-:W-:Y:S08]  /*64a0*/  HMMA.16816.F32.BF16 R4, R164.reuse, R180, R4 ;  /* 0x000000b4a404723c */ /* 0x040ff00000041804 */
[C---:B------:R-:W-:Y:S08]  /*64b0*/  HMMA.16816.F32.BF16 R8, R164.reuse, R182, R8 ;  /* 0x000000b6a408723c */ /* 0x040ff00000041808 */
[C---:B-1----:R-:W-:Y:S03]  /*64c0*/  HMMA.16816.F32.BF16 R12, R164.reuse, R132, R12 ;  /* 0x00000084a40c723c */ /* 0x042fe6000004180c */
[----:B------:R-:W-:Y:S01]  /*64d0*/  FMUL.FTZ R243, R4, UR6 ;  /* 0x0000000604f37c20 */ /* 0x000fe20008410000 */
[----:B------:R-:W-:Y:S01]  /*64e0*/  FMUL.FTZ R241, R5, UR6 ;  /* 0x0000000605f17c20 */ /* 0x000fe20008410000 */
[----:B------:R-:W-:Y:S01]  /*64f0*/  FMUL.FTZ R236, R6, UR6 ;  /* 0x0000000606ec7c20 */ /* 0x000fe20008410000 */
[----:B------:R-:W-:Y:S02]  /*6500*/  FMUL.FTZ R234, R7, UR6 ;  /* 0x0000000607ea7c20 */ /* 0x000fe40008410000 */
[C---:B------:R-:W-:Y:S01]  /*6510*/  HMMA.16816.F32.BF16 R16, R164.reuse, R134, R16 ;  /* 0x00000086a410723c */ /* 0x040fe20000041810 */
[----:B------:R-:W-:Y:S01]  /*6520*/  MUFU.TANH R243, R243 ;  /* 0x000000f300f37308 */ /* 0x000fe20000002400 */
[----:B------:R-:W1:Y:S01]  /*6530*/  LDSM.16.M88.4 R132, [R2+0x11800] ;  /* 0x011800000284783b */ /* 0x000e620000000200 */
[----:B------:R-:W-:Y:S04]  /*6540*/  DEPBAR.LE SB0, 0x0 ;  /* 0x000080000000791a */ /* 0x000fe80000000000 */
[----:B------:R-:W-:Y:S01]  /*6550*/  FMUL.FTZ R247, R8, UR6 ;  /* 0x0000000608f77c20 */ /* 0x000fe20008410000 */
[C---:B--2---:R-:W-:Y:S03]  /*6560*/  HMMA.16816.F32.BF16 R20, R164.reuse, R140, R20 ;  /* 0x0000008ca414723c */ /* 0x044fe60000041814 */
[----:B------:R-:W2:Y:S01]  /*6570*/  MUFU.TANH R241, R241 ;  /* 0x000000f100f17308 */ /* 0x000ea20000002400 */
[----:B------:R-:W-:Y:S01]  /*6580*/  BAR.SYNC.DEFER_BLOCKING 0x0 ;  /* 0x0000000000007b1d */ /* 0x000fe20000010000 */
[----:B------:R-:W-:Y:S01]  /*6590*/  FMUL.FTZ R245, R9, UR6 ;  /* 0x0000000609f57c20 */ /* 0x000fe20008410000 */
[----:B------:R-:W-:Y:S01]  /*65a0*/  FMUL.FTZ R240, R10, UR6 ;  /* 0x000000060af07c20 */ /* 0x000fe20008410000 */
[----:B------:R-:W-:Y:S01]  /*65b0*/  FMUL.FTZ R238, R11, UR6 ;  /* 0x000000060bee7c20 */ /* 0x000fe20008410000 */
[C---:B------:R-:W-:Y:S05]  /*65c0*/  HMMA.16816.F32.BF16 R24, R164.reuse, R142, R24 ;  /* 0x0000008ea418723c */ /* 0x040fea0000041818 */
[----:B------:R-:W-:Y:S01]  /*65d0*/  MUFU.TANH R236, R236 ;  /* 0x000000ec00ec7308 */ /* 0x000fe20000002400 */
[----:B------:R-:W-:Y:S01]  /*65e0*/  FMUL.FTZ R235, R12, UR6 ;  /* 0x000000060ceb7c20 */ /* 0x000fe20008410000 */
[----:B------:R-:W-:Y:S01]  /*65f0*/  FMUL.FTZ R233, R13, UR6 ;  /* 0x000000060de97c20 */ /* 0x000fe20008410000 */
[----:B------:R-:W-:Y:S01]  /*6600*/  FMUL.FTZ R230, R14, UR6 ;  /* 0x000000060ee67c20 */ /* 0x000fe20008410000 */
[----:B------:R-:W-:Y:S01]  /*6610*/  FMUL.FTZ R232, R15, UR6 ;  /* 0x000000060fe87c20 */ /* 0x000fe20008410000 */
[----:B------:R-:W-:Y:S01]  /*6620*/  FMUL.FTZ R239, R16, UR6 ;  /* 0x0000000610ef7c20 */ /* 0x000fe20008410000 */
[----:B------:R-:W-:Y:S04]  /*6630*/  FMUL.FTZ R237, R17, UR6 ;  /* 0x0000000611ed7c20 */ /* 0x000fe80008410000 */
[----:B------:R-:W3:Y:S01]  /*6640*/  MUFU.TANH R234, R234 ;  /* 0x000000ea00ea7308 */ /* 0x000ee20000002400 */
[----:B------:R-:W-:Y:S01]  /*6650*/  FMUL.FTZ R228, R18, UR6 ;  /* 0x0000000612e47c20 */ /* 0x000fe20008410000 */
[----:B------:R-:W-:Y:S01]  /*6660*/  FMUL.FTZ R226, R19, UR6 ;  /* 0x0000000613e27c20 */ /* 0x000fe20008410000 */
[----:B------:R-:W-:Y:S01]  /*6670*/  FMUL.FTZ R225, R20, UR6 ;  /* 0x0000000614e17c20 */ /* 0x000fe20008410000 */
[----:B------:R-:W-:Y:S01]  /*6680*/  FMUL.FTZ R227, R21, UR6 ;  /* 0x0000000615e37c20 */ /* 0x000fe20008410000 */
[----:B------:R-:W-:Y:S01]  /*6690*/  FMUL.FTZ R224, R22, UR6 ;  /* 0x0000000616e07c20 */ /* 0x000fe20008410000 */
[----:B------:R-:W-:Y:S04]  /*66a0*/  FMUL.FTZ R220, R23, UR6 ;  /* 0x0000000617dc7c20 */ /* 0x000fe80008410000 */
[----:B------:R-:W-:Y:S01]  /*66b0*/  MUFU.TANH R247, R247 ;  /* 0x000000f700f77308 */ /* 0x000fe20000002400 */
[----:B------:R-:W-:Y:S01]  /*66c0*/  FMUL.FTZ R229, R24, UR6 ;  /* 0x0000000618e57c20 */ /* 0x000fe20008410000 */
[----:B------:R-:W-:Y:S01]  /*66d0*/  FMUL.FTZ R231, R25, UR6 ;  /* 0x0000000619e77c20 */ /* 0x000fe20008410000 */
[----:B------:R-:W-:Y:S01]  /*66e0*/  FMUL.FTZ R222, R26, UR6 ;  /* 0x000000061ade7c20 */ /* 0x000fe20008410000 */
[----:B------:R-:W-:Y:S06]  /*66f0*/  FMUL.FTZ R218, R27, UR6 ;  /* 0x000000061bda7c20 */ /* 0x000fec0008410000 */
[----:B------:R-:W4:Y:S01]  /*6700*/  MUFU.TANH R245, R245 ;  /* 0x000000f500f57308 */ /* 0x000f220000002400 */
[C---:B-1----:R-:W-:Y:S03]  /*6710*/  HMMA.16816.F32.BF16 R28, R164.reuse, R132, R28 ;  /* 0x00000084a41c723c */ /* 0x042fe6000004181c */
[----:B--2---:R-:W-:Y:S02]  /*6720*/  FMNMX3.FTZ R132, R137, R243, R241, !PT ;  /* 0x000000f389847276 */ /* 0x004fe400078100f1 */
[----:B---3--:R-:W-:Y:S04]  /*6730*/  FMNMX3.FTZ R249, R0, R236, R234, !PT ;  /* 0x000000ec00f97276 */ /* 0x008fe800078100ea */
[----:B------:R-:W-:Y:S01]  /*6740*/  MUFU.TANH R240, R240 ;  /* 0x000000f000f07308 */ /* 0x000fe20000002400 */
[----:B------:R-:W-:Y:S09]  /*6750*/  HMMA.16816.F32.BF16 R32, R164, R134, R32 ;  /* 0x00000086a420723c */ /* 0x000ff20000041820 */
[----:B------:R-:W1:Y:S01]  /*6760*/  MUFU.TANH R238, R238 ;  /* 0x000000ee00ee7308 */ /* 0x000e620000002400 */
[----:B----4-:R-:W-:Y:S01]  /*6770*/  FMNMX3.FTZ R132, R132, R247, R245, !PT ;  /* 0x000000f784847276 */ /* 0x010fe200078100f5 */
[----:B------:R-:W-:Y:S01]  /*6780*/  FMUL.FTZ R221, R28, UR6 ;  /* 0x000000061cdd7c20 */ /* 0x000fe20008410000 */
[----:B------:R-:W-:Y:S01]  /*6790*/  FMUL.FTZ R223, R29, UR6 ;  /* 0x000000061ddf7c20 */ /* 0x000fe20008410000 */
[----:B------:R-:W-:Y:S01]  /*67a0*/  FMUL.FTZ R136, R30, UR6 ;  /* 0x000000061e887c20 */ /* 0x000fe20008410000 */
[----:B------:R-:W-:Y:S05]  /*67b0*/  FMUL.FTZ R135, R31, UR6 ;  /* 0x000000061f877c20 */ /* 0x000fea0008410000 */
[----:B------:R-:W-:Y:S01]  /*67c0*/  MUFU.TANH R235, R235 ;  /* 0x000000eb00eb7308 */ /* 0x000fe20000002400 */
[----:B------:R-:W-:Y:S01]  /*67d0*/  FMUL.FTZ R216, R32, UR6 ;  /* 0x0000000620d87c20 */ /* 0x000fe20008410000 */
[----:B------:R-:W-:Y:S01]  /*67e0*/  FMUL.FTZ R219, R33, UR6 ;  /* 0x0000000621db7c20 */ /* 0x000fe20008410000 */
[----:B------:R-:W-:Y:S01]  /*67f0*/  FMUL.FTZ R34, R34, UR6 ;  /* 0x0000000622227c20 */ /* 0x000fe20008410000 */
[----:B------:R-:W-:Y:S06]  /*6800*/  FMUL.FTZ R35, R35, UR6 ;  /* 0x0000000623237c20 */ /* 0x000fec0008410000 */
[----:B------:R-:W2:Y:S01]  /*6810*/  MUFU.TANH R233, R233 ;  /* 0x000000e900e97308 */ /* 0x000ea20000002400 */
[----:B-1----:R-:W-:Y:S09]  /*6820*/  FMNMX3.FTZ R249, R249, R240, R238, !PT ;  /* 0x000000f0f9f97276 */ /* 0x002ff200078100ee */
[----:B------:R-:W-:Y:S10]  /*6830*/  MUFU.TANH R230, R230 ;  /* 0x000000e600e67308 */ /* 0x000ff40000002400 */
[----:B------:R-:W1:Y:S01]  /*6840*/  MUFU.TANH R232, R232 ;  /* 0x000000e800e87308 */ /* 0x000e620000002400 */
[----:B--2---:R-:W-:Y:S09]  /*6850*/  FMNMX3.FTZ R132, R132, R235, R233, !PT ;  /* 0x000000eb84847276 */ /* 0x004ff200078100e9 */
[----:B------:R-:W-:Y:S10]  /*6860*/  MUFU.TANH R239, R239 ;  /* 0x000000ef00ef7308 */ /* 0x000ff40000002400 */
        /* <DEDUP_REMOVED lines=28> */
[----:B--2---:R-:W-:Y:S02]  /*6a30*/  FMNMX3.FTZ R242, R242, R216, R219, !PT ;  /* 0x000000d8f2f27276 */ /* 0x004fe400078100db */
[----:B-1----:R-:W-:Y:S01]  /*6a40*/  FMNMX3.FTZ R7, R7, R134, R133, !PT ;  /* 0x0000008607077276 */ /* 0x002fe20007810085 */
[----:B------:R-:W-:Y:S06]  /*6a50*/  @P4 BRA `(.L_x_189) ;  /* 0xffffffe8007c4947 */ /* 0x000fec000383ffff */
.L_x_188:
[----:B------:R-:W1:Y:S01]  /*6a60*/  SHFL.BFLY PT, R3, R242, 0x2, 0x1f ;  /* 0x0c401f00f2037f89 */ /* 0x000e6200000e0000 */
[----:B------:R-:W-:Y:S02]  /*6a70*/  MOV R165, R213 ;  /* 0x000000d500a57202 */ /* 0x000fe40000000f00 */
[----:B------:R-:W-:Y:S05]  /*6a80*/  @P0 IADD3 R165, PT, PT, R214, -0x40, RZ ;  /* 0xffffffc0d6a50810 */ /* 0x000fea0007ffe0ff */
[----:B------:R-:W2:Y:S01]  /*6a90*/  SHFL.BFLY PT, R2, R7, 0x2, 0x1f ;  /* 0x0c401f0007027f89 */ /* 0x000ea200000e0000 */
[----:B------:R-:W-:Y:S07]  /*6aa0*/  IADD3 R164, PT, PT, R184, R165, RZ ;  /* 0x000000a5b8a47210 */ /* 0x000fee0007ffe0ff */
[----:B------:R-:W-:Y:S08]  /*6ab0*/  LDSM.16.MT88.4 R12, [R190+0x12000] ;  /* 0x01200000be0c783b */ /* 0x000ff00000004200 */
[----:B------:R-:W-:Y:S08]  /*6ac0*/  LDSM.16.MT88.4 R20, [R189+0x12000] ;  /* 0x01200000bd14783b */ /* 0x000ff00000004200 */
[----:B------:R-:W-:Y:S08]  /*6ad0*/  LDSM.16.MT88.4 R28, [R165] ;  /* 0x00000000a51c783b */ /* 0x000ff00000004200 */
[----:B------:R-:W-:Y:S08]  /*6ae0*/  LDSM.16.MT88.4 R140, [R164+0x2800] ;  /* 0x00280000a48c783b */ /* 0x000ff00000004200 */
[----:B------:R-:W-:Y:S08]  /*6af0*/  LDSM.16.MT88.4 R144, [R190+0x16800] ;  /* 0x01680000be90783b */ /* 0x000ff00000004200 */
[----:B------:R-:W-:Y:S08]  /*6b00*/  LDSM.16.MT88.4 R148, [R165+0x4800] ;  /* 0x00480000a594783b */ /* 0x000ff00000004200 */
[----:B------:R-:W-:Y:S08]  /*6b10*/  LDSM.16.MT88.4 R152, [R165+0x5000] ;  /* 0x00500000a598783b */ /* 0x000ff00000004200 */
[----:B------:R-:W-:Y:S08]  /*6b20*/  LDSM.16.MT88.4 R156, [R164+0x3800] ;  /* 0x00380000a49c783b */ /* 0x000ff00000004200 */
[----:B------:R-:W-:Y:S01]  /*6b30*/  LDSM.16.MT88.4 R160, [R190+0x17800] ;  /* 0x01780000bea0783b */ /* 0x000fe20000004200 */
[----:B-1----:R-:W-:Y:S02]  /*6b40*/  FMNMX.FTZ R8, R242, R3, !PT ;  /* 0x00000003f2087209 */ /* 0x002fe40007810000 */
[----:B--2---:R-:W-:Y:S05]  /*6b50*/  FMNMX.FTZ R6, R7, R2, !PT ;  /* 0x0000000207067209 */ /* 0x004fea0007810000 */
[----:B------:R-:W1:Y:S08]  /*6b60*/  SHFL.BFLY PT, R5, R8, 0x1, 0x1f ;  /* 0x0c201f0008057f89 */ /* 0x000e7000000e0000 */
[----:B------:R-:W2:Y:S01]  /*6b70*/  SHFL.BFLY PT, R3, R6, 0x1, 0x1f ;  /* 0x0c201f0006037f89 */ /* 0x000ea200000e0000 */
[----:B-1----:R-:W-:Y:S02]  /*6b80*/  FMNMX.FTZ R132, R8, R5, !PT ;  /* 0x0000000508847209 */ /* 0x002fe40007810000 */
[----:B--2---:R-:W-:Y:S03]  /*6b90*/  FMNMX.FTZ R3, R6, R3, !PT ;  /* 0x0000000306037209 */ /* 0x004fe60007810000 */
[C---:B------:R-:W-:Y:S01]  /*6ba0*/  FADD.FTZ R5, -R132.reuse, R137 ;  /* 0x0000008984057221 */ /* 0x040fe20000010100 */
[C---:B------:R-:W-:Y:S01]  /*6bb0*/  FMUL.FTZ R138, R132.reuse, UR4 ;  /* 0x00000004848a7c20 */ /* 0x040fe20008410000 */
[----:B------:R-:W-:Y:S01]  /*6bc0*/  FSETP.NEU.FTZ.AND P3, PT, R132, -INF , PT ;  /* 0xff8000008400780b */ /* 0x000fe20003f7d000 */
[C---:B------:R-:W-:Y:S01]  /*6bd0*/  FMUL.FTZ R137, R3.reuse, UR4 ;  /* 0x0000000403897c20 */ /* 0x040fe20008410000 */
[C---:B------:R-:W-:Y:S01]  /*6be0*/  FSETP.NEU.FTZ.AND P2, PT, R3.reuse, -INF , PT ;  /* 0xff8000000300780b */ /* 0x040fe20003f5d000 */
[----:B------:R-:W-:Y:S01]  /*6bf0*/  FADD.FTZ R4, -R3, R0 ;  /* 0x0000000003047221 */ /* 0x000fe20000010100 */
[----:B------:R-:W-:Y:S01]  /*6c00*/  FSEL R138, R138, RZ, P3 ;  /* 0x000000ff8a8a7208 */ /* 0x000fe20001800000 */
[----:B------:R-:W-:Y:S01]  /*6c10*/  FMUL.FTZ R2, R5, UR4 ;  /* 0x0000000405027c20 */ /* 0x000fe20008410000 */
[----:B------:R-:W-:Y:S01]  /*6c20*/  FSEL R137, R137, RZ, P2 ;  /* 0x000000ff89897208 */ /* 0x000fe20001000000 */
[----:B------:R-:W-:Y:S01]  /*6c30*/  FMUL.FTZ R0, R4, UR4 ;  /* 0x0000000404007c20 */ /* 0x000fe20008410000 */
[----:B------:R-:W-:Y:S01]  /*6c40*/  ISETP.GT.AND P2, PT, R207, RZ, PT ;  /* 0x000000ffcf00720c */ /* 0x000fe20003f44270 */
[--C-:B------:R-:W-:Y:S01]  /*6c50*/  FFMA.FTZ R173, R243, UR4, -R138.reuse ;  /* 0x00000004f3ad7c23 */ /* 0x100fe2000801088a */
[--C-:B------:R-:W-:Y:S01]  /*6c60*/  FFMA.FTZ R172, R241, UR4, -R138.reuse ;  /* 0x00000004f1ac7c23 */ /* 0x100fe2000801088a */
[--C-:B------:R-:W-:Y:S01]  /*6c70*/  FFMA.FTZ R171, R236, UR4, -R137.reuse ;  /* 0x00000004ecab7c23 */ /* 0x100fe20008010889 */
[--C-:B------:R-:W-:Y:S01]  /*6c80*/  FFMA.FTZ R168, R234, UR4, -R137.reuse ;  /* 0x00000004eaa87c23 */ /* 0x100fe20008010889 */
[--C-:B------:R-:W-:Y:S01]  /*6c90*/  FFMA.FTZ R170, R247, UR4, -R138.reuse ;  /* 0x00000004f7aa7c23 */ /* 0x100fe2000801088a */
[--C-:B------:R-:W-:Y:S01]  /*6ca0*/  FFMA.FTZ R169, R245, UR4, -R138.reuse ;  /* 0x00000004f5a97c23 */ /* 0x100fe2000801088a */
[--C-:B------:R-:W-:Y:S01]  /*6cb0*/  FFMA.FTZ R167, R240, UR4, -R137.reuse ;  /* 0x00000004f0a77c23 */ /* 0x100fe20008010889 */
[--C-:B------:R-:W-:Y:S01]  /*6cc0*/  FFMA.FTZ R166, R238, UR4, -R137.reuse ;  /* 0x00000004eea67c23 */ /* 0x100fe20008010889 */
[----:B------:R-:W1:Y:S01]  /*6cd0*/  MUFU.EX2 R2, R2 ;  /* 0x0000000200027308 */ /* 0x000e620000000800 */
[--C-:B------:R-:W-:Y:S01]  /*6ce0*/  FFMA.FTZ R176, R235, UR4, -R138.reuse ;  /* 0x00000004ebb07c23 */ /* 0x100fe2000801088a */
[--C-:B------:R-:W-:Y:S01]  /*6cf0*/  FFMA.FTZ R177, R233, UR4, -R138.reuse ;  /* 0x00000004e9b17c23 */ /* 0x100fe2000801088a */
[--C-:B------:R-:W-:Y:S07]  /*6d00*/  FFMA.FTZ R179, R230, UR4, -R137.reuse ;  /* 0x00000004e6b37c23 */ /* 0x100fee0008010889 */
[----:B------:R-:W2:Y:S01]  /*6d10*/  MUFU.EX2 R0, R0 ;  /* 0x0000000000007308 */ /* 0x000ea20000000800 */
[--C-:B------:R-:W-:Y:S01]  /*6d20*/  FFMA.FTZ R174, R232, UR4, -R137.reuse ;  /* 0x00000004e8ae7c23 */ /* 0x100fe20008010889 */
[--C-:B------:R-:W-:Y:S01]  /*6d30*/  FFMA.FTZ R175, R239, UR4, -R138.reuse ;  /* 0x00000004efaf7c23 */ /* 0x100fe2000801088a */
[--C-:B------:R-:W-:Y:S07]  /*6d40*/  FFMA.FTZ R180, R237, UR4, -R138.reuse ;  /* 0x00000004edb47c23 */ /* 0x100fee000801088a */
[----:B------:R-:W-:Y:S01]  /*6d50*/  MUFU.EX2 R173, R173 ;  /* 0x000000ad00ad7308 */ /* 0x000fe20000000800 */
[--C-:B------:R-:W-:Y:S01]  /*6d60*/  FFMA.FTZ R181, R228, UR4, -R137.reuse ;  /* 0x00000004e4b57c23 */ /* 0x100fe20008010889 */
[--C-:B------:R-:W-:Y:S01]  /*6d70*/  FFMA.FTZ R178, R226, UR4, -R137.reuse ;  /* 0x00000004e2b27c23 */ /* 0x100fe20008010889 */
[--C-:B------:R-:W-:Y:S07]  /*6d80*/  FFMA.FTZ R182, R225, UR4, -R138.reuse ;  /* 0x00000004e1b67c23 */ /* 0x100fee000801088a */
[----:B------:R-:W3:Y:S01]  /*6d90*/  MUFU.EX2 R172, R172 ;  /* 0x000000ac00ac7308 */ /* 0x000ee20000000800 */
[--C-:B------:R-:W-:Y:S01]  /*6da0*/  FFMA.FTZ R196, R220, UR4, -R137.reuse ;  /* 0x00000004dcc47c23 */ /* 0x100fe20008010889 */
[C---:B-1----:R-:W-:Y:S01]  /*6db0*/  FMUL.FTZ R4, R2.reuse, R128 ;  /* 0x0000008002047220 */ /* 0x042fe20000410000 */
[C---:B------:R-:W-:Y:S07]  /*6dc0*/  FMUL.FTZ R5, R2.reuse, R129 ;  /* 0x0000008102057220 */ /* 0x040fee0000410000 */
[----:B------:R-:W-:Y:S01]  /*6dd0*/  MUFU.EX2 R171, R171 ;  /* 0x000000ab00ab7308 */ /* 0x000fe20000000800 */
[----:B------:R-:W-:Y:S01]  /*6de0*/  FMUL.FTZ R8, R2, R124 ;  /* 0x0000007c02087220 */ /* 0x000fe20000410000 */
[C---:B--2---:R-:W-:Y:S01]  /*6df0*/  FMUL.FTZ R6, R0.reuse, R130 ;  /* 0x0000008200067220 */ /* 0x044fe20000410000 */
[----:B------:R-:W-:Y:S07]  /*6e00*/  FMUL.FTZ R7, R0, R131 ;  /* 0x0000008300077220 */ /* 0x000fee0000410000 */
[----:B------:R-:W1:Y:S01]  /*6e10*/  MUFU.EX2 R168, R168 ;  /* 0x000000a800a87308 */ /* 0x000e620000000800 */
[----:B------:R-:W-:Y:S01]  /*6e20*/  FMUL.FTZ R9, R2, R125 ;  /* 0x0000007d02097220 */ /* 0x000fe20000410000 */
[C---:B------:R-:W-:Y:S01]  /*6e30*/  FMUL.FTZ R10, R0.reuse, R126 ;  /* 0x0000007e000a7220 */ /* 0x040fe20000410000 */
[----:B------:R-:W-:Y:S07]  /*6e40*/  FMUL.FTZ R11, R0, R127 ;  /* 0x0000007f000b7220 */ /* 0x000fee0000410000 */
[----:B------:R-:W-:Y:S01]  /*6e50*/  MUFU.EX2 R170, R170 ;  /* 0x000000aa00aa7308 */ /* 0x000fe20000000800 */
[----:B------:R-:W-:Y:S01]  /*6e60*/  FMUL.FTZ R16, R2, R116 ;  /* 0x0000007402107220 */ /* 0x000fe20000410000 */
[----:B---3--:R-:W-:Y:S01]  /*6e70*/  F2FP.BF16.F32.PACK_AB R128, R172, R173 ;  /* 0x000000adac80723e */ /* 0x008fe200000010ff */
[----:B------:R-:W-:Y:S07]  /*6e80*/  FMUL.FTZ R17, R2, R117 ;  /* 0x0000007502117220 */ /* 0x000fee0000410000 */
[----:B------:R-:W2:Y:S01]  /*6e90*/  MUFU.EX2 R169, R169 ;  /* 0x000000a900a97308 */ /* 0x000ea20000000800 */
[C---:B------:R-:W-:Y:S01]  /*6ea0*/  FMUL.FTZ R18, R0.reuse, R118 ;  /* 0x0000007600127220 */ /* 0x040fe20000410000 */
[----:B------:R-:W-:Y:S01]  /*6eb0*/  FMUL.FTZ R19, R0, R119 ;  /* 0x0000007700137220 */ /* 0x000fe20000410000 */
[C---:B------:R-:W-:Y:S07]  /*6ec0*/  FMUL.FTZ R24, R2.reuse, R108 ;  /* 0x0000006c02187220 */ /* 0x040fee0000410000 */
[----:B------:R-:W-:Y:S01]  /*6ed0*/  MUFU.EX2 R167, R167 ;  /* 0x000000a700a77308 */ /* 0x000fe20000000800 */
[----:B------:R-:W-:Y:S01]  /*6ee0*/  FMUL.FTZ R25, R2, R109 ;  /* 0x0000006d02197220 */ /* 0x000fe20000410000 */
[----:B-1----:R-:W-:Y:S01]  /*6ef0*/  F2FP.BF16.F32.PACK_AB R129, R168, R171 ;  /* 0x000000aba881723e */ /* 0x002fe200000010ff */
[C---:B------:R-:W-:Y:S07]  /*6f00*/  FMUL.FTZ R26, R0.reuse, R110 ;  /* 0x0000006e001a7220 */ /* 0x040fee0000410000 */
[----:B------:R-:W1:Y:S01]  /*6f10*/  MUFU.EX2 R166, R166 ;  /* 0x000000a600a67308 */ /* 0x000e620000000800 */
[----:B------:R-:W-:Y:S01]  /*6f20*/  FMUL.FTZ R27, R0, R111 ;  /* 0x0000006f001b7220 */ /* 0x000fe20000410000 */
[----:B------:R-:W-:Y:S01]  /*6f30*/  LDSM.16.MT88.4 R116, [R165+0x800] ;  /* 0x00080000a574783b */ /* 0x000fe20000004200 */
[C---:B------:R-:W-:Y:S01]  /*6f40*/  FMUL.FTZ R32, R2.reuse, R100 ;  /* 0x0000006402207220 */ /* 0x040fe20000410000 */
[----:B------:R-:W-:Y:S01]  /*6f50*/  FMUL.FTZ R33, R2, R101 ;  /* 0x0000006502217220 */ /* 0x000fe20000410000 */
[C---:B------:R-:W-:Y:S01]  /*6f60*/  FMUL.FTZ R34, R0.reuse, R102 ;  /* 0x0000006600227220 */ /* 0x040fe20000410000 */
[----:B--2---:R-:W-:Y:S01]  /*6f70*/  F2FP.BF16.F32.PACK_AB R130, R169, R170 ;  /* 0x000000aaa982723e */ /* 0x004fe200000010ff */
[----:B------:R-:W-:Y:S01]  /*6f80*/  FMUL.FTZ R35, R0, R103 ;  /* 0x0000006700237220 */ /* 0x000fe20000410000 */
[C---:B------:R-:W-:Y:S01]  /*6f90*/  FMUL.FTZ R36, R2.reuse, R36 ;  /* 0x0000002402247220 */ /* 0x040fe20000410000 */
[----:B------:R-:W-:Y:S01]  /*6fa0*/  FMUL.FTZ R37, R2, R37 ;  /* 0x0000002502257220 */ /* 0x000fe20000410000 */
[----:B------:R-:W-:Y:S01]  /*6fb0*/  LDSM.16.MT88.4 R100, [R165+0x2000] ;  /* 0x00200000a564783b */ /* 0x000fe20000004200 */
[C---:B------:R-:W-:Y:S01]  /*6fc0*/  FMUL.FTZ R38, R0.reuse, R38 ;  /* 0x0000002600267220 */ /* 0x040fe20000410000 */
[----:B------:R-:W-:Y:S01]  /*6fd0*/  FMUL.FTZ R39, R0, R39 ;  /* 0x0000002700277220 */ /* 0x000fe20000410000 */
[----:B------:R-:W-:Y:S01]  /*6fe0*/  FMUL.FTZ R40, R2, R40 ;  /* 0x0000002802287220 */ /* 0x000fe20000410000 */
[----:B-1----:R-:W-:Y:S01]  /*6ff0*/  F2FP.BF16.F32.PACK_AB R131, R166, R167 ;  /* 0x000000a7a683723e */ /* 0x002fe200000010ff */
[----:B------:R-:W-:Y:S01]  /*7000*/  FMUL.FTZ R41, R2, R41 ;  /* 0x0000002902297220 */ /* 0x000fe20000410000 */
[C---:B------:R-:W-:Y:S01]  /*7010*/  FMUL.FTZ R42, R0.reuse, R42 ;  /* 0x0000002a002a7220 */ /* 0x040fe20000410000 */
[----:B------:R-:W-:Y:S01]  /*7020*/  FMUL.FTZ R43, R0, R43 ;  /* 0x0000002b002b7220 */ /* 0x000fe20000410000 */
[----:B------:R-:W-:Y:S01]  /*7030*/  LDSM.16.MT88.4 R108, [R164+0x2000] ;  /* 0x00200000a46c783b */ /* 0x000fe20000004200 */
[C---:B------:R-:W-:Y:S01]  /*7040*/  FMUL.FTZ R44, R2.reuse, R44 ;  /* 0x0000002c022c7220 */ /* 0x040fe20000410000 */
[C---:B------:R-:W-:Y:S01]  /*7050*/  FMUL.FTZ R45, R2.reuse, R45 ;  /* 0x0000002d022d7220 */ /* 0x040fe20000410000 */
[C---:B------:R-:W-:Y:S01]  /*7060*/  HMMA.16816.F32.BF16 R4, R128.reuse, R12, R4 ;  /* 0x0000000c8004723c */ /* 0x040fe20000041804 */
[----:B------:R-:W1:Y:S04]  /*7070*/  MUFU.EX2 R176, R176 ;  /* 0x000000b000b07308 */ /* 0x000e680000000800 */
[----:B------:R-:W-:Y:S01]  /*7080*/  LDSM.16.MT88.4 R124, [R189+0x14800] ;  /* 0x01480000bd7c783b */ /* 0x000fe20000004200 */
[C---:B------:R-:W-:Y:S01]  /*7090*/  FMUL.FTZ R12, R2.reuse, R120 ;  /* 0x00000078020c7220 */ /* 0x040fe20000410000 */
[----:B------:R-:W-:Y:S01]  /*70a0*/  FMUL.FTZ R13, R2, R121 ;  /* 0x00000079020d7220 */ /* 0x000fe20000410000 */
[C---:B------:R-:W-:Y:S03]  /*70b0*/  HMMA.16816.F32.BF16 R8, R128.reuse, R14, R8 ;  /* 0x0000000e8008723c */ /* 0x040fe60000041808 */
[----:B------:R-:W2:Y:S01]  /*70c0*/  MUFU.EX2 R177, R177 ;  /* 0x000000b100b17308 */ /* 0x000ea20000000800 */
[C---:B------:R-:W-:Y:S01]  /*70d0*/  FMUL.FTZ R14, R0.reuse, R122 ;  /* 0x0000007a000e7220 */ /* 0x040fe20000410000 */
[C---:B------:R-:W-:Y:S01]  /*70e0*/  FMUL.FTZ R15, R0.reuse, R123 ;  /* 0x0000007b000f7220 */ /* 0x040fe20000410000 */
[C---:B------:R-:W-:Y:S01]  /*70f0*/  FMUL.FTZ R46, R0.reuse, R46 ;  /* 0x0000002e002e7220 */ /* 0x040fe20000410000 */
[----:B------:R-:W3:Y:S01]  /*7100*/  LDSM.16.MT88.4 R120, [R164] ;  /* 0x00000000a478783b */ /* 0x000ee20000004200 */
[----:B------:R-:W-:Y:S01]  /*7110*/  FMUL.FTZ R47, R0, R47 ;  /* 0x0000002f002f7220 */ /* 0x000fe20000410000 */
[C---:B------:R-:W-:Y:S01]  /*7120*/  FMUL.FTZ R48, R2.reuse, R48 ;  /* 0x0000003002307220 */ /* 0x040fe20000410000 */
[----:B------:R-:W-:Y:S01]  /*7130*/  FMUL.FTZ R49, R2, R49 ;  /* 0x0000003102317220 */ /* 0x000fe20000410000 */
[----:B------:R-:W-:Y:S01]  /*7140*/  FMUL.FTZ R50, R0, R50 ;  /* 0x0000003200327220 */ /* 0x000fe20000410000 */
[C---:B------:R-:W-:Y:S01]  /*7150*/  HMMA.16816.F32.BF16 R12, R128.reuse, R20, R12 ;  /* 0x00000014800c723c */ /* 0x040fe2000004180c */
[----:B------:R-:W-:Y:S02]  /*7160*/  MUFU.EX2 R179, R179 ;  /* 0x000000b300b37308 */ /* 0x000fe40000000800 */
[C---:B------:R-:W-:Y:S01]  /*7170*/  FMUL.FTZ R20, R2.reuse, R112 ;  /* 0x0000007002147220 */ /* 0x040fe20000410000 */
[----:B------:R-:W-:Y:S01]  /*7180*/  FMUL.FTZ R21, R2, R113 ;  /* 0x0000007102157220 */ /* 0x000fe20000410000 */
[----:B------:R-:W-:Y:S01]  /*7190*/  FMUL.FTZ R51, R0, R51 ;  /* 0x0000003300337220 */ /* 0x000fe20000410000 */
[C---:B------:R-:W-:Y:S01]  /*71a0*/  FMUL.FTZ R52, R2.reuse, R52 ;  /* 0x0000003402347220 */ /* 0x040fe20000410000 */
[----:B------:R-:W-:Y:S01]  /*71b0*/  FMUL.FTZ R53, R2, R53 ;  /* 0x0000003502357220 */ /* 0x000fe20000410000 */
[C---:B------:R-:W-:Y:S03]  /*71c0*/  HMMA.16816.F32.BF16 R16, R128.reuse, R22, R16 ;  /* 0x000000168010723c */ /* 0x040fe60000041810 */
[----:B------:R-:W4:Y:S01]  /*71d0*/  MUFU.EX2 R174, R174 ;  /* 0x000000ae00ae7308 */ /* 0x000f220000000800 */
[C---:B------:R-:W-:Y:S01]  /*71e0*/  FMUL.FTZ R22, R0.reuse, R114 ;  /* 0x0000007200167220 */ /* 0x040fe20000410000 */
[C---:B------:R-:W-:Y:S01]  /*71f0*/  FMUL.FTZ R23, R0.reuse, R115 ;  /* 0x0000007300177220 */ /* 0x040fe20000410000 */
[C---:B------:R-:W-:Y:S01]  /*7200*/  FMUL.FTZ R54, R0.reuse, R54 ;  /* 0x0000003600367220 */ /* 0x040fe20000410000 */
[----:B------:R-:W5:Y:S01]  /*7210*/  LDSM.16.MT88.4 R112, [R190+0x14000] ;  /* 0x01400000be70783b */ /* 0x000f620000004200 */
        /* <DEDUP_REMOVED lines=16> */
[----:B------:R-:W1:Y:S01]  /*7320*/  LDSM.16.MT88.4 R104, [R189+0x14000] ;  /* 0x01400000bd68783b */ /* 0x000e620000004200 */
[----:B------:R-:W-:Y:S01]  /*7330*/  FMUL.FTZ R63, R0, R63 ;  /* 0x0000003f003f7220 */ /* 0x000fe20000410000 */
[C---:B------:R-:W-:Y:S01]  /*7340*/  FMUL.FTZ R64, R2.reuse, R64 ;  /* 0x0000004002407220 */ /* 0x040fe20000410000 */
[----:B------:R-:W-:Y:S01]  /*7350*/  FMUL.FTZ R65, R2, R65 ;  /* 0x0000004102417220 */ /* 0x000fe20000410000 */
[C---:B------:R-:W-:Y:S01]  /*7360*/  FMUL.FTZ R66, R0.reuse, R66 ;  /* 0x0000004200427220 */ /* 0x040fe20000410000 */
[C---:B---3--:R-:W-:Y:S01]  /*7370*/  HMMA.16816.F32.BF16 R28, R128.reuse, R120, R28 ;  /* 0x00000078801c723c */ /* 0x048fe2000004181c */
[----:B------:R-:W-:Y:S02]  /*7380*/  MUFU.EX2 R181, R181 ;  /* 0x000000b500b57308 */ /* 0x000fe40000000800 */
[----:B------:R-:W-:Y:S01]  /*7390*/  FMUL.FTZ R67, R0, R67 ;  /* 0x0000004300437220 */ /* 0x000fe20000410000 */
[C---:B------:R-:W-:Y:S01]  /*73a0*/  FMUL.FTZ R68, R2.reuse, R68 ;  /* 0x0000004402447220 */ /* 0x040fe20000410000 */
[----:B------:R-:W-:Y:S01]  /*73b0*/  FMUL.FTZ R69, R2, R69 ;  /* 0x0000004502457220 */ /* 0x000fe20000410000 */
[C---:B------:R-:W-:Y:S01]  /*73c0*/  FMUL.FTZ R70, R0.reuse, R70 ;  /* 0x0000004600467220 */ /* 0x040fe20000410000 */
[----:B------:R-:W-:Y:S01]  /*73d0*/  FMUL.FTZ R71, R0, R71 ;  /* 0x0000004700477220 */ /* 0x000fe20000410000 */
[C---:B------:R-:W-:Y:S01]  /*73e0*/  HMMA.16816.F32.BF16 R32, R128.reuse, R122, R32 ;  /* 0x0000007a8020723c */ /* 0x040fe20000041820 */
[----:B------:R-:W-:Y:S02]  /*73f0*/  LDSM.16.MT88.4 R120, [R164+0x800] ;  /* 0x00080000a478783b */ /* 0x000fe40000004200 */
[----:B------:R-:W3:Y:S01]  /*7400*/  MUFU.EX2 R178, R178 ;  /* 0x000000b200b27308 */ /* 0x000ee20000000800 */
[C---:B------:R-:W-:Y:S01]  /*7410*/  FMUL.FTZ R72, R2.reuse, R72 ;  /* 0x0000004802487220 */ /* 0x040fe20000410000 */
[----:B------:R-:W-:Y:S01]  /*7420*/  FMUL.FTZ R73, R2, R73 ;  /* 0x0000004902497220 */ /* 0x000fe20000410000 */
[C---:B------:R-:W-:Y:S01]  /*7430*/  FMUL.FTZ R74, R0.reuse, R74 ;  /* 0x0000004a004a7220 */ /* 0x040fe20000410000 */
[----:B------:R-:W-:Y:S01]  /*7440*/  FMUL.FTZ R75, R0, R75 ;  /* 0x0000004b004b7220 */ /* 0x000fe20000410000 */
[C---:B------:R-:W-:Y:S01]  /*7450*/  FMUL.FTZ R76, R2.reuse, R76 ;  /* 0x0000004c024c7220 */ /* 0x040fe20000410000 */
[C---:B-----5:R-:W-:Y:S04]  /*7460*/  HMMA.16816.F32.BF16 R36, R128.reuse, R112, R36 ;  /* 0x000000708024723c */ /* 0x060fe80000041824 */
        /* <DEDUP_REMOVED lines=17> */
[C---:B-1----:R-:W-:Y:S03]  /*7580*/  HMMA.16816.F32.BF16 R44, R128.reuse, R104, R44 ;  /* 0x00000068802c723c */ /* 0x042fe6000004182c */
[C---:B------:R-:W-:Y:S01]  /*7590*/  FMUL.FTZ R90, R0.reuse, R90 ;  /* 0x0000005a005a7220 */ /* 0x040fe20000410000 */
[----:B------:R-:W-:Y:S01]  /*75a0*/  FMUL.FTZ R91, R0, R91 ;  /* 0x0000005b005b7220 */ /* 0x000fe20000410000 */
[C---:B------:R-:W-:Y:S01]  /*75b0*/  FMUL.FTZ R92, R2.reuse, R92 ;  /* 0x0000005c025c7220 */ /* 0x040fe20000410000 */
[----:B------:R-:W-:Y:S01]  /*75c0*/  FMUL.FTZ R93, R2, R93 ;  /* 0x0000005d025d7220 */ /* 0x000fe20000410000 */
[C---:B------:R-:W-:Y:S01]  /*75d0*/  FMUL.FTZ R94, R0.reuse, R94 ;  /* 0x0000005e005e7220 */ /* 0x040fe20000410000 */
[C---:B------:R-:W-:Y:S01]  /*75e0*/  HMMA.16816.F32.BF16 R48, R128.reuse, R106, R48 ;  /* 0x0000006a8030723c */ /* 0x040fe20000041830 */
[----:B------:R-:W1:Y:S02]  /*75f0*/  LDSM.16.MT88.4 R104, [R190+0x16000] ;  /* 0x01600000be68783b */ /* 0x000e640000004200 */
[----:B------:R-:W-:Y:S01]  /*7600*/  FMUL.FTZ R95, R0, R95 ;  /* 0x0000005f005f7220 */ /* 0x000fe20000410000 */
[C---:B------:R-:W-:Y:S01]  /*7610*/  FMUL.FTZ R96, R2.reuse, R96 ;  /* 0x0000006002607220 */ /* 0x040fe20000410000 */
[----:B------:R-:W-:Y:S01]  /*7620*/  FMUL.FTZ R97, R2, R97 ;  /* 0x0000006102617220 */ /* 0x000fe20000410000 */
[C---:B------:R-:W-:Y:S01]  /*7630*/  FMUL.FTZ R98, R0.reuse, R98 ;  /* 0x0000006200627220 */ /* 0x040fe20000410000 */
[----:B------:R-:W-:Y:S01]  /*7640*/  FMUL.FTZ R99, R0, R99 ;  /* 0x0000006300637220 */ /* 0x000fe20000410000 */
[C---:B------:R-:W-:Y:S03]  /*7650*/  HMMA.16816.F32.BF16 R52, R128.reuse, R100, R52 ;  /* 0x000000648034723c */ /* 0x040fe60000041834 */
[--C-:B------:R-:W-:Y:S01]  /*7660*/  FFMA.FTZ R183, R227, UR4, -R138.reuse ;  /* 0x00000004e3b77c23 */ /* 0x100fe2000801088a */
[--C-:B------:R-:W-:Y:S01]  /*7670*/  FFMA.FTZ R199, R224, UR4, -R137.reuse ;  /* 0x00000004e0c77c23 */ /* 0x100fe20008010889 */
[--C-:B------:R-:W-:Y:S01]  /*7680*/  FFMA.FTZ R224, R136, UR4, -R137.reuse ;  /* 0x0000000488e07c23 */ /* 0x100fe20008010889 */
[--C-:B------:R-:W-:Y:S01]  /*7690*/  FFMA.FTZ R197, R229, UR4, -R138.reuse ;  /* 0x00000004e5c57c23 */ /* 0x100fe2000801088a */
[--C-:B------:R-:W-:Y:S01]  /*76a0*/  FFMA.FTZ R220, R231, UR4, -R138.reuse ;  /* 0x00000004e7dc7c23 */ /* 0x100fe2000801088a */
[C---:B------:R-:W-:Y:S01]  /*76b0*/  HMMA.16816.F32.BF16 R56, R128.reuse, R102, R56 ;  /* 0x000000668038723c */ /* 0x040fe20000041838 */
[----:B------:R-:W5:Y:S01]  /*76c0*/  LDSM.16.MT88.4 R100, [R189+0x16000] ;  /* 0x01600000bd64783b */ /* 0x000f620000004200 */
[----:B------:R-:W-:Y:S01]  /*76d0*/  MUFU.EX2 R183, R183 ;  /* 0x000000b700b77308 */ /* 0x000fe20000000800 */
[--C-:B------:R-:W-:Y:S01]  /*76e0*/  FFMA.FTZ R225, R218, UR4, -R137.reuse ;  /* 0x00000004dae17c23 */ /* 0x100fe20008010889 */
[--C-:B------:R-:W-:Y:S01]  /*76f0*/  FFMA.FTZ R222, R222, UR4, -R137.reuse ;  /* 0x00000004dede7c23 */ /* 0x100fe20008010889 */
[--C-:B------:R-:W-:Y:S07]  /*7700*/  FFMA.FTZ R221, R221, UR4, -R138.reuse ;  /* 0x00000004dddd7c23 */ /* 0x100fee000801088a */
[----:B------:R-:W-:Y:S01]  /*7710*/  MUFU.EX2 R199, R199 ;  /* 0x000000c700c77308 */ /* 0x000fe20000000800 */
[----:B------:R-:W-:Y:S01]  /*7720*/  FFMA.FTZ R135, R135, UR4, -R137 ;  /* 0x0000000487877c23 */ /* 0x000fe20008010889 */
[C---:B------:R-:W-:Y:S08]  /*7730*/  HMMA.16816.F32.BF16 R60, R128.reuse, R108, R60 ;  /* 0x0000006c803c723c */ /* 0x040ff0000004183c */
[----:B------:R-:W-:Y:S01]  /*7740*/  MUFU.EX2 R197, R197 ;  /* 0x000000c500c57308 */ /* 0x000fe20000000800 */
[----:B------:R-:W-:Y:S01]  /*7750*/  FFMA.FTZ R216, R216, UR4, -R138 ;  /* 0x00000004d8d87c23 */ /* 0x000fe2000801088a */
[----:B------:R-:W-:Y:S01]  /*7760*/  FFMA.FTZ R173, R2, R217, R173 ;  /* 0x000000d902ad7223 */ /* 0x000fe200000100ad */
[----:B------:R-:W-:Y:S07]  /*7770*/  FFMA.FTZ R171, R0, R215, R171 ;  /* 0x000000d700ab7223 */ /* 0x000fee00000100ab */
[----:B------:R-:W-:Y:S01]  /*7780*/  MUFU.EX2 R220, R220 ;  /* 0x000000dc00dc7308 */ /* 0x000fe20000000800 */
[C---:B------:R-:W-:Y:S01]  /*7790*/  HMMA.16816.F32.BF16 R64, R128.reuse, R110, R64 ;  /* 0x0000006e8040723c */ /* 0x040fe20000041840 */
[----:B------:R-:W3:Y:S08]  /*77a0*/  LDSM.16.MT88.4 R108, [R165+0x4000] ;  /* 0x00400000a56c783b */ /* 0x000ef00000004200 */
[----:B------:R2:W-:Y:S01]  /*77b0*/  MUFU.EX2 R218, R222 ;  /* 0x000000de00da7308 */ /* 0x0005e20000000800 */
[----:B------:R-:W-:Y:S01]  /*77c0*/  FADD.FTZ R173, R172, R173 ;  /* 0x000000adacad7221 */ /* 0x000fe20000010000 */
[----:B------:R-:W-:Y:S08]  /*77d0*/  FADD.FTZ R168, R168, R171 ;  /* 0x000000aba8a87221 */ /* 0x000ff00000010000 */
[----:B------:R-:W-:Y:S01]  /*77e0*/  MUFU.EX2 R225, R225 ;  /* 0x000000e100e17308 */ /* 0x000fe20000000800 */
[----:B------:R-:W-:Y:S01]  /*77f0*/  FADD.FTZ R170, R170, R173 ;  /* 0x000000adaaaa7221 */ /* 0x000fe20000010000 */
[----:B------:R-:W-:Y:S01]  /*7800*/  FADD.FTZ R167, R167, R168 ;  /* 0x000000a8a7a77221 */ /* 0x000fe20000010000 */
[C---:B-1----:R-:W-:Y:S07]  /*7810*/  HMMA.16816.F32.BF16 R68, R128.reuse, R104, R68 ;  /* 0x000000688044723c */ /* 0x042fee0000041844 */
[----:B------:R-:W-:Y:S01]  /*7820*/  MUFU.EX2 R221, R221 ;  /* 0x000000dd00dd7308 */ /* 0x000fe20000000800 */
[----:B------:R-:W-:Y:S01]  /*7830*/  FADD.FTZ R169, R169, R170 ;  /* 0x000000aaa9a97221 */ /* 0x000fe20000010000 */
[----:B------:R-:W-:Y:S08]  /*7840*/  FADD.FTZ R166, R166, R167 ;  /* 0x000000a7a6a67221 */ /* 0x000ff00000010000 */
[----:B------:R-:W-:Y:S01]  /*7850*/  MUFU.EX2 R224, R224 ;  /* 0x000000e000e07308 */ /* 0x000fe20000000800 */
[--C-:B--2---:R-:W-:Y:S01]  /*7860*/  FFMA.FTZ R222, R223, UR4, -R138.reuse ;  /* 0x00000004dfde7c23 */ /* 0x104fe2000801088a */
[C---:B------:R-:W-:Y:S01]  /*7870*/  HMMA.16816.F32.BF16 R72, R128.reuse, R106, R72 ;  /* 0x0000006a8048723c */ /* 0x040fe20000041848 */
[----:B------:R-:W1:Y:S07]  /*7880*/  LDSM.16.MT88.4 R104, [R164+0x4000] ;  /* 0x00400000a468783b */ /* 0x000e6e0000004200 */
[----:B------:R-:W-:Y:S01]  /*7890*/  MUFU.EX2 R135, R135 ;  /* 0x0000008700877308 */ /* 0x000fe20000000800 */
[----:B------:R-:W-:Y:S01]  /*78a0*/  FFMA.FTZ R138, R219, UR4, -R138 ;  /* 0x00000004db8a7c23 */ /* 0x000fe2000801088a */
[----:B------:R-:W-:Y:S08]  /*78b0*/  FADD.FTZ R0, R176, R169 ;  /* 0x000000a9b0007221 */ /* 0x000ff00000010000 */
[----:B------:R-:W2:Y:S01]  /*78c0*/  MUFU.EX2 R222, R222 ;  /* 0x000000de00de7308 */ /* 0x000ea20000000800 */
[C---:B-----5:R-:W-:Y:S09]  /*78d0*/  HMMA.16816.F32.BF16 R76, R128.reuse, R100, R76 ;  /* 0x00000064804c723c */ /* 0x060ff2000004184c */
[----:B------:R-:W-:Y:S01]  /*78e0*/  MUFU.EX2 R216, R216 ;  /* 0x000000d800d87308 */ /* 0x000fe20000000800 */
[C---:B------:R-:W-:Y:S01]  /*78f0*/  F2FP.BF16.F32.PACK_AB R100, R177.reuse, R176 ;  /* 0x000000b0b164723e */ /* 0x040fe200000010ff */
[----:B------:R-:W-:Y:S01]  /*7900*/  FADD.FTZ R0, R177, R0 ;  /* 0x00000000b1007221 */ /* 0x000fe20000010000 */
[----:B----4-:R-:W-:Y:S07]  /*7910*/  F2FP.BF16.F32.PACK_AB R101, R174, R179 ;  /* 0x000000b3ae65723e */ /* 0x010fee00000010ff */
[----:B------:R-:W4:Y:S01]  /*7920*/  MUFU.EX2 R219, R138 ;  /* 0x0000008a00db7308 */ /* 0x000f220000000800 */
[----:B------:R-:W-:Y:S01]  /*7930*/  FADD.FTZ R179, R179, R166 ;  /* 0x000000a6b3b37221 */ /* 0x000fe20000010000 */
[C---:B------:R-:W-:Y:S03]  /*7940*/  HMMA.16816.F32.BF16 R80, R128.reuse, R102, R80 ;  /* 0x000000668050723c */ /* 0x040fe60000041850 */
[----:B------:R-:W-:Y:S01]  /*7950*/  F2FP.BF16.F32.PACK_AB R102, R180, R175 ;  /* 0x000000afb466723e */ /* 0x000fe200000010ff */
[----:B------:R-:W-:Y:S01]  /*7960*/  FADD.FTZ R174, R174, R179 ;  /* 0x000000b3aeae7221 */ /* 0x000fe20000010000 */
[----:B---3--:R-:W-:Y:S02]  /*7970*/  F2FP.BF16.F32.PACK_AB R103, R178, R181 ;  /* 0x000000b5b267723e */ /* 0x008fe400000010ff */
[----:B--2---:R-:W-:Y:S01]  /*7980*/  F2FP.BF16.F32.PACK_AB R136, R222, R221 ;  /* 0x000000ddde88723e */ /* 0x004fe200000010ff */
[C---:B------:R-:W-:Y:S03]  /*7990*/  HMMA.16816.F32.BF16 R84, R128.reuse, R108, R84 ;  /* 0x0000006c8054723c */ /* 0x040fe60000041854 */
[----:B------:R-:W-:Y:S01]  /*79a0*/  FADD.FTZ R181, R181, R174 ;  /* 0x000000aeb5b57221 */ /* 0x000fe20000010000 */
[----:B----4-:R-:W-:Y:S03]  /*79b0*/  F2FP.BF16.F32.PACK_AB R138, R219, R216 ;  /* 0x000000d8db8a723e */ /* 0x010fe600000010ff */
[----:B------:R-:W-:Y:S01]  /*79c0*/  FADD.FTZ R178, R178, R181 ;  /* 0x000000b5b2b27221 */ /* 0x000fe20000010000 */
[C---:B------:R-:W-:Y:S01]  /*79d0*/  HMMA.16816.F32.BF16 R88, R128.reuse, R110, R88 ;  /* 0x0000006e8058723c */ /* 0x040fe20000041858 */
[----:B------:R-:W2:Y:S07]  /*79e0*/  LDSM.16.MT88.4 R108, [R190+0x12800] ;  /* 0x01280000be6c783b */ /* 0x000eae0000004200 */
[C---:B-1----:R-:W-:Y:S08]  /*79f0*/  HMMA.16816.F32.BF16 R92, R128.reuse, R104, R92 ;  /* 0x00000068805c723c */ /* 0x042ff0000004185c */
[----:B------:R-:W-:Y:S01]  /*7a00*/  HMMA.16816.F32.BF16 R96, R128, R106, R96 ;  /* 0x0000006a8060723c */ /* 0x000fe20000041860 */
[----:B------:R-:W1:Y:S08]  /*7a10*/  LDSM.16.MT88.4 R104, [R190+0x14800] ;  /* 0x01480000be68783b */ /* 0x000e700000004200 */
[----:B------:R-:W3:Y:S01]  /*7a20*/  LDSM.16.MT88.4 R128, [R165+0x2800] ;  /* 0x00280000a580783b */ /* 0x000ee20000004200 */
[C---:B--2---:R-:W-:Y:S08]  /*7a30*/  HMMA.16816.F32.BF16 R4, R100.reuse, R108, R4 ;  /* 0x0000006c6404723c */ /* 0x044ff00000041804 */
[C---:B------:R-:W-:Y:S01]  /*7a40*/  HMMA.16816.F32.BF16 R8, R100.reuse, R110, R8 ;  /* 0x0000006e6408723c */ /* 0x040fe20000041808 */
[----:B------:R-:W2:Y:S07]  /*7a50*/  LDSM.16.MT88.4 R108, [R189+0x16800] ;  /* 0x01680000bd6c783b */ /* 0x000eae0000004200 */
        /* <DEDUP_REMOVED lines=9> */
[C---:B-1----:R-:W-:Y:S08]  /*7af0*/  HMMA.16816.F32.BF16 R36, R100.reuse, R104, R36 ;  /* 0x000000686424723c */ /* 0x042ff00000041824 */
[C---:B------:R-:W-:Y:S01]  /*7b00*/  HMMA.16816.F32.BF16 R40, R100.reuse, R106, R40 ;  /* 0x0000006a6428723c */ /* 0x040fe20000041828 */
[----:B------:R-:W1:Y:S07]  /*7b10*/  LDSM.16.MT88.4 R104, [R164+0x4800] ;  /* 0x00480000a468783b */ /* 0x000e6e0000004200 */
        /* <DEDUP_REMOVED lines=12> */
[C---:B--2---:R-:W-:Y:S08]  /*7be0*/  HMMA.16816.F32.BF16 R76, R100.reuse, R108, R76 ;  /* 0x0000006c644c723c */ /* 0x044ff0000004184c */
[C---:B------:R-:W-:Y:S01]  /*7bf0*/  HMMA.16816.F32.BF16 R80, R100.reuse, R110, R80 ;  /* 0x0000006e6450723c */ /* 0x040fe20000041850 */
[----:B------:R-:W2:Y:S07]  /*7c00*/  LDSM.16.MT88.4 R108, [R190+0x13000] ;  /* 0x01300000be6c783b */ /* 0x000eae0000004200 */
[C---:B------:R-:W-:Y:S08]  /*7c10*/  HMMA.16816.F32.BF16 R84, R100.reuse, R148, R84 ;  /* 0x000000946454723c */ /* 0x040ff00000041854 */
[C---:B------:R-:W-:Y:S01]  /*7c20*/  HMMA.16816.F32.BF16 R88, R100.reuse, R150, R88 ;  /* 0x000000966458723c */ /* 0x040fe20000041858 */
[----:B------:R-:W-:Y:S07]  /*7c30*/  LDSM.16.MT88.4 R148, [R189+0x17000] ;  /* 0x01700000bd94783b */ /* 0x000fee0000004200 */
[C---:B-1----:R-:W-:Y:S08]  /*7c40*/  HMMA.16816.F32.BF16 R92, R100.reuse, R104, R92 ;  /* 0x00000068645c723c */ /* 0x042ff0000004185c */
[----:B------:R-:W-:Y:S01]  /*7c50*/  HMMA.16816.F32.BF16 R96, R100, R106, R96 ;  /* 0x0000006a6460723c */ /* 0x000fe20000041860 */
[----:B------:R-:W1:Y:S02]  /*7c60*/  LDSM.16.MT88.4 R104, [R164+0x3000] ;  /* 0x00300000a468783b */ /* 0x000e640000004200 */
[----:B------:R-:W-:Y:S02]  /*7c70*/  F2FP.BF16.F32.PACK_AB R100, R183, R182 ;  /* 0x000000b6b764723e */ /* 0x000fe400000010ff */
[----:B------:R-:W-:Y:S01]  /*7c80*/  F2FP.BF16.F32.PACK_AB R101, R196, R199 ;  /* 0x000000c7c465723e */ /* 0x000fe200000010ff */
[----:B------:R-:W-:Y:S01]  /*7c90*/  FADD.FTZ R199, R199, R178 ;  /* 0x000000b2c7c77221 */ /* 0x000fe20000010000 */
[----:B------:R-:W-:Y:S02]  /*7ca0*/  F2FP.BF16.F32.PACK_AB R102, R220, R197 ;  /* 0x000000c5dc66723e */ /* 0x000fe400000010ff */
[C---:B------:R-:W-:Y:S01]  /*7cb0*/  F2FP.BF16.F32.PACK_AB R103, R225.reuse, R218 ;  /* 0x000000dae167723e */ /* 0x040fe200000010ff */
[----:B------:R-:W-:Y:S04]  /*7cc0*/  FADD.FTZ R199, R196, R199 ;  /* 0x000000c7c4c77221 */ /* 0x000fe80000010000 */
[----:B------:R-:W-:Y:S02]  /*7cd0*/  FADD.FTZ R218, R218, R199 ;  /* 0x000000c7dada7221 */ /* 0x000fe40000010000 */
[C---:B--2---:R-:W-:Y:S03]  /*7ce0*/  HMMA.16816.F32.BF16 R4, R100.reuse, R108, R4 ;  /* 0x0000006c6404723c */ /* 0x044fe60000041804 */
[----:B------:R-:W-:Y:S05]  /*7cf0*/  FADD.FTZ R225, R225, R218 ;  /* 0x000000dae1e17221 */ /* 0x000fea0000010000 */
[C---:B------:R-:W-:Y:S01]  /*7d00*/  HMMA.16816.F32.BF16 R8, R100.reuse, R110, R8 ;  /* 0x0000006e6408723c */ /* 0x040fe20000041808 */
[----:B------:R-:W2:Y:S07]  /*7d10*/  LDSM.16.MT88.4 R108, [R164+0x5000] ;  /* 0x00500000a46c783b */ /* 0x000eae0000004200 */
[C---:B------:R-:W-:Y:S03]  /*7d20*/  HMMA.16816.F32.BF16 R12, R100.reuse, R112, R12 ;  /* 0x00000070640c723c */ /* 0x040fe6000004180c */
[--C-:B------:R-:W-:Y:S01]  /*7d30*/  FFMA.FTZ R112, R134, UR4, -R137.reuse ;  /* 0x0000000486707c23 */ /* 0x100fe20008010889 */
[----:B------:R-:W-:Y:S03]  /*7d40*/  FFMA.FTZ R137, R133, UR4, -R137 ;  /* 0x0000000485897c23 */ /* 0x000fe60008010889 */
[----:B------:R-:W-:Y:S01]  /*7d50*/  MUFU.EX2 R133, R112 ;  /* 0x0000007000857308 */ /* 0x000fe20000000800 */
[C---:B------:R-:W-:Y:S09]  /*7d60*/  HMMA.16816.F32.BF16 R16, R100.reuse, R114, R16 ;  /* 0x000000726410723c */ /* 0x040ff20000041810 */
[----:B------:R3:W4:Y:S01]  /*7d70*/  MUFU.EX2 R134, R137 ;  /* 0x0000008900867308 */ /* 0x0007220000000800 */
[C---:B------:R-:W-:Y:S08]  /*7d80*/  HMMA.16816.F32.BF16 R20, R100.reuse, R116, R20 ;  /* 0x000000746414723c */ /* 0x040ff00000041814 */
[C---:B------:R-:W-:Y:S01]  /*7d90*/  HMMA.16816.F32.BF16 R24, R100.reuse, R118, R24 ;  /* 0x000000766418723c */ /* 0x040fe20000041818 */
[----:B------:R-:W-:Y:S02]  /*7da0*/  LDSM.16.MT88.4 R116, [R189+0x13800] ;  /* 0x01380000bd74783b */ /* 0x000fe40000004200 */
[C---:B---3--:R-:W-:Y:S01]  /*7db0*/  F2FP.BF16.F32.PACK_AB R137, R135.reuse, R224 ;  /* 0x000000e08789723e */ /* 0x048fe200000010ff */
[----:B------:R-:W-:Y:S01]  /*7dc0*/  FADD.FTZ R224, R224, R225 ;  /* 0x000000e1e0e07221 */ /* 0x000fe20000010000 */
[C---:B----4-:R-:W-:Y:S03]  /*7dd0*/  F2FP.BF16.F32.PACK_AB R139, R134.reuse, R133 ;  /* 0x00000085868b723e */ /* 0x050fe600000010ff */
[C---:B------:R-:W-:Y:S03]  /*7de0*/  HMMA.16816.F32.BF16 R28, R100.reuse, R120, R28 ;  /* 0x00000078641c723c */ /* 0x040fe6000004181c */
[----:B------:R-:W-:Y:S04]  /*7df0*/  FADD.FTZ R224, R135, R224 ;  /* 0x000000e087e07221 */ /* 0x000fe80000010000 */
[----:B------:R-:W-:Y:S01]  /*7e00*/  FADD.FTZ R133, R133, R224 ;  /* 0x000000e085857221 */ /* 0x000fe20000010000 */
[C---:B------:R-:W-:Y:S03]  /*7e10*/  HMMA.16816.F32.BF16 R32, R100.reuse, R122, R32 ;  /* 0x0000007a6420723c */ /* 0x040fe60000041820 */
[----:B------:R-:W-:Y:S05]  /*7e20*/  FADD.FTZ R215, R134, R133 ;  /* 0x0000008586d77221 */ /* 0x000fea0000010000 */
[C---:B------:R-:W-:Y:S08]  /*7e30*/  HMMA.16816.F32.BF16 R36, R100.reuse, R124, R36 ;  /* 0x0000007c6424723c */ /* 0x040ff00000041824 */
[C---:B------:R-:W-:Y:S01]  /*7e40*/  HMMA.16816.F32.BF16 R40, R100.reuse, R126, R40 ;  /* 0x0000007e6428723c */ /* 0x040fe20000041828 */
[----:B------:R-:W3:Y:S07]  /*7e50*/  LDSM.16.MT88.4 R124, [R190+0x13800] ;  /* 0x01380000be7c783b */ /* 0x000eee0000004200 */
[C---:B------:R-:W-:Y:S08]  /*7e60*/  HMMA.16816.F32.BF16 R44, R100.reuse, R128, R44 ;  /* 0x00000080642c723c */ /* 0x040ff0000004182c */
[C---:B------:R-:W-:Y:S08]  /*7e70*/  HMMA.16816.F32.BF16 R48, R100.reuse, R130, R48 ;  /* 0x000000826430723c */ /* 0x040ff00000041830 */
        /* <DEDUP_REMOVED lines=8> */
[----:B------:R-:W4:Y:S07]  /*7f00*/  LDSM.16.MT88.4 R144, [R190+0x15800] ;  /* 0x01580000be90783b */ /* 0x000f2e0000004200 */
[C---:B------:R-:W-:Y:S08]  /*7f10*/  HMMA.16816.F32.BF16 R76, R100.reuse, R148, R76 ;  /* 0x00000094644c723c */ /* 0x040ff0000004184c */
[C---:B------:R-:W-:Y:S01]  /*7f20*/  HMMA.16816.F32.BF16 R80, R100.reuse, R150, R80 ;  /* 0x000000966450723c */ /* 0x040fe20000041850 */
[----:B------:R-:W5:Y:S07]  /*7f30*/  LDSM.16.MT88.4 R148, [R189+0x15800] ;  /* 0x01580000bd94783b */ /* 0x000f6e0000004200 */
[C---:B------:R-:W-:Y:S08]  /*7f40*/  HMMA.16816.F32.BF16 R84, R100.reuse, R152, R84 ;  /* 0x000000986454723c */ /* 0x040ff00000041854 */
[C---:B------:R-:W-:Y:S01]  /*7f50*/  HMMA.16816.F32.BF16 R88, R100.reuse, R154, R88 ;  /* 0x0000009a6458723c */ /* 0x040fe20000041858 */
[----:B------:R-:W5:Y:S07]  /*7f60*/  LDSM.16.MT88.4 R152, [R165+0x3800] ;  /* 0x00380000a598783b */ /* 0x000f6e0000004200 */
[C---:B--2---:R-:W-:Y:S08]  /*7f70*/  HMMA.16816.F32.BF16 R92, R100.reuse, R108, R92 ;  /* 0x0000006c645c723c */ /* 0x044ff0000004185c */
[----:B------:R-:W-:Y:S08]  /*7f80*/  HMMA.16816.F32.BF16 R96, R100, R110, R96 ;  /* 0x0000006e6460723c */ /* 0x000ff00000041860 */
[C---:B---3--:R-:W-:Y:S01]  /*7f90*/  HMMA.16816.F32.BF16 R128, R136.reuse, R124, R4 ;  /* 0x0000007c8880723c */ /* 0x048fe20000041804 */
[----:B------:R-:W2:Y:S07]  /*7fa0*/  LDSM.16.MT88.4 R4, [R189+0x17800] ;  /* 0x01780000bd04783b */ /* 0x000eae0000004200 */
[C---:B------:R-:W-:Y:S01]  /*7fb0*/  HMMA.16816.F32.BF16 R124, R136.reuse, R126, R8 ;  /* 0x0000007e887c723c */ /* 0x040fe20000041808 */
[----:B------:R-:W3:Y:S07]  /*7fc0*/  LDSM.16.MT88.4 R8, [R165+0x5800] ;  /* 0x00580000a508783b */ /* 0x000eee0000004200 */
[C---:B------:R-:W-:Y:S01]  /*7fd0*/  HMMA.16816.F32.BF16 R120, R136.reuse, R116, R12 ;  /* 0x000000748878723c */ /* 0x040fe2000004180c */
[----:B------:R-:W3:Y:S07]  /*7fe0*/  LDSM.16.MT88.4 R12, [R164+0x5800] ;  /* 0x00580000a40c783b */ /* 0x000eee0000004200 */
[C---:B------:R-:W-:Y:S08]  /*7ff0*/  HMMA.16816.F32.BF16 R116, R136.reuse, R118, R16 ;  /* 0x000000768874723c */ /* 0x040ff00000041810 */
[C---:B-1----:R-:W-:Y:S08]  /*8000*/  HMMA.16816.F32.BF16 R112, R136.reuse, R104, R20 ;  /* 0x000000688870723c */ /* 0x042ff00000041814 */
[C---:B------:R-:W-:Y:S08]  /*8010*/  HMMA.16816.F32.BF16 R108, R136.reuse, R106, R24 ;  /* 0x0000006a886c723c */ /* 0x040ff00000041818 */
[C---:B------:R-:W-:Y:S08]  /*8020*/  HMMA.16816.F32.BF16 R104, R136.reuse, R140, R28 ;  /* 0x0000008c8868723c */ /* 0x040ff0000004181c */
[C---:B------:R-:W-:Y:S08]  /*8030*/  HMMA.16816.F32.BF16 R100, R136.reuse, R142, R32 ;  /* 0x0000008e8864723c */ /* 0x040ff00000041820 */
[C---:B----4-:R-:W-:Y:S08]  /*8040*/  HMMA.16816.F32.BF16 R36, R136.reuse, R144, R36 ;  /* 0x000000908824723c */ /* 0x050ff00000041824 */
        /* <DEDUP_REMOVED lines=9> */
[C---:B--2---:R-:W-:Y:S03]  /*80e0*/  HMMA.16816.F32.BF16 R76, R136.reuse, R4, R76 ;  /* 0x00000004884c723c */ /* 0x044fe6000004184c */
[----:B------:R-:W-:Y:S04]  /*80f0*/  FADD.FTZ R5, R175, R0 ;  /* 0x00000000af057221 */ /* 0x000fe80000010000 */
[----:B------:R-:W-:Y:S01]  /*8100*/  FADD.FTZ R5, R180, R5 ;  /* 0x00000005b4057221 */ /* 0x000fe20000010000 */
[C---:B------:R-:W-:Y:S03]  /*8110*/  HMMA.16816.F32.BF16 R80, R136.reuse, R6, R80 ;  /* 0x000000068850723c */ /* 0x040fe60000041850 */
[----:B------:R-:W-:Y:S04]  /*8120*/  FADD.FTZ R0, R182, R5 ;  /* 0x00000005b6007221 */ /* 0x000fe80000010000 */
[----:B------:R-:W-:Y:S01]  /*8130*/  FADD.FTZ R0, R183, R0 ;  /* 0x00000000b7007221 */ /* 0x000fe20000010000 */
[C---:B---3--:R-:W-:Y:S03]  /*8140*/  HMMA.16816.F32.BF16 R84, R136.reuse, R8, R84 ;  /* 0x000000088854723c */ /* 0x048fe60000041854 */
[----:B------:R-:W-:Y:S01]  /*8150*/  FADD.FTZ R197, R197, R0 ;  /* 0x00000000c5c57221 */ /* 0x000fe20000010000 */
[----:B------:R-:W-:Y:S03]  /*8160*/  IADD3 R0, PT, PT, R207, -0x1, RZ ;  /* 0xffffffffcf007810 */ /* 0x000fe60007ffe0ff */
[----:B------:R-:W-:Y:S01]  /*8170*/  FADD.FTZ R220, R220, R197 ;  /* 0x000000c5dcdc7221 */ /* 0x000fe20000010000 */
[C---:B------:R-:W-:Y:S03]  /*8180*/  HMMA.16816.F32.BF16 R88, R136.reuse, R10, R88 ;  /* 0x0000000a8858723c */ /* 0x040fe60000041858 */
[----:B------:R-:W-:Y:S01]  /*8190*/  FADD.FTZ R5, R221, R220 ;  /* 0x000000dcdd057221 */ /* 0x000fe20000010000 */
[----:B------:R-:W-:Y:S02]  /*81a0*/  MOV R207, R0 ;  /* 0x0000000000cf7202 */ /* 0x000fe40000000f00 */
[----:B------:R-:W-:Y:S01]  /*81b0*/  MOV R0, R3 ;  /* 0x0000000300007202 */ /* 0x000fe20000000f00 */
[----:B------:R-:W-:Y:S01]  /*81c0*/  FADD.FTZ R5, R222, R5 ;  /* 0x00000005de057221 */ /* 0x000fe20000010000 */
[C---:B------:R-:W-:Y:S03]  /*81d0*/  HMMA.16816.F32.BF16 R92, R136.reuse, R12, R92 ;  /* 0x0000000c885c723c */ /* 0x040fe6000004185c */
[----:B------:R-:W-:Y:S04]  /*81e0*/  FADD.FTZ R216, R216, R5 ;  /* 0x00000005d8d87221 */ /* 0x000fe80000010000 */
[----:B------:R-:W-:Y:S01]  /*81f0*/  FADD.FTZ R217, R219, R216 ;  /* 0x000000d8dbd97221 */ /* 0x000fe20000010000 */
[----:B------:R-:W-:Y:S03]  /*8200*/  HMMA.16816.F32.BF16 R96, R136, R14, R96 ;  /* 0x0000000e8860723c */ /* 0x000fe60000041860 */
[----:B------:R-:W-:Y:S05]  /*8210*/  MOV R137, R132 ;  /* 0x0000008400897202 */ /* 0x000fea0000000f00 */
[----:B------:R-:W-:Y:S01]  /*8220*/  @!UPT UIADD3 URZ, UPT, UPT, URZ, URZ, URZ ;  /* 0x000000fffffff290 */ /* 0x000fe2000fffe0ff */
[----:B------:R-:W-:Y:S11]  /*8230*/  @P2 BRA `(.L_x_187) ;  /* 0xffffffd400342947 */ /* 0x000ff6000383ffff */
.L_x_186:
        /* <DEDUP_REMOVED lines=8> */
[----:B------:R-:W2:Y:S08]  /*82c0*/  LDC R16, c[0x0][0x434] ;  /* 0x00010d00ff107b82 */ /* 0x000eb00000000800 */
        /* <DEDUP_REMOVED lines=223> */
[----:B------:R4:W-:Y:S01]  /*90c0*/  STS [R13+0x8400], R86 ;  /* 0x008400560d007388 */ /* 0x0009e20000000800 */
[----:B---3--:R-:W3:Y:S03]  /*90d0*/  @!P0 LDC.64 R8, c[0x0][0x400] ;  /* 0x00010000ff088b82 */ /* 0x008ee60000000a00 */
[----:B------:R-:W-:Y:S04]  /*90e0*/  STS [R17+0x8000], R88 ;  /* 0x0080005811007388 */ /* 0x000fe80000000800 */
[----:B------:R1:W-:Y:S04]  /*90f0*/  STS [R17+0x8400], R90 ;  /* 0x0084005a11007388 */ /* 0x0003e80000000800 */
[----:B------:R-:W-:Y:S04]  /*9100*/  STS [R19+0x8000], R92 ;  /* 0x0080005c13007388 */ /* 0x000fe80000000800 */
[----:B------:R2:W-:Y:S01]  /*9110*/  STS [R19+0x8400], R94 ;  /* 0x0084005e13007388 */ /* 0x0005e20000000800 */
[----:B-----5:R-:W3:Y:S03]  /*9120*/  S2R R11, SR_CTAID.Y ;  /* 0x00000000000b7919 */ /* 0x020ee60000002600 */
[----:B------:R-:W-:Y:S01]  /*9130*/  STS [R21+0x8400], R98 ;  /* 0x0084006215007388 */ /* 0x000fe20000000800 */
[----:B----4-:R-:W-:-:S03]  /*9140*/  LOP3.LUT R13, R12, 0x38, R193, 0x78, !PT ;  /* 0x000000380c0d7812 */ /* 0x010fc600078e78c1 */
[----:B------:R4:W-:Y:S01]  /*9150*/  STS [R21+0x8000], R7 ;  /* 0x0080000715007388 */ /* 0x0009e20000000800 */
[----:B------:R-:W-:Y:S01]  /*9160*/  LOP3.LUT R212, R13, 0x1e00, R212, 0xf8, !PT ;  /* 0x00001e000dd47812 */ /* 0x000fe200078ef8d4 */
[----:B-1----:R-:W1:Y:S01]  /*9170*/  S2R R17, SR_CTAID.Z ;  /* 0x0000000000117919 */ /* 0x002e620000002700 */
[----:B--2---:R-:W2:Y:S02]  /*9180*/  @P3 LDC R19, c[0x0][0x430] ;  /* 0x00010c00ff133b82 */ /* 0x004ea40000000800 */
[----:B----4-:R-:W-:Y:S01]  /*9190*/  LEA R7, R212, UR5, 0x1 ;  /* 0x00000005d4077c11 */ /* 0x010fe2000f8e08ff */
[----:B---3--:R-:W-:Y:S06]  /*91a0*/  @P3 BRA `(.L_x_190) ;  /* 0x0000000000203947 */ /* 0x008fec0003800000 */
[----:B------:R-:W-:Y:S01]  /*91b0*/  ISETP.NE.AND P4, PT, R20, RZ, PT ;  /* 0x000000ff1400720c */ /* 0x000fe20003f85270 */
[----:B------:R-:W3:-:S12]  /*91c0*/  LDC R13, c[0x0][0x3e0] ;  /* 0x0000f800ff0d7b82 */ /* 0x000ed80000000800 */
[----:B------:R-:W3:Y:S01]  /*91d0*/  @P4 LDC R18, c[0x0][0x454] ;  /* 0x00011500ff124b82 */ /* 0x000ee20000000800 */
[----:B--2---:R-:W-:Y:S02]  /*91e0*/  @P4 MOV R19, 0x1 ;  /* 0x0000000100134802 */ /* 0x004fe40000000f00 */
[----:B------:R-:W-:-:S05]  /*91f0*/  @!P4 MOV R19, 0x1 ;  /* 0x000000010013c802 */ /* 0x000fca0000000f00 */
[----:B------:R-:W4:Y:S01]  /*9200*/  @P4 LDC R16, c[0x0][0x454] ;  /* 0x00011500ff104b82 */ /* 0x000f220000000800 */
[-C--:B---3--:R-:W-:Y:S02]  /*9210*/  @P4 IMAD R18, R18, R13.reuse, RZ ;  /* 0x0000000d12124224 */ /* 0x088fe400078e02ff */
[----:B------:R-:W-:-:S07]  /*9220*/  @!P4 IMAD R18, R10, R13, RZ ;  /* 0x0000000d0a12c224 */ /* 0x000fce00078e02ff */
.L_x_190:
[----:B------:R-:W-:Y:S01]  /*9230*/  BAR.SYNC.DEFER_BLOCKING 0x0 ;  /* 0x0000000000007b1d */ /* 0x000fe20000010000 */
[----:B------:R-:W-:Y:S01]  /*9240*/  ISETP.NE.AND P4, PT, R206, -0x1, PT ;  /* 0xffffffffce00780c */ /* 0x000fe20003f85270 */
[----:B------:R-:W-:Y:S01]  /*9250*/  @!P0 IMAD.WIDE.U32 R24, R11, R8, RZ ;  /* 0x000000080b188225 */ /* 0x000fe200078e00ff */
[----:B------:R-:W-:Y:S02]  /*9260*/  ISETP.NE.AND P3, PT, R20, RZ, !P3 ;  /* 0x000000ff1400720c */ /* 0x000fe40005f65270 */
[----:B------:R-:W-:Y:S01]  /*9270*/  LOP3.LUT P5, RZ, R193, 0x3, RZ, 0xc0, !PT ;  /* 0x00000003c1ff7812 */ /* 0x000fe200078ac0ff */
[----:B------:R-:W3:Y:S02]  /*9280*/  @P1 MUFU.LG2 R0, R0 ;  /* 0x0000000000001308 */ /* 0x000ee40000000c00 */
[----:B------:R-:W5:Y:S01]  /*9290*/  @P2 LDC R21, c[0x0][0x458] ;  /* 0x00011600ff152b82 */ /* 0x000f620000000800 */
[C---:B------:R-:W-:Y:S01]  /*92a0*/  @P0 IMAD.WIDE.U32 R22, R206.reuse, R4, RZ ;  /* 0x00000004ce160225 */ /* 0x040fe200078e00ff */
[----:B------:R-:W-:Y:S01]  /*92b0*/  LOP3.LUT R8, R195, 0x70, RZ, 0xc0, !PT ;  /* 0x00000070c3087812 */ /* 0x000fe200078ec0ff */
[----:B------:R-:W-:Y:S02]  /*92c0*/  BSSY.RECONVERGENT B0, `(.L_x_191) ;  /* 0x000002b000007945 */ /* 0x000fe40003800200 */
[C---:B------:R-:W-:Y:S01]  /*92d0*/  @!P0 IMAD R9, R11.reuse, R9, R25 ;  /* 0x000000090b098224 */ /* 0x040fe200078e0219 */
[----:B------:R-:W-:Y:S01]  /*92e0*/  SHF.R.U32.HI R25, RZ, 0x2, R193 ;  /* 0x00000002ff197819 */ /* 0x000fe200000116c1 */
[----:B------:R-:W-:Y:S01]  /*92f0*/  @P0 IMAD R9, R206, R5, R23 ;  /* 0x00000005ce090224 */ /* 0x000fe200078e0217 */
[----:B------:R-:W5:Y:S01]  /*9300*/  @P1 LDC R20, c[0x0][0x458] ;  /* 0x00011600ff141b82 */ /* 0x000f620000000800 */
[----:B------:R-:W-:Y:S01]  /*9310*/  @!P4 IMAD R206, R11, R10, RZ ;  /* 0x0000000a0bcec224 */ /* 0x000fe200078e02ff */
[----:B------:R-:W-:Y:S01]  /*9320*/  LOP3.LUT R8, R8, 0x7, R25, 0xf8, !PT ;  /* 0x0000000708087812 */ /* 0x000fe200078ef819 */
[----:B-1--4-:R-:W-:-:S02]  /*9330*/  IMAD R16, R17, R16, RZ ;  /* 0x0000001011107224 */ /* 0x012fc400078e02ff */
[----:B------:R-:W-:Y:S01]  /*9340*/  @P2 FMUL.FTZ R25, R2, 0.69314718246459960938 ;  /* 0x3f31721802192820 */ /* 0x000fe20000410000 */
[----:B--2---:R-:W-:Y:S01]  /*9350*/  IMAD R5, R6, R19, RZ ;  /* 0x0000001306057224 */ /* 0x004fe200078e02ff */
[----:B------:R-:W-:Y:S01]  /*9360*/  SHF.R.S32.HI R4, RZ, 0x1f, R206 ;  /* 0x0000001fff047819 */ /* 0x000fe200000114ce */
[----:B------:R-:W-:Y:S01]  /*9370*/  @!P3 IMAD R16, R11, R18, R16 ;  /* 0x000000120b10b224 */ /* 0x000fe200078e0210 */
[----:B------:R-:W-:Y:S01]  /*9380*/  SEL R206, R206, RZ, P3 ;  /* 0x000000ffcece7207 */ /* 0x000fe20001800000 */
[----:B------:R1:W2:Y:S01]  /*9390*/  LDS.128 R12, [R7+0x3000] ;  /* 0x00300000070c7984 */ /* 0x0002a20000000c00 */
[----:B------:R-:W-:Y:S02]  /*93a0*/  IMAD.SHL.U32 R5, R5, 0x80, RZ ;  /* 0x0000008005057824 */ /* 0x000fe400078e00ff */
[----:B---3--:R-:W-:Y:S01]  /*93b0*/  @P1 FMUL.FTZ R2, R0, 0.69314718246459960938 ;  /* 0x3f31721800021820 */ /* 0x008fe20000410000 */
        /* <DEDUP_REMOVED lines=17> */
[----:B------:R-:W3:Y:S01]  /*94d0*/  @!P3 LDC.64 R2, c[0x0][0x420] ;  /* 0x00010800ff02bb82 */ /* 0x000ee20000000a00 */
[C---:B------:R-:W-:Y:S02]  /*94e0*/  @!P3 IADD3 R0, P1, PT, R19.reuse, R0, RZ ;  /* 0x000000001300b210 */ /* 0x040fe40007f3e0ff */
[-C--:B------:R-:W-:Y:S02]  /*94f0*/  @!P4 LEA.HI.X.SX32 R8, R8, R27.reuse, 0x1, P2 ;  /* 0x0000001b0808c211 */ /* 0x080fe400010f0eff */
[----:B------:R-:W-:Y:S02]  /*9500*/  @!P3 LEA.HI.X.SX32 R19, R19, R27, 0x1, P1 ;  /* 0x0000001b1313b211 */ /* 0x000fe400008f0eff */
[----:B-1----:R-:W-:-:S04]  /*9510*/  @!P4 LEA R4, P2, R16, R4, 0x2 ;  /* 0x000000041004c211 */ /* 0x002fc800078410ff */
[----:B------:R-:W-:Y:S02]  /*9520*/  @!P4 LEA.HI.X R5, R16, R5, R8, 0x2, P2 ;  /* 0x000000051005c211 */ /* 0x000fe400010f1408 */
[----:B---3--:R-:W-:-:S03]  /*9530*/  @!P3 LEA R2, P1, R0, R2, 0x2 ;  /* 0x000000020002b211 */ /* 0x008fc600078210ff */
[----:B------:R1:W-:Y:S01]  /*9540*/  @!P4 STG.E desc[UR16][R4.64], R11 ;  /* 0x0000000b0400c986 */ /* 0x0003e2000c101910 */
[----:B------:R-:W-:-:S05]  /*9550*/  @!P3 LEA.HI.X R3, R0, R3, R19, 0x2, P1 ;  /* 0x000000030003b211 */ /* 0x000fca00008f1413 */
[----:B------:R1:W-:Y:S04]  /*9560*/  @!P3 STG.E desc[UR16][R2.64], R10 ;  /* 0x0000000a0200b986 */ /* 0x0003e8000c101910 */
.L_x_192:
[----:B------:R-:W-:Y:S05]  /*9570*/  BSYNC.RECONVERGENT B0 ;  /* 0x0000000000007941 */ /* 0x000fea0003800200 */
.L_x_191:
[----:B------:R-:W3:Y:S01]  /*9580*/  LDCU.64 UR4, c[0x0][0x410] ;  /* 0x00008200ff0477ac */ /* 0x000ee20008000a00 */
[----:B------:R-:W-:Y:S01]  /*9590*/  @P0 IMAD.MOV.U32 R24, RZ, RZ, R22 ;  /* 0x000000ffff180224 */ /* 0x000fe200078e0016 */
[----:B------:R-:W-:Y:S01]  /*95a0*/  SHF.R.U32.HI R193, RZ, 0x3, R193 ;  /* 0x00000003ffc17819 */ /* 0x000fe200000116c1 */
[----:B------:R4:W2:Y:S01]  /*95b0*/  LDS.128 R20, [R7] ;  /* 0x0000000007147984 */ /* 0x0008a20000000c00 */
        /* <DEDUP_REMOVED lines=12> */
[----:B---3--:R-:W-:Y:S01]  /*9680*/  IMAD.WIDE.U32 R4, R17, UR4, R24 ;  /* 0x0000000411047c25 */ /* 0x008fe2000f8e0018 */
[----:B------:R-:W-:-:S03]  /*9690*/  LOP3.LUT R0, R2, R193, RZ, 0xfc, !PT ;  /* 0x000000c102007212 */ /* 0x000fc600078efcff */
[----:B------:R-:W-:Y:S02]  /*96a0*/  IMAD R25, R17, UR5, R5 ;  /* 0x0000000511197c24 */ /* 0x000fe4000f8e0205 */
[----:B------:R4:W3:Y:S01]  /*96b0*/  LDS.128 R16, [R7+0x4000] ;  /* 0x0040000007107984 */ /* 0x0008e20000000c00 */
[----:B------:R-:W-:Y:S05]  /*96c0*/  @P3 BRA `(.L_x_194) ;  /* 0x0000000000403947 */ /* 0x000fea0003800000 */
[----:B------:R-:W5:Y:S01]  /*96d0*/  LDCU.64 UR6, c[0x0][0x408] ;  /* 0x00008100ff0677ac */ /* 0x000f620008000a00 */
[----:B------:R-:W-:Y:S01]  /*96e0*/  IMAD.MOV.U32 R24, RZ, RZ, R4 ;  /* 0x000000ffff187224 */ /* 0x000fe200078e0004 */
[----:B------:R-:W2:Y:S01]  /*96f0*/  LDCU UR8, c[0x0][0x440] ;  /* 0x00008800ff0877ac */ /* 0x000ea20008000800 */
[----:B------:R-:W4:Y:S01]  /*9700*/  LDCU.64 UR4, c[0x0][0x3f0] ;  /* 0x00007e00ff0477ac */ /* 0x000f220008000a00 */
[----:B-----5:R-:W-:Y:S02]  /*9710*/  IMAD R27, R3, UR6, RZ ;  /* 0x00000006031b7c24 */ /* 0x020fe4000f8e02ff */
[----:B------:R-:W-:Y:S01]  /*9720*/  IMAD.WIDE.U32 R28, R0, UR6, R24 ;  /* 0x00000006001c7c25 */ /* 0x000fe2000f8e0018 */
[----:B--2---:R-:W-:-:S03]  /*9730*/  ISETP.GE.AND P5, PT, R192, UR8, PT ;  /* 0x00000008c0007c0c */ /* 0x004fc6000bfa6270 */
[----:B------:R-:W-:Y:S01]  /*9740*/  IMAD R6, R0, UR7, R27 ;  /* 0x0000000700067c24 */ /* 0x000fe2000f8e021b */
[----:B------:R-:W-:Y:S02]  /*9750*/  ISETP.GE.AND P4, PT, R211, UR8, PT ;  /* 0x00000008d3007c0c */ /* 0x000fe4000bf86270 */
[----:B------:R-:W-:Y:S01]  /*9760*/  ISETP.GE.AND P3, PT, R210, UR8, PT ;  /* 0x00000008d2007c0c */ /* 0x000fe2000bf66270 */
[----:B------:R-:W-:Y:S01]  /*9770*/  IMAD.IADD R6, R6, 0x1, R29 ;  /* 0x0000000106067824 */ /* 0x000fe200078e021d */
[----:B----4-:R-:W-:-:S04]  /*9780*/  LEA R26, P6, R28, UR4, 0x1 ;  /* 0x000000041c1a7c11 */ /* 0x010fc8000f8c08ff */
[----:B------:R-:W-:-:S05]  /*9790*/  LEA.HI.X R27, R28, UR5, R6, 0x1, P6 ;  /* 0x000000051c1b7c11 */ /* 0x000fca000b0f0c06 */
[----:B------:R2:W-:Y:S04]  /*97a0*/  @!P5 STG.E.128 desc[UR16][R26.64], R20 ;  /* 0x000000141a00d986 */ /* 0x0005e8000c101d10 */
[----:B---3--:R2:W-:Y:S04]  /*97b0*/  @!P4 STG.E.128 desc[UR16][R26.64+0x80], R16 ;  /* 0x000080101a00c986 */ /* 0x0085e8000c101d10 */
[----:B-1----:R2:W-:Y:S02]  /*97c0*/  @!P3 STG.E.128 desc[UR16][R26.64+0x100], R8 ;  /* 0x000100081a00b986 */ /* 0x0025e4000c101d10 */
.L_x_194:
[----:B------:R-:W-:Y:S05]  /*97d0*/  BSYNC.RECONVERGENT B0 ;  /* 0x0000000000007941 */ /* 0x000fea0003800200 */
.L_x_193:
[----:B--2---:R2:W2:Y:S01]  /*97e0*/  LDS.128 R20, [R7+0x1000] ;  /* 0x0010000007147984 */ /* 0x0044a20000000c00 */
[----:B------:R-:W-:Y:S03]  /*97f0*/  BSSY.RECONVERGENT B0, `(.L_x_195) ;  /* 0x0000017000007945 */ /* 0x000fe60003800200 */
[----:B---3--:R3:W2:Y:S04]  /*9800*/  LDS.128 R16, [R7+0x5000] ;  /* 0x0050000007107984 */ /* 0x0086a80000000c00 */
        /* <DEDUP_REMOVED lines=18> */
[----:B--2---:R2:W-:Y:S04]  /*9930*/  @!P4 STG.E.128 desc[UR16][R26.64], R20 ;  /* 0x000000141a00c986 */ /* 0x0045e8000c101d10 */
[----:B------:R2:W-:Y:S04]  /*9940*/  @!P3 STG.E.128 desc[UR16][R26.64+0x80], R16 ;  /* 0x000080101a00b986 */ /* 0x0005e8000c101d10 */
[----:B-1----:R2:W-:Y:S02]  /*9950*/  @!P2 STG.E.128 desc[UR16][R26.64+0x100], R8 ;  /* 0x000100081a00a986 */ /* 0x0025e4000c101d10 */
.L_x_196:
[----:B------:R-:W-:Y:S05]  /*9960*/  BSYNC.RECONVERGENT B0 ;  /* 0x0000000000007941 */ /* 0x000fea0003800200 */
.L_x_195:
[----:B--2---:R2:W2:Y:S01]  /*9970*/  LDS.128 R20, [R7+0x2000] ;  /* 0x0020000007147984 */ /* 0x0044a20000000c00 */
[----:B------:R-:W-:Y:S03]  /*9980*/  BSSY.RECONVERGENT B0, `(.L_x_197) ;  /* 0x0000017000007945 */ /* 0x000fe60003800200 */
[----:B------:R2:W2:Y:S04]  /*9990*/  LDS.128 R16, [R7+0x6000] ;  /* 0x0060000007107984 */ /* 0x0004a80000000c00 */
[----:B-1----:R1:W1:Y:S01]  /*99a0*/  LDS.128 R8, [R7+0xa000] ;  /* 0x00a0000007087984 */ /* 0x0022620000000c00 */
[----:B------:R-:W-:Y:S05]  /*99b0*/  @P1 BRA `(.L_x_198) ;  /* 0x00000000004c1947 */ /* 0x000fea0003800000 */
[----:B------:R-:W5:Y:S01]  /*99c0*/  LDCU.64 UR6, c[0x0][0x408] ;  /* 0x00008100ff0677ac */ /* 0x000f620008000a00 */
[----:B------:R-:W-:Y:S01]  /*99d0*/  IADD3 R27, P1, PT, R0, 0x40, RZ ;  /* 0x00000040001b7810 */ /* 0x000fe20007f3e0ff */
[----:B------:R-:W-:Y:S01]  /*99e0*/  IMAD.MOV.U32 R28, RZ, RZ, R4 ;  /* 0x000000ffff1c7224 */ /* 0x000fe200078e0004 */
[----:B------:R-:W-:Y:S01]  /*99f0*/  MOV R29, R25 ;  /* 0x00000019001d7202 */ /* 0x000fe20000000f00 */
[----:B------:R-:W3:Y:S02]  /*9a00*/  LDCU UR8, c[0x0][0x440] ;  /* 0x00008800ff0877ac */ /* 0x000ee40008000800 */
[----:B------:R-:W-:Y:S01]  /*9a10*/  IMAD.X R6, RZ, RZ, R3, P1 ;  /* 0x000000ffff067224 */ /* 0x000fe200008e0603 */
[----:B------:R-:W4:Y:S03]  /*9a20*/  LDCU.64 UR4, c[0x0][0x3f0] ;  /* 0x00007e00ff0477ac */ /* 0x000f260008000a00 */
[----:B-----5:R-:W-:-:S02]  /*9a30*/  IMAD R6, R6, UR6, RZ ;  /* 0x0000000606067c24 */ /* 0x020fc4000f8e02ff */
        /* <DEDUP_REMOVED lines=8> */
[----:B--2---:R2:W-:Y:S04]  /*9ac0*/  @!P3 STG.E.128 desc[UR16][R26.64], R20 ;  /* 0x000000141a00b986 */ /* 0x0045e8000c101d10 */
[----:B------:R2:W-:Y:S04]  /*9ad0*/  @!P2 STG.E.128 desc[UR16][R26.64+0x80], R16 ;  /* 0x000080101a00a986 */ /* 0x0005e8000c101d10 */
[----:B-1----:R2:W-:Y:S02]  /*9ae0*/  @!P1 STG.E.128 desc[UR16][R26.64+0x100], R8 ;  /* 0x000100081a009986 */ /* 0x0025e4000c101d10 */
.L_x_198:
[----:B------:R-:W-:Y:S05]  /*9af0*/  BSYNC.RECONVERGENT B0 ;  /* 0x0000000000007941 */ /* 0x000fea0003800200 */
.L_x_197:
[----:B-12---:R1:W2:Y:S01]  /*9b00*/  LDS.128 R8, [R7+0x7000] ;  /* 0x0070000007087984 */ /* 0x0062a20000000c00 */
[----:B------:R-:W-:Y:S05]  /*9b10*/  @P0 EXIT ;  /* 0x000000000000094d */ /* 0x000fea0003800000 */
[----:B------:R-:W5:Y:S01]  /*9b20*/  LDCU.64 UR6, c[0x0][0x408] ;  /* 0x00008100ff0677ac */ /* 0x000f620008000a00 */
[----:B------:R1:W1:Y:S01]  /*9b30*/  LDS.128 R16, [R7+0xb000] ;  /* 0x00b0000007107984 */ /* 0x0002620000000c00 */
[----:B------:R-:W-:Y:S01]  /*9b40*/  IADD3 R0, P0, PT, R0, 0x60, RZ ;  /* 0x0000006000007810 */ /* 0x000fe20007f1e0ff */
[----:B------:R-:W-:Y:S01]  /*9b50*/  IMAD.MOV.U32 R5, RZ, RZ, R25 ;  /* 0x000000ffff057224 */ /* 0x000fe200078e0019 */
[----:B------:R-:W3:Y:S03]  /*9b60*/  LDCU UR8, c[0x0][0x440] ;  /* 0x00008800ff0877ac */ /* 0x000ee60008000800 */
        /* <DEDUP_REMOVED lines=12> */
[----:B--2---:R3:W-:Y:S01]  /*9c30*/  @!P1 STG.E.128 desc[UR16][R2.64+0x80], R8 ;  /* 0x0000800802009986 */ /* 0x0047e2000c101d10 */
[----:B-1----:R-:W-:Y:S05]  /*9c40*/  @P0 EXIT ;  /* 0x000000000000094d */ /* 0x002fea0003800000 */
[----:B------:R-:W-:Y:S01]  /*9c50*/  STG.E.128 desc[UR16][R2.64+0x100], R16 ;  /* 0x0001001002007986 */ /* 0x000fe2000c101d10 */
[----:B------:R-:W-:Y:S05]  /*9c60*/  EXIT ;  /* 0x000000000000794d */ /* 0x000fea0003800000 */
.L_x_199:
        /* <DEDUP_REMOVED lines=9> */
.L_x_1805:


//--------------------- .text._ZN5flash16flash_fwd_kernelI23Flash_fwd_kernel_traitsILi192ELi128ELi64ELi8ELb0ELb0EN7cutlass10bfloat16_tE19Flash_kernel_traitsILi192ELi128ELi64ELi8ES3_EELb0ELb0ELb0ELb1ELb0ELb0ELb0ELb0EEEvNS_16Flash_fwd_paramsE --------------------------
	.section	.text._ZN5flash16flash_fwd_kernelI23Flash_fwd_kernel_traitsILi192ELi128ELi64ELi8ELb0ELb0EN7cutlass10bfloat16_tE19Flash_kernel_traitsILi192ELi128ELi64ELi8ES3_EELb0ELb0ELb0ELb1ELb0ELb0ELb0ELb0EEEvNS_16Flash_fwd_paramsE,"ax",@progbits
	.align	128
        .global         _ZN5flash16flash_fwd_kernelI23Flash_fwd_kernel_traitsILi192ELi128ELi64ELi8ELb0ELb0EN7cutlass10bfloat16_tE19Flash_kernel_traitsILi192ELi128ELi64ELi8ES3_EELb0ELb0ELb0ELb1ELb0ELb0ELb0ELb0EEEvNS_16Flash_fwd_paramsE
        .type           _ZN5flash16flash_fwd_kernelI23Flash_fwd_kernel_traitsILi192ELi128ELi64ELi8ELb0ELb0EN7cutlass10bfloat16_tE19Flash_kernel_traitsILi192ELi128ELi64ELi8ES3_EELb0ELb0ELb0ELb1ELb0ELb0ELb0ELb0EEEvNS_16Flash_fwd_paramsE,@function
        .size           _ZN5flash16flash_fwd_kernelI23Flash_fwd_kernel_traitsILi192ELi128ELi64ELi8ELb0ELb0EN7cutlass10bfloat16_tE19Flash_kernel_traitsILi192ELi128ELi64ELi8ES3_EELb0ELb0ELb0ELb1ELb0ELb0ELb0ELb0EEEvNS_16Flash_fwd_paramsE,(.L_x_1806 - _ZN5flash16flash_fwd_kernelI23Flash_fwd_kernel_traitsILi192ELi128ELi64ELi8ELb0ELb0EN7cutlass10bfloat16_tE19Flash_kernel_traitsILi192ELi128ELi64ELi8ES3_EELb0ELb0ELb0ELb1ELb0ELb0ELb0ELb0EEEvNS_16Flash_fwd_paramsE)
        .other          _ZN5flash16flash_fwd_kernelI23Flash_fwd_kernel_traitsILi192ELi128ELi64ELi8ELb0ELb0EN7cutlass10bfloat16_tE19Flash_kernel_traitsILi192ELi128ELi64ELi8ES3_EELb0ELb0ELb0ELb1ELb0ELb0ELb0ELb0EEEvNS_16Flash_fwd_paramsE,@"STO_CUDA_ENTRY STV_DEFAULT"
_ZN5flash16flash_fwd_kernelI23Flash_fwd_kernel_traitsILi192ELi128ELi64ELi8ELb0ELb0EN7cutlass10bfloat16_tE19Flash_kernel_traitsILi192ELi128ELi64ELi8ES3_EELb0ELb0ELb0ELb1ELb0ELb0ELb0ELb0EEEvNS_16Flash_fwd_paramsE:
.text._ZN5flash16flash_fwd_kernelI23Flash_fwd_kernel_traitsILi192ELi128ELi64ELi8ELb0ELb0EN7cutlass10bfloat16_tE19Flash_kernel_traitsILi192ELi128ELi64ELi8ES3_EELb0ELb0ELb0ELb1ELb0ELb0ELb0ELb0EEEvNS_16Flash_fwd_paramsE:
        /* <DEDUP_REMOVED lines=21> */
[----:B------:R1:W2:Y:S03]  /*0150*/  @P0 LDG.E R10, desc[UR16][R8.64+0x4] ;  /* 0x00000410080a0981 */ /* 0x0002a6000c1e1900 */
[C---:B------:R-:W-:Y:S02]  /*0160*/  @P4 IADD3 R16, P3, PT, R15.reuse, UR6, RZ ;  /* 0x000000060f104c10 */ /* 0x040fe4000ff7e0ff */
[----:B------:R-:W-:Y:S01]  /*0170*/  @P2 IADD3 R12, P1, PT, R15, UR4, RZ ;  /* 0x000000040f0c2c10 */ /* 0x000fe2000ff3e0ff */
[----:B------:R-:W-:Y:S01]  /*0180*/  IMAD.MOV.U32 R2, RZ, RZ, RZ ;  /* 0x000000ffff027224 */ /* 0x000fe200078e00ff */
[----:B------:R-:W-:-:S02]  /*0190*/  @P4 IADD3.X R17, PT, PT, R4, UR7, RZ, P3, !PT ;  /* 0x0000000704114c10 */ /* 0x000fc40009ffe4ff */
[----:B------:R-:W-:-:S03]  /*01a0*/  @P2 IADD3.X R13, PT, PT, R4, UR5, RZ, P1, !PT ;  /* 0x00000005040d2c10 */ /* 0x000fc60008ffe4ff */
[----:B------:R-:W3:Y:S04]  /*01b0*/  @P4 LDG.E R2, desc[UR16][R16.64] ;  /* 0x0000001010024981 */ /* 0x000ee8000c1e1900 */
[----:B------:R4:W3:Y:S01]  /*01c0*/  @P2 LDG.E R11, desc[UR16][R12.64] ;  /* 0x000000100c0b2981 */ /* 0x0008e2000c1e1900 */
[----:B------:R-:W4:Y:S01]  /*01d0*/  LDCU.U8 UR4, c[0x0][0x532] ;  /* 0x0000a640ff0477ac */ /* 0x000f220008000000 */
[----:B------:R-:W-:Y:S02]  /*01e0*/  ISETP.EQ.U32.AND P3, PT, R6, RZ, PT ;  /* 0x000000ff0600720c */ /* 0x000fe40003f62070 */
[----:B------:R-:W-:Y:S01]  /*01f0*/  IADD3 R14, P1, PT, R15, R6, RZ ;  /* 0x000000060f0e7210 */ /* 0x000fe20007f3e0ff */
[----:B------:R-:W2:Y:S04]  /*0200*/  @!P0 LDC R3, c[0x0][0x434] ;  /* 0x00010d00ff038b82 */ /* 0x000ea80000000800 */
[----:B------:R-:W-:-:S02]  /*0210*/  IMAD.X R15, R4, 0x1, R7, P1 ;  /* 0x00000001040f7824 */ /* 0x000fc400008e0607 */
[----:B-1----:R-:W-:Y:S02]  /*0220*/  IMAD.MOV.U32 R9, RZ, RZ, -0x1 ;  /* 0xffffffffff097424 */ /* 0x002fe400078e00ff */
[----:B------:R-:W1:Y:S01]  /*0230*/  @!P2 LDC.64 R4, c[0x0][0x488] ;  /* 0x00012200ff04ab82 */ /* 0x000e620000000a00 */
[----:B----4-:R-:W-:Y:S01]  /*0240*/  ISETP.NE.AND P4, PT, RZ, UR4, PT ;  /* 0x00000004ff007c0c */ /* 0x010fe2000bf85270 */
[----:B------:R-:W4:Y:S06]  /*0250*/  S2R R135, SR_CTAID.X ;  /* 0x0000000000877919 */ /* 0x000f2c0000002500 */
[----:B------:R-:W1:Y:S01]  /*0260*/  @!P2 LDC R8, c[0x0][0x43c] ;  /* 0x00010f00ff08ab82 */ /* 0x000e620000000800 */
[----:B------:R-:W-:-:S13]  /*0270*/  ISETP.EQ.OR.EX P3, PT, R7, RZ, !P4, P3 ;  /* 0x000000ff0700720c */ /* 0x000fda0006762730 */
[----:B------:R1:W5:Y:S01]  /*0280*/  @!P3 LDG.E R9, desc[UR16][R14.64] ;  /* 0x000000100e09b981 */ /* 0x000362000c1e1900 */
[----:B------:R-:W-:-:S04]  /*0290*/  ISETP.NE.U32.AND P3, PT, R6, RZ, PT ;  /* 0x000000ff0600720c */ /* 0x000fc80003f65070 */
[----:B------:R-:W-:Y:S01]  /*02a0*/  ISETP.NE.AND.EX P3, PT, R7, RZ, PT, P3 ;  /* 0x000000ff0700720c */ /* 0x000fe20003f65330 */
[----:B------:R-:W1:Y:S01]  /*02b0*/  S2R R12, SR_CTAID.Z ;  /* 0x00000000000c7919 */ /* 0x000e620000002700 */
[----:B------:R-:W1:Y:S01]  /*02c0*/  S2R R181, SR_TID.X ;  /* 0x0000000000b57919 */ /* 0x000e620000002100 */
[----:B----4-:R-:W-:Y:S02]  /*02d0*/  IMAD.SHL.U32 R84, R135, 0x80, RZ ;  /* 0x0000008087547824 */ /* 0x010fe400078e00ff */
[----:B--2---:R-:W-:Y:S01]  /*02e0*/  @P0 IMAD.IADD R3, R10, 0x1, -R203 ;  /* 0x000000010a030824 */ /* 0x004fe200078e0acb */
[----:B-1----:R-:W-:-:S07]  /*02f0*/  @!P2 ISETP.NE.U32.AND P0, PT, R4, RZ, PT ;  /* 0x000000ff0400a20c */ /* 0x002fce0003f05070 */
[----:B------:R-:W1:Y:S01]  /*0300*/  @!P3 LDC R4, c[0x0][0x438] ;  /* 0x00010e00ff04bb82 */ /* 0x000e620000000800 */
[----:B------:R-:W-:Y:S02]  /*0310*/  @!P2 ISETP.NE.AND.EX P0, PT, R5, RZ, PT, P0 ;  /* 0x000000ff0500a20c */ /* 0x000fe40003f05300 */
[----:B------:R-:W-:Y:S02]  /*0320*/  ISETP.GT.AND P1, PT, R3, R84, PT ;  /* 0x000000540300720c */ /* 0x000fe40003f24270 */
[----:B------:R-:W-:Y:S01]  /*0330*/  @!P2 SEL R5, R8, RZ, P0 ;  /* 0x000000ff0805a207 */ /* 0x000fe20000000000 */
[----:B---3--:R-:W-:Y:S01]  /*0340*/  @P2 IMAD.IADD R150, R11, 0x1, -R2 ;  /* 0x000000010b962824 */ /* 0x008fe200078e0a02 */
[----:B------:R-:W-:Y:S09]  /*0350*/  @!P3 BRA `(.L_x_200) ;  /* 0x00000000000cb947 */ /* 0x000ff20003800000 */
[----:B-1----:R-:W2:Y:S02]  /*0360*/  @P4 LDG.E R4, desc[UR16][R14.64+0x4] ;  /* 0x000004100e044981 */ /* 0x002ea4000c1e1900 */
[----:B--2--5:R-:W-:-:S06]  /*0370*/  @P4 IADD3 R4, PT, PT, R4, -R9, RZ ;  /* 0x8000000904044210 */ /* 0x024fcc0007ffe0ff */
[----:B------:R2:W5:Y:S02]  /*0380*/  @!P4 LDG.E R4, desc[UR16][R14.64] ;  /* 0x000000100e04c981 */ /* 0x000564000c1e1900 */
.L_x_200:
[----:B-1---5:R-:W-:Y:S01]  /*0390*/  @!P2 IADD3 R150, PT, PT, R5, R4, -R2 ;  /* 0x000000040596a210 */ /* 0x022fe20007ffe802 */
[----:B------:R-:W-:Y:S06]  /*03a0*/  @!P1 EXIT ;  /* 0x000000000000994d */ /* 0x000fec0003800000 */
[----:B------:R-:W-:-:S13]  /*03b0*/  ISETP.GT.AND P0, PT, R150, RZ, PT ;  /* 0x000000ff9600720c */ /* 0x000fda0003f04270 */
[----:B------:R-:W-:Y:S05]  /*03c0*/  @P0 BRA `(.L_x_201) ;  /* 0x0000000c00080947 */ /* 0x000fea0003800000 */
[----:B------:R-:W1:Y:S01]  /*03d0*/  LDC.U8 R2, c[0x0][0x549] ;  /* 0x00015240ff027b82 */ /* 0x000e620000000000 */
[----:B------:R-:W-:-:S07]  /*03e0*/  ISETP.NE.AND P1, PT, R203, -0x1, PT ;  /* 0xffffffffcb00780c */ /* 0x000fce0003f25270 */
[----:B------:R-:W3:Y:S08]  /*03f0*/  LDC.U8 R10, c[0x0][0x548] ;  /* 0x00015200ff0a7b82 */ /* 0x000ef00000000000 */
[----:B------:R-:W4:Y:S01]  /*0400*/  @!P1 LDC.64 R8, c[0x0][0x400] ;  /* 0x00010000ff089b82 */ /* 0x000f220000000a00 */
[----:B-1----:R-:W-:-:S07]  /*0410*/  ISETP.NE.AND P6, PT, R2, RZ, PT ;  /* 0x000000ff0200720c */ /* 0x002fce0003fc5270 */
[----:B------:R-:W1:Y:S01]  /*0420*/  @P1 LDC.64 R6, c[0x0][0x408] ;  /* 0x00010200ff061b82 */ /* 0x000e620000000a00 */
[----:B------:R-:W-:-:S07]  /*0430*/  SHF.L.U32 R2, R181, 0x3, RZ ;  /* 0x00000003b5027819 */ /* 0x000fce00000006ff */
[----:B------:R-:W5:Y:S01]  /*0440*/  @P6 LDC.64 R4, c[0x0][0x430] ;  /* 0x00010c00ff046b82 */ /* 0x000f620000000a00 */
[----:B------:R-:W-:Y:S01]  /*0450*/  @P6 MOV R11, 0x1 ;  /* 0x00000001000b6802 */ /* 0x000fe20000000f00 */
[----:B----4-:R-:W-:-:S06]  /*0460*/  @!P1 IMAD.WIDE.U32 R16, R0, R8, RZ ;  /* 0x0000000800109225 */ /* 0x010fcc00078e00ff */
[----:B--2---:R-:W2:Y:S01]  /*0470*/  @P6 LDC R15, c[0x0][0x430] ;  /* 0x00010c00ff0f6b82 */ /* 0x004ea20000000800 */
[----:B-1----:R-:W-:-:S04]  /*0480*/  @P1 IMAD.WIDE.U32 R20, R203, R6, RZ ;  /* 0x00000006cb141225 */ /* 0x002fc800078e00ff */
[----:B-----5:R-:W-:Y:S01]  /*0490*/  @P6 IMAD R5, R4, R5, RZ ;  /* 0x0000000504056224 */ /* 0x020fe200078e02ff */
[----:B------:R-:W-:Y:S01]  /*04a0*/  @!P1 MOV R4, R16 ;  /* 0x0000001000049202 */ /* 0x000fe20000000f00 */
[----:B---3--:R-:W-:Y:S06]  /*04b0*/  @P6 BRA `(.L_x_202) ;  /* 0x0000000000286947 */ /* 0x008fec0003800000 */
[----:B------:R-:W-:Y:S01]  /*04c0*/  ISETP.NE.AND P0, PT, R10, RZ, PT ;  /* 0x000000ff0a00720c */ /* 0x000fe20003f05270 */
[----:B------:R-:W1:-:S12]  /*04d0*/  LDC R19, c[0x0][0x3e0] ;  /* 0x0000f800ff137b82 */ /* 0x000e580000000800 */
[----:B------:R-:W3:Y:S01]  /*04e0*/  @P0 LDC R5, c[0x0][0x454] ;  /* 0x00011500ff050b82 */ /* 0x000ee20000000800 */
[----:B--2---:R-:W-:Y:S02]  /*04f0*/  @P0 MOV R15, 0x1 ;  /* 0x00000001000f0802 */ /* 0x004fe40000000f00 */
[----:B------:R-:W-:-:S05]  /*0500*/  @!P0 MOV R15, 0x1 ;  /* 0x00000001000f8802 */ /* 0x000fca0000000f00 */
[----:B------:R-:W1:Y:S08]  /*0510*/  @P0 LDC R8, c[0x0][0x454] ;  /* 0x00011500ff080b82 */ /* 0x000e700000000800 */
[----:B------:R-:W2:Y:S08]  /*0520*/  @!P0 LDC R6, c[0x0][0x434] ;  /* 0x00010d00ff068b82 */ /* 0x000eb00000000800 */
[----:B------:R-:W4:Y:S01]  /*0530*/  @!P0 LDC R5, c[0x0][0x434] ;  /* 0x00010d00ff058b82 */ /* 0x000f220000000800 */
[----:B-1----:R-:W-:-:S02]  /*0540*/  @P0 IMAD R11, R8, R19, RZ ;  /* 0x00000013080b0224 */ /* 0x002fc400078e02ff */
[----:B--23--:R-:W-:-:S07]  /*0550*/  @!P0 IMAD R11, R6, R19, RZ ;  /* 0x00000013060b8224 */ /* 0x00cfce00078e02ff */
.L_x_202:
[----:B------:R-:W-:Y:S01]  /*0560*/  @P1 IMAD.MOV.U32 R4, RZ, RZ, R20 ;  /* 0x000000ffff041224 */ /* 0x000fe200078e0014 */
[----:B------:R-:W1:Y:S01]  /*0570*/  LDCU.64 UR4, c[0x0][0x410] ;  /* 0x00008200ff0477ac */ /* 0x000e620008000a00 */
[----:B------:R-:W-:Y:S01]  /*0580*/  LOP3.LUT R2, R2, 0x38, RZ, 0xc0, !PT ;  /* 0x0000003802027812 */ /* 0x000fe200078ec0ff */
[----:B------:R-:W-:Y:S01]  /*0590*/  @!P1 IMAD R9, R0, R9, R17 ;  /* 0x0000000900099224 */ /* 0x000fe200078e0211 */
[----:B------:R-:W-:Y:S01]  /*05a0*/  BSSY.RECONVERGENT B0, `(.L_x_203) ;  /* 0x0000024000007945 */ /* 0x000fe20003800200 */
[----:B------:R-:W-:Y:S01]  /*05b0*/  @P1 IMAD R9, R203, R7, R21 ;  /* 0x00000007cb091224 */ /* 0x000fe200078e0215 */
[----:B------:R-:W-:Y:S01]  /*05c0*/  IADD3 R22, P0, PT, R2, R4, RZ ;  /* 0x0000000402167210 */ /* 0x000fe20007f1e0ff */
[----:B------:R-:W3:Y:S01]  /*05d0*/  LDC R7, c[0x0][0x434] ;  /* 0x00010d00ff077b82 */ /* 0x000ee20000000800 */
[----:B------:R-:W-:Y:S01]  /*05e0*/  IMAD.IADD R3, R3, 0x1, -R84 ;  /* 0x0000000103037824 */ /* 0x000fe200078e0a54 */
[----:B------:R-:W-:Y:S01]  /*05f0*/  SHF.R.U32.HI R4, RZ, 0x3, R181 ;  /* 0x00000003ff047819 */ /* 0x000fe200000116b5 */
[----:B------:R-:W-:Y:S01]  /*0600*/  IMAD.WIDE.U32 R26, R135, 0x80, RZ ;  /* 0x00000080871a7825 */ /* 0x000fe200078e00ff */
[----:B------:R-:W-:-:S02]  /*0610*/  ISETP.NE.AND P6, PT, R10, RZ, !P6 ;  /* 0x000000ff0a00720c */ /* 0x000fc400077c5270 */
[----:B------:R-:W-:Y:S01]  /*0620*/  ISETP.NE.AND P1, PT, R203, -0x1, PT ;  /* 0xffffffffcb00780c */ /* 0x000fe20003f25270 */
[----:B------:R-:W-:Y:S01]  /*0630*/  IMAD.X R23, RZ, RZ, R9, P0 ;  /* 0x000000ffff177224 */ /* 0x000fe200000e0609 */
[CC--:B------:R-:W-:Y:S01]  /*0640*/  ISETP.GE.AND P0, PT, R4.reuse, R3.reuse, PT ;  /* 0x000000030400720c */ /* 0x0c0fe20003f06270 */
[----:B------:R-:W-:Y:S01]  /*0650*/  VIADD R14, R4, 0x20 ;  /* 0x00000020040e7836 */ /* 0x000fe20000000000 */
[----:B------:R-:W-:Y:S01]  /*0660*/  LOP3.LUT R6, R26, R4, RZ, 0xfc, !PT ;  /* 0x000000041a067212 */ /* 0x000fe200078efcff */
[----:B------:R-:W-:Y:S01]  /*0670*/  VIADD R10, R4, 0x40 ;  /* 0x00000040040a7836 */ /* 0x000fe20000000000 */
[----:B------:R-:W-:Y:S01]  /*0680*/  LOP3.LUT R16, R2, 0x40, RZ, 0xfc, !PT ;  /* 0x0000004002107812 */ /* 0x000fe200078efcff */
[----:B-1----:R-:W-:Y:S01]  /*0690*/  IMAD.WIDE.U32 R22, R12, UR4, R22 ;  /* 0x000000040c167c25 */ /* 0x002fe2000f8e0016 */
[----:B------:R-:W-:Y:S02]  /*06a0*/  ISETP.GE.AND P2, PT, R14, R3, PT ;  /* 0x000000030e00720c */ /* 0x000fe40003f46270 */
[----:B------:R-:W-:Y:S01]  /*06b0*/  LOP3.LUT R9, R2, 0x80, RZ, 0xfc, !PT ;  /* 0x0000008002097812 */ /* 0x000fe200078efcff */
[----:B------:R-:W-:-:S04]  /*06c0*/  IMAD R25, R12, UR5, R23 ;  /* 0x000000050c197c24 */ /* 0x000fc8000f8e0217 */
[----:B------:R-:W-:Y:S06]  /*06d0*/  @P0 BRA `(.L_x_204) ;  /* 0x0000000000400947 */ /* 0x000fec0003800000 */
[----:B------:R-:W1:Y:S01]  /*06e0*/  LDCU.64 UR4, c[0x0][0x408] ;  /* 0x00008100ff0477ac */ /* 0x000e620008000a00 */
[----:B------:R-:W-:Y:S01]  /*06f0*/  IMAD.MOV.U32 R24, RZ, RZ, R22 ;  /* 0x000000ffff187224 */ /* 0x000fe200078e0016 */
[----:B------:R-:W5:Y:S01]  /*0700*/  LDCU UR8, c[0x0][0x440] ;  /* 0x00008800ff0877ac */ /* 0x000f620008000800 */
[----:B------:R-:W2:Y:S01]  /*0710*/  LDCU.64 UR6, c[0x0][0x3f0] ;  /* 0x00007e00ff0677ac */ /* 0x000ea20008000a00 */
[----:B-1----:R-:W-:Y:S02]  /*0720*/  IMAD R17, R27, UR4, RZ ;  /* 0x000000041b117c24 */ /* 0x002fe4000f8e02ff */
[----:B------:R-:W-:Y:S01]  /*0730*/  IMAD.WIDE.U32 R18, R6, UR4, R24 ;  /* 0x0000000406127c25 */ /* 0x000fe2000f8e0018 */
[----:B-----5:R-:W-:-:S03]  /*0740*/  ISETP.GE.AND P5, PT, R2, UR8, PT ;  /* 0x0000000802007c0c */ /* 0x020fc6000bfa6270 */
[----:B------:R-:W-:Y:S01]  /*0750*/  IMAD R8, R6, UR5, R17 ;  /* 0x0000000506087c24 */ /* 0x000fe2000f8e0211 */
[----:B------:R-:W-:Y:S02]  /*0760*/  ISETP.GE.AND P4, PT, R16, UR8, PT ;  /* 0x0000000810007c0c */ /* 0x000fe4000bf86270 */
[----:B------:R-:W-:Y:S01]  /*0770*/  ISETP.GE.AND P3, PT, R9, UR8, PT ;  /* 0x0000000809007c0c */ /* 0x000fe2000bf66270 */
[----:B------:R-:W-:Y:S01]  /*0780*/  IMAD.IADD R8, R19, 0x1, R8 ;  /* 0x0000000113087824 */ /* 0x000fe200078e0208 */
[----:B--2---:R-:W-:-:S04]  /*0790*/  LEA R20, P0, R18, UR6, 0x1 ;  /* 0x0000000612147c11 */ /* 0x004fc8000f8008ff */
[----:B------:R-:W-:-:S05]  /*07a0*/  LEA.HI.X R21, R18, UR7, R8, 0x1, P0 ;  /* 0x0000000712157c11 */ /* 0x000fca00080f0c08 */
[----:B------:R1:W-:Y:S04]  /*07b0*/  @!P5 STG.E.128 desc[UR16][R20.64], RZ ;  /* 0x000000ff1400d986 */ /* 0x0003e8000c101d10 */
[----:B------:R1:W-:Y:S04]  /*07c0*/  @!P4 STG.E.128 desc[UR16][R20.64+0x80], RZ ;  /* 0x000080ff1400c986 */ /* 0x0003e8000c101d10 */
[----:B------:R1:W-:Y:S02]  /*07d0*/  @!P3 STG.E.128 desc[UR16][R20.64+0x100], RZ ;  /* 0x000100ff1400b986 */ /* 0x0003e4000c101d10 */
.L_x_204:
[----:B------:R-:W-:Y:S05]  /*07e0*/  BSYNC.RECONVERGENT B0 ;  /* 0x0000000000007941 */ /* 0x000fea0003800200 */
.L_x_203:
[----:B------:R-:W-:Y:S01]  /*07f0*/  BSSY.RECONVERGENT B0, `(.L_x_205) ;  /* 0x0000016000007945 */ /* 0x000fe20003800200 */
[----:B------:R-:W-:-:S03]  /*0800*/  ISETP.GE.AND P0, PT, R10, R3, PT ;  /* 0x000000030a00720c */ /* 0x000fc60003f06270 */
[----:B------:R-:W-:Y:S10]  /*0810*/  @P2 BRA `(.L_x_206) ;  /* 0x00000000004c2947 */ /* 0x000ff40003800000 */
[----:B------:R-:W5:Y:S01]  /*0820*/  LDCU.64 UR6, c[0x0][0x408] ;  /* 0x00008100ff0677ac */ /* 0x000f620008000a00 */
[----:B------:R-:W-:Y:S01]  /*0830*/  IADD3 R17, P2, PT, R6, 0x20, RZ ;  /* 0x0000002006117810 */ /* 0x000fe20007f5e0ff */
[----:B------:R-:W-:Y:S01]  /*0840*/  IMAD.MOV.U32 R18, RZ, RZ, R22 ;  /* 0x000000ffff127224 */ /* 0x000fe200078e0016 */
[----:B------:R-:W-:Y:S01]  /*0850*/  MOV R19, R25 ;  /* 0x0000001900137202 */ /* 0x000fe20000000f00 */
[----:B------:R-:W2:Y:S02]  /*0860*/  LDCU UR8, c[0x0][0x440] ;  /* 0x00008800ff0877ac */ /* 0x000ea40008000800 */
[----:B------:R-:W-:Y:S01]  /*0870*/  IMAD.X R8, RZ, RZ, R27, P2 ;  /* 0x000000ffff087224 */ /* 0x000fe200010e061b */
[----:B------:R-:W1:Y:S03]  /*0880*/  LDCU.64 UR4, c[0x0][0x3f0] ;  /* 0x00007e00ff0477ac */ /* 0x000e660008000a00 */
[----:B-----5:R-:W-:-:S02]  /*0890*/  IMAD R8, R8, UR6, RZ ;  /* 0x0000000608087c24 */ /* 0x020fc4000f8e02ff */
[----:B------:R-:W-:Y:S01]  /*08a0*/  IMAD.WIDE.U32 R18, R17, UR6, R18 ;  /* 0x0000000611127c25 */ /* 0x000fe2000f8e0012 */
[----:B--2---:R-:W-:-:S03]  /*08b0*/  ISETP.GE.AND P4, PT, R2, UR8, PT ;  /* 0x0000000802007c0c */ /* 0x004fc6000bf86270 */
[----:B------:R-:W-:Y:S01]  /*08c0*/  IMAD R8, R17, UR7, R8 ;  /* 0x0000000711087c24 */ /* 0x000fe2000f8e0208 */
[----:B------:R-:W-:Y:S02]  /*08d0*/  ISETP.GE.AND P3, PT, R16, UR8, PT ;  /* 0x0000000810007c0c */ /* 0x000fe4000bf66270 */
[----:B------:R-:W-:Y:S01]  /*08e0*/  ISETP.GE.AND P2, PT, R9, UR8, PT ;  /* 0x0000000809007c0c */ /* 0x000fe2000bf46270 */
[----:B------:R-:W-:Y:S01]  /*08f0*/  IMAD.IADD R8, R19, 0x1, R8 ;  /* 0x0000000113087824 */ /* 0x000fe200078e0208 */
[----:B-1----:R-:W-:-:S04]  /*0900*/  LEA R20, P5, R18, UR4, 0x1 ;  /* 0x0000000412147c11 */ /* 0x002fc8000f8a08ff */
[----:B------:R-:W-:-:S05]  /*0910*/  LEA.HI.X R21, R18, UR5, R8, 0x1, P5 ;  /* 0x0000000512157c11 */ /* 0x000fca000a8f0c08 */
[----:B------:R1:W-:Y:S04]  /*0920*/  @!P4 STG.E.128 desc[UR16][R20.64], RZ ;  /* 0x000000ff1400c986 */ /* 0x0003e8000c101d10 */
[----:B------:R1:W-:Y:S04]  /*0930*/  @!P3 STG.E.128 desc[UR16][R20.64+0x80], RZ ;  /* 0x000080ff1400b986 */ /* 0x0003e8000c101d10 */
[----:B------:R1:W-:Y:S02]  /*0940*/  @!P2 STG.E.128 desc[UR16][R20.64+0x100], RZ ;  /* 0x000100ff1400a986 */ /* 0x0003e4000c101d10 */
.L_x_206:
[----:B------:R-:W-:Y:S05]  /*0950*/  BSYNC.RECONVERGENT B0 ;  /* 0x0000000000007941 */ /* 0x000fea0003800200 */
.L_x_205:
[----:B------:R-:W-:Y:S01]  /*0960*/  BSSY.RECONVERGENT B0, `(.L_x_207) ;  /* 0x0000018000007945 */ /* 0x000fe20003800200 */
[----:B------:R-:W-:Y:S01]  /*0970*/  ISETP.NE.AND P2, PT, R2, RZ, PT ;  /* 0x000000ff0200720c */ /* 0x000fe20003f45270 */
[----:B-1-3--:R-:W-:Y:S01]  /*0980*/  IMAD R20, R0, R7, RZ ;  /* 0x0000000700147224 */ /* 0x00afe200078e02ff */
[----:B------:R-:W-:Y:S01]  /*0990*/  IADD3 R8, PT, PT, R4, 0x60, RZ ;  /* 0x0000006004087810 */ /* 0x000fe20007ffe0ff */
[----:B------:R-:W-:Y:S10]  /*09a0*/  @P0 BRA `(.L_x_208) ;  /* 0x00000000004c0947 */ /* 0x000ff40003800000 */
[----:B------:R-:W1:Y:S01]  /*09b0*/  LDCU.64 UR6, c[0x0][0x408] ;  /* 0x00008100ff0677ac */ /* 0x000e620008000a00 */
[----:B------:R-:W-:Y:S01]  /*09c0*/  IADD3 R18, P0, PT, R6, 0x40, RZ ;  /* 0x0000004006127810 */ /* 0x000fe20007f1e0ff */
[----:B------:R-:W-:Y:S01]  /*09d0*/  IMAD.MOV.U32 R28, RZ, RZ, R22 ;  /* 0x000000ffff1c7224 */ /* 0x000fe200078e0016 */
[----:B------:R-:W-:Y:S01]  /*09e0*/  MOV R29, R25 ;  /* 0x00000019001d7202 */ /* 0x000fe20000000f00 */
[----:B------:R-:W3:Y:S02]  /*09f0*/  LDCU UR8, c[0x0][0x440] ;  /* 0x00008800ff0877ac */ /* 0x000ee40008000800 */
[----:B------:R-:W-:Y:S01]  /*0a00*/  IMAD.X R7, RZ, RZ, R27, P0 ;  /* 0x000000ffff077224 */ /* 0x000fe200000e061b */
[----:B------:R-:W5:Y:S03]  /*0a10*/  LDCU.64 UR4, c[0x0][0x3f0] ;  /* 0x00007e00ff0477ac */ /* 0x000f660008000a00 */
[----:B-1----:R-:W-:-:S02]  /*0a20*/  IMAD R7, R7, UR6, RZ ;  /* 0x0000000607077c24 */ /* 0x002fc4000f8e02ff */
[----:B------:R-:W-:Y:S01]  /*0a30*/  IMAD.WIDE.U32 R28, R18, UR6, R28 ;  /* 0x00000006121c7c25 */ /* 0x000fe2000f8e001c */
[----:B---3--:R-:W-:-:S03]  /*0a40*/  ISETP.GE.AND P4, PT, R2, UR8, PT ;  /* 0x0000000802007c0c */ /* 0x008fc6000bf86270 */
        /* <DEDUP_REMOVED lines=9> */
.L_x_208:
[----:B------:R-:W-:Y:S05]  /*0ae0*/  BSYNC.RECONVERGENT B0 ;  /* 0x0000000000007941 */ /* 0x000fea0003800200 */
.L_x_207:
[----:B------:R-:W-:Y:S01]  /*0af0*/  ISETP.GE.AND P0, PT, R8, R3, PT ;  /* 0x000000030800720c */ /* 0x000fe20003f06270 */
[----:B----4-:R-:W-:Y:S01]  /*0b00*/  IMAD R5, R12, R5, RZ ;  /* 0x000000050c057224 */ /* 0x010fe200078e02ff */
[----:B------:R-:W-:Y:S01]  /*0b10*/  SEL R20, R20, R203, !P1 ;  /* 0x000000cb14147207 */ /* 0x000fe20004800000 */
[----:B------:R-:W-:Y:S01]  /*0b20*/  BSSY.RECONVERGENT B0, `(.L_x_209) ;  /* 0x000001c000007945 */ /* 0x000fe20003800200 */
[----:B------:R-:W-:Y:S01]  /*0b30*/  ISETP.GE.OR P5, PT, R4, R3, P2 ;  /* 0x000000030400720c */ /* 0x000fe200017a6670 */
[----:B------:R-:W-:Y:S01]  /*0b40*/  @!P6 IMAD R5, R0, R11, R5 ;  /* 0x0000000b0005e224 */ /* 0x000fe200078e0205 */
[----:B------:R-:W-:Y:S01]  /*0b50*/  ISETP.GE.OR P4, PT, R14, R3, P2 ;  /* 0x000000030e00720c */ /* 0x000fe20001786670 */
[----:B--2---:R-:W-:Y:S01]  /*0b60*/  IMAD R84, R84, R15, RZ ;  /* 0x0000000f54547224 */ /* 0x004fe200078e02ff */
        /* <DEDUP_REMOVED lines=8> */
[----:B------:R-:W3:Y:S03]  /*0bf0*/  LDCU UR8, c[0x0][0x440] ;  /* 0x00008800ff0877ac */ /* 0x000ee60008000800 */
[----:B------:R-:W-:Y:S01]  /*0c00*/  IMAD.X R3, RZ, RZ, R27, P0 ;  /* 0x000000ffff037224 */ /* 0x000fe200000e061b */
[----:B------:R-:W4:Y:S03]  /*0c10*/  LDCU.64 UR4, c[0x0][0x3f0] ;  /* 0x00007e00ff0477ac */ /* 0x000f260008000a00 */
[----:B--2---:R-:W-:-:S02]  /*0c20*/  IMAD R3, R3, UR6, RZ ;  /* 0x0000000603037c24 */ /* 0x004fc4000f8e02ff */
[----:B------:R-:W-:Y:S01]  /*0c30*/  IMAD.WIDE.U32 R22, R6, UR6, R22 ;  /* 0x0000000606167c25 */ /* 0x000fe2000f8e0016 */
[----:B---3--:R-:W-:-:S03]  /*0c40*/  ISETP.GE.AND P0, PT, R2, UR8, PT ;  /* 0x0000000802007c0c */ /* 0x008fc6000bf06270 */
[----:B------:R-:W-:Y:S01]  /*0c50*/  IMAD R3, R6, UR7, R3 ;  /* 0x0000000706037c24 */ /* 0x000fe2000f8e0203 */
[----:B----4-:R-:W-:-:S03]  /*0c60*/  LEA R2, P1, R22, UR4, 0x1 ;  /* 0x0000000416027c11 */ /* 0x010fc6000f8208ff */
[----:B------:R-:W-:-:S05]  /*0c70*/  IMAD.IADD R3, R23, 0x1, R3 ;  /* 0x0000000117037824 */ /* 0x000fca00078e0203 */
[----:B------:R-:W-:Y:S02]  /*0c80*/  LEA.HI.X R3, R22, UR5, R3, 0x1, P1 ;  /* 0x0000000516037c11 */ /* 0x000fe400088f0c03 */
[----:B------:R-:W-:-:S03]  /*0c90*/  ISETP.GE.AND P1, PT, R16, UR8, PT ;  /* 0x0000000810007c0c */ /* 0x000fc6000bf26270 */
[----:B------:R2:W-:Y:S01]  /*0ca0*/  @!P0 STG.E.128 desc[UR16][R2.64], RZ ;  /* 0x000000ff02008986 */ /* 0x0005e2000c101d10 */
[----:B------:R-:W-:-:S09]  /*0cb0*/  ISETP.GE.AND P0, PT, R9, UR8, PT ;  /* 0x0000000809007c0c */ /* 0x000fd2000bf06270 */
[----:B------:R2:W-:Y:S04]  /*0cc0*/  @!P1 STG.E.128 desc[UR16][R2.64+0x80], RZ ;  /* 0x000080ff02009986 */ /* 0x0005e8000c101d10 */
[----:B------:R2:W-:Y:S02]  /*0cd0*/  @!P0 STG.E.128 desc[UR16][R2.64+0x100], RZ ;  /* 0x000100ff02008986 */ /* 0x0005e4000c101d10 */
.L_x_210:
[----:B------:R-:W-:Y:S05]  /*0ce0*/  BSYNC.RECONVERGENT B0 ;  /* 0x0000000000007941 */ /* 0x000fea0003800200 */
.L_x_209:
[--C-:B------:R-:W-:Y:S01]  /*0cf0*/  IADD3 R20, P1, P0, R84, R20, R5.reuse ;  /* 0x0000001454147210 */ /* 0x100fe2000783e005 */
[----:B------:R-:W-:Y:S01]  /*0d00*/  BSSY.RECONVERGENT B0, `(.L_x_211) ;  /* 0x000000e000007945 */ /* 0x000fe20003800200 */
[----:B------:R-:W-:Y:S02]  /*0d10*/  SEL R0, R0, RZ, P6 ;  /* 0x000000ff00007207 */ /* 0x000fe40003000000 */
[----:B--2---:R-:W-:Y:S02]  /*0d20*/  SHF.R.S32.HI R3, RZ, 0x1f, R84 ;  /* 0x0000001fff037819 */ /* 0x004fe40000011454 */
        /* <DEDUP_REMOVED lines=11> */
.L_x_212:
[----:B------:R-:W-:Y:S05]  /*0de0*/  BSYNC.RECONVERGENT B0 ;  /* 0x0000000000007941 */ /* 0x000fea0003800200 */
.L_x_211:
[----:B------:R-:W-:Y:S04]  /*0df0*/  BSSY.RECONVERGENT B0, `(.L_x_213) ;  /* 0x000000a000007945 */ /* 0x000fe80003800200 */
[----:B------:R-:W-:Y:S05]  /*0e00*/  @P4 BRA `(.L_x_214) ;  /* 0x0000000000204947 */ /* 0x000fea0003800000 */
[----:B------:R-:W3:Y:S01]  /*0e10*/  LDCU.64 UR4, c[0x0][0x420] ;  /* 0x00008400ff0477ac */ /* 0x000ee20008000a00 */
[----:B--2---:R-:W-:-:S05]  /*0e20*/  IMAD R5, R14, R15, RZ ;  /* 0x0000000f0e057224 */ /* 0x004fca00078e02ff */
[----:B------:R-:W-:-:S04]  /*0e30*/  IADD3 R3, P0, PT, R5, R20, RZ ;  /* 0x0000001405037210 */ /* 0x000fc80007f1e0ff */
[----:B------:R-:W-:Y:S02]  /*0e40*/  LEA.HI.X.SX32 R2, R5, R0, 0x1, P0 ;  /* 0x0000000005027211 */ /* 0x000fe400000f0eff */
[----:B---3--:R-:W-:-:S04]  /*0e50*/  LEA R4, P0, R3, UR4, 0x2 ;  /* 0x0000000403047c11 */ /* 0x008fc8000f8010ff */
[----:B------:R-:W-:Y:S01]  /*0e60*/  LEA.HI.X R5, R3, UR5, R2, 0x2, P0 ;  /* 0x0000000503057c11 */ /* 0x000fe200080f1402 */
[----:B------:R-:W-:-:S05]  /*0e70*/  IMAD.MOV.U32 R3, RZ, RZ, 0x7f800000 ;  /* 0x7f800000ff037424 */ /* 0x000fca00078e00ff */
[----:B------:R3:W-:Y:S03]  /*0e80*/  STG.E desc[UR16][R4.64], R3 ;  /* 0x0000000304007986 */ /* 0x0007e6000c101910 */
.L_x_214:
[----:B------:R-:W-:Y:S05]  /*0e90*/  BSYNC.RECONVERGENT B0 ;  /* 0x0000000000007941 */ /* 0x000fea0003800200 */
.L_x_213:
[----:B------:R-:W-:Y:S04]  /*0ea0*/  BSSY.RECONVERGENT B0, `(.L_x_215) ;  /* 0x000000a000007945 */ /* 0x000fe80003800200 */
[----:B------:R-:W-:Y:S05]  /*0eb0*/  @P3 BRA `(.L_x_216) ;  /* 0x0000000000203947 */ /* 0x000fea0003800000 */
[----:B------:R-:W4:Y:S01]  /*0ec0*/  LDCU.64 UR4, c[0x0][0x420] ;  /* 0x00008400ff0477ac */ /* 0x000f220008000a00 */
[----:B--23--:R-:W-:-:S05]  /*0ed0*/  IMAD R5, R10, R15, RZ ;  /* 0x0000000f0a057224 */ /* 0x00cfca00078e02ff */
[----:B------:R-:W-:-:S04]  /*0ee0*/  IADD3 R3, P0, PT, R5, R20, RZ ;  /* 0x0000001405037210 */ /* 0x000fc80007f1e0ff */
[----:B------:R-:W-:Y:S02]  /*0ef0*/  LEA.HI.X.SX32 R2, R5, R0, 0x1, P0 ;  /* 0x0000000005027211 */ /* 0x000fe400000f0eff */
[----:B----4-:R-:W-:-:S04]  /*0f00*/  LEA R4, P0, R3, UR4, 0x2 ;  /* 0x0000000403047c11 */ /* 0x010fc8000f8010ff */
[----:B------:R-:W-:Y:S01]  /*0f10*/  LEA.HI.X R5, R3, UR5, R2, 0x2, P0 ;  /* 0x0000000503057c11 */ /* 0x000fe200080f1402 */
[----:B------:R-:W-:-:S05]  /*0f20*/  IMAD.MOV.U32 R3, RZ, RZ, 0x7f800000 ;  /* 0x7f800000ff037424 */ /* 0x000fca00078e00ff */
[----:B------:R4:W-:Y:S03]  /*0f30*/  STG.E desc[UR16][R4.64], R3 ;  /* 0x0000000304007986 */ /* 0x0009e6000c101910 */
.L_x_216:
[----:B------:R-:W-:Y:S05]  /*0f40*/  BSYNC.RECONVERGENT B0 ;  /* 0x0000000000007941 */ /* 0x000fea0003800200 */
.L_x_215:
[----:B------:R-:W-:Y:S05]  /*0f50*/  @P2 EXIT ;  /* 0x000000000000294d */ /* 0x000fea0003800000 */
[----:B------:R-:W5:Y:S01]  /*0f60*/  LDCU.64 UR4, c[0x0][0x420] ;  /* 0x00008400ff0477ac */ /* 0x000f620008000a00 */
[----:B------:R-:W-:Y:S02]  /*0f70*/  IMAD R15, R8, R15, RZ ;  /* 0x0000000f080f7224 */ /* 0x000fe400078e02ff */
[----:B--234-:R-:W-:-:S03]  /*0f80*/  IMAD.MOV.U32 R5, RZ, RZ, 0x7f800000 ;  /* 0x7f800000ff057424 */ /* 0x01cfc600078e00ff */
[----:B------:R-:W-:-:S04]  /*0f90*/  IADD3 R20, P0, PT, R15, R20, RZ ;  /* 0x000000140f147210 */ /* 0x000fc80007f1e0ff */
[----:B------:R-:W-:Y:S02]  /*0fa0*/  LEA.HI.X.SX32 R15, R15, R0, 0x1, P0 ;  /* 0x000000000f0f7211 */ /* 0x000fe400000f0eff */
[----:B-----5:R-:W-:-:S04]  /*0fb0*/  LEA R2, P0, R20, UR4, 0x2 ;  /* 0x0000000414027c11 */ /* 0x020fc8000f8010ff */
[----:B------:R-:W-:-:S05]  /*0fc0*/  LEA.HI.X R3, R20, UR5, R15, 0x2, P0 ;  /* 0x0000000514037c11 */ /* 0x000fca00080f140f */
[----:B------:R-:W-:Y:S01]  /*0fd0*/  STG.E desc[UR16][R2.64], R5 ;  /* 0x0000000502007986 */ /* 0x000fe2000c101910 */
[----:B------:R-:W-:Y:S05]  /*0fe0*/  EXIT ;  /* 0x000000000000794d */ /* 0x000fea0003800000 */
.L_x_201:
        /* <DEDUP_REMOVED lines=19> */
[----:B------:R-:W-:Y:S01]  /*1120*/  MOV R6, R4 ;  /* 0x0000000400067202 */ /* 0x000fe20000000f00 */
[----:B------:R-:W-:Y:S06]  /*1130*/  BRA `(.L_x_218) ;  /* 0x0000000000187947 */ /* 0x000fec0003800000 */
.L_x_217:
[----:B------:R-:W1:Y:S01]  /*1140*/  LDCU.64 UR8, c[0x0][0x3b8] ;  /* 0x00007700ff0877ac */ /* 0x000e620008000a00 */
[----:B------:R-:W-:-:S05]  /*1150*/  IADD3 R4, PT, PT, R2, R9, RZ ;  /* 0x0000000902047210 */ /* 0x000fca0007ffe0ff */
[C---:B-1----:R-:W-:Y:S02]  /*1160*/  IMAD R10, R4.reuse, UR9, RZ ;  /* 0x00000009040a7c24 */ /* 0x042fe4000f8e02ff */
[----:B------:R-:W-:-:S05]  /*1170*/  IMAD.WIDE.U32 R4, R4, UR8, RZ ;  /* 0x0000000804047c25 */ /* 0x000fca000f8e00ff */
[----:B------:R-:W-:Y:S02]  /*1180*/  IADD3 R10, PT, PT, R5, R10, RZ ;  /* 0x0000000a050a7210 */ /* 0x000fe40007ffe0ff */
[----:B------:R-:W-:-:S07]  /*1190*/  MOV R6, R4 ;  /* 0x0000000400067202 */ /* 0x000fce0000000f00 */
.L_x_218:
        /* <DEDUP_REMOVED lines=10> */
[----:B------:R-:W-:-:S04]  /*1240*/  IMAD.HI.U32 R15, R17, R8, R16 ;  /* 0x00000008110f7227 */ /* 0x000fc800078e0010 */
[----:B------:R-:W-:-:S04]  /*1250*/  IMAD.MOV.U32 R8, RZ, RZ, R4 ;  /* 0x000000ffff087224 */ /* 0x000fc800078e0004 */
[----:B------:R-:W-:-:S04]  /*1260*/  IMAD.HI.U32 R15, R15, R8, RZ ;  /* 0x000000080f0f7227 */ /* 0x000fc800078e00ff */
[----:B------:R-:W-:-:S04]  /*1270*/  IMAD.MOV R4, RZ, RZ, -R15 ;  /* 0x000000ffff047224 */ /* 0x000fc800078e0a0f */
[----:B------:R-:W-:-:S05]  /*1280*/  IMAD R4, R11, R4, R8 ;  /* 0x000000040b047224 */ /* 0x000fca00078e0208 */
[----:B------:R-:W-:-:S13]  /*1290*/  ISETP.GT.U32.AND P1, PT, R11, R4, PT ;  /* 0x000000040b00720c */ /* 0x000fda0003f24070 */
[-C--:B------:R-:W-:Y:S01]  /*12a0*/  @!P1 IADD3 R4, PT, PT, R4, -R11.reuse, RZ ;  /* 0x8000000b04049210 */ /* 0x080fe20007ffe0ff */
[----:B------:R-:W-:Y:S01]  /*12b0*/  @!P1 VIADD R15, R15, 0x1 ;  /* 0x000000010f0f9836 */ /* 0x000fe20000000000 */
[----:B------:R-:W-:Y:S02]  /*12c0*/  ISETP.NE.AND P1, PT, R5, RZ, PT ;  /* 0x000000ff0500720c */ /* 0x000fe40003f25270 */
[----:B------:R-:W-:Y:S02]  /*12d0*/  ISETP.GE.U32.AND P3, PT, R4, R11, PT ;  /* 0x0000000b0400720c */ /* 0x000fe40003f66070 */
[----:B------:R-:W-:-:S04]  /*12e0*/  LOP3.LUT R4, R12, R5, RZ, 0x3c, !PT ;  /* 0x000000050c047212 */ /* 0x000fc800078e3cff */
[----:B------:R-:W-:-:S07]  /*12f0*/  ISETP.GE.AND P0, PT, R4, RZ, PT ;  /* 0x000000ff0400720c */ /* 0x000fce0003f06270 */
        /* <DEDUP_REMOVED lines=17> */
.L_x_219:
[----:B------:R-:W1:Y:S01]  /*1410*/  LDC.64 R4, c[0x0][0x3c0] ;  /* 0x0000f000ff047b82 */ /* 0x000e620000000a00 */
[----:B------:R-:W-:-:S05]  /*1420*/  IADD3 R2, PT, PT, R2, R9, RZ ;  /* 0x0000000902027210 */ /* 0x000fca0007ffe0ff */
[C---:B-1----:R-:W-:Y:S02]  /*1430*/  IMAD R9, R2.reuse, R5, RZ ;  /* 0x0000000502097224 */ /* 0x042fe400078e02ff */
[----:B------:R-:W-:-:S05]  /*1440*/  IMAD.WIDE.U32 R16, R2, R4, RZ ;  /* 0x0000000402107225 */ /* 0x000fca00078e00ff */
[----:B------:R-:W-:-:S07]  /*1450*/  IADD3 R2, PT, PT, R17, R9, RZ ;  /* 0x0000000911027210 */ /* 0x000fce0007ffe0ff */
.L_x_220:
[----:B------:R-:W-:Y:S01]  /*1460*/  IMAD.SHL.U32 R210, R181, 0x8, RZ ;  /* 0x00000008b5d27824 */ /* 0x000fe200078e00ff */
[----:B------:R-:W1:Y:S01]  /*1470*/  LDCU.128 UR4, c[0x0][0x3d0] ;  /* 0x00007a00ff0477ac */ /* 0x000e620008000c00 */
[----:B------:R-:W-:Y:S01]  /*1480*/  SHF.R.S32.HI R199, RZ, 0x1f, R8 ;  /* 0x0000001fffc77819 */ /* 0x000fe20000011408 */
[----:B------:R-:W2:Y:S01]  /*1490*/  S2UR UR18, SR_CgaCtaId ;  /* 0x00000000001279c3 */ /* 0x000ea20000008800 */
[----:B------:R-:W-:Y:S01]  /*14a0*/  IMAD.IADD R195, R3, 0x1, -R84 ;  /* 0x0000000103c37824 */ /* 0x000fe200078e0a54 */
[C---:B------:R-:W-:Y:S01]  /*14b0*/  LOP3.LUT R180, R210.reuse, 0x38, RZ, 0xc0, !PT ;  /* 0x00000038d2b47812 */ /* 0x040fe200078ec0ff */
[----:B------:R-:W3:Y:S01]  /*14c0*/  LDCU.64 UR12, c[0x0][0x390] ;  /* 0x00007200ff0c77ac */ /* 0x000ee20008000a00 */
[----:B------:R-:W-:Y:S01]  /*14d0*/  LOP3.LUT R134, R210, 0x1f8, RZ, 0xc0, !PT ;  /* 0x000001f8d2867812 */ /* 0x000fe200078ec0ff */
[----:B------:R-:W-:Y:S01]  /*14e0*/  IMAD.SHL.U32 R83, R181, 0x40, RZ ;  /* 0x00000040b5537824 */ /* 0x000fe200078e00ff */
[C---:B------:R-:W-:Y:S01]  /*14f0*/  IADD3 R18, P1, PT, R180.reuse, R6, RZ ;  /* 0x00000006b4127210 */ /* 0x040fe20007f3e0ff */
[----:B------:R-:W4:Y:S01]  /*1500*/  LDCU.64 UR14, c[0x0][0x388] ;  /* 0x00007100ff0e77ac */ /* 0x000f220008000a00 */
[C---:B------:R-:W-:Y:S01]  /*1510*/  IADD3 R16, P0, PT, R180.reuse, R16, RZ ;  /* 0x00000010b4107210 */ /* 0x040fe20007f1e0ff */
[----:B------:R-:W-:Y:S01]  /*1520*/  BSSY.RECONVERGENT B0, `(.L_x_221) ;  /* 0x0000046000007945 */ /* 0x000fe20003800200 */
[----:B------:R-:W-:Y:S01]  /*1530*/  SHF.R.U32.HI R6, RZ, 0x3, R181 ;  /* 0x00000003ff067819 */ /* 0x000fe200000116b5 */
[----:B------:R-:W-:Y:S01]  /*1540*/  IMAD.X R19, RZ, RZ, R10, P1 ;  /* 0x000000ffff137224 */ /* 0x000fe200008e060a */
[----:B------:R-:W5:Y:S01]  /*1550*/  LDCU.64 UR10, c[0x0][0x3c8] ;  /* 0x00007900ff0a77ac */ /* 0x000f620008000a00 */
[----:B------:R-:W-:Y:S01]  /*1560*/  IMAD.X R17, RZ, RZ, R2, P0 ;  /* 0x000000ffff117224 */ /* 0x000fe200000e0602 */
[----:B------:R-:W-:Y:S01]  /*1570*/  IADD3 R14, P0, PT, R180, R14, RZ ;  /* 0x0000000eb40e7210 */ /* 0x000fe20007f1e0ff */
[----:B------:R-:W-:Y:S01]  /*1580*/  IMAD.WIDE.U32 R10, R6, UR8, R18 ;  /* 0x00000008060a7c25 */ /* 0x000fe2000f8e0012 */
[----:B------:R-:W-:-:S02]  /*1590*/  LOP3.LUT R134, R134, 0x38, R181, 0x78, !PT ;  /* 0x0000003886867812 */ /* 0x000fc400078e78b5 */
[----:B------:R-:W-:Y:S01]  /*15a0*/  SHF.R.U32.HI R183, RZ, 0x1, R181 ;  /* 0x00000001ffb77819 */ /* 0x000fe200000116b5 */
[----:B------:R-:W-:Y:S01]  /*15b0*/  IMAD.WIDE.U32 R16, R6, R4, R16 ;  /* 0x0000000406107225 */ /* 0x000fe200078e0010 */
[C---:B------:R-:W-:Y:S02]  /*15c0*/  LOP3.LUT R209, R180.reuse, 0x40, RZ, 0xfc, !PT ;  /* 0x00000040b4d17812 */ /* 0x040fe400078efcff */
[----:B------:R-:W-:Y:S01]  /*15d0*/  LOP3.LUT R208, R180, 0x80, RZ, 0xfc, !PT ;  /* 0x00000080b4d07812 */ /* 0x000fe200078efcff */
[C---:B-1----:R-:W-:Y:S02]  /*15e0*/  IMAD R201, R199.reuse, UR4, RZ ;  /* 0x00000004c7c97c24 */ /* 0x042fe4000f8e02ff */
[C---:B------:R-:W-:Y:S02]  /*15f0*/  IMAD R11, R6.reuse, UR9, R11 ;  /* 0x00000009060b7c24 */ /* 0x040fe4000f8e020b */
[----:B------:R-:W-:Y:S02]  /*1600*/  IMAD R199, R199, UR6, RZ ;  /* 0x00000006c7c77c24 */ /* 0x000fe4000f8e02ff */
[----:B------:R-:W-:-:S02]  /*1610*/  IMAD R17, R6, R5, R17 ;  /* 0x0000000506117224 */ /* 0x000fc400078e0211 */
[C---:B------:R-:W-:Y:S02]  /*1620*/  IMAD R201, R8.reuse, UR5, R201 ;  /* 0x0000000508c97c24 */ /* 0x040fe4000f8e02c9 */
[C---:B------:R-:W-:Y:S02]  /*1630*/  IMAD R199, R8.reuse, UR7, R199 ;  /* 0x0000000708c77c24 */ /* 0x040fe4000f8e02c7 */
[C---:B------:R-:W-:Y:S01]  /*1640*/  IMAD.WIDE.U32 R10, R8.reuse, UR4, R10 ;  /* 0x00000004080a7c25 */ /* 0x040fe2000f8e000a */
[----:B------:R-:W-:Y:S02]  /*1650*/  UMOV UR4, 0x400 ;  /* 0x0000040000047882 */ /* 0x000fe40000000000 */
[----:B--2---:R-:W-:Y:S01]  /*1660*/  ULEA UR5, UR18, UR4, 0x18 ;  /* 0x0000000412057291 */ /* 0x004fe2000f8ec0ff */
[----:B------:R-:W-:Y:S01]  /*1670*/  IMAD.WIDE.U32 R8, R8, UR6, R16 ;  /* 0x0000000608087c25 */ /* 0x000fe2000f8e0010 */
[----:B----4-:R-:W-:-:S03]  /*1680*/  LEA R202, P1, R10, UR14, 0x1 ;  /* 0x0000000e0aca7c11 */ /* 0x010fc6000f8208ff */
[----:B------:R-:W-:Y:S01]  /*1690*/  IMAD.X R15, RZ, RZ, R7, P0 ;  /* 0x000000ffff0f7224 */ /* 0x000fe200000e0607 */
[----:B---3--:R-:W-:Y:S01]  /*16a0*/  LEA R200, P0, R8, UR12, 0x1 ;  /* 0x0000000c08c87c11 */ /* 0x008fe2000f8008ff */
[----:B------:R-:W-:Y:S01]  /*16b0*/  IMAD.IADD R199, R9, 0x1, R199 ;  /* 0x0000000109c77824 */ /* 0x000fe200078e02c7 */
[----:B------:R-:W-:Y:S01]  /*16c0*/  LOP3.LUT R7, R210, 0x1e00, RZ, 0xc0, !PT ;  /* 0x00001e00d2077812 */ /* 0x000fe200078ec0ff */
[----:B------:R-:W-:Y:S01]  /*16d0*/  IMAD.IADD R201, R11, 0x1, R201 ;  /* 0x000000010bc97824 */ /* 0x000fe200078e02c9 */
[----:B------:R-:W-:Y:S01]  /*16e0*/  SHF.R.U32.HI R9, RZ, 0x19, R135 ;  /* 0x00000019ff097819 */ /* 0x000fe20000011687 */
[----:B-----5:R-:W-:Y:S01]  /*16f0*/  IMAD.WIDE.U32 R14, R12, UR10, R14 ;  /* 0x0000000a0c0e7c25 */ /* 0x020fe2000f8e000e */
[----:B------:R-:W-:Y:S02]  /*1700*/  LEA.HI.X R199, R8, UR13, R199, 0x1, P0 ;  /* 0x0000000d08c77c11 */ /* 0x000fe400080f0cc7 */
[----:B------:R-:W-:Y:S01]  /*1710*/  ISETP.GE.AND P0, PT, R6, R195, PT ;  /* 0x000000c30600720c */ /* 0x000fe20003f06270 */
[----:B------:R-:W-:Y:S01]  /*1720*/  IMAD R17, R12, UR11, R15 ;  /* 0x0000000b0c117c24 */ /* 0x000fe2000f8e020f */
[----:B------:R-:W-:Y:S01]  /*1730*/  LOP3.LUT R134, R134, R7, RZ, 0xfc, !PT ;  /* 0x0000000786867212 */ /* 0x000fe200078efcff */
[----:B------:R-:W-:Y:S01]  /*1740*/  IMAD.SHL.U32 R7, R135, 0x80, RZ ;  /* 0x0000008087077824 */ /* 0x000fe200078e00ff */
[----:B------:R-:W-:-:S02]  /*1750*/  LEA.HI.X R201, R10, UR15, R201, 0x1, P1 ;  /* 0x0000000f0ac97c11 */ /* 0x000fc400088f0cc9 */
[----:B------:R-:W-:Y:S02]  /*1760*/  LOP3.LUT R8, R180, 0x1c0, R83, 0xf8, !PT ;  /* 0x000001c0b4087812 */ /* 0x000fe400078ef853 */
[----:B------:R-:W-:Y:S02]  /*1770*/  LOP3.LUT R7, R7, R6, RZ, 0xfc, !PT ;  /* 0x0000000607077212 */ /* 0x000fe400078efcff */
[----:B------:R-:W-:-:S03]  /*1780*/  LEA R82, R134, UR5, 0x1 ;  /* 0x0000000586527c11 */ /* 0x000fc6000f8e08ff */
[----:B------:R-:W-:Y:S05]  /*1790*/  @P0 BRA `(.L_x_222) ;  /* 0x0000000000780947 */ /* 0x000fea0003800000 */
[----:B------:R-:W1:Y:S01]  /*17a0*/  LDCU.64 UR6, c[0x0][0x3b0] ;  /* 0x00007600ff0677ac */ /* 0x000e620008000a00 */
[----:B------:R-:W-:Y:S01]  /*17b0*/  IMAD.MOV.U32 R16, RZ, RZ, R14 ;  /* 0x000000ffff107224 */ /* 0x000fe200078e000e */
[----:B------:R-:W2:Y:S01]  /*17c0*/  LDCU UR12, c[0x0][0x440] ;  /* 0x00008800ff0c77ac */ /* 0x000ea20008000800 */
[----:B------:R-:W3:Y:S01]  /*17d0*/  LDCU.64 UR10, c[0x0][0x380] ;  /* 0x00007000ff0a77ac */ /* 0x000ee20008000a00 */
[----:B-1----:R-:W-:Y:S02]  /*17e0*/  IMAD R2, R9, UR6, RZ ;  /* 0x0000000609027c24 */ /* 0x002fe4000f8e02ff */
[----:B------:R-:W-:Y:S01]  /*17f0*/  IMAD.WIDE.U32 R10, R7, UR6, R16 ;  /* 0x00000006070a7c25 */ /* 0x000fe2000f8e0010 */
[----:B--2---:R-:W-:-:S03]  /*1800*/  ISETP.GE.AND P1, PT, R180, UR12, PT ;  /* 0x0000000cb4007c0c */ /* 0x004fc6000bf26270 */
[----:B------:R-:W-:Y:S01]  /*1810*/  IMAD R2, R7, UR7, R2 ;  /* 0x0000000707027c24 */ /* 0x000fe2000f8e0202 */
[----:B------:R-:W-:Y:S02]  /*1820*/  ISETP.GE.AND P0, PT, R209, UR12, PT ;  /* 0x0000000cd1007c0c */ /* 0x000fe4000bf06270 */
[----:B---3--:R-:W-:Y:S01]  /*1830*/  LEA R18, P2, R10, UR10, 0x1 ;  /* 0x0000000a0a127c11 */ /* 0x008fe2000f8408ff */
        /* <DEDUP_REMOVED lines=19> */
.L_x_223:
[----:B------:R2:W-:Y:S02]  /*1970*/  STS.128 [R82+0x8000], RZ ;  /* 0x008000ff52007388 */ /* 0x0005e40000000c00 */
.L_x_222:
[----:B------:R-:W-:Y:S05]  /*1980*/  BSYNC.RECONVERGENT B0 ;  /* 0x0000000000007941 */ /* 0x000fea0003800200 */
.L_x_221:
[----:B------:R-:W-:Y:S01]  /*1990*/  IADD3 R10, PT, PT, R6, 0x20, RZ ;  /* 0x00000020060a7810 */ /* 0x000fe20007ffe0ff */
[----:B------:R-:W-:Y:S03]  /*19a0*/  BSSY.RECONVERGENT B0, `(.L_x_224) ;  /* 0x0000024000007945 */ /* 0x000fe60003800200 */
[----:B------:R-:W-:-:S13]  /*19b0*/  ISETP.GE.AND P0, PT, R10, R195, PT ;  /* 0x000000c30a00720c */ /* 0x000fda0003f06270 */
[----:B------:R-:W-:Y:S05]  /*19c0*/  @P0 BRA `(.L_x_225) ;  /* 0x0000000000840947 */ /* 0x000fea0003800000 */
[----:B------:R-:W4:Y:S01]  /*19d0*/  LDCU.64 UR10, c[0x0][0x3b0] ;  /* 0x00007600ff0a77ac */ /* 0x000f220008000a00 */
[----:B------:R-:W-:Y:S01]  /*19e0*/  IADD3 R11, P0, PT, R7, 0x20, RZ ;  /* 0x00000020070b7810 */ /* 0x000fe20007f1e0ff */
[----:B-1-3--:R-:W-:Y:S01]  /*19f0*/  IMAD.MOV.U32 R18, RZ, RZ, R14 ;  /* 0x000000ffff127224 */ /* 0x00afe200078e000e */
[----:B------:R-:W-:Y:S01]  /*1a00*/  MOV R19, R17 ;  /* 0x0000001100137202 */ /* 0x000fe20000000f00 */
[----:B------:R-:W1:Y:S02]  /*1a10*/  LDCU UR12, c[0x0][0x440] ;  /* 0x00008800ff0c77ac */ /* 0x000e640008000800 */
[----:B------:R-:W-:Y:S01]  /*1a20*/  IMAD.X R2, RZ, RZ, R9, P0 ;  /* 0x000000ffff027224 */ /* 0x000fe200000e0609 */
[----:B------:R-:W3:Y:S03]  /*1a30*/  LDCU.64 UR6, c[0x0][0x380] ;  /* 0x00007000ff0677ac */ /* 0x000ee60008000a00 */
[----:B----4-:R-:W-:-:S02]  /*1a40*/  IMAD R2, R2, UR10, RZ ;  /* 0x0000000a02027c24 */ /* 0x010fc4000f8e02ff */
[----:B------:R-:W-:Y:S01]  /*1a50*/  IMAD.WIDE.U32 R18, R11, UR10, R18 ;  /* 0x0000000a0b127c25 */ /* 0x000fe2000f8e0012 */
[----:B-1----:R-:W-:-:S03]  /*1a60*/  ISETP.GE.AND P1, PT, R180, UR12, PT ;  /* 0x0000000cb4007c0c */ /* 0x002fc6000bf26270 */
        /* <DEDUP_REMOVED lines=22> */
.L_x_226:
[----:B------:R3:W-:Y:S02]  /*1bd0*/  STS.128 [R82+0x9000], RZ ;  /* 0x009000ff52007388 */ /* 0x0007e40000000c00 */
.L_x_225:
[----:B------:R-:W-:Y:S05]  /*1be0*/  BSYNC.RECONVERGENT B0 ;  /* 0x0000000000007941 */ /* 0x000fea0003800200 */
.L_x_224:
[----:B------:R-:W-:Y:S01]  /*1bf0*/  IADD3 R2, PT, PT, R6, 0x40, RZ ;  /* 0x0000004006027810 */ /* 0x000fe20007ffe0ff */
[----:B------:R-:W-:Y:S03]  /*1c00*/  BSSY.RECONVERGENT B0, `(.L_x_227) ;  /* 0x0000024000007945 */ /* 0x000fe60003800200 */
[----:B------:R-:W-:-:S13]  /*1c10*/  ISETP.GE.AND P0, PT, R2, R195, PT ;  /* 0x000000c30200720c */ /* 0x000fda0003f06270 */
[----:B------:R-:W-:Y:S05]  /*1c20*/  @P0 BRA `(.L_x_228) ;  /* 0x0000000000840947 */ /* 0x000fea0003800000 */
[----:B------:R-:W5:Y:S01]  /*1c30*/  LDCU.64 UR10, c[0x0][0x3b0] ;  /* 0x00007600ff0a77ac */ /* 0x000f620008000a00 */
[----:B------:R-:W-:Y:S01]  /*1c40*/  IADD3 R11, P0, PT, R7, 0x40, RZ ;  /* 0x00000040070b7810 */ /* 0x000fe20007f1e0ff */
[----:B-1-3--:R-:W-:Y:S01]  /*1c50*/  IMAD.MOV.U32 R18, RZ, RZ, R14 ;  /* 0x000000ffff127224 */ /* 0x00afe200078e000e */
[----:B------:R-:W-:Y:S01]  /*1c60*/  MOV R19, R17 ;  /* 0x0000001100137202 */ /* 0x000fe20000000f00 */
[----:B------:R-:W1:Y:S02]  /*1c70*/  LDCU UR12, c[0x0][0x440] ;  /* 0x00008800ff0c77ac */ /* 0x000e640008000800 */
[----:B------:R-:W-:Y:S01]  /*1c80*/  IMAD.X R2, RZ, RZ, R9, P0 ;  /* 0x000000ffff027224 */ /* 0x000fe200000e0609 */
[----:B------:R-:W4:Y:S03]  /*1c90*/  LDCU.64 UR6, c[0x0][0x380] ;  /* 0x00007000ff0677ac */ /* 0x000f260008000a00 */
[----:B-----5:R-:W-:-:S02]  /*1ca0*/  IMAD R2, R2, UR10, RZ ;  /* 0x0000000a02027c24 */ /* 0x020fc4000f8e02ff */
[----:B------:R-:W-:Y:S01]  /*1cb0*/  IMAD.WIDE.U32 R18, R11, UR10, R18 ;  /* 0x0000000a0b127c25 */ /* 0x000fe2000f8e0012 */
[----:B-1----:R-:W-:-:S03]  /*1cc0*/  ISETP.GE.AND P1, PT, R180, UR12, PT ;  /* 0x0000000cb4007c0c */ /* 0x002fc6000bf26270 */
        /* <DEDUP_REMOVED lines=22> */
.L_x_229:
[----:B------:R3:W-:Y:S02]  /*1e30*/  STS.128 [R82+0xa000], RZ ;  /* 0x00a000ff52007388 */ /* 0x0007e40000000c00 */
.L_x_228:
[----:B------:R-:W-:Y:S05]  /*1e40*/  BSYNC.RECONVERGENT B0 ;  /* 0x0000000000007941 */ /* 0x000fea0003800200 */
.L_x_227:
[----:B------:R-:W-:Y:S01]  /*1e50*/  VIADD R2, R6, 0x60 ;  /* 0x0000006006027836 */ /* 0x000fe20000000000 */
[----:B------:R-:W-:Y:S01]  /*1e60*/  USHF.L.U64.HI UR12, UR8, 0x6, UR9 ;  /* 0x00000006080c7899 */ /* 0x000fe20008010209 */
[----:B------:R-:W-:Y:S01]  /*1e70*/  VIADD R11, R150, 0x3f ;  /* 0x0000003f960b7836 */ /* 0x000fe20000000000 */
[----:B------:R-:W-:Y:S01]  /*1e80*/  USHF.L.U32 UR13, UR8, 0x6, URZ ;  /* 0x00000006080d7899 */ /* 0x000fe200080006ff */
[----:B------:R-:W-:Y:S01]  /*1e90*/  BSSY.RECONVERGENT B0, `(.L_x_230) ;  /* 0x0000025000007945 */ /* 0x000fe20003800200 */
[----:B------:R-:W-:Y:S02]  /*1ea0*/  ISETP.GE.AND P0, PT, R2, R195, PT ;  /* 0x000000c30200720c */ /* 0x000fe40003f06270 */
[----:B------:R-:W-:-:S04]  /*1eb0*/  SHF.R.S32.HI R2, RZ, 0x1f, R11 ;  /* 0x0000001fff027819 */ /* 0x000fc8000001140b */
[----:B------:R-:W-:-:S07]  /*1ec0*/  LEA.HI R2, R2, R11, RZ, 0x6 ;  /* 0x0000000b02027211 */ /* 0x000fce00078f30ff */
[----:B------:R-:W-:Y:S05]  /*1ed0*/  @P0 BRA `(.L_x_231) ;  /* 0x0000000000800947 */ /* 0x000fea0003800000 */
[----:B------:R-:W5:Y:S01]  /*1ee0*/  LDCU.64 UR10, c[0x0][0x3b0] ;  /* 0x00007600ff0a77ac */ /* 0x000f620008000a00 */
[----:B------:R-:W-:Y:S01]  /*1ef0*/  IADD3 R7, P0, PT, R7, 0x60, RZ ;  /* 0x0000006007077810 */ /* 0x000fe20007f1e0ff */
[----:B------:R-:W-:Y:S01]  /*1f00*/  IMAD.MOV.U32 R15, RZ, RZ, R17 ;  /* 0x000000ffff0f7224 */ /* 0x000fe200078e0011 */
[----:B------:R-:W1:Y:S03]  /*1f10*/  LDCU UR14, c[0x0][0x440] ;  /* 0x00008800ff0e77ac */ /* 0x000e660008000800 */
[----:B------:R-:W-:Y:S01]  /*1f20*/  IMAD.X R16, RZ, RZ, R9, P0 ;  /* 0x000000ffff107224 */ /* 0x000fe200000e0609 */
[----:B------:R-:W3:Y:S03]  /*1f30*/  LDCU.64 UR6, c[0x0][0x380] ;  /* 0x00007000ff0677ac */ /* 0x000ee60008000a00 */
[----:B-----5:R-:W-:-:S02]  /*1f40*/  IMAD R16, R16, UR10, RZ ;  /* 0x0000000a10107c24 */ /* 0x020fc4000f8e02ff */
        /* <DEDUP_REMOVED lines=24> */
.L_x_232:
[----:B------:R3:W-:Y:S02]  /*20d0*/  STS.128 [R82+0xb000], RZ ;  /* 0x00b000ff52007388 */ /* 0x0007e40000000c00 */
.L_x_231:
[----:B------:R-:W-:Y:S05]  /*20e0*/  BSYNC.RECONVERGENT B0 ;  /* 0x0000000000007941 */ /* 0x000fea0003800200 */
.L_x_230:
        /* <DEDUP_REMOVED lines=32> */
.L_x_235:
[----:B------:R1:W-:Y:S02]  /*22f0*/  STS.128 [R82+0x10000], RZ ;  /* 0x010000ff52007388 */ /* 0x0003e40000000c00 */
.L_x_234:
[----:B------:R-:W-:Y:S05]  /*2300*/  BSYNC.RECONVERGENT B0 ;  /* 0x0000000000007941 */ /* 0x000fea0003800200 */
.L_x_233:
[----:B------:R-:W-:Y:S01]  /*2310*/  ISETP.GE.AND P0, PT, R10, R9, PT ;  /* 0x000000090a00720c */ /* 0x000fe20003f06270 */
[----:B------:R-:W-:Y:S01]  /*2320*/  USHF.L.U64.HI UR9, UR8, 0x5, UR9 ;  /* 0x0000000508097899 */ /* 0x000fe20008010209 */
[----:B------:R-:W-:Y:S01]  /*2330*/  BSSY.RECONVERGENT B0, `(.L_x_236) ;  /* 0x000001c000007945 */ /* 0x000fe20003800200 */
[----:B------:R-:W-:-:S10]  /*2340*/  USHF.L.U32 UR8, UR8, 0x5, URZ ;  /* 0x0000000508087899 */ /* 0x000fd400080006ff */
[----:B------:R-:W-:Y:S05]  /*2350*/  @P0 BRA `(.L_x_237) ;  /* 0x0000000000640947 */ /* 0x000fea0003800000 */
[----:B------:R-:W5:Y:S01]  /*2360*/  LDCU UR6, c[0x0][0x440] ;  /* 0x00008800ff0677ac */ /* 0x000f620008000800 */
[----:B------:R-:W-:-:S04]  /*2370*/  IADD3 R16, P0, PT, R16, UR8, RZ ;  /* 0x0000000810107c10 */ /* 0x000fc8000ff1e0ff */
[----:B------:R-:W-:Y:S02]  /*2380*/  IADD3.X R6, PT, PT, R6, UR9, RZ, P0, !PT ;  /* 0x0000000906067c10 */ /* 0x000fe400087fe4ff */
        /* <DEDUP_REMOVED lines=21> */
.L_x_238:
[----:B------:R1:W-:Y:S02]  /*24e0*/  STS.128 [R82+0x11000], RZ ;  /* 0x011000ff52007388 */ /* 0x0003e40000000c00 */
.L_x_237:
[----:B------:R-:W-:Y:S05]  /*24f0*/  BSYNC.RECONVERGENT B0 ;  /* 0x0000000000007941 */ /* 0x000fea0003800200 */
.L_x_236:
[----:B------:R-:W5:Y:S01]  /*2500*/  LDCU.64 UR6, c[0x0][0x538] ;  /* 0x0000a700ff0677ac */ /* 0x000f620008000a00 */
[----:B------:R-:W0:Y:S01]  /*2510*/  LDGDEPBAR ;  /* 0x00000000000079af */ /* 0x000e220000000000 */
[----:B-----5:R-:W-:-:S04]  /*2520*/  ISETP.NE.U32.AND P1, PT, RZ, UR6, PT ;  /* 0x00000006ff007c0c */ /* 0x020fc8000bf25070 */
[----:B------:R-:W-:Y:S01]  /*2530*/  ISETP.NE.AND.EX P1, PT, RZ, UR7, PT, P1 ;  /* 0x00000007ff007c0c */ /* 0x000fe2000bf25310 */
[----:B------:R-:W-:Y:S01]  /*2540*/  BSSY.RECONVERGENT B0, `(.L_x_239) ;  /* 0x0000030000007945 */ /* 0x000fe20003800200 */
[----:B------:R-:W-:-:S11]  /*2550*/  DEPBAR.LE SB0, 0x0 ;  /* 0x000080000000791a */ /* 0x000fd60000000000 */
[----:B------:R-:W5:Y:S01]  /*2560*/  @P1 LDC.64 R6, c[0x0][0x540] ;  /* 0x00015000ff061b82 */ /* 0x000f620000000a00 */
[----:B------:R-:W-:-:S03]  /*2570*/  @P1 MOV R13, RZ ;  /* 0x000000ff000d1202 */ /* 0x000fc60000000f00 */
[----:B-----5:R-:W-:-:S04]  /*2580*/  @P1 IMAD.WIDE.U32 R12, R0, R6, R12 ;  /* 0x00000006000c1225 */ /* 0x020fc800078e000c */
[----:B------:R-:W-:Y:S01]  /*2590*/  @P1 IMAD R7, R0, R7, R13 ;  /* 0x0000000700071224 */ /* 0x000fe200078e020d */
[----:B-1----:R-:W-:-:S04]  /*25a0*/  @P1 LEA R14, P0, R12, UR6, 0x2 ;  /* 0x000000060c0e1c11 */ /* 0x002fc8000f8010ff */
[----:B------:R-:W-:Y:S02]  /*25b0*/  @P1 LEA.HI.X R15, R12, UR7, R7, 0x2, P0 ;  /* 0x000000070c0f1c11 */ /* 0x000fe400080f1407 */
[----:B------:R-:W1:Y:S03]  /*25c0*/  @P1 LDC R7, c[0x0][0x458] ;  /* 0x00011600ff071b82 */ /* 0x000e660000000800 */
[----:B------:R-:W5:Y:S01]  /*25d0*/  @P1 LDG.E R14, desc[UR16][R14.64] ;  /* 0x000000100e0e1981 */ /* 0x000f62000c1e1900 */
[C---:B------:R-:W-:Y:S02]  /*25e0*/  SHF.L.U64.HI R0, R4.reuse, 0x6, R5 ;  /* 0x0000000604007819 */ /* 0x040fe40000010205 */
[----:B------:R-:W-:-:S03]  /*25f0*/  SHF.L.U32 R12, R4, 0x6, RZ ;  /* 0x00000006040c7819 */ /* 0x000fc600000006ff */
[----:B------:R-:W-:-:S04]  /*2600*/  IMAD R0, R0, R85, RZ ;  /* 0x0000005500007224 */ /* 0x000fc800078e02ff */
[----:B------:R-:W-:Y:S01]  /*2610*/  IMAD R11, R11, R12, R0 ;  /* 0x0000000c0b0b7224 */ /* 0x000fe200078e0200 */
[----:B------:R-:W-:Y:S01]  /*2620*/  MOV R0, RZ ;  /* 0x000000ff00007202 */ /* 0x000fe20000000f00 */
[----:B------:R-:W-:-:S05]  /*2630*/  IMAD.WIDE.U32 R12, R12, R85, RZ ;  /* 0x000000550c0c7225 */ /* 0x000fca00078e00ff */
[----:B------:R-:W-:Y:S01]  /*2640*/  IADD3 R6, PT, PT, R13, R11, RZ ;  /* 0x0000000b0d067210 */ /* 0x000fe20007ffe0ff */
[----:B-1----:R-:W5:Y:S01]  /*2650*/  @P1 MUFU.RCP R7, R7 ;  /* 0x0000000700071308 */ /* 0x002f620000001000 */
[----:B------:R-:W-:Y:S01]  /*2660*/  BAR.SYNC.DEFER_BLOCKING 0x0 ;  /* 0x0000000000007b1d */ /* 0x000fe20000010000 */
[----:B-----5:R-:W-:-:S05]  /*2670*/  @P1 FMUL.FTZ R0, R14, R7 ;  /* 0x000000070e001220 */ /* 0x020fca0000410000 */
[----:B------:R-:W-:Y:S05]  /*2680*/  @P3 BRA `(.L_x_240) ;  /* 0x0000000000603947 */ /* 0x000fea0003800000 */
[----:B------:R-:W1:Y:S01]  /*2690*/  LDCU UR6, c[0x0][0x440] ;  /* 0x00008800ff0677ac */ /* 0x000e620008000800 */
        /* <DEDUP_REMOVED lines=21> */
.L_x_241:
[----:B------:R1:W-:Y:S01]  /*27f0*/  STS.128 [R82+0x16000], RZ ;  /* 0x016000ff52007388 */ /* 0x0003e20000000c00 */
[----:B------:R-:W-:Y:S05]  /*2800*/  BRA `(.L_x_242) ;  /* 0x00000000000c7947 */ /* 0x000fea0003800000 */
.L_x_240:
[----:B------:R1:W-:Y:S04]  /*2810*/  STS.128 [R82+0x12000], RZ ;  /* 0x012000ff52007388 */ /* 0x0003e80000000c00 */
[----:B------:R1:W-:Y:S04]  /*2820*/  STS.128 [R82+0x14000], RZ ;  /* 0x014000ff52007388 */ /* 0x0003e80000000c00 */
[----:B------:R1:W-:Y:S02]  /*2830*/  STS.128 [R82+0x16000], RZ ;  /* 0x016000ff52007388 */ /* 0x0003e40000000c00 */
.L_x_242:
[----:B------:R-:W-:Y:S05]  /*2840*/  BSYNC.RECONVERGENT B0 ;  /* 0x0000000000007941 */ /* 0x000fea0003800200 */
.L_x_239:
[----:B------:R-:W-:Y:S01]  /*2850*/  ISETP.GE.AND P0, PT, R10, R9, PT ;  /* 0x000000090a00720c */ /* 0x000fe20003f06270 */
[C---:B------:R-:W-:Y:S01]  /*2860*/  IMAD.SHL.U32 R182, R181.reuse, 0x20, RZ ;  /* 0x00000020b5b67824 */ /* 0x040fe200078e00ff */
[----:B------:R-:W-:Y:S01]  /*2870*/  BSSY.RECONVERGENT B0, `(.L_x_243) ;  /* 0x0000022000007945 */ /* 0x000fe20003800200 */
[----:B------:R-:W-:Y:S02]  /*2880*/  LOP3.LUT R7, R181, 0x8, RZ, 0xc0, !PT ;  /* 0x00000008b5077812 */ /* 0x000fe400078ec0ff */
[----:B------:R-:W-:Y:S02]  /*2890*/  LOP3.LUT R81, R8, 0x8, R183, 0x78, !PT ;  /* 0x0000000808517812 */ /* 0x000fe400078e78b7 */
[----:B------:R-:W-:-:S04]  /*28a0*/  LOP3.LUT R182, R182, 0x7c00, RZ, 0xc0, !PT ;  /* 0x00007c00b6b67812 */ /* 0x000fc800078ec0ff */
[----:B------:R-:W-:Y:S02]  /*28b0*/  LOP3.LUT R10, R182, 0x200, R83, 0xf8, !PT ;  /* 0x00000200b60a7812 */ /* 0x000fe400078ef853 */
        /* <DEDUP_REMOVED lines=28> */
.L_x_245:
[----:B------:R1:W-:Y:S02]  /*2a80*/  STS.128 [R82+0x17000], RZ ;  /* 0x017000ff52007388 */ /* 0x0003e40000000c00 */
.L_x_244:
[----:B------:R-:W-:Y:S05]  /*2a90*/  BSYNC.RECONVERGENT B0 ;  /* 0x0000000000007941 */ /* 0x000fea0003800200 */
.L_x_243:
[----:B------:R-:W-:Y:S01]  /*2aa0*/  LOP3.LUT R7, R8, R7, RZ, 0x3c, !PT ;  /* 0x0000000708077212 */ /* 0x000fe200078e3cff */
[----:B------:R-:W-:Y:S01]  /*2ab0*/  IMAD.IADD R10, R81, 0x1, R10 ;  /* 0x00000001510a7824 */ /* 0x000fe200078e020a */
[----:B------:R-:W-:Y:S01]  /*2ac0*/  LOP3.LUT R90, R83, 0x400, RZ, 0xc0, !PT ;  /* 0x00000400535a7812 */ /* 0x000fe200078ec0ff */
[----:B------:R-:W-:Y:S01]  /*2ad0*/  IMAD.MOV.U32 R179, RZ, RZ, 0x20 ;  /* 0x00000020ffb37424 */ /* 0x000fe200078e00ff */
[----:B------:R-:W-:Y:S01]  /*2ae0*/  LOP3.LUT P6, RZ, R181, 0x2, RZ, 0xc0, !PT ;  /* 0x00000002b5ff7812 */ /* 0x000fe200078cc0ff */
[----:B------:R-:W-:Y:S01]  /*2af0*/  IMAD.MOV.U32 R36, RZ, RZ, 0x40 ;  /* 0x00000040ff247424 */ /* 0x000fe200078e00ff */
[----:B------:R-:W-:Y:S01]  /*2b00*/  LEA R93, R10, UR5, 0x1 ;  /* 0x000000050a5d7c11 */ /* 0x000fe2000f8e08ff */
[----:B------:R-:W-:Y:S01]  /*2b10*/  IMAD R90, R7, 0x2, R90 ;  /* 0x00000002075a7824 */ /* 0x000fe200078e025a */
[----:B------:R-:W-:Y:S01]  /*2b20*/  SEL R80, R179, 0xffffffe0, !P6 ;  /* 0xffffffe0b3507807 */ /* 0x000fe20007000000 */
[C---:B------:R-:W-:Y:S01]  /*2b30*/  IMAD.SHL.U32 R148, R181.reuse, 0x2, RZ ;  /* 0x00000002b5947824 */ /* 0x040fe200078e00ff */
[----:B------:R-:W-:Y:S01]  /*2b40*/  LOP3.LUT P0, RZ, R181, 0x4, RZ, 0xc0, !PT ;  /* 0x00000004b5ff7812 */ /* 0x000fe2000780c0ff */
[----:B------:R-:W-:Y:S01]  /*2b50*/  LDSM.16.M88.4 R52, [R93] ;  /* 0x000000005d34783b */ /* 0x000fe20000000200 */
[----:B------:R-:W-:Y:S01]  /*2b60*/  VIADD R89, R90, UR5 ;  /* 0x000000055a597c36 */ /* 0x000fe20008000000 */
[----:B------:R-:W-:Y:S01]  /*2b70*/  SHF.R.U32.HI R149, RZ, 0x2, R181 ;  /* 0x00000002ff957819 */ /* 0x000fe200000116b5 */
[--C-:B------:R-:W-:Y:S01]  /*2b80*/  IMAD.IADD R76, R93, 0x1, R80.reuse ;  /* 0x000000015d4c7824 */ /* 0x100fe200078e0250 */
[----:B---3--:R-:W4:Y:S01]  /*2b90*/  LDSM.16.M88.4 R16, [R90+UR5+0xc800] ;  /* 0x00c800055a10783b */ /* 0x008f220008000200 */
[----:B------:R-:W-:Y:S01]  /*2ba0*/  IMAD.IADD R88, R89, 0x1, R80 ;  /* 0x0000000159587824 */ /* 0x000fe200078e0250 */
[----:B------:R-:W-:-:S02]  /*2bb0*/  SEL R36, R36, 0xffffffc0, !P0 ;  /* 0xffffffc024247807 */ /* 0x000fc40004000000 */
[----:B------:R-:W3:Y:S01]  /*2bc0*/  LDSM.16.M88.4 R24, [R90+UR5+0xc000] ;  /* 0x00c000055a18783b */ /* 0x000ee20008000200 */
[----:B------:R-:W-:Y:S02]  /*2bd0*/  LOP3.LUT R152, R183, 0x1f0, RZ, 0xc0, !PT ;  /* 0x000001f0b7987812 */ /* 0x000fe400078ec0ff */
[--C-:B------:R-:W-:Y:S01]  /*2be0*/  IMAD.IADD R91, R93, 0x1, R36.reuse ;  /* 0x000000015d5b7824 */ /* 0x100fe200078e0224 */
[----:B------:R-:W5:Y:S01]  /*2bf0*/  LDSM.16.M88.4 R60, [R90+UR5+0xd000] ;  /* 0x00d000055a3c783b */ /* 0x000f620008000200 */
[----:B------:R-:W-:Y:S01]  /*2c00*/  IMAD.IADD R89, R89, 0x1, R36 ;  /* 0x0000000159597824 */ /* 0x000fe200078e0224 */
[----:B------:R-:W-:Y:S01]  /*2c10*/  LOP3.LUT R149, R149, 0x7, RZ, 0xc0, !PT ;  /* 0x0000000795957812 */ /* 0x000fe200078ec0ff */
[C---:B------:R-:W-:Y:S01]  /*2c20*/  IMAD.IADD R87, R80.reuse, 0x1, R91 ;  /* 0x0000000150577824 */ /* 0x040fe200078e025b */
[----:B-1----:R-:W1:Y:S01]  /*2c30*/  LDSM.16.M88.4 R12, [R90+UR5+0xd800] ;  /* 0x00d800055a0c783b */ /* 0x002e620008000200 */
[----:B------:R-:W-:Y:S01]  /*2c40*/  IMAD.IADD R86, R80, 0x1, R89 ;  /* 0x0000000150567824 */ /* 0x000fe200078e0259 */
[----:B------:R-:W-:-:S02]  /*2c50*/  LOP3.LUT R148, R148, 0x6, RZ, 0xc0, !PT ;  /* 0x0000000694947812 */ /* 0x000fc400078ec0ff */
[----:B------:R-:W-:Y:S03]  /*2c60*/  LDSM.16.M88.4 R4, [R76] ;  /* 0x000000004c04783b */ /* 0x000fe60000000200 */
[----:B------:R-:W-:Y:S01]  /*2c70*/  IMAD R85, R85, 0x40, R148 ;  /* 0x0000004055557824 */ /* 0x000fe200078e0294 */
[----:B------:R-:W2:Y:S04]  /*2c80*/  LDSM.16.M88.4 R48, [R88+0xc800] ;  /* 0x00c800005830783b */ /* 0x000ea80000000200 */
[----:B------:R-:W2:Y:S01]  /*2c90*/  LDSM.16.M88.4 R68, [R88+0xc000] ;  /* 0x00c000005844783b */ /* 0x000ea20000000200 */
[----:B------:R-:W-:-:S03]  /*2ca0*/  ISETP.GE.AND P1, PT, R85, R150, PT ;  /* 0x000000965500720c */ /* 0x000fc60003f26270 */
[----:B------:R-:W2:Y:S04]  /*2cb0*/  LDSM.16.M88.4 R32, [R88+0xd000] ;  /* 0x00d000005820783b */ /* 0x000ea80000000200 */
[----:B------:R-:W2:Y:S04]  /*2cc0*/  LDSM.16.M88.4 R8, [R88+0xd800] ;  /* 0x00d800005808783b */ /* 0x000ea80000000200 */
[----:B------:R-:W-:Y:S01]  /*2cd0*/  LDSM.16.M88.4 R44, [R91] ;  /* 0x000000005b2c783b */ /* 0x000fe20000000200 */
[C---:B----4-:R-:W-:Y:S03]  /*2ce0*/  HMMA.16816.F32.BF16 R20, R52.reuse, R16, RZ ;  /* 0x000000103414723c */ /* 0x050fe600000418ff */
[----:B------:R-:W4:Y:S04]  /*2cf0*/  LDSM.16.M88.4 R36, [R89+0xc800] ;  /* 0x00c800005924783b */ /* 0x000f280000000200 */
[----:B------:R-:W4:Y:S01]  /*2d00*/  LDSM.16.M88.4 R40, [R89+0xc000] ;  /* 0x00c000005928783b */ /* 0x000f220000000200 */
[C---:B------:R-:W-:Y:S03]  /*2d10*/  HMMA.16816.F32.BF16 R16, R52.reuse, R18, RZ ;  /* 0x000000123410723c */ /* 0x040fe600000418ff */
[----:B------:R-:W-:Y:S04]  /*2d20*/  LDSM.16.M88.4 R72, [R86+0xd000] ;  /* 0x00d000005648783b */ /* 0x000fe80000000200 */
[----:B------:R-:W0:Y:S01]  /*2d30*/  LDGDEPBAR ;  /* 0x00000000000079af */ /* 0x000e220000000000 */
[C---:B---3--:R-:W-:Y:S08]  /*2d40*/  HMMA.16816.F32.BF16 R28, R52.reuse, R24, RZ ;  /* 0x00000018341c723c */ /* 0x048ff000000418ff */
[C---:B-----5:R-:W-:Y:S08]  /*2d50*/  HMMA.16816.F32.BF16 R64, R52.reuse, R60, RZ ;  /* 0x0000003c3440723c */ /* 0x060ff000000418ff */
[C---:B------:R-:W-:Y:S08]  /*2d60*/  HMMA.16816.F32.BF16 R24, R52.reuse, R26, RZ ;  /* 0x0000001a3418723c */ /* 0x040ff000000418ff */
[C---:B------:R-:W-:Y:S08]  /*2d70*/  HMMA.16816.F32.BF16 R60, R52.reuse, R62, RZ ;  /* 0x0000003e343c723c */ /* 0x040ff000000418ff */
[C---:B-1----:R-:W-:Y:S08]  /*2d80*/  HMMA.16816.F32.BF16 R56, R52.reuse, R12, RZ ;  /* 0x0000000c3438723c */ /* 0x042ff000000418ff */
[----:B------:R-:W-:Y:S01]  /*2d90*/  HMMA.16816.F32.BF16 R52, R52, R14, RZ ;  /* 0x0000000e3434723c */ /* 0x000fe200000418ff */
[----:B------:R-:W1:Y:S07]  /*2da0*/  LDSM.16.M88.4 R12, [R89+0xd000] ;  /* 0x00d00000590c783b */ /* 0x000e6e0000000200 */
[C---:B--2---:R-:W-:Y:S08]  /*2db0*/  HMMA.16816.F32.BF16 R20, R4.reuse, R48, R20 ;  /* 0x000000300414723c */ /* 0x044ff00000041814 */
[C---:B------:R-:W-:Y:S01]  /*2dc0*/  HMMA.16816.F32.BF16 R16, R4.reuse, R50, R16 ;  /* 0x000000320410723c */ /* 0x040fe20000041810 */
[----:B------:R-:W2:Y:S07]  /*2dd0*/  LDSM.16.M88.4 R48, [R89+0xd800] ;  /* 0x00d800005930783b */ /* 0x000eae0000000200 */
[C---:B------:R-:W-:Y:S08]  /*2de0*/  HMMA.16816.F32.BF16 R28, R4.reuse, R68, R28 ;  /* 0x00000044041c723c */ /* 0x040ff0000004181c */
[C---:B------:R-:W-:Y:S01]  /*2df0*/  HMMA.16816.F32.BF16 R24, R4.reuse, R70, R24 ;  /* 0x000000460418723c */ /* 0x040fe20000041818 */
[----:B------:R-:W-:Y:S07]  /*2e00*/  LDSM.16.M88.4 R68, [R90+UR5+0xe800] ;  /* 0x00e800055a44783b */ /* 0x000fee0008000200 */
[C---:B------:R-:W-:Y:S08]  /*2e10*/  HMMA.16816.F32.BF16 R64, R4.reuse, R32, R64 ;  /* 0x000000200440723c */ /* 0x040ff00000041840 */
[C---:B------:R-:W-:Y:S01]  /*2e20*/  HMMA.16816.F32.BF16 R60, R4.reuse, R34, R60 ;  /* 0x00000022043c723c */ /* 0x040fe2000004183c */
[----:B------:R-:W-:Y:S07]  /*2e30*/  LDSM.16.M88.4 R32, [R86+0xc000] ;  /* 0x00c000005620783b */ /* 0x000fee0000000200 */
[C---:B------:R-:W-:Y:S08]  /*2e40*/  HMMA.16816.F32.BF16 R56, R4.reuse, R8, R56 ;  /* 0x000000080438723c */ /* 0x040ff00000041838 */
[----:B------:R-:W-:Y:S01]  /*2e50*/  HMMA.16816.F32.BF16 R52, R4, R10, R52 ;  /* 0x0000000a0434723c */ /* 0x000fe20000041834 */
[----:B------:R-:W3:Y:S04]  /*2e60*/  LDSM.16.M88.4 R4, [R87] ;  /* 0x000000005704783b */ /* 0x000ee80000000200 */
[----:B------:R-:W5:Y:S03]  /*2e70*/  LDSM.16.M88.4 R8, [R86+0xc800] ;  /* 0x00c800005608783b */ /* 0x000f660000000200 */
        /* <DEDUP_REMOVED lines=8> */
[----:B------:R-:W1:Y:S07]  /*2f00*/  LDSM.16.M88.4 R12, [R90+UR5+0xe000] ;  /* 0x00e000055a0c783b */ /* 0x000e6e0008000200 */
[C---:B--2---:R-:W-:Y:S08]  /*2f10*/  HMMA.16816.F32.BF16 R56, R44.reuse, R48, R56 ;  /* 0x000000302c38723c */ /* 0x044ff00000041838 */
[----:B------:R-:W-:Y:S01]  /*2f20*/  HMMA.16816.F32.BF16 R52, R44, R50, R52 ;  /* 0x000000322c34723c */ /* 0x000fe20000041834 */
[----:B------:R-:W2:Y:S04]  /*2f30*/  LDSM.16.M88.4 R48, [R90+UR5+0xf000] ;  /* 0x00f000055a30783b */ /* 0x000ea80008000200 */
[----:B------:R-:W2:Y:S03]  /*2f40*/  LDSM.16.M88.4 R44, [R90+UR5+0xf800] ;  /* 0x00f800055a2c783b */ /* 0x000ea60008000200 */
[C---:B---3--:R-:W-:Y:S08]  /*2f50*/  HMMA.16816.F32.BF16 R28, R4.reuse, R32, R28 ;  /* 0x00000020041c723c */ /* 0x048ff0000004181c */
[C---:B------:R-:W-:Y:S01]  /*2f60*/  HMMA.16816.F32.BF16 R24, R4.reuse, R34, R24 ;  /* 0x000000220418723c */ /* 0x040fe20000041818 */
[----:B------:R-:W-:Y:S07]  /*2f70*/  LDSM.16.M88.4 R32, [R88+0xe000] ;  /* 0x00e000005820783b */ /* 0x000fee0000000200 */
[C---:B-----5:R-:W-:Y:S08]  /*2f80*/  HMMA.16816.F32.BF16 R20, R4.reuse, R8, R20 ;  /* 0x000000080414723c */ /* 0x060ff00000041814 */
[C---:B------:R-:W-:Y:S01]  /*2f90*/  HMMA.16816.F32.BF16 R16, R4.reuse, R10, R16 ;  /* 0x0000000a0410723c */ /* 0x040fe20000041810 */
[----:B------:R-:W3:Y:S04]  /*2fa0*/  LDSM.16.M88.4 R8, [R76+0x4000] ;  /* 0x004000004c08783b */ /* 0x000ee80000000200 */
[----:B------:R-:W-:Y:S03]  /*2fb0*/  LDSM.16.M88.4 R76, [R76+0x8000] ;  /* 0x008000004c4c783b */ /* 0x000fe60000000200 */
[C---:B------:R-:W-:Y:S08]  /*2fc0*/  HMMA.16816.F32.BF16 R64, R4.reuse, R72, R64 ;  /* 0x000000480440723c */ /* 0x040ff00000041840 */
[C---:B------:R-:W-:Y:S01]  /*2fd0*/  HMMA.16816.F32.BF16 R60, R4.reuse, R74, R60 ;  /* 0x0000004a043c723c */ /* 0x040fe2000004183c */
[----:B------:R-:W-:Y:S07]  /*2fe0*/  LDSM.16.M88.4 R72, [R88+0x11000] ;  /* 0x011000005848783b */ /* 0x000fee0000000200 */
[C---:B----4-:R-:W-:Y:S08]  /*2ff0*/  HMMA.16816.F32.BF16 R56, R4.reuse, R36, R56 ;  /* 0x000000240438723c */ /* 0x050ff00000041838 */
[----:B------:R-:W-:Y:S01]  /*3000*/  HMMA.16816.F32.BF16 R52, R4, R38, R52 ;  /* 0x000000260434723c */ /* 0x000fe20000041834 */
[----:B------:R-:W4:Y:S04]  /*3010*/  LDSM.16.M88.4 R4, [R88+0xe800] ;  /* 0x00e800005804783b */ /* 0x000f280000000200 */
[----:B------:R-:W5:Y:S03]  /*3020*/  LDSM.16.M88.4 R36, [R88+0xf000] ;  /* 0x00f000005824783b */ /* 0x000f660000000200 */
[C---:B-1----:R-:W-:Y:S08]  /*3030*/  HMMA.16816.F32.BF16 R28, R40.reuse, R12, R28 ;  /* 0x0000000c281c723c */ /* 0x042ff0000004181c */
[C---:B------:R-:W-:Y:S01]  /*3040*/  HMMA.16816.F32.BF16 R24, R40.reuse, R14, R24 ;  /* 0x0000000e2818723c */ /* 0x040fe20000041818 */
[----:B------:R-:W1:Y:S07]  /*3050*/  LDSM.16.M88.4 R12, [R88+0xf800] ;  /* 0x00f80000580c783b */ /* 0x000e6e0000000200 */
[C---:B------:R-:W-:Y:S08]  /*3060*/  HMMA.16816.F32.BF16 R20, R40.reuse, R68, R20 ;  /* 0x000000442814723c */ /* 0x040ff00000041814 */
[C---:B------:R-:W-:Y:S01]  /*3070*/  HMMA.16816.F32.BF16 R16, R40.reuse, R70, R16 ;  /* 0x000000462810723c */ /* 0x040fe20000041810 */
[----:B------:R-:W-:Y:S07]  /*3080*/  LDSM.16.M88.4 R68, [R86+0xe800] ;  /* 0x00e800005644783b */ /* 0x000fee0000000200 */
[C---:B--2---:R-:W-:Y:S08]  /*3090*/  HMMA.16816.F32.BF16 R64, R40.reuse, R48, R64 ;  /* 0x000000302840723c */ /* 0x044ff00000041840 */
[C---:B------:R-:W-:Y:S01]  /*30a0*/  HMMA.16816.F32.BF16 R60, R40.reuse, R50, R60 ;  /* 0x00000032283c723c */ /* 0x040fe2000004183c */
[----:B------:R-:W-:Y:S07]  /*30b0*/  LDSM.16.M88.4 R48, [R86+0xf800] ;  /* 0x00f800005630783b */ /* 0x000fee0000000200 */
[C---:B------:R-:W-:Y:S08]  /*30c0*/  HMMA.16816.F32.BF16 R56, R40.reuse, R44, R56 ;  /* 0x0000002c2838723c */ /* 0x040ff00000041838 */
[----:B------:R-:W-:Y:S01]  /*30d0*/  HMMA.16816.F32.BF16 R52, R40, R46, R52 ;  /* 0x0000002e2834723c */ /* 0x000fe20000041834 */
[----:B------:R-:W-:Y:S04]  /*30e0*/  LDSM.16.M88.4 R44, [R89+0xe000] ;  /* 0x00e00000592c783b */ /* 0x000fe80000000200 */
[----:B------:R-:W-:Y:S03]  /*30f0*/  LDSM.16.M88.4 R40, [R89+0xf000] ;  /* 0x00f000005928783b */ /* 0x000fe60000000200 */
[C---:B---3--:R-:W-:Y:S08]  /*3100*/  HMMA.16816.F32.BF16 R28, R8.reuse, R32, R28 ;  /* 0x00000020081c723c */ /* 0x048ff0000004181c */
[C---:B------:R-:W-:Y:S01]  /*3110*/  HMMA.16816.F32.BF16 R24, R8.reuse, R34, R24 ;  /* 0x000000220818723c */ /* 0x040fe20000041818 */
[----:B------:R-:W2:Y:S07]  /*3120*/  LDSM.16.M88.4 R32, [R91+0x4000] ;  /* 0x004000005b20783b */ /* 0x000eae0000000200 */
[C---:B----4-:R-:W-:Y:S08]  /*3130*/  HMMA.16816.F32.BF16 R20, R8.reuse, R4, R20 ;  /* 0x000000040814723c */ /* 0x050ff00000041814 */
[C---:B------:R-:W-:Y:S01]  /*3140*/  HMMA.16816.F32.BF16 R16, R8.reuse, R6, R16 ;  /* 0x000000060810723c */ /* 0x040fe20000041810 */
[----:B------:R-:W3:Y:S07]  /*3150*/  LDSM.16.M88.4 R4, [R89+0xe800] ;  /* 0x00e800005904783b */ /* 0x000eee0000000200 */
[C---:B-----5:R-:W-:Y:S08]  /*3160*/  HMMA.16816.F32.BF16 R64, R8.reuse, R36, R64 ;  /* 0x000000240840723c */ /* 0x060ff00000041840 */
[C---:B------:R-:W-:Y:S01]  /*3170*/  HMMA.16816.F32.BF16 R60, R8.reuse, R38, R60 ;  /* 0x00000026083c723c */ /* 0x040fe2000004183c */
[----:B------:R-:W-:Y:S07]  /*3180*/  LDSM.16.M88.4 R36, [R89+0xf800] ;  /* 0x00f800005924783b */ /* 0x000fee0000000200 */
[C---:B-1----:R-:W-:Y:S08]  /*3190*/  HMMA.16816.F32.BF16 R56, R8.reuse, R12, R56 ;  /* 0x0000000c0838723c */ /* 0x042ff00000041838 */
[----:B------:R-:W-:Y:S01]  /*31a0*/  HMMA.16816.F32.BF16 R52, R8, R14, R52 ;  /* 0x0000000e0834723c */ /* 0x000fe20000041834 */
[----:B------:R-:W-:Y:S04]  /*31b0*/  LDSM.16.M88.4 R8, [R87+0x4000] ;  /* 0x004000005708783b */ /* 0x000fe80000000200 */
[----:B------:R-:W1:Y:S03]  /*31c0*/  LDSM.16.M88.4 R12, [R86+0xe000] ;  /* 0x00e00000560c783b */ /* 0x000e660000000200 */
[C---:B--2---:R-:W-:Y:S08]  /*31d0*/  HMMA.16816.F32.BF16 R28, R32.reuse, R44, R28 ;  /* 0x0000002c201c723c */ /* 0x044ff0000004181c */
[C---:B------:R-:W-:Y:S01]  /*31e0*/  HMMA.16816.F32.BF16 R24, R32.reuse, R46, R24 ;  /* 0x0000002e2018723c */ /* 0x040fe20000041818 */
[----:B------:R-:W-:Y:S07]  /*31f0*/  LDSM.16.M88.4 R44, [R90+UR5+0x10000] ;  /* 0x010000055a2c783b */ /* 0x000fee0008000200 */
[C---:B---3--:R-:W-:Y:S08]  /*3200*/  HMMA.16816.F32.BF16 R20, R32.reuse, R4, R20 ;  /* 0x000000042014723c */ /* 0x048ff00000041814 */
[C---:B------:R-:W-:Y:S01]  /*3210*/  HMMA.16816.F32.BF16 R16, R32.reuse, R6, R16 ;  /* 0x000000062010723c */ /* 0x040fe20000041810 */
[----:B------:R-:W2:Y:S07]  /*3220*/  LDSM.16.M88.4 R4, [R86+0xf000] ;  /* 0x00f000005604783b */ /* 0x000eae0000000200 */
[----:B------:R-:W-:Y:S08]  /*3230*/  HMMA.16816.F32.BF16 R64, R32, R40, R64 ;  /* 0x000000282040723c */ /* 0x000ff00000041840 */
[C---:B-1----:R-:W-:Y:S08]  /*3240*/  HMMA.16816.F32.BF16 R28, R8.reuse, R12, R28 ;  /* 0x0000000c081c723c */ /* 0x042ff0000004181c */
[----:B------:R-:W-:Y:S01]  /*3250*/  HMMA.16816.F32.BF16 R24, R8, R14, R24 ;  /* 0x0000000e0818723c */ /* 0x000fe20000041818 */
[----:B------:R-:W1:Y:S07]  /*3260*/  LDSM.16.M88.4 R12, [R93+0x8000] ;  /* 0x008000005d0c783b */ /* 0x000e6e0000000200 */
[C---:B------:R-:W-:Y:S01]  /*3270*/  HMMA.16816.F32.BF16 R60, R32.reuse, R42, R60 ;  /* 0x0000002a203c723c */ /* 0x040fe2000004183c */
[----:B------:R-:W3:Y:S07]  /*3280*/  LDSM.16.M88.4 R40, [R90+UR5+0x10800] ;  /* 0x010800055a28783b */ /* 0x000eee0008000200 */
[C---:B------:R-:W-:Y:S08]  /*3290*/  HMMA.16816.F32.BF16 R56, R32.reuse, R36, R56 ;  /* 0x000000242038723c */ /* 0x040ff00000041838 */
[----:B------:R-:W-:Y:S01]  /*32a0*/  HMMA.16816.F32.BF16 R52, R32, R38, R52 ;  /* 0x000000262034723c */ /* 0x000fe20000041834 */
[----:B------:R-:W4:Y:S04]  /*32b0*/  LDSM.16.M88.4 R36, [R90+UR5+0x11000] ;  /* 0x011000055a24783b */ /* 0x000f280008000200 */
[----:B------:R-:W5:Y:S03]  /*32c0*/  LDSM.16.M88.4 R32, [R90+UR5+0x11800] ;  /* 0x011800055a20783b */ /* 0x000f660008000200 */
        /* <DEDUP_REMOVED lines=8> */
[----:B------:R-:W2:Y:S04]  /*3350*/  LDSM.16.M88.4 R8, [R88+0x10800] ;  /* 0x010800005808783b */ /* 0x000ea80000000200 */
[----:B------:R-:W-:Y:S03]  /*3360*/  LDSM.16.M88.4 R48, [R91+0x8000] ;  /* 0x008000005b30783b */ /* 0x000fe60000000200 */
[C---:B-1----:R-:W-:Y:S08]  /*3370*/  HMMA.16816.F32.BF16 R28, R12.reuse, R44, R28 ;  /* 0x0000002c0c1c723c */ /* 0x042ff0000004181c */
[C---:B------:R-:W-:Y:S01]  /*3380*/  HMMA.16816.F32.BF16 R24, R12.reuse, R46, R24 ;  /* 0x0000002e0c18723c */ /* 0x040fe20000041818 */
[----:B------:R-:W1:Y:S07]  /*3390*/  LDSM.16.M88.4 R44, [R89+0x10000] ;  /* 0x01000000592c783b */ /* 0x000e6e0000000200 */
[C---:B---3--:R-:W-:Y:S08]  /*33a0*/  HMMA.16816.F32.BF16 R20, R12.reuse, R40, R20 ;  /* 0x000000280c14723c */ /* 0x048ff00000041814 */
[C---:B------:R-:W-:Y:S01]  /*33b0*/  HMMA.16816.F32.BF16 R16, R12.reuse, R42, R16 ;  /* 0x0000002a0c10723c */ /* 0x040fe20000041810 */
[----:B------:R-:W3:Y:S07]  /*33c0*/  LDSM.16.M88.4 R40, [R89+0x10800] ;  /* 0x010800005928783b */ /* 0x000eee0000000200 */
[C---:B----4-:R-:W-:Y:S08]  /*33d0*/  HMMA.16816.F32.BF16 R64, R12.reuse, R36, R64 ;  /* 0x000000240c40723c */ /* 0x050ff00000041840 */
[C---:B------:R-:W-:Y:S01]  /*33e0*/  HMMA.16816.F32.BF16 R60, R12.reuse, R38, R60 ;  /* 0x000000260c3c723c */ /* 0x040fe2000004183c */
[----:B------:R-:W-:Y:S07]  /*33f0*/  LDSM.16.M88.4 R36, [R89+0x11000] ;  /* 0x011000005924783b */ /* 0x000fee0000000200 */
[C---:B-----5:R-:W-:Y:S08]  /*3400*/  HMMA.16816.F32.BF16 R56, R12.reuse, R32, R56 ;  /* 0x000000200c38723c */ /* 0x060ff00000041838 */
[----:B------:R-:W-:Y:S01]  /*3410*/  HMMA.16816.F32.BF16 R52, R12, R34, R52 ;  /* 0x000000220c34723c */ /* 0x000fe20000041834 */
[----:B------:R-:W-:Y:S04]  /*3420*/  LDSM.16.M88.4 R12, [R86+0x10000] ;  /* 0x01000000560c783b */ /* 0x000fe80000000200 */
[----:B------:R-:W-:Y:S03]  /*3430*/  LDSM.16.M88.4 R32, [R89+0x11800] ;  /* 0x011800005920783b */ /* 0x000fe60000000200 */
[C---:B--2---:R-:W-:Y:S08]  /*3440*/  HMMA.16816.F32.BF16 R28, R76.reuse, R4, R28 ;  /* 0x000000044c1c723c */ /* 0x044ff0000004181c */
[C---:B------:R-:W-:Y:S01]  /*3450*/  HMMA.16816.F32.BF16 R24, R76.reuse, R6, R24 ;  /* 0x000000064c18723c */ /* 0x040fe20000041818 */
[----:B------:R-:W2:Y:S07]  /*3460*/  LDSM.16.M88.4 R4, [R87+0x8000] ;  /* 0x008000005704783b */ /* 0x000eae0000000200 */
[C---:B------:R-:W-:Y:S08]  /*3470*/  HMMA.16816.F32.BF16 R20, R76.reuse, R8, R20 ;  /* 0x000000084c14723c */ /* 0x040ff00000041814 */
[----:B------:R-:W-:Y:S01]  /*3480*/  HMMA.16816.F32.BF16 R16, R76, R10, R16 ;  /* 0x0000000a4c10723c */ /* 0x000fe20000041810 */
[----:B------:R-:W4:Y:S07]  /*3490*/  LDSM.16.M88.4 R8, [R86+0x10800] ;  /* 0x010800005608783b */ /* 0x000f2e0000000200 */
[C---:B-1----:R-:W-:Y:S08]  /*34a0*/  HMMA.16816.F32.BF16 R28, R48.reuse, R44, R28 ;  /* 0x0000002c301c723c */ /* 0x042ff0000004181c */
[----:B------:R-:W-:Y:S01]  /*34b0*/  HMMA.16816.F32.BF16 R44, R48, R46, R24 ;  /* 0x0000002e302c723c */ /* 0x000fe20000041818 */
[----:B------:R-:W1:Y:S07]  /*34c0*/  LDSM.16.M88.4 R24, [R86+0x11000] ;  /* 0x011000005618783b */ /* 0x000e6e0000000200 */
[----:B------:R-:W-:Y:S08]  /*34d0*/  HMMA.16816.F32.BF16 R60, R76, R74, R60 ;  /* 0x0000004a4c3c723c */ /* 0x000ff0000004183c */
[----:B---3--:R-:W-:Y:S08]  /*34e0*/  HMMA.16816.F32.BF16 R20, R48, R40, R20 ;  /* 0x000000283014723c */ /* 0x008ff00000041814 */
[C---:B--2---:R-:W-:Y:S08]  /*34f0*/  HMMA.16816.F32.BF16 R28, R4.reuse, R12, R28 ;  /* 0x0000000c041c723c */ /* 0x044ff0000004181c */
[----:B------:R-:W-:Y:S01]  /*3500*/  HMMA.16816.F32.BF16 R44, R4, R14, R44 ;  /* 0x0000000e042c723c */ /* 0x000fe2000004182c */
[----:B------:R-:W2:Y:S01]  /*3510*/  LDSM.16.M88.4 R12, [R86+0x11800] ;  /* 0x01180000560c783b */ /* 0x000ea20000000200 */
[----:B------:R-:W-:-:S06]  /*3520*/  DEPBAR.LE SB0, 0x0 ;  /* 0x000080000000791a */ /* 0x000fcc0000000000 */
[C---:B------:R-:W-:Y:S08]  /*3530*/  HMMA.16816.F32.BF16 R56, R76.reuse, R68, R56 ;  /* 0x000000444c38723c */ /* 0x040ff00000041838 */
[----:B------:R-:W-:Y:S08]  /*3540*/  HMMA.16816.F32.BF16 R64, R76, R72, R64 ;  /* 0x000000484c40723c */ /* 0x000ff00000041840 */
[C---:B------:R-:W-:Y:S08]  /*3550*/  HMMA.16816.F32.BF16 R16, R48.reuse, R42, R16 ;  /* 0x0000002a3010723c */ /* 0x040ff00000041810 */
[----:B------:R-:W-:Y:S01]  /*3560*/  HMMA.16816.F32.BF16 R60, R48, R38, R60 ;  /* 0x00000026303c723c */ /* 0x000fe2000004183c */
[----:B------:R-:W-:Y:S01]  /*3570*/  VIADD R39, R85, 0x9 ;  /* 0x0000000955277836 */ /* 0x000fe20000000000 */
[----:B------:R-:W-:Y:S04]  /*3580*/  BAR.SYNC.DEFER_BLOCKING 0x0 ;  /* 0x0000000000007b1d */ /* 0x000fe80000010000 */
[----:B------:R-:W-:-:S02]  /*3590*/  ISETP.GE.AND P3, PT, R39, R150, PT ;  /* 0x000000962700720c */ /* 0x000fc40003f66270 */
[----:B----4-:R-:W-:Y:S01]  /*35a0*/  HMMA.16816.F32.BF16 R20, R4, R8, R20 ;  /* 0x000000080414723c */ /* 0x010fe20000041814 */
[----:B------:R-:W-:Y:S01]  /*35b0*/  IADD3 R8, PT, PT, R149, R152, R84 ;  /* 0x0000009895087210 */ /* 0x000fe20007ffe054 */
[----:B------:R-:W-:-:S03]  /*35c0*/  VIADD R9, R85, 0x1 ;  /* 0x0000000155097836 */ /* 0x000fc60000000000 */
[----:B------:R-:W-:Y:S02]  /*35d0*/  IADD3 R8, PT, PT, R150, R8, -R3 ;  /* 0x0000000896087210 */ /* 0x000fe40007ffe803 */
[----:B------:R-:W-:Y:S01]  /*35e0*/  ISETP.GE.AND P5, PT, R9, R150, PT ;  /* 0x000000960900720c */ /* 0x000fe20003fa6270 */
[----:B------:R-:W-:Y:S01]  /*35f0*/  HMMA.16816.F32.BF16 R56, R48, R32, R56 ;  /* 0x000000203038723c */ /* 0x000fe20000041838 */
[----:B------:R-:W-:Y:S02]  /*3600*/  VIADD R33, R85, 0x8 ;  /* 0x0000000855217836 */ /* 0x000fe40000000000 */
[----:B------:R-:W-:-:S03]  /*3610*/  VIADD R32, R8, 0x8 ;  /* 0x0000000808207836 */ /* 0x000fc60000000000 */
[----:B------:R-:W-:Y:S01]  /*3620*/  ISETP.GE.AND P4, PT, R33, R150, PT ;  /* 0x000000962100720c */ /* 0x000fe20003f86270 */
[----:B------:R-:W-:Y:S01]  /*3630*/  IMAD.IADD R33, R8, 0x1, -R33 ;  /* 0x0000000108217824 */ /* 0x000fe200078e0a21 */
[----:B------:R-:W-:Y:S04]  /*3640*/  HMMA.16816.F32.BF16 R64, R48, R36, R64 ;  /* 0x000000243040723c */ /* 0x000fe80000041840 */
[----:B------:R-:W-:-:S04]  /*3650*/  IABS R33, R33 ;  /* 0x0000002100217213 */ /* 0x000fc80000000000 */
[----:B------:R-:W-:Y:S01]  /*3660*/  HMMA.16816.F32.BF16 R16, R4, R10, R16 ;  /* 0x0000000a0410723c */ /* 0x000fe20000041810 */
[--C-:B------:R-:W-:Y:S01]  /*3670*/  IMAD.IADD R10, R8, 0x1, -R9.reuse ;  /* 0x00000001080a7824 */ /* 0x100fe200078e0a09 */
[----:B------:R-:W-:Y:S01]  /*3680*/  I2FP.F32.S32 R33, R33 ;  /* 0x0000002100217245 */ /* 0x000fe20000201400 */
[----:B------:R-:W-:-:S03]  /*3690*/  IMAD.IADD R9, R32, 0x1, -R9 ;  /* 0x0000000120097824 */ /* 0x000fc600078e0a09 */
[----:B------:R-:W-:Y:S01]  /*36a0*/  IABS R10, R10 ;  /* 0x0000000a000a7213 */ /* 0x000fe20000000000 */
[----:B------:R-:W-:Y:S01]  /*36b0*/  FFMA.FTZ R44, R33, -R0, R44 ;  /* 0x80000000212c7223 */ /* 0x000fe2000001002c */
[----:B------:R-:W-:Y:S01]  /*36c0*/  HMMA.16816.F32.BF16 R52, R76, R70, R52 ;  /* 0x000000464c34723c */ /* 0x000fe20000041834 */
[----:B------:R-:W-:Y:S01]  /*36d0*/  VIADD R33, R85, 0x20 ;  /* 0x0000002055217836 */ /* 0x000fe20000000000 */
[----:B------:R-:W-:-:S03]  /*36e0*/  IABS R9, R9 ;  /* 0x0000000900097213 */ /* 0x000fc60000000000 */
[----:B------:R-:W-:-:S03]  /*36f0*/  IMAD.IADD R37, R8, 0x1, -R33 ;  /* 0x0000000108257824 */ /* 0x000fc600078e0a21 */
[C---:B-1----:R-:W-:Y:S01]  /*3700*/  HMMA.16816.F32.BF16 R60, R4.reuse, R26, R60 ;  /* 0x0000001a043c723c */ /* 0x042fe2000004183c */
[----:B------:R-:W-:Y:S01]  /*3710*/  I2FP.F32.S32 R26, R10 ;  /* 0x0000000a001a7245 */ /* 0x000fe20000201400 */
[C---:B------:R-:W-:Y:S01]  /*3720*/  VIADD R27, R85.reuse, 0x10 ;  /* 0x00000010551b7836 */ /* 0x040fe20000000000 */
[----:B------:R-:W-:Y:S01]  /*3730*/  IABS R37, R37 ;  /* 0x0000002500257213 */ /* 0x000fe20000000000 */
[----:B------:R-:W-:Y:S02]  /*3740*/  IMAD.IADD R10, R8, 0x1, -R39 ;  /* 0x00000001080a7824 */ /* 0x000fe400078e0a27 */
[----:B------:R-:W-:Y:S01]  /*3750*/  FFMA.FTZ R26, R26, -R0, R29 ;  /* 0x800000001a1a7223 */ /* 0x000fe2000001001d */
[C---:B------:R-:W-:Y:S01]  /*3760*/  VIADD R29, R85.reuse, 0x18 ;  /* 0x00000018551d7836 */ /* 0x040fe20000000000 */
[C---:B--2---:R-:W-:Y:S01]  /*3770*/  HMMA.16816.F32.BF16 R56, R4.reuse, R12, R56 ;  /* 0x0000000c0438723c */ /* 0x044fe20000041838 */
[----:B------:R-:W-:Y:S01]  /*3780*/  VIADD R13, R85, 0x11 ;  /* 0x00000011550d7836 */ /* 0x000fe20000000000 */
[----:B------:R-:W-:Y:S01]  /*3790*/  IABS R10, R10 ;  /* 0x0000000a000a7213 */ /* 0x000fe20000000000 */
[C---:B------:R-:W-:Y:S01]  /*37a0*/  IMAD.IADD R11, R8.reuse, 0x1, -R27 ;  /* 0x00000001080b7824 */ /* 0x040fe200078e0a1b */
[----:B------:R-:W-:Y:S01]  /*37b0*/  I2FP.F32.S32 R37, R37 ;  /* 0x0000002500257245 */ /* 0x000fe20000201400 */
[----:B------:R-:W-:Y:S01]  /*37c0*/  IMAD.IADD R12, R8, 0x1, -R13 ;  /* 0x00000001080c7824 */ /* 0x000fe200078e0a0d */
[----:B------:R-:W-:Y:S01]  /*37d0*/  I2FP.F32.S32 R10, R10 ;  /* 0x0000000a000a7245 */ /* 0x000fe20000201400 */
[----:B------:R-:W-:Y:S01]  /*37e0*/  IMAD.IADD R39, R32, 0x1, -R39 ;  /* 0x0000000120277824 */ /* 0x000fe200078e0a27 */
[----:B------:R-:W-:Y:S01]  /*37f0*/  HMMA.16816.F32.BF16 R64, R4, R24, R64 ;  /* 0x000000180440723c */ /* 0x000fe20000041840 */
[----:B------:R-:W-:Y:S01]  /*3800*/  IMAD.IADD R25, R8, 0x1, -R29 ;  /* 0x0000000108197824 */ /* 0x000fe200078e0a1d */
[----:B------:R-:W-:Y:S01]  /*3810*/  IABS R12, R12 ;  /* 0x0000000c000c7213 */ /* 0x000fe20000000000 */
[----:B------:R-:W-:Y:S01]  /*3820*/  FFMA.FTZ R45, R10, -R0, R45 ;  /* 0x800000000a2d7223 */ /* 0x000fe2000001002d */
[----:B------:R-:W-:-:S02]  /*3830*/  IABS R11, R11 ;  /* 0x0000000b000b7213 */ /* 0x000fc40000000000 */
[----:B------:R-:W-:Y:S02]  /*3840*/  IABS R25, R25 ;  /* 0x0000001900197213 */ /* 0x000fe40000000000 */
[----:B------:R-:W-:Y:S01]  /*3850*/  HMMA.16816.F32.BF16 R52, R48, R34, R52 ;  /* 0x000000223034723c */ /* 0x000fe20000041834 */
[C---:B------:R-:W-:Y:S01]  /*3860*/  VIADD R35, R85.reuse, 0x19 ;  /* 0x0000001955237836 */ /* 0x040fe20000000000 */
[----:B------:R-:W-:Y:S02]  /*3870*/  I2FP.F32.S32 R12, R12 ;  /* 0x0000000c000c7245 */ /* 0x000fe40000201400 */
[----:B------:R-:W-:Y:S01]  /*3880*/  I2FP.F32.S32 R11, R11 ;  /* 0x0000000b000b7245 */ /* 0x000fe20000201400 */
[----:B------:R-:W-:Y:S01]  /*3890*/  IMAD.IADD R34, R8, 0x1, -R35 ;  /* 0x0000000108227824 */ /* 0x000fe200078e0a23 */
[----:B------:R-:W-:Y:S01]  /*38a0*/  I2FP.F32.S32 R25, R25 ;  /* 0x0000001900197245 */ /* 0x000fe20000201400 */
[----:B------:R-:W-:Y:S01]  /*38b0*/  FFMA.FTZ R12, R12, -R0, R21 ;  /* 0x800000000c0c7223 */ /* 0x000fe20000010015 */
[----:B------:R-:W-:-:S02]  /*38c0*/  VIADD R21, R85, 0x21 ;  /* 0x0000002155157836 */ /* 0x000fc40000000000 */
[----:B------:R-:W-:Y:S01]  /*38d0*/  FFMA.FTZ R11, R11, -R0, R20 ;  /* 0x800000000b0b7223 */ /* 0x000fe20000010014 */
[----:B------:R-:W-:Y:S01]  /*38e0*/  IABS R34, R34 ;  /* 0x0000002200227213 */ /* 0x000fe20000000000 */
[-C--:B------:R-:W-:Y:S01]  /*38f0*/  FFMA.FTZ R10, R25, -R0.reuse, R16 ;  /* 0x80000000190a7223 */ /* 0x080fe20000010010 */
[--C-:B------:R-:W-:Y:S02]  /*3900*/  IMAD.IADD R20, R8, 0x1, -R85.reuse ;  /* 0x0000000108147824 */ /* 0x100fe400078e0a55 */
[----:B------:R-:W-:Y:S01]  /*3910*/  FFMA.FTZ R64, R37, -R0, R64 ;  /* 0x8000000025407223 */ /* 0x000fe20000010040 */
[----:B------:R-:W-:Y:S01]  /*3920*/  IMAD.IADD R25, R32, 0x1, -R85 ;  /* 0x0000000120197824 */ /* 0x000fe200078e0a55 */
[----:B------:R-:W-:Y:S01]  /*3930*/  I2FP.F32.S32 R34, R34 ;  /* 0x0000002200227245 */ /* 0x000fe20000201400 */
[----:B------:R-:W-:Y:S01]  /*3940*/  IMAD.IADD R16, R8, 0x1, -R21 ;  /* 0x0000000108107824 */ /* 0x000fe200078e0a15 */
[----:B------:R-:W-:Y:S01]  /*3950*/  IABS R20, R20 ;  /* 0x0000001400147213 */ /* 0x000fe20000000000 */
[----:B------:R-:W-:Y:S01]  /*3960*/  VIADD R37, R85, 0x28 ;  /* 0x0000002855257836 */ /* 0x000fe20000000000 */
[----:B------:R-:W-:Y:S01]  /*3970*/  IABS R25, R25 ;  /* 0x0000001900197213 */ /* 0x000fe20000000000 */
[----:B------:R-:W-:Y:S01]  /*3980*/  FFMA.FTZ R34, R34, -R0, R17 ;  /* 0x8000000022227223 */ /* 0x000fe20000010011 */
[----:B------:R-:W-:Y:S01]  /*3990*/  IABS R16, R16 ;  /* 0x0000001000107213 */ /* 0x000fe20000000000 */
[----:B------:R-:W-:Y:S01]  /*39a0*/  HMMA.16816.F32.BF16 R52, R4, R14, R52 ;  /* 0x0000000e0434723c */ /* 0x000fe20000041834 */
[----:B------:R-:W-:-:S02]  /*39b0*/  I2FP.F32.S32 R25, R25 ;  /* 0x0000001900197245 */ /* 0x000fc40000201400 */
[----:B------:R-:W-:Y:S02]  /*39c0*/  I2FP.F32.S32 R17, R20 ;  /* 0x0000001400117245 */ /* 0x000fe40000201400 */
[----:B------:R-:W-:Y:S01]  /*39d0*/  I2FP.F32.S32 R16, R16 ;  /* 0x0000001000107245 */ /* 0x000fe20000201400 */
[----:B------:R-:W-:Y:S01]  /*39e0*/  FFMA.FTZ R25, R25, -R0, R30 ;  /* 0x8000000019197223 */ /* 0x000fe2000001001e */
[----:B------:R-:W-:Y:S01]  /*39f0*/  ISETP.GE.AND P2, PT, R27, R150, PT ;  /* 0x000000961b00720c */ /* 0x000fe20003f46270 */
[-C--:B------:R-:W-:Y:S01]  /*3a00*/  FFMA.FTZ R24, R17, -R0.reuse, R28 ;  /* 0x8000000011187223 */ /* 0x080fe2000001001c */
[----:B------:R-:W-:Y:S02]  /*3a10*/  IMAD.IADD R27, R32, 0x1, -R27 ;  /* 0x00000001201b7824 */ /* 0x000fe400078e0a1b */
[-C--:B------:R-:W-:Y:S01]  /*3a20*/  FFMA.FTZ R65, R16, -R0.reuse, R65 ;  /* 0x8000000010417223 */ /* 0x080fe20000010041 */
[----:B------:R-:W-:Y:S01]  /*3a30*/  IMAD.IADD R16, R8, 0x1, -R37 ;  /* 0x0000000108107824 */ /* 0x000fe200078e0a25 */
[----:B------:R-:W-:Y:S01]  /*3a40*/  FSEL R25, R25, -INF , !P1 ;  /* 0xff80000019197808 */ /* 0x000fe20004800000 */
[----:B------:R-:W-:Y:S01]  /*3a50*/  FFMA.FTZ R46, R17, -R0, R46 ;  /* 0x80000000112e7223 */ /* 0x000fe2000001002e */
[----:B------:R-:W-:Y:S01]  /*3a60*/  FSEL R24, R24, -INF , !P1 ;  /* 0xff80000018187808 */ /* 0x000fe20004800000 */
[C---:B------:R-:W-:Y:S01]  /*3a70*/  IMAD.IADD R30, R32.reuse, 0x1, -R35 ;  /* 0x00000001201e7824 */ /* 0x040fe200078e0a23 */
[----:B------:R-:W-:Y:S01]  /*3a80*/  ISETP.GE.AND P1, PT, R13, R150, PT ;  /* 0x000000960d00720c */ /* 0x000fe20003f26270 */
[----:B------:R-:W-:Y:S01]  /*3a90*/  IMAD.IADD R13, R32, 0x1, -R13 ;  /* 0x00000001200d7824 */ /* 0x000fe200078e0a0d */
[----:B------:R-:W-:-:S02]  /*3aa0*/  IABS R16, R16 ;  /* 0x0000001000107213 */ /* 0x000fc40000000000 */
[----:B------:R-:W-:Y:S02]  /*3ab0*/  IABS R27, R27 ;  /* 0x0000001b001b7213 */ /* 0x000fe40000000000 */
[----:B------:R-:W-:Y:S02]  /*3ac0*/  IABS R13, R13 ;  /* 0x0000000d000d7213 */ /* 0x000fe40000000000 */
[----:B------:R-:W-:Y:S02]  /*3ad0*/  I2FP.F32.S32 R41, R16 ;  /* 0x0000001000297245 */ /* 0x000fe40000201400 */
[----:B------:R-:W-:Y:S02]  /*3ae0*/  I2FP.F32.S32 R16, R9 ;  /* 0x0000000900107245 */ /* 0x000fe40000201400 */
[----:B------:R-:W-:Y:S01]  /*3af0*/  I2FP.F32.S32 R20, R13 ;  /* 0x0000000d00147245 */ /* 0x000fe20000201400 */
[-C--:B------:R-:W-:Y:S01]  /*3b00*/  FFMA.FTZ R60, R41, -R0.reuse, R60 ;  /* 0x80000000293c7223 */ /* 0x080fe2000001003c */
[----:B------:R-:W-:Y:S01]  /*3b10*/  I2FP.F32.S32 R27, R27 ;  /* 0x0000001b001b7245 */ /* 0x000fe20000201400 */
[-C--:B------:R-:W-:Y:S01]  /*3b20*/  FFMA.FTZ R16, R16, -R0.reuse, R31 ;  /* 0x8000000010107223 */ /* 0x080fe2000001001f */
[----:B------:R-:W-:Y:S01]  /*3b30*/  IABS R39, R39 ;  /* 0x0000002700277213 */ /* 0x000fe20000000000 */
[----:B------:R-:W-:Y:S01]  /*3b40*/  FFMA.FTZ R9, R20, -R0, R23 ;  /* 0x8000000014097223 */ /* 0x000fe20000010017 */
[----:B------:R-:W-:-:S02]  /*3b50*/  IMAD.IADD R31, R32, 0x1, -R33 ;  /* 0x00000001201f7824 */ /* 0x000fc400078e0a21 */
[-C--:B------:R-:W-:Y:S01]  /*3b60*/  FFMA.FTZ R13, R27, -R0.reuse, R22 ;  /* 0x800000001b0d7223 */ /* 0x080fe20000010016 */
[----:B------:R-:W-:Y:S02]  /*3b70*/  FSEL R27, R16, -INF , !P5 ;  /* 0xff800000101b7808 */ /* 0x000fe40006800000 */
[----:B------:R-:W-:Y:S02]  /*3b80*/  I2FP.F32.S32 R28, R39 ;  /* 0x00000027001c7245 */ /* 0x000fe40000201400 */
[----:B------:R-:W-:Y:S02]  /*3b90*/  FSEL R16, R11, -INF , !P2 ;  /* 0xff8000000b107808 */ /* 0x000fe40005000000 */
[----:B------:R-:W-:Y:S01]  /*3ba0*/  FSEL R11, R9, -INF , !P1 ;  /* 0xff800000090b7808 */ /* 0x000fe20004800000 */
[----:B------:R-:W-:Y:S02]  /*3bb0*/  IMAD.IADD R9, R32, 0x1, -R29 ;  /* 0x0000000120097824 */ /* 0x000fe400078e0a1d */
[----:B------:R-:W-:Y:S01]  /*3bc0*/  FFMA.FTZ R17, R28, -R0, R47 ;  /* 0x800000001c117223 */ /* 0x000fe2000001002f */
[----:B------:R-:W-:Y:S01]  /*3bd0*/  FSEL R26, R26, -INF , !P5 ;  /* 0xff8000001a1a7808 */ /* 0x000fe20006800000 */
[----:B------:R-:W-:Y:S01]  /*3be0*/  IMAD.IADD R28, R32, 0x1, -R21 ;  /* 0x00000001201c7824 */ /* 0x000fe200078e0a15 */
[----:B------:R-:W-:-:S02]  /*3bf0*/  FSEL R13, R13, -INF , !P2 ;  /* 0xff8000000d0d7808 */ /* 0x000fc40005000000 */
[-C--:B------:R-:W-:Y:S01]  /*3c00*/  ISETP.GE.AND P5, PT, R29, R150.reuse, PT ;  /* 0x000000961d00720c */ /* 0x080fe20003fa6270 */
[----:B------:R-:W-:Y:S01]  /*3c10*/  IMAD.IADD R29, R32, 0x1, -R37 ;  /* 0x00000001201d7824 */ /* 0x000fe200078e0a25 */
[----:B------:R-:W-:Y:S02]  /*3c20*/  ISETP.GE.AND P2, PT, R21, R150, PT ;  /* 0x000000961500720c */ /* 0x000fe40003f46270 */
[----:B------:R-:W-:Y:S02]  /*3c30*/  IABS R21, R9 ;  /* 0x0000000900157213 */ /* 0x000fe40000000000 */
[----:B------:R-:W-:Y:S02]  /*3c40*/  IABS R31, R31 ;  /* 0x0000001f001f7213 */ /* 0x000fe40000000000 */
[----:B------:R-:W-:Y:S02]  /*3c50*/  I2FP.F32.S32 R21, R21 ;  /* 0x0000001500157245 */ /* 0x000fe40000201400 */
[----:B------:R-:W-:-:S02]  /*3c60*/  IABS R29, R29 ;  /* 0x0000001d001d7213 */ /* 0x000fc40000000000 */
[----:B------:R-:W-:Y:S01]  /*3c70*/  I2FP.F32.S32 R31, R31 ;  /* 0x0000001f001f7245 */ /* 0x000fe20000201400 */
[----:B------:R-:W-:Y:S01]  /*3c80*/  FFMA.FTZ R21, R21, -R0, R18 ;  /* 0x8000000015157223 */ /* 0x000fe20000010012 */
[----:B------:R-:W-:Y:S02]  /*3c90*/  FSEL R12, R12, -INF , !P1 ;  /* 0xff8000000c0c7808 */ /* 0x000fe40004800000 */
[----:B------:R-:W-:Y:S01]  /*3ca0*/  ISETP.GE.AND P1, PT, R37, R150, PT ;  /* 0x000000962500720c */ /* 0x000fe20003f26270 */
[-C--:B------:R-:W-:Y:S01]  /*3cb0*/  FFMA.FTZ R66, R31, -R0.reuse, R66 ;  /* 0x800000001f427223 */ /* 0x080fe20000010042 */
[----:B------:R-:W-:Y:S01]  /*3cc0*/  I2FP.F32.S32 R29, R29 ;  /* 0x0000001d001d7245 */ /* 0x000fe20000201400 */
[C---:B------:R-:W-:Y:S01]  /*3cd0*/  VIADD R37, R85.reuse, 0x29 ;  /* 0x0000002955257836 */ /* 0x040fe20000000000 */
[----:B------:R-:W-:Y:S01]  /*3ce0*/  FSEL R10, R10, -INF , !P5 ;  /* 0xff8000000a0a7808 */ /* 0x000fe20006800000 */
[----:B------:R-:W-:Y:S01]  /*3cf0*/  VIADD R31, R85, 0x38 ;  /* 0x00000038551f7836 */ /* 0x000fe20000000000 */
[----:B------:R-:W-:Y:S01]  /*3d00*/  FSEL R21, R21, -INF , !P5 ;  /* 0xff80000015157808 */ /* 0x000fe20006800000 */
[----:B------:R-:W-:Y:S01]  /*3d10*/  FFMA.FTZ R62, R29, -R0, R62 ;  /* 0x800000001d3e7223 */ /* 0x000fe2000001003e */
[----:B------:R-:W-:Y:S01]  /*3d20*/  IABS R30, R30 ;  /* 0x0000001e001e7213 */ /* 0x000fe20000000000 */
[C---:B------:R-:W-:Y:S01]  /*3d30*/  IMAD.IADD R29, R8.reuse, 0x1, -R37 ;  /* 0x00000001081d7824 */ /* 0x040fe200078e0a25 */
[----:B------:R-:W-:Y:S01]  /*3d40*/  IABS R28, R28 ;  /* 0x0000001c001c7213 */ /* 0x000fe20000000000 */
[----:B------:R-:W-:Y:S01]  /*3d50*/  IMAD.IADD R18, R8, 0x1, -R31 ;  /* 0x0000000108127824 */ /* 0x000fe200078e0a1f */
[----:B------:R-:W-:Y:S01]  /*3d60*/  ISETP.GE.AND P5, PT, R37, R150, PT ;  /* 0x000000962500720c */ /* 0x000fe20003fa6270 */
[----:B------:R-:W-:Y:S01]  /*3d70*/  IMAD.IADD R37, R32, 0x1, -R37 ;  /* 0x0000000120257824 */ /* 0x000fe200078e0a25 */
[----:B------:R-:W-:-:S02]  /*3d80*/  I2FP.F32.S32 R30, R30 ;  /* 0x0000001e001e7245 */ /* 0x000fc40000201400 */
[----:B------:R-:W-:Y:S02]  /*3d90*/  I2FP.F32.S32 R28, R28 ;  /* 0x0000001c001c7245 */ /* 0x000fe40000201400 */
[----:B------:R-:W-:Y:S01]  /*3da0*/  IABS R18, R18 ;  /* 0x0000001200127213 */ /* 0x000fe20000000000 */
[-C--:B------:R-:W-:Y:S01]  /*3db0*/  FFMA.FTZ R9, R30, -R0.reuse, R19 ;  /* 0x800000001e097223 */ /* 0x080fe20000010013 */
[----:B------:R-:W-:Y:S01]  /*3dc0*/  FSEL R22, R44, -INF , !P4 ;  /* 0xff8000002c167808 */ /* 0x000fe20006000000 */
[----:B------:R-:W-:Y:S01]  /*3dd0*/  FFMA.FTZ R67, R28, -R0, R67 ;  /* 0x800000001c437223 */ /* 0x000fe20000010043 */
[----:B------:R-:W-:Y:S02]  /*3de0*/  FSEL R23, R46, -INF , !P4 ;  /* 0xff8000002e177808 */ /* 0x000fe40006000000 */
[----:B------:R-:W-:Y:S02]  /*3df0*/  FSEL R20, R45, -INF , !P3 ;  /* 0xff8000002d147808 */ /* 0x000fe40005800000 */
[----:B------:R-:W-:-:S02]  /*3e00*/  FSEL R17, R17, -INF , !P3 ;  /* 0xff80000011117808 */ /* 0x000fc40005800000 */
[----:B------:R-:W-:Y:S02]  /*3e10*/  IABS R29, R29 ;  /* 0x0000001d001d7213 */ /* 0x000fe40000000000 */
[----:B------:R-:W-:Y:S02]  /*3e20*/  IABS R37, R37 ;  /* 0x0000002500257213 */ /* 0x000fe40000000000 */
[-C--:B------:R-:W-:Y:S01]  /*3e30*/  ISETP.GE.AND P4, PT, R35, R150.reuse, PT ;  /* 0x000000962300720c */ /* 0x080fe20003f86270 */
[----:B------:R-:W-:Y:S01]  /*3e40*/  VIADD R35, R85, 0x30 ;  /* 0x0000003055237836 */ /* 0x000fe20000000000 */
[----:B------:R-:W-:Y:S01]  /*3e50*/  ISETP.GE.AND P3, PT, R33, R150, PT ;  /* 0x000000962100720c */ /* 0x000fe20003f66270 */
[C---:B------:R-:W-:Y:S01]  /*3e60*/  VIADD R33, R85.reuse, 0x31 ;  /* 0x0000003155217836 */ /* 0x040fe20000000000 */
[----:B------:R-:W-:Y:S01]  /*3e70*/  I2FP.F32.S32 R7, R18 ;  /* 0x0000001200077245 */ /* 0x000fe20000201400 */
[----:B------:R-:W-:Y:S01]  /*3e80*/  VIADD R85, R85, 0x39 ;  /* 0x0000003955557836 */ /* 0x000fe20000000000 */
[----:B------:R-:W-:Y:S01]  /*3e90*/  I2FP.F32.S32 R4, R29 ;  /* 0x0000001d00047245 */ /* 0x000fe20000201400 */
[C---:B------:R-:W-:Y:S01]  /*3ea0*/  IMAD.IADD R28, R8.reuse, 0x1, -R35 ;  /* 0x00000001081c7824 */ /* 0x040fe200078e0a23 */
[----:B------:R-:W-:Y:S01]  /*3eb0*/  I2FP.F32.S32 R18, R37 ;  /* 0x0000002500127245 */ /* 0x000fe20000201400 */
[C---:B------:R-:W-:Y:S01]  /*3ec0*/  IMAD.IADD R19, R8.reuse, 0x1, -R33 ;  /* 0x0000000108137824 */ /* 0x040fe200078e0a21 */
[----:B------:R-:W-:Y:S01]  /*3ed0*/  FSEL R9, R9, -INF , !P4 ;  /* 0xff80000009097808 */ /* 0x000fe20006000000 */
[----:B------:R-:W-:Y:S01]  /*3ee0*/  IMAD.IADD R30, R8, 0x1, -R85 ;  /* 0x00000001081e7824 */ /* 0x000fe200078e0a55 */
[----:B------:R-:W-:Y:S01]  /*3ef0*/  FSEL R8, R34, -INF , !P4 ;  /* 0xff80000022087808 */ /* 0x000fe20006000000 */
[-C--:B------:R-:W-:Y:S01]  /*3f00*/  FFMA.FTZ R4, R4, -R0.reuse, R61 ;  /* 0x8000000004047223 */ /* 0x080fe2000001003d */
[----:B------:R-:W-:Y:S01]  /*3f10*/  FSEL R194, R64, -INF , !P3 ;  /* 0xff80000040c27808 */ /* 0x000fe20005800000 */
[-C--:B------:R-:W-:Y:S01]  /*3f20*/  FFMA.FTZ R63, R18, -R0.reuse, R63 ;  /* 0x80000000123f7223 */ /* 0x080fe2000001003f */
[----:B------:R-:W-:Y:S01]  /*3f30*/  FSEL R205, R66, -INF , !P3 ;  /* 0xff80000042cd7808 */ /* 0x000fe20005800000 */
[----:B------:R-:W-:Y:S01]  /*3f40*/  FFMA.FTZ R7, R7, -R0, R52 ;  /* 0x8000000007077223 */ /* 0x000fe20000010034 */
[----:B------:R-:W-:-:S02]  /*3f50*/  FSEL R178, R65, -INF , !P2 ;  /* 0xff80000041b27808 */ /* 0x000fc40005000000 */
[----:B------:R-:W-:Y:S02]  /*3f60*/  FSEL R193, R67, -INF , !P2 ;  /* 0xff80000043c17808 */ /* 0x000fe40005000000 */
[-C--:B------:R-:W-:Y:S01]  /*3f70*/  ISETP.GE.AND P4, PT, R35, R150.reuse, PT ;  /* 0x000000962300720c */ /* 0x080fe20003f86270 */
[C---:B------:R-:W-:Y:S01]  /*3f80*/  IMAD.IADD R35, R32.reuse, 0x1, -R35 ;  /* 0x0000000120237824 */ /* 0x040fe200078e0a23 */
[-C--:B------:R-:W-:Y:S01]  /*3f90*/  ISETP.GE.AND P3, PT, R33, R150.reuse, PT ;  /* 0x000000962100720c */ /* 0x080fe20003f66270 */
[C---:B------:R-:W-:Y:S01]  /*3fa0*/  IMAD.IADD R33, R32.reuse, 0x1, -R33 ;  /* 0x0000000120217824 */ /* 0x040fe200078e0a21 */
[----:B------:R-:W-:Y:S01]  /*3fb0*/  ISETP.GE.AND P2, PT, R31, R150, PT ;  /* 0x000000961f00720c */ /* 0x000fe20003f46270 */
[----:B------:R-:W-:Y:S01]  /*3fc0*/  IMAD.IADD R31, R32, 0x1, -R31 ;  /* 0x00000001201f7824 */ /* 0x000fe200078e0a1f */
[----:B------:R-:W-:Y:S01]  /*3fd0*/  FSEL R192, R4, -INF , !P5 ;  /* 0xff80000004c07808 */ /* 0x000fe20006800000 */
[----:B------:R-:W-:Y:S01]  /*3fe0*/  IMAD.IADD R32, R32, 0x1, -R85 ;  /* 0x0000000120207824 */ /* 0x000fe200078e0a55 */
[----:B------:R-:W-:-:S02]  /*3ff0*/  FSEL R197, R63, -INF , !P5 ;  /* 0xff8000003fc57808 */ /* 0x000fc40006800000 */
[----:B------:R-:W-:Y:S02]  /*4000*/  ISETP.GE.U32.AND P5, PT, R150, 0x41, PT ;  /* 0x000000419600780c */ /* 0x000fe40003fa6070 */
[----:B------:R-:W-:Y:S02]  /*4010*/  IABS R28, R28 ;  /* 0x0000001c001c7213 */ /* 0x000fe40000000000 */
[----:B------:R-:W-:Y:S02]  /*4020*/  IABS R19, R19 ;  /* 0x0000001300137213 */ /* 0x000fe40000000000 */
[----:B------:R-:W-:Y:S02]  /*4030*/  IABS R30, R30 ;  /* 0x0000001e001e7213 */ /* 0x000fe40000000000 */
[----:B------:R-:W-:Y:S02]  /*4040*/  IABS R35, R35 ;  /* 0x0000002300237213 */ /* 0x000fe40000000000 */
        /* <DEDUP_REMOVED lines=9> */
[----:B------:R-:W-:Y:S01]  /*40e0*/  I2FP.F32.S32 R14, R33 ;  /* 0x00000021000e7245 */ /* 0x000fe20000201400 */
[-C--:B------:R-:W-:Y:S01]  /*40f0*/  FFMA.FTZ R30, R30, -R0.reuse, R53 ;  /* 0x800000001e1e7223 */ /* 0x080fe20000010035 */
[----:B------:R-:W-:Y:S01]  /*4100*/  I2FP.F32.S32 R31, R31 ;  /* 0x0000001f001f7245 */ /* 0x000fe20000201400 */
[----:B------:R-:W-:Y:S01]  /*4110*/  FFMA.FTZ R58, R35, -R0, R58 ;  /* 0x80000000233a7223 */ /* 0x000fe2000001003a */
[----:B------:R-:W-:Y:S01]  /*4120*/  I2FP.F32.S32 R32, R32 ;  /* 0x0000002000207245 */ /* 0x000fe20000201400 */
[-C--:B------:R-:W-:Y:S01]  /*4130*/  FFMA.FTZ R59, R14, -R0.reuse, R59 ;  /* 0x800000000e3b7223 */ /* 0x080fe2000001003b */
[----:B------:R-:W-:Y:S01]  /*4140*/  FSEL R184, R60, -INF , !P1 ;  /* 0xff8000003cb87808 */ /* 0x000fe20004800000 */
[-C--:B------:R-:W-:Y:S01]  /*4150*/  FFMA.FTZ R54, R31, -R0.reuse, R54 ;  /* 0x800000001f367223 */ /* 0x080fe20000010036 */
[----:B------:R-:W-:Y:S01]  /*4160*/  FSEL R191, R62, -INF , !P1 ;  /* 0xff8000003ebf7808 */ /* 0x000fe20004800000 */
[----:B------:R-:W-:Y:S01]  /*4170*/  FFMA.FTZ R55, R32, -R0, R55 ;  /* 0x8000000020377223 */ /* 0x000fe20000010037 */
[----:B------:R-:W-:-:S02]  /*4180*/  ISETP.GE.AND P1, PT, R85, R150, PT ;  /* 0x000000965500720c */ /* 0x000fc40003f26270 */
[----:B------:R-:W-:Y:S02]  /*4190*/  FSEL R190, R5, -INF , !P4 ;  /* 0xff80000005be7808 */ /* 0x000fe40006000000 */
[----:B------:R-:W-:Y:S02]  /*41a0*/  FSEL R177, R58, -INF , !P4 ;  /* 0xff8000003ab17808 */ /* 0x000fe40006000000 */
[----:B------:R-:W-:Y:S02]  /*41b0*/  FSEL R188, R6, -INF , !P3 ;  /* 0xff80000006bc7808 */ /* 0x000fe40005800000 */
[----:B------:R-:W-:Y:S02]  /*41c0*/  FSEL R175, R59, -INF , !P3 ;  /* 0xff8000003baf7808 */ /* 0x000fe40005800000 */
[----:B------:R-:W-:Y:S02]  /*41d0*/  FSEL R186, R7, -INF , !P2 ;  /* 0xff80000007ba7808 */ /* 0x000fe40005000000 */
[----:B------:R-:W-:-:S02]  /*41e0*/  FSEL R173, R54, -INF , !P2 ;  /* 0xff80000036ad7808 */ /* 0x000fc40005000000 */
[----:B------:R-:W-:Y:S02]  /*41f0*/  FSEL R176, R30, -INF , !P1 ;  /* 0xff8000001eb07808 */ /* 0x000fe40004800000 */
        /* <DEDUP_REMOVED lines=48> */
.L_x_248:
[----:B------:R3:W-:Y:S02]  /*4500*/  STS.128 [R82+0x11000], RZ ;  /* 0x011000ff52007388 */ /* 0x0007e40000000c00 */
.L_x_249:
[----:B------:R-:W-:Y:S05]  /*4510*/  BSYNC.RECONVERGENT B0 ;  /* 0x0000000000007941 */ /* 0x000fea0003800200 */
.L_x_247:
[----:B------:R-:W0:Y:S02]  /*4520*/  LDGDEPBAR ;  /* 0x00000000000079af */ /* 0x000e240000000000 */
.L_x_246:
[----:B-12---:R-:W-:Y:S01]  /*4530*/  FMNMX3.FTZ R7, R24, R26, R22, !PT ;  /* 0x0000001a18077276 */ /* 0x006fe20007810016 */
[----:B------:R-:W1:Y:S01]  /*4540*/  LDCU UR6, c[0x0][0x45c] ;  /* 0x00008b80ff0677ac */ /* 0x000e620008000800 */
        /* <DEDUP_REMOVED lines=13> */
[----:B------:R-:W-:Y:S02]  /*4620*/  FMNMX.FTZ R7, R176, R7, !PT ;  /* 0x00000007b0077209 */ /* 0x000fe40007810000 */
[----:B------:R-:W-:Y:S02]  /*4630*/  FMNMX.FTZ R6, R171, R6, !PT ;  /* 0x00000006ab067209 */ /* 0x000fe40007810000 */
[----:B------:R-:W-:Y:S01]  /*4640*/  LOP3.LUT R170, R81, 0x200, R83, 0xf8, !PT ;  /* 0x0000020051aa7812 */ /* 0x000fe200078ef853 */
[----:B------:R-:W2:Y:S03]  /*4650*/  SHFL.BFLY PT, R4, R7, 0x2, 0x1f ;  /* 0x0c401f0007047f89 */ /* 0x000ea600000e0000 */
[----:B------:R-:W-:Y:S01]  /*4660*/  LEA R170, R170, UR5, 0x1 ;  /* 0x00000005aaaa7c11 */ /* 0x000fe2000f8e08ff */
[----:B------:R-:W4:Y:S03]  /*4670*/  SHFL.BFLY PT, R5, R6, 0x2, 0x1f ;  /* 0x0c401f0006057f89 */ /* 0x000f2600000e0000 */
[----:B------:R-:W-:Y:S01]  /*4680*/  IADD3 R169, PT, PT, R170, 0x12040, RZ ;  /* 0x00012040aaa97810 */ /* 0x000fe20007ffe0ff */
[----:B------:R-:W-:Y:S01]  /*4690*/  LDSM.16.MT88.4 R96, [R170+0x16000] ;  /* 0x01600000aa60783b */ /* 0x000fe20000004200 */
[----:B------:R-:W-:-:S03]  /*46a0*/  IADD3 R174, PT, PT, R80, R170, RZ ;  /* 0x000000aa50ae7210 */ /* 0x000fc60007ffe0ff */
[----:B------:R-:W-:Y:S04]  /*46b0*/  LDSM.16.MT88.4 R124, [R170+0x12000] ;  /* 0x01200000aa7c783b */ /* 0x000fe80000004200 */
[----:B------:R-:W-:Y:S04]  /*46c0*/  LDSM.16.MT88.4 R40, [R174+0x12000] ;  /* 0x01200000ae28783b */ /* 0x000fe80000004200 */
[----:B------:R-:W-:Y:S01]  /*46d0*/  LDSM.16.MT88.4 R72, [R174+0x14000] ;  /* 0x01400000ae48783b */ /* 0x000fe20000004200 */
[----:B--2---:R-:W-:-:S03]  /*46e0*/  FMNMX.FTZ R4, R7, R4, !PT ;  /* 0x0000000407047209 */ /* 0x004fc60007810000 */
[----:B------:R-:W-:Y:S01]  /*46f0*/  LDSM.16.MT88.4 R104, [R174+0x16000] ;  /* 0x01600000ae68783b */ /* 0x000fe20000004200 */
[----:B----4-:R-:W-:-:S03]  /*4700*/  FMNMX.FTZ R5, R6, R5, !PT ;  /* 0x0000000506057209 */ /* 0x010fc60007810000 */
[----:B------:R-:W2:Y:S04]  /*4710*/  SHFL.BFLY PT, R133, R4, 0x1, 0x1f ;  /* 0x0c201f0004857f89 */ /* 0x000ea800000e0000 */
[----:B------:R-:W4:Y:S04]  /*4720*/  SHFL.BFLY PT, R132, R5, 0x1, 0x1f ;  /* 0x0c201f0005847f89 */ /* 0x000f2800000e0000 */
[----:B------:R-:W-:Y:S04]  /*4730*/  LDSM.16.MT88.4 R64, [R170+0x14000] ;  /* 0x01400000aa40783b */ /* 0x000fe80000004200 */
[----:B------:R-:W-:Y:S04]  /*4740*/  LDSM.16.MT88.4 R144, [R174+0x14800] ;  /* 0x01480000ae90783b */ /* 0x000fe80000004200 */
[----:B------:R-:W-:Y:S04]  /*4750*/  LDSM.16.MT88.4 R140, [R174+0x16800] ;  /* 0x01680000ae8c783b */ /* 0x000fe80000004200 */
[----:B------:R-:W-:Y:S01]  /*4760*/  LDSM.16.MT88.4 R136, [R170+0x12800] ;  /* 0x01280000aa88783b */ /* 0x000fe20000004200 */
[----:B--2---:R-:W-:-:S03]  /*4770*/  FMNMX.FTZ R133, R4, R133, !PT ;  /* 0x0000008504857209 */ /* 0x004fc60007810000 */
[----:B------:R-:W-:Y:S01]  /*4780*/  LDSM.16.MT88.4 R28, [R170+0x14800] ;  /* 0x01480000aa1c783b */ /* 0x000fe20000004200 */
[----:B------:R-:W-:Y:S02]  /*4790*/  IADD3 R4, PT, PT, R170, 0x12000, RZ ;  /* 0x00012000aa047810 */ /* 0x000fe40007ffe0ff */
[----:B----4-:R-:W-:Y:S01]  /*47a0*/  FMNMX.FTZ R132, R5, R132, !PT ;  /* 0x0000008405847209 */ /* 0x010fe20007810000 */
[C---:B-1----:R-:W-:Y:S01]  /*47b0*/  FMUL.FTZ R185, R133.reuse, UR6 ;  /* 0x0000000685b97c20 */ /* 0x042fe20008410000 */
[----:B------:R-:W-:Y:S02]  /*47c0*/  @P0 IADD3 R169, PT, PT, R4, -0x40, RZ ;  /* 0xffffffc004a90810 */ /* 0x000fe40007ffe0ff */
[----:B------:R-:W-:Y:S01]  /*47d0*/  FSETP.NEU.FTZ.AND P1, PT, R133, -INF , PT ;  /* 0xff8000008500780b */ /* 0x000fe20003f3d000 */
[----:B------:R-:W-:Y:S01]  /*47e0*/  FMUL.FTZ R172, R132, UR6 ;  /* 0x0000000684ac7c20 */ /* 0x000fe20008410000 */
[----:B------:R-:W-:Y:S01]  /*47f0*/  IADD3 R167, PT, PT, R80, R169, RZ ;  /* 0x000000a950a77210 */ /* 0x000fe20007ffe0ff */
[----:B------:R-:W1:Y:S01]  /*4800*/  LDSM.16.MT88.4 R48, [R169] ;  /* 0x00000000a930783b */ /* 0x000e620000004200 */
[----:B------:R-:W-:-:S02]  /*4810*/  FSEL R185, R185, RZ, P1 ;  /* 0x000000ffb9b97208 */ /* 0x000fc40000800000 */
[----:B------:R-:W-:Y:S01]  /*4820*/  FSETP.NEU.FTZ.AND P1, PT, R132, -INF , PT ;  /* 0xff8000008400780b */ /* 0x000fe20003f3d000 */
[----:B------:R-:W2:Y:S02]  /*4830*/  LDSM.16.MT88.4 R56, [R167] ;  /* 0x00000000a738783b */ /* 0x000ea40000004200 */
[--C-:B------:R-:W-:Y:S01]  /*4840*/  FFMA.FTZ R168, R24, UR6, -R185.reuse ;  /* 0x0000000618a87c23 */ /* 0x100fe200080108b9 */
[----:B------:R-:W-:Y:S01]  /*4850*/  FSEL R172, R172, RZ, P1 ;  /* 0x000000ffacac7208 */ /* 0x000fe20000800000 */
[----:B---3--:R-:W3:Y:S01]  /*4860*/  LDSM.16.MT88.4 R80, [R169+0x2000] ;  /* 0x00200000a950783b */ /* 0x008ee20000004200 */
[--C-:B------:R-:W-:Y:S01]  /*4870*/  FFMA.FTZ R165, R26, UR6, -R185.reuse ;  /* 0x000000061aa57c23 */ /* 0x100fe200080108b9 */
[--C-:B------:R-:W-:Y:S01]  /*4880*/  FFMA.FTZ R164, R22, UR6, -R185.reuse ;  /* 0x0000000616a47c23 */ /* 0x100fe200080108b9 */
[--C-:B------:R-:W-:Y:S01]  /*4890*/  FFMA.FTZ R161, R20, UR6, -R185.reuse ;  /* 0x0000000614a17c23 */ /* 0x100fe200080108b9 */
[----:B------:R-:W4:Y:S01]  /*48a0*/  LDSM.16.MT88.4 R88, [R167+0x2000] ;  /* 0x00200000a758783b */ /* 0x000f220000004200 */
[--C-:B------:R-:W-:Y:S01]  /*48b0*/  FFMA.FTZ R166, R25, UR6, -R172.reuse ;  /* 0x0000000619a67c23 */ /* 0x100fe200080108ac */
[--C-:B------:R-:W-:Y:S01]  /*48c0*/  FFMA.FTZ R163, R27, UR6, -R172.reuse ;  /* 0x000000061ba37c23 */ /* 0x100fe200080108ac */
[--C-:B------:R-:W-:Y:S01]  /*48d0*/  FFMA.FTZ R162, R23, UR6, -R172.reuse ;  /* 0x0000000617a27c23 */ /* 0x100fe200080108ac */
[----:B------:R-:W5:Y:S01]  /*48e0*/  LDSM.16.MT88.4 R112, [R169+0x4000] ;  /* 0x00400000a970783b */ /* 0x000f620000004200 */
[--C-:B------:R-:W-:Y:S01]  /*48f0*/  FFMA.FTZ R159, R17, UR6, -R172.reuse ;  /* 0x00000006119f7c23 */ /* 0x100fe200080108ac */
[----:B------:R-:W-:Y:S01]  /*4900*/  MUFU.EX2 R168, R168 ;  /* 0x000000a800a87308 */ /* 0x000fe20000000800 */
[--C-:B------:R-:W-:Y:S01]  /*4910*/  FFMA.FTZ R160, R16, UR6, -R185.reuse ;  /* 0x0000000610a07c23 */ /* 0x100fe200080108b9 */
[----:B------:R-:W5:Y:S01]  /*4920*/  LDSM.16.MT88.4 R4, [R167+0x4000] ;  /* 0x00400000a704783b */ /* 0x000f620000004200 */
[--C-:B------:R-:W-:Y:S01]  /*4930*/  FFMA.FTZ R157, R12, UR6, -R185.reuse ;  /* 0x000000060c9d7c23 */ /* 0x100fe200080108b9 */
[----:B------:R-:W1:Y:S01]  /*4940*/  MUFU.EX2 R165, R165 ;  /* 0x000000a500a57308 */ /* 0x000e620000000800 */
[--C-:B------:R-:W-:Y:S01]  /*4950*/  FFMA.FTZ R158, R13, UR6, -R172.reuse ;  /* 0x000000060d9e7c23 */ /* 0x100fe200080108ac */
[----:B------:R-:W5:Y:S01]  /*4960*/  LDSM.16.MT88.4 R16, [R174+0x12800] ;  /* 0x01280000ae10783b */ /* 0x000f620000004200 */
[--C-:B------:R-:W-:Y:S01]  /*4970*/  FFMA.FTZ R156, R10, UR6, -R185.reuse ;  /* 0x000000060a9c7c23 */ /* 0x100fe200080108b9 */
[----:B------:R-:W-:Y:S01]  /*4980*/  MUFU.EX2 R164, R164 ;  /* 0x000000a400a47308 */ /* 0x000fe20000000800 */
[--C-:B------:R-:W-:Y:S01]  /*4990*/  FFMA.FTZ R153, R8, UR6, -R185.reuse ;  /* 0x0000000608997c23 */ /* 0x100fe200080108b9 */
[----:B------:R-:W5:Y:S01]  /*49a0*/  LDSM.16.MT88.4 R12, [R169+0x800] ;  /* 0x00080000a90c783b */ /* 0x000f620000004200 */
[--C-:B------:R-:W-:Y:S01]  /*49b0*/  FFMA.FTZ R155, R11, UR6, -R172.reuse ;  /* 0x000000060b9b7c23 */ /* 0x100fe200080108ac */
[----:B------:R-:W2:Y:S01]  /*49c0*/  MUFU.EX2 R161, R161 ;  /* 0x000000a100a17308 */ /* 0x000ea20000000800 */
[--C-:B------:R-:W-:Y:S01]  /*49d0*/  FFMA.FTZ R151, R9, UR6, -R172.reuse ;  /* 0x0000000609977c23 */ /* 0x100fe200080108ac */
[--C-:B------:R-:W-:Y:S01]  /*49e0*/  FFMA.FTZ R154, R21, UR6, -R172.reuse ;  /* 0x00000006159a7c23 */ /* 0x100fe200080108ac */
[----:B------:R-:W5:Y:S01]  /*49f0*/  LDSM.16.MT88.4 R8, [R170+0x16800] ;  /* 0x01680000aa08783b */ /* 0x000f620000004200 */
[----:B------:R-:W-:Y:S01]  /*4a00*/  MUFU.EX2 R166, R166 ;  /* 0x000000a600a67308 */ /* 0x000fe20000000800 */
[--C-:B------:R-:W-:Y:S01]  /*4a10*/  FFMA.FTZ R194, R194, UR6, -R185.reuse ;  /* 0x00000006c2c27c23 */ /* 0x100fe200080108b9 */
[----:B-1----:R-:W-:Y:S01]  /*4a20*/  F2FP.BF16.F32.PACK_AB R116, R165, R168 ;  /* 0x000000a8a574723e */ /* 0x002fe200000010ff */
[----:B------:R-:W1:Y:S01]  /*4a30*/  LDSM.16.MT88.4 R32, [R167+0x800] ;  /* 0x00080000a720783b */ /* 0x000e620000004200 */
[----:B------:R-:W3:Y:S01]  /*4a40*/  MUFU.EX2 R163, R163 ;  /* 0x000000a300a37308 */ /* 0x000ee20000000800 */
[--C-:B------:R-:W-:Y:S01]  /*4a50*/  FFMA.FTZ R189, R178, UR6, -R185.reuse ;  /* 0x00000006b2bd7c23 */ /* 0x100fe200080108b9 */
[--C-:B------:R-:W-:Y:S01]  /*4a60*/  FFMA.FTZ R187, R184, UR6, -R185.reuse ;  /* 0x00000006b8bb7c23 */ /* 0x100fe200080108b9 */
[----:B------:R-:W1:Y:S01]  /*4a70*/  LDSM.16.MT88.4 R24, [R169+0x2800] ;  /* 0x00280000a918783b */ /* 0x000e620000004200 */
[----:B------:R-:W-:Y:S01]  /*4a80*/  MUFU.EX2 R162, R162 ;  /* 0x000000a200a27308 */ /* 0x000fe20000000800 */
[----:B------:R-:W-:Y:S01]  /*4a90*/  FFMA.FTZ R184, R192, UR6, -R185 ;  /* 0x00000006c0b87c23 */ /* 0x000fe200080108b9 */
[----:B--2---:R-:W-:Y:S01]  /*4aa0*/  F2FP.BF16.F32.PACK_AB R118, R161, R164 ;  /* 0x000000a4a176723e */ /* 0x004fe200000010ff */
[----:B------:R-:W2:Y:S01]  /*4ab0*/  LDSM.16.MT88.4 R20, [R167+0x2800] ;  /* 0x00280000a714783b */ /* 0x000ea20000004200 */
[----:B------:R-:W4:Y:S01]  /*4ac0*/  MUFU.EX2 R159, R159 ;  /* 0x0000009f009f7308 */ /* 0x000f220000000800 */
[--C-:B------:R-:W-:Y:S01]  /*4ad0*/  FFMA.FTZ R192, R193, UR6, -R172.reuse ;  /* 0x00000006c1c07c23 */ /* 0x100fe200080108ac */
[--C-:B------:R-:W-:Y:S01]  /*4ae0*/  FFMA.FTZ R191, R191, UR6, -R172.reuse ;  /* 0x00000006bfbf7c23 */ /* 0x100fe200080108ac */
[--C-:B------:R-:W-:Y:S01]  /*4af0*/  FFMA.FTZ R205, R205, UR6, -R172.reuse ;  /* 0x00000006cdcd7c23 */ /* 0x100fe200080108ac */
[----:B------:R-:W-:Y:S01]  /*4b00*/  MUFU.EX2 R160, R160 ;  /* 0x000000a000a07308 */ /* 0x000fe20000000800 */
[--C-:B------:R-:W-:Y:S01]  /*4b10*/  FFMA.FTZ R177, R177, UR6, -R172.reuse ;  /* 0x00000006b1b17c23 */ /* 0x100fe200080108ac */
[----:B---3--:R-:W-:Y:S01]  /*4b20*/  F2FP.BF16.F32.PACK_AB R117, R163, R166 ;  /* 0x000000a6a375723e */ /* 0x008fe200000010ff */
[----:B------:R-:W-:Y:S01]  /*4b30*/  FFMA.FTZ R173, R173, UR6, -R172 ;  /* 0x00000006adad7c23 */ /* 0x000fe200080108ac */
[----:B------:R-:W3:Y:S01]  /*4b40*/  MUFU.EX2 R157, R157 ;  /* 0x0000009d009d7308 */ /* 0x000ee20000000800 */
[----:B------:R-:W-:Y:S01]  /*4b50*/  FADD.FTZ R165, R168, R165 ;  /* 0x000000a5a8a57221 */ /* 0x000fe20000010000 */
[----:B------:R-:W-:-:S02]  /*4b60*/  FADD.FTZ R163, R166, R163 ;  /* 0x000000a3a6a37221 */ /* 0x000fc40000010000 */
[----:B------:R-:W-:Y:S01]  /*4b70*/  MUFU.EX2 R156, R156 ;  /* 0x0000009c009c7308 */ /* 0x000fe20000000800 */
[----:B------:R-:W-:Y:S01]  /*4b80*/  FADD.FTZ R164, R164, R165 ;  /* 0x000000a5a4a47221 */ /* 0x000fe20000010000 */
[----:B----4-:R-:W-:Y:S01]  /*4b90*/  F2FP.BF16.F32.PACK_AB R119, R159, R162 ;  /* 0x000000a29f77723e */ /* 0x010fe200000010ff */
[----:B------:R-:W-:Y:S01]  /*4ba0*/  FADD.FTZ R162, R162, R163 ;  /* 0x000000a3a2a27221 */ /* 0x000fe20000010000 */
[----:B------:R-:W-:Y:S01]  /*4bb0*/  MUFU.EX2 R153, R153 ;  /* 0x0000009900997308 */ /* 0x000fe20000000800 */
[----:B------:R-:W-:Y:S02]  /*4bc0*/  FADD.FTZ R161, R161, R164 ;  /* 0x000000a4a1a17221 */ /* 0x000fe40000010000 */
[----:B------:R-:W-:Y:S01]  /*4bd0*/  FADD.FTZ R159, R159, R162 ;  /* 0x000000a29f9f7221 */ /* 0x000fe20000010000 */
[----:B------:R-:W-:Y:S01]  /*4be0*/  MUFU.EX2 R158, R158 ;  /* 0x0000009e009e7308 */ /* 0x000fe20000000800 */
[C---:B------:R-:W-:Y:S03]  /*4bf0*/  HMMA.16816.F32.BF16 R36, R116.reuse, R40, RZ ;  /* 0x000000287424723c */ /* 0x040fe600000418ff */
[----:B------:R-:W4:Y:S04]  /*4c00*/  MUFU.EX2 R155, R155 ;  /* 0x0000009b009b7308 */ /* 0x000f280000000800 */
[----:B------:R-:W-:Y:S01]  /*4c10*/  MUFU.EX2 R154, R154 ;  /* 0x0000009a009a7308 */ /* 0x000fe20000000800 */
[C---:B------:R-:W-:Y:S03]  /*4c20*/  HMMA.16816.F32.BF16 R44, R116.reuse, R48, RZ ;  /* 0x00000030742c723c */ /* 0x040fe600000418ff */
[----:B------:R-:W1:Y:S04]  /*4c30*/  MUFU.EX2 R151, R151 ;  /* 0x0000009700977308 */ /* 0x000e680000000800 */
[----:B------:R3:W-:Y:S01]  /*4c40*/  MUFU.EX2 R178, R194 ;  /* 0x000000c200b27308 */ /* 0x0007e20000000800 */
[C---:B------:R-:W-:Y:S03]  /*4c50*/  HMMA.16816.F32.BF16 R40, R116.reuse, R42, RZ ;  /* 0x0000002a7428723c */ /* 0x040fe600000418ff */
[----:B------:R-:W2:Y:S04]  /*4c60*/  MUFU.EX2 R189, R189 ;  /* 0x000000bd00bd7308 */ /* 0x000ea80000000800 */
[----:B------:R-:W-:Y:S01]  /*4c70*/  MUFU.EX2 R187, R187 ;  /* 0x000000bb00bb7308 */ /* 0x000fe20000000800 */
[----:B------:R-:W-:Y:S03]  /*4c80*/  HMMA.16816.F32.BF16 R48, R116, R50, RZ ;  /* 0x000000327430723c */ /* 0x000fe600000418ff */
[----:B------:R-:W-:Y:S01]  /*4c90*/  MUFU.EX2 R184, R184 ;  /* 0x000000b800b87308 */ /* 0x000fe20000000800 */
[----:B---3--:R-:W-:-:S03]  /*4ca0*/  FFMA.FTZ R194, R197, UR6, -R172 ;  /* 0x00000006c5c27c23 */ /* 0x008fc600080108ac */
[----:B------:R-:W-:Y:S01]  /*4cb0*/  MUFU.EX2 R193, R205 ;  /* 0x000000cd00c17308 */ /* 0x000fe20000000800 */
[C---:B------:R-:W-:Y:S03]  /*4cc0*/  HMMA.16816.F32.BF16 R92, R116.reuse, R96, RZ ;  /* 0x00000060745c723c */ /* 0x040fe600000418ff */
[----:B------:R-:W3:Y:S04]  /*4cd0*/  MUFU.EX2 R192, R192 ;  /* 0x000000c000c07308 */ /* 0x000ee80000000800 */
[----:B------:R-:W-:Y:S01]  /*4ce0*/  MUFU.EX2 R191, R191 ;  /* 0x000000bf00bf7308 */ /* 0x000fe20000000800 */
[C---:B------:R-:W-:Y:S03]  /*4cf0*/  HMMA.16816.F32.BF16 R96, R116.reuse, R98, RZ ;  /* 0x000000627460723c */ /* 0x040fe600000418ff */
[----:B------:R-:W3:Y:S05]  /*4d00*/  MUFU.EX2 R194, R194 ;  /* 0x000000c200c27308 */ /* 0x000eea0000000800 */
[C---:B------:R-:W-:Y:S08]  /*4d10*/  HMMA.16816.F32.BF16 R68, R116.reuse, R72, RZ ;  /* 0x000000487444723c */ /* 0x040ff000000418ff */
[C---:B------:R-:W-:Y:S08]  /*4d20*/  HMMA.16816.F32.BF16 R100, R116.reuse, R104, RZ ;  /* 0x000000687464723c */ /* 0x040ff000000418ff */
[C---:B------:R-:W-:Y:S08]  /*4d30*/  HMMA.16816.F32.BF16 R128, R116.reuse, R124, RZ ;  /* 0x0000007c7480723c */ /* 0x040ff000000418ff */
[C---:B------:R-:W-:Y:S08]  /*4d40*/  HMMA.16816.F32.BF16 R52, R116.reuse, R56, RZ ;  /* 0x000000387434723c */ /* 0x040ff000000418ff */
[C---:B------:R-:W-:Y:S08]  /*4d50*/  HMMA.16816.F32.BF16 R60, R116.reuse, R64, RZ ;  /* 0x00000040743c723c */ /* 0x040ff000000418ff */
[C---:B------:R-:W-:Y:S08]  /*4d60*/  HMMA.16816.F32.BF16 R76, R116.reuse, R80, RZ ;  /* 0x00000050744c723c */ /* 0x040ff000000418ff */
[C---:B------:R-:W-:Y:S08]  /*4d70*/  HMMA.16816.F32.BF16 R84, R116.reuse, R88, RZ ;  /* 0x000000587454723c */ /* 0x040ff000000418ff */
[C---:B-----5:R-:W-:Y:S08]  /*4d80*/  HMMA.16816.F32.BF16 R108, R116.reuse, R112, RZ ;  /* 0x00000070746c723c */ /* 0x060ff000000418ff */
        /* <DEDUP_REMOVED lines=11> */
[----:B----4-:R-:W-:Y:S01]  /*4e40*/  F2FP.BF16.F32.PACK_AB R5, R155, R158 ;  /* 0x0000009e9b05723e */ /* 0x010fe200000010ff */
[----:B------:R-:W-:-:S02]  /*4e50*/  FADD.FTZ R158, R158, R159 ;  /* 0x0000009f9e9e7221 */ /* 0x000fc40000010000 */
[----:B------:R-:W-:Y:S02]  /*4e60*/  FADD.FTZ R157, R157, R160 ;  /* 0x000000a09d9d7221 */ /* 0x000fe40000010000 */
[----:B------:R-:W-:Y:S01]  /*4e70*/  HMMA.16816.F32.BF16 R116, R116, R6, RZ ;  /* 0x000000067474723c */ /* 0x000fe200000418ff */
[----:B------:R-:W-:Y:S01]  /*4e80*/  F2FP.BF16.F32.PACK_AB R6, R153, R156 ;  /* 0x0000009c9906723e */ /* 0x000fe200000010ff */
[----:B------:R-:W-:Y:S01]  /*4e90*/  FADD.FTZ R155, R155, R158 ;  /* 0x0000009e9b9b7221 */ /* 0x000fe20000010000 */
[----:B-1----:R-:W-:Y:S01]  /*4ea0*/  F2FP.BF16.F32.PACK_AB R7, R151, R154 ;  /* 0x0000009a9707723e */ /* 0x002fe200000010ff */
[----:B------:R-:W-:-:S04]  /*4eb0*/  FADD.FTZ R156, R156, R157 ;  /* 0x0000009d9c9c7221 */ /* 0x000fc80000010000 */
[----:B------:R-:W-:Y:S02]  /*4ec0*/  FADD.FTZ R153, R153, R156 ;  /* 0x0000009c99997221 */ /* 0x000fe40000010000 */
[C---:B------:R-:W-:Y:S08]  /*4ed0*/  HMMA.16816.F32.BF16 R36, R4.reuse, R16, R36 ;  /* 0x000000100424723c */ /* 0x040ff00000041824 */
        /* <DEDUP_REMOVED lines=28> */
[----:B------:R-:W-:Y:S07]  /*50a0*/  LDSM.16.MT88.4 R20, [R167+0x3000] ;  /* 0x00300000a714783b */ /* 0x000fee0000004200 */
[C---:B-1----:R-:W-:Y:S08]  /*50b0*/  HMMA.16816.F32.BF16 R108, R4.reuse, R16, R108 ;  /* 0x00000010046c723c */ /* 0x042ff0000004186c */
[C---:B------:R-:W-:Y:S01]  /*50c0*/  HMMA.16816.F32.BF16 R112, R4.reuse, R18, R112 ;  /* 0x000000120470723c */ /* 0x040fe20000041870 */
[----:B------:R-:W1:Y:S07]  /*50d0*/  LDSM.16.MT88.4 R16, [R170+0x15000] ;  /* 0x01500000aa10783b */ /* 0x000e6e0000004200 */
[C---:B----4-:R-:W-:Y:S08]  /*50e0*/  HMMA.16816.F32.BF16 R120, R4.reuse, R12, R120 ;  /* 0x0000000c0478723c */ /* 0x050ff00000041878 */
[----:B------:R-:W-:Y:S01]  /*50f0*/  HMMA.16816.F32.BF16 R116, R4, R14, R116 ;  /* 0x0000000e0474723c */ /* 0x000fe20000041874 */
[----:B------:R-:W-:Y:S01]  /*5100*/  F2FP.BF16.F32.PACK_AB R4, R189, R178 ;  /* 0x000000b2bd04723e */ /* 0x000fe200000010ff */
[----:B------:R-:W-:Y:S01]  /*5110*/  LDSM.16.MT88.4 R12, [R170+0x17000] ;  /* 0x01700000aa0c783b */ /* 0x000fe20000004200 */
[----:B---3--:R-:W-:Y:S01]  /*5120*/  F2FP.BF16.F32.PACK_AB R5, R192, R193 ;  /* 0x000000c1c005723e */ /* 0x008fe200000010ff */
[----:B------:R-:W-:Y:S01]  /*5130*/  FADD.FTZ R178, R178, R153 ;  /* 0x00000099b2b27221 */ /* 0x000fe20000010000 */
[----:B------:R-:W-:-:S02]  /*5140*/  F2FP.BF16.F32.PACK_AB R6, R184, R187 ;  /* 0x000000bbb806723e */ /* 0x000fc400000010ff */
[----:B------:R-:W-:-:S07]  /*5150*/  F2FP.BF16.F32.PACK_AB R7, R194, R191 ;  /* 0x000000bfc207723e */ /* 0x000fce00000010ff */
[C---:B-----5:R-:W-:Y:S08]  /*5160*/  HMMA.16816.F32.BF16 R36, R4.reuse, R8, R36 ;  /* 0x000000080424723c */ /* 0x060ff00000041824 */
[C---:B------:R-:W-:Y:S01]  /*5170*/  HMMA.16816.F32.BF16 R40, R4.reuse, R10, R40 ;  /* 0x0000000a0428723c */ /* 0x040fe20000041828 */
[----:B------:R-:W2:Y:S07]  /*5180*/  LDSM.16.MT88.4 R8, [R169+0x5000] ;  /* 0x00500000a908783b */ /* 0x000eae0000004200 */
[C---:B-1----:R-:W-:Y:S08]  /*5190*/  HMMA.16816.F32.BF16 R60, R4.reuse, R16, R60 ;  /* 0x00000010043c723c */ /* 0x042ff0000004183c */
[C---:B------:R-:W-:Y:S01]  /*51a0*/  HMMA.16816.F32.BF16 R64, R4.reuse, R18, R64 ;  /* 0x000000120440723c */ /* 0x040fe20000041840 */
[----:B------:R-:W1:Y:S07]  /*51b0*/  LDSM.16.MT88.4 R16, [R167+0x5000] ;  /* 0x00500000a710783b */ /* 0x000e6e0000004200 */
[C---:B------:R-:W-:Y:S01]  /*51c0*/  HMMA.16816.F32.BF16 R72, R4.reuse, R146, R72 ;  /* 0x000000920448723c */ /* 0x040fe20000041848 */
[--C-:B------:R-:W-:Y:S01]  /*51d0*/  FFMA.FTZ R147, R176, UR6, -R185.reuse ;  /* 0x00000006b0937c23 */ /* 0x100fe200080108b9 */
[--C-:B------:R-:W-:Y:S01]  /*51e0*/  FFMA.FTZ R176, R175, UR6, -R172.reuse ;  /* 0x00000006afb07c23 */ /* 0x100fe200080108ac */
[--C-:B------:R-:W-:Y:S01]  /*51f0*/  FFMA.FTZ R146, R186, UR6, -R185.reuse ;  /* 0x00000006ba927c23 */ /* 0x100fe200080108b9 */
[----:B------:R-:W-:Y:S01]  /*5200*/  FFMA.FTZ R172, R171, UR6, -R172 ;  /* 0x00000006abac7c23 */ /* 0x000fe200080108ac */
        /* <DEDUP_REMOVED lines=8> */
[----:B------:R-:W-:Y:S01]  /*5290*/  MUFU.EX2 R147, R147 ;  /* 0x0000009300937308 */ /* 0x000fe20000000800 */
[C---:B--2---:R-:W-:Y:S03]  /*52a0*/  HMMA.16816.F32.BF16 R108, R4.reuse, R8, R108 ;  /* 0x00000008046c723c */ /* 0x044fe6000004186c */
[----:B------:R-:W2:Y:S04]  /*52b0*/  MUFU.EX2 R176, R176 ;  /* 0x000000b000b07308 */ /* 0x000ea80000000800 */
[----:B------:R-:W-:Y:S01]  /*52c0*/  MUFU.EX2 R171, R173 ;  /* 0x000000ad00ab7308 */ /* 0x000fe20000000800 */
[C---:B------:R-:W-:Y:S01]  /*52d0*/  HMMA.16816.F32.BF16 R112, R4.reuse, R10, R112 ;  /* 0x0000000a0470723c */ /* 0x040fe20000041870 */
[----:B------:R-:W4:Y:S02]  /*52e0*/  LDSM.16.MT88.4 R8, [R170+0x15800] ;  /* 0x01580000aa08783b */ /* 0x000f240000004200 */
[----:B------:R-:W5:Y:S05]  /*52f0*/  MUFU.EX2 R172, R172 ;  /* 0x000000ac00ac7308 */ /* 0x000f6a0000000800 */
        /* <DEDUP_REMOVED lines=19> */
[----:B------:R-:W4:Y:S07]  /*5430*/  LDSM.16.MT88.4 R12, [R174+0x13800] ;  /* 0x01380000ae0c783b */ /* 0x000f2e0000004200 */
[C---:B-1----:R-:W-:Y:S08]  /*5440*/  HMMA.16816.F32.BF16 R120, R4.reuse, R16, R120 ;  /* 0x000000100478723c */ /* 0x042ff00000041878 */
[----:B------:R-:W-:Y:S01]  /*5450*/  HMMA.16816.F32.BF16 R116, R4, R18, R116 ;  /* 0x000000120474723c */ /* 0x000fe20000041874 */
[----:B---3--:R-:W-:Y:S01]  /*5460*/  F2FP.BF16.F32.PACK_AB R4, R145, R144 ;  /* 0x000000909104723e */ /* 0x008fe200000010ff */
[----:B------:R-:W1:Y:S01]  /*5470*/  LDSM.16.MT88.4 R16, [R169+0x5800] ;  /* 0x00580000a910783b */ /* 0x000e620000004200 */
[----:B--2---:R-:W-:-:S02]  /*5480*/  F2FP.BF16.F32.PACK_AB R5, R176, R175 ;  /* 0x000000afb005723e */ /* 0x004fc400000010ff */
[----:B------:R-:W-:Y:S02]  /*5490*/  F2FP.BF16.F32.PACK_AB R6, R147, R146 ;  /* 0x000000929306723e */ /* 0x000fe400000010ff */
[----:B-----5:R-:W-:-:S07]  /*54a0*/  F2FP.BF16.F32.PACK_AB R7, R172, R171 ;  /* 0x000000abac07723e */ /* 0x020fce00000010ff */
[C---:B----4-:R-:W-:Y:S08]  /*54b0*/  HMMA.16816.F32.BF16 R60, R4.reuse, R8, R60 ;  /* 0x00000008043c723c */ /* 0x050ff0000004183c */
        /* <DEDUP_REMOVED lines=45> */
[----:B------:R-:W-:Y:S01]  /*5790*/  IMAD.SHL.U32 R5, R181, 0x40, RZ ;  /* 0x00000040b5057824 */ /* 0x000fe200078e00ff */
[----:B------:R-:W-:Y:S01]  /*57a0*/  SHF.R.U32.HI R4, RZ, 0x1, R181 ;  /* 0x00000001ff047819 */ /* 0x000fe200000116b5 */
[----:B------:R-:W1:Y:S01]  /*57b0*/  S2UR UR6, SR_CgaCtaId ;  /* 0x00000000000679c3 */ /* 0x000e620000008800 */
[----:B------:R-:W2:Y:S01]  /*57c0*/  S2R R181, SR_TID.X ;  /* 0x0000000000b57919 */ /* 0x000ea20000002100 */
[----:B------:R-:W-:Y:S01]  /*57d0*/  LOP3.LUT R180, R210, 0x38, RZ, 0xc0, !PT ;  /* 0x00000038d2b47812 */ /* 0x000fe200078ec0ff */
[----:B------:R-:W3:Y:S01]  /*57e0*/  LDCU UR7, c[0x0][0x440] ;  /* 0x00008800ff0777ac */ /* 0x000ee20008000800 */
[----:B------:R-:W-:Y:S01]  /*57f0*/  IMAD R152, R135, 0x80, R152 ;  /* 0x0000008087987824 */ /* 0x000fe200078e0298 */
[----:B------:R-:W-:Y:S01]  /*5800*/  LEA.HI.SX32 R205, R2, 0xfffffffe, 0x1a ;  /* 0xfffffffe02cd7811 */ /* 0x000fe200078fd2ff */
[----:B------:R-:W-:Y:S01]  /*5810*/  IMAD.MOV.U32 R177, RZ, RZ, 0x20 ;  /* 0x00000020ffb17424 */ /* 0x000fe200078e00ff */
[----:B------:R-:W-:Y:S01]  /*5820*/  LOP3.LUT R7, R180, 0x1c0, R5, 0xf8, !PT ;  /* 0x000001c0b4077812 */ /* 0x000fe200078ef805 */
[----:B------:R-:W4:Y:S01]  /*5830*/  LDC.64 R192, c[0x0][0x3c0] ;  /* 0x0000f000ffc07b82 */ /* 0x000f220000000a00 */
[----:B------:R-:W-:Y:S01]  /*5840*/  ULEA UR5, UR18, UR4, 0x18 ;  /* 0x0000000412057291 */ /* 0x000fe2000f8ec0ff */
[----:B------:R-:W-:Y:S01]  /*5850*/  IMAD.IADD R149, R149, 0x1, R152 ;  /* 0x0000000195957824 */ /* 0x000fe200078e0298 */
[----:B------:R-:W-:Y:S01]  /*5860*/  LOP3.LUT R4, R7, 0x8, R4, 0x78, !PT ;  /* 0x0000000807047812 */ /* 0x000fe200078e7804 */
[----:B------:R-:W-:Y:S01]  /*5870*/  IMAD.IADD R198, R148, 0x1, R3 ;  /* 0x0000000194c67824 */ /* 0x000fe200078e0203 */
[----:B------:R-:W-:Y:S01]  /*5880*/  SEL R177, R177, 0xffffffe0, !P6 ;  /* 0xffffffe0b1b17807 */ /* 0x000fe20007000000 */
[----:B------:R-:W-:Y:S01]  /*5890*/  IMAD.IADD R197, R149, 0x1, R150 ;  /* 0x0000000195c57824 */ /* 0x000fe200078e0296 */
[----:B------:R-:W-:Y:S01]  /*58a0*/  LOP3.LUT R178, R4, 0x200, R5, 0xf8, !PT ;  /* 0x0000020004b27812 */ /* 0x000fe200078ef805 */
[----:B------:R-:W-:Y:S01]  /*58b0*/  IMAD.MOV.U32 R2, RZ, RZ, R133 ;  /* 0x000000ffff027224 */ /* 0x000fe200078e0085 */
[--C-:B------:R-:W-:Y:S01]  /*58c0*/  IADD3 R196, PT, PT, R150, R149, -R3.reuse ;  /* 0x0000009596c47210 */ /* 0x100fe20007ffe803 */
[----:B------:R-:W-:Y:S01]  /*58d0*/  IMAD.MOV.U32 R176, RZ, RZ, 0x40 ;  /* 0x00000040ffb07424 */ /* 0x000fe200078e00ff */
[----:B------:R-:W-:Y:S01]  /*58e0*/  LEA R178, R178, UR5, 0x1 ;  /* 0x00000005b2b27c11 */ /* 0x000fe2000f8e08ff */
[----:B------:R-:W-:Y:S01]  /*58f0*/  UMOV UR9, 0x400 ;  /* 0x0000040000097882 */ /* 0x000fe20000000000 */
[----:B------:R-:W-:Y:S01]  /*5900*/  IADD3 R196, PT, PT, R196, 0x8, R3 ;  /* 0x00000008c4c47810 */ /* 0x000fe20007ffe003 */
[----:B------:R-:W-:Y:S01]  /*5910*/  IMAD.MOV.U32 R3, RZ, RZ, R132 ;  /* 0x000000ffff037224 */ /* 0x000fe200078e0084 */
[----:B------:R-:W-:Y:S01]  /*5920*/  LEA R194, R134, UR5, 0x1 ;  /* 0x0000000586c27c11 */ /* 0x000fe2000f8e08ff */
[----:B------:R-:W-:Y:S01]  /*5930*/  IMAD.IADD R177, R177, 0x1, R178 ;  /* 0x00000001b1b17824 */ /* 0x000fe200078e02b2 */
[----:B---3--:R-:W-:Y:S01]  /*5940*/  ISETP.GE.AND P1, PT, R180, UR7, PT ;  /* 0x00000007b4007c0c */ /* 0x008fe2000bf26270 */
[C---:B------:R-:W-:Y:S01]  /*5950*/  VIADD R207, R178.reuse, 0x12000 ;  /* 0x00012000b2cf7836 */ /* 0x040fe20000000000 */
[----:B------:R-:W3:Y:S01]  /*5960*/  LDCU UR8, c[0x0][0x440] ;  /* 0x00008800ff0877ac */ /* 0x000ee20008000800 */
[----:B------:R-:W-:Y:S01]  /*5970*/  VIADD R206, R178, 0x12040 ;  /* 0x00012040b2ce7836 */ /* 0x000fe20000000000 */
[----:B------:R-:W3:Y:S01]  /*5980*/  LDCU UR4, c[0x0][0x45c] ;  /* 0x00008b80ff0477ac */ /* 0x000ee20008000800 */
[C---:B--2---:R-:W-:Y:S01]  /*5990*/  IMAD.SHL.U32 R175, R181.reuse, 0x40, RZ ;  /* 0x00000040b5af7824 */ /* 0x044fe200078e00ff */
[C---:B------:R-:W-:Y:S01]  /*59a0*/  LOP3.LUT P0, RZ, R181.reuse, 0x2, RZ, 0xc0, !PT ;  /* 0x00000002b5ff7812 */ /* 0x040fe2000780c0ff */
[C---:B------:R-:W-:Y:S01]  /*59b0*/  IMAD.SHL.U32 R204, R181.reuse, 0x20, RZ ;  /* 0x00000020b5cc7824 */ /* 0x040fe200078e00ff */
[----:B------:R-:W-:Y:S01]  /*59c0*/  LOP3.LUT R174, R181, 0x8, RZ, 0xc0, !PT ;  /* 0x00000008b5ae7812 */ /* 0x000fe200078ec0ff */
[----:B-1----:R-:W-:Y:S01]  /*59d0*/  ULEA UR6, UR6, UR9, 0x18 ;  /* 0x0000000906067291 */ /* 0x002fe2000f8ec0ff */
[----:B------:R-:W-:-:S02]  /*59e0*/  LOP3.LUT R173, R175, 0x400, RZ, 0xc0, !PT ;  /* 0x00000400afad7812 */ /* 0x000fc400078ec0ff */
[----:B------:R-:W-:Y:S01]  /*59f0*/  SEL R172, R179, 0xffffffe0, !P0 ;  /* 0xffffffe0b3ac7807 */ /* 0x000fe20004000000 */
[----:B------:R-:W-:Y:S08]  /*5a00*/  BRA `(.L_x_251) ;  /* 0x0000000000b47947 */ /* 0x000ff00003800000 */
.L_x_253:
[----:B------:R-:W1:Y:S01]  /*5a10*/  LDC.64 R132, c[0x0][0x3b8] ;  /* 0x0000ee00ff847b82 */ /* 0x000e620000000a00 */
[----:B------:R-:W-:Y:S01]  /*5a20*/  VIADD R135, R205, 0xffffffff ;  /* 0xffffffffcd877836 */ /* 0x000fe20000000000 */
[----:B------:R-:W-:Y:S03]  /*5a30*/  ISETP.GE.AND P1, PT, R180, UR8, PT ;  /* 0x00000008b4007c0c */ /* 0x000fe6000bf26270 */
        /* <DEDUP_REMOVED lines=42> */
.L_x_251:
[----:B------:R-:W-:Y:S04]  /*5ce0*/  DEPBAR.LE SB0, 0x0 ;  /* 0x000080000000791a */ /* 0x000fe80000000000 */
[----:B------:R-:W-:Y:S01]  /*5cf0*/  BAR.SYNC.DEFER_BLOCKING 0x0 ;  /* 0x0000000000007b1d */ /* 0x000fe20000010000 */
[C---:B----4-:R-:W-:Y:S01]  /*5d00*/  IMAD.WIDE.U32 R208, R205.reuse, R192, RZ ;  /* 0x000000c0cdd07225 */ /* 0x050fe200078e00ff */
[----:B------:R-:W-:Y:S02]  /*5d10*/  LOP3.LUT R182, R204, 0x7c00, RZ, 0xc0, !PT ;  /* 0x00007c00ccb67812 */ /* 0x000fe400078ec0ff */
[----:B------:R-:W-:Y:S01]  /*5d20*/  SHF.R.U32.HI R183, RZ, 0x1, R181 ;  /* 0x00000001ffb77819 */ /* 0x000fe200000116b5 */
[----:B------:R-:W-:Y:S01]  /*5d30*/  IMAD R132, R205, R193, R209 ;  /* 0x000000c1cd847224 */ /* 0x000fe200078e02d1 */
[----:B------:R-:W-:Y:S01]  /*5d40*/  LEA R214, P0, R208, R200, 0x7 ;  /* 0x000000c8d0d67211 */ /* 0x000fe200078038ff */
[----:B------:R-:W-:Y:S01]  /*5d50*/  IMAD.SHL.U32 R210, R181, 0x8, RZ ;  /* 0x00000008b5d27824 */ /* 0x000fe200078e00ff */
[----:B------:R-:W-:Y:S01]  /*5d60*/  LOP3.LUT R209, R180, 0x40, RZ, 0xfc, !PT ;  /* 0x00000040b4d17812 */ /* 0x000fe200078efcff */
[C---:B------:R-:W-:Y:S01]  /*5d70*/  IMAD.SHL.U32 R133, R208.reuse, 0x40, RZ ;  /* 0x00000040d0857824 */ /* 0x040fe200078e00ff */
[--C-:B------:R-:W-:Y:S02]  /*5d80*/  LEA.HI.X R215, R208, R199, R132.reuse, 0x7, P0 ;  /* 0x000000c7d0d77211 */ /* 0x100fe400000f3c84 */
[----:B---3--:R-:W-:Y:S02]  /*5d90*/  ISETP.GE.AND P3, PT, R209, UR8, PT ;  /* 0x00000008d1007c0c */ /* 0x008fe4000bf66270 */
[----:B------:R-:W-:Y:S02]  /*5da0*/  LOP3.LUT R180, R210, 0x38, RZ, 0xc0, !PT ;  /* 0x00000038d2b47812 */ /* 0x000fe400078ec0ff */
[----:B------:R-:W-:Y:S02]  /*5db0*/  SHF.L.U64.HI R136, R208, 0x6, R132 ;  /* 0x00000006d0887819 */ /* 0x000fe40000010284 */
[----:B------:R-:W-:Y:S02]  /*5dc0*/  LOP3.LUT R208, R180, 0x80, RZ, 0xfc, !PT ;  /* 0x00000080b4d07812 */ /* 0x000fe400078efcff */
[----:B------:R-:W-:Y:S02]  /*5dd0*/  LEA R133, P0, R192, R133, 0x5 ;  /* 0x00000085c0857211 */ /* 0x000fe400078028ff */
[----:B------:R-:W-:Y:S01]  /*5de0*/  ISETP.GE.AND P2, PT, R208, UR8, PT ;  /* 0x00000008d0007c0c */ /* 0x000fe2000bf46270 */
[----:B------:R-:W-:Y:S01]  /*5df0*/  @!PT LDS RZ, [RZ] ;  /* 0x00000000fffff984 */ /* 0x000fe20000000800 */
[----:B------:R-:W-:Y:S01]  /*5e00*/  @!PT LDS RZ, [RZ] ;  /* 0x00000000fffff984 */ /* 0x000fe20000000800 */
[----:B------:R-:W-:Y:S01]  /*5e10*/  @!PT LDS RZ, [RZ] ;  /* 0x00000000fffff984 */ /* 0x000fe20000000800 */
[----:B------:R-:W-:Y:S01]  /*5e20*/  @!P1 LDGSTS.E.BYPASS.LTC128B.128 [R194+0x12000], desc[UR16][R214.64] ;  /* 0x12000000d6c29fae */ /* 0x000fe2000b981a10 */
[----:B------:R-:W-:Y:S01]  /*5e30*/  LEA.HI.X R136, R192, R136, R193, 0x5, P0 ;  /* 0x00000088c0887211 */ /* 0x000fe200000f2cc1 */
[----:B------:R-:W-:Y:S01]  /*5e40*/  UMOV UR5, UR6 ;  /* 0x0000000600057c82 */ /* 0x000fe20008000000 */
[C---:B------:R-:W-:Y:S02]  /*5e50*/  LEA R132, P0, R133.reuse, R200, 0x1 ;  /* 0x000000c885847211 */ /* 0x040fe400078008ff */
[----:B------:R-:W-:Y:S01]  /*5e60*/  @P1 STS.128 [R194+0x12000], RZ ;  /* 0x012000ffc2001388 */ /* 0x000fe20000000c00 */
[--C-:B------:R-:W-:Y:S02]  /*5e70*/  LOP3.LUT R139, R180, 0x1c0, R175.reuse, 0xf8, !PT ;  /* 0x000001c0b48b7812 */ /* 0x100fe400078ef8af */
[----:B------:R-:W-:Y:S02]  /*5e80*/  LEA.HI.X R133, R133, R199, R136, 0x1, P0 ;  /* 0x000000c785857211 */ /* 0x000fe400000f0c88 */
[----:B------:R-:W-:Y:S01]  /*5e90*/  @!PT LDS RZ, [RZ] ;  /* 0x00000000fffff984 */ /* 0x000fe20000000800 */
[----:B------:R-:W-:Y:S01]  /*5ea0*/  @!PT LDS RZ, [RZ] ;  /* 0x00000000fffff984 */ /* 0x000fe20000000800 */
[----:B------:R-:W-:Y:S01]  /*5eb0*/  @!PT LDS RZ, [RZ] ;  /* 0x00000000fffff984 */ /* 0x000fe20000000800 */
[----:B------:R-:W-:Y:S01]  /*5ec0*/  @!P3 LDGSTS.E.BYPASS.LTC128B.128 [R194+0x14000], desc[UR16][R214.64+0x80] ;  /* 0x14000080d6c2bfae */ /* 0x000fe2000b981a10 */
[----:B------:R-:W-:Y:S02]  /*5ed0*/  LOP3.LUT R135, R182, 0x200, R175, 0xf8, !PT ;  /* 0x00000200b6877812 */ /* 0x000fe400078ef8af */
[----:B------:R-:W-:Y:S02]  /*5ee0*/  LOP3.LUT R134, R183, 0x8, RZ, 0xc0, !PT ;  /* 0x00000008b7867812 */ /* 0x000fe400078ec0ff */
[----:B------:R-:W-:Y:S01]  /*5ef0*/  @P3 STS.128 [R194+0x14000], RZ ;  /* 0x014000ffc2003388 */ /* 0x000fe20000000c00 */
[----:B------:R-:W-:Y:S02]  /*5f00*/  LOP3.LUT R190, R139, R174, RZ, 0x3c, !PT ;  /* 0x000000ae8bbe7212 */ /* 0x000fe400078e3cff */
[----:B------:R-:W-:Y:S02]  /*5f10*/  LOP3.LUT R134, R135, R139, R134, 0xf6, !PT ;  /* 0x0000008b87867212 */ /* 0x000fe400078ef686 */
[----:B------:R-:W-:Y:S01]  /*5f20*/  @!PT LDS RZ, [RZ] ;  /* 0x00000000fffff984 */ /* 0x000fe20000000800 */
[----:B------:R-:W-:Y:S01]  /*5f30*/  @!PT LDS RZ, [RZ] ;  /* 0x00000000fffff984 */ /* 0x000fe20000000800 */
[----:B------:R-:W-:Y:S01]  /*5f40*/  @!PT LDS RZ, [RZ] ;  /* 0x00000000fffff984 */ /* 0x000fe20000000800 */
[----:B------:R-:W-:Y:S01]  /*5f50*/  @!P2 LDGSTS.E.BYPASS.LTC128B.128 [R194+0x16000], desc[UR16][R214.64+0x100] ;  /* 0x16000100d6c2afae */ /* 0x000fe2000b981a10 */
[----:B------:R-:W-:Y:S01]  /*5f60*/  LOP3.LUT P0, RZ, R181, 0x4, RZ, 0xc0, !PT ;  /* 0x00000004b5ff7812 */ /* 0x000fe2000780c0ff */
[----:B------:R-:W-:Y:S01]  /*5f70*/  IMAD R190, R190, 0x2, R173 ;  /* 0x00000002bebe7824 */ /* 0x000fe200078e02ad */
[----:B------:R-:W-:Y:S02]  /*5f80*/  LEA R191, R134, UR5, 0x1 ;  /* 0x0000000586bf7c11 */ /* 0x000fe4000f8e08ff */
[----:B------:R-:W-:Y:S01]  /*5f90*/  @P2 STS.128 [R194+0x16000], RZ ;  /* 0x016000ffc2002388 */ /* 0x000fe20000000c00 */
[----:B------:R-:W-:Y:S01]  /*5fa0*/  SEL R134, R176, 0xffffffc0, !P0 ;  /* 0xffffffc0b0867807 */ /* 0x000fe20004000000 */
[----:B------:R-:W-:Y:S01]  /*5fb0*/  VIADD R185, R190, UR5 ;  /* 0x00000005beb97c36 */ /* 0x000fe20008000000 */
[----:B------:R-:W-:Y:S02]  /*5fc0*/  ISETP.NE.AND P4, PT, R205, RZ, PT ;  /* 0x000000ffcd00720c */ /* 0x000fe40003f85270 */
[----:B------:R-:W-:Y:S01]  /*5fd0*/  @!PT LDS RZ, [RZ] ;  /* 0x00000000fffff984 */ /* 0x000fe20000000800 */
[----:B------:R-:W-:Y:S01]  /*5fe0*/  @!PT LDS RZ, [RZ] ;  /* 0x00000000fffff984 */ /* 0x000fe20000000800 */
[----:B------:R-:W-:Y:S01]  /*5ff0*/  @!PT LDS RZ, [RZ] ;  /* 0x00000000fffff984 */ /* 0x000fe20000000800 */
[----:B------:R-:W-:Y:S01]  /*6000*/  @!P1 LDGSTS.E.BYPASS.LTC128B.128 [R194+0x13000], desc[UR16][R132.64] ;  /* 0x1300000084c29fae */ /* 0x000fe2000b981a10 */
[--C-:B------:R-:W-:Y:S02]  /*6010*/  IMAD.IADD R188, R172, 0x1, R191.reuse ;  /* 0x00000001acbc7824 */ /* 0x100fe400078e02bf */
[C---:B------:R-:W-:Y:S02]  /*6020*/  IMAD.IADD R187, R185.reuse, 0x1, R172 ;  /* 0x00000001b9bb7824 */ /* 0x040fe400078e02ac */
[----:B------:R-:W-:Y:S01]  /*6030*/  @P1 STS.128 [R194+0x13000], RZ ;  /* 0x013000ffc2001388 */ /* 0x000fe20000000c00 */
[----:B------:R-:W-:Y:S02]  /*6040*/  IMAD.IADD R189, R134, 0x1, R191 ;  /* 0x0000000186bd7824 */ /* 0x000fe400078e02bf */
[----:B------:R-:W-:Y:S02]  /*6050*/  IMAD.IADD R185, R185, 0x1, R134 ;  /* 0x00000001b9b97824 */ /* 0x000fe400078e0286 */
[----:B------:R-:W-:Y:S01]  /*6060*/  @!PT LDS RZ, [RZ] ;  /* 0x00000000fffff984 */ /* 0x000fe20000000800 */
[----:B------:R-:W-:Y:S01]  /*6070*/  @!PT LDS RZ, [RZ] ;  /* 0x00000000fffff984 */ /* 0x000fe20000000800 */
[----:B------:R-:W-:Y:S01]  /*6080*/  @!PT LDS RZ, [RZ] ;  /* 0x00000000fffff984 */ /* 0x000fe20000000800 */
[----:B------:R-:W-:Y:S01]  /*6090*/  @!P3 LDGSTS.E.BYPASS.LTC128B.128 [R194+0x15000], desc[UR16][R132.64+0x80] ;  /* 0x1500008084c2bfae */ /* 0x000fe2000b981a10 */
[C---:B------:R-:W-:Y:S02]  /*60a0*/  IMAD.IADD R186, R172.reuse, 0x1, R189 ;  /* 0x00000001acba7824 */ /* 0x040fe400078e02bd */
[----:B------:R-:W-:Y:S02]  /*60b0*/  IMAD.IADD R184, R172, 0x1, R185 ;  /* 0x00000001acb87824 */ /* 0x000fe400078e02b9 */
[----:B------:R-:W-:Y:S05]  /*60c0*/  @P3 STS.128 [R194+0x15000], RZ ;  /* 0x015000ffc2003388 */ /* 0x000fea0000000c00 */
[----:B------:R-:W-:Y:S01]  /*60d0*/  @!PT LDS RZ, [RZ] ;  /* 0x00000000fffff984 */ /* 0x000fe20000000800 */
[----:B------:R-:W-:Y:S01]  /*60e0*/  @!PT LDS RZ, [RZ] ;  /* 0x00000000fffff984 */ /* 0x000fe20000000800 */
[----:B------:R-:W-:Y:S01]  /*60f0*/  @!PT LDS RZ, [RZ] ;  /* 0x00000000fffff984 */ /* 0x000fe20000000800 */
[----:B------:R1:W-:Y:S05]  /*6100*/  @!P2 LDGSTS.E.BYPASS.LTC128B.128 [R194+0x17000], desc[UR16][R132.64+0x100] ;  /* 0x1700010084c2afae */ /* 0x0003ea000b981a10 */
        /* <DEDUP_REMOVED lines=9> */
[----:B------:R-:W5:Y:S05]  /*61a0*/  LDSM.16.M88.4 R168, [R187+0xc800] ;  /* 0x00c80000bba8783b */ /* 0x000f6a0000000200 */
[----:B-1----:R-:W-:Y:S01]  /*61b0*/  LDSM.16.M88.4 R132, [R189] ;  /* 0x00000000bd84783b */ /* 0x002fe20000000200 */
[C---:B--2---:R-:W-:Y:S04]  /*61c0*/  HMMA.16816.F32.BF16 R4, R140.reuse, R144, RZ ;  /* 0x000000908c04723c */ /* 0x044fe800000418ff */
[----:B------:R-:W-:Y:S04]  /*61d0*/  LDSM.16.M88.4 R136, [R185+0xc000] ;  /* 0x00c00000b988783b */ /* 0x000fe80000000200 */
[C---:B------:R-:W-:Y:S01]  /*61e0*/  HMMA.16816.F32.BF16 R8, R140.reuse, R146, RZ ;  /* 0x000000928c08723c */ /* 0x040fe200000418ff */
[----:B------:R-:W1:Y:S07]  /*61f0*/  LDSM.16.M88.4 R144, [R187+0xd000] ;  /* 0x00d00000bb90783b */ /* 0x000e6e0000000200 */
[C---:B---3--:R-:W-:Y:S08]  /*6200*/  HMMA.16816.F32.BF16 R12, R140.reuse, R148, RZ ;  /* 0x000000948c0c723c */ /* 0x048ff000000418ff */
[C---:B------:R-:W-:Y:S01]  /*6210*/  HMMA.16816.F32.BF16 R16, R140.reuse, R150, RZ ;  /* 0x000000968c10723c */ /* 0x040fe200000418ff */
[----:B------:R-:W-:Y:S07]  /*6220*/  LDSM.16.M88.4 R148, [R185+0xc800] ;  /* 0x00c80000b994783b */ /* 0x000fee0000000200 */
[C---:B----4-:R-:W-:Y:S08]  /*6230*/  HMMA.16816.F32.BF16 R20, R140.reuse, R152, RZ ;  /* 0x000000988c14723c */ /* 0x050ff000000418ff */
[C---:B------:R-:W-:Y:S01]  /*6240*/  HMMA.16816.F32.BF16 R24, R140.reuse, R154, RZ ;  /* 0x0000009a8c18723c */ /* 0x040fe200000418ff */
[----:B------:R-:W-:Y:S07]  /*6250*/  LDSM.16.M88.4 R152, [R185+0xd000] ;  /* 0x00d00000b998783b */ /* 0x000fee0000000200 */
[C---:B-----5:R-:W-:Y:S08]  /*6260*/  HMMA.16816.F32.BF16 R28, R140.reuse, R156, RZ ;  /* 0x0000009c8c1c723c */ /* 0x060ff000000418ff */
[----:B------:R-:W-:Y:S01]  /*6270*/  HMMA.16816.F32.BF16 R32, R140, R158, RZ ;  /* 0x0000009e8c20723c */ /* 0x000fe200000418ff */
[----:B------:R-:W2:Y:S05]  /*6280*/  LDSM.16.M88.4 R140, [R187+0xd800] ;  /* 0x00d80000bb8c783b */ /* 0x000eaa0000000200 */
[----:B------:R-:W3:Y:S02]  /*6290*/  LDSM.16.M88.4 R156, [R185+0xd800] ;  /* 0x00d80000b99c783b */ /* 0x000ee40000000200 */
[C---:B------:R-:W-:Y:S08]  /*62a0*/  HMMA.16816.F32.BF16 R4, R160.reuse, R164, R4 ;  /* 0x000000a4a004723c */ /* 0x040ff00000041804 */
[C---:B------:R-:W-:Y:S01]  /*62b0*/  HMMA.16816.F32.BF16 R8, R160.reuse, R166, R8 ;  /* 0x000000a6a008723c */ /* 0x040fe20000041808 */
[----:B------:R-:W-:Y:S07]  /*62c0*/  LDSM.16.M88.4 R164, [R186] ;  /* 0x00000000baa4783b */ /* 0x000fee0000000200 */
[C---:B------:R-:W-:Y:S08]  /*62d0*/  HMMA.16816.F32.BF16 R12, R160.reuse, R168, R12 ;  /* 0x000000a8a00c723c */ /* 0x040ff0000004180c */
[C---:B------:R-:W-:Y:S01]  /*62e0*/  HMMA.16816.F32.BF16 R16, R160.reuse, R170, R16 ;  /* 0x000000aaa010723c */ /* 0x040fe20000041810 */
[----:B------:R-:W4:Y:S07]  /*62f0*/  LDSM.16.M88.4 R168, [R184+0xc000] ;  /* 0x00c00000b8a8783b */ /* 0x000f2e0000000200 */
[C---:B-1----:R-:W-:Y:S08]  /*6300*/  HMMA.16816.F32.BF16 R20, R160.reuse, R144, R20 ;  /* 0x00000090a014723c */ /* 0x042ff00000041814 */
[C---:B------:R-:W-:Y:S01]  /*6310*/  HMMA.16816.F32.BF16 R24, R160.reuse, R146, R24 ;  /* 0x00000092a018723c */ /* 0x040fe20000041818 */
[----:B------:R-:W1:Y:S07]  /*6320*/  LDSM.16.M88.4 R144, [R184+0xc800] ;  /* 0x00c80000b890783b */ /* 0x000e6e0000000200 */
[C---:B--2---:R-:W-:Y:S08]  /*6330*/  HMMA.16816.F32.BF16 R28, R160.reuse, R140, R28 ;  /* 0x0000008ca01c723c */ /* 0x044ff0000004181c */
[----:B------:R-:W-:Y:S01]  /*6340*/  HMMA.16816.F32.BF16 R32, R160, R142, R32 ;  /* 0x0000008ea020723c */ /* 0x000fe20000041820 */
[----:B------:R-:W2:Y:S05]  /*6350*/  LDSM.16.M88.4 R140, [R184+0xd000] ;  /* 0x00d00000b88c783b */ /* 0x000eaa0000000200 */
[----:B------:R-:W5:Y:S02]  /*6360*/  LDSM.16.M88.4 R160, [R184+0xd800] ;  /* 0x00d80000b8a0783b */ /* 0x000f640000000200 */
[C---:B------:R-:W-:Y:S08]  /*6370*/  HMMA.16816.F32.BF16 R4, R132.reuse, R136, R4 ;  /* 0x000000888404723c */ /* 0x040ff00000041804 */
[C---:B------:R-:W-:Y:S01]  /*6380*/  HMMA.16816.F32.BF16 R8, R132.reuse, R138, R8 ;  /* 0x0000008a8408723c */ /* 0x040fe20000041808 */
[----:B------:R-:W-:Y:S07]  /*6390*/  LDSM.16.M88.4 R136, [R191+0x4000] ;  /* 0x00400000bf88783b */ /* 0x000fee0000000200 */
[C---:B------:R-:W-:Y:S08]  /*63a0*/  HMMA.16816.F32.BF16 R12, R132.reuse, R148, R12 ;  /* 0x00000094840c723c */ /* 0x040ff0000004180c */
[C---:B------:R-:W-:Y:S01]  /*63b0*/  HMMA.16816.F32.BF16 R16, R132.reuse, R150, R16 ;  /* 0x000000968410723c */ /* 0x040fe20000041810 */
[----:B------:R-:W5:Y:S07]  /*63c0*/  LDSM.16.M88.4 R148, [R190+UR5+0xe000] ;  /* 0x00e00005be94783b */ /* 0x000f6e0008000200 */
[C---:B------:R-:W-:Y:S08]  /*63d0*/  HMMA.16816.F32.BF16 R20, R132.reuse, R152, R20 ;  /* 0x000000988414723c */ /* 0x040ff00000041814 */
[C---:B------:R-:W-:Y:S01]  /*63e0*/  HMMA.16816.F32.BF16 R24, R132.reuse, R154, R24 ;  /* 0x0000009a8418723c */ /* 0x040fe20000041818 */
[----:B------:R-:W-:Y:S07]  /*63f0*/  LDSM.16.M88.4 R152, [R190+UR5+0xf000] ;  /* 0x00f00005be98783b */ /* 0x000fee0008000200 */
[C---:B---3--:R-:W-:Y:S08]  /*6400*/  HMMA.16816.F32.BF16 R28, R132.reuse, R156, R28 ;  /* 0x0000009c841c723c */ /* 0x048ff0000004181c */
[----:B------:R-:W-:Y:S01]  /*6410*/  HMMA.16816.F32.BF16 R32, R132, R158, R32 ;  /* 0x0000009e8420723c */ /* 0x000fe20000041820 */
[----:B------:R-:W3:Y:S05]  /*6420*/  LDSM.16.M88.4 R132, [R190+UR5+0xe800] ;  /* 0x00e80005be84783b */ /* 0x000eea0008000200 */
[----:B------:R-:W-:Y:S02]  /*6430*/  LDSM.16.M88.4 R156, [R187+0xe000] ;  /* 0x00e00000bb9c783b */ /* 0x000fe40000000200 */
[C---:B----4-:R-:W-:Y:S08]  /*6440*/  HMMA.16816.F32.BF16 R4, R164.reuse, R168, R4 ;  /* 0x000000a8a404723c */ /* 0x050ff00000041804 */
[C---:B------:R-:W-:Y:S01]  /*6450*/  HMMA.16816.F32.BF16 R8, R164.reuse, R170, R8 ;  /* 0x000000aaa408723c */ /* 0x040fe20000041808 */
[----:B------:R-:W-:Y:S07]  /*6460*/  LDSM.16.M88.4 R168, [R185+0xe800] ;  /* 0x00e80000b9a8783b */ /* 0x000fee0000000200 */
[C---:B-1----:R-:W-:Y:S08]  /*6470*/  HMMA.16816.F32.BF16 R12, R164.reuse, R144, R12 ;  /* 0x00000090a40c723c */ /* 0x042ff0000004180c */
[C---:B------:R-:W-:Y:S01]  /*6480*/  HMMA.16816.F32.BF16 R16, R164.reuse, R146, R16 ;  /* 0x00000092a410723c */ /* 0x040fe20000041810 */
[----:B------:R-:W-:Y:S07]  /*6490*/  LDSM.16.M88.4 R144, [R188+0x4000] ;  /* 0x00400000bc90783b */ /* 0x000fee0000000200 */
[C---:B--2---:R-:W-:Y:S08]  /*64a0*/  HMMA.16816.F32.BF16 R20, R164.reuse, R140, R20 ;  /* 0x0000008ca414723c */ /* 0x044ff00000041814 */
[C---:B------:R-:W-:Y:S01]  /*64b0*/  HMMA.16816.F32.BF16 R24, R164.reuse, R142, R24 ;  /* 0x0000008ea418723c */ /* 0x040fe20000041818 */
[----:B------:R-:W1:Y:S07]  /*64c0*/  LDSM.16.M88.4 R140, [R190+UR5+0xf800] ;  /* 0x00f80005be8c783b */ /* 0x000e6e0008000200 */
[C---:B-----5:R-:W-:Y:S08]  /*64d0*/  HMMA.16816.F32.BF16 R28, R164.reuse, R160, R28 ;  /* 0x000000a0a41c723c */ /* 0x060ff0000004181c */
[----:B------:R-:W-:Y:S01]  /*64e0*/  HMMA.16816.F32.BF16 R32, R164, R162, R32 ;  /* 0x000000a2a420723c */ /* 0x000fe20000041820 */
[----:B------:R-:W2:Y:S05]  /*64f0*/  LDSM.16.M88.4 R160, [R187+0xe800] ;  /* 0x00e80000bba0783b */ /* 0x000eaa0000000200 */
[----:B------:R-:W4:Y:S02]  /*6500*/  LDSM.16.M88.4 R164, [R187+0xf000] ;  /* 0x00f00000bba4783b */ /* 0x000f240000000200 */
[C---:B------:R-:W-:Y:S08]  /*6510*/  HMMA.16816.F32.BF16 R4, R136.reuse, R148, R4 ;  /* 0x000000948804723c */ /* 0x040ff00000041804 */
[C---:B------:R-:W-:Y:S01]  /*6520*/  HMMA.16816.F32.BF16 R8, R136.reuse, R150, R8 ;  /* 0x000000968808723c */ /* 0x040fe20000041808 */
[----:B------:R-:W-:Y:S07]  /*6530*/  LDSM.16.M88.4 R148, [R189+0x4000] ;  /* 0x00400000bd94783b */ /* 0x000fee0000000200 */
[C---:B---3--:R-:W-:Y:S08]  /*6540*/  HMMA.16816.F32.BF16 R12, R136.reuse, R132, R12 ;  /* 0x00000084880c723c */ /* 0x048ff0000004180c */
[C---:B------:R-:W-:Y:S01]  /*6550*/  HMMA.16816.F32.BF16 R16, R136.reuse, R134, R16 ;  /* 0x000000868810723c */ /* 0x040fe20000041810 */
[----:B------:R-:W3:Y:S07]  /*6560*/  LDSM.16.M88.4 R132, [R187+0xf800] ;  /* 0x00f80000bb84783b */ /* 0x000eee0000000200 */
[C---:B------:R-:W-:Y:S08]  /*6570*/  HMMA.16816.F32.BF16 R20, R136.reuse, R152, R20 ;  /* 0x000000988814723c */ /* 0x040ff00000041814 */
[C---:B------:R-:W-:Y:S01]  /*6580*/  HMMA.16816.F32.BF16 R24, R136.reuse, R154, R24 ;  /* 0x0000009a8818723c */ /* 0x040fe20000041818 */
[----:B------:R-:W5:Y:S07]  /*6590*/  LDSM.16.M88.4 R152, [R185+0xe000] ;  /* 0x00e00000b998783b */ /* 0x000f6e0000000200 */
[C---:B-1----:R-:W-:Y:S08]  /*65a0*/  HMMA.16816.F32.BF16 R28, R136.reuse, R140, R28 ;  /* 0x0000008c881c723c */ /* 0x042ff0000004181c */
[----:B------:R-:W-:Y:S01]  /*65b0*/  HMMA.16816.F32.BF16 R32, R136, R142, R32 ;  /* 0x0000008e8820723c */ /* 0x000fe20000041820 */
[----:B------:R-:W1:Y:S05]  /*65c0*/  LDSM.16.M88.4 R136, [R185+0xf000] ;  /* 0x00f00000b988783b */ /* 0x000e6a0000000200 */
[----:B------:R-:W1:Y:S02]  /*65d0*/  LDSM.16.M88.4 R140, [R185+0xf800] ;  /* 0x00f80000b98c783b */ /* 0x000e640000000200 */
[C---:B------:R-:W-:Y:S08]  /*65e0*/  HMMA.16816.F32.BF16 R4, R144.reuse, R156, R4 ;  /* 0x0000009c9004723c */ /* 0x040ff00000041804 */
[C---:B------:R-:W-:Y:S01]  /*65f0*/  HMMA.16816.F32.BF16 R8, R144.reuse, R158, R8 ;  /* 0x0000009e9008723c */ /* 0x040fe20000041808 */
[----:B------:R-:W-:Y:S07]  /*6600*/  LDSM.16.M88.4 R156, [R186+0x4000] ;  /* 0x00400000ba9c783b */ /* 0x000fee0000000200 */
[C---:B--2---:R-:W-:Y:S08]  /*6610*/  HMMA.16816.F32.BF16 R12, R144.reuse, R160, R12 ;  /* 0x000000a0900c723c */ /* 0x044ff0000004180c */
[C---:B------:R-:W-:Y:S01]  /*6620*/  HMMA.16816.F32.BF16 R16, R144.reuse, R162, R16 ;  /* 0x000000a29010723c */ /* 0x040fe20000041810 */
[----:B------:R-:W2:Y:S07]  /*6630*/  LDSM.16.M88.4 R160, [R184+0xe000] ;  /* 0x00e00000b8a0783b */ /* 0x000eae0000000200 */
[C---:B----4-:R-:W-:Y:S08]  /*6640*/  HMMA.16816.F32.BF16 R20, R144.reuse, R164, R20 ;  /* 0x000000a49014723c */ /* 0x050ff00000041814 */
[C---:B------:R-:W-:Y:S01]  /*6650*/  HMMA.16816.F32.BF16 R24, R144.reuse, R166, R24 ;  /* 0x000000a69018723c */ /* 0x040fe20000041818 */
[----:B------:R-:W-:Y:S07]  /*6660*/  LDSM.16.M88.4 R164, [R185+0x11800] ;  /* 0x01180000b9a4783b */ /* 0x000fee0000000200 */
[C---:B---3--:R-:W-:Y:S08]  /*6670*/  HMMA.16816.F32.BF16 R28, R144.reuse, R132, R28 ;  /* 0x00000084901c723c */ /* 0x048ff0000004181c */
[----:B------:R-:W-:Y:S01]  /*6680*/  HMMA.16816.F32.BF16 R32, R144, R134, R32 ;  /* 0x000000869020723c */ /* 0x000fe20000041820 */
[----:B------:R-:W3:Y:S05]  /*6690*/  LDSM.16.M88.4 R132, [R184+0xe800] ;  /* 0x00e80000b884783b */ /* 0x000eea0000000200 */
[----:B------:R-:W4:Y:S02]  /*66a0*/  LDSM.16.M88.4 R144, [R184+0xf000] ;  /* 0x00f00000b890783b */ /* 0x000f240000000200 */
[C---:B-----5:R-:W-:Y:S08]  /*66b0*/  HMMA.16816.F32.BF16 R4, R148.reuse, R152, R4 ;  /* 0x000000989404723c */ /* 0x060ff00000041804 */
[C---:B------:R-:W-:Y:S01]  /*66c0*/  HMMA.16816.F32.BF16 R8, R148.reuse, R154, R8 ;  /* 0x0000009a9408723c */ /* 0x040fe20000041808 */
[----:B------:R-:W5:Y:S07]  /*66d0*/  LDSM.16.M88.4 R152, [R184+0xf800] ;  /* 0x00f80000b898783b */ /* 0x000f6e0000000200 */
[C---:B------:R-:W-:Y:S08]  /*66e0*/  HMMA.16816.F32.BF16 R12, R148.reuse, R168, R12 ;  /* 0x000000a8940c723c */ /* 0x040ff0000004180c */
[C---:B------:R-:W-:Y:S08]  /*66f0*/  HMMA.16816.F32.BF16 R16, R148.reuse, R170, R16 ;  /* 0x000000aa9410723c */ /* 0x040ff00000041810 */
[C---:B-1----:R-:W-:Y:S08]  /*6700*/  HMMA.16816.F32.BF16 R20, R148.reuse, R136, R20 ;  /* 0x000000889414723c */ /* 0x042ff00000041814 */
[C---:B------:R-:W-:Y:S01]  /*6710*/  HMMA.16816.F32.BF16 R24, R148.reuse, R138, R24 ;  /* 0x0000008a9418723c */ /* 0x040fe20000041818 */
[----:B------:R-:W-:Y:S07]  /*6720*/  LDSM.16.M88.4 R136, [R191+0x8000] ;  /* 0x00800000bf88783b */ /* 0x000fee0000000200 */
[C---:B------:R-:W-:Y:S08]  /*6730*/  HMMA.16816.F32.BF16 R28, R148.reuse, R140, R28 ;  /* 0x0000008c941c723c */ /* 0x040ff0000004181c */
[----:B------:R-:W-:Y:S01]  /*6740*/  HMMA.16816.F32.BF16 R32, R148, R142, R32 ;  /* 0x0000008e9420723c */ /* 0x000fe20000041820 */
[----:B------:R-:W1:Y:S05]  /*6750*/  LDSM.16.M88.4 R140, [R190+UR5+0x10000] ;  /* 0x01000005be8c783b */ /* 0x000e6a0008000200 */
[----:B------:R-:W-:Y:S02]  /*6760*/  LDSM.16.M88.4 R148, [R190+UR5+0x11800] ;  /* 0x01180005be94783b */ /* 0x000fe40008000200 */
[C---:B--2---:R-:W-:Y:S08]  /*6770*/  HMMA.16816.F32.BF16 R4, R156.reuse, R160, R4 ;  /* 0x000000a09c04723c */ /* 0x044ff00000041804 */
[C---:B------:R-:W-:Y:S01]  /*6780*/  HMMA.16816.F32.BF16 R8, R156.reuse, R162, R8 ;  /* 0x000000a29c08723c */ /* 0x040fe20000041808 */
[----:B------:R-:W-:Y:S07]  /*6790*/  LDSM.16.M88.4 R160, [R185+0x11000] ;  /* 0x01100000b9a0783b */ /* 0x000fee0000000200 */
[C---:B---3--:R-:W-:Y:S08]  /*67a0*/  HMMA.16816.F32.BF16 R12, R156.reuse, R132, R12 ;  /* 0x000000849c0c723c */ /* 0x048ff0000004180c */
[C---:B------:R-:W-:Y:S01]  /*67b0*/  HMMA.16816.F32.BF16 R16, R156.reuse, R134, R16 ;  /* 0x000000869c10723c */ /* 0x040fe20000041810 */
[----:B------:R-:W2:Y:S07]  /*67c0*/  LDSM.16.M88.4 R132, [R190+UR5+0x10800] ;  /* 0x01080005be84783b */ /* 0x000eae0008000200 */
[C---:B----4-:R-:W-:Y:S08]  /*67d0*/  HMMA.16816.F32.BF16 R20, R156.reuse, R144, R20 ;  /* 0x000000909c14723c */ /* 0x050ff00000041814 */
[C---:B------:R-:W-:Y:S01]  /*67e0*/  HMMA.16816.F32.BF16 R24, R156.reuse, R146, R24 ;  /* 0x000000929c18723c */ /* 0x040fe20000041818 */
[----:B------:R-:W3:Y:S07]  /*67f0*/  LDSM.16.M88.4 R144, [R190+UR5+0x11000] ;  /* 0x01100005be90783b */ /* 0x000eee0008000200 */
[C---:B-----5:R-:W-:Y:S08]  /*6800*/  HMMA.16816.F32.BF16 R28, R156.reuse, R152, R28 ;  /* 0x000000989c1c723c */ /* 0x060ff0000004181c */
[----:B------:R-:W-:Y:S01]  /*6810*/  HMMA.16816.F32.BF16 R32, R156, R154, R32 ;  /* 0x0000009a9c20723c */ /* 0x000fe20000041820 */
[----:B------:R-:W-:Y:S05]  /*6820*/  LDSM.16.M88.4 R152, [R188+0x8000] ;  /* 0x00800000bc98783b */ /* 0x000fea0000000200 */
[----:B------:R-:W4:Y:S02]  /*6830*/  LDSM.16.M88.4 R156, [R187+0x10000] ;  /* 0x01000000bb9c783b */ /* 0x000f240000000200 */
[C---:B-1----:R-:W-:Y:S08]  /*6840*/  HMMA.16816.F32.BF16 R4, R136.reuse, R140, R4 ;  /* 0x0000008c8804723c */ /* 0x042ff00000041804 */
        /* <DEDUP_REMOVED lines=8> */
[C---:B------:R-:W-:Y:S08]  /*68d0*/  HMMA.16816.F32.BF16 R28, R136.reuse, R148, R28 ;  /* 0x00000094881c723c */ /* 0x040ff0000004181c */
[----:B------:R-:W-:Y:S01]  /*68e0*/  HMMA.16816.F32.BF16 R32, R136, R150, R32 ;  /* 0x000000968820723c */ /* 0x000fe20000041820 */
[----:B------:R-:W-:Y:S05]  /*68f0*/  LDSM.16.M88.4 R136, [R189+0x8000] ;  /* 0x00800000bd88783b */ /* 0x000fea0000000200 */
[----:B------:R-:W5:Y:S02]  /*6900*/  LDSM.16.M88.4 R148, [R185+0x10000] ;  /* 0x01000000b994783b */ /* 0x000f640000000200 */
        /* <DEDUP_REMOVED lines=8> */
[----:B------:R1:W2:Y:S07]  /*6990*/  LDSM.16.M88.4 R132, [R186+0x8000] ;  /* 0x00800000ba84783b */ /* 0x0002ae0000000200 */
[C---:B---3--:R-:W-:Y:S08]  /*69a0*/  HMMA.16816.F32.BF16 R28, R152.reuse, R144, R28 ;  /* 0x00000090981c723c */ /* 0x048ff0000004181c */
[----:B------:R-:W-:Y:S01]  /*69b0*/  HMMA.16816.F32.BF16 R32, R152, R146, R32 ;  /* 0x000000929820723c */ /* 0x000fe20000041820 */
[----:B------:R-:W3:Y:S07]  /*69c0*/  LDSM.16.M88.4 R144, [R184+0x10800] ;  /* 0x01080000b890783b */ /* 0x000eee0000000200 */
[C---:B-----5:R-:W-:Y:S05]  /*69d0*/  HMMA.16816.F32.BF16 R4, R136.reuse, R148, R4 ;  /* 0x000000948804723c */ /* 0x060fea0000041804 */
[----:B-1----:R-:W-:Y:S03]  /*69e0*/  IMAD R186, R205, 0x40, R198 ;  /* 0x00000040cdba7824 */ /* 0x002fe600078e02c6 */
[C---:B------:R-:W-:Y:S03]  /*69f0*/  HMMA.16816.F32.BF16 R8, R136.reuse, R150, R8 ;  /* 0x000000968808723c */ /* 0x040fe60000041808 */
[----:B------:R-:W-:Y:S01]  /*6a00*/  LOP3.LUT R218, RZ, R186, RZ, 0x33, !PT ;  /* 0x000000baffda7212 */ /* 0x000fe200078e33ff */
[C-C-:B------:R-:W-:Y:S02]  /*6a10*/  IMAD.IADD R214, R197.reuse, 0x1, -R186.reuse ;  /* 0x00000001c5d67824 */ /* 0x140fe400078e0aba */
[----:B------:R-:W-:Y:S02]  /*6a20*/  IMAD.IADD R215, R196, 0x1, -R186 ;  /* 0x00000001c4d77824 */ /* 0x000fe400078e0aba */
[C---:B----4-:R-:W-:Y:S03]  /*6a30*/  HMMA.16816.F32.BF16 R12, R136.reuse, R156, R12 ;  /* 0x0000009c880c723c */ /* 0x050fe6000004180c */
[----:B------:R-:W-:Y:S01]  /*6a40*/  IABS R213, R214 ;  /* 0x000000d600d57213 */ /* 0x000fe20000000000 */
[C---:B------:R-:W-:Y:S01]  /*6a50*/  IMAD.IADD R218, R197.reuse, 0x1, R218 ;  /* 0x00000001c5da7824 */ /* 0x040fe200078e02da */
[----:B------:R-:W-:Y:S01]  /*6a60*/  IABS R215, R215 ;  /* 0x000000d700d77213 */ /* 0x000fe20000000000 */
[----:B------:R-:W-:Y:S01]  /*6a70*/  VIADD R217, R214, 0xfffffff8 ;  /* 0xfffffff8d6d97836 */ /* 0x000fe20000000000 */
[----:B------:R-:W-:Y:S01]  /*6a80*/  I2FP.F32.S32 R213, R213 ;  /* 0x000000d500d57245 */ /* 0x000fe20000201400 */
[C---:B------:R-:W-:Y:S03]  /*6a90*/  HMMA.16816.F32.BF16 R16, R136.reuse, R158, R16 ;  /* 0x0000009e8810723c */ /* 0x040fe60000041810 */
[----:B------:R-:W-:Y:S01]  /*6aa0*/  I2FP.F32.S32 R215, R215 ;  /* 0x000000d700d77245 */ /* 0x000fe20000201400 */
[----:B------:R-:W-:Y:S01]  /*6ab0*/  VIADD R216, R218, 0x8 ;  /* 0x00000008dad87836 */ /* 0x000fe20000000000 */
[----:B------:R-:W-:Y:S02]  /*6ac0*/  IADD3 R214, PT, PT, R197, -0x9, -R186 ;  /* 0xfffffff7c5d67810 */ /* 0x000fe40007ffe8ba */
[----:B------:R-:W-:Y:S01]  /*6ad0*/  IABS R218, R218 ;  /* 0x000000da00da7213 */ /* 0x000fe20000000000 */
[C---:B------:R-:W-:Y:S03]  /*6ae0*/  HMMA.16816.F32.BF16 R20, R136.reuse, R160, R20 ;  /* 0x000000a08814723c */ /* 0x040fe60000041814 */
[----:B------:R-:W-:Y:S02]  /*6af0*/  IABS R216, R216 ;  /* 0x000000d800d87213 */ /* 0x000fe40000000000 */
[----:B------:R-:W-:Y:S02]  /*6b00*/  IABS R214, R214 ;  /* 0x000000d600d67213 */ /* 0x000fe40000000000 */
[----:B------:R-:W-:Y:S01]  /*6b10*/  I2FP.F32.S32 R216, R216 ;  /* 0x000000d800d87245 */ /* 0x000fe20000201400 */
[C---:B------:R-:W-:Y:S03]  /*6b20*/  HMMA.16816.F32.BF16 R24, R136.reuse, R162, R24 ;  /* 0x000000a28818723c */ /* 0x040fe60000041818 */
[----:B------:R-:W-:Y:S02]  /*6b30*/  I2FP.F32.S32 R218, R218 ;  /* 0x000000da00da7245 */ /* 0x000fe40000201400 */
[----:B------:R-:W-:Y:S02]  /*6b40*/  I2FP.F32.S32 R214, R214 ;  /* 0x000000d600d67245 */ /* 0x000fe40000201400 */
[----:B------:R-:W-:Y:S01]  /*6b50*/  IABS R217, R217 ;  /* 0x000000d900d97213 */ /* 0x000fe20000000000 */
[C---:B------:R-:W-:Y:S03]  /*6b60*/  HMMA.16816.F32.BF16 R28, R136.reuse, R164, R28 ;  /* 0x000000a4881c723c */ /* 0x040fe6000004181c */
[----:B------:R-:W-:Y:S05]  /*6b70*/  I2FP.F32.S32 R217, R217 ;  /* 0x000000d900d97245 */ /* 0x000fea0000201400 */
[----:B------:R-:W-:Y:S01]  /*6b80*/  HMMA.16816.F32.BF16 R32, R136, R166, R32 ;  /* 0x000000a68820723c */ /* 0x000fe20000041820 */
[----:B------:R-:W1:Y:S07]  /*6b90*/  LDSM.16.M88.4 R136, [R184+0x11000] ;  /* 0x01100000b888783b */ /* 0x000e6e0000000200 */
[C---:B--2---:R-:W-:Y:S08]  /*6ba0*/  HMMA.16816.F32.BF16 R4, R132.reuse, R140, R4 ;  /* 0x0000008c8404723c */ /* 0x044ff00000041804 */
[C---:B------:R-:W-:Y:S01]  /*6bb0*/  HMMA.16816.F32.BF16 R8, R132.reuse, R142, R8 ;  /* 0x0000008e8408723c */ /* 0x040fe20000041808 */
[----:B------:R-:W2:Y:S01]  /*6bc0*/  LDSM.16.M88.4 R140, [R184+0x11800] ;  /* 0x01180000b88c783b */ /* 0x000ea20000000200 */
[----:B------:R-:W-:Y:S04]  /*6bd0*/  DEPBAR.LE SB0, 0x0 ;  /* 0x000080000000791a */ /* 0x000fe80000000000 */
[----:B------:R-:W-:Y:S02]  /*6be0*/  BAR.SYNC.DEFER_BLOCKING 0x0 ;  /* 0x0000000000007b1d */ /* 0x000fe40000010000 */
[C---:B---3--:R-:W-:Y:S05]  /*6bf0*/  HMMA.16816.F32.BF16 R12, R132.reuse, R144, R12 ;  /* 0x00000090840c723c */ /* 0x048fea000004180c */
[-C--:B------:R-:W-:Y:S01]  /*6c00*/  FFMA.FTZ R4, R213, -R0.reuse, R4 ;  /* 0x80000000d5047223 */ /* 0x080fe20000010004 */
[-C--:B------:R-:W-:Y:S01]  /*6c10*/  FFMA.FTZ R6, R215, -R0.reuse, R6 ;  /* 0x80000000d7067223 */ /* 0x080fe20000010006 */
[C---:B------:R-:W-:Y:S01]  /*6c20*/  IADD3 R215, PT, PT, R196.reuse, -0x9, -R186 ;  /* 0xfffffff7c4d77810 */ /* 0x040fe20007ffe8ba */
[C---:B------:R-:W-:Y:S03]  /*6c30*/  HMMA.16816.F32.BF16 R16, R132.reuse, R146, R16 ;  /* 0x000000928410723c */ /* 0x040fe60000041810 */
[----:B------:R-:W-:Y:S01]  /*6c40*/  IABS R215, R215 ;  /* 0x000000d700d77213 */ /* 0x000fe20000000000 */
[-C--:B------:R-:W-:Y:S01]  /*6c50*/  FFMA.FTZ R10, R213, -R0.reuse, R10 ;  /* 0x80000000d50a7223 */ /* 0x080fe2000001000a */
[--C-:B------:R-:W-:Y:S01]  /*6c60*/  IADD3 R213, PT, PT, R196, -0x10, -R186.reuse ;  /* 0xfffffff0c4d57810 */ /* 0x100fe20007ffe8ba */
[-C--:B------:R-:W-:Y:S01]  /*6c70*/  FFMA.FTZ R7, R216, -R0.reuse, R7 ;  /* 0x80000000d8077223 */ /* 0x080fe20000010007 */
[C-C-:B------:R-:W-:Y:S01]  /*6c80*/  IADD3 R216, PT, PT, R197.reuse, -0x10, -R186.reuse ;  /* 0xfffffff0c5d87810 */ /* 0x140fe20007ffe8ba */
[-C--:B------:R-:W-:Y:S01]  /*6c90*/  FFMA.FTZ R5, R218, -R0.reuse, R5 ;  /* 0x80000000da057223 */ /* 0x080fe20000010005 */
[----:B------:R-:W-:Y:S01]  /*6ca0*/  IABS R213, R213 ;  /* 0x000000d500d57213 */ /* 0x000fe20000000000 */
[C---:B-1----:R-:W-:Y:S03]  /*6cb0*/  HMMA.16816.F32.BF16 R20, R132.reuse, R136, R20 ;  /* 0x000000888414723c */ /* 0x042fe60000041814 */
[C-C-:B------:R-:W-:Y:S01]  /*6cc0*/  IADD3 R136, PT, PT, R197.reuse, -0x19, -R186.reuse ;  /* 0xffffffe7c5887810 */ /* 0x140fe20007ffe8ba */
[-C--:B------:R-:W-:Y:S01]  /*6cd0*/  FFMA.FTZ R9, R214, -R0.reuse, R9 ;  /* 0x80000000d6097223 */ /* 0x080fe20000010009 */
[----:B------:R-:W-:Y:S01]  /*6ce0*/  IADD3 R137, PT, PT, R197, -0x18, -R186 ;  /* 0xffffffe8c5897810 */ /* 0x000fe20007ffe8ba */
[----:B------:R-:W-:Y:S01]  /*6cf0*/  FFMA.FTZ R8, R217, -R0, R8 ;  /* 0x80000000d9087223 */ /* 0x000fe20000010008 */
[----:B------:R-:W-:Y:S01]  /*6d00*/  IABS R136, R136 ;  /* 0x0000008800887213 */ /* 0x000fe20000000000 */
[C---:B------:R-:W-:Y:S03]  /*6d10*/  HMMA.16816.F32.BF16 R24, R132.reuse, R138, R24 ;  /* 0x0000008a8418723c */ /* 0x040fe60000041818 */
[----:B------:R-:W-:Y:S02]  /*6d20*/  I2FP.F32.S32 R136, R136 ;  /* 0x0000008800887245 */ /* 0x000fe40000201400 */
[----:B------:R-:W-:Y:S02]  /*6d30*/  IABS R137, R137 ;  /* 0x0000008900897213 */ /* 0x000fe40000000000 */
[----:B------:R-:W-:Y:S01]  /*6d40*/  I2FP.F32.S32 R213, R213 ;  /* 0x000000d500d57245 */ /* 0x000fe20000201400 */
[-C--:B------:R-:W-:Y:S01]  /*6d50*/  FFMA.FTZ R17, R136, -R0.reuse, R17 ;  /* 0x8000000088117223 */ /* 0x080fe20000010011 */
[----:B------:R-:W-:Y:S01]  /*6d60*/  I2FP.F32.S32 R137, R137 ;  /* 0x0000008900897245 */ /* 0x000fe20000201400 */
[C---:B--2---:R-:W-:Y:S03]  /*6d70*/  HMMA.16816.F32.BF16 R28, R132.reuse, R140, R28 ;  /* 0x0000008c841c723c */ /* 0x044fe6000004181c */
[----:B------:R-:W-:Y:S01]  /*6d80*/  IADD3 R136, PT, PT, R197, -0x21, -R186 ;  /* 0xffffffdfc5887810 */ /* 0x000fe20007ffe8ba */
[-C--:B------:R-:W-:Y:S01]  /*6d90*/  FFMA.FTZ R16, R137, -R0.reuse, R16 ;  /* 0x8000000089107223 */ /* 0x080fe20000010010 */
[----:B------:R-:W-:Y:S01]  /*6da0*/  IADD3 R137, PT, PT, R196, -0x20, -R186 ;  /* 0xffffffe0c4897810 */ /* 0x000fe20007ffe8ba */
[----:B------:R-:W-:Y:S01]  /*6db0*/  FFMA.FTZ R14, R213, -R0, R14 ;  /* 0x80000000d50e7223 */ /* 0x000fe2000001000e */
[----:B------:R-:W-:Y:S01]  /*6dc0*/  IABS R136, R136 ;  /* 0x0000008800887213 */ /* 0x000fe20000000000 */
[----:B------:R-:W-:Y:S03]  /*6dd0*/  HMMA.16816.F32.BF16 R32, R132, R142, R32 ;  /* 0x0000008e8420723c */ /* 0x000fe60000041820 */
[----:B------:R-:W-:Y:S02]  /*6de0*/  I2FP.F32.S32 R136, R136 ;  /* 0x0000008800887245 */ /* 0x000fe40000201400 */
[----:B------:R-:W-:Y:S02]  /*6df0*/  IABS R137, R137 ;  /* 0x0000008900897213 */ /* 0x000fe40000000000 */
[--C-:B------:R-:W-:Y:S01]  /*6e00*/  IADD3 R213, PT, PT, R197, -0x20, -R186.reuse ;  /* 0xffffffe0c5d57810 */ /* 0x100fe20007ffe8ba */
[-C--:B------:R-:W-:Y:S01]  /*6e10*/  FFMA.FTZ R21, R136, -R0.reuse, R21 ;  /* 0x8000000088157223 */ /* 0x080fe20000010015 */
[----:B------:R-:W-:Y:S02]  /*6e20*/  I2FP.F32.S32 R137, R137 ;  /* 0x0000008900897245 */ /* 0x000fe40000201400 */
[C-C-:B------:R-:W-:Y:S02]  /*6e30*/  IADD3 R136, PT, PT, R196.reuse, -0x29, -R186.reuse ;  /* 0xffffffd7c4887810 */ /* 0x140fe40007ffe8ba */
[C---:B------:R-:W-:Y:S01]  /*6e40*/  IADD3 R138, PT, PT, R196.reuse, -0x19, -R186 ;  /* 0xffffffe7c48a7810 */ /* 0x040fe20007ffe8ba */
[----:B------:R-:W-:Y:S01]  /*6e50*/  FFMA.FTZ R22, R137, -R0, R22 ;  /* 0x8000000089167223 */ /* 0x000fe20000010016 */
[----:B------:R-:W-:Y:S02]  /*6e60*/  IABS R136, R136 ;  /* 0x0000008800887213 */ /* 0x000fe40000000000 */
[--C-:B------:R-:W-:Y:S02]  /*6e70*/  IADD3 R137, PT, PT, R196, -0x28, -R186.reuse ;  /* 0xffffffd8c4897810 */ /* 0x100fe40007ffe8ba */
[----:B------:R-:W-:Y:S02]  /*6e80*/  I2FP.F32.S32 R136, R136 ;  /* 0x0000008800887245 */ /* 0x000fe40000201400 */
[----:B------:R-:W-:Y:S02]  /*6e90*/  IABS R137, R137 ;  /* 0x0000008900897213 */ /* 0x000fe40000000000 */
[----:B------:R-:W-:Y:S01]  /*6ea0*/  IABS R213, R213 ;  /* 0x000000d500d57213 */ /* 0x000fe20000000000 */
[----:B------:R-:W-:Y:S01]  /*6eb0*/  FFMA.FTZ R27, R136, -R0, R27 ;  /* 0x80000000881b7223 */ /* 0x000fe2000001001b */
[----:B------:R-:W-:Y:S02]  /*6ec0*/  I2FP.F32.S32 R137, R137 ;  /* 0x0000008900897245 */ /* 0x000fe40000201400 */
[----:B------:R-:W-:Y:S02]  /*6ed0*/  IADD3 R136, PT, PT, R197, -0x31, -R186 ;  /* 0xffffffcfc5887810 */ /* 0x000fe40007ffe8ba */
[----:B------:R-:W-:Y:S01]  /*6ee0*/  IABS R216, R216 ;  /* 0x000000d800d87213 */ /* 0x000fe20000000000 */
[----:B------:R-:W-:Y:S01]  /*6ef0*/  FFMA.FTZ R26, R137, -R0, R26 ;  /* 0x80000000891a7223 */ /* 0x000fe2000001001a */
[--C-:B------:R-:W-:Y:S02]  /*6f00*/  IADD3 R133, PT, PT, R197, -0x38, -R186.reuse ;  /* 0xffffffc8c5857810 */ /* 0x100fe40007ffe8ba */
[----:B------:R-:W-:Y:S02]  /*6f10*/  IABS R136, R136 ;  /* 0x0000008800887213 */ /* 0x000fe40000000000 */
[----:B------:R-:W-:Y:S02]  /*6f20*/  IABS R138, R138 ;  /* 0x0000008a008a7213 */ /* 0x000fe40000000000 */
[----:B------:R-:W-:Y:S02]  /*6f30*/  I2FP.F32.S32 R213, R213 ;  /* 0x000000d500d57245 */ /* 0x000fe40000201400 */
[----:B------:R-:W-:Y:S02]  /*6f40*/  IADD3 R137, PT, PT, R196, -0x30, -R186 ;  /* 0xffffffd0c4897810 */ /* 0x000fe40007ffe8ba */
[----:B------:R-:W-:Y:S01]  /*6f50*/  I2FP.F32.S32 R218, R215 ;  /* 0x000000d700da7245 */ /* 0x000fe20000201400 */
[----:B------:R-:W-:Y:S01]  /*6f60*/  FFMA.FTZ R20, R213, -R0, R20 ;  /* 0x80000000d5147223 */ /* 0x000fe20000010014 */
[----:B------:R-:W-:Y:S02]  /*6f70*/  I2FP.F32.S32 R215, R216 ;  /* 0x000000d800d77245 */ /* 0x000fe40000201400 */
[----:B------:R-:W-:Y:S01]  /*6f80*/  IABS R133, R133 ;  /* 0x0000008500857213 */ /* 0x000fe20000000000 */
[----:B------:R-:W-:Y:S01]  /*6f90*/  FFMA.FTZ R11, R218, -R0, R11 ;  /* 0x80000000da0b7223 */ /* 0x000fe2000001000b */
[----:B------:R-:W-:Y:S01]  /*6fa0*/  I2FP.F32.S32 R136, R136 ;  /* 0x0000008800887245 */ /* 0x000fe20000201400 */
[-C--:B------:R-:W-:Y:S01]  /*6fb0*/  FFMA.FTZ R12, R215, -R0.reuse, R12 ;  /* 0x80000000d70c7223 */ /* 0x080fe2000001000c */
[C-C-:B------:R-:W-:Y:S02]  /*6fc0*/  IADD3 R216, PT, PT, R197.reuse, -0x11, -R186.reuse ;  /* 0xffffffefc5d87810 */ /* 0x140fe40007ffe8ba */
[--C-:B------:R-:W-:Y:S01]  /*6fd0*/  IADD3 R214, PT, PT, R196, -0x11, -R186.reuse ;  /* 0xffffffefc4d67810 */ /* 0x100fe20007ffe8ba */
[----:B------:R-:W-:Y:S01]  /*6fe0*/  FFMA.FTZ R29, R136, -R0, R29 ;  /* 0x80000000881d7223 */ /* 0x000fe2000001001d */
[----:B------:R-:W-:Y:S02]  /*6ff0*/  I2FP.F32.S32 R138, R138 ;  /* 0x0000008a008a7245 */ /* 0x000fe40000201400 */
[----:B------:R-:W-:Y:S02]  /*7000*/  IABS R137, R137 ;  /* 0x0000008900897213 */ /* 0x000fe40000000000 */
[----:B------:R-:W-:Y:S01]  /*7010*/  IADD3 R213, PT, PT, R197, -0x28, -R186 ;  /* 0xffffffd8c5d57810 */ /* 0x000fe20007ffe8ba */
[----:B------:R-:W-:Y:S01]  /*7020*/  FFMA.FTZ R19, R138, -R0, R19 ;  /* 0x800000008a137223 */ /* 0x000fe20000010013 */
[----:B------:R-:W-:Y:S02]  /*7030*/  I2FP.F32.S32 R133, R133 ;  /* 0x0000008500857245 */ /* 0x000fe40000201400 */
[----:B------:R-:W-:Y:S02]  /*7040*/  IABS R216, R216 ;  /* 0x000000d800d87213 */ /* 0x000fe40000000000 */
[----:B------:R-:W-:Y:S01]  /*7050*/  IABS R214, R214 ;  /* 0x000000d600d67213 */ /* 0x000fe20000000000 */
[-C--:B------:R-:W-:Y:S01]  /*7060*/  FFMA.FTZ R32, R133, -R0.reuse, R32 ;  /* 0x8000000085207223 */ /* 0x080fe20000010020 */
[C-C-:B------:R-:W-:Y:S02]  /*7070*/  IADD3 R215, PT, PT, R196.reuse, -0x18, -R186.reuse ;  /* 0xffffffe8c4d77810 */ /* 0x140fe40007ffe8ba */
[----:B------:R-:W-:Y:S02]  /*7080*/  I2FP.F32.S32 R137, R137 ;  /* 0x0000008900897245 */ /* 0x000fe40000201400 */
[C-C-:B------:R-:W-:Y:S02]  /*7090*/  IADD3 R136, PT, PT, R196.reuse, -0x38, -R186.reuse ;  /* 0xffffffc8c4887810 */ /* 0x140fe40007ffe8ba */
[----:B------:R-:W-:Y:S01]  /*70a0*/  IADD3 R138, PT, PT, R197, -0x29, -R186 ;  /* 0xffffffd7c58a7810 */ /* 0x000fe20007ffe8ba */
[----:B------:R-:W-:Y:S01]  /*70b0*/  FFMA.FTZ R30, R137, -R0, R30 ;  /* 0x80000000891e7223 */ /* 0x000fe2000001001e */
[----:B------:R-:W-:Y:S02]  /*70c0*/  IABS R213, R213 ;  /* 0x000000d500d57213 */ /* 0x000fe40000000000 */
[--C-:B------:R-:W-:Y:S02]  /*70d0*/  IADD3 R132, PT, PT, R196, -0x31, -R186.reuse ;  /* 0xffffffcfc4847810 */ /* 0x100fe40007ffe8ba */
[----:B------:R-:W-:Y:S02]  /*70e0*/  I2FP.F32.S32 R216, R216 ;  /* 0x000000d800d87245 */ /* 0x000fe40000201400 */
[----:B------:R-:W-:Y:S02]  /*70f0*/  I2FP.F32.S32 R214, R214 ;  /* 0x000000d600d67245 */ /* 0x000fe40000201400 */
[----:B------:R-:W-:Y:S01]  /*7100*/  IABS R215, R215 ;  /* 0x000000d700d77213 */ /* 0x000fe20000000000 */
[-C--:B------:R-:W-:Y:S01]  /*7110*/  FFMA.FTZ R13, R216, -R0.reuse, R13 ;  /* 0x80000000d80d7223 */ /* 0x080fe2000001000d */
[----:B------:R-:W-:Y:S01]  /*7120*/  IADD3 R184, PT, PT, R196, -0x21, -R186 ;  /* 0xffffffdfc4b87810 */ /* 0x000fe20007ffe8ba */
[----:B------:R-:W-:Y:S01]  /*7130*/  FFMA.FTZ R15, R214, -R0, R15 ;  /* 0x80000000d60f7223 */ /* 0x000fe2000001000f */
[----:B------:R-:W-:Y:S02]  /*7140*/  IABS R133, R136 ;  /* 0x0000008800857213 */ /* 0x000fe40000000000 */
[----:B------:R-:W-:Y:S02]  /*7150*/  IABS R138, R138 ;  /* 0x0000008a008a7213 */ /* 0x000fe40000000000 */
[----:B------:R-:W-:Y:S02]  /*7160*/  I2FP.F32.S32 R213, R213 ;  /* 0x000000d500d57245 */ /* 0x000fe40000201400 */
[----:B------:R-:W-:Y:S02]  /*7170*/  IABS R132, R132 ;  /* 0x0000008400847213 */ /* 0x000fe40000000000 */
[----:B------:R-:W-:Y:S01]  /*7180*/  FMNMX3.FTZ R136, R2, R4, R5, !PT ;  /* 0x0000000402887276 */ /* 0x000fe20007810005 */
[----:B------:R-:W-:Y:S01]  /*7190*/  FFMA.FTZ R24, R213, -R0, R24 ;  /* 0x80000000d5187223 */ /* 0x000fe20000010018 */
[----:B------:R-:W-:Y:S02]  /*71a0*/  FMNMX3.FTZ R137, R3, R6, R7, !PT ;  /* 0x0000000603897276 */ /* 0x000fe40007810007 */
[----:B------:R-:W-:Y:S02]  /*71b0*/  I2FP.F32.S32 R215, R215 ;  /* 0x000000d700d77245 */ /* 0x000fe40000201400 */
[----:B------:R-:W-:Y:S02]  /*71c0*/  IABS R184, R184 ;  /* 0x000000b800b87213 */ /* 0x000fe40000000000 */
[----:B------:R-:W-:Y:S01]  /*71d0*/  I2FP.F32.S32 R138, R138 ;  /* 0x0000008a008a7245 */ /* 0x000fe20000201400 */
[----:B------:R-:W-:Y:S01]  /*71e0*/  FFMA.FTZ R18, R215, -R0, R18 ;  /* 0x80000000d7127223 */ /* 0x000fe20000010012 */
[----:B------:R-:W-:Y:S02]  /*71f0*/  I2FP.F32.S32 R132, R132 ;  /* 0x0000008400847245 */ /* 0x000fe40000201400 */
[----:B------:R-:W-:Y:S01]  /*7200*/  FMNMX3.FTZ R136, R136, R8, R9, !PT ;  /* 0x0000000888887276 */ /* 0x000fe20007810009 */
[----:B------:R-:W-:Y:S01]  /*7210*/  FFMA.FTZ R25, R138, -R0, R25 ;  /* 0x800000008a197223 */ /* 0x000fe20000010019 */
[----:B------:R-:W-:Y:S01]  /*7220*/  FMNMX3.FTZ R137, R137, R10, R11, !PT ;  /* 0x0000000a89897276 */ /* 0x000fe2000781000b */
[----:B------:R-:W-:Y:S01]  /*7230*/  FFMA.FTZ R31, R132, -R0, R31 ;  /* 0x80000000841f7223 */ /* 0x000fe2000001001f */
[----:B------:R-:W-:Y:S02]  /*7240*/  I2FP.F32.S32 R184, R184 ;  /* 0x000000b800b87245 */ /* 0x000fe40000201400 */
[--C-:B------:R-:W-:Y:S02]  /*7250*/  IADD3 R213, PT, PT, R197, -0x30, -R186.reuse ;  /* 0xffffffd0c5d57810 */ /* 0x100fe40007ffe8ba */
[----:B------:R-:W-:Y:S01]  /*7260*/  FMNMX3.FTZ R136, R136, R12, R13, !PT ;  /* 0x0000000c88887276 */ /* 0x000fe2000781000d */
[----:B------:R-:W-:Y:S01]  /*7270*/  FFMA.FTZ R23, R184, -R0, R23 ;  /* 0x80000000b8177223 */ /* 0x000fe20000010017 */
[----:B------:R-:W-:Y:S02]  /*7280*/  FMNMX3.FTZ R137, R137, R14, R15, !PT ;  /* 0x0000000e89897276 */ /* 0x000fe4000781000f */
[----:B------:R-:W-:Y:S02]  /*7290*/  IABS R213, R213 ;  /* 0x000000d500d57213 */ /* 0x000fe40000000000 */
[--C-:B------:R-:W-:Y:S02]  /*72a0*/  IADD3 R138, PT, PT, R197, -0x39, -R186.reuse ;  /* 0xffffffc7c58a7810 */ /* 0x100fe40007ffe8ba */
[----:B------:R-:W-:Y:S02]  /*72b0*/  IADD3 R132, PT, PT, R196, -0x39, -R186 ;  /* 0xffffffc7c4847810 */ /* 0x000fe40007ffe8ba */
[----:B------:R-:W-:Y:S02]  /*72c0*/  FMNMX3.FTZ R136, R136, R16, R17, !PT ;  /* 0x0000001088887276 */ /* 0x000fe40007810011 */
[----:B------:R-:W-:Y:S02]  /*72d0*/  FMNMX3.FTZ R137, R137, R18, R19, !PT ;  /* 0x0000001289897276 */ /* 0x000fe40007810013 */
[----:B------:R-:W-:Y:S02]  /*72e0*/  I2FP.F32.S32 R213, R213 ;  /* 0x000000d500d57245 */ /* 0x000fe40000201400 */
[----:B------:R-:W-:Y:S02]  /*72f0*/  IABS R138, R138 ;  /* 0x0000008a008a7213 */ /* 0x000fe40000000000 */
[----:B------:R-:W-:Y:S01]  /*7300*/  IABS R132, R132 ;  /* 0x0000008400847213 */ /* 0x000fe20000000000 */
[----:B------:R-:W-:Y:S01]  /*7310*/  FFMA.FTZ R28, R213, -R0, R28 ;  /* 0x80000000d51c7223 */ /* 0x000fe2000001001c */
[----:B------:R-:W-:Y:S02]  /*7320*/  FMNMX3.FTZ R136, R136, R20, R21, !PT ;  /* 0x0000001488887276 */ /* 0x000fe40007810015 */
[----:B------:R-:W-:Y:S02]  /*7330*/  FMNMX3.FTZ R137, R137, R22, R23, !PT ;  /* 0x0000001689897276 */ /* 0x000fe40007810017 */
[----:B------:R-:W-:Y:S02]  /*7340*/  I2FP.F32.S32 R138, R138 ;  /* 0x0000008a008a7245 */ /* 0x000fe40000201400 */
[----:B------:R-:W-:Y:S02]  /*7350*/  I2FP.F32.S32 R133, R133 ;  /* 0x0000008500857245 */ /* 0x000fe40000201400 */
[----:B------:R-:W-:Y:S01]  /*7360*/  I2FP.F32.S32 R132, R132 ;  /* 0x0000008400847245 */ /* 0x000fe20000201400 */
[----:B------:R-:W-:Y:S01]  /*7370*/  FFMA.FTZ R33, R138, -R0, R33 ;  /* 0x800000008a217223 */ /* 0x000fe20000010021 */
[----:B------:R-:W-:Y:S01]  /*7380*/  FMNMX3.FTZ R136, R136, R24, R25, !PT ;  /* 0x0000001888887276 */ /* 0x000fe20007810019 */
[----:B------:R-:W-:Y:S01]  /*7390*/  FFMA.FTZ R34, R133, -R0, R34 ;  /* 0x8000000085227223 */ /* 0x000fe20000010022 */
[----:B------:R-:W-:Y:S01]  /*73a0*/  FMNMX3.FTZ R137, R137, R26, R27, !PT ;  /* 0x0000001a89897276 */ /* 0x000fe2000781001b */
[----:B------:R-:W-:Y:S01]  /*73b0*/  FFMA.FTZ R35, R132, -R0, R35 ;  /* 0x8000000084237223 */ /* 0x000fe20000010023 */
[----:B------:R-:W-:Y:S02]  /*73c0*/  FMNMX3.FTZ R136, R136, R28, R29, !PT ;  /* 0x0000001c88887276 */ /* 0x000fe4000781001d */
[----:B------:R-:W-:Y:S02]  /*73d0*/  FMNMX3.FTZ R137, R137, R30, R31, !PT ;  /* 0x0000001e89897276 */ /* 0x000fe4000781001f */
[----:B------:R-:W-:Y:S02]  /*73e0*/  FMNMX3.FTZ R136, R136, R32, R33, !PT ;  /* 0x0000002088887276 */ /* 0x000fe40007810021 */
[----:B------:R-:W-:Y:S01]  /*73f0*/  FMNMX3.FTZ R137, R137, R34, R35, !PT ;  /* 0x0000002289897276 */ /* 0x000fe20007810023 */
[----:B------:R-:W-:Y:S06]  /*7400*/  @P4 BRA `(.L_x_253) ;  /* 0xffffffe400804947 */ /* 0x000fec000383ffff */
.L_x_252:
        /* <DEDUP_REMOVED lines=8> */
[----:B-1----:R-:W-:Y:S07]  /*7490*/  FMNMX.FTZ R133, R138, R133, !PT ;  /* 0x000000858a857209 */ /* 0x002fee0007810000 */
[----:B------:R-:W1:Y:S01]  /*74a0*/  LDSM.16.MT88.4 R136, [R178+0x12000] ;  /* 0x01200000b288783b */ /* 0x000e620000004200 */
[----:B--2---:R-:W-:Y:S01]  /*74b0*/  FMNMX.FTZ R132, R135, R132, !PT ;  /* 0x0000008487847209 */ /* 0x004fe20007810000 */
[C---:B------:R-:W-:Y:S01]  /*74c0*/  FMUL.FTZ R185, R133.reuse, UR4 ;  /* 0x0000000485b97c20 */ /* 0x040fe20008410000 */
[C---:B------:R-:W-:Y:S01]  /*74d0*/  FSETP.NEU.FTZ.AND P3, PT, R133.reuse, -INF , PT ;  /* 0xff8000008500780b */ /* 0x040fe20003f7d000 */
[----:B------:R-:W-:Y:S01]  /*74e0*/  FADD.FTZ R2, -R133, R2 ;  /* 0x0000000285027221 */ /* 0x000fe20000010100 */
[C---:B------:R-:W-:Y:S01]  /*74f0*/  FSETP.NEU.FTZ.AND P2, PT, R132.reuse, -INF , PT ;  /* 0xff8000008400780b */ /* 0x040fe20003f5d000 */
[C---:B------:R-:W-:Y:S01]  /*7500*/  FMUL.FTZ R171, R132.reuse, UR4 ;  /* 0x0000000484ab7c20 */ /* 0x040fe20008410000 */
[----:B------:R-:W-:Y:S01]  /*7510*/  FADD.FTZ R134, -R132, R3 ;  /* 0x0000000384867221 */ /* 0x000fe20000010100 */
[----:B------:R-:W-:Y:S01]  /*7520*/  FSEL R185, R185, RZ, P3 ;  /* 0x000000ffb9b97208 */ /* 0x000fe20001800000 */
[----:B------:R-:W-:Y:S01]  /*7530*/  FMUL.FTZ R3, R2, UR4 ;  /* 0x0000000402037c20 */ /* 0x000fe20008410000 */
[----:B------:R-:W-:Y:S01]  /*7540*/  MOV R135, R206 ;  /* 0x000000ce00877202 */ /* 0x000fe20000000f00 */
[----:B------:R-:W-:Y:S01]  /*7550*/  FMUL.FTZ R2, R134, UR4 ;  /* 0x0000000486027c20 */ /* 0x000fe20008410000 */
[----:B------:R-:W-:Y:S01]  /*7560*/  FSEL R171, R171, RZ, P2 ;  /* 0x000000ffabab7208 */ /* 0x000fe20001000000 */
[--C-:B------:R-:W-:Y:S01]  /*7570*/  FFMA.FTZ R184, R4, UR4, -R185.reuse ;  /* 0x0000000404b87c23 */ /* 0x100fe200080108b9 */
[--C-:B------:R-:W-:Y:S01]  /*7580*/  FFMA.FTZ R170, R5, UR4, -R185.reuse ;  /* 0x0000000405aa7c23 */ /* 0x100fe200080108b9 */
[--C-:B------:R-:W-:Y:S01]  /*7590*/  FFMA.FTZ R168, R8, UR4, -R185.reuse ;  /* 0x0000000408a87c23 */ /* 0x100fe200080108b9 */
[----:B------:R-:W-:Y:S01]  /*75a0*/  FFMA.FTZ R167, R9, UR4, -R185 ;  /* 0x0000000409a77c23 */ /* 0x000fe200080108b9 */
[--C-:B------:R-:W-:Y:S01]  /*75b0*/  FFMA.FTZ R169, R6, UR4, -R171.reuse ;  /* 0x0000000406a97c23 */ /* 0x100fe200080108ab */
[--C-:B------:R-:W-:Y:S01]  /*75c0*/  FFMA.FTZ R166, R7, UR4, -R171.reuse ;  /* 0x0000000407a67c23 */ /* 0x100fe200080108ab */
[--C-:B------:R-:W-:Y:S01]  /*75d0*/  FFMA.FTZ R165, R10, UR4, -R171.reuse ;  /* 0x000000040aa57c23 */ /* 0x100fe200080108ab */
[--C-:B------:R-:W-:Y:S01]  /*75e0*/  FFMA.FTZ R164, R11, UR4, -R171.reuse ;  /* 0x000000040ba47c23 */ /* 0x100fe200080108ab */
[----:B------:R-:W2:Y:S01]  /*75f0*/  MUFU.EX2 R3, R3 ;  /* 0x0000000300037308 */ /* 0x000ea20000000800 */
[----:B------:R-:W-:Y:S01]  /*7600*/  @P0 IADD3 R135, PT, PT, R207, -0x40, RZ ;  /* 0xffffffc0cf870810 */ /* 0x000fe20007ffe0ff */
[----:B------:R-:W-:Y:S01]  /*7610*/  FFMA.FTZ R218, R27, UR4, -R171 ;  /* 0x000000041bda7c23 */ /* 0x000fe200080108ab */
[--C-:B------:R-:W-:Y:S07]  /*7620*/  FFMA.FTZ R188, R12, UR4, -R185.reuse ;  /* 0x000000040cbc7c23 */ /* 0x100fee00080108b9 */
[----:B------:R-:W3:Y:S01]  /*7630*/  MUFU.EX2 R2, R2 ;  /* 0x0000000200027308 */ /* 0x000ee20000000800 */
[----:B------:R-:W-:Y:S01]  /*7640*/  IADD3 R134, PT, PT, R172, R135, RZ ;  /* 0x00000087ac867210 */ /* 0x000fe20007ffe0ff */
[----:B------:R-:W4:Y:S01]  /*7650*/  LDSM.16.MT88.4 R144, [R135] ;  /* 0x000000008790783b */ /* 0x000f220000004200 */
[----:B------:R-:W-:Y:S07]  /*7660*/  FFMA.FTZ R189, R13, UR4, -R185 ;  /* 0x000000040dbd7c23 */ /* 0x000fee00080108b9 */
[----:B------:R-:W-:Y:S01]  /*7670*/  MUFU.EX2 R184, R184 ;  /* 0x000000b800b87308 */ /* 0x000fe20000000800 */
[--C-:B------:R-:W-:Y:S01]  /*7680*/  FFMA.FTZ R191, R14, UR4, -R171.reuse ;  /* 0x000000040ebf7c23 */ /* 0x100fe200080108ab */
[----:B------:R-:W-:Y:S01]  /*7690*/  FFMA.FTZ R186, R15, UR4, -R171 ;  /* 0x000000040fba7c23 */ /* 0x000fe200080108ab */
[--C-:B------:R-:W-:Y:S07]  /*76a0*/  FFMA.FTZ R187, R16, UR4, -R185.reuse ;  /* 0x0000000410bb7c23 */ /* 0x100fee00080108b9 */
[----:B------:R-:W5:Y:S01]  /*76b0*/  MUFU.EX2 R170, R170 ;  /* 0x000000aa00aa7308 */ /* 0x000f620000000800 */
[----:B------:R-:W-:Y:S01]  /*76c0*/  FFMA.FTZ R214, R17, UR4, -R185 ;  /* 0x0000000411d67c23 */ /* 0x000fe200080108b9 */
[C---:B--2---:R-:W-:Y:S01]  /*76d0*/  FMUL.FTZ R4, R3.reuse, R128 ;  /* 0x0000008003047220 */ /* 0x044fe20000410000 */
[C---:B------:R-:W-:Y:S07]  /*76e0*/  FMUL.FTZ R5, R3.reuse, R129 ;  /* 0x0000008103057220 */ /* 0x040fee0000410000 */
[----:B------:R-:W-:Y:S01]  /*76f0*/  MUFU.EX2 R169, R169 ;  /* 0x000000a900a97308 */ /* 0x000fe20000000800 */
[C---:B------:R-:W-:Y:S01]  /*7700*/  FMUL.FTZ R8, R3.reuse, R124 ;  /* 0x0000007c03087220 */ /* 0x040fe20000410000 */
[C---:B---3--:R-:W-:Y:S01]  /*7710*/  FMUL.FTZ R6, R2.reuse, R130 ;  /* 0x0000008202067220 */ /* 0x048fe20000410000 */
[C---:B------:R-:W-:Y:S07]  /*7720*/  FMUL.FTZ R7, R2.reuse, R131 ;  /* 0x0000008302077220 */ /* 0x040fee0000410000 */
[----:B------:R-:W2:Y:S01]  /*7730*/  MUFU.EX2 R166, R166 ;  /* 0x000000a600a67308 */ /* 0x000ea20000000800 */
[C---:B------:R-:W-:Y:S01]  /*7740*/  FMUL.FTZ R9, R3.reuse, R125 ;  /* 0x0000007d03097220 */ /* 0x040fe20000410000 */
[C---:B------:R-:W-:Y:S01]  /*7750*/  FMUL.FTZ R10, R2.reuse, R126 ;  /* 0x0000007e020a7220 */ /* 0x040fe20000410000 */
[----:B------:R-:W-:Y:S07]  /*7760*/  FMUL.FTZ R11, R2, R127 ;  /* 0x0000007f020b7220 */ /* 0x000fee0000410000 */
[----:B------:R-:W-:Y:S01]  /*7770*/  MUFU.EX2 R168, R168 ;  /* 0x000000a800a87308 */ /* 0x000fe20000000800 */
[----:B------:R-:W3:Y:S01]  /*7780*/  LDSM.16.MT88.4 R124, [R134] ;  /* 0x00000000867c783b */ /* 0x000ee20000004200 */
[----:B-----5:R-:W-:Y:S01]  /*7790*/  F2FP.BF16.F32.PACK_AB R128, R170, R184 ;  /* 0x000000b8aa80723e */ /* 0x020fe200000010ff */
[C---:B------:R-:W-:Y:S07]  /*77a0*/  FMUL.FTZ R36, R3.reuse, R36 ;  /* 0x0000002403247220 */ /* 0x040fee0000410000 */
[----:B------:R-:W5:Y:S01]  /*77b0*/  MUFU.EX2 R167, R167 ;  /* 0x000000a700a77308 */ /* 0x000f620000000800 */
[C---:B------:R-:W-:Y:S01]  /*77c0*/  FMUL.FTZ R37, R3.reuse, R37 ;  /* 0x0000002503257220 */ /* 0x040fe20000410000 */
[C---:B------:R-:W-:Y:S01]  /*77d0*/  FMUL.FTZ R38, R2.reuse, R38 ;  /* 0x0000002602267220 */ /* 0x040fe20000410000 */
[----:B------:R-:W-:Y:S07]  /*77e0*/  FMUL.FTZ R39, R2, R39 ;  /* 0x0000002702277220 */ /* 0x000fee0000410000 */
[----:B------:R-:W-:Y:S01]  /*77f0*/  MUFU.EX2 R165, R165 ;  /* 0x000000a500a57308 */ /* 0x000fe20000000800 */
[C---:B------:R-:W-:Y:S01]  /*7800*/  FMUL.FTZ R40, R3.reuse, R40 ;  /* 0x0000002803287220 */ /* 0x040fe20000410000 */
[----:B--2---:R-:W-:Y:S01]  /*7810*/  F2FP.BF16.F32.PACK_AB R129, R166, R169 ;  /* 0x000000a9a681723e */ /* 0x004fe200000010ff */
[C---:B------:R-:W-:Y:S07]  /*7820*/  FMUL.FTZ R41, R3.reuse, R41 ;  /* 0x0000002903297220 */ /* 0x040fee0000410000 */
[----:B------:R-:W2:Y:S01]  /*7830*/  MUFU.EX2 R164, R164 ;  /* 0x000000a400a47308 */ /* 0x000ea20000000800 */
[C---:B------:R-:W-:Y:S01]  /*7840*/  FMUL.FTZ R42, R2.reuse, R42 ;  /* 0x0000002a022a7220 */ /* 0x040fe20000410000 */
[C---:B------:R-:W-:Y:S01]  /*7850*/  FMUL.FTZ R43, R2.reuse, R43 ;  /* 0x0000002b022b7220 */ /* 0x040fe20000410000 */
[C---:B------:R-:W-:Y:S01]  /*7860*/  FMUL.FTZ R44, R3.reuse, R44 ;  /* 0x0000002c032c7220 */ /* 0x040fe20000410000 */
[----:B------:R-:W-:Y:S01]  /*7870*/  FMUL.FTZ R45, R3, R45 ;  /* 0x0000002d032d7220 */ /* 0x000fe20000410000 */
[C---:B------:R-:W-:Y:S01]  /*7880*/  FMUL.FTZ R46, R2.reuse, R46 ;  /* 0x0000002e022e7220 */ /* 0x040fe20000410000 */
[----:B-----5:R-:W-:Y:S01]  /*7890*/  F2FP.BF16.F32.PACK_AB R130, R167, R168 ;  /* 0x000000a8a782723e */ /* 0x020fe200000010ff */
[C---:B------:R-:W-:Y:S01]  /*78a0*/  FMUL.FTZ R47, R2.reuse, R47 ;  /* 0x0000002f022f7220 */ /* 0x040fe20000410000 */
[----:B------:R-:W-:Y:S01]  /*78b0*/  LDSM.16.MT88.4 R148, [R135+0x2800] ;  /* 0x002800008794783b */ /* 0x000fe20000004200 */
[C---:B------:R-:W-:Y:S01]  /*78c0*/  FMUL.FTZ R12, R3.reuse, R120 ;  /* 0x00000078030c7220 */ /* 0x040fe20000410000 */
[C---:B------:R-:W-:Y:S01]  /*78d0*/  FMUL.FTZ R13, R3.reuse, R121 ;  /* 0x00000079030d7220 */ /* 0x040fe20000410000 */
[C---:B------:R-:W-:Y:S01]  /*78e0*/  FMUL.FTZ R14, R2.reuse, R122 ;  /* 0x0000007a020e7220 */ /* 0x040fe20000410000 */
[----:B------:R-:W-:Y:S01]  /*78f0*/  FMUL.FTZ R15, R2, R123 ;  /* 0x0000007b020f7220 */ /* 0x000fe20000410000 */
[C---:B------:R-:W-:Y:S01]  /*7900*/  FMUL.FTZ R48, R3.reuse, R48 ;  /* 0x0000003003307220 */ /* 0x040fe20000410000 */
[----:B--2---:R-:W-:Y:S01]  /*7910*/  F2FP.BF16.F32.PACK_AB R131, R164, R165 ;  /* 0x000000a5a483723e */ /* 0x004fe200000010ff */
[C---:B------:R-:W-:Y:S01]  /*7920*/  FMUL.FTZ R49, R3.reuse, R49 ;  /* 0x0000003103317220 */ /* 0x040fe20000410000 */
[----:B------:R-:W-:Y:S01]  /*7930*/  LDSM.16.MT88.4 R120, [R177+0x12800] ;  /* 0x01280000b178783b */ /* 0x000fe20000004200 */
[C---:B------:R-:W-:Y:S01]  /*7940*/  FMUL.FTZ R50, R2.reuse, R50 ;  /* 0x0000003202327220 */ /* 0x040fe20000410000 */
[C---:B------:R-:W-:Y:S01]  /*7950*/  FMUL.FTZ R51, R2.reuse, R51 ;  /* 0x0000003302337220 */ /* 0x040fe20000410000 */
[C---:B------:R-:W-:Y:S01]  /*7960*/  FMUL.FTZ R52, R3.reuse, R52 ;  /* 0x0000003403347220 */ /* 0x040fe20000410000 */
[C---:B------:R-:W-:Y:S01]  /*7970*/  FMUL.FTZ R53, R3.reuse, R53 ;  /* 0x0000003503357220 */ /* 0x040fe20000410000 */
[C---:B-1----:R-:W-:Y:S01]  /*7980*/  HMMA.16816.F32.BF16 R4, R128.reuse, R136, R4 ;  /* 0x000000888004723c */ /* 0x042fe20000041804 */
[----:B------:R-:W-:Y:S02]  /*7990*/  MUFU.EX2 R188, R188 ;  /* 0x000000bc00bc7308 */ /* 0x000fe40000000800 */
[----:B------:R-:W-:Y:S02]  /*79a0*/  LDSM.16.MT88.4 R152, [R134+0x2800] ;  /* 0x002800008698783b */ /* 0x000fe40000004200 */
[C---:B------:R-:W-:Y:S01]  /*79b0*/  FMUL.FTZ R54, R2.reuse, R54 ;  /* 0x0000003602367220 */ /* 0x040fe20000410000 */
[C---:B------:R-:W-:Y:S01]  /*79c0*/  FMUL.FTZ R55, R2.reuse, R55 ;  /* 0x0000003702377220 */ /* 0x040fe20000410000 */
[C---:B------:R-:W-:Y:S01]  /*79d0*/  FMUL.FTZ R56, R3.reuse, R56 ;  /* 0x0000003803387220 */ /* 0x040fe20000410000 */
[C---:B------:R-:W-:Y:S03]  /*79e0*/  HMMA.16816.F32.BF16 R8, R128.reuse, R138, R8 ;  /* 0x0000008a8008723c */ /* 0x040fe60000041808 */
[----:B------:R-:W1:Y:S01]  /*79f0*/  MUFU.EX2 R189, R189 ;  /* 0x000000bd00bd7308 */ /* 0x000e620000000800 */
[----:B------:R-:W2:Y:S01]  /*7a00*/  LDSM.16.MT88.4 R136, [R178+0x14000] ;  /* 0x01400000b288783b */ /* 0x000ea20000004200 */
[C---:B------:R-:W-:Y:S01]  /*7a10*/  FMUL.FTZ R57, R3.reuse, R57 ;  /* 0x0000003903397220 */ /* 0x040fe20000410000 */
[C---:B------:R-:W-:Y:S01]  /*7a20*/  FMUL.FTZ R58, R2.reuse, R58 ;  /* 0x0000003a023a7220 */ /* 0x040fe20000410000 */
[C---:B------:R-:W-:Y:S01]  /*7a30*/  FMUL.FTZ R59, R2.reuse, R59 ;  /* 0x0000003b023b7220 */ /* 0x040fe20000410000 */
[C---:B------:R-:W-:Y:S01]  /*7a40*/  FMUL.FTZ R60, R3.reuse, R60 ;  /* 0x0000003c033c7220 */ /* 0x040fe20000410000 */
[C---:B------:R-:W-:Y:S04]  /*7a50*/  HMMA.16816.F32.BF16 R36, R128.reuse, R140, R36 ;  /* 0x0000008c8024723c */ /* 0x040fe80000041824 */
[----:B------:R-:W-:Y:S01]  /*7a60*/  MUFU.EX2 R191, R191 ;  /* 0x000000bf00bf7308 */ /* 0x000fe20000000800 */
[----:B------:R-:W-:Y:S01]  /*7a70*/  LDSM.16.MT88.4 R160, [R135+0x4800] ;  /* 0x0048000087a0783b */ /* 0x000fe20000004200 */
[C---:B------:R-:W-:Y:S01]  /*7a80*/  FMUL.FTZ R61, R3.reuse, R61 ;  /* 0x0000003d033d7220 */ /* 0x040fe20000410000 */
[C---:B------:R-:W-:Y:S01]  /*7a90*/  FMUL.FTZ R62, R2.reuse, R62 ;  /* 0x0000003e023e7220 */ /* 0x040fe20000410000 */
[C---:B------:R-:W-:Y:S01]  /*7aa0*/  FMUL.FTZ R63, R2.reuse, R63 ;  /* 0x0000003f023f7220 */ /* 0x040fe20000410000 */
[C---:B------:R-:W-:Y:S01]  /*7ab0*/  FMUL.FTZ R64, R3.reuse, R64 ;  /* 0x0000004003407220 */ /* 0x040fe20000410000 */
[C---:B------:R-:W-:Y:S04]  /*7ac0*/  HMMA.16816.F32.BF16 R40, R128.reuse, R142, R40 ;  /* 0x0000008e8028723c */ /* 0x040fe80000041828 */
[----:B------:R-:W5:Y:S01]  /*7ad0*/  MUFU.EX2 R186, R186 ;  /* 0x000000ba00ba7308 */ /* 0x000f620000000800 */
[----:B------:R-:W1:Y:S01]  /*7ae0*/  LDSM.16.MT88.4 R140, [R177+0x14000] ;  /* 0x01400000b18c783b */ /* 0x000e620000004200 */
[C---:B------:R-:W-:Y:S01]  /*7af0*/  FMUL.FTZ R65, R3.reuse, R65 ;  /* 0x0000004103417220 */ /* 0x040fe20000410000 */
[C---:B------:R-:W-:Y:S01]  /*7b00*/  FMUL.FTZ R66, R2.reuse, R66 ;  /* 0x0000004202427220 */ /* 0x040fe20000410000 */
[C---:B------:R-:W-:Y:S01]  /*7b10*/  FMUL.FTZ R67, R2.reuse, R67 ;  /* 0x0000004302437220 */ /* 0x040fe20000410000 */
[C---:B------:R-:W-:Y:S01]  /*7b20*/  FMUL.FTZ R68, R3.reuse, R68 ;  /* 0x0000004403447220 */ /* 0x040fe20000410000 */
[C---:B----4-:R-:W-:Y:S04]  /*7b30*/  HMMA.16816.F32.BF16 R44, R128.reuse, R144, R44 ;  /* 0x00000090802c723c */ /* 0x050fe8000004182c */
[----:B------:R-:W-:Y:S01]  /*7b40*/  MUFU.EX2 R187, R187 ;  /* 0x000000bb00bb7308 */ /* 0x000fe20000000800 */
[C---:B------:R-:W-:Y:S01]  /*7b50*/  FMUL.FTZ R69, R3.reuse, R69 ;  /* 0x0000004503457220 */ /* 0x040fe20000410000 */
[C---:B------:R-:W-:Y:S01]  /*7b60*/  FMUL.FTZ R70, R2.reuse, R70 ;  /* 0x0000004602467220 */ /* 0x040fe20000410000 */
[C---:B------:R-:W-:Y:S01]  /*7b70*/  FMUL.FTZ R71, R2.reuse, R71 ;  /* 0x0000004702477220 */ /* 0x040fe20000410000 */
[C---:B------:R-:W-:Y:S01]  /*7b80*/  FMUL.FTZ R72, R3.reuse, R72 ;  /* 0x0000004803487220 */ /* 0x040fe20000410000 */
[C---:B------:R-:W-:Y:S01]  /*7b90*/  FMUL.FTZ R73, R3.reuse, R73 ;  /* 0x0000004903497220 */ /* 0x040fe20000410000 */
[C---:B------:R-:W-:Y:S01]  /*7ba0*/  HMMA.16816.F32.BF16 R48, R128.reuse, R146, R48 ;  /* 0x000000928030723c */ /* 0x040fe20000041830 */
[----:B------:R-:W-:Y:S03]  /*7bb0*/  LDSM.16.MT88.4 R144, [R134+0x800] ;  /* 0x000800008690783b */ /* 0x000fe60000004200 */
[----:B------:R-:W4:Y:S01]  /*7bc0*/  MUFU.EX2 R214, R214 ;  /* 0x000000d600d67308 */ /* 0x000f220000000800 */
[C---:B------:R-:W-:Y:S01]  /*7bd0*/  FMUL.FTZ R74, R2.reuse, R74 ;  /* 0x0000004a024a7220 */ /* 0x040fe20000410000 */
[C---:B------:R-:W-:Y:S01]  /*7be0*/  FMUL.FTZ R75, R2.reuse, R75 ;  /* 0x0000004b024b7220 */ /* 0x040fe20000410000 */
[C---:B------:R-:W-:Y:S01]  /*7bf0*/  FMUL.FTZ R76, R3.reuse, R76 ;  /* 0x0000004c034c7220 */ /* 0x040fe20000410000 */
[C---:B------:R-:W-:Y:S01]  /*7c00*/  FMUL.FTZ R77, R3.reuse, R77 ;  /* 0x0000004d034d7220 */ /* 0x040fe20000410000 */
[C---:B------:R-:W-:Y:S01]  /*7c10*/  FMUL.FTZ R78, R2.reuse, R78 ;  /* 0x0000004e024e7220 */ /* 0x040fe20000410000 */
[C---:B---3--:R-:W-:Y:S04]  /*7c20*/  HMMA.16816.F32.BF16 R52, R128.reuse, R124, R52 ;  /* 0x0000007c8034723c */ /* 0x048fe80000041834 */
[----:B------:R-:W-:Y:S01]  /*7c30*/  MUFU.EX2 R218, R218 ;  /* 0x000000da00da7308 */ /* 0x000fe20000000800 */
[C---:B------:R-:W-:Y:S01]  /*7c40*/  FMUL.FTZ R79, R2.reuse, R79 ;  /* 0x0000004f024f7220 */ /* 0x040fe20000410000 */
[C---:B------:R-:W-:Y:S01]  /*7c50*/  FMUL.FTZ R80, R3.reuse, R80 ;  /* 0x0000005003507220 */ /* 0x040fe20000410000 */
[C---:B------:R-:W-:Y:S01]  /*7c60*/  FMUL.FTZ R81, R3.reuse, R81 ;  /* 0x0000005103517220 */ /* 0x040fe20000410000 */
[C---:B------:R-:W-:Y:S01]  /*7c70*/  FMUL.FTZ R82, R2.reuse, R82 ;  /* 0x0000005202527220 */ /* 0x040fe20000410000 */
[C---:B------:R-:W-:Y:S01]  /*7c80*/  FMUL.FTZ R83, R2.reuse, R83 ;  /* 0x0000005302537220 */ /* 0x040fe20000410000 */
[C---:B------:R-:W-:Y:S01]  /*7c90*/  HMMA.16816.F32.BF16 R56, R128.reuse, R126, R56 ;  /* 0x0000007e8038723c */ /* 0x040fe20000041838 */
[----:B------:R-:W3:Y:S02]  /*7ca0*/  LDSM.16.MT88.4 R124, [R135+0x2000] ;  /* 0x00200000877c783b */ /* 0x000ee40000004200 */
[C---:B------:R-:W-:Y:S01]  /*7cb0*/  FMUL.FTZ R84, R3.reuse, R84 ;  /* 0x0000005403547220 */ /* 0x040fe20000410000 */
[C---:B------:R-:W-:Y:S01]  /*7cc0*/  FMUL.FTZ R85, R3.reuse, R85 ;  /* 0x0000005503557220 */ /* 0x040fe20000410000 */
[C---:B------:R-:W-:Y:S01]  /*7cd0*/  FMUL.FTZ R86, R2.reuse, R86 ;  /* 0x0000005602567220 */ /* 0x040fe20000410000 */
[C---:B------:R-:W-:Y:S01]  /*7ce0*/  FMUL.FTZ R87, R2.reuse, R87 ;  /* 0x0000005702577220 */ /* 0x040fe20000410000 */
[C---:B------:R-:W-:Y:S01]  /*7cf0*/  FMUL.FTZ R88, R3.reuse, R88 ;  /* 0x0000005803587220 */ /* 0x040fe20000410000 */
[C---:B--2---:R-:W-:Y:S03]  /*7d00*/  HMMA.16816.F32.BF16 R60, R128.reuse, R136, R60 ;  /* 0x00000088803c723c */ /* 0x044fe6000004183c */
[C---:B------:R-:W-:Y:S01]  /*7d10*/  FMUL.FTZ R89, R3.reuse, R89 ;  /* 0x0000005903597220 */ /* 0x040fe20000410000 */
[C---:B------:R-:W-:Y:S01]  /*7d20*/  FMUL.FTZ R90, R2.reuse, R90 ;  /* 0x0000005a025a7220 */ /* 0x040fe20000410000 */
[C---:B------:R-:W-:Y:S01]  /*7d30*/  FMUL.FTZ R91, R2.reuse, R91 ;  /* 0x0000005b025b7220 */ /* 0x040fe20000410000 */
[C---:B------:R-:W-:Y:S01]  /*7d40*/  FMUL.FTZ R92, R3.reuse, R92 ;  /* 0x0000005c035c7220 */ /* 0x040fe20000410000 */
[C---:B------:R-:W-:Y:S01]  /*7d50*/  FMUL.FTZ R93, R3.reuse, R93 ;  /* 0x0000005d035d7220 */ /* 0x040fe20000410000 */
[C---:B------:R-:W-:Y:S01]  /*7d60*/  HMMA.16816.F32.BF16 R64, R128.reuse, R138, R64 ;  /* 0x0000008a8040723c */ /* 0x040fe20000041840 */
[----:B------:R-:W2:Y:S02]  /*7d70*/  LDSM.16.MT88.4 R136, [R134+0x2000] ;  /* 0x002000008688783b */ /* 0x000ea40000004200 */
[C---:B------:R-:W-:Y:S01]  /*7d80*/  FMUL.FTZ R94, R2.reuse, R94 ;  /* 0x0000005e025e7220 */ /* 0x040fe20000410000 */
[C---:B------:R-:W-:Y:S01]  /*7d90*/  FMUL.FTZ R95, R2.reuse, R95 ;  /* 0x0000005f025f7220 */ /* 0x040fe20000410000 */
[C---:B------:R-:W-:Y:S01]  /*7da0*/  FMUL.FTZ R96, R3.reuse, R96 ;  /* 0x0000006003607220 */ /* 0x040fe20000410000 */
[C---:B------:R-:W-:Y:S01]  /*7db0*/  FMUL.FTZ R97, R3.reuse, R97 ;  /* 0x0000006103617220 */ /* 0x040fe20000410000 */
[C---:B------:R-:W-:Y:S01]  /*7dc0*/  FMUL.FTZ R98, R2.reuse, R98 ;  /* 0x0000006202627220 */ /* 0x040fe20000410000 */
[C---:B-1----:R-:W-:Y:S03]  /*7dd0*/  HMMA.16816.F32.BF16 R68, R128.reuse, R140, R68 ;  /* 0x0000008c8044723c */ /* 0x042fe60000041844 */
[C---:B------:R-:W-:Y:S01]  /*7de0*/  FMUL.FTZ R99, R2.reuse, R99 ;  /* 0x0000006302637220 */ /* 0x040fe20000410000 */
[C---:B------:R-:W-:Y:S01]  /*7df0*/  FMUL.FTZ R100, R3.reuse, R100 ;  /* 0x0000006403647220 */ /* 0x040fe20000410000 */
[C---:B------:R-:W-:Y:S01]  /*7e00*/  FMUL.FTZ R101, R3.reuse, R101 ;  /* 0x0000006503657220 */ /* 0x040fe20000410000 */
[C---:B------:R-:W-:Y:S01]  /*7e10*/  FMUL.FTZ R102, R2.reuse, R102 ;  /* 0x0000006602667220 */ /* 0x040fe20000410000 */
[C---:B------:R-:W-:Y:S01]  /*7e20*/  FMUL.FTZ R103, R2.reuse, R103 ;  /* 0x0000006702677220 */ /* 0x040fe20000410000 */
[C---:B------:R-:W-:Y:S01]  /*7e30*/  HMMA.16816.F32.BF16 R72, R128.reuse, R142, R72 ;  /* 0x0000008e8048723c */ /* 0x040fe20000041848 */
[----:B------:R-:W1:Y:S02]  /*7e40*/  LDSM.16.MT88.4 R140, [R178+0x16000] ;  /* 0x01600000b28c783b */ /* 0x000e640000004200 */
[C---:B------:R-:W-:Y:S01]  /*7e50*/  FMUL.FTZ R104, R3.reuse, R104 ;  /* 0x0000006803687220 */ /* 0x040fe20000410000 */
[C---:B------:R-:W-:Y:S01]  /*7e60*/  FMUL.FTZ R105, R3.reuse, R105 ;  /* 0x0000006903697220 */ /* 0x040fe20000410000 */
[C---:B------:R-:W-:Y:S01]  /*7e70*/  FMUL.FTZ R106, R2.reuse, R106 ;  /* 0x0000006a026a7220 */ /* 0x040fe20000410000 */
[C---:B------:R-:W-:Y:S01]  /*7e80*/  FMUL.FTZ R107, R2.reuse, R107 ;  /* 0x0000006b026b7220 */ /* 0x040fe20000410000 */
[C---:B------:R-:W-:Y:S01]  /*7e90*/  FMUL.FTZ R108, R3.reuse, R108 ;  /* 0x0000006c036c7220 */ /* 0x040fe20000410000 */
[C---:B------:R-:W-:Y:S01]  /*7ea0*/  FMUL.FTZ R109, R3.reuse, R109 ;  /* 0x0000006d036d7220 */ /* 0x040fe20000410000 */
[C---:B---3--:R-:W-:Y:S03]  /*7eb0*/  HMMA.16816.F32.BF16 R76, R128.reuse, R124, R76 ;  /* 0x0000007c804c723c */ /* 0x048fe6000004184c */
[C---:B------:R-:W-:Y:S01]  /*7ec0*/  FMUL.FTZ R110, R2.reuse, R110 ;  /* 0x0000006e026e7220 */ /* 0x040fe20000410000 */
[C---:B------:R-:W-:Y:S01]  /*7ed0*/  FMUL.FTZ R111, R2.reuse, R111 ;  /* 0x0000006f026f7220 */ /* 0x040fe20000410000 */
[C---:B------:R-:W-:Y:S01]  /*7ee0*/  FMUL.FTZ R112, R3.reuse, R112 ;  /* 0x0000007003707220 */ /* 0x040fe20000410000 */
[----:B------:R-:W-:Y:S01]  /*7ef0*/  FMUL.FTZ R113, R3, R113 ;  /* 0x0000007103717220 */ /* 0x000fe20000410000 */
[C---:B------:R-:W-:Y:S01]  /*7f00*/  FMUL.FTZ R114, R2.reuse, R114 ;  /* 0x0000007202727220 */ /* 0x040fe20000410000 */
[C---:B------:R-:W-:Y:S01]  /*7f10*/  HMMA.16816.F32.BF16 R80, R128.reuse, R126, R80 ;  /* 0x0000007e8050723c */ /* 0x040fe20000041850 */
[----:B------:R-:W3:Y:S02]  /*7f20*/  LDSM.16.MT88.4 R124, [R177+0x16000] ;  /* 0x01600000b17c783b */ /* 0x000ee40000004200 */
[----:B------:R-:W-:Y:S01]  /*7f30*/  FMUL.FTZ R115, R2, R115 ;  /* 0x0000007302737220 */ /* 0x000fe20000410000 */
[--C-:B------:R-:W-:Y:S01]  /*7f40*/  FFMA.FTZ R213, R18, UR4, -R171.reuse ;  /* 0x0000000412d57c23 */ /* 0x100fe200080108ab */
[----:B------:R-:W-:Y:S01]  /*7f50*/  FFMA.FTZ R190, R19, UR4, -R171 ;  /* 0x0000000413be7c23 */ /* 0x000fe200080108ab */
[----:B------:R-:W-:Y:S01]  /*7f60*/  FMUL.FTZ R16, R3, R116 ;  /* 0x0000007403107220 */ /* 0x000fe20000410000 */
[----:B------:R-:W-:Y:S01]  /*7f70*/  F2FP.BF16.F32.PACK_AB R116, R189, R188 ;  /* 0x000000bcbd74723e */ /* 0x000fe200000010ff */
[C---:B--2---:R-:W-:Y:S02]  /*7f80*/  HMMA.16816.F32.BF16 R84, R128.reuse, R136, R84 ;  /* 0x000000888054723c */ /* 0x044fe40000041854 */
[----:B------:R-:W-:Y:S01]  /*7f90*/  MUFU.EX2 R213, R213 ;  /* 0x000000d500d57308 */ /* 0x000fe20000000800 */
[----:B------:R-:W-:Y:S01]  /*7fa0*/  FMUL.FTZ R17, R3, R117 ;  /* 0x0000007503117220 */ /* 0x000fe20000410000 */
[----:B-----5:R-:W-:Y:S01]  /*7fb0*/  F2FP.BF16.F32.PACK_AB R117, R186, R191 ;  /* 0x000000bfba75723e */ /* 0x020fe200000010ff */
[----:B------:R-:W-:Y:S01]  /*7fc0*/  FMUL.FTZ R18, R2, R118 ;  /* 0x0000007602127220 */ /* 0x000fe20000410000 */
[----:B----4-:R-:W-:Y:S06]  /*7fd0*/  F2FP.BF16.F32.PACK_AB R118, R214, R187 ;  /* 0x000000bbd676723e */ /* 0x010fec00000010ff */
[----:B------:R-:W2:Y:S01]  /*7fe0*/  MUFU.EX2 R190, R190 ;  /* 0x000000be00be7308 */ /* 0x000ea20000000800 */
[C---:B------:R-:W-:Y:S01]  /*7ff0*/  HMMA.16816.F32.BF16 R88, R128.reuse, R138, R88 ;  /* 0x0000008a8058723c */ /* 0x040fe20000041858 */
[----:B------:R-:W4:Y:S02]  /*8000*/  LDSM.16.MT88.4 R136, [R135+0x4000] ;  /* 0x004000008788783b */ /* 0x000f240000004200 */
[----:B------:R-:W-:Y:S01]  /*8010*/  FMUL.FTZ R19, R2, R119 ;  /* 0x0000007702137220 */ /* 0x000fe20000410000 */
[--C-:B------:R-:W-:Y:S01]  /*8020*/  FFMA.FTZ R215, R20, UR4, -R185.reuse ;  /* 0x0000000414d77c23 */ /* 0x100fe200080108b9 */
[--C-:B------:R-:W-:Y:S01]  /*8030*/  FFMA.FTZ R20, R25, UR4, -R185.reuse ;  /* 0x0000000419147c23 */ /* 0x100fe200080108b9 */
[----:B------:R-:W-:Y:S01]  /*8040*/  FFMA.FTZ R216, R21, UR4, -R185 ;  /* 0x0000000415d87c23 */ /* 0x000fe200080108b9 */
[----:B------:R-:W-:Y:S01]  /*8050*/  FFMA.FTZ R217, R22, UR4, -R171 ;  /* 0x0000000416d97c23 */ /* 0x000fe200080108ab */
[C---:B-1----:R-:W-:Y:S02]  /*8060*/  HMMA.16816.F32.BF16 R92, R128.reuse, R140, R92 ;  /* 0x0000008c805c723c */ /* 0x042fe4000004185c */
[----:B------:R-:W-:Y:S01]  /*8070*/  MUFU.EX2 R215, R215 ;  /* 0x000000d700d77308 */ /* 0x000fe20000000800 */
[----:B------:R-:W-:Y:S01]  /*8080*/  FFMA.FTZ R184, R3, R212, R184 ;  /* 0x000000d403b87223 */ /* 0x000fe200000100b8 */
[----:B------:R-:W-:Y:S01]  /*8090*/  ISETP.GT.AND P2, PT, R205, RZ, PT ;  /* 0x000000ffcd00720c */ /* 0x000fe20003f44270 */
[----:B------:R-:W-:Y:S01]  /*80a0*/  FFMA.FTZ R169, R2, R211, R169 ;  /* 0x000000d302a97223 */ /* 0x000fe200000100a9 */
[----:B--2---:R-:W-:Y:S06]  /*80b0*/  F2FP.BF16.F32.PACK_AB R119, R190, R213 ;  /* 0x000000d5be77723e */ /* 0x004fec00000010ff */
[----:B------:R-:W-:Y:S01]  /*80c0*/  MUFU.EX2 R216, R216 ;  /* 0x000000d800d87308 */ /* 0x000fe20000000800 */
[C---:B------:R-:W-:Y:S01]  /*80d0*/  HMMA.16816.F32.BF16 R96, R128.reuse, R142, R96 ;  /* 0x0000008e8060723c */ /* 0x040fe20000041860 */
[----:B------:R-:W1:Y:S08]  /*80e0*/  LDSM.16.MT88.4 R140, [R134+0x4000] ;  /* 0x00400000868c783b */ /* 0x000e700000004200 */
[----:B------:R-:W-:Y:S01]  /*80f0*/  MUFU.EX2 R217, R217 ;  /* 0x000000d900d97308 */ /* 0x000fe20000000800 */
        /* <DEDUP_REMOVED lines=8> */
[----:B------:R-:W2:Y:S02]  /*8180*/  LDSM.16.MT88.4 R124, [R178+0x12800] ;  /* 0x01280000b27c783b */ /* 0x000ea40000004200 */
[----:B------:R-:W-:Y:S01]  /*8190*/  FADD.FTZ R2, R188, R167 ;  /* 0x000000a7bc027221 */ /* 0x000fe20000010000 */
[----:B------:R-:W-:Y:S03]  /*81a0*/  FADD.FTZ R191, R191, R164 ;  /* 0x000000a4bfbf7221 */ /* 0x000fe60000010000 */
[----:B------:R-:W-:Y:S01]  /*81b0*/  FADD.FTZ R2, R189, R2 ;  /* 0x00000002bd027221 */ /* 0x000fe20000010000 */
[C---:B----4-:R-:W-:Y:S03]  /*81c0*/  HMMA.16816.F32.BF16 R108, R128.reuse, R136, R108 ;  /* 0x00000088806c723c */ /* 0x050fe6000004186c */
[----:B------:R-:W-:Y:S01]  /*81d0*/  FADD.FTZ R186, R186, R191 ;  /* 0x000000bfbaba7221 */ /* 0x000fe20000010000 */
[----:B------:R-:W-:Y:S01]  /*81e0*/  FADD.FTZ R187, R187, R2 ;  /* 0x00000002bbbb7221 */ /* 0x000fe20000010000 */
[----:B------:R-:W-:Y:S02]  /*81f0*/  IADD3 R2, PT, PT, R205, -0x1, RZ ;  /* 0xffffffffcd027810 */ /* 0x000fe40007ffe0ff */
[----:B------:R-:W-:Y:S01]  /*8200*/  FADD.FTZ R213, R213, R186 ;  /* 0x000000bad5d57221 */ /* 0x000fe20000010000 */
[C---:B------:R-:W-:Y:S01]  /*8210*/  HMMA.16816.F32.BF16 R112, R128.reuse, R138, R112 ;  /* 0x0000008a8070723c */ /* 0x040fe20000041870 */
[----:B------:R-:W3:Y:S02]  /*8220*/  LDSM.16.MT88.4 R136, [R135+0x800] ;  /* 0x000800008788783b */ /* 0x000ee40000004200 */
[----:B------:R-:W-:Y:S01]  /*8230*/  FADD.FTZ R214, R214, R187 ;  /* 0x000000bbd6d67221 */ /* 0x000fe20000010000 */
[----:B------:R-:W-:Y:S01]  /*8240*/  FADD.FTZ R190, R190, R213 ;  /* 0x000000d5bebe7221 */ /* 0x000fe20000010000 */
[----:B------:R-:W-:Y:S02]  /*8250*/  MOV R205, R2 ;  /* 0x0000000200cd7202 */ /* 0x000fe40000000f00 */
[----:B------:R-:W-:Y:S01]  /*8260*/  MOV R2, R133 ;  /* 0x0000008500027202 */ /* 0x000fe20000000f00 */
[C---:B-1----:R-:W-:Y:S08]  /*8270*/  HMMA.16816.F32.BF16 R12, R128.reuse, R140, R12 ;  /* 0x0000008c800c723c */ /* 0x042ff0000004180c */
[----:B------:R-:W-:Y:S01]  /*8280*/  HMMA.16816.F32.BF16 R16, R128, R142, R16 ;  /* 0x0000008e8010723c */ /* 0x000fe20000041810 */
[----:B------:R-:W1:Y:S07]  /*8290*/  LDSM.16.MT88.4 R128, [R178+0x14800] ;  /* 0x01480000b280783b */ /* 0x000e6e0000004200 */
[C---:B--2---:R-:W-:Y:S01]  /*82a0*/  HMMA.16816.F32.BF16 R4, R116.reuse, R124, R4 ;  /* 0x0000007c7404723c */ /* 0x044fe20000041804 */
[----:B------:R-:W2:Y:S07]  /*82b0*/  LDSM.16.MT88.4 R140, [R177+0x14800] ;  /* 0x01480000b18c783b */ /* 0x000eae0000004200 */
[C---:B------:R-:W-:Y:S01]  /*82c0*/  HMMA.16816.F32.BF16 R8, R116.reuse, R126, R8 ;  /* 0x0000007e7408723c */ /* 0x040fe20000041808 */
[----:B------:R-:W4:Y:S07]  /*82d0*/  LDSM.16.MT88.4 R124, [R177+0x16800] ;  /* 0x01680000b17c783b */ /* 0x000f2e0000004200 */
[C---:B------:R-:W-:Y:S08]  /*82e0*/  HMMA.16816.F32.BF16 R36, R116.reuse, R120, R36 ;  /* 0x000000787424723c */ /* 0x040ff00000041824 */
[C---:B------:R-:W-:Y:S01]  /*82f0*/  HMMA.16816.F32.BF16 R40, R116.reuse, R122, R40 ;  /* 0x0000007a7428723c */ /* 0x040fe20000041828 */
[----:B------:R-:W5:Y:S07]  /*8300*/  LDSM.16.MT88.4 R120, [R134+0x4800] ;  /* 0x004800008678783b */ /* 0x000f6e0000004200 */
        /* <DEDUP_REMOVED lines=9> */
[C---:B--2---:R-:W-:Y:S08]  /*83a0*/  HMMA.16816.F32.BF16 R68, R116.reuse, R140, R68 ;  /* 0x0000008c7444723c */ /* 0x044ff00000041844 */
        /* <DEDUP_REMOVED lines=11> */
[C---:B----4-:R-:W-:Y:S08]  /*8460*/  HMMA.16816.F32.BF16 R100, R116.reuse, R124, R100 ;  /* 0x0000007c7464723c */ /* 0x050ff00000041864 */
[C---:B------:R-:W-:Y:S01]  /*8470*/  HMMA.16816.F32.BF16 R104, R116.reuse, R126, R104 ;  /* 0x0000007e7468723c */ /* 0x040fe20000041868 */
[----:B------:R-:W1:Y:S07]  /*8480*/  LDSM.16.MT88.4 R124, [R178+0x13000] ;  /* 0x01300000b27c783b */ /* 0x000e6e0000004200 */
[C---:B------:R-:W-:Y:S03]  /*8490*/  HMMA.16816.F32.BF16 R108, R116.reuse, R160, R108 ;  /* 0x000000a0746c723c */ /* 0x040fe6000004186c */
[----:B------:R-:W-:Y:S01]  /*84a0*/  FFMA.FTZ R161, R24, UR4, -R185 ;  /* 0x0000000418a17c23 */ /* 0x000fe200080108b9 */
[--C-:B------:R-:W-:Y:S04]  /*84b0*/  FFMA.FTZ R160, R23, UR4, -R171.reuse ;  /* 0x0000000417a07c23 */ /* 0x100fe800080108ab */
[C---:B------:R-:W-:Y:S01]  /*84c0*/  HMMA.16816.F32.BF16 R112, R116.reuse, R162, R112 ;  /* 0x000000a27470723c */ /* 0x040fe20000041870 */
[----:B------:R-:W-:Y:S02]  /*84d0*/  MUFU.EX2 R161, R161 ;  /* 0x000000a100a17308 */ /* 0x000fe40000000800 */
[----:B------:R-:W-:Y:S08]  /*84e0*/  FFMA.FTZ R163, R26, UR4, -R171 ;  /* 0x000000041aa37c23 */ /* 0x000ff000080108ab */
[----:B------:R-:W2:Y:S01]  /*84f0*/  MUFU.EX2 R160, R160 ;  /* 0x000000a000a07308 */ /* 0x000ea20000000800 */
[----:B------:R-:W3:Y:S01]  /*8500*/  LDSM.16.MT88.4 R24, [R178+0x15000] ;  /* 0x01500000b218783b */ /* 0x000ee20000004200 */
[C---:B-----5:R-:W-:Y:S08]  /*8510*/  HMMA.16816.F32.BF16 R12, R116.reuse, R120, R12 ;  /* 0x00000078740c723c */ /* 0x060ff0000004180c */
[----:B------:R4:W5:Y:S10]  /*8520*/  MUFU.EX2 R162, R20 ;  /* 0x0000001400a27308 */ /* 0x0009740000000800 */
[----:B------:R-:W1:Y:S01]  /*8530*/  MUFU.EX2 R163, R163 ;  /* 0x000000a300a37308 */ /* 0x000e620000000800 */
[----:B------:R-:W-:Y:S01]  /*8540*/  HMMA.16816.F32.BF16 R16, R116, R122, R16 ;  /* 0x0000007a7410723c */ /* 0x000fe20000041810 */
[----:B------:R-:W3:Y:S02]  /*8550*/  LDSM.16.MT88.4 R116, [R134+0x3000] ;  /* 0x003000008674783b */ /* 0x000ee40000004200 */
[----:B--2---:R-:W-:Y:S01]  /*8560*/  F2FP.BF16.F32.PACK_AB R21, R160, R217 ;  /* 0x000000d9a015723e */ /* 0x004fe200000010ff */
[----:B------:R-:W-:Y:S01]  /*8570*/  FADD.FTZ R217, R217, R190 ;  /* 0x000000bed9d97221 */ /* 0x000fe20000010000 */
[----:B----4-:R-:W-:Y:S01]  /*8580*/  F2FP.BF16.F32.PACK_AB R20, R216, R215 ;  /* 0x000000d7d814723e */ /* 0x010fe200000010ff */
[----:B------:R-:W-:Y:S01]  /*8590*/  FADD.FTZ R215, R215, R214 ;  /* 0x000000d6d7d77221 */ /* 0x000fe20000010000 */
[----:B-----5:R-:W-:Y:S02]  /*85a0*/  F2FP.BF16.F32.PACK_AB R22, R162, R161 ;  /* 0x000000a1a216723e */ /* 0x020fe400000010ff */
[----:B------:R-:W2:Y:S01]  /*85b0*/  LDSM.16.MT88.4 R120, [R178+0x17000] ;  /* 0x01700000b278783b */ /* 0x000ea20000004200 */
[----:B-1----:R-:W-:Y:S01]  /*85c0*/  F2FP.BF16.F32.PACK_AB R23, R218, R163 ;  /* 0x000000a3da17723e */ /* 0x002fe200000010ff */
[----:B------:R-:W-:Y:S01]  /*85d0*/  FADD.FTZ R216, R216, R215 ;  /* 0x000000d7d8d87221 */ /* 0x000fe20000010000 */
[----:B------:R-:W-:Y:S03]  /*85e0*/  FADD.FTZ R160, R160, R217 ;  /* 0x000000d9a0a07221 */ /* 0x000fe60000010000 */
[----:B------:R-:W-:Y:S01]  /*85f0*/  FADD.FTZ R3, R161, R216 ;  /* 0x000000d8a1037221 */ /* 0x000fe20000010000 */
[----:B------:R-:W-:Y:S01]  /*8600*/  FADD.FTZ R163, R163, R160 ;  /* 0x000000a0a3a37221 */ /* 0x000fe20000010000 */
[C---:B------:R-:W-:Y:S05]  /*8610*/  HMMA.16816.F32.BF16 R4, R20.reuse, R124, R4 ;  /* 0x0000007c1404723c */ /* 0x040fea0000041804 */
[----:B------:R-:W-:Y:S01]  /*8620*/  FADD.FTZ R3, R162, R3 ;  /* 0x00000003a2037221 */ /* 0x000fe20000010000 */
[----:B------:R-:W-:Y:S02]  /*8630*/  FADD.FTZ R163, R218, R163 ;  /* 0x000000a3daa37221 */ /* 0x000fe40000010000 */
[C---:B------:R-:W-:Y:S01]  /*8640*/  HMMA.16816.F32.BF16 R8, R20.reuse, R126, R8 ;  /* 0x0000007e1408723c */ /* 0x040fe20000041808 */
[----:B------:R-:W-:Y:S07]  /*8650*/  LDSM.16.MT88.4 R124, [R178+0x13800] ;  /* 0x01380000b27c783b */ /* 0x000fee0000004200 */
[C---:B------:R-:W-:Y:S08]  /*8660*/  HMMA.16816.F32.BF16 R36, R20.reuse, R128, R36 ;  /* 0x000000801424723c */ /* 0x040ff00000041824 */
[C---:B------:R-:W-:Y:S08]  /*8670*/  HMMA.16816.F32.BF16 R40, R20.reuse, R130, R40 ;  /* 0x000000821428723c */ /* 0x040ff00000041828 */
        /* <DEDUP_REMOVED lines=8> */
[----:B------:R-:W1:Y:S07]  /*8700*/  LDSM.16.MT88.4 R24, [R134+0x5000] ;  /* 0x005000008618783b */ /* 0x000e6e0000004200 */
[C---:B------:R-:W-:Y:S08]  /*8710*/  HMMA.16816.F32.BF16 R68, R20.reuse, R144, R68 ;  /* 0x000000901444723c */ /* 0x040ff00000041844 */
[C---:B------:R-:W-:Y:S01]  /*8720*/  HMMA.16816.F32.BF16 R72, R20.reuse, R146, R72 ;  /* 0x000000921448723c */ /* 0x040fe20000041848 */
[----:B------:R-:W-:Y:S07]  /*8730*/  LDSM.16.MT88.4 R144, [R135+0x3800] ;  /* 0x003800008790783b */ /* 0x000fee0000004200 */
[C---:B------:R-:W-:Y:S08]  /*8740*/  HMMA.16816.F32.BF16 R76, R20.reuse, R148, R76 ;  /* 0x00000094144c723c */ /* 0x040ff0000004184c */
[C---:B------:R-:W-:Y:S01]  /*8750*/  HMMA.16816.F32.BF16 R80, R20.reuse, R150, R80 ;  /* 0x000000961450723c */ /* 0x040fe20000041850 */
[----:B------:R-:W-:Y:S07]  /*8760*/  LDSM.16.MT88.4 R148, [R134+0x3800] ;  /* 0x003800008694783b */ /* 0x000fee0000004200 */
[C---:B------:R-:W-:Y:S08]  /*8770*/  HMMA.16816.F32.BF16 R84, R20.reuse, R116, R84 ;  /* 0x000000741454723c */ /* 0x040ff00000041854 */
[C---:B------:R-:W-:Y:S08]  /*8780*/  HMMA.16816.F32.BF16 R88, R20.reuse, R118, R88 ;  /* 0x000000761458723c */ /* 0x040ff00000041858 */
[C---:B--2---:R-:W-:Y:S08]  /*8790*/  HMMA.16816.F32.BF16 R92, R20.reuse, R120, R92 ;  /* 0x00000078145c723c */ /* 0x044ff0000004185c */
[C---:B------:R-:W-:Y:S01]  /*87a0*/  HMMA.16816.F32.BF16 R96, R20.reuse, R122, R96 ;  /* 0x0000007a1460723c */ /* 0x040fe20000041860 */
[----:B------:R-:W2:Y:S07]  /*87b0*/  LDSM.16.MT88.4 R120, [R177+0x13800] ;  /* 0x01380000b178783b */ /* 0x000eae0000004200 */
[C---:B------:R-:W-:Y:S03]  /*87c0*/  HMMA.16816.F32.BF16 R100, R20.reuse, R152, R100 ;  /* 0x000000981464723c */ /* 0x040fe60000041864 */
[----:B------:R-:W-:Y:S01]  /*87d0*/  FFMA.FTZ R152, R28, UR4, -R185 ;  /* 0x000000041c987c23 */ /* 0x000fe200080108b9 */
[----:B------:R-:W-:Y:S04]  /*87e0*/  FFMA.FTZ R153, R31, UR4, -R171 ;  /* 0x000000041f997c23 */ /* 0x000fe800080108ab */
[C---:B------:R-:W-:Y:S01]  /*87f0*/  HMMA.16816.F32.BF16 R104, R20.reuse, R154, R104 ;  /* 0x0000009a1468723c */ /* 0x040fe20000041868 */
[----:B------:R-:W-:Y:S02]  /*8800*/  MUFU.EX2 R152, R152 ;  /* 0x0000009800987308 */ /* 0x000fe40000000800 */
[----:B------:R-:W-:Y:S01]  /*8810*/  FFMA.FTZ R155, R29, UR4, -R185 ;  /* 0x000000041d9b7c23 */ /* 0x000fe200080108b9 */
[----:B------:R-:W-:Y:S07]  /*8820*/  FFMA.FTZ R154, R30, UR4, -R171 ;  /* 0x000000041e9a7c23 */ /* 0x000fee00080108ab */
[----:B------:R-:W-:Y:S01]  /*8830*/  MUFU.EX2 R153, R153 ;  /* 0x0000009900997308 */ /* 0x000fe20000000800 */
[----:B------:R-:W3:Y:S01]  /*8840*/  LDSM.16.MT88.4 R28, [R135+0x1800] ;  /* 0x00180000871c783b */ /* 0x000ee20000004200 */
[C---:B------:R-:W-:Y:S08]  /*8850*/  HMMA.16816.F32.BF16 R108, R20.reuse, R156, R108 ;  /* 0x0000009c146c723c */ /* 0x040ff0000004186c */
[----:B------:R-:W4:Y:S01]  /*8860*/  MUFU.EX2 R155, R155 ;  /* 0x0000009b009b7308 */ /* 0x000f220000000800 */
[--C-:B------:R-:W-:Y:S01]  /*8870*/  FFMA.FTZ R156, R32, UR4, -R185.reuse ;  /* 0x00000004209c7c23 */ /* 0x100fe200080108b9 */
[----:B------:R-:W-:Y:S01]  /*8880*/  FFMA.FTZ R185, R33, UR4, -R185 ;  /* 0x0000000421b97c23 */ /* 0x000fe200080108b9 */
[--C-:B------:R-:W-:Y:S01]  /*8890*/  FFMA.FTZ R157, R34, UR4, -R171.reuse ;  /* 0x00000004229d7c23 */ /* 0x100fe200080108ab */
[----:B------:R-:W-:Y:S06]  /*88a0*/  FFMA.FTZ R171, R35, UR4, -R171 ;  /* 0x0000000423ab7c23 */ /* 0x000fec00080108ab */
[----:B------:R-:W5:Y:S01]  /*88b0*/  MUFU.EX2 R154, R154 ;  /* 0x0000009a009a7308 */ /* 0x000f620000000800 */
[C---:B------:R-:W-:Y:S01]  /*88c0*/  HMMA.16816.F32.BF16 R112, R20.reuse, R158, R112 ;  /* 0x0000009e1470723c */ /* 0x040fe20000041870 */
[----:B------:R-:W3:Y:S08]  /*88d0*/  LDSM.16.MT88.4 R32, [R178+0x15800] ;  /* 0x01580000b220783b */ /* 0x000ef00000004200 */
[----:B------:R-:W-:Y:S01]  /*88e0*/  MUFU.EX2 R156, R156 ;  /* 0x0000009c009c7308 */ /* 0x000fe20000000800 */
[----:B----4-:R-:W-:Y:S01]  /*88f0*/  F2FP.BF16.F32.PACK_AB R116, R155, R152 ;  /* 0x000000989b74723e */ /* 0x010fe200000010ff */
[C---:B-1----:R-:W-:Y:S08]  /*8900*/  HMMA.16816.F32.BF16 R12, R20.reuse, R24, R12 ;  /* 0x00000018140c723c */ /* 0x042ff0000004180c */
[----:B------:R-:W1:Y:S01]  /*8910*/  MUFU.EX2 R185, R185 ;  /* 0x000000b900b97308 */ /* 0x000e620000000800 */
[----:B------:R-:W-:Y:S01]  /*8920*/  FADD.FTZ R152, R152, R3 ;  /* 0x0000000398987221 */ /* 0x000fe20000010000 */
[----:B------:R-:W-:Y:S08]  /*8930*/  MOV R3, R132 ;  /* 0x0000008400037202 */ /* 0x000ff00000000f00 */
[----:B------:R-:W-:Y:S01]  /*8940*/  MUFU.EX2 R157, R157 ;  /* 0x0000009d009d7308 */ /* 0x000fe20000000800 */
[----:B-----5:R-:W-:Y:S01]  /*8950*/  F2FP.BF16.F32.PACK_AB R117, R153, R154 ;  /* 0x0000009a9975723e */ /* 0x020fe200000010ff */
[----:B------:R-:W-:Y:S01]  /*8960*/  FADD.FTZ R154, R154, R163 ;  /* 0x000000a39a9a7221 */ /* 0x000fe20000010000 */
[----:B------:R-:W-:Y:S07]  /*8970*/  HMMA.16816.F32.BF16 R16, R20, R26, R16 ;  /* 0x0000001a1410723c */ /* 0x000fee0000041810 */
[----:B------:R-:W4:Y:S01]  /*8980*/  MUFU.EX2 R24, R171 ;  /* 0x000000ab00187308 */ /* 0x000f220000000800 */
[----:B------:R-:W5:Y:S01]  /*8990*/  LDSM.16.MT88.4 R20, [R178+0x17800] ;  /* 0x01780000b214783b */ /* 0x000f620000004200 */
[----:B------:R-:W-:Y:S01]  /*89a0*/  FADD.FTZ R155, R155, R152 ;  /* 0x000000989b9b7221 */ /* 0x000fe20000010000 */
[----:B------:R-:W-:Y:S01]  /*89b0*/  FADD.FTZ R154, R153, R154 ;  /* 0x0000009a999a7221 */ /* 0x000fe20000010000 */
[C---:B-1----:R-:W-:Y:S02]  /*89c0*/  F2FP.BF16.F32.PACK_AB R118, R185.reuse, R156 ;  /* 0x0000009cb976723e */ /* 0x042fe400000010ff */
[----:B------:R-:W-:Y:S04]  /*89d0*/  FADD.FTZ R156, R156, R155 ;  /* 0x0000009b9c9c7221 */ /* 0x000fe80000010000 */
[----:B------:R-:W-:Y:S01]  /*89e0*/  FADD.FTZ R212, R185, R156 ;  /* 0x0000009cb9d47221 */ /* 0x000fe20000010000 */
[C---:B----4-:R-:W-:Y:S01]  /*89f0*/  F2FP.BF16.F32.PACK_AB R119, R24.reuse, R157 ;  /* 0x0000009d1877723e */ /* 0x050fe200000010ff */
[----:B------:R-:W-:Y:S04]  /*8a00*/  FADD.FTZ R157, R157, R154 ;  /* 0x0000009a9d9d7221 */ /* 0x000fe80000010000 */
[----:B------:R-:W-:Y:S02]  /*8a10*/  FADD.FTZ R211, R24, R157 ;  /* 0x0000009d18d37221 */ /* 0x000fe40000010000 */
[C---:B------:R-:W-:Y:S01]  /*8a20*/  HMMA.16816.F32.BF16 R128, R116.reuse, R124, R4 ;  /* 0x0000007c7480723c */ /* 0x040fe20000041804 */
[----:B------:R-:W1:Y:S07]  /*8a30*/  LDSM.16.MT88.4 R4, [R177+0x17800] ;  /* 0x01780000b104783b */ /* 0x000e6e0000004200 */
[C---:B------:R-:W-:Y:S01]  /*8a40*/  HMMA.16816.F32.BF16 R124, R116.reuse, R126, R8 ;  /* 0x0000007e747c723c */ /* 0x040fe20000041808 */
[----:B------:R-:W4:Y:S07]  /*8a50*/  LDSM.16.MT88.4 R8, [R135+0x5800] ;  /* 0x005800008708783b */ /* 0x000f2e0000004200 */
[C---:B--2---:R-:W-:Y:S08]  /*8a60*/  HMMA.16816.F32.BF16 R36, R116.reuse, R120, R36 ;  /* 0x000000787424723c */ /* 0x044ff00000041824 */
[C---:B------:R-:W-:Y:S08]  /*8a70*/  HMMA.16816.F32.BF16 R40, R116.reuse, R122, R40 ;  /* 0x0000007a7428723c */ /* 0x040ff00000041828 */
[C---:B---3--:R-:W-:Y:S08]  /*8a80*/  HMMA.16816.F32.BF16 R44, R116.reuse, R28, R44 ;  /* 0x0000001c742c723c */ /* 0x048ff0000004182c */
[C---:B------:R-:W-:Y:S08]  /*8a90*/  HMMA.16816.F32.BF16 R48, R116.reuse, R30, R48 ;  /* 0x0000001e7430723c */ /* 0x040ff00000041830 */
        /* <DEDUP_REMOVED lines=10> */
[C---:B-----5:R-:W-:Y:S08]  /*8b40*/  HMMA.16816.F32.BF16 R92, R116.reuse, R20, R92 ;  /* 0x00000014745c723c */ /* 0x060ff0000004185c */
[C---:B------:R-:W-:Y:S01]  /*8b50*/  HMMA.16816.F32.BF16 R96, R116.reuse, R22, R96 ;  /* 0x000000167460723c */ /* 0x040fe20000041860 */
[----:B------:R-:W2:Y:S07]  /*8b60*/  LDSM.16.MT88.4 R20, [R134+0x5800] ;  /* 0x005800008614783b */ /* 0x000eae0000004200 */
[C---:B-1----:R-:W-:Y:S08]  /*8b70*/  HMMA.16816.F32.BF16 R100, R116.reuse, R4, R100 ;  /* 0x000000047464723c */ /* 0x042ff00000041864 */
[C---:B------:R-:W-:Y:S08]  /*8b80*/  HMMA.16816.F32.BF16 R104, R116.reuse, R6, R104 ;  /* 0x000000067468723c */ /* 0x040ff00000041868 */
[C---:B----4-:R-:W-:Y:S08]  /*8b90*/  HMMA.16816.F32.BF16 R108, R116.reuse, R8, R108 ;  /* 0x00000008746c723c */ /* 0x050ff0000004186c */
[C---:B------:R-:W-:Y:S08]  /*8ba0*/  HMMA.16816.F32.BF16 R112, R116.reuse, R10, R112 ;  /* 0x0000000a7470723c */ /* 0x040ff00000041870 */
[C---:B--2---:R-:W-:Y:S08]  /*8bb0*/  HMMA.16816.F32.BF16 R120, R116.reuse, R20, R12 ;  /* 0x000000147478723c */ /* 0x044ff0000004180c */
[----:B------:R-:W-:Y:S01]  /*8bc0*/  HMMA.16816.F32.BF16 R116, R116, R22, R16 ;  /* 0x000000167474723c */ /* 0x000fe20000041810 */
[----:B------:R-:W-:Y:S08]  /*8bd0*/  @!UPT UIADD3 URZ, UPT, UPT, URZ, URZ, URZ ;  /* 0x000000fffffff290 */ /* 0x000ff0000fffe0ff */
[----:B------:R-:W-:Y:S11]  /*8be0*/  @P2 BRA `(.L_x_251) ;  /* 0xffffffd0003c2947 */ /* 0x000ff6000383ffff */
.L_x_250:
[----:B------:R-:W1:Y:S01]  /*8bf0*/  SHFL.BFLY PT, R3, R212, 0x2, 0x1f ;  /* 0x0c401f00d4037f89 */ /* 0x000e6200000e0000 */
[C---:B------:R-:W-:Y:S01]  /*8c00*/  SHF.L.U32 R4, R181.reuse, 0x4, RZ ;  /* 0x00000004b5047819 */ /* 0x040fe200000006ff */
[----:B------:R-:W2:Y:S01]  /*8c10*/  LDC R12, c[0x0][0x434] ;  /* 0x00010d00ff0c7b82 */ /* 0x000ea20000000800 */
[C---:B------:R-:W-:Y:S01]  /*8c20*/  LOP3.LUT P3, RZ, R181.reuse, 0x10, RZ, 0xc0, !PT ;  /* 0x00000010b5ff7812 */ /* 0x040fe2000786c0ff */
[----:B------:R-:W3:Y:S01]  /*8c30*/  SHFL.BFLY PT, R0, R211, 0x2, 0x1f ;  /* 0x0c401f00d3007f89 */ /* 0x000ee200000e0000 */
[----:B------:R-:W-:Y:S02]  /*8c40*/  LOP3.LUT R4, R4, 0x1c0, RZ, 0xc0, !PT ;  /* 0x000001c004047812 */ /* 0x000fe400078ec0ff */
[----:B------:R-:W-:Y:S01]  /*8c50*/  LOP3.LUT P4, RZ, R181, 0x8, RZ, 0xc0, !PT ;  /* 0x00000008b5ff7812 */ /* 0x000fe2000788c0ff */
[----:B------:R-:W4:Y:S02]  /*8c60*/  S2R R19, SR_CTAID.Y ;  /* 0x0000000000137919 */ /* 0x000f240000002600 */
[----:B------:R-:W2:Y:S08]  /*8c70*/  LDC R14, c[0x0][0x434] ;  /* 0x00010d00ff0e7b82 */ /* 0x000eb00000000800 */
[----:B------:R-:W2:Y:S01]  /*8c80*/  LDC.U8 R21, c[0x0][0x548] ;  /* 0x00015200ff157b82 */ /* 0x000ea20000000000 */
[----:B-1----:R-:W-:Y:S01]  /*8c90*/  FADD.FTZ R8, R3, R212 ;  /* 0x000000d403087221 */ /* 0x002fe20000010000 */
[----:B---3--:R-:W-:-:S04]  /*8ca0*/  FADD.FTZ R7, R0, R211 ;  /* 0x000000d300077221 */ /* 0x008fc80000010000 */
[----:B------:R-:W1:Y:S04]  /*8cb0*/  SHFL.BFLY PT, R3, R8, 0x1, 0x1f ;  /* 0x0c201f0008037f89 */ /* 0x000e6800000e0000 */
[----:B------:R-:W3:Y:S01]  /*8cc0*/  SHFL.BFLY PT, R0, R7, 0x1, 0x1f ;  /* 0x0c201f0007007f89 */ /* 0x000ee200000e0000 */
[----:B-1----:R-:W-:Y:S01]  /*8cd0*/  FADD.FTZ R2, R8, R3 ;  /* 0x0000000308027221 */ /* 0x002fe20000010000 */
[----:B------:R-:W-:Y:S02]  /*8ce0*/  SHF.L.U32 R3, R181, 0x1, RZ ;  /* 0x00000001b5037819 */ /* 0x000fe400000006ff */
[----:B------:R-:W-:Y:S01]  /*8cf0*/  LOP3.LUT R8, R210, 0x1f8, RZ, 0xc0, !PT ;  /* 0x000001f8d2087812 */ /* 0x000fe200078ec0ff */
[----:B---3--:R-:W-:Y:S01]  /*8d00*/  FADD.FTZ R0, R7, R0 ;  /* 0x0000000007007221 */ /* 0x008fe20000010000 */
[----:B------:R-:W1:Y:S01]  /*8d10*/  MUFU.RCP R6, R2 ;  /* 0x0000000200067308 */ /* 0x000e620000001000 */
[----:B------:R-:W-:-:S02]  /*8d20*/  LOP3.LUT R182, R182, 0x6, R3, 0xf8, !PT ;  /* 0x00000006b6b67812 */ /* 0x000fc400078ef803 */
[----:B------:R-:W-:Y:S02]  /*8d30*/  LOP3.LUT R3, R4, 0x38, R3, 0xf8, !PT ;  /* 0x0000003804037812 */ /* 0x000fe400078ef803 */
[----:B------:R-:W-:Y:S02]  /*8d40*/  FSETP.NE.FTZ.AND P2, PT, R2, RZ, PT ;  /* 0x000000ff0200720b */ /* 0x000fe40003f55000 */
[----:B------:R-:W-:Y:S01]  /*8d50*/  LOP3.LUT R3, R182, R3, RZ, 0xfc, !PT ;  /* 0x00000003b6037212 */ /* 0x000fe200078efcff */
[----:B------:R-:W3:Y:S01]  /*8d60*/  MUFU.RCP R5, R0 ;  /* 0x0000000000057308 */ /* 0x000ee20000001000 */
[----:B------:R-:W-:Y:S02]  /*8d70*/  FSETP.NE.FTZ.AND P1, PT, R0, RZ, PT ;  /* 0x000000ff0000720b */ /* 0x000fe40003f35000 */
[----:B------:R-:W-:Y:S02]  /*8d80*/  LEA R3, R3, UR5, 0x1 ;  /* 0x0000000503037c11 */ /* 0x000fe4000f8e08ff */
[----:B------:R-:W-:-:S02]  /*8d90*/  MOV R4, 0x10 ;  /* 0x0000001000047802 */ /* 0x000fc40000000f00 */
[C---:B------:R-:W-:Y:S02]  /*8da0*/  IADD3 R9, PT, PT, R3.reuse, 0x40, RZ ;  /* 0x0000004003097810 */ /* 0x040fe40007ffe0ff */
[----:B------:R-:W-:Y:S01]  /*8db0*/  @P3 IADD3 R9, PT, PT, R3, -0x40, RZ ;  /* 0xffffffc003093810 */ /* 0x000fe20007ffe0ff */
[----:B------:R2:W2:Y:S01]  /*8dc0*/  @P2 MUFU.LG2 R18, R2 ;  /* 0x0000000200122308 */ /* 0x0004a20000000c00 */
[----:B-1----:R-:W-:Y:S02]  /*8dd0*/  FSEL R6, R6, 1, P2 ;  /* 0x3f80000006067808 */ /* 0x002fe40001000000 */
[----:B------:R-:W-:Y:S02]  /*8de0*/  SEL R4, R4, 0xfffffff0, !P0 ;  /* 0xfffffff004047807 */ /* 0x000fe40004000000 */
[----:B------:R-:W-:Y:S01]  /*8df0*/  ISETP.NE.AND P0, PT, R203, -0x1, PT ;  /* 0xffffffffcb00780c */ /* 0x000fe20003f05270 */
[C---:B------:R-:W-:Y:S01]  /*8e00*/  FMUL.FTZ R128, R6.reuse, R128 ;  /* 0x0000008006807220 */ /* 0x040fe20000410000 */
[C---:B------:R-:W-:Y:S01]  /*8e10*/  FMUL.FTZ R129, R6.reuse, R129 ;  /* 0x0000008106817220 */ /* 0x040fe20000410000 */
[----:B---3--:R-:W-:Y:S01]  /*8e20*/  FSEL R5, R5, 1, P1 ;  /* 0x3f80000005057808 */ /* 0x008fe20000800000 */
        /* <DEDUP_REMOVED lines=46> */
[----:B------:R-:W-:Y:S01]  /*9110*/  SEL R6, R179, 0xffffffe0, !P4 ;  /* 0xffffffe0b3067807 */ /* 0x000fe20006000000 */
        /* <DEDUP_REMOVED lines=48> */
[----:B------:R-:W-:-:S02]  /*9420*/  IADD3 R7, PT, PT, R3, R6, RZ ;  /* 0x0000000603077210 */ /* 0x000fc40007ffe0ff */
[----:B------:R-:W-:Y:S02]  /*9430*/  IADD3 R15, PT, PT, R6, R9, RZ ;  /* 0x00000009060f7210 */ /* 0x000fe40007ffe0ff */
[----:B------:R-:W-:Y:S02]  /*9440*/  F2FP.BF16.F32.PACK_AB R118, R5, R118 ;  /* 0x000000760576723e */ /* 0x000fe400000010ff */
[----:B------:R-:W-:Y:S02]  /*9450*/  IADD3 R5, PT, PT, R3, R4, RZ ;  /* 0x0000000403057210 */ /* 0x000fe40007ffe0ff */
[C---:B------:R-:W-:Y:S02]  /*9460*/  IADD3 R11, PT, PT, R4.reuse, R7, RZ ;  /* 0x00000007040b7210 */ /* 0x040fe40007ffe0ff */
[C---:B------:R-:W-:Y:S02]  /*9470*/  IADD3 R13, PT, PT, R4.reuse, R9, RZ ;  /* 0x00000009040d7210 */ /* 0x040fe40007ffe0ff */
[----:B------:R-:W-:-:S02]  /*9480*/  IADD3 R17, PT, PT, R4, R15, RZ ;  /* 0x0000000f04117210 */ /* 0x000fc40007ffe0ff */
[----:B------:R-:W1:Y:S01]  /*9490*/  LDC.U8 R4, c[0x0][0x549] ;  /* 0x00015240ff047b82 */ /* 0x000e620000000000 */
[----:B------:R-:W-:Y:S02]  /*94a0*/  F2FP.BF16.F32.PACK_AB R128, R129, R128 ;  /* 0x000000808180723e */ /* 0x000fe400000010ff */
[----:B------:R-:W-:Y:S02]  /*94b0*/  F2FP.BF16.F32.PACK_AB R130, R131, R130 ;  /* 0x000000828382723e */ /* 0x000fe400000010ff */
[----:B------:R-:W-:Y:S01]  /*94c0*/  F2FP.BF16.F32.PACK_AB R124, R125, R124 ;  /* 0x0000007c7d7c723e */ /* 0x000fe200000010ff */
[----:B------:R-:W-:Y:S01]  /*94d0*/  STS [R3], R128 ;  /* 0x0000008003007388 */ /* 0x000fe20000000800 */
[----:B------:R-:W-:Y:S02]  /*94e0*/  F2FP.BF16.F32.PACK_AB R126, R127, R126 ;  /* 0x0000007e7f7e723e */ /* 0x000fe400000010ff */
[----:B------:R-:W-:Y:S01]  /*94f0*/  F2FP.BF16.F32.PACK_AB R36, R37, R36 ;  /* 0x000000242524723e */ /* 0x000fe200000010ff */
[----:B------:R-:W-:Y:S01]  /*9500*/  STS [R3+0x400], R130 ;  /* 0x0004008203007388 */ /* 0x000fe20000000800 */
[----:B------:R-:W-:-:S02]  /*9510*/  F2FP.BF16.F32.PACK_AB R38, R39, R38 ;  /* 0x000000262726723e */ /* 0x000fc400000010ff */
[----:B------:R-:W-:Y:S01]  /*9520*/  F2FP.BF16.F32.PACK_AB R40, R41, R40 ;  /* 0x000000282928723e */ /* 0x000fe200000010ff */
[----:B------:R-:W-:Y:S01]  /*9530*/  STS [R5], R124 ;  /* 0x0000007c05007388 */ /* 0x000fe20000000800 */
[----:B------:R-:W-:Y:S02]  /*9540*/  F2FP.BF16.F32.PACK_AB R42, R43, R42 ;  /* 0x0000002a2b2a723e */ /* 0x000fe400000010ff */
[----:B------:R-:W-:Y:S01]  /*9550*/  F2FP.BF16.F32.PACK_AB R44, R45, R44 ;  /* 0x0000002c2d2c723e */ /* 0x000fe200000010ff */
[----:B------:R-:W-:Y:S01]  /*9560*/  STS [R5+0x400], R126 ;  /* 0x0004007e05007388 */ /* 0x000fe20000000800 */
[----:B------:R-:W-:Y:S02]  /*9570*/  F2FP.BF16.F32.PACK_AB R46, R47, R46 ;  /* 0x0000002e2f2e723e */ /* 0x000fe400000010ff */
[----:B------:R-:W-:Y:S01]  /*9580*/  F2FP.BF16.F32.PACK_AB R48, R49, R48 ;  /* 0x000000303130723e */ /* 0x000fe200000010ff */
[----:B------:R-:W-:Y:S01]  /*9590*/  STS [R7], R36 ;  /* 0x0000002407007388 */ /* 0x000fe20000000800 */
[----:B------:R-:W-:-:S02]  /*95a0*/  F2FP.BF16.F32.PACK_AB R50, R51, R50 ;  /* 0x000000323332723e */ /* 0x000fc400000010ff */
[----:B------:R-:W-:Y:S01]  /*95b0*/  F2FP.BF16.F32.PACK_AB R52, R53, R52 ;  /* 0x000000343534723e */ /* 0x000fe200000010ff */
[----:B------:R-:W-:Y:S01]  /*95c0*/  STS [R7+0x400], R38 ;  /* 0x0004002607007388 */ /* 0x000fe20000000800 */
        /* <DEDUP_REMOVED lines=16> */
[----:B-1----:R-:W-:Y:S01]  /*96d0*/  ISETP.NE.AND P3, PT, R4, RZ, PT ;  /* 0x000000ff0400720c */ /* 0x002fe20003f65270 */
        /* <DEDUP_REMOVED lines=10> */
[----:B------:R-:W-:Y:S01]  /*9780*/  F2FP.BF16.F32.PACK_AB R88, R89, R88 ;  /* 0x000000585958723e */ /* 0x000fe200000010ff */
[----:B------:R-:W2:Y:S01]  /*9790*/  @P3 LDC R23, c[0x0][0x430] ;  /* 0x00010c00ff173b82 */ /* 0x000ea20000000800 */
[----:B------:R-:W-:Y:S01]  /*97a0*/  F2FP.BF16.F32.PACK_AB R90, R91, R90 ;  /* 0x0000005a5b5a723e */ /* 0x000fe200000010ff */
[----:B------:R-:W-:Y:S01]  /*97b0*/  STS [R17+0x400], R58 ;  /* 0x0004003a11007388 */ /* 0x000fe20000000800 */
[----:B------:R-:W-:Y:S02]  /*97c0*/  F2FP.BF16.F32.PACK_AB R92, R93, R92 ;  /* 0x0000005c5d5c723e */ /* 0x000fe400000010ff */
[----:B------:R-:W-:Y:S01]  /*97d0*/  F2FP.BF16.F32.PACK_AB R94, R95, R94 ;  /* 0x0000005e5f5e723e */ /* 0x000fe200000010ff */
[----:B------:R-:W-:Y:S01]  /*97e0*/  STS [R3+0x4000], R60 ;  /* 0x0040003c03007388 */ /* 0x000fe20000000800 */
[----:B------:R-:W-:Y:S01]  /*97f0*/  F2FP.BF16.F32.PACK_AB R96, R97, R96 ;  /* 0x000000606160723e */ /* 0x000fe200000010ff */
[----:B------:R-:W1:Y:S01]  /*9800*/  @P3 LDC R16, c[0x0][0x430] ;  /* 0x00010c00ff103b82 */ /* 0x000e620000000800 */
        /* <DEDUP_REMOVED lines=11> */
[----:B------:R-:W-:Y:S01]  /*98c0*/  F2FP.BF16.F32.PACK_AB R112, R113, R112 ;  /* 0x000000707170723e */ /* 0x000fe200000010ff */
[----:B--2---:R-:W-:Y:S01]  /*98d0*/  @P3 IMAD R14, R23, R12, RZ ;  /* 0x0000000c170e3224 */ /* 0x004fe200078e02ff */
[----:B------:R-:W-:Y:S01]  /*98e0*/  F2FP.BF16.F32.PACK_AB R114, R115, R114 ;  /* 0x000000727372723e */ /* 0x000fe200000010ff */
[----:B------:R-:W-:Y:S01]  /*98f0*/  STS [R7+0x4400], R70 ;  /* 0x0044004607007388 */ /* 0x000fe20000000800 */
[----:B------:R-:W-:-:S02]  /*9900*/  F2FP.BF16.F32.PACK_AB R120, R121, R120 ;  /* 0x000000787978723e */ /* 0x000fc400000010ff */
[----:B------:R-:W-:Y:S01]  /*9910*/  F2FP.BF16.F32.PACK_AB R122, R123, R122 ;  /* 0x0000007a7b7a723e */ /* 0x000fe200000010ff */
[----:B------:R-:W-:Y:S01]  /*9920*/  STS [R11+0x4000], R72 ;  /* 0x004000480b007388 */ /* 0x000fe20000000800 */
[----:B------:R-:W-:Y:S02]  /*9930*/  F2FP.BF16.F32.PACK_AB R116, R117, R116 ;  /* 0x000000747574723e */ /* 0x000fe400000010ff */
        /* <DEDUP_REMOVED lines=20> */
[----:B--2---:R-:W2:Y:S03]  /*9a80*/  @P0 LDC.64 R4, c[0x0][0x408] ;  /* 0x00010200ff040b82 */ /* 0x004ea60000000a00 */
[----:B------:R-:W-:Y:S04]  /*9a90*/  STS [R13+0x8000], R112 ;  /* 0x008000700d007388 */ /* 0x000fe80000000800 */
[----:B------:R4:W-:Y:S01]  /*9aa0*/  STS [R13+0x8400], R114 ;  /* 0x008400720d007388 */ /* 0x0009e20000000800 */
[----:B---3--:R-:W3:Y:S03]  /*9ab0*/  @!P0 LDC.64 R6, c[0x0][0x400] ;  /* 0x00010000ff068b82 */ /* 0x008ee60000000a00 */
[----:B------:R-:W-:Y:S04]  /*9ac0*/  STS [R15+0x8000], R120 ;  /* 0x008000780f007388 */ /* 0x000fe80000000800 */
[----:B------:R1:W-:Y:S01]  /*9ad0*/  STS [R15+0x8400], R122 ;  /* 0x0084007a0f007388 */ /* 0x0003e20000000800 */
[----:B------:R-:W2:Y:S03]  /*9ae0*/  S2R R3, SR_CTAID.X ;  /* 0x0000000000037919 */ /* 0x000ea60000002500 */
[----:B------:R2:W-:Y:S01]  /*9af0*/  STS [R17+0x8000], R116 ;  /* 0x0080007411007388 */ /* 0x0005e20000000800 */
[----:B-----5:R-:W-:-:S03]  /*9b00*/  LOP3.LUT R9, R8, 0x38, R181, 0x78, !PT ;  /* 0x0000003808097812 */ /* 0x020fc600078e78b5 */
[----:B------:R2:W-:Y:S01]  /*9b10*/  STS [R17+0x8400], R118 ;  /* 0x0084007611007388 */ /* 0x0005e20000000800 */
[----:B------:R-:W-:Y:S01]  /*9b20*/  LOP3.LUT R210, R9, 0x1e00, R210, 0xf8, !PT ;  /* 0x00001e0009d27812 */ /* 0x000fe200078ef8d2 */
[----:B----4-:R-:W4:Y:S03]  /*9b30*/  S2R R13, SR_CTAID.Z ;  /* 0x00000000000d7919 */ /* 0x010f260000002700 */
[----:B-1----:R-:W-:Y:S01]  /*9b40*/  LEA R15, R210, UR5, 0x1 ;  /* 0x00000005d20f7c11 */ /* 0x002fe2000f8e08ff */
[----:B------:R-:W-:Y:S06]  /*9b50*/  @P3 BRA `(.L_x_254) ;  /* 0x0000000000203947 */ /* 0x000fec0003800000 */
[----:B------:R-:W-:Y:S01]  /*9b60*/  ISETP.NE.AND P4, PT, R21, RZ, PT ;  /* 0x000000ff1500720c */ /* 0x000fe20003f85270 */
[----:B------:R-:W1:-:S12]  /*9b70*/  LDC R9, c[0x0][0x3e0] ;  /* 0x0000f800ff097b82 */ /* 0x000e580000000800 */
[----:B------:R-:W1:Y:S01]  /*9b80*/  @P4 LDC R20, c[0x0][0x454] ;  /* 0x00011500ff144b82 */ /* 0x000e620000000800 */
[----:B------:R-:W-:Y:S02]  /*9b90*/  @P4 MOV R16, 0x1 ;  /* 0x0000000100104802 */ /* 0x000fe40000000f00 */
[----:B------:R-:W-:-:S05]  /*9ba0*/  @!P4 MOV R16, 0x1 ;  /* 0x000000010010c802 */ /* 0x000fca0000000f00 */
[----:B------:R-:W2:Y:S01]  /*9bb0*/  @P4 LDC R14, c[0x0][0x454] ;  /* 0x00011500ff0e4b82 */ /* 0x000ea20000000800 */
[-C--:B-1----:R-:W-:Y:S02]  /*9bc0*/  @P4 IMAD R20, R20, R9.reuse, RZ ;  /* 0x0000000914144224 */ /* 0x082fe400078e02ff */
[----:B------:R-:W-:-:S07]  /*9bd0*/  @!P4 IMAD R20, R12, R9, RZ ;  /* 0x000000090c14c224 */ /* 0x000fce00078e02ff */
.L_x_254:
[----:B------:R-:W-:Y:S01]  /*9be0*/  BAR.SYNC.DEFER_BLOCKING 0x0 ;  /* 0x0000000000007b1d */ /* 0x000fe20000010000 */
[----:B---3--:R-:W-:Y:S01]  /*9bf0*/  @!P0 IMAD.WIDE.U32 R24, R19, R6, RZ ;  /* 0x0000000613188225 */ /* 0x008fe200078e00ff */
[----:B------:R-:W-:-:S03]  /*9c00*/  ISETP.NE.AND P4, PT, R203, -0x1, PT ;  /* 0xffffffffcb00780c */ /* 0x000fc60003f85270 */
[----:B------:R-:W-:Y:S01]  /*9c10*/  @P2 FMUL.FTZ R18, R18, 0.69314718246459960938 ;  /* 0x3f31721812122820 */ /* 0x000fe20000410000 */
[----:B------:R-:W-:Y:S01]  /*9c20*/  ISETP.NE.AND P3, PT, R21, RZ, !P3 ;  /* 0x000000ff1500720c */ /* 0x000fe20005f65270 */
[----:B------:R-:W-:Y:S01]  /*9c30*/  @!P0 IMAD R2, R19, R7, R25 ;  /* 0x0000000713028224 */ /* 0x000fe200078e0219 */
[----:B------:R-:W1:Y:S01]  /*9c40*/  @P1 MUFU.LG2 R0, R0 ;  /* 0x0000000000001308 */ /* 0x000e620000000c00 */
[----:B------:R-:W3:Y:S01]  /*9c50*/  @P2 LDC R6, c[0x0][0x458] ;  /* 0x00011600ff062b82 */ /* 0x000ee20000000800 */
[----:B--2---:R-:W-:Y:S01]  /*9c60*/  @P0 IMAD.WIDE.U32 R22, R203, R4, RZ ;  /* 0x00000004cb160225 */ /* 0x004fe200078e00ff */
[----:B------:R-:W-:Y:S01]  /*9c70*/  LOP3.LUT P5, RZ, R181, 0x3, RZ, 0xc0, !PT ;  /* 0x00000003b5ff7812 */ /* 0x000fe200078ac0ff */
[----:B------:R-:W-:Y:S01]  /*9c80*/  BSSY.RECONVERGENT B0, `(.L_x_255) ;  /* 0x000002a000007945 */ /* 0x000fe20003800200 */
[----:B------:R-:W-:Y:S01]  /*9c90*/  LOP3.LUT R26, R183, 0x70, RZ, 0xc0, !PT ;  /* 0x00000070b71a7812 */ /* 0x000fe200078ec0ff */
[----:B----4-:R-:W-:Y:S01]  /*9ca0*/  IMAD R4, R13, R14, RZ ;  /* 0x0000000e0d047224 */ /* 0x010fe200078e02ff */
[----:B------:R-:W-:Y:S01]  /*9cb0*/  SHF.R.U32.HI R17, RZ, 0x2, R181 ;  /* 0x00000002ff117819 */ /* 0x000fe200000116b5 */
[----:B------:R-:W-:Y:S01]  /*9cc0*/  @P0 IMAD R2, R203, R5, R23 ;  /* 0x00000005cb020224 */ /* 0x000fe200078e0217 */
[----:B------:R-:W2:Y:S01]  /*9cd0*/  @P1 LDC R7, c[0x0][0x458] ;  /* 0x00011600ff071b82 */ /* 0x000ea20000000800 */
[C---:B------:R-:W-:Y:S01]  /*9ce0*/  @!P4 IMAD R203, R19.reuse, R12, RZ ;  /* 0x0000000c13cbc224 */ /* 0x040fe200078e02ff */
[----:B------:R-:W-:Y:S01]  /*9cf0*/  LOP3.LUT R14, R26, 0x7, R17, 0xf8, !PT ;  /* 0x000000071a0e7812 */ /* 0x000fe200078ef811 */
[----:B------:R-:W-:Y:S01]  /*9d00*/  @!P3 IMAD R4, R19, R20, R4 ;  /* 0x000000141304b224 */ /* 0x000fe200078e0204 */
[----:B------:R-:W-:Y:S01]  /*9d10*/  MOV R12, 0x7f800000 ;  /* 0x7f800000000c7802 */ /* 0x000fe20000000f00 */
[----:B------:R-:W-:Y:S01]  /*9d20*/  IMAD R19, R3, R16, RZ ;  /* 0x0000001003137224 */ /* 0x000fe200078e02ff */
[----:B------:R-:W-:Y:S01]  /*9d30*/  SHF.R.S32.HI R5, RZ, 0x1f, R203 ;  /* 0x0000001fff057819 */ /* 0x000fe200000114cb */
[----:B------:R-:W-:Y:S01]  /*9d40*/  IMAD.MOV.U32 R17, RZ, RZ, 0x7f800000 ;  /* 0x7f800000ff117424 */ /* 0x000fe200078e00ff */
[----:B------:R-:W-:Y:S01]  /*9d50*/  SEL R203, R203, RZ, P3 ;  /* 0x000000ffcbcb7207 */ /* 0x000fe20001800000 */
[----:B------:R4:W4:Y:S01]  /*9d60*/  LDS.128 R8, [R15+0x3000] ;  /* 0x003000000f087984 */ /* 0x0009220000000c00 */
[----:B------:R-:W-:-:S02]  /*9d70*/  IMAD.SHL.U32 R19, R19, 0x80, RZ ;  /* 0x0000008013137824 */ /* 0x000fc400078e00ff */
[----:B-1----:R-:W-:Y:S01]  /*9d80*/  @P1 FMUL.FTZ R21, R0, 0.69314718246459960938 ;  /* 0x3f31721800151820 */ /* 0x002fe20000410000 */
[----:B------:R-:W-:Y:S02]  /*9d90*/  SEL R5, R5, RZ, P3 ;  /* 0x000000ff05057207 */ /* 0x000fe40001800000 */
[----:B------:R-:W-:Y:S01]  /*9da0*/  IADD3 R0, P4, P3, R19, R203, R4 ;  /* 0x000000cb13007210 */ /* 0x000fe20007b9e004 */
[----:B---3--:R-:W-:Y:S01]  /*9db0*/  @P2 FFMA.FTZ R17, R133, R6, R18 ;  /* 0x0000000685112223 */ /* 0x008fe20000010012 */
[----:B------:R-:W-:Y:S02]  /*9dc0*/  SHF.R.S32.HI R4, RZ, 0x1f, R4 ;  /* 0x0000001fff047819 */ /* 0x000fe40000011404 */
[----:B------:R-:W-:-:S04]  /*9dd0*/  SHF.R.S32.HI R19, RZ, 0x1f, R19 ;  /* 0x0000001fff137819 */ /* 0x000fc80000011413 */
[----:B------:R-:W-:Y:S01]  /*9de0*/  IADD3.X R19, PT, PT, R19, R5, R4, P4, P3 ;  /* 0x0000000513137210 */ /* 0x000fe200027e6404 */
[----:B--2---:R-:W-:Y:S01]  /*9df0*/  @P1 FFMA.FTZ R12, R132, R7, R21 ;  /* 0x00000007840c1223 */ /* 0x004fe20000010015 */
[----:B----4-:R-:W-:Y:S06]  /*9e00*/  @P5 BRA `(.L_x_256) ;  /* 0x0000000000445947 */ /* 0x010fec0003800000 */
        /* <DEDUP_REMOVED lines=17> */
.L_x_256:
[----:B------:R-:W-:Y:S05]  /*9f20*/  BSYNC.RECONVERGENT B0 ;  /* 0x0000000000007941 */ /* 0x000fea0003800200 */
.L_x_255:
[----:B------:R-:W-:Y:S01]  /*9f30*/  SHF.R.U32.HI R0, RZ, 0x3, R181 ;  /* 0x00000003ff007819 */ /* 0x000fe200000116b5 */
[----:B------:R-:W-:Y:S01]  /*9f40*/  @P0 IMAD.MOV.U32 R24, RZ, RZ, R22 ;  /* 0x000000ffff180224 */ /* 0x000fe200078e0016 */
[----:B-1----:R1:W2:Y:S01]  /*9f50*/  LDS.128 R16, [R15+0x4000] ;  /* 0x004000000f107984 */ /* 0x0022a20000000c00 */
[----:B------:R-:W3:Y:S01]  /*9f60*/  LDCU.64 UR4, c[0x0][0x410] ;  /* 0x00008200ff0477ac */ /* 0x000ee20008000a00 */
[C---:B------:R-:W-:Y:S01]  /*9f70*/  IADD3 R6, PT, PT, R0.reuse, 0x40, RZ ;  /* 0x0000004000067810 */ /* 0x040fe20007ffe0ff */
[----:B------:R-:W-:Y:S01]  /*9f80*/  VIADD R4, R0, 0x20 ;  /* 0x0000002000047836 */ /* 0x000fe20000000000 */
[----:B------:R-:W-:Y:S01]  /*9f90*/  IADD3 R24, P0, PT, R180, R24, RZ ;  /* 0x00000018b4187210 */ /* 0x000fe20007f1e0ff */
[----:B------:R1:W4:Y:S01]  /*9fa0*/  LDS.128 R20, [R15] ;  /* 0x000000000f147984 */ /* 0x0003220000000c00 */
[-C--:B------:R-:W-:Y:S01]  /*9fb0*/  ISETP.GE.AND P1, PT, R6, R195.reuse, PT ;  /* 0x000000c30600720c */ /* 0x080fe20003f26270 */
[----:B------:R-:W-:Y:S01]  /*9fc0*/  BSSY.RECONVERGENT B0, `(.L_x_257) ;  /* 0x000001c000007945 */ /* 0x000fe20003800200 */
[-C--:B------:R-:W-:Y:S01]  /*9fd0*/  ISETP.GE.AND P2, PT, R4, R195.reuse, PT ;  /* 0x000000c30400720c */ /* 0x080fe20003f46270 */
[----:B------:R-:W-:Y:S01]  /*9fe0*/  IMAD.X R25, RZ, RZ, R2, P0 ;  /* 0x000000ffff197224 */ /* 0x000fe200000e0602 */
[C---:B------:R-:W-:Y:S01]  /*9ff0*/  IADD3 R4, PT, PT, R0.reuse, 0x60, RZ ;  /* 0x0000006000047810 */ /* 0x040fe20007ffe0ff */
[----:B------:R-:W-:Y:S01]  /*a000*/  IMAD.WIDE.U32 R2, R3, 0x80, RZ ;  /* 0x0000008003027825 */ /* 0x000fe200078e00ff */
[----:B------:R-:W-:-:S02]  /*a010*/  ISETP.GE.AND P3, PT, R0, R195, PT ;  /* 0x000000c30000720c */ /* 0x000fc40003f66270 */
[----:B------:R-:W-:Y:S02]  /*a020*/  ISETP.GE.AND P0, PT, R4, R195, PT ;  /* 0x000000c30400720c */ /* 0x000fe40003f06270 */
[----:B------:R1:W1:Y:S01]  /*a030*/  LDS.128 R4, [R15+0x8000] ;  /* 0x008000000f047984 */ /* 0x0002620000000c00 */
[----:B------:R-:W-:Y:S01]  /*a040*/  LOP3.LUT R0, R2, R0, RZ, 0xfc, !PT ;  /* 0x0000000002007212 */ /* 0x000fe200078efcff */
[----:B---3--:R-:W-:-:S04]  /*a050*/  IMAD.WIDE.U32 R24, R13, UR4, R24 ;  /* 0x000000040d187c25 */ /* 0x008fc8000f8e0018 */
[----:B------:R-:W-:-:S03]  /*a060*/  IMAD R13, R13, UR5, R25 ;  /* 0x000000050d0d7c24 */ /* 0x000fc6000f8e0219 */
[----:B------:R-:W-:Y:S05]  /*a070*/  @P3 BRA `(.L_x_258) ;  /* 0x0000000000403947 */ /* 0x000fea0003800000 */
[----:B------:R-:W3:Y:S01]  /*a080*/  LDCU.64 UR6, c[0x0][0x408] ;  /* 0x00008100ff0677ac */ /* 0x000ee20008000a00 */
[----:B------:R-:W-:Y:S01]  /*a090*/  IMAD.MOV.U32 R12, RZ, RZ, R24 ;  /* 0x000000ffff0c7224 */ /* 0x000fe200078e0018 */
[----:B------:R-:W5:Y:S01]  /*a0a0*/  LDCU UR8, c[0x0][0x440] ;  /* 0x00008800ff0877ac */ /* 0x000f620008000800 */
[----:B------:R-:W2:Y:S01]  /*a0b0*/  LDCU.64 UR4, c[0x0][0x3f0] ;  /* 0x00007e00ff0477ac */ /* 0x000ea20008000a00 */
[----:B---3--:R-:W-:Y:S02]  /*a0c0*/  IMAD R27, R3, UR6, RZ ;  /* 0x00000006031b7c24 */ /* 0x008fe4000f8e02ff */
        /* <DEDUP_REMOVED lines=8> */
[----:B----4-:R3:W-:Y:S04]  /*a150*/  @!P5 STG.E.128 desc[UR16][R26.64], R20 ;  /* 0x000000141a00d986 */ /* 0x0107e8000c101d10 */
[----:B------:R3:W-:Y:S04]  /*a160*/  @!P4 STG.E.128 desc[UR16][R26.64+0x80], R16 ;  /* 0x000080101a00c986 */ /* 0x0007e8000c101d10 */
[----:B-1----:R3:W-:Y:S02]  /*a170*/  @!P3 STG.E.128 desc[UR16][R26.64+0x100], R4 ;  /* 0x000100041a00b986 */ /* 0x0027e4000c101d10 */
.L_x_258:
[----:B------:R-:W-:Y:S05]  /*a180*/  BSYNC.RECONVERGENT B0 ;  /* 0x0000000000007941 */ /* 0x000fea0003800200 */
.L_x_257:
[----:B---34-:R3:W4:Y:S01]  /*a190*/  LDS.128 R20, [R15+0x1000] ;  /* 0x001000000f147984 */ /* 0x0187220000000c00 */
        /* <DEDUP_REMOVED lines=23> */
.L_x_260:
[----:B------:R-:W-:Y:S05]  /*a310*/  BSYNC.RECONVERGENT B0 ;  /* 0x0000000000007941 */ /* 0x000fea0003800200 */
.L_x_259:
        /* <DEDUP_REMOVED lines=24> */
.L_x_262:
[----:B------:R-:W-:Y:S05]  /*a4a0*/  BSYNC.RECONVERGENT B0 ;  /* 0x0000000000007941 */ /* 0x000fea0003800200 */
.L_x_261:
        /* <DEDUP_REMOVED lines=23> */
.L_x_263:
        /* <DEDUP_REMOVED lines=14> */
.L_x_1806:


//--------------------- .text._ZN5flash16flash_fwd_kernelI23Flash_fwd_kernel_traitsILi192ELi128ELi64ELi8ELb0ELb0EN7cutlass10bfloat16_tE19Flash_kernel_traitsILi192ELi128ELi64ELi8ES3_EELb0ELb0ELb0ELb1ELb0ELb0ELb1ELb0EEEvNS_16Flash_fwd_paramsE --------------------------
	.section	.text._ZN5flash16flash_fwd_kernelI23Flash_fwd_kernel_traitsILi192ELi128ELi64ELi8ELb0ELb0EN7cutlass10bfloat16_tE19Flash_kernel_traitsILi192ELi128ELi64ELi8ES3_EELb0ELb0ELb0ELb1ELb0ELb0ELb1ELb0EEEvNS_16Flash_fwd_paramsE,"ax",@progbits
	.align	128
        .global         _ZN5flash16flash_fwd_kernelI23Flash_fwd_kernel_traitsILi192ELi128ELi64ELi8ELb0ELb0EN7cutlass10bfloat16_tE19Flash_kernel_traitsILi192ELi128ELi64ELi8ES3_EELb0ELb0ELb0ELb1ELb0ELb0ELb1ELb0EEEvNS_16Flash_fwd_paramsE
        .type           _ZN5flash16flash_fwd_kernelI23Flash_fwd_kernel_traitsILi192ELi128ELi64ELi8ELb0ELb0EN7cutlass10bfloat16_tE19Flash_kernel_traitsILi192ELi128ELi64ELi8ES3_EELb0ELb0ELb0ELb1ELb0ELb0ELb1ELb0EEEvNS_16Flash_fwd_paramsE,@function
        .size           _ZN5flash16flash_fwd_kernelI23Flash_fwd_kernel_traitsILi192ELi128ELi64ELi8ELb0ELb0EN7cutlass10bfloat16_tE19Flash_kernel_traitsILi192ELi128ELi64ELi8ES3_EELb0ELb0ELb0ELb1ELb0ELb0ELb1ELb0EEEvNS_16Flash_fwd_paramsE,(.L_x_1807 - _ZN5flash16flash_fwd_kernelI23Flash_fwd_kernel_traitsILi192ELi128ELi64ELi8ELb0ELb0EN7cutlass10bfloat16_tE19Flash_kernel_traitsILi192ELi128ELi64ELi8ES3_EELb0ELb0ELb0ELb1ELb0ELb0ELb1ELb0EEEvNS_16Flash_fwd_paramsE)
        .other          _ZN5flash16flash_fwd_kernelI23Flash_fwd_kernel_traitsILi192ELi128ELi64ELi8ELb0ELb0EN7cutlass10bfloat16_tE19Flash_kernel_traitsILi192ELi128ELi64ELi8ES3_EELb0ELb0ELb0ELb1ELb0ELb0ELb1ELb0EEEvNS_16Flash_fwd_paramsE,@"STO_CUDA_ENTRY STV_DEFAULT"
_ZN5flash16flash_fwd_kernelI23Flash_fwd_kernel_traitsILi192ELi128ELi64ELi8ELb0ELb0EN7cutlass10bfloat16_tE19Flash_kernel_traitsILi192ELi128ELi64ELi8ES3_EELb0ELb0ELb0ELb1ELb0ELb0ELb1ELb0EEEvNS_16Flash_fwd_paramsE:
.text._ZN5flash16flash_fwd_kernelI23Flash_fwd_kernel_traitsILi192ELi128ELi64ELi8ELb0ELb0EN7cutlass10bfloat16_tE19Flash_kernel_traitsILi192ELi128ELi64ELi8ES3_EELb0ELb0ELb0ELb1ELb0ELb0ELb1ELb0EEEvNS_16Flash_fwd_paramsE:
        /* <DEDUP_REMOVED lines=57> */
.L_x_264:
        /* <DEDUP_REMOVED lines=29> */
.L_x_266:
        /* <DEDUP_REMOVED lines=40> */
.L_x_268:
[----:B------:R-:W-:Y:S05]  /*07e0*/  BSYNC.RECONVERGENT B0 ;  /* 0x0000000000007941 */ /* 0x000fea0003800200 */
.L_x_267:
        /* <DEDUP_REMOVED lines=22> */
.L_x_270:
[----:B------:R-:W-:Y:S05]  /*0950*/  BSYNC.RECONVERGENT B0 ;  /* 0x0000000000007941 */ /* 0x000fea0003800200 */
.L_x_269:
        /* <DEDUP_REMOVED lines=24> */
.L_x_272:
[----:B------:R-:W-:Y:S05]  /*0ae0*/  BSYNC.RECONVERGENT B0 ;  /* 0x0000000000007941 */ /* 0x000fea0003800200 */
.L_x_271:
        /* <DEDUP_REMOVED lines=31> */
.L_x_274:
[----:B------:R-:W-:Y:S05]  /*0ce0*/  BSYNC.RECONVERGENT B0 ;  /* 0x0000000000007941 */ /* 0x000fea0003800200 */
.L_x_273:
        /* <DEDUP_REMOVED lines=15> */
.L_x_276:
[----:B------:R-:W-:Y:S05]  /*0de0*/  BSYNC.RECONVERGENT B0 ;  /* 0x0000000000007941 */ /* 0x000fea0003800200 */
.L_x_275:
        /* <DEDUP_REMOVED lines=10> */
.L_x_278:
[----:B------:R-:W-:Y:S05]  /*0e90*/  BSYNC.RECONVERGENT B0 ;  /* 0x0000000000007941 */ /* 0x000fea0003800200 */
.L_x_277:
        /* <DEDUP_REMOVED lines=10> */
.L_x_280:
[----:B------:R-:W-:Y:S05]  /*0f40*/  BSYNC.RECONVERGENT B0 ;  /* 0x0000000000007941 */ /* 0x000fea0003800200 */
.L_x_279:
        /* <DEDUP_REMOVED lines=10> */
.L_x_265:
        /* <DEDUP_REMOVED lines=21> */
.L_x_281:
[----:B------:R-:W1:Y:S01]  /*1140*/  LDCU.64 UR8, c[0x0][0x3b8] ;  /* 0x00007700ff0877ac */ /* 0x000e620008000a00 */
[----:B------:R-:W-:-:S05]  /*1150*/  IADD3 R4, PT, PT, R2, R9, RZ ;  /* 0x0000000902047210 */ /* 0x000fca0007ffe0ff */
[C---:B-1----:R-:W-:Y:S02]  /*1160*/  IMAD R10, R4.reuse, UR9, RZ ;  /* 0x00000009040a7c24 */ /* 0x042fe4000f8e02ff */
[----:B------:R-:W-:-:S05]  /*1170*/  IMAD.WIDE.U32 R4, R4, UR8, RZ ;  /* 0x0000000804047c25 */ /* 0x000fca000f8e00ff */
[----:B------:R-:W-:Y:S02]  /*1180*/  IADD3 R10, PT, PT, R5, R10, RZ ;  /* 0x0000000a050a7210 */ /* 0x000fe40007ffe0ff */
[----:B------:R-:W-:-:S07]  /*1190*/  MOV R6, R4 ;  /* 0x0000000400067202 */ /* 0x000fce0000000f00 */
.L_x_282:
        /* <DEDUP_REMOVED lines=39> */
.L_x_283:
[----:B------:R-:W1:Y:S01]  /*1410*/  LDC.64 R4, c[0x0][0x3c0] ;  /* 0x0000f000ff047b82 */ /* 0x000e620000000a00 */
[----:B------:R-:W-:-:S05]  /*1420*/  IADD3 R2, PT, PT, R2, R9, RZ ;  /* 0x0000000902027210 */ /* 0x000fca0007ffe0ff */
[C---:B-1----:R-:W-:Y:S02]  /*1430*/  IMAD R9, R2.reuse, R5, RZ ;  /* 0x0000000502097224 */ /* 0x042fe400078e02ff */
[----:B------:R-:W-:-:S05]  /*1440*/  IMAD.WIDE.U32 R16, R2, R4, RZ ;  /* 0x0000000402107225 */ /* 0x000fca00078e00ff */
[----:B------:R-:W-:-:S07]  /*1450*/  IADD3 R2, PT, PT, R17, R9, RZ ;  /* 0x0000000911027210 */ /* 0x000fce0007ffe0ff */
.L_x_284:
        /* <DEDUP_REMOVED lines=81> */
.L_x_287:
[----:B------:R2:W-:Y:S02]  /*1970*/  STS.128 [R86+0x8000], RZ ;  /* 0x008000ff56007388 */ /* 0x0005e40000000c00 */
.L_x_286:
[----:B------:R-:W-:Y:S05]  /*1980*/  BSYNC.RECONVERGENT B0 ;  /* 0x0000000000007941 */ /* 0x000fea0003800200 */
.L_x_285:
        /* <DEDUP_REMOVED lines=36> */
.L_x_290:
[----:B------:R3:W-:Y:S02]  /*1bd0*/  STS.128 [R86+0x9000], RZ ;  /* 0x009000ff56007388 */ /* 0x0007e40000000c00 */
.L_x_289:
[----:B------:R-:W-:Y:S05]  /*1be0*/  BSYNC.RECONVERGENT B0 ;  /* 0x0000000000007941 */ /* 0x000fea0003800200 */
.L_x_288:
        /* <DEDUP_REMOVED lines=36> */
.L_x_293:
[----:B------:R3:W-:Y:S02]  /*1e30*/  STS.128 [R86+0xa000], RZ ;  /* 0x00a000ff56007388 */ /* 0x0007e40000000c00 */
.L_x_292:
[----:B------:R-:W-:Y:S05]  /*1e40*/  BSYNC.RECONVERGENT B0 ;  /* 0x0000000000007941 */ /* 0x000fea0003800200 */
.L_x_291:
        /* <DEDUP_REMOVED lines=40> */
.L_x_296:
[----:B------:R3:W-:Y:S02]  /*20d0*/  STS.128 [R86+0xb000], RZ ;  /* 0x00b000ff56007388 */ /* 0x0007e40000000c00 */
.L_x_295:
[----:B------:R-:W-:Y:S05]  /*20e0*/  BSYNC.RECONVERGENT B0 ;  /* 0x0000000000007941 */ /* 0x000fea0003800200 */
.L_x_294:
        /* <DEDUP_REMOVED lines=32> */
.L_x_299:
[----:B------:R1:W-:Y:S02]  /*22f0*/  STS.128 [R86+0x10000], RZ ;  /* 0x010000ff56007388 */ /* 0x0003e40000000c00 */
.L_x_298:
[----:B------:R-:W-:Y:S05]  /*2300*/  BSYNC.RECONVERGENT B0 ;  /* 0x0000000000007941 */ /* 0x000fea0003800200 */
.L_x_297:
        /* <DEDUP_REMOVED lines=29> */
.L_x_302:
[----:B------:R1:W-:Y:S02]  /*24e0*/  STS.128 [R86+0x11000], RZ ;  /* 0x011000ff56007388 */ /* 0x0003e40000000c00 */
.L_x_301:
[----:B------:R-:W-:Y:S05]  /*24f0*/  BSYNC.RECONVERGENT B0 ;  /* 0x0000000000007941 */ /* 0x000fea0003800200 */
.L_x_300:
        /* <DEDUP_REMOVED lines=47> */
.L_x_305:
[----:B------:R1:W-:Y:S01]  /*27f0*/  STS.128 [R86+0x16000], RZ ;  /* 0x016000ff56007388 */ /* 0x0003e20000000c00 */
[----:B------:R-:W-:Y:S05]  /*2800*/  BRA `(.L_x_306) ;  /* 0x00000000000c7947 */ /* 0x000fea0003800000 */
.L_x_304:
[----:B------:R1:W-:Y:S04]  /*2810*/  STS.128 [R86+0x12000], RZ ;  /* 0x012000ff56007388 */ /* 0x0003e80000000c00 */
[----:B------:R1:W-:Y:S04]  /*2820*/  STS.128 [R86+0x14000], RZ ;  /* 0x014000ff56007388 */ /* 0x0003e80000000c00 */
[----:B------:R1:W-:Y:S02]  /*2830*/  STS.128 [R86+0x16000], RZ ;  /* 0x016000ff56007388 */ /* 0x0003e40000000c00 */
.L_x_306:
[----:B------:R-:W-:Y:S05]  /*2840*/  BSYNC.RECONVERGENT B0 ;  /* 0x0000000000007941 */ /* 0x000fea0003800200 */
.L_x_303:
        /* <DEDUP_REMOVED lines=35> */
.L_x_309:
[----:B------:R1:W-:Y:S02]  /*2a80*/  STS.128 [R86+0x17000], RZ ;  /* 0x017000ff56007388 */ /* 0x0003e40000000c00 */
.L_x_308:
[----:B------:R-:W-:Y:S05]  /*2a90*/  BSYNC.RECONVERGENT B0 ;  /* 0x0000000000007941 */ /* 0x000fea0003800200 */
.L_x_307:
        /* <DEDUP_REMOVED lines=9> */
[----:B------:R-:W5:Y:S01]  /*2b30*/  LDCU UR6, c[0x0][0x50c] ;  /* 0x0000a180ff0677ac */ /* 0x000f620008000800 */
[----:B------:R-:W-:Y:S01]  /*2b40*/  LOP3.LUT P0, RZ, R193, 0x4, RZ, 0xc0, !PT ;  /* 0x00000004c1ff7812 */ /* 0x000fe2000780c0ff */
[----:B------:R-:W-:Y:S01]  /*2b50*/  LDSM.16.M88.4 R36, [R97] ;  /* 0x000000006124783b */ /* 0x000fe20000000200 */
[----:B------:R-:W-:Y:S01]  /*2b60*/  VIADD R93, R96, UR5 ;  /* 0x00000005605d7c36 */ /* 0x000fe20008000000 */
[----:B------:R-:W-:Y:S01]  /*2b70*/  SHF.R.U32.HI R149, RZ, 0x2, R193 ;  /* 0x00000002ff957819 */ /* 0x000fe200000116c1 */
[--C-:B------:R-:W-:Y:S01]  /*2b80*/  IMAD.IADD R94, R97, 0x1, R84.reuse ;  /* 0x00000001615e7824 */ /* 0x100fe200078e0254 */
[----:B------:R-:W1:Y:S01]  /*2b90*/  LDSM.16.M88.4 R60, [R96+UR5+0xc000] ;  /* 0x00c00005603c783b */ /* 0x000e620008000200 */
[----:B------:R-:W-:Y:S01]  /*2ba0*/  IMAD.IADD R92, R93, 0x1, R84 ;  /* 0x000000015d5c7824 */ /* 0x000fe200078e0254 */
[----:B------:R-:W-:Y:S01]  /*2bb0*/  SEL R28, R28, 0xffffffc0, !P0 ;  /* 0xffffffc01c1c7807 */ /* 0x000fe20004000000 */
[----:B------:R-:W-:Y:S01]  /*2bc0*/  IMAD.SHL.U32 R148, R193, 0x2, RZ ;  /* 0x00000002c1947824 */ /* 0x000fe200078e00ff */
[----:B------:R-:W2:Y:S01]  /*2bd0*/  LDSM.16.M88.4 R52, [R96+UR5+0xc800] ;  /* 0x00c800056034783b */ /* 0x000ea20008000200 */
[----:B------:R-:W-:-:S02]  /*2be0*/  LOP3.LUT R152, R195, 0x1f0, RZ, 0xc0, !PT ;  /* 0x000001f0c3987812 */ /* 0x000fc400078ec0ff */
[--C-:B------:R-:W-:Y:S01]  /*2bf0*/  IMAD.IADD R95, R97, 0x1, R28.reuse ;  /* 0x00000001615f7824 */ /* 0x100fe200078e021c */
[----:B------:R-:W5:Y:S01]  /*2c00*/  LDSM.16.M88.4 R44, [R96+UR5+0xd000] ;  /* 0x00d00005602c783b */ /* 0x000f620008000200 */
[----:B------:R-:W-:Y:S01]  /*2c10*/  IMAD.IADD R93, R93, 0x1, R28 ;  /* 0x000000015d5d7824 */ /* 0x000fe200078e021c */
[----:B------:R-:W-:Y:S01]  /*2c20*/  LOP3.LUT R149, R149, 0x7, RZ, 0xc0, !PT ;  /* 0x0000000795957812 */ /* 0x000fe200078ec0ff */
[C---:B------:R-:W-:Y:S01]  /*2c30*/  IMAD.IADD R91, R84.reuse, 0x1, R95 ;  /* 0x00000001545b7824 */ /* 0x040fe200078e025f */
[----:B---34-:R-:W3:Y:S01]  /*2c40*/  LDSM.16.M88.4 R20, [R96+UR5+0xd800] ;  /* 0x00d800056014783b */ /* 0x018ee20008000200 */
[----:B------:R-:W-:Y:S01]  /*2c50*/  IMAD.IADD R90, R84, 0x1, R93 ;  /* 0x00000001545a7824 */ /* 0x000fe200078e025d */
[----:B------:R-:W-:Y:S02]  /*2c60*/  LOP3.LUT R148, R148, 0x6, RZ, 0xc0, !PT ;  /* 0x0000000694947812 */ /* 0x000fe400078ec0ff */
[----:B------:R-:W-:Y:S03]  /*2c70*/  LDSM.16.M88.4 R8, [R94] ;  /* 0x000000005e08783b */ /* 0x000fe60000000200 */
[----:B------:R-:W-:Y:S01]  /*2c80*/  IMAD R89, R89, 0x40, R148 ;  /* 0x0000004059597824 */ /* 0x000fe200078e0294 */
[----:B------:R-:W4:Y:S04]  /*2c90*/  LDSM.16.M88.4 R16, [R92+0xc000] ;  /* 0x00c000005c10783b */ /* 0x000f280000000200 */
[----:B------:R-:W4:Y:S01]  /*2ca0*/  LDSM.16.M88.4 R4, [R92+0xc800] ;  /* 0x00c800005c04783b */ /* 0x000f220000000200 */
[----:B------:R-:W-:-:S03]  /*2cb0*/  ISETP.GE.AND P1, PT, R89, R150, PT ;  /* 0x000000965900720c */ /* 0x000fc60003f26270 */
[----:B------:R-:W4:Y:S04]  /*2cc0*/  LDSM.16.M88.4 R24, [R92+0xd000] ;  /* 0x00d000005c18783b */ /* 0x000f280000000200 */
[----:B------:R-:W-:Y:S04]  /*2cd0*/  LDSM.16.M88.4 R64, [R95] ;  /* 0x000000005f40783b */ /* 0x000fe80000000200 */
[----:B------:R-:W-:Y:S01]  /*2ce0*/  LDSM.16.M88.4 R76, [R93+0xd000] ;  /* 0x00d000005d4c783b */ /* 0x000fe20000000200 */
[C---:B-1----:R-:W-:Y:S03]  /*2cf0*/  HMMA.16816.F32.BF16 R12, R36.reuse, R60, RZ ;  /* 0x0000003c240c723c */ /* 0x042fe600000418ff */
[----:B------:R-:W-:Y:S04]  /*2d00*/  LDSM.16.M88.4 R68, [R93+0xd800] ;  /* 0x00d800005d44783b */ /* 0x000fe80000000200 */
[----:B------:R-:W-:Y:S01]  /*2d10*/  LDSM.16.M88.4 R72, [R90+0xd000] ;  /* 0x00d000005a48783b */ /* 0x000fe20000000200 */
[C---:B--2---:R-:W-:Y:S03]  /*2d20*/  HMMA.16816.F32.BF16 R56, R36.reuse, R52, RZ ;  /* 0x000000342438723c */ /* 0x044fe600000418ff */
[----:B------:R-:W-:Y:S04]  /*2d30*/  LDSM.16.M88.4 R32, [R90+0xd800] ;  /* 0x00d800005a20783b */ /* 0x000fe80000000200 */
[----:B------:R-:W-:Y:S01]  /*2d40*/  LDSM.16.M88.4 R28, [R97+0x4000] ;  /* 0x00400000611c783b */ /* 0x000fe20000000200 */
[C---:B-----5:R-:W-:Y:S03]  /*2d50*/  HMMA.16816.F32.BF16 R48, R36.reuse, R44, RZ ;  /* 0x0000002c2430723c */ /* 0x060fe600000418ff */
[----:B------:R-:W-:Y:S04]  /*2d60*/  LDSM.16.M88.4 R80, [R96+UR5+0xf000] ;  /* 0x00f000056050783b */ /* 0x000fe80008000200 */
[----:B------:R-:W0:Y:S01]  /*2d70*/  LDGDEPBAR ;  /* 0x00000000000079af */ /* 0x000e220000000000 */
[C---:B------:R-:W-:Y:S08]  /*2d80*/  HMMA.16816.F32.BF16 R60, R36.reuse, R62, RZ ;  /* 0x0000003e243c723c */ /* 0x040ff000000418ff */
[C---:B------:R-:W-:Y:S08]  /*2d90*/  HMMA.16816.F32.BF16 R52, R36.reuse, R54, RZ ;  /* 0x000000362434723c */ /* 0x040ff000000418ff */
[C---:B------:R-:W-:Y:S08]  /*2da0*/  HMMA.16816.F32.BF16 R44, R36.reuse, R46, RZ ;  /* 0x0000002e242c723c */ /* 0x040ff000000418ff */
[C---:B---3--:R-:W-:Y:S08]  /*2db0*/  HMMA.16816.F32.BF16 R40, R36.reuse, R20, RZ ;  /* 0x000000142428723c */ /* 0x048ff000000418ff */
[----:B------:R-:W-:Y:S01]  /*2dc0*/  HMMA.16816.F32.BF16 R36, R36, R22, RZ ;  /* 0x000000162424723c */ /* 0x000fe200000418ff */
[----:B------:R-:W1:Y:S07]  /*2dd0*/  LDSM.16.M88.4 R20, [R92+0xd800] ;  /* 0x00d800005c14783b */ /* 0x000e6e0000000200 */
[C---:B----4-:R-:W-:Y:S08]  /*2de0*/  HMMA.16816.F32.BF16 R12, R8.reuse, R16, R12 ;  /* 0x00000010080c723c */ /* 0x050ff0000004180c */
[C---:B------:R-:W-:Y:S01]  /*2df0*/  HMMA.16816.F32.BF16 R60, R8.reuse, R18, R60 ;  /* 0x00000012083c723c */ /* 0x040fe2000004183c */
[----:B------:R-:W2:Y:S07]  /*2e00*/  LDSM.16.M88.4 R16, [R93+0xc000] ;  /* 0x00c000005d10783b */ /* 0x000eae0000000200 */
[C---:B------:R-:W-:Y:S08]  /*2e10*/  HMMA.16816.F32.BF16 R56, R8.reuse, R4, R56 ;  /* 0x000000040838723c */ /* 0x040ff00000041838 */
[C---:B------:R-:W-:Y:S01]  /*2e20*/  HMMA.16816.F32.BF16 R52, R8.reuse, R6, R52 ;  /* 0x000000060834723c */ /* 0x040fe20000041834 */
[----:B------:R-:W3:Y:S07]  /*2e30*/  LDSM.16.M88.4 R4, [R93+0xc800] ;  /* 0x00c800005d04783b */ /* 0x000eee0000000200 */
[C---:B------:R-:W-:Y:S08]  /*2e40*/  HMMA.16816.F32.BF16 R48, R8.reuse, R24, R48 ;  /* 0x000000180830723c */ /* 0x040ff00000041830 */
[C---:B------:R-:W-:Y:S01]  /*2e50*/  HMMA.16816.F32.BF16 R44, R8.reuse, R26, R44 ;  /* 0x0000001a082c723c */ /* 0x040fe2000004182c */
[----:B------:R-:W-:Y:S07]  /*2e60*/  LDSM.16.M88.4 R24, [R91] ;  /* 0x000000005b18783b */ /* 0x000fee0000000200 */
[C---:B-1----:R-:W-:Y:S08]  /*2e70*/  HMMA.16816.F32.BF16 R40, R8.reuse, R20, R40 ;  /* 0x000000140828723c */ /* 0x042ff00000041828 */
[----:B------:R-:W-:Y:S01]  /*2e80*/  HMMA.16816.F32.BF16 R36, R8, R22, R36 ;  /* 0x000000160824723c */ /* 0x000fe20000041824 */
[----:B------:R-:W1:Y:S04]  /*2e90*/  LDSM.16.M88.4 R20, [R90+0xc000] ;  /* 0x00c000005a14783b */ /* 0x000e680000000200 */
[----:B------:R-:W4:Y:S03]  /*2ea0*/  LDSM.16.M88.4 R8, [R90+0xc800] ;  /* 0x00c800005a08783b */ /* 0x000f260000000200 */
[C---:B--2---:R-:W-:Y:S08]  /*2eb0*/  HMMA.16816.F32.BF16 R12, R64.reuse, R16, R12 ;  /* 0x00000010400c723c */ /* 0x044ff0000004180c */
[C---:B------:R-:W-:Y:S01]  /*2ec0*/  HMMA.16816.F32.BF16 R60, R64.reuse, R18, R60 ;  /* 0x00000012403c723c */ /* 0x040fe2000004183c */
[----:B------:R-:W2:Y:S07]  /*2ed0*/  LDSM.16.M88.4 R16, [R96+UR5+0xe000] ;  /* 0x00e000056010783b */ /* 0x000eae0008000200 */
[C---:B---3--:R-:W-:Y:S08]  /*2ee0*/  HMMA.16816.F32.BF16 R56, R64.reuse, R4, R56 ;  /* 0x000000044038723c */ /* 0x048ff00000041838 */
[C---:B------:R-:W-:Y:S01]  /*2ef0*/  HMMA.16816.F32.BF16 R52, R64.reuse, R6, R52 ;  /* 0x000000064034723c */ /* 0x040fe20000041834 */
[----:B------:R-:W3:Y:S07]  /*2f00*/  LDSM.16.M88.4 R4, [R96+UR5+0xe800] ;  /* 0x00e800056004783b */ /* 0x000eee0008000200 */
[C---:B------:R-:W-:Y:S08]  /*2f10*/  HMMA.16816.F32.BF16 R48, R64.reuse, R76, R48 ;  /* 0x0000004c4030723c */ /* 0x040ff00000041830 */
[C---:B------:R-:W-:Y:S01]  /*2f20*/  HMMA.16816.F32.BF16 R44, R64.reuse, R78, R44 ;  /* 0x0000004e402c723c */ /* 0x040fe2000004182c */
[----:B------:R-:W-:Y:S07]  /*2f30*/  LDSM.16.M88.4 R76, [R92+0xf000] ;  /* 0x00f000005c4c783b */ /* 0x000fee0000000200 */
[C---:B------:R-:W-:Y:S08]  /*2f40*/  HMMA.16816.F32.BF16 R40, R64.reuse, R68, R40 ;  /* 0x000000444028723c */ /* 0x040ff00000041828 */
[----:B------:R-:W-:Y:S01]  /*2f50*/  HMMA.16816.F32.BF16 R36, R64, R70, R36 ;  /* 0x000000464024723c */ /* 0x000fe20000041824 */
[----:B------:R-:W5:Y:S04]  /*2f60*/  LDSM.16.M88.4 R68, [R96+UR5+0xf800] ;  /* 0x00f800056044783b */ /* 0x000f680008000200 */
[----:B------:R-:W-:Y:S03]  /*2f70*/  LDSM.16.M88.4 R64, [R94+0x4000] ;  /* 0x004000005e40783b */ /* 0x000fe60000000200 */
[C---:B-1----:R-:W-:Y:S08]  /*2f80*/  HMMA.16816.F32.BF16 R12, R24.reuse, R20, R12 ;  /* 0x00000014180c723c */ /* 0x042ff0000004180c */
[C---:B------:R-:W-:Y:S01]  /*2f90*/  HMMA.16816.F32.BF16 R60, R24.reuse, R22, R60 ;  /* 0x00000016183c723c */ /* 0x040fe2000004183c */
[----:B------:R-:W1:Y:S07]  /*2fa0*/  LDSM.16.M88.4 R20, [R92+0xe000] ;  /* 0x00e000005c14783b */ /* 0x000e6e0000000200 */
[C---:B----4-:R-:W-:Y:S08]  /*2fb0*/  HMMA.16816.F32.BF16 R56, R24.reuse, R8, R56 ;  /* 0x000000081838723c */ /* 0x050ff00000041838 */
[C---:B------:R-:W-:Y:S01]  /*2fc0*/  HMMA.16816.F32.BF16 R52, R24.reuse, R10, R52 ;  /* 0x0000000a1834723c */ /* 0x040fe20000041834 */
[----:B------:R-:W4:Y:S07]  /*2fd0*/  LDSM.16.M88.4 R8, [R92+0xe800] ;  /* 0x00e800005c08783b */ /* 0x000f2e0000000200 */
[C---:B------:R-:W-:Y:S08]  /*2fe0*/  HMMA.16816.F32.BF16 R48, R24.reuse, R72, R48 ;  /* 0x000000481830723c */ /* 0x040ff00000041830 */
[C---:B------:R-:W-:Y:S01]  /*2ff0*/  HMMA.16816.F32.BF16 R44, R24.reuse, R74, R44 ;  /* 0x0000004a182c723c */ /* 0x040fe2000004182c */
[----:B------:R-:W4:Y:S07]  /*3000*/  LDSM.16.M88.4 R72, [R92+0xf800] ;  /* 0x00f800005c48783b */ /* 0x000f2e0000000200 */
[C---:B------:R-:W-:Y:S08]  /*3010*/  HMMA.16816.F32.BF16 R40, R24.reuse, R32, R40 ;  /* 0x000000201828723c */ /* 0x040ff00000041828 */
[----:B------:R-:W-:Y:S01]  /*3020*/  HMMA.16816.F32.BF16 R36, R24, R34, R36 ;  /* 0x000000221824723c */ /* 0x000fe20000041824 */
[----:B------:R-:W-:Y:S04]  /*3030*/  LDSM.16.M88.4 R32, [R93+0xe000] ;  /* 0x00e000005d20783b */ /* 0x000fe80000000200 */
[----:B------:R-:W-:Y:S03]  /*3040*/  LDSM.16.M88.4 R24, [R93+0xe800] ;  /* 0x00e800005d18783b */ /* 0x000fe60000000200 */
[C---:B--2---:R-:W-:Y:S08]  /*3050*/  HMMA.16816.F32.BF16 R12, R28.reuse, R16, R12 ;  /* 0x000000101c0c723c */ /* 0x044ff0000004180c */
[C---:B------:R-:W-:Y:S01]  /*3060*/  HMMA.16816.F32.BF16 R60, R28.reuse, R18, R60 ;  /* 0x000000121c3c723c */ /* 0x040fe2000004183c */
[----:B------:R-:W2:Y:S07]  /*3070*/  LDSM.16.M88.4 R16, [R95+0x4000] ;  /* 0x004000005f10783b */ /* 0x000eae0000000200 */
[C---:B---3--:R-:W-:Y:S08]  /*3080*/  HMMA.16816.F32.BF16 R56, R28.reuse, R4, R56 ;  /* 0x000000041c38723c */ /* 0x048ff00000041838 */
[C---:B------:R-:W-:Y:S01]  /*3090*/  HMMA.16816.F32.BF16 R52, R28.reuse, R6, R52 ;  /* 0x000000061c34723c */ /* 0x040fe20000041834 */
[----:B------:R-:W3:Y:S07]  /*30a0*/  LDSM.16.M88.4 R4, [R93+0xf000] ;  /* 0x00f000005d04783b */ /* 0x000eee0000000200 */
[C---:B------:R-:W-:Y:S08]  /*30b0*/  HMMA.16816.F32.BF16 R48, R28.reuse, R80, R48 ;  /* 0x000000501c30723c */ /* 0x040ff00000041830 */
[C---:B------:R-:W-:Y:S01]  /*30c0*/  HMMA.16816.F32.BF16 R44, R28.reuse, R82, R44 ;  /* 0x000000521c2c723c */ /* 0x040fe2000004182c */
[----:B------:R-:W-:Y:S07]  /*30d0*/  LDSM.16.M88.4 R80, [R92+0x10000] ;  /* 0x010000005c50783b */ /* 0x000fee0000000200 */
[C---:B-----5:R-:W-:Y:S08]  /*30e0*/  HMMA.16816.F32.BF16 R40, R28.reuse, R68, R40 ;  /* 0x000000441c28723c */ /* 0x060ff00000041828 */
[----:B------:R-:W-:Y:S01]  /*30f0*/  HMMA.16816.F32.BF16 R36, R28, R70, R36 ;  /* 0x000000461c24723c */ /* 0x000fe20000041824 */
[----:B------:R-:W-:Y:S04]  /*3100*/  LDSM.16.M88.4 R28, [R91+0x4000] ;  /* 0x004000005b1c783b */ /* 0x000fe80000000200 */
        /* <DEDUP_REMOVED lines=9> */
[----:B------:R-:W-:Y:S07]  /*31a0*/  LDSM.16.M88.4 R76, [R94+0x8000] ;  /* 0x008000005e4c783b */ /* 0x000fee0000000200 */
[C---:B------:R-:W-:Y:S08]  /*31b0*/  HMMA.16816.F32.BF16 R40, R64.reuse, R72, R40 ;  /* 0x000000484028723c */ /* 0x040ff00000041828 */
[----:B------:R-:W-:Y:S01]  /*31c0*/  HMMA.16816.F32.BF16 R36, R64, R74, R36 ;  /* 0x0000004a4024723c */ /* 0x000fe20000041824 */
[----:B------:R-:W5:Y:S04]  /*31d0*/  LDSM.16.M88.4 R64, [R90+0xf000] ;  /* 0x00f000005a40783b */ /* 0x000f680000000200 */
[----:B------:R-:W-:Y:S03]  /*31e0*/  LDSM.16.M88.4 R72, [R92+0x10800] ;  /* 0x010800005c48783b */ /* 0x000fe60000000200 */
[C---:B--2---:R-:W-:Y:S08]  /*31f0*/  HMMA.16816.F32.BF16 R12, R16.reuse, R32, R12 ;  /* 0x00000020100c723c */ /* 0x044ff0000004180c */
[C---:B------:R-:W-:Y:S01]  /*3200*/  HMMA.16816.F32.BF16 R60, R16.reuse, R34, R60 ;  /* 0x00000022103c723c */ /* 0x040fe2000004183c */
[----:B------:R-:W2:Y:S07]  /*3210*/  LDSM.16.M88.4 R32, [R90+0xf800] ;  /* 0x00f800005a20783b */ /* 0x000eae0000000200 */
[C---:B------:R-:W-:Y:S08]  /*3220*/  HMMA.16816.F32.BF16 R56, R16.reuse, R24, R56 ;  /* 0x000000181038723c */ /* 0x040ff00000041838 */
[C---:B------:R-:W-:Y:S01]  /*3230*/  HMMA.16816.F32.BF16 R52, R16.reuse, R26, R52 ;  /* 0x0000001a1034723c */ /* 0x040fe20000041834 */
[----:B------:R-:W-:Y:S07]  /*3240*/  LDSM.16.M88.4 R24, [R96+UR5+0x10000] ;  /* 0x010000056018783b */ /* 0x000fee0008000200 */
[C---:B---3--:R-:W-:Y:S08]  /*3250*/  HMMA.16816.F32.BF16 R48, R16.reuse, R4, R48 ;  /* 0x000000041030723c */ /* 0x048ff00000041830 */
[C---:B------:R-:W-:Y:S01]  /*3260*/  HMMA.16816.F32.BF16 R44, R16.reuse, R6, R44 ;  /* 0x00000006102c723c */ /* 0x040fe2000004182c */
[----:B------:R-:W3:Y:S07]  /*3270*/  LDSM.16.M88.4 R4, [R97+0x8000] ;  /* 0x008000006104783b */ /* 0x000eee0000000200 */
[C---:B-1----:R-:W-:Y:S08]  /*3280*/  HMMA.16816.F32.BF16 R40, R16.reuse, R20, R40 ;  /* 0x000000141028723c */ /* 0x042ff00000041828 */
[----:B------:R-:W-:Y:S01]  /*3290*/  HMMA.16816.F32.BF16 R36, R16, R22, R36 ;  /* 0x000000161024723c */ /* 0x000fe20000041824 */
[----:B------:R-:W1:Y:S04]  /*32a0*/  LDSM.16.M88.4 R20, [R96+UR5+0x10800] ;  /* 0x010800056014783b */ /* 0x000e680008000200 */
[----:B------:R-:W1:Y:S03]  /*32b0*/  LDSM.16.M88.4 R16, [R96+UR5+0x11000] ;  /* 0x011000056010783b */ /* 0x000e660008000200 */
[C---:B----4-:R-:W-:Y:S08]  /*32c0*/  HMMA.16816.F32.BF16 R12, R28.reuse, R8, R12 ;  /* 0x000000081c0c723c */ /* 0x050ff0000004180c */
[C---:B------:R-:W-:Y:S01]  /*32d0*/  HMMA.16816.F32.BF16 R60, R28.reuse, R10, R60 ;  /* 0x0000000a1c3c723c */ /* 0x040fe2000004183c */
[----:B------:R-:W4:Y:S07]  /*32e0*/  LDSM.16.M88.4 R8, [R96+UR5+0x11800] ;  /* 0x011800056008783b */ /* 0x000f2e0008000200 */
[C---:B------:R-:W-:Y:S08]  /*32f0*/  HMMA.16816.F32.BF16 R56, R28.reuse, R68, R56 ;  /* 0x000000441c38723c */ /* 0x040ff00000041838 */
[C---:B------:R-:W-:Y:S01]  /*3300*/  HMMA.16816.F32.BF16 R52, R28.reuse, R70, R52 ;  /* 0x000000461c34723c */ /* 0x040fe20000041834 */
[----:B------:R-:W4:Y:S07]  /*3310*/  LDSM.16.M88.4 R68, [R92+0x11000] ;  /* 0x011000005c44783b */ /* 0x000f2e0000000200 */
[C---:B-----5:R-:W-:Y:S08]  /*3320*/  HMMA.16816.F32.BF16 R48, R28.reuse, R64, R48 ;  /* 0x000000401c30723c */ /* 0x060ff00000041830 */
[C---:B------:R-:W-:Y:S01]  /*3330*/  HMMA.16816.F32.BF16 R44, R28.reuse, R66, R44 ;  /* 0x000000421c2c723c */ /* 0x040fe2000004182c */
[----:B------:R-:W-:Y:S07]  /*3340*/  LDSM.16.M88.4 R64, [R92+0x11800] ;  /* 0x011800005c40783b */ /* 0x000fee0000000200 */
[C---:B--2---:R-:W-:Y:S08]  /*3350*/  HMMA.16816.F32.BF16 R40, R28.reuse, R32, R40 ;  /* 0x000000201c28723c */ /* 0x044ff00000041828 */
[----:B------:R-:W-:Y:S01]  /*3360*/  HMMA.16816.F32.BF16 R36, R28, R34, R36 ;  /* 0x000000221c24723c */ /* 0x000fe20000041824 */
[----:B------:R-:W-:Y:S04]  /*3370*/  LDSM.16.M88.4 R32, [R95+0x8000] ;  /* 0x008000005f20783b */ /* 0x000fe80000000200 */
[----:B------:R-:W2:Y:S03]  /*3380*/  LDSM.16.M88.4 R28, [R93+0x10000] ;  /* 0x010000005d1c783b */ /* 0x000ea60000000200 */
[C---:B---3--:R-:W-:Y:S08]  /*3390*/  HMMA.16816.F32.BF16 R12, R4.reuse, R24, R12 ;  /* 0x00000018040c723c */ /* 0x048ff0000004180c */
[C---:B------:R-:W-:Y:S01]  /*33a0*/  HMMA.16816.F32.BF16 R60, R4.reuse, R26, R60 ;  /* 0x0000001a043c723c */ /* 0x040fe2000004183c */
[----:B------:R-:W-:Y:S07]  /*33b0*/  LDSM.16.M88.4 R24, [R93+0x10800] ;  /* 0x010800005d18783b */ /* 0x000fee0000000200 */
[C---:B-1----:R-:W-:Y:S08]  /*33c0*/  HMMA.16816.F32.BF16 R56, R4.reuse, R20, R56 ;  /* 0x000000140438723c */ /* 0x042ff00000041838 */
[C---:B------:R-:W-:Y:S01]  /*33d0*/  HMMA.16816.F32.BF16 R52, R4.reuse, R22, R52 ;  /* 0x000000160434723c */ /* 0x040fe20000041834 */
[----:B------:R-:W-:Y:S07]  /*33e0*/  LDSM.16.M88.4 R20, [R93+0x11000] ;  /* 0x011000005d14783b */ /* 0x000fee0000000200 */
[C---:B------:R-:W-:Y:S08]  /*33f0*/  HMMA.16816.F32.BF16 R48, R4.reuse, R16, R48 ;  /* 0x000000100430723c */ /* 0x040ff00000041830 */
[C---:B------:R-:W-:Y:S01]  /*3400*/  HMMA.16816.F32.BF16 R44, R4.reuse, R18, R44 ;  /* 0x00000012042c723c */ /* 0x040fe2000004182c */
[----:B------:R-:W-:Y:S07]  /*3410*/  LDSM.16.M88.4 R16, [R93+0x11800] ;  /* 0x011800005d10783b */ /* 0x000fee0000000200 */
[C---:B----4-:R-:W-:Y:S08]  /*3420*/  HMMA.16816.F32.BF16 R40, R4.reuse, R8, R40 ;  /* 0x000000080428723c */ /* 0x050ff00000041828 */
[----:B------:R-:W-:Y:S01]  /*3430*/  HMMA.16816.F32.BF16 R36, R4, R10, R36 ;  /* 0x0000000a0424723c */ /* 0x000fe20000041824 */
[----:B------:R-:W-:Y:S04]  /*3440*/  LDSM.16.M88.4 R4, [R91+0x8000] ;  /* 0x008000005b04783b */ /* 0x000fe80000000200 */
[----:B------:R-:W1:Y:S03]  /*3450*/  LDSM.16.M88.4 R8, [R90+0x10000] ;  /* 0x010000005a08783b */ /* 0x000e660000000200 */
[C---:B------:R-:W-:Y:S08]  /*3460*/  HMMA.16816.F32.BF16 R12, R76.reuse, R80, R12 ;  /* 0x000000504c0c723c */ /* 0x040ff0000004180c */
[C---:B------:R-:W-:Y:S08]  /*3470*/  HMMA.16816.F32.BF16 R60, R76.reuse, R82, R60 ;  /* 0x000000524c3c723c */ /* 0x040ff0000004183c */
[C---:B------:R-:W-:Y:S08]  /*3480*/  HMMA.16816.F32.BF16 R48, R76.reuse, R68, R48 ;  /* 0x000000444c30723c */ /* 0x040ff00000041830 */
[----:B------:R-:W-:Y:S01]  /*3490*/  HMMA.16816.F32.BF16 R44, R76, R70, R44 ;  /* 0x000000464c2c723c */ /* 0x000fe2000004182c */
[----:B------:R-:W3:Y:S07]  /*34a0*/  LDSM.16.M88.4 R68, [R90+0x10800] ;  /* 0x010800005a44783b */ /* 0x000eee0000000200 */
[----:B--2---:R-:W-:Y:S01]  /*34b0*/  HMMA.16816.F32.BF16 R80, R32, R28, R12 ;  /* 0x0000001c2050723c */ /* 0x004fe2000004180c */
[----:B------:R-:W-:Y:S01]  /*34c0*/  LDSM.16.M88.4 R12, [R90+0x11800] ;  /* 0x011800005a0c783b */ /* 0x000fe20000000200 */
[----:B------:R-:W-:-:S06]  /*34d0*/  VIADD R29, R89, 0x18 ;  /* 0x00000018591d7836 */ /* 0x000fcc0000000000 */
[C---:B------:R-:W-:Y:S08]  /*34e0*/  HMMA.16816.F32.BF16 R52, R76.reuse, R74, R52 ;  /* 0x0000004a4c34723c */ /* 0x040ff00000041834 */
[C---:B------:R-:W-:Y:S08]  /*34f0*/  HMMA.16816.F32.BF16 R56, R76.reuse, R72, R56 ;  /* 0x000000484c38723c */ /* 0x040ff00000041838 */
[----:B------:R-:W-:Y:S01]  /*3500*/  HMMA.16816.F32.BF16 R72, R76, R64, R40 ;  /* 0x000000404c48723c */ /* 0x000fe20000041828 */
[----:B------:R-:W2:Y:S01]  /*3510*/  LDSM.16.M88.4 R40, [R90+0x11000] ;  /* 0x011000005a28783b */ /* 0x000ea20000000200 */
[----:B------:R-:W-:-:S06]  /*3520*/  DEPBAR.LE SB0, 0x0 ;  /* 0x000080000000791a */ /* 0x000fcc0000000000 */
[----:B------:R-:W-:Y:S08]  /*3530*/  HMMA.16816.F32.BF16 R36, R76, R66, R36 ;  /* 0x000000424c24723c */ /* 0x000ff00000041824 */
[----:B------:R-:W-:Y:S08]  /*3540*/  HMMA.16816.F32.BF16 R60, R32, R30, R60 ;  /* 0x0000001e203c723c */ /* 0x000ff0000004183c */
[----:B-1----:R-:W-:Y:S01]  /*3550*/  HMMA.16816.F32.BF16 R80, R4, R8, R80 ;  /* 0x000000080450723c */ /* 0x002fe20000041850 */
[----:B------:R-:W-:-:S04]  /*3560*/  IADD3 R8, PT, PT, R149, R152, R88 ;  /* 0x0000009895087210 */ /* 0x000fc80007ffe058 */
[----:B------:R-:W-:-:S03]  /*3570*/  IADD3 R8, PT, PT, R150, R8, -R3 ;  /* 0x0000000896087210 */ /* 0x000fc60007ffe803 */
[----:B------:R-:W-:Y:S01]  /*3580*/  HMMA.16816.F32.BF16 R52, R32, R26, R52 ;  /* 0x0000001a2034723c */ /* 0x000fe20000041834 */
[----:B------:R-:W-:-:S07]  /*3590*/  VIADD R27, R89, 0x19 ;  /* 0x00000019591b7836 */ /* 0x000fce0000000000 */
[----:B------:R-:W-:Y:S01]  /*35a0*/  HMMA.16816.F32.BF16 R56, R32, R24, R56 ;  /* 0x000000182038723c */ /* 0x000fe20000041838 */
[----:B------:R-:W-:Y:S02]  /*35b0*/  VIADD R25, R89, 0x20 ;  /* 0x0000002059197836 */ /* 0x000fe40000000000 */
[----:B------:R-:W-:Y:S01]  /*35c0*/  FMUL.FTZ R9, R80, UR6 ;  /* 0x0000000650097c20 */ /* 0x000fe20008410000 */
[----:B------:R-:W-:Y:S01]  /*35d0*/  FMUL.FTZ R83, R83, UR6 ;  /* 0x0000000653537c20 */ /* 0x000fe20008410000 */
[----:B------:R-:W-:-:S03]  /*35e0*/  IMAD.IADD R190, R8, 0x1, -R25 ;  /* 0x0000000108be7824 */ /* 0x000fc600078e0a19 */
[----:B------:R-:W-:Y:S01]  /*35f0*/  HMMA.16816.F32.BF16 R48, R32, R20, R48 ;  /* 0x000000142030723c */ /* 0x000fe20000041830 */
[----:B------:R-:W-:Y:S01]  /*3600*/  MUFU.TANH R9, R9 ;  /* 0x0000000900097308 */ /* 0x000fe20000002400 */
[----:B------:R-:W-:Y:S01]  /*3610*/  VIADD R20, R8, 0x8 ;  /* 0x0000000808147836 */ /* 0x000fe20000000000 */
[----:B------:R-:W-:-:S03]  /*3620*/  IABS R190, R190 ;  /* 0x000000be00be7213 */ /* 0x000fc60000000000 */
[----:B------:R-:W-:Y:S01]  /*3630*/  IMAD.IADD R24, R20, 0x1, -R89 ;  /* 0x0000000114187824 */ /* 0x000fe200078e0a59 */
[----:B------:R-:W-:Y:S01]  /*3640*/  I2FP.F32.S32 R190, R190 ;  /* 0x000000be00be7245 */ /* 0x000fe20000201400 */
[----:B------:R-:W-:Y:S01]  /*3650*/  HMMA.16816.F32.BF16 R44, R32, R22, R44 ;  /* 0x00000016202c723c */ /* 0x000fe2000004182c */
[----:B------:R-:W-:Y:S02]  /*3660*/  MUFU.TANH R83, R83 ;  /* 0x0000005300537308 */ /* 0x000fe40000002400 */
[----:B------:R-:W-:-:S04]  /*3670*/  IABS R24, R24 ;  /* 0x0000001800187213 */ /* 0x000fc80000000000 */
[----:B------:R-:W-:Y:S01]  /*3680*/  I2FP.F32.S32 R24, R24 ;  /* 0x0000001800187245 */ /* 0x000fe20000201400 */
[----:B------:R-:W-:Y:S01]  /*3690*/  HMMA.16816.F32.BF16 R72, R32, R16, R72 ;  /* 0x000000102048723c */ /* 0x000fe20000041848 */
[----:B------:R-:W-:-:S04]  /*36a0*/  VIADD R17, R89, 0x9 ;  /* 0x0000000959117836 */ /* 0x000fc80000000000 */
[----:B------:R-:W-:Y:S01]  /*36b0*/  IMAD.IADD R28, R20, 0x1, -R17 ;  /* 0x00000001141c7824 */ /* 0x000fe200078e0a11 */
[----:B------:R-:W-:Y:S02]  /*36c0*/  ISETP.GE.AND P3, PT, R17, R150, PT ;  /* 0x000000961100720c */ /* 0x000fe40003f66270 */
[----:B------:R-:W-:Y:S01]  /*36d0*/  HMMA.16816.F32.BF16 R36, R32, R18, R36 ;  /* 0x000000122024723c */ /* 0x000fe20000041824 */
[----:B------:R-:W-:Y:S01]  /*36e0*/  IMAD.IADD R18, R8, 0x1, -R27 ;  /* 0x0000000108127824 */ /* 0x000fe200078e0a1b */
[----:B------:R-:W-:-:S04]  /*36f0*/  IABS R28, R28 ;  /* 0x0000001c001c7213 */ /* 0x000fc80000000000 */
[----:B------:R-:W-:Y:S02]  /*3700*/  IABS R18, R18 ;  /* 0x0000001200127213 */ /* 0x000fe40000000000 */
[C---:B------:R-:W-:Y:S01]  /*3710*/  HMMA.16816.F32.BF16 R60, R4.reuse, R10, R60 ;  /* 0x0000000a043c723c */ /* 0x040fe2000004183c */
[----:B------:R-:W-:Y:S01]  /*3720*/  FMUL.FTZ R11, R81, UR6 ;  /* 0x00000006510b7c20 */ /* 0x000fe20008410000 */
[----:B------:R-:W-:Y:S01]  /*3730*/  IMAD.IADD R10, R8, 0x1, -R29 ;  /* 0x00000001080a7824 */ /* 0x000fe200078e0a1d */
[----:B------:R-:W-:Y:S02]  /*3740*/  I2FP.F32.S32 R18, R18 ;  /* 0x0000001200127245 */ /* 0x000fe40000201400 */
[----:B------:R-:W-:Y:S02]  /*3750*/  I2FP.F32.S32 R28, R28 ;  /* 0x0000001c001c7245 */ /* 0x000fe40000201400 */
[----:B------:R-:W1:Y:S01]  /*3760*/  MUFU.TANH R11, R11 ;  /* 0x0000000b000b7308 */ /* 0x000e620000002400 */
[----:B---3--:R-:W-:Y:S01]  /*3770*/  HMMA.16816.F32.BF16 R52, R4, R70, R52 ;  /* 0x000000460434723c */ /* 0x008fe20000041834 */
[----:B------:R-:W-:-:S04]  /*3780*/  IABS R10, R10 ;  /* 0x0000000a000a7213 */ /* 0x000fc80000000000 */
[----:B------:R-:W-:-:S03]  /*3790*/  I2FP.F32.S32 R10, R10 ;  /* 0x0000000a000a7245 */ /* 0x000fc60000201400 */
[----:B------:R-:W-:Y:S03]  /*37a0*/  HMMA.16816.F32.BF16 R56, R4, R68, R56 ;  /* 0x000000440438723c */ /* 0x000fe60000041838 */
[----:B------:R-:W-:Y:S01]  /*37b0*/  FMUL.FTZ R21, R61, UR6 ;  /* 0x000000063d157c20 */ /* 0x000fe20008410000 */
[----:B------:R-:W-:Y:S01]  /*37c0*/  FMUL.FTZ R63, R63, UR6 ;  /* 0x000000063f3f7c20 */ /* 0x000fe20008410000 */
[----:B------:R-:W-:-:S03]  /*37d0*/  FMUL.FTZ R62, R62, UR6 ;  /* 0x000000063e3e7c20 */ /* 0x000fc60008410000 */
[C---:B--2---:R-:W-:Y:S01]  /*37e0*/  HMMA.16816.F32.BF16 R48, R4.reuse, R40, R48 ;  /* 0x000000280430723c */ /* 0x044fe20000041830 */
[----:B------:R-:W-:Y:S02]  /*37f0*/  MUFU.TANH R21, R21 ;  /* 0x0000001500157308 */ /* 0x000fe40000002400 */
[----:B------:R-:W-:Y:S01]  /*3800*/  FMUL.FTZ R52, R52, UR6 ;  /* 0x0000000634347c20 */ /* 0x000fe20008410000 */
[----:B------:R-:W-:Y:S01]  /*3810*/  FMUL.FTZ R53, R53, UR6 ;  /* 0x0000000635357c20 */ /* 0x000fe20008410000 */
[----:B------:R-:W-:Y:S01]  /*3820*/  FMUL.FTZ R54, R54, UR6 ;  /* 0x0000000636367c20 */ /* 0x000fe20008410000 */
[----:B------:R-:W-:Y:S02]  /*3830*/  FMUL.FTZ R55, R55, UR6 ;  /* 0x0000000637377c20 */ /* 0x000fe40008410000 */
[----:B------:R-:W-:Y:S01]  /*3840*/  HMMA.16816.F32.BF16 R44, R4, R42, R44 ;  /* 0x0000002a042c723c */ /* 0x000fe2000004182c */
[----:B------:R-:W-:Y:S02]  /*3850*/  MUFU.TANH R63, R63 ;  /* 0x0000003f003f7308 */ /* 0x000fe40000002400 */
[----:B------:R-:W-:Y:S01]  /*3860*/  FMUL.FTZ R23, R56, UR6 ;  /* 0x0000000638177c20 */ /* 0x000fe20008410000 */
[----:B------:R-:W-:Y:S01]  /*3870*/  FMUL.FTZ R59, R59, UR6 ;  /* 0x000000063b3b7c20 */ /* 0x000fe20008410000 */
[----:B------:R-:W-:Y:S01]  /*3880*/  FMUL.FTZ R58, R58, UR6 ;  /* 0x000000063a3a7c20 */ /* 0x000fe20008410000 */
[----:B------:R-:W-:-:S02]  /*3890*/  FMUL.FTZ R57, R57, UR6 ;  /* 0x0000000639397c20 */ /* 0x000fc40008410000 */
[C---:B------:R-:W-:Y:S01]  /*38a0*/  HMMA.16816.F32.BF16 R72, R4.reuse, R12, R72 ;  /* 0x0000000c0448723c */ /* 0x040fe20000041848 */
[----:B------:R-:W-:Y:S01]  /*38b0*/  FMUL.FTZ R13, R60, UR6 ;  /* 0x000000063c0d7c20 */ /* 0x000fe20008410000 */
[----:B------:R-:W-:Y:S01]  /*38c0*/  MUFU.TANH R53, R53 ;  /* 0x0000003500357308 */ /* 0x000fe20000002400 */
[----:B------:R-:W-:Y:S01]  /*38d0*/  FMUL.FTZ R51, R51, UR6 ;  /* 0x0000000633337c20 */ /* 0x000fe20008410000 */
[----:B------:R-:W-:Y:S01]  /*38e0*/  FMUL.FTZ R50, R50, UR6 ;  /* 0x0000000632327c20 */ /* 0x000fe20008410000 */
[----:B------:R-:W-:Y:S01]  /*38f0*/  FMUL.FTZ R35, R48, UR6 ;  /* 0x0000000630237c20 */ /* 0x000fe20008410000 */
[----:B------:R-:W-:Y:S02]  /*3900*/  FMUL.FTZ R33, R49, UR6 ;  /* 0x0000000631217c20 */ /* 0x000fe40008410000 */
[----:B------:R-:W-:Y:S01]  /*3910*/  HMMA.16816.F32.BF16 R36, R4, R14, R36 ;  /* 0x0000000e0424723c */ /* 0x000fe20000041824 */
[C---:B------:R-:W-:Y:S01]  /*3920*/  VIADD R5, R89.reuse, 0x1 ;  /* 0x0000000159057836 */ /* 0x040fe20000000000 */
[----:B------:R-:W2:Y:S01]  /*3930*/  MUFU.TANH R13, R13 ;  /* 0x0000000d000d7308 */ /* 0x000ea20000002400 */
[----:B------:R-:W-:-:S02]  /*3940*/  VIADD R15, R89, 0x8 ;  /* 0x00000008590f7836 */ /* 0x000fc40000000000 */
[----:B------:R-:W-:Y:S01]  /*3950*/  FMUL.FTZ R19, R44, UR6 ;  /* 0x000000062c137c20 */ /* 0x000fe20008410000 */
[----:B------:R-:W-:Y:S02]  /*3960*/  IMAD.IADD R6, R8, 0x1, -R5 ;  /* 0x0000000108067824 */ /* 0x000fe400078e0a05 */
[----:B------:R-:W-:Y:S01]  /*3970*/  FMUL.FTZ R7, R82, UR6 ;  /* 0x0000000652077c20 */ /* 0x000fe20008410000 */
[C---:B------:R-:W-:Y:S01]  /*3980*/  IMAD.IADD R4, R8.reuse, 0x1, -R15 ;  /* 0x0000000108047824 */ /* 0x040fe200078e0a0f */
[----:B------:R-:W-:Y:S01]  /*3990*/  ISETP.GE.AND P4, PT, R15, R150, PT ;  /* 0x000000960f00720c */ /* 0x000fe20003f86270 */
[----:B------:R-:W-:Y:S01]  /*39a0*/  VIADD R15, R89, 0x10 ;  /* 0x00000010590f7836 */ /* 0x000fe20000000000 */
[----:B------:R-:W-:Y:S01]  /*39b0*/  IABS R6, R6 ;  /* 0x0000000600067213 */ /* 0x000fe20000000000 */
[----:B------:R-:W-:Y:S01]  /*39c0*/  MUFU.TANH R19, R19 ;  /* 0x0000001300137308 */ /* 0x000fe20000002400 */
[----:B------:R-:W-:Y:S01]  /*39d0*/  IABS R4, R4 ;  /* 0x0000000400047213 */ /* 0x000fe20000000000 */
[----:B------:R-:W-:Y:S01]  /*39e0*/  IMAD.IADD R14, R8, 0x1, -R15 ;  /* 0x00000001080e7824 */ /* 0x000fe200078e0a0f */
[----:B------:R-:W-:Y:S01]  /*39f0*/  I2FP.F32.S32 R6, R6 ;  /* 0x0000000600067245 */ /* 0x000fe20000201400 */
[----:B------:R-:W-:Y:S01]  /*3a00*/  IMAD.IADD R30, R20, 0x1, -R5 ;  /* 0x00000001141e7824 */ /* 0x000fe200078e0a05 */
[----:B------:R-:W-:Y:S01]  /*3a10*/  I2FP.F32.S32 R4, R4 ;  /* 0x0000000400047245 */ /* 0x000fe20000201400 */
[----:B------:R-:W-:Y:S01]  /*3a20*/  FMUL.FTZ R45, R45, UR6 ;  /* 0x000000062d2d7c20 */ /* 0x000fe20008410000 */
[----:B------:R-:W-:Y:S01]  /*3a30*/  IABS R14, R14 ;  /* 0x0000000e000e7213 */ /* 0x000fe20000000000 */
[-C--:B-1----:R-:W-:Y:S01]  /*3a40*/  FFMA.FTZ R16, R6, -R0.reuse, R11 ;  /* 0x8000000006107223 */ /* 0x082fe2000001000b */
[----:B------:R-:W-:Y:S01]  /*3a50*/  MUFU.TANH R7, R7 ;  /* 0x0000000700077308 */ /* 0x000fe20000002400 */
[----:B--2---:R-:W-:Y:S01]  /*3a60*/  FFMA.FTZ R6, R4, -R0, R13 ;  /* 0x8000000004067223 */ /* 0x004fe2000001000d */
[----:B------:R-:W-:Y:S01]  /*3a70*/  IMAD.IADD R4, R8, 0x1, -R17 ;  /* 0x0000000108047824 */ /* 0x000fe200078e0a11 */
[----:B------:R-:W-:Y:S01]  /*3a80*/  I2FP.F32.S32 R14, R14 ;  /* 0x0000000e000e7245 */ /* 0x000fe20000201400 */
[----:B------:R-:W-:Y:S01]  /*3a90*/  VIADD R13, R89, 0x11 ;  /* 0x00000011590d7836 */ /* 0x000fe20000000000 */
[----:B------:R-:W-:Y:S01]  /*3aa0*/  ISETP.GE.AND P5, PT, R5, R150, PT ;  /* 0x000000960500720c */ /* 0x000fe20003fa6270 */
[----:B------:R-:W-:Y:S01]  /*3ab0*/  FFMA.FTZ R5, R28, -R0, R63 ;  /* 0x800000001c057223 */ /* 0x000fe2000001003f */
[----:B------:R-:W-:Y:S01]  /*3ac0*/  IABS R4, R4 ;  /* 0x0000000400047213 */ /* 0x000fe20000000000 */
[----:B------:R-:W1:Y:S01]  /*3ad0*/  MUFU.TANH R11, R52 ;  /* 0x00000034000b7308 */ /* 0x000e620000002400 */
[----:B------:R-:W-:Y:S01]  /*3ae0*/  IMAD.IADD R12, R8, 0x1, -R13 ;  /* 0x00000001080c7824 */ /* 0x000fe200078e0a0d */
[----:B------:R-:W-:Y:S01]  /*3af0*/  IABS R30, R30 ;  /* 0x0000001e001e7213 */ /* 0x000fe20000000000 */
[----:B------:R-:W-:Y:S01]  /*3b00*/  IMAD.IADD R28, R20, 0x1, -R29 ;  /* 0x00000001141c7824 */ /* 0x000fe200078e0a1d */
[----:B------:R-:W-:Y:S01]  /*3b10*/  I2FP.F32.S32 R4, R4 ;  /* 0x0000000400047245 */ /* 0x000fe20000201400 */
[----:B------:R-:W-:Y:S01]  /*3b20*/  FMUL.FTZ R47, R47, UR6 ;  /* 0x000000062f2f7c20 */ /* 0x000fe20008410000 */
[----:B------:R-:W-:Y:S01]  /*3b30*/  IABS R12, R12 ;  /* 0x0000000c000c7213 */ /* 0x000fe20000000000 */
[----:B------:R-:W-:Y:S01]  /*3b40*/  FMUL.FTZ R37, R37, UR6 ;  /* 0x0000000625257c20 */ /* 0x000fe20008410000 */
[----:B------:R-:W2:Y:S01]  /*3b50*/  MUFU.TANH R23, R23 ;  /* 0x0000001700177308 */ /* 0x000ea20000002400 */
[-C--:B------:R-:W-:Y:S01]  /*3b60*/  FFMA.FTZ R4, R4, -R0.reuse, R21 ;  /* 0x8000000004047223 */ /* 0x080fe20000010015 */
[----:B------:R-:W-:Y:S01]  /*3b70*/  FFMA.FTZ R21, R18, -R0, R53 ;  /* 0x8000000012157223 */ /* 0x000fe20000010035 */
[----:B------:R-:W-:Y:S01]  /*3b80*/  IMAD.IADD R18, R8, 0x1, -R89 ;  /* 0x0000000108127824 */ /* 0x000fe200078e0a59 */
[----:B------:R-:W-:Y:S01]  /*3b90*/  I2FP.F32.S32 R12, R12 ;  /* 0x0000000c000c7245 */ /* 0x000fe20000201400 */
[----:B------:R-:W-:Y:S01]  /*3ba0*/  FMUL.FTZ R46, R46, UR6 ;  /* 0x000000062e2e7c20 */ /* 0x000fe20008410000 */
[----:B------:R-:W-:Y:S01]  /*3bb0*/  ISETP.GE.AND P2, PT, R15, R150, PT ;  /* 0x000000960f00720c */ /* 0x000fe20003f46270 */
[----:B------:R-:W-:Y:S01]  /*3bc0*/  FMUL.FTZ R36, R36, UR6 ;  /* 0x0000000624247c20 */ /* 0x000fe20008410000 */
[----:B------:R-:W-:Y:S01]  /*3bd0*/  IABS R18, R18 ;  /* 0x0000001200127213 */ /* 0x000fe20000000000 */
[----:B------:R-:W3:Y:S01]  /*3be0*/  MUFU.TANH R31, R62 ;  /* 0x0000003e001f7308 */ /* 0x000ee20000002400 */
[----:B-1----:R-:W-:Y:S01]  /*3bf0*/  FFMA.FTZ R10, R10, -R0, R11 ;  /* 0x800000000a0a7223 */ /* 0x002fe2000001000b */
[----:B------:R-:W-:Y:S01]  /*3c00*/  VIADD R11, R89, 0x28 ;  /* 0x00000028590b7836 */ /* 0x000fe20000000000 */
[----:B------:R-:W-:Y:S01]  /*3c10*/  I2FP.F32.S32 R26, R18 ;  /* 0x00000012001a7245 */ /* 0x000fe20000201400 */
[----:B------:R-:W-:Y:S01]  /*3c20*/  FMUL.FTZ R75, R75, UR6 ;  /* 0x000000064b4b7c20 */ /* 0x000fe20008410000 */
[----:B------:R-:W-:Y:S01]  /*3c30*/  I2FP.F32.S32 R30, R30 ;  /* 0x0000001e001e7245 */ /* 0x000fe20000201400 */
[----:B------:R-:W-:Y:S01]  /*3c40*/  IMAD.IADD R22, R8, 0x1, -R11 ;  /* 0x0000000108167824 */ /* 0x000fe200078e0a0b */
[----:B------:R-:W-:Y:S01]  /*3c50*/  IABS R28, R28 ;  /* 0x0000001c001c7213 */ /* 0x000fe20000000000 */
[-C--:B------:R-:W-:Y:S01]  /*3c60*/  FFMA.FTZ R9, R26, -R0.reuse, R9 ;  /* 0x800000001a097223 */ /* 0x080fe20000010009 */
[----:B------:R-:W1:Y:S01]  /*3c70*/  MUFU.TANH R57, R57 ;  /* 0x0000003900397308 */ /* 0x000e620000002400 */
[----:B--2---:R-:W-:Y:S01]  /*3c80*/  FFMA.FTZ R14, R14, -R0, R23 ;  /* 0x800000000e0e7223 */ /* 0x004fe20000010017 */
[----:B------:R-:W-:Y:S01]  /*3c90*/  IABS R22, R22 ;  /* 0x0000001600167213 */ /* 0x000fe20000000000 */
[----:B------:R-:W-:Y:S01]  /*3ca0*/  VIADD R23, R89, 0x21 ;  /* 0x0000002159177836 */ /* 0x000fe20000000000 */
[----:B------:R-:W-:Y:S01]  /*3cb0*/  FSEL R18, R9, -INF , !P1 ;  /* 0xff80000009127808 */ /* 0x000fe20004800000 */
[----:B------:R-:W-:Y:S01]  /*3cc0*/  FFMA.FTZ R17, R30, -R0, R83 ;  /* 0x800000001e117223 */ /* 0x000fe20000010053 */
[----:B------:R-:W-:Y:S01]  /*3cd0*/  I2FP.F32.S32 R22, R22 ;  /* 0x0000001600167245 */ /* 0x000fe20000201400 */
[----:B------:R-:W-:Y:S01]  /*3ce0*/  IMAD.IADD R178, R8, 0x1, -R23 ;  /* 0x0000000108b27824 */ /* 0x000fe200078e0a17 */
[----:B------:R-:W-:Y:S01]  /*3cf0*/  MUFU.TANH R9, R54 ;  /* 0x0000003600097308 */ /* 0x000fe20000002400 */
[----:B---3--:R-:W-:Y:S01]  /*3d00*/  FFMA.FTZ R31, R26, -R0, R31 ;  /* 0x800000001a1f7223 */ /* 0x008fe2000001001f */
[----:B------:R-:W-:-:S02]  /*3d10*/  IMAD.IADD R26, R20, 0x1, -R27 ;  /* 0x00000001141a7824 */ /* 0x000fc400078e0a1b */
[-C--:B------:R-:W-:Y:S01]  /*3d20*/  FFMA.FTZ R188, R22, -R0.reuse, R19 ;  /* 0x8000000016bc7223 */ /* 0x080fe20000010013 */
[----:B------:R-:W-:Y:S01]  /*3d30*/  FFMA.FTZ R19, R24, -R0, R7 ;  /* 0x8000000018137223 */ /* 0x000fe20000010007 */
[C---:B------:R-:W-:Y:S01]  /*3d40*/  IMAD.IADD R22, R20.reuse, 0x1, -R13 ;  /* 0x0000000114167824 */ /* 0x040fe200078e0a0d */
[----:B------:R-:W-:Y:S01]  /*3d50*/  I2FP.F32.S32 R28, R28 ;  /* 0x0000001c001c7245 */ /* 0x000fe20000201400 */
[----:B------:R-:W-:Y:S01]  /*3d60*/  IMAD.IADD R24, R20, 0x1, -R15 ;  /* 0x0000000114187824 */ /* 0x000fe200078e0a0f */
[----:B------:R-:W2:Y:S01]  /*3d70*/  MUFU.TANH R7, R58 ;  /* 0x0000003a00077308 */ /* 0x000ea20000002400 */
[----:B------:R-:W-:Y:S01]  /*3d80*/  FSEL R19, R19, -INF , !P1 ;  /* 0xff80000013137808 */ /* 0x000fe20004800000 */
[----:B-1----:R-:W-:Y:S01]  /*3d90*/  FFMA.FTZ R12, R12, -R0, R57 ;  /* 0x800000000c0c7223 */ /* 0x002fe20000010039 */
[----:B------:R-:W-:Y:S01]  /*3da0*/  ISETP.GE.AND P1, PT, R13, R150, PT ;  /* 0x000000960d00720c */ /* 0x000fe20003f26270 */
[----:B------:R-:W-:Y:S01]  /*3db0*/  IMAD.IADD R187, R20, 0x1, -R11 ;  /* 0x0000000114bb7824 */ /* 0x000fe200078e0a0b */
[----:B------:R-:W-:Y:S01]  /*3dc0*/  IABS R22, R22 ;  /* 0x0000001600167213 */ /* 0x000fe20000000000 */
[----:B------:R-:W-:Y:S01]  /*3dd0*/  FMUL.FTZ R39, R39, UR6 ;  /* 0x0000000627277c20 */ /* 0x000fe20008410000 */
[----:B------:R-:W-:Y:S01]  /*3de0*/  IABS R24, R24 ;  /* 0x0000001800187213 */ /* 0x000fe20000000000 */
[----:B------:R-:W1:Y:S01]  /*3df0*/  MUFU.TANH R13, R59 ;  /* 0x0000003b000d7308 */ /* 0x000e620000002400 */
[----:B------:R-:W-:Y:S01]  /*3e00*/  I2FP.F32.S32 R22, R22 ;  /* 0x0000001600167245 */ /* 0x000fe20000201400 */
[----:B------:R-:W-:Y:S01]  /*3e10*/  FMUL.FTZ R74, R74, UR6 ;  /* 0x000000064a4a7c20 */ /* 0x000fe20008410000 */
[----:B------:R-:W-:Y:S01]  /*3e20*/  I2FP.F32.S32 R24, R24 ;  /* 0x0000001800187245 */ /* 0x000fe20000201400 */
[----:B------:R-:W-:Y:S01]  /*3e30*/  FMUL.FTZ R38, R38, UR6 ;  /* 0x0000000626267c20 */ /* 0x000fe20008410000 */
[----:B------:R-:W-:-:S02]  /*3e40*/  IABS R26, R26 ;  /* 0x0000001a001a7213 */ /* 0x000fc40000000000 */
[----:B------:R-:W-:Y:S01]  /*3e50*/  FSEL R16, R16, -INF , !P5 ;  /* 0xff80000010107808 */ /* 0x000fe20006800000 */
[----:B------:R-:W3:Y:S01]  /*3e60*/  MUFU.TANH R51, R51 ;  /* 0x0000003300337308 */ /* 0x000ee20000002400 */
[----:B------:R-:W-:Y:S01]  /*3e70*/  FSEL R17, R17, -INF , !P5 ;  /* 0xff80000011117808 */ /* 0x000fe20006800000 */
[----:B--2---:R-:W-:Y:S01]  /*3e80*/  FFMA.FTZ R15, R24, -R0, R7 ;  /* 0x80000000180f7223 */ /* 0x004fe20000010007 */
[----:B------:R-:W-:Y:S01]  /*3e90*/  IMAD.IADD R24, R20, 0x1, -R25 ;  /* 0x0000000114187824 */ /* 0x000fe200078e0a19 */
[----:B------:R-:W-:Y:S01]  /*3ea0*/  FSEL R7, R31, -INF , !P4 ;  /* 0xff8000001f077808 */ /* 0x000fe20006000000 */
[----:B------:R-:W-:Y:S01]  /*3eb0*/  FMUL.FTZ R31, R72, UR6 ;  /* 0x00000006481f7c20 */ /* 0x000fe20008410000 */
[----:B------:R-:W-:Y:S02]  /*3ec0*/  FSEL R6, R6, -INF , !P4 ;  /* 0xff80000006067808 */ /* 0x000fe40006000000 */
[----:B------:R-:W2:Y:S01]  /*3ed0*/  MUFU.TANH R55, R55 ;  /* 0x0000003700377308 */ /* 0x000ea20000002400 */
[----:B------:R-:W-:Y:S01]  /*3ee0*/  IABS R24, R24 ;  /* 0x0000001800187213 */ /* 0x000fe20000000000 */
[----:B-1----:R-:W-:Y:S01]  /*3ef0*/  FFMA.FTZ R13, R22, -R0, R13 ;  /* 0x80000000160d7223 */ /* 0x002fe2000001000d */
[----:B------:R-:W-:Y:S01]  /*3f00*/  IMAD.IADD R22, R20, 0x1, -R23 ;  /* 0x0000000114167824 */ /* 0x000fe200078e0a17 */
[----:B------:R-:W-:-:S02]  /*3f10*/  FSEL R4, R4, -INF , !P3 ;  /* 0xff80000004047808 */ /* 0x000fc40005800000 */
[----:B------:R-:W-:Y:S02]  /*3f20*/  FSEL R5, R5, -INF , !P3 ;  /* 0xff80000005057808 */ /* 0x000fe40005800000 */
[----:B------:R-:W1:Y:S01]  /*3f30*/  MUFU.TANH R197, R50 ;  /* 0x0000003200c57308 */ /* 0x000e620000002400 */
[----:B------:R-:W-:Y:S02]  /*3f40*/  IABS R22, R22 ;  /* 0x0000001600167213 */ /* 0x000fe40000000000 */
[----:B------:R-:W-:Y:S02]  /*3f50*/  FSEL R14, R14, -INF , !P2 ;  /* 0xff8000000e0e7808 */ /* 0x000fe40005000000 */
[----:B------:R-:W-:Y:S02]  /*3f60*/  FSEL R15, R15, -INF , !P2 ;  /* 0xff8000000f0f7808 */ /* 0x000fe40005000000 */
[----:B------:R-:W-:Y:S01]  /*3f70*/  FSEL R12, R12, -INF , !P1 ;  /* 0xff8000000c0c7808 */ /* 0x000fe20004800000 */
[----:B------:R-:W4:Y:S01]  /*3f80*/  MUFU.TANH R35, R35 ;  /* 0x0000002300237308 */ /* 0x000f220000002400 */
[----:B------:R-:W-:-:S02]  /*3f90*/  FSEL R13, R13, -INF , !P1 ;  /* 0xff8000000d0d7808 */ /* 0x000fc40004800000 */
[----:B------:R-:W-:Y:S02]  /*3fa0*/  I2FP.F32.S32 R22, R22 ;  /* 0x0000001600167245 */ /* 0x000fe40000201400 */
[-C--:B------:R-:W-:Y:S01]  /*3fb0*/  ISETP.GE.AND P5, PT, R29, R150.reuse, PT ;  /* 0x000000961d00720c */ /* 0x080fe20003fa6270 */
[----:B------:R-:W-:Y:S01]  /*3fc0*/  VIADD R29, R89, 0x29 ;  /* 0x00000029591d7836 */ /* 0x000fe20000000000 */
[-C--:B------:R-:W-:Y:S01]  /*3fd0*/  ISETP.GE.AND P4, PT, R27, R150.reuse, PT ;  /* 0x000000961b00720c */ /* 0x080fe20003f86270 */
[----:B------:R-:W5:Y:S01]  /*3fe0*/  MUFU.TANH R33, R33 ;  /* 0x0000002100217308 */ /* 0x000f620000002400 */
[-C--:B------:R-:W-:Y:S01]  /*3ff0*/  ISETP.GE.AND P3, PT, R25, R150.reuse, PT ;  /* 0x000000961900720c */ /* 0x080fe20003f66270 */
[----:B------:R-:W-:Y:S01]  /*4000*/  VIADD R27, R89, 0x30 ;  /* 0x00000030591b7836 */ /* 0x000fe20000000000 */
[-C--:B------:R-:W-:Y:S01]  /*4010*/  ISETP.GE.AND P2, PT, R23, R150.reuse, PT ;  /* 0x000000961700720c */ /* 0x080fe20003f46270 */
[----:B------:R-:W-:Y:S01]  /*4020*/  VIADD R25, R89, 0x31 ;  /* 0x0000003159197836 */ /* 0x000fe20000000000 */
[----:B------:R-:W-:Y:S01]  /*4030*/  ISETP.GE.AND P1, PT, R11, R150, PT ;  /* 0x000000960b00720c */ /* 0x000fe20003f26270 */
[----:B------:R-:W-:Y:S01]  /*4040*/  FFMA.FTZ R11, R28, -R0, R9 ;  /* 0x800000001c0b7223 */ /* 0x000fe20000010009 */
[----:B------:R-:W-:Y:S01]  /*4050*/  I2FP.F32.S32 R26, R26 ;  /* 0x0000001a001a7245 */ /* 0x000fe20000201400 */
[C---:B------:R-:W-:Y:S01]  /*4060*/  VIADD R23, R89.reuse, 0x38 ;  /* 0x0000003859177836 */ /* 0x040fe20000000000 */
[----:B------:R-:W-:Y:S01]  /*4070*/  I2FP.F32.S32 R24, R24 ;  /* 0x0000001800187245 */ /* 0x000fe20000201400 */
[----:B------:R-:W5:Y:S01]  /*4080*/  MUFU.TANH R31, R31 ;  /* 0x0000001f001f7308 */ /* 0x000f620000002400 */
[----:B------:R-:W-:-:S02]  /*4090*/  VIADD R89, R89, 0x39 ;  /* 0x0000003959597836 */ /* 0x000fc40000000000 */
[-C--:B---3--:R-:W-:Y:S01]  /*40a0*/  FFMA.FTZ R189, R22, -R0.reuse, R51 ;  /* 0x8000000016bd7223 */ /* 0x088fe20000010033 */
[-C--:B--2---:R-:W-:Y:S01]  /*40b0*/  FFMA.FTZ R9, R26, -R0.reuse, R55 ;  /* 0x800000001a097223 */ /* 0x084fe20000010037 */
[----:B-1----:R-:W-:Y:S01]  /*40c0*/  FFMA.FTZ R197, R24, -R0, R197 ;  /* 0x8000000018c57223 */ /* 0x002fe200000100c5 */
[----:B------:R-:W-:Y:S01]  /*40d0*/  IMAD.IADD R22, R8, 0x1, -R27 ;  /* 0x0000000108167824 */ /* 0x000fe200078e0a1b */
[----:B------:R-:W-:Y:S01]  /*40e0*/  FSEL R10, R10, -INF , !P5 ;  /* 0xff8000000a0a7808 */ /* 0x000fe20006800000 */
[C---:B------:R-:W-:Y:S01]  /*40f0*/  IMAD.IADD R24, R8.reuse, 0x1, -R29 ;  /* 0x0000000108187824 */ /* 0x040fe200078e0a1d */
[----:B------:R-:W1:Y:S01]  /*4100*/  MUFU.TANH R45, R45 ;  /* 0x0000002d002d7308 */ /* 0x000e620000002400 */
[C---:B------:R-:W-:Y:S01]  /*4110*/  IMAD.IADD R28, R8.reuse, 0x1, -R25 ;  /* 0x00000001081c7824 */ /* 0x040fe200078e0a19 */
[----:B------:R-:W-:Y:S01]  /*4120*/  FSEL R11, R11, -INF , !P5 ;  /* 0xff8000000b0b7808 */ /* 0x000fe20006800000 */
[C---:B------:R-:W-:Y:S01]  /*4130*/  IMAD.IADD R26, R8.reuse, 0x1, -R23 ;  /* 0x00000001081a7824 */ /* 0x040fe200078e0a17 */
[----:B------:R-:W-:Y:S01]  /*4140*/  IABS R178, R178 ;  /* 0x000000b200b27213 */ /* 0x000fe20000000000 */
[----:B------:R-:W-:Y:S01]  /*4150*/  IMAD.IADD R30, R8, 0x1, -R89 ;  /* 0x00000001081e7824 */ /* 0x000fe200078e0a59 */
[----:B------:R-:W-:Y:S01]  /*4160*/  ISETP.GE.AND P5, PT, R29, R150, PT ;  /* 0x000000961d00720c */ /* 0x000fe20003fa6270 */
[----:B------:R-:W-:Y:S01]  /*4170*/  IMAD.IADD R29, R20, 0x1, -R29 ;  /* 0x00000001141d7824 */ /* 0x000fe200078e0a1d */
[----:B------:R-:W2:Y:S01]  /*4180*/  MUFU.TANH R47, R47 ;  /* 0x0000002f002f7308 */ /* 0x000ea20000002400 */
[----:B------:R-:W-:Y:S01]  /*4190*/  FSEL R8, R21, -INF , !P4 ;  /* 0xff80000015087808 */ /* 0x000fe20006000000 */
[----:B------:R-:W-:Y:S01]  /*41a0*/  FMUL.FTZ R21, R73, UR6 ;  /* 0x0000000649157c20 */ /* 0x000fe20008410000 */
[----:B------:R-:W-:Y:S01]  /*41b0*/  IABS R22, R22 ;  /* 0x0000001600167213 */ /* 0x000fe20000000000 */
[----:B----4-:R-:W-:Y:S01]  /*41c0*/  FFMA.FTZ R190, R190, -R0, R35 ;  /* 0x80000000bebe7223 */ /* 0x010fe20000010023 */
[----:B------:R-:W-:-:S02]  /*41d0*/  I2FP.F32.S32 R178, R178 ;  /* 0x000000b200b27245 */ /* 0x000fc40000201400 */
[----:B------:R-:W-:Y:S01]  /*41e0*/  IABS R24, R24 ;  /* 0x0000001800187213 */ /* 0x000fe20000000000 */
[----:B------:R-:W3:Y:S01]  /*41f0*/  MUFU.TANH R21, R21 ;  /* 0x0000001500157308 */ /* 0x000ee20000002400 */
[----:B------:R-:W-:Y:S01]  /*4200*/  IABS R29, R29 ;  /* 0x0000001d001d7213 */ /* 0x000fe20000000000 */
[----:B-----5:R-:W-:Y:S01]  /*4210*/  FFMA.FTZ R178, R178, -R0, R33 ;  /* 0x80000000b2b27223 */ /* 0x020fe20000010021 */
[----:B------:R-:W-:Y:S02]  /*4220*/  I2FP.F32.S32 R22, R22 ;  /* 0x0000001600167245 */ /* 0x000fe40000201400 */
[----:B------:R-:W-:Y:S02]  /*4230*/  I2FP.F32.S32 R24, R24 ;  /* 0x0000001800187245 */ /* 0x000fe40000201400 */
[----:B------:R-:W-:Y:S01]  /*4240*/  I2FP.F32.S32 R32, R29 ;  /* 0x0000001d00207245 */ /* 0x000fe20000201400 */
[----:B------:R-:W4:Y:S01]  /*4250*/  MUFU.TANH R35, R36 ;  /* 0x0000002400237308 */ /* 0x000f220000002400 */
[-C--:B------:R-:W-:Y:S01]  /*4260*/  FFMA.FTZ R22, R22, -R0.reuse, R31 ;  /* 0x8000000016167223 */ /* 0x080fe2000001001f */
[----:B------:R-:W-:Y:S01]  /*4270*/  FSEL R9, R9, -INF , !P4 ;  /* 0xff80000009097808 */ /* 0x000fe20006000000 */
[-C--:B-1----:R-:W-:Y:S01]  /*4280*/  FFMA.FTZ R24, R24, -R0.reuse, R45 ;  /* 0x8000000018187223 */ /* 0x082fe2000001002d */
[----:B------:R-:W-:Y:S01]  /*4290*/  FSEL R190, R190, -INF , !P3 ;  /* 0xff800000bebe7808 */ /* 0x000fe20005800000 */
[----:B--2---:R-:W-:Y:S01]  /*42a0*/  FFMA.FTZ R47, R32, -R0, R47 ;  /* 0x80000000202f7223 */ /* 0x004fe2000001002f */
[----:B------:R-:W-:-:S02]  /*42b0*/  FSEL R197, R197, -INF , !P3 ;  /* 0xff800000c5c57808 */ /* 0x000fc40005800000 */
[----:B------:R-:W1:Y:S01]  /*42c0*/  MUFU.TANH R37, R37 ;  /* 0x0000002500257308 */ /* 0x000e620000002400 */
[----:B------:R-:W-:Y:S02]  /*42d0*/  FSEL R178, R178, -INF , !P2 ;  /* 0xff800000b2b27808 */ /* 0x000fe40005000000 */
[----:B------:R-:W-:Y:S02]  /*42e0*/  FSEL R189, R189, -INF , !P2 ;  /* 0xff800000bdbd7808 */ /* 0x000fe40005000000 */
[-C--:B------:R-:W-:Y:S01]  /*42f0*/  ISETP.GE.AND P4, PT, R27, R150.reuse, PT ;  /* 0x000000961b00720c */ /* 0x080fe20003f86270 */
[C---:B------:R-:W-:Y:S01]  /*4300*/  IMAD.IADD R27, R20.reuse, 0x1, -R27 ;  /* 0x00000001141b7824 */ /* 0x040fe200078e0a1b */
[-C--:B------:R-:W-:Y:S01]  /*4310*/  ISETP.GE.AND P3, PT, R25, R150.reuse, PT ;  /* 0x000000961900720c */ /* 0x080fe20003f66270 */
[----:B------:R-:W2:Y:S01]  /*4320*/  MUFU.TANH R46, R46 ;  /* 0x0000002e002e7308 */ /* 0x000ea20000002400 */
[----:B------:R-:W-:Y:S01]  /*4330*/  ISETP.GE.AND P2, PT, R23, R150, PT ;  /* 0x000000961700720c */ /* 0x000fe20003f46270 */
[C---:B------:R-:W-:Y:S01]  /*4340*/  IMAD.IADD R25, R20.reuse, 0x1, -R25 ;  /* 0x0000000114197824 */ /* 0x040fe200078e0a19 */
[----:B------:R-:W-:Y:S01]  /*4350*/  IABS R28, R28 ;  /* 0x0000001c001c7213 */ /* 0x000fe20000000000 */
[C---:B------:R-:W-:Y:S01]  /*4360*/  IMAD.IADD R23, R20.reuse, 0x1, -R23 ;  /* 0x0000000114177824 */ /* 0x040fe200078e0a17 */
[----:B------:R-:W-:Y:S01]  /*4370*/  IABS R26, R26 ;  /* 0x0000001a001a7213 */ /* 0x000fe20000000000 */
[----:B------:R-:W-:Y:S01]  /*4380*/  IMAD.IADD R20, R20, 0x1, -R89 ;  /* 0x0000000114147824 */ /* 0x000fe200078e0a59 */
[----:B------:R-:W-:Y:S01]  /*4390*/  IABS R30, R30 ;  /* 0x0000001e001e7213 */ /* 0x000fe20000000000 */
[----:B------:R-:W5:Y:S01]  /*43a0*/  MUFU.TANH R33, R74 ;  /* 0x0000004a00217308 */ /* 0x000f620000002400 */
[----:B------:R-:W-:-:S02]  /*43b0*/  IABS R187, R187 ;  /* 0x000000bb00bb7213 */ /* 0x000fc40000000000 */
[----:B------:R-:W-:Y:S02]  /*43c0*/  I2FP.F32.S32 R28, R28 ;  /* 0x0000001c001c7245 */ /* 0x000fe40000201400 */
[----:B------:R-:W-:Y:S02]  /*43d0*/  I2FP.F32.S32 R26, R26 ;  /* 0x0000001a001a7245 */ /* 0x000fe40000201400 */
[----:B------:R-:W-:Y:S01]  /*43e0*/  I2FP.F32.S32 R30, R30 ;  /* 0x0000001e001e7245 */ /* 0x000fe20000201400 */
[----:B------:R-:W5:Y:S01]  /*43f0*/  MUFU.TANH R75, R75 ;  /* 0x0000004b004b7308 */ /* 0x000f620000002400 */
[----:B------:R-:W-:Y:S01]  /*4400*/  FSEL R180, R24, -INF , !P5 ;  /* 0xff80000018b47808 */ /* 0x000fe20006800000 */
[-C--:B---3--:R-:W-:Y:S01]  /*4410*/  FFMA.FTZ R21, R28, -R0.reuse, R21 ;  /* 0x800000001c157223 */ /* 0x088fe20000010015 */
[----:B------:R-:W-:Y:S01]  /*4420*/  FSEL R185, R47, -INF , !P5 ;  /* 0xff8000002fb97808 */ /* 0x000fe20006800000 */
[-C--:B----4-:R-:W-:Y:S01]  /*4430*/  FFMA.FTZ R35, R26, -R0.reuse, R35 ;  /* 0x800000001a237223 */ /* 0x090fe20000010023 */
[----:B------:R-:W-:Y:S01]  /*4440*/  I2FP.F32.S32 R187, R187 ;  /* 0x000000bb00bb7245 */ /* 0x000fe20000201400 */
[-C--:B-1----:R-:W-:Y:S01]  /*4450*/  FFMA.FTZ R37, R30, -R0.reuse, R37 ;  /* 0x800000001e257223 */ /* 0x082fe20000010025 */
[----:B------:R-:W-:Y:S01]  /*4460*/  ISETP.GE.U32.AND P5, PT, R150, 0x41, PT ;  /* 0x000000419600780c */ /* 0x000fe20003fa6070 */
[----:B------:R-:W1:Y:S01]  /*4470*/  MUFU.TANH R31, R38 ;  /* 0x00000026001f7308 */ /* 0x000e620000002400 */
[----:B------:R-:W-:Y:S01]  /*4480*/  IABS R27, R27 ;  /* 0x0000001b001b7213 */ /* 0x000fe20000000000 */
[----:B--2---:R-:W-:Y:S01]  /*4490*/  FFMA.FTZ R187, R187, -R0, R46 ;  /* 0x80000000bbbb7223 */ /* 0x004fe2000001002e */
[----:B------:R-:W-:-:S02]  /*44a0*/  IABS R25, R25 ;  /* 0x0000001900197213 */ /* 0x000fc40000000000 */
[----:B------:R-:W-:Y:S02]  /*44b0*/  IABS R23, R23 ;  /* 0x0000001700177213 */ /* 0x000fe40000000000 */
[----:B------:R-:W-:Y:S01]  /*44c0*/  IABS R20, R20 ;  /* 0x0000001400147213 */ /* 0x000fe20000000000 */
[----:B------:R-:W2:Y:S01]  /*44d0*/  MUFU.TANH R39, R39 ;  /* 0x0000002700277308 */ /* 0x000ea20000002400 */
[----:B------:R-:W-:Y:S02]  /*44e0*/  I2FP.F32.S32 R30, R27 ;  /* 0x0000001b001e7245 */ /* 0x000fe40000201400 */
[----:B------:R-:W-:Y:S02]  /*44f0*/  I2FP.F32.S32 R28, R25 ;  /* 0x00000019001c7245 */ /* 0x000fe40000201400 */
[----:B------:R-:W-:Y:S01]  /*4500*/  I2FP.F32.S32 R26, R23 ;  /* 0x00000017001a7245 */ /* 0x000fe20000201400 */
[----:B-----5:R-:W-:Y:S01]  /*4510*/  FFMA.FTZ R33, R30, -R0, R33 ;  /* 0x800000001e217223 */ /* 0x020fe20000010021 */
[----:B------:R-:W-:Y:S01]  /*4520*/  I2FP.F32.S32 R20, R20 ;  /* 0x0000001400147245 */ /* 0x000fe20000201400 */
[-C--:B------:R-:W-:Y:S01]  /*4530*/  FFMA.FTZ R75, R28, -R0.reuse, R75 ;  /* 0x800000001c4b7223 */ /* 0x080fe2000001004b */
[----:B------:R-:W-:Y:S01]  /*4540*/  FSEL R188, R188, -INF , !P1 ;  /* 0xff800000bcbc7808 */ /* 0x000fe20004800000 */
[----:B-1----:R-:W-:Y:S01]  /*4550*/  FFMA.FTZ R31, R26, -R0, R31 ;  /* 0x800000001a1f7223 */ /* 0x002fe2000001001f */
[----:B------:R-:W-:-:S02]  /*4560*/  FSEL R187, R187, -INF , !P1 ;  /* 0xff800000bbbb7808 */ /* 0x000fc40004800000 */
[----:B------:R-:W-:Y:S02]  /*4570*/  ISETP.GE.AND P1, PT, R89, R150, PT ;  /* 0x000000965900720c */ /* 0x000fe40003f26270 */
[----:B------:R-:W-:Y:S02]  /*4580*/  FSEL R186, R22, -INF , !P4 ;  /* 0xff80000016ba7808 */ /* 0x000fe40006000000 */
[----:B------:R-:W-:Y:S01]  /*4590*/  FSEL R177, R33, -INF , !P4 ;  /* 0xff80000021b17808 */ /* 0x000fe20006000000 */
[----:B--2---:R-:W-:Y:S01]  /*45a0*/  FFMA.FTZ R39, R20, -R0, R39 ;  /* 0x8000000014277223 */ /* 0x004fe20000010027 */
[----:B------:R-:W-:Y:S02]  /*45b0*/  FSEL R184, R21, -INF , !P3 ;  /* 0xff80000015b87808 */ /* 0x000fe40005800000 */
[----:B------:R-:W-:Y:S02]  /*45c0*/  FSEL R175, R75, -INF , !P3 ;  /* 0xff8000004baf7808 */ /* 0x000fe40005800000 */
[----:B------:R-:W-:-:S02]  /*45d0*/  FSEL R182, R35, -INF , !P2 ;  /* 0xff80000023b67808 */ /* 0x000fc40005000000 */
[----:B------:R-:W-:Y:S02]  /*45e0*/  FSEL R173, R31, -INF , !P2 ;  /* 0xff8000001fad7808 */ /* 0x000fe40005000000 */
[----:B------:R-:W-:Y:S02]  /*45f0*/  FSEL R176, R37, -INF , !P1 ;  /* 0xff80000025b07808 */ /* 0x000fe40004800000 */
[----:B------:R-:W-:Y:S01]  /*4600*/  FSEL R171, R39, -INF , !P1 ;  /* 0xff80000027ab7808 */ /* 0x000fe20004800000 */
        /* <DEDUP_REMOVED lines=48> */
.L_x_312:
[----:B------:R3:W-:Y:S02]  /*4910*/  STS.128 [R86+0x11000], RZ ;  /* 0x011000ff56007388 */ /* 0x0007e40000000c00 */
.L_x_313:
[----:B------:R-:W-:Y:S05]  /*4920*/  BSYNC.RECONVERGENT B0 ;  /* 0x0000000000007941 */ /* 0x000fea0003800200 */
.L_x_311:
[----:B------:R-:W0:Y:S02]  /*4930*/  LDGDEPBAR ;  /* 0x00000000000079af */ /* 0x000e240000000000 */
.L_x_310:
        /* <DEDUP_REMOVED lines=21> */
[----:B------:R-:W-:Y:S01]  /*4a90*/  IADD3 R174, PT, PT, R84, R170, RZ ;  /* 0x000000aa54ae7210 */ /* 0x000fe20007ffe0ff */
[----:B------:R-:W-:Y:S01]  /*4aa0*/  LDSM.16.MT88.4 R124, [R170+0x12000] ;  /* 0x01200000aa7c783b */ /* 0x000fe20000004200 */
[----:B------:R-:W-:-:S03]  /*4ab0*/  IADD3 R169, PT, PT, R170, 0x12040, RZ ;  /* 0x00012040aaa97810 */ /* 0x000fc60007ffe0ff */
        /* <DEDUP_REMOVED lines=14> */
[C---:B------:R-:W-:Y:S01]  /*4ba0*/  FSETP.NEU.FTZ.AND P1, PT, R133.reuse, -INF , PT ;  /* 0xff8000008500780b */ /* 0x040fe20003f3d000 */
[----:B-1----:R-:W-:Y:S01]  /*4bb0*/  FMUL.FTZ R179, R133, UR6 ;  /* 0x0000000685b37c20 */ /* 0x002fe20008410000 */
[----:B----4-:R-:W-:-:S04]  /*4bc0*/  FMNMX.FTZ R132, R21, R132, !PT ;  /* 0x0000008415847209 */ /* 0x010fc80007810000 */
[----:B------:R-:W-:Y:S01]  /*4bd0*/  FSEL R179, R179, RZ, P1 ;  /* 0x000000ffb3b37208 */ /* 0x000fe20000800000 */
[C---:B------:R-:W-:Y:S01]  /*4be0*/  FMUL.FTZ R172, R132.reuse, UR6 ;  /* 0x0000000684ac7c20 */ /* 0x040fe20008410000 */
[----:B------:R-:W-:-:S03]  /*4bf0*/  FSETP.NEU.FTZ.AND P1, PT, R132, -INF , PT ;  /* 0xff8000008400780b */ /* 0x000fc60003f3d000 */
[--C-:B------:R-:W-:Y:S01]  /*4c00*/  FFMA.FTZ R168, R18, UR6, -R179.reuse ;  /* 0x0000000612a87c23 */ /* 0x100fe200080108b3 */
[----:B------:R-:W-:Y:S01]  /*4c10*/  IADD3 R18, PT, PT, R170, 0x12000, RZ ;  /* 0x00012000aa127810 */ /* 0x000fe20007ffe0ff */
[--C-:B------:R-:W-:Y:S01]  /*4c20*/  FFMA.FTZ R164, R6, UR6, -R179.reuse ;  /* 0x0000000606a47c23 */ /* 0x100fe200080108b3 */
[----:B------:R-:W-:Y:S01]  /*4c30*/  FSEL R172, R172, RZ, P1 ;  /* 0x000000ffacac7208 */ /* 0x000fe20000800000 */
[--C-:B------:R-:W-:Y:S01]  /*4c40*/  FFMA.FTZ R161, R4, UR6, -R179.reuse ;  /* 0x0000000604a17c23 */ /* 0x100fe200080108b3 */
[----:B------:R-:W-:Y:S01]  /*4c50*/  @P0 IADD3 R169, PT, PT, R18, -0x40, RZ ;  /* 0xffffffc012a90810 */ /* 0x000fe20007ffe0ff */
[--C-:B------:R-:W-:Y:S01]  /*4c60*/  FFMA.FTZ R165, R16, UR6, -R179.reuse ;  /* 0x0000000610a57c23 */ /* 0x100fe200080108b3 */
[----:B------:R-:W-:Y:S01]  /*4c70*/  MUFU.EX2 R168, R168 ;  /* 0x000000a800a87308 */ /* 0x000fe20000000800 */
[--C-:B------:R-:W-:Y:S01]  /*4c80*/  FFMA.FTZ R162, R7, UR6, -R172.reuse ;  /* 0x0000000607a27c23 */ /* 0x100fe200080108ac */
[----:B------:R-:W-:Y:S01]  /*4c90*/  IADD3 R167, PT, PT, R84, R169, RZ ;  /* 0x000000a954a77210 */ /* 0x000fe20007ffe0ff */
[----:B------:R-:W1:Y:S01]  /*4ca0*/  LDSM.16.MT88.4 R108, [R169] ;  /* 0x00000000a96c783b */ /* 0x000e620000004200 */
[--C-:B------:R-:W-:Y:S01]  /*4cb0*/  FFMA.FTZ R159, R5, UR6, -R172.reuse ;  /* 0x00000006059f7c23 */ /* 0x100fe200080108ac */
[--C-:B------:R-:W-:Y:S01]  /*4cc0*/  FFMA.FTZ R166, R19, UR6, -R172.reuse ;  /* 0x0000000613a67c23 */ /* 0x100fe200080108ac */
[--C-:B------:R-:W-:Y:S01]  /*4cd0*/  FFMA.FTZ R163, R17, UR6, -R172.reuse ;  /* 0x0000000611a37c23 */ /* 0x100fe200080108ac */
[----:B------:R-:W2:Y:S01]  /*4ce0*/  LDSM.16.MT88.4 R100, [R167] ;  /* 0x00000000a764783b */ /* 0x000ea20000004200 */
[----:B------:R-:W4:Y:S01]  /*4cf0*/  MUFU.EX2 R165, R165 ;  /* 0x000000a500a57308 */ /* 0x000f220000000800 */
[--C-:B------:R-:W-:Y:S01]  /*4d00*/  FFMA.FTZ R160, R14, UR6, -R179.reuse ;  /* 0x000000060ea07c23 */ /* 0x100fe200080108b3 */
[--C-:B------:R-:W-:Y:S01]  /*4d10*/  FFMA.FTZ R157, R12, UR6, -R179.reuse ;  /* 0x000000060c9d7c23 */ /* 0x100fe200080108b3 */
[----:B------:R-:W5:Y:S01]  /*4d20*/  LDSM.16.MT88.4 R56, [R169+0x2000] ;  /* 0x00200000a938783b */ /* 0x000f620000004200 */
[----:B------:R-:W-:Y:S01]  /*4d30*/  MUFU.EX2 R164, R164 ;  /* 0x000000a400a47308 */ /* 0x000fe20000000800 */
[--C-:B------:R-:W-:Y:S01]  /*4d40*/  FFMA.FTZ R158, R15, UR6, -R172.reuse ;  /* 0x000000060f9e7c23 */ /* 0x100fe200080108ac */
[--C-:B------:R-:W-:Y:S01]  /*4d50*/  FFMA.FTZ R155, R13, UR6, -R172.reuse ;  /* 0x000000060d9b7c23 */ /* 0x100fe200080108ac */
[----:B------:R-:W3:Y:S01]  /*4d60*/  LDSM.16.MT88.4 R64, [R167+0x2000] ;  /* 0x00200000a740783b */ /* 0x000ee20000004200 */
[----:B------:R-:W4:Y:S01]  /*4d70*/  MUFU.EX2 R161, R161 ;  /* 0x000000a100a17308 */ /* 0x000f220000000800 */
[--C-:B------:R-:W-:Y:S01]  /*4d80*/  FFMA.FTZ R156, R10, UR6, -R179.reuse ;  /* 0x000000060a9c7c23 */ /* 0x100fe200080108b3 */
[--C-:B------:R-:W-:Y:S01]  /*4d90*/  FFMA.FTZ R153, R8, UR6, -R179.reuse ;  /* 0x0000000608997c23 */ /* 0x100fe200080108b3 */
[----:B------:R-:W3:Y:S01]  /*4da0*/  LDSM.16.MT88.4 R88, [R169+0x4000] ;  /* 0x00400000a958783b */ /* 0x000ee20000004200 */
[----:B------:R-:W-:Y:S01]  /*4db0*/  MUFU.EX2 R166, R166 ;  /* 0x000000a600a67308 */ /* 0x000fe20000000800 */
[--C-:B------:R-:W-:Y:S01]  /*4dc0*/  FFMA.FTZ R154, R11, UR6, -R172.reuse ;  /* 0x000000060b9a7c23 */ /* 0x100fe200080108ac */
[----:B----4-:R-:W-:Y:S01]  /*4dd0*/  F2FP.BF16.F32.PACK_AB R96, R165, R168 ;  /* 0x000000a8a560723e */ /* 0x010fe200000010ff */
[----:B------:R-:W4:Y:S01]  /*4de0*/  LDSM.16.MT88.4 R4, [R167+0x4000] ;  /* 0x00400000a704783b */ /* 0x000f220000004200 */
[----:B------:R-:W1:Y:S01]  /*4df0*/  MUFU.EX2 R163, R163 ;  /* 0x000000a300a37308 */ /* 0x000e620000000800 */
[--C-:B------:R-:W-:Y:S01]  /*4e00*/  FFMA.FTZ R151, R9, UR6, -R172.reuse ;  /* 0x0000000609977c23 */ /* 0x100fe200080108ac */
[--C-:B------:R-:W-:Y:S01]  /*4e10*/  FFMA.FTZ R190, R190, UR6, -R179.reuse ;  /* 0x00000006bebe7c23 */ /* 0x100fe200080108b3 */
[----:B------:R-:W4:Y:S01]  /*4e20*/  LDSM.16.MT88.4 R16, [R174+0x12800] ;  /* 0x01280000ae10783b */ /* 0x000f220000004200 */
[----:B------:R-:W-:Y:S01]  /*4e30*/  MUFU.EX2 R162, R162 ;  /* 0x000000a200a27308 */ /* 0x000fe20000000800 */
[--C-:B------:R-:W-:Y:S01]  /*4e40*/  FFMA.FTZ R183, R178, UR6, -R179.reuse ;  /* 0x00000006b2b77c23 */ /* 0x100fe200080108b3 */
[----:B------:R-:W-:Y:S01]  /*4e50*/  F2FP.BF16.F32.PACK_AB R98, R161, R164 ;  /* 0x000000a4a162723e */ /* 0x000fe200000010ff */
[----:B------:R-:W4:Y:S01]  /*4e60*/  LDSM.16.MT88.4 R12, [R169+0x800] ;  /* 0x00080000a90c783b */ /* 0x000f220000004200 */
[----:B------:R-:W2:Y:S01]  /*4e70*/  MUFU.EX2 R159, R159 ;  /* 0x0000009f009f7308 */ /* 0x000ea20000000800 */
[--C-:B------:R-:W-:Y:S01]  /*4e80*/  FFMA.FTZ R181, R188, UR6, -R179.reuse ;  /* 0x00000006bcb57c23 */ /* 0x100fe200080108b3 */
[----:B------:R-:W-:Y:S01]  /*4e90*/  FFMA.FTZ R180, R180, UR6, -R179 ;  /* 0x00000006b4b47c23 */ /* 0x000fe200080108b3 */
[----:B------:R-:W4:Y:S01]  /*4ea0*/  LDSM.16.MT88.4 R8, [R170+0x16800] ;  /* 0x01680000aa08783b */ /* 0x000f220000004200 */
[----:B------:R-:W-:Y:S01]  /*4eb0*/  MUFU.EX2 R160, R160 ;  /* 0x000000a000a07308 */ /* 0x000fe20000000800 */
[--C-:B------:R-:W-:Y:S01]  /*4ec0*/  FFMA.FTZ R188, R197, UR6, -R172.reuse ;  /* 0x00000006c5bc7c23 */ /* 0x100fe200080108ac */
[----:B-1----:R-:W-:Y:S01]  /*4ed0*/  F2FP.BF16.F32.PACK_AB R97, R163, R166 ;  /* 0x000000a6a361723e */ /* 0x002fe200000010ff */
[----:B------:R-:W1:Y:S01]  /*4ee0*/  LDSM.16.MT88.4 R20, [R167+0x2800] ;  /* 0x00280000a714783b */ /* 0x000e620000004200 */
[----:B------:R-:W4:Y:S01]  /*4ef0*/  MUFU.EX2 R157, R157 ;  /* 0x0000009d009d7308 */ /* 0x000f220000000800 */
[--C-:B------:R-:W-:Y:S01]  /*4f00*/  FFMA.FTZ R189, R189, UR6, -R172.reuse ;  /* 0x00000006bdbd7c23 */ /* 0x100fe200080108ac */
[--C-:B------:R-:W-:Y:S01]  /*4f10*/  FFMA.FTZ R177, R177, UR6, -R172.reuse ;  /* 0x00000006b1b17c23 */ /* 0x100fe200080108ac */
[----:B------:R-:W-:Y:S01]  /*4f20*/  LDSM.16.MT88.4 R32, [R167+0x800] ;  /* 0x00080000a720783b */ /* 0x000fe20000004200 */
[----:B------:R-:W-:Y:S01]  /*4f30*/  MUFU.EX2 R156, R156 ;  /* 0x0000009c009c7308 */ /* 0x000fe20000000800 */
[----:B------:R-:W-:Y:S01]  /*4f40*/  FFMA.FTZ R173, R173, UR6, -R172 ;  /* 0x00000006adad7c23 */ /* 0x000fe200080108ac */
[----:B--2---:R-:W-:Y:S01]  /*4f50*/  F2FP.BF16.F32.PACK_AB R99, R159, R162 ;  /* 0x000000a29f63723e */ /* 0x004fe200000010ff */
[----:B------:R-:W-:Y:S01]  /*4f60*/  LDSM.16.MT88.4 R24, [R169+0x2800] ;  /* 0x00280000a918783b */ /* 0x000fe20000004200 */
[----:B------:R-:W-:Y:S01]  /*4f70*/  MUFU.EX2 R153, R153 ;  /* 0x0000009900997308 */ /* 0x000fe20000000800 */
[----:B------:R-:W-:Y:S01]  /*4f80*/  FADD.FTZ R165, R168, R165 ;  /* 0x000000a5a8a57221 */ /* 0x000fe20000010000 */
[----:B------:R-:W-:-:S02]  /*4f90*/  FADD.FTZ R163, R166, R163 ;  /* 0x000000a3a6a37221 */ /* 0x000fc40000010000 */
[----:B------:R-:W-:Y:S01]  /*4fa0*/  MUFU.EX2 R158, R158 ;  /* 0x0000009e009e7308 */ /* 0x000fe20000000800 */
[C---:B------:R-:W-:Y:S01]  /*4fb0*/  HMMA.16816.F32.BF16 R120, R96.reuse, R116, RZ ;  /* 0x000000746078723c */ /* 0x040fe200000418ff */
[----:B------:R-:W-:Y:S01]  /*4fc0*/  FADD.FTZ R164, R164, R165 ;  /* 0x000000a5a4a47221 */ /* 0x000fe20000010000 */
[----:B------:R-:W-:Y:S01]  /*4fd0*/  FADD.FTZ R162, R162, R163 ;  /* 0x000000a3a2a27221 */ /* 0x000fe20000010000 */
[----:B------:R-:W2:Y:S02]  /*4fe0*/  MUFU.EX2 R155, R155 ;  /* 0x0000009b009b7308 */ /* 0x000ea40000000800 */
[----:B------:R-:W-:Y:S01]  /*4ff0*/  FADD.FTZ R161, R161, R164 ;  /* 0x000000a4a1a17221 */ /* 0x000fe20000010000 */
[----:B------:R-:W-:Y:S01]  /*5000*/  FADD.FTZ R159, R159, R162 ;  /* 0x000000a29f9f7221 */ /* 0x000fe20000010000 */
[----:B------:R-:W-:Y:S01]  /*5010*/  MUFU.EX2 R154, R154 ;  /* 0x0000009a009a7308 */ /* 0x000fe20000000800 */
[C---:B------:R-:W-:Y:S03]  /*5020*/  HMMA.16816.F32.BF16 R116, R96.reuse, R118, RZ ;  /* 0x000000766074723c */ /* 0x040fe600000418ff */
[----:B------:R-:W1:Y:S04]  /*5030*/  MUFU.EX2 R151, R151 ;  /* 0x0000009700977308 */ /* 0x000e680000000800 */
[----:B------:R5:W-:Y:S01]  /*5040*/  MUFU.EX2 R178, R190 ;  /* 0x000000be00b27308 */ /* 0x000be20000000800 */
[C---:B------:R-:W-:Y:S03]  /*5050*/  HMMA.16816.F32.BF16 R112, R96.reuse, R108, RZ ;  /* 0x0000006c6070723c */ /* 0x040fe600000418ff */
[----:B------:R-:W1:Y:S04]  /*5060*/  MUFU.EX2 R183, R183 ;  /* 0x000000b700b77308 */ /* 0x000e680000000800 */
[----:B------:R-:W-:Y:S01]  /*5070*/  MUFU.EX2 R181, R181 ;  /* 0x000000b500b57308 */ /* 0x000fe20000000800 */
[----:B------:R-:W-:Y:S03]  /*5080*/  HMMA.16816.F32.BF16 R108, R96, R110, RZ ;  /* 0x0000006e606c723c */ /* 0x000fe600000418ff */
[----:B------:R-:W-:Y:S01]  /*5090*/  MUFU.EX2 R180, R180 ;  /* 0x000000b400b47308 */ /* 0x000fe20000000800 */
[----:B-----5:R-:W-:-:S03]  /*50a0*/  FFMA.FTZ R190, R185, UR6, -R172 ;  /* 0x00000006b9be7c23 */ /* 0x020fc600080108ac */
        /* <DEDUP_REMOVED lines=8> */
[C---:B---3--:R-:W-:Y:S08]  /*5130*/  HMMA.16816.F32.BF16 R60, R96.reuse, R64, RZ ;  /* 0x00000040603c723c */ /* 0x048ff000000418ff */
        /* <DEDUP_REMOVED lines=20> */
[----:B-1----:R-:W-:Y:S01]  /*5280*/  F2FP.BF16.F32.PACK_AB R7, R151, R154 ;  /* 0x0000009a9707723e */ /* 0x002fe200000010ff */
[----:B------:R-:W-:Y:S02]  /*5290*/  FADD.FTZ R156, R156, R157 ;  /* 0x0000009d9c9c7221 */ /* 0x000fe40000010000 */
[----:B------:R-:W-:Y:S02]  /*52a0*/  FADD.FTZ R154, R154, R155 ;  /* 0x0000009b9a9a7221 */ /* 0x000fe40000010000 */
[----:B------:R-:W-:-:S02]  /*52b0*/  FADD.FTZ R153, R153, R156 ;  /* 0x0000009c99997221 */ /* 0x000fc40000010000 */
[----:B------:R-:W-:Y:S01]  /*52c0*/  HMMA.16816.F32.BF16 R120, R4, R16, R120 ;  /* 0x000000100478723c */ /* 0x000fe20000041878 */
[----:B------:R-:W-:-:S07]  /*52d0*/  FADD.FTZ R151, R151, R154 ;  /* 0x0000009a97977221 */ /* 0x000fce0000010000 */
[C---:B------:R-:W-:Y:S01]  /*52e0*/  HMMA.16816.F32.BF16 R116, R4.reuse, R18, R116 ;  /* 0x000000120474723c */ /* 0x040fe20000041874 */
[----:B------:R-:W1:Y:S07]  /*52f0*/  LDSM.16.MT88.4 R16, [R169+0x4800] ;  /* 0x00480000a910783b */ /* 0x000e6e0000004200 */
[C---:B------:R-:W-:Y:S08]  /*5300*/  HMMA.16816.F32.BF16 R112, R4.reuse, R12, R112 ;  /* 0x0000000c0470723c */ /* 0x040ff00000041870 */
[C---:B------:R-:W-:Y:S01]  /*5310*/  HMMA.16816.F32.BF16 R108, R4.reuse, R14, R108 ;  /* 0x0000000e046c723c */ /* 0x040fe2000004186c */
[----:B------:R-:W2:Y:S07]  /*5320*/  LDSM.16.MT88.4 R12, [R167+0x4800] ;  /* 0x00480000a70c783b */ /* 0x000eae0000004200 */
[C---:B------:R-:W-:Y:S08]  /*5330*/  HMMA.16816.F32.BF16 R68, R4.reuse, R8, R68 ;  /* 0x000000080444723c */ /* 0x040ff00000041844 */
[C---:B------:R-:W-:Y:S01]  /*5340*/  HMMA.16816.F32.BF16 R72, R4.reuse, R10, R72 ;  /* 0x0000000a0448723c */ /* 0x040fe20000041848 */
[----:B------:R-:W3:Y:S07]  /*5350*/  LDSM.16.MT88.4 R8, [R174+0x13000] ;  /* 0x01300000ae08783b */ /* 0x000eee0000004200 */
[----:B------:R-:W-:Y:S01]  /*5360*/  HMMA.16816.F32.BF16 R60, R4, R20, R60 ;  /* 0x00000014043c723c */ /* 0x000fe2000004183c */
[----:B------:R-:W-:-:S02]  /*5370*/  FFMA.FTZ R20, R187, UR6, -R172 ;  /* 0x00000006bb147c23 */ /* 0x000fc400080108ac */
[----:B------:R-:W4:Y:S04]  /*5380*/  MUFU.EX2 R187, R189 ;  /* 0x000000bd00bb7308 */ /* 0x000f280000000800 */
[----:B------:R5:W4:Y:S01]  /*5390*/  MUFU.EX2 R185, R20 ;  /* 0x0000001400b97308 */ /* 0x000b220000000800 */
[C---:B-1----:R-:W-:Y:S08]  /*53a0*/  HMMA.16816.F32.BF16 R84, R4.reuse, R16, R84 ;  /* 0x000000100454723c */ /* 0x042ff00000041854 */
[C---:B------:R-:W-:Y:S01]  /*53b0*/  HMMA.16816.F32.BF16 R88, R4.reuse, R18, R88 ;  /* 0x000000120458723c */ /* 0x040fe20000041858 */
[----:B------:R-:W1:Y:S07]  /*53c0*/  LDSM.16.MT88.4 R16, [R170+0x15000] ;  /* 0x01500000aa10783b */ /* 0x000e6e0000004200 */
[C---:B------:R-:W-:Y:S08]  /*53d0*/  HMMA.16816.F32.BF16 R44, R4.reuse, R144, R44 ;  /* 0x00000090042c723c */ /* 0x040ff0000004182c */
        /* <DEDUP_REMOVED lines=17> */
[C---:B------:R-:W-:Y:S01]  /*54f0*/  HMMA.16816.F32.BF16 R64, R4.reuse, R22, R64 ;  /* 0x000000160440723c */ /* 0x040fe20000041840 */
[----:B-----5:R-:W-:Y:S07]  /*5500*/  LDSM.16.MT88.4 R20, [R167+0x3000] ;  /* 0x00300000a714783b */ /* 0x020fee0000004200 */
[C---:B--2---:R-:W-:Y:S08]  /*5510*/  HMMA.16816.F32.BF16 R92, R4.reuse, R12, R92 ;  /* 0x0000000c045c723c */ /* 0x044ff0000004185c */
[----:B------:R-:W-:Y:S01]  /*5520*/  HMMA.16816.F32.BF16 R96, R4, R14, R96 ;  /* 0x0000000e0460723c */ /* 0x000fe20000041860 */
[----:B------:R-:W-:Y:S01]  /*5530*/  F2FP.BF16.F32.PACK_AB R4, R183, R178 ;  /* 0x000000b2b704723e */ /* 0x000fe200000010ff */
[----:B------:R-:W2:Y:S01]  /*5540*/  LDSM.16.MT88.4 R12, [R170+0x17000] ;  /* 0x01700000aa0c783b */ /* 0x000ea20000004200 */
[----:B----4-:R-:W-:-:S02]  /*5550*/  F2FP.BF16.F32.PACK_AB R5, R187, R188 ;  /* 0x000000bcbb05723e */ /* 0x010fc400000010ff */
[----:B------:R-:W-:Y:S02]  /*5560*/  F2FP.BF16.F32.PACK_AB R6, R180, R181 ;  /* 0x000000b5b406723e */ /* 0x000fe400000010ff */
[----:B------:R-:W-:-:S07]  /*5570*/  F2FP.BF16.F32.PACK_AB R7, R190, R185 ;  /* 0x000000b9be07723e */ /* 0x000fce00000010ff */
[C---:B---3--:R-:W-:Y:S08]  /*5580*/  HMMA.16816.F32.BF16 R120, R4.reuse, R8, R120 ;  /* 0x000000080478723c */ /* 0x048ff00000041878 */
[C---:B------:R-:W-:Y:S01]  /*5590*/  HMMA.16816.F32.BF16 R116, R4.reuse, R10, R116 ;  /* 0x0000000a0474723c */ /* 0x040fe20000041874 */
[----:B------:R-:W3:Y:S07]  /*55a0*/  LDSM.16.MT88.4 R8, [R169+0x5000] ;  /* 0x00500000a908783b */ /* 0x000eee0000004200 */
        /* <DEDUP_REMOVED lines=14> */
[C---:B--2---:R-:W-:Y:S03]  /*5690*/  HMMA.16816.F32.BF16 R68, R4.reuse, R12, R68 ;  /* 0x0000000c0444723c */ /* 0x044fe60000041844 */
[----:B------:R-:W2:Y:S04]  /*56a0*/  MUFU.EX2 R145, R145 ;  /* 0x0000009100917308 */ /* 0x000ea80000000800 */
[----:B------:R-:W-:Y:S01]  /*56b0*/  MUFU.EX2 R147, R147 ;  /* 0x0000009300937308 */ /* 0x000fe20000000800 */
[C---:B---3--:R-:W-:Y:S03]  /*56c0*/  HMMA.16816.F32.BF16 R84, R4.reuse, R8, R84 ;  /* 0x000000080454723c */ /* 0x048fe60000041854 */
[----:B------:R-:W3:Y:S04]  /*56d0*/  MUFU.EX2 R176, R176 ;  /* 0x000000b000b07308 */ /* 0x000ee80000000800 */
[----:B------:R-:W-:Y:S01]  /*56e0*/  MUFU.EX2 R171, R173 ;  /* 0x000000ad00ab7308 */ /* 0x000fe20000000800 */
[C---:B------:R-:W-:Y:S01]  /*56f0*/  HMMA.16816.F32.BF16 R88, R4.reuse, R10, R88 ;  /* 0x0000000a0458723c */ /* 0x040fe20000041858 */
[----:B------:R-:W4:Y:S02]  /*5700*/  LDSM.16.MT88.4 R8, [R170+0x15800] ;  /* 0x01580000aa08783b */ /* 0x000f240000004200 */
[----:B------:R-:W5:Y:S05]  /*5710*/  MUFU.EX2 R172, R172 ;  /* 0x000000ac00ac7308 */ /* 0x000f6a0000000800 */
[C---:B------:R-:W-:Y:S01]  /*5720*/  HMMA.16816.F32.BF16 R72, R4.reuse, R14, R72 ;  /* 0x0000000e0448723c */ /* 0x040fe20000041848 */
[----:B------:R-:W4:Y:S07]  /*5730*/  LDSM.16.MT88.4 R12, [R174+0x13800] ;  /* 0x01380000ae0c783b */ /* 0x000f2e0000004200 */
        /* <DEDUP_REMOVED lines=19> */
[----:B------:R-:W-:Y:S01]  /*5870*/  HMMA.16816.F32.BF16 R64, R4, R22, R64 ;  /* 0x000000160440723c */ /* 0x000fe20000041840 */
[----:B--2---:R-:W-:Y:S01]  /*5880*/  F2FP.BF16.F32.PACK_AB R4, R145, R144 ;  /* 0x000000909104723e */ /* 0x004fe200000010ff */
[----:B------:R-:W-:Y:S01]  /*5890*/  LDSM.16.MT88.4 R20, [R169+0x3800] ;  /* 0x00380000a914783b */ /* 0x000fe20000004200 */
[----:B---3--:R-:W-:-:S02]  /*58a0*/  F2FP.BF16.F32.PACK_AB R5, R176, R175 ;  /* 0x000000afb005723e */ /* 0x008fc400000010ff */
        /* <DEDUP_REMOVED lines=83> */
[----:B------:R-:W2:Y:S01]  /*5de0*/  LDCU UR4, c[0x0][0x45c] ;  /* 0x00008b80ff0477ac */ /* 0x000ea20008000800 */
[----:B------:R-:W-:-:S02]  /*5df0*/  LOP3.LUT R185, R187, 0x400, RZ, 0xc0, !PT ;  /* 0x00000400bbb97812 */ /* 0x000fc400078ec0ff */
[----:B------:R-:W-:Y:S01]  /*5e00*/  SEL R184, R191, 0xffffffe0, !P0 ;  /* 0xffffffe0bfb87807 */ /* 0x000fe20004000000 */
[----:B-1----:R-:W-:Y:S01]  /*5e10*/  ULEA UR6, UR6, UR9, 0x18 ;  /* 0x0000000906067291 */ /* 0x002fe2000f8ec0ff */
[----:B------:R-:W-:Y:S11]  /*5e20*/  BRA `(.L_x_315) ;  /* 0x0000000000b47947 */ /* 0x000ff60003800000 */
.L_x_317:
        /* <DEDUP_REMOVED lines=45> */
.L_x_315:
[----:B------:R-:W-:Y:S04]  /*6100*/  DEPBAR.LE SB0, 0x0 ;  /* 0x000080000000791a */ /* 0x000fe80000000000 */
[----:B------:R-:W-:Y:S01]  /*6110*/  BAR.SYNC.DEFER_BLOCKING 0x0 ;  /* 0x0000000000007b1d */ /* 0x000fe20000010000 */
[C---:B----4-:R-:W-:Y:S01]  /*6120*/  IMAD.WIDE.U32 R22, R217.reuse, R204, RZ ;  /* 0x000000ccd9167225 */ /* 0x050fe200078e00ff */
[----:B------:R-:W-:Y:S02]  /*6130*/  LOP3.LUT R221, R192, 0x40, RZ, 0xfc, !PT ;  /* 0x00000040c0dd7812 */ /* 0x000fe400078efcff */
[----:B------:R-:W-:Y:S01]  /*6140*/  LOP3.LUT R194, R216, 0x7c00, RZ, 0xc0, !PT ;  /* 0x00007c00d8c27812 */ /* 0x000fe200078ec0ff */
[----:B------:R-:W-:Y:S01]  /*6150*/  IMAD R16, R217, R205, R23 ;  /* 0x000000cdd9107224 */ /* 0x000fe200078e0217 */
[C---:B------:R-:W-:Y:S01]  /*6160*/  LEA R20, P0, R22.reuse, R212, 0x7 ;  /* 0x000000d416147211 */ /* 0x040fe200078038ff */
[----:B------:R-:W-:Y:S01]  /*6170*/  IMAD.SHL.U32 R222, R193, 0x8, RZ ;  /* 0x00000008c1de7824 */ /* 0x000fe200078e00ff */
[----:B---3--:R-:W-:Y:S01]  /*6180*/  ISETP.GE.AND P3, PT, R221, UR8, PT ;  /* 0x00000008dd007c0c */ /* 0x008fe2000bf66270 */
[C---:B------:R-:W-:Y:S01]  /*6190*/  IMAD.SHL.U32 R17, R22.reuse, 0x40, RZ ;  /* 0x0000004016117824 */ /* 0x040fe200078e00ff */
[----:B------:R-:W-:Y:S01]  /*61a0*/  LEA.HI.X R21, R22, R211, R16, 0x7, P0 ;  /* 0x000000d316157211 */ /* 0x000fe200000f3c10 */
[----:B------:R-:W-:Y:S01]  /*61b0*/  IMAD R246, R217, 0x40, R210 ;  /* 0x00000040d9f67824 */ /* 0x000fe200078e02d2 */
[----:B------:R-:W-:Y:S02]  /*61c0*/  LOP3.LUT R192, R222, 0x38, RZ, 0xc0, !PT ;  /* 0x00000038dec07812 */ /* 0x000fe400078ec0ff */
[----:B------:R-:W-:Y:S01]  /*61d0*/  SHF.L.U64.HI R18, R22, 0x6, R16 ;  /* 0x0000000616127819 */ /* 0x000fe20000010210 */
[----:B------:R-:W-:Y:S01]  /*61e0*/  IMAD.IADD R225, R208, 0x1, -R246 ;  /* 0x00000001d0e17824 */ /* 0x000fe200078e0af6 */
[----:B------:R-:W-:Y:S02]  /*61f0*/  LOP3.LUT R220, R192, 0x80, RZ, 0xfc, !PT ;  /* 0x00000080c0dc7812 */ /* 0x000fe400078efcff */
[----:B------:R-:W-:Y:S02]  /*6200*/  LEA R17, P0, R204, R17, 0x5 ;  /* 0x00000011cc117211 */ /* 0x000fe400078028ff */
[----:B------:R-:W-:Y:S02]  /*6210*/  ISETP.GE.AND P2, PT, R220, UR8, PT ;  /* 0x00000008dc007c0c */ /* 0x000fe4000bf46270 */
[----:B------:R-:W-:Y:S01]  /*6220*/  LEA.HI.X R18, R204, R18, R205, 0x5, P0 ;  /* 0x00000012cc127211 */ /* 0x000fe200000f2ccd */
[----:B------:R-:W-:Y:S01]  /*6230*/  @!PT LDS RZ, [RZ] ;  /* 0x00000000fffff984 */ /* 0x000fe20000000800 */
[----:B------:R-:W-:Y:S01]  /*6240*/  @!PT LDS RZ, [RZ] ;  /* 0x00000000fffff984 */ /* 0x000fe20000000800 */
[----:B------:R-:W-:Y:S01]  /*6250*/  @!PT LDS RZ, [RZ] ;  /* 0x00000000fffff984 */ /* 0x000fe20000000800 */
[----:B------:R-:W-:Y:S01]  /*6260*/  @!P1 LDGSTS.E.BYPASS.LTC128B.128 [R206+0x12000], desc[UR16][R20.64] ;  /* 0x1200000014ce9fae */ /* 0x000fe2000b981a10 */
[C---:B------:R-:W-:Y:S01]  /*6270*/  LEA R16, P0, R17.reuse, R212, 0x1 ;  /* 0x000000d411107211 */ /* 0x040fe200078008ff */
[----:B------:R-:W-:Y:S01]  /*6280*/  UMOV UR5, UR6 ;  /* 0x0000000600057c82 */ /* 0x000fe20008000000 */
[----:B------:R-:W-:Y:S03]  /*6290*/  SHF.R.U32.HI R195, RZ, 0x1, R193 ;  /* 0x00000001ffc37819 */ /* 0x000fe600000116c1 */
[----:B------:R-:W-:Y:S01]  /*62a0*/  @P1 STS.128 [R206+0x12000], RZ ;  /* 0x012000ffce001388 */ /* 0x000fe20000000c00 */
[----:B------:R-:W-:Y:S02]  /*62b0*/  LEA.HI.X R17, R17, R211, R18, 0x1, P0 ;  /* 0x000000d311117211 */ /* 0x000fe400000f0c12 */
[--C-:B------:R-:W-:Y:S03]  /*62c0*/  LOP3.LUT R139, R192, 0x1c0, R187.reuse, 0xf8, !PT ;  /* 0x000001c0c08b7812 */ /* 0x100fe600078ef8bb */
[----:B------:R-:W-:Y:S01]  /*62d0*/  @!PT LDS RZ, [RZ] ;  /* 0x00000000fffff984 */ /* 0x000fe20000000800 */
[----:B------:R-:W-:Y:S01]  /*62e0*/  @!PT LDS RZ, [RZ] ;  /* 0x00000000fffff984 */ /* 0x000fe20000000800 */
[----:B------:R-:W-:Y:S01]  /*62f0*/  @!PT LDS RZ, [RZ] ;  /* 0x00000000fffff984 */ /* 0x000fe20000000800 */
[----:B------:R-:W-:Y:S01]  /*6300*/  @!P3 LDGSTS.E.BYPASS.LTC128B.128 [R206+0x14000], desc[UR16][R20.64+0x80] ;  /* 0x1400008014cebfae */ /* 0x000fe2000b981a10 */
[----:B------:R-:W-:Y:S02]  /*6310*/  LOP3.LUT R133, R194, 0x200, R187, 0xf8, !PT ;  /* 0x00000200c2857812 */ /* 0x000fe400078ef8bb */
[----:B------:R-:W-:Y:S03]  /*6320*/  LOP3.LUT R132, R195, 0x8, RZ, 0xc0, !PT ;  /* 0x00000008c3847812 */ /* 0x000fe600078ec0ff */
[----:B------:R-:W-:Y:S01]  /*6330*/  @P3 STS.128 [R206+0x14000], RZ ;  /* 0x014000ffce003388 */ /* 0x000fe20000000c00 */
[----:B------:R-:W-:Y:S02]  /*6340*/  LOP3.LUT R202, R139, R186, RZ, 0x3c, !PT ;  /* 0x000000ba8bca7212 */ /* 0x000fe400078e3cff */
[----:B------:R-:W-:Y:S03]  /*6350*/  LOP3.LUT R132, R133, R139, R132, 0xf6, !PT ;  /* 0x0000008b85847212 */ /* 0x000fe600078ef684 */
[----:B------:R-:W-:Y:S01]  /*6360*/  @!PT LDS RZ, [RZ] ;  /* 0x00000000fffff984 */ /* 0x000fe20000000800 */
[----:B------:R-:W-:Y:S01]  /*6370*/  @!PT LDS RZ, [RZ] ;  /* 0x00000000fffff984 */ /* 0x000fe20000000800 */
[----:B------:R-:W-:Y:S01]  /*6380*/  @!PT LDS RZ, [RZ] ;  /* 0x00000000fffff984 */ /* 0x000fe20000000800 */
[----:B------:R-:W-:Y:S01]  /*6390*/  @!P2 LDGSTS.E.BYPASS.LTC128B.128 [R206+0x16000], desc[UR16][R20.64+0x100] ;  /* 0x1600010014ceafae */ /* 0x000fe2000b981a10 */
[----:B------:R-:W-:Y:S01]  /*63a0*/  LOP3.LUT P0, RZ, R193, 0x4, RZ, 0xc0, !PT ;  /* 0x00000004c1ff7812 */ /* 0x000fe2000780c0ff */
[----:B------:R-:W-:Y:S01]  /*63b0*/  IMAD R202, R202, 0x2, R185 ;  /* 0x00000002caca7824 */ /* 0x000fe200078e02b9 */
[----:B------:R-:W-:Y:S03]  /*63c0*/  LEA R203, R132, UR5, 0x1 ;  /* 0x0000000584cb7c11 */ /* 0x000fe6000f8e08ff */
[----:B------:R-:W-:Y:S01]  /*63d0*/  @P2 STS.128 [R206+0x16000], RZ ;  /* 0x016000ffce002388 */ /* 0x000fe20000000c00 */
[----:B------:R-:W-:Y:S01]  /*63e0*/  SEL R132, R188, 0xffffffc0, !P0 ;  /* 0xffffffc0bc847807 */ /* 0x000fe20004000000 */
[----:B------:R-:W-:Y:S01]  /*63f0*/  VIADD R197, R202, UR5 ;  /* 0x00000005cac57c36 */ /* 0x000fe20008000000 */
[----:B------:R-:W-:Y:S03]  /*6400*/  IABS R225, R225 ;  /* 0x000000e100e17213 */ /* 0x000fe60000000000 */
[----:B------:R-:W-:Y:S01]  /*6410*/  @!PT LDS RZ, [RZ] ;  /* 0x00000000fffff984 */ /* 0x000fe20000000800 */
[----:B------:R-:W-:Y:S01]  /*6420*/  @!PT LDS RZ, [RZ] ;  /* 0x00000000fffff984 */ /* 0x000fe20000000800 */
[----:B------:R-:W-:Y:S01]  /*6430*/  @!PT LDS RZ, [RZ] ;  /* 0x00000000fffff984 */ /* 0x000fe20000000800 */
[----:B------:R-:W-:Y:S01]  /*6440*/  @!P1 LDGSTS.E.BYPASS.LTC128B.128 [R206+0x13000], desc[UR16][R16.64] ;  /* 0x1300000010ce9fae */ /* 0x000fe2000b981a10 */
[--C-:B------:R-:W-:Y:S01]  /*6450*/  IMAD.IADD R201, R184, 0x1, R203.reuse ;  /* 0x00000001b8c97824 */ /* 0x100fe200078e02cb */
[----:B------:R-:W-:Y:S01]  /*6460*/  ISETP.NE.AND P4, PT, R217, RZ, PT ;  /* 0x000000ffd900720c */ /* 0x000fe20003f85270 */
[C---:B------:R-:W-:Y:S03]  /*6470*/  IMAD.IADD R200, R197.reuse, 0x1, R184 ;  /* 0x00000001c5c87824 */ /* 0x040fe600078e02b8 */
[----:B------:R-:W-:Y:S01]  /*6480*/  @P1 STS.128 [R206+0x13000], RZ ;  /* 0x013000ffce001388 */ /* 0x000fe20000000c00 */
[----:B------:R-:W-:Y:S01]  /*6490*/  IMAD.IADD R199, R132, 0x1, R203 ;  /* 0x0000000184c77824 */ /* 0x000fe200078e02cb */
[----:B------:R-:W-:Y:S01]  /*64a0*/  I2FP.F32.S32 R225, R225 ;  /* 0x000000e100e17245 */ /* 0x000fe20000201400 */
[----:B------:R-:W-:Y:S03]  /*64b0*/  IMAD.IADD R197, R197, 0x1, R132 ;  /* 0x00000001c5c57824 */ /* 0x000fe600078e0284 */
[----:B------:R-:W-:Y:S01]  /*64c0*/  @!PT LDS RZ, [RZ] ;  /* 0x00000000fffff984 */ /* 0x000fe20000000800 */
[----:B------:R-:W-:Y:S01]  /*64d0*/  @!PT LDS RZ, [RZ] ;  /* 0x00000000fffff984 */ /* 0x000fe20000000800 */
[----:B------:R-:W-:Y:S01]  /*64e0*/  @!PT LDS RZ, [RZ] ;  /* 0x00000000fffff984 */ /* 0x000fe20000000800 */
[----:B------:R-:W-:Y:S01]  /*64f0*/  @!P3 LDGSTS.E.BYPASS.LTC128B.128 [R206+0x15000], desc[UR16][R16.64+0x80] ;  /* 0x1500008010cebfae */ /* 0x000fe2000b981a10 */
[C---:B------:R-:W-:Y:S02]  /*6500*/  IMAD.IADD R198, R184.reuse, 0x1, R199 ;  /* 0x00000001b8c67824 */ /* 0x040fe400078e02c7 */
[----:B------:R-:W-:Y:S03]  /*6510*/  IMAD.IADD R196, R184, 0x1, R197 ;  /* 0x00000001b8c47824 */ /* 0x000fe600078e02c5 */
[----:B------:R-:W-:Y:S06]  /*6520*/  @P3 STS.128 [R206+0x15000], RZ ;  /* 0x015000ffce003388 */ /* 0x000fec0000000c00 */
[----:B------:R-:W-:Y:S01]  /*6530*/  @!PT LDS RZ, [RZ] ;  /* 0x00000000fffff984 */ /* 0x000fe20000000800 */
[----:B------:R-:W-:Y:S01]  /*6540*/  @!PT LDS RZ, [RZ] ;  /* 0x00000000fffff984 */ /* 0x000fe20000000800 */
[----:B------:R-:W-:Y:S01]  /*6550*/  @!PT LDS RZ, [RZ] ;  /* 0x00000000fffff984 */ /* 0x000fe20000000800 */
[----:B------:R1:W-:Y:S06]  /*6560*/  @!P2 LDGSTS.E.BYPASS.LTC128B.128 [R206+0x17000], desc[UR16][R16.64+0x100] ;  /* 0x1700010010ceafae */ /* 0x0003ec000b981a10 */
[----:B------:R-:W-:Y:S06]  /*6570*/  @P2 STS.128 [R206+0x17000], RZ ;  /* 0x017000ffce002388 */ /* 0x000fec0000000c00 */
[----:B------:R-:W-:Y:S06]  /*6580*/  LDSM.16.M88.4 R140, [R203] ;  /* 0x00000000cb8c783b */ /* 0x000fec0000000200 */
[----:B------:R-:W3:Y:S06]  /*6590*/  LDSM.16.M88.4 R144, [R202+UR5+0xc000] ;  /* 0x00c00005ca90783b */ /* 0x000eec0008000200 */
[----:B------:R-:W4:Y:S06]  /*65a0*/  LDSM.16.M88.4 R148, [R202+UR5+0xc800] ;  /* 0x00c80005ca94783b */ /* 0x000f2c0008000200 */
[----:B------:R-:W5:Y:S06]  /*65b0*/  LDSM.16.M88.4 R152, [R202+UR5+0xd000] ;  /* 0x00d00005ca98783b */ /* 0x000f6c0008000200 */
[----:B------:R-:W0:Y:S06]  /*65c0*/  LDGDEPBAR ;  /* 0x00000000000079af */ /* 0x000e2c0000000000 */
[----:B------:R-:W2:Y:S06]  /*65d0*/  LDSM.16.M88.4 R156, [R202+UR5+0xd800] ;  /* 0x00d80005ca9c783b */ /* 0x000eac0008000200 */
[----:B------:R-:W-:Y:S06]  /*65e0*/  LDSM.16.M88.4 R160, [R201] ;  /* 0x00000000c9a0783b */ /* 0x000fec0000000200 */
[----:B------:R-:W2:Y:S01]  /*65f0*/  LDSM.16.M88.4 R164, [R200+0xc000] ;  /* 0x00c00000c8a4783b */ /* 0x000ea20000000200 */
[C---:B---3--:R-:W-:Y:S05]  /*6600*/  HMMA.16816.F32.BF16 R4, R140.reuse, R144, RZ ;  /* 0x000000908c04723c */ /* 0x048fea00000418ff */
[----:B------:R-:W3:Y:S06]  /*6610*/  LDSM.16.M88.4 R168, [R200+0xc800] ;  /* 0x00c80000c8a8783b */ /* 0x000eec0000000200 */
[----:B------:R-:W3:Y:S01]  /*6620*/  LDSM.16.M88.4 R172, [R200+0xd000] ;  /* 0x00d00000c8ac783b */ /* 0x000ee20000000200 */
[C---:B------:R-:W-:Y:S05]  /*6630*/  HMMA.16816.F32.BF16 R8, R140.reuse, R146, RZ ;  /* 0x000000928c08723c */ /* 0x040fea00000418ff */
[----:B------:R-:W3:Y:S03]  /*6640*/  LDSM.16.M88.4 R144, [R200+0xd800] ;  /* 0x00d80000c890783b */ /* 0x000ee60000000200 */
[C---:B----4-:R-:W-:Y:S03]  /*6650*/  HMMA.16816.F32.BF16 R12, R140.reuse, R148, RZ ;  /* 0x000000948c0c723c */ /* 0x050fe600000418ff */
[----:B------:R-:W-:Y:S05]  /*6660*/  LDSM.16.M88.4 R176, [R199] ;  /* 0x00000000c7b0783b */ /* 0x000fea0000000200 */
[C---:B-1----:R-:W-:Y:S01]  /*6670*/  HMMA.16816.F32.BF16 R16, R140.reuse, R150, RZ ;  /* 0x000000968c10723c */ /* 0x042fe200000418ff */
[----:B------:R-:W1:Y:S06]  /*6680*/  LDSM.16.M88.4 R180, [R197+0xc000] ;  /* 0x00c00000c5b4783b */ /* 0x000e6c0000000200 */
[----:B------:R-:W4:Y:S01]  /*6690*/  LDSM.16.M88.4 R132, [R197+0xc800] ;  /* 0x00c80000c584783b */ /* 0x000f220000000200 */
[C---:B-----5:R-:W-:Y:S05]  /*66a0*/  HMMA.16816.F32.BF16 R20, R140.reuse, R152, RZ ;  /* 0x000000988c14723c */ /* 0x060fea00000418ff */
[----:B------:R-:W5:Y:S03]  /*66b0*/  LDSM.16.M88.4 R136, [R197+0xd000] ;  /* 0x00d00000c588783b */ /* 0x000f660000000200 */
[C---:B------:R-:W-:Y:S03]  /*66c0*/  HMMA.16816.F32.BF16 R24, R140.reuse, R154, RZ ;  /* 0x0000009a8c18723c */ /* 0x040fe600000418ff */
[----:B------:R-:W-:Y:S05]  /*66d0*/  LDSM.16.M88.4 R148, [R198] ;  /* 0x00000000c694783b */ /* 0x000fea0000000200 */
[C---:B--2---:R-:W-:Y:S01]  /*66e0*/  HMMA.16816.F32.BF16 R28, R140.reuse, R156, RZ ;  /* 0x0000009c8c1c723c */ /* 0x044fe200000418ff */
[----:B------:R-:W-:Y:S07]  /*66f0*/  LDSM.16.M88.4 R152, [R196+0xc000] ;  /* 0x00c00000c498783b */ /* 0x000fee0000000200 */
[----:B------:R-:W-:Y:S01]  /*6700*/  HMMA.16816.F32.BF16 R32, R140, R158, RZ ;  /* 0x0000009e8c20723c */ /* 0x000fe200000418ff */
[----:B------:R-:W2:Y:S06]  /*6710*/  LDSM.16.M88.4 R140, [R197+0xd800] ;  /* 0x00d80000c58c783b */ /* 0x000eac0000000200 */
[----:B------:R-:W-:Y:S01]  /*6720*/  LDSM.16.M88.4 R156, [R196+0xd000] ;  /* 0x00d00000c49c783b */ /* 0x000fe20000000200 */
[C---:B------:R-:W-:Y:S08]  /*6730*/  HMMA.16816.F32.BF16 R4, R160.reuse, R164, R4 ;  /* 0x000000a4a004723c */ /* 0x040ff00000041804 */
[C---:B------:R-:W-:Y:S01]  /*6740*/  HMMA.16816.F32.BF16 R8, R160.reuse, R166, R8 ;  /* 0x000000a6a008723c */ /* 0x040fe20000041808 */
[----:B------:R-:W-:Y:S07]  /*6750*/  LDSM.16.M88.4 R164, [R203+0x4000] ;  /* 0x00400000cba4783b */ /* 0x000fee0000000200 */
[C---:B---3--:R-:W-:Y:S08]  /*6760*/  HMMA.16816.F32.BF16 R12, R160.reuse, R168, R12 ;  /* 0x000000a8a00c723c */ /* 0x048ff0000004180c */
[C---:B------:R-:W-:Y:S01]  /*6770*/  HMMA.16816.F32.BF16 R16, R160.reuse, R170, R16 ;  /* 0x000000aaa010723c */ /* 0x040fe20000041810 */
[----:B------:R-:W-:Y:S07]  /*6780*/  LDSM.16.M88.4 R168, [R202+UR5+0xe000] ;  /* 0x00e00005caa8783b */ /* 0x000fee0008000200 */
[C---:B------:R-:W-:Y:S08]  /*6790*/  HMMA.16816.F32.BF16 R20, R160.reuse, R172, R20 ;  /* 0x000000aca014723c */ /* 0x040ff00000041814 */
[C---:B------:R-:W-:Y:S01]  /*67a0*/  HMMA.16816.F32.BF16 R24, R160.reuse, R174, R24 ;  /* 0x000000aea018723c */ /* 0x040fe20000041818 */
[----:B------:R-:W-:Y:S07]  /*67b0*/  LDSM.16.M88.4 R172, [R201+0x4000] ;  /* 0x00400000c9ac783b */ /* 0x000fee0000000200 */
[C---:B------:R-:W-:Y:S08]  /*67c0*/  HMMA.16816.F32.BF16 R28, R160.reuse, R144, R28 ;  /* 0x00000090a01c723c */ /* 0x040ff0000004181c */
[----:B------:R-:W-:Y:S01]  /*67d0*/  HMMA.16816.F32.BF16 R32, R160, R146, R32 ;  /* 0x00000092a020723c */ /* 0x000fe20000041820 */
[----:B------:R-:W3:Y:S06]  /*67e0*/  LDSM.16.M88.4 R144, [R196+0xc800] ;  /* 0x00c80000c490783b */ /* 0x000eec0000000200 */
[----:B------:R-:W3:Y:S01]  /*67f0*/  LDSM.16.M88.4 R160, [R196+0xd800] ;  /* 0x00d80000c4a0783b */ /* 0x000ee20000000200 */
[C---:B-1----:R-:W-:Y:S08]  /*6800*/  HMMA.16816.F32.BF16 R4, R176.reuse, R180, R4 ;  /* 0x000000b4b004723c */ /* 0x042ff00000041804 */
[C---:B------:R-:W-:Y:S08]  /*6810*/  HMMA.16816.F32.BF16 R8, R176.reuse, R182, R8 ;  /* 0x000000b6b008723c */ /* 0x040ff00000041808 */
[C---:B----4-:R-:W-:Y:S08]  /*6820*/  HMMA.16816.F32.BF16 R12, R176.reuse, R132, R12 ;  /* 0x00000084b00c723c */ /* 0x050ff0000004180c */
[C---:B------:R-:W-:Y:S01]  /*6830*/  HMMA.16816.F32.BF16 R16, R176.reuse, R134, R16 ;  /* 0x00000086b010723c */ /* 0x040fe20000041810 */
[----:B------:R-:W1:Y:S07]  /*6840*/  LDSM.16.M88.4 R132, [R202+UR5+0xe800] ;  /* 0x00e80005ca84783b */ /* 0x000e6e0008000200 */
[C---:B-----5:R-:W-:Y:S08]  /*6850*/  HMMA.16816.F32.BF16 R20, R176.reuse, R136, R20 ;  /* 0x00000088b014723c */ /* 0x060ff00000041814 */
[C---:B------:R-:W-:Y:S01]  /*6860*/  HMMA.16816.F32.BF16 R24, R176.reuse, R138, R24 ;  /* 0x0000008ab018723c */ /* 0x040fe20000041818 */
[----:B------:R-:W4:Y:S07]  /*6870*/  LDSM.16.M88.4 R136, [R202+UR5+0xf000] ;  /* 0x00f00005ca88783b */ /* 0x000f2e0008000200 */
[C---:B--2---:R-:W-:Y:S08]  /*6880*/  HMMA.16816.F32.BF16 R28, R176.reuse, R140, R28 ;  /* 0x0000008cb01c723c */ /* 0x044ff0000004181c */
[----:B------:R-:W-:Y:S01]  /*6890*/  HMMA.16816.F32.BF16 R32, R176, R142, R32 ;  /* 0x0000008eb020723c */ /* 0x000fe20000041820 */
[----:B------:R-:W2:Y:S06]  /*68a0*/  LDSM.16.M88.4 R140, [R202+UR5+0xf800] ;  /* 0x00f80005ca8c783b */ /* 0x000eac0008000200 */
[----:B------:R-:W5:Y:S01]  /*68b0*/  LDSM.16.M88.4 R176, [R200+0xe000] ;  /* 0x00e00000c8b0783b */ /* 0x000f620000000200 */
        /* <DEDUP_REMOVED lines=8> */
[----:B------:R-:W-:Y:S07]  /*6940*/  LDSM.16.M88.4 R156, [R199+0x4000] ;  /* 0x00400000c79c783b */ /* 0x000fee0000000200 */
[C---:B------:R-:W-:Y:S08]  /*6950*/  HMMA.16816.F32.BF16 R28, R148.reuse, R160, R28 ;  /* 0x000000a0941c723c */ /* 0x040ff0000004181c */
[----:B------:R-:W-:Y:S01]  /*6960*/  HMMA.16816.F32.BF16 R32, R148, R162, R32 ;  /* 0x000000a29420723c */ /* 0x000fe20000041820 */
[----:B------:R-:W3:Y:S06]  /*6970*/  LDSM.16.M88.4 R148, [R200+0xf000] ;  /* 0x00f00000c894783b */ /* 0x000eec0000000200 */
[----:B------:R-:W3:Y:S01]  /*6980*/  LDSM.16.M88.4 R160, [R197+0xe000] ;  /* 0x00e00000c5a0783b */ /* 0x000ee20000000200 */
[C---:B------:R-:W-:Y:S08]  /*6990*/  HMMA.16816.F32.BF16 R4, R164.reuse, R168, R4 ;  /* 0x000000a8a404723c */ /* 0x040ff00000041804 */
[C---:B------:R-:W-:Y:S01]  /*69a0*/  HMMA.16816.F32.BF16 R8, R164.reuse, R170, R8 ;  /* 0x000000aaa408723c */ /* 0x040fe20000041808 */
[----:B------:R-:W-:Y:S07]  /*69b0*/  LDSM.16.M88.4 R168, [R196+0xe000] ;  /* 0x00e00000c4a8783b */ /* 0x000fee0000000200 */
[C---:B-1----:R-:W-:Y:S08]  /*69c0*/  HMMA.16816.F32.BF16 R12, R164.reuse, R132, R12 ;  /* 0x00000084a40c723c */ /* 0x042ff0000004180c */
[C---:B------:R-:W-:Y:S01]  /*69d0*/  HMMA.16816.F32.BF16 R16, R164.reuse, R134, R16 ;  /* 0x00000086a410723c */ /* 0x040fe20000041810 */
[----:B------:R-:W1:Y:S07]  /*69e0*/  LDSM.16.M88.4 R132, [R197+0xe800] ;  /* 0x00e80000c584783b */ /* 0x000e6e0000000200 */
[C---:B----4-:R-:W-:Y:S08]  /*69f0*/  HMMA.16816.F32.BF16 R20, R164.reuse, R136, R20 ;  /* 0x00000088a414723c */ /* 0x050ff00000041814 */
[C---:B------:R-:W-:Y:S01]  /*6a00*/  HMMA.16816.F32.BF16 R24, R164.reuse, R138, R24 ;  /* 0x0000008aa418723c */ /* 0x040fe20000041818 */
[----:B------:R-:W4:Y:S07]  /*6a10*/  LDSM.16.M88.4 R136, [R197+0xf000] ;  /* 0x00f00000c588783b */ /* 0x000f2e0000000200 */
[C---:B--2---:R-:W-:Y:S08]  /*6a20*/  HMMA.16816.F32.BF16 R28, R164.reuse, R140, R28 ;  /* 0x0000008ca41c723c */ /* 0x044ff0000004181c */
[----:B------:R-:W-:Y:S01]  /*6a30*/  HMMA.16816.F32.BF16 R32, R164, R142, R32 ;  /* 0x0000008ea420723c */ /* 0x000fe20000041820 */
[----:B------:R-:W2:Y:S06]  /*6a40*/  LDSM.16.M88.4 R140, [R197+0xf800] ;  /* 0x00f80000c58c783b */ /* 0x000eac0000000200 */
[----:B------:R-:W2:Y:S01]  /*6a50*/  LDSM.16.M88.4 R164, [R198+0x4000] ;  /* 0x00400000c6a4783b */ /* 0x000ea20000000200 */
[C---:B-----5:R-:W-:Y:S08]  /*6a60*/  HMMA.16816.F32.BF16 R4, R172.reuse, R176, R4 ;  /* 0x000000b0ac04723c */ /* 0x060ff00000041804 */
        /* <DEDUP_REMOVED lines=8> */
[C---:B------:R-:W-:Y:S08]  /*6af0*/  HMMA.16816.F32.BF16 R28, R172.reuse, R152, R28 ;  /* 0x00000098ac1c723c */ /* 0x040ff0000004181c */
[----:B------:R-:W-:Y:S01]  /*6b00*/  HMMA.16816.F32.BF16 R32, R172, R154, R32 ;  /* 0x0000009aac20723c */ /* 0x000fe20000041820 */
[----:B------:R-:W5:Y:S06]  /*6b10*/  LDSM.16.M88.4 R152, [R196+0xf800] ;  /* 0x00f80000c498783b */ /* 0x000f6c0000000200 */
[----:B------:R-:W-:Y:S01]  /*6b20*/  LDSM.16.M88.4 R172, [R202+UR5+0x10000] ;  /* 0x01000005caac783b */ /* 0x000fe20008000200 */
[C---:B------:R-:W-:Y:S08]  /*6b30*/  HMMA.16816.F32.BF16 R4, R156.reuse, R160, R4 ;  /* 0x000000a09c04723c */ /* 0x040ff00000041804 */
[C---:B------:R-:W-:Y:S01]  /*6b40*/  HMMA.16816.F32.BF16 R8, R156.reuse, R162, R8 ;  /* 0x000000a29c08723c */ /* 0x040fe20000041808 */
[----:B------:R-:W5:Y:S07]  /*6b50*/  LDSM.16.M88.4 R160, [R203+0x8000] ;  /* 0x00800000cba0783b */ /* 0x000f6e0000000200 */
[C---:B-1----:R-:W-:Y:S08]  /*6b60*/  HMMA.16816.F32.BF16 R12, R156.reuse, R132, R12 ;  /* 0x000000849c0c723c */ /* 0x042ff0000004180c */
[C---:B------:R-:W-:Y:S01]  /*6b70*/  HMMA.16816.F32.BF16 R16, R156.reuse, R134, R16 ;  /* 0x000000869c10723c */ /* 0x040fe20000041810 */
[----:B------:R-:W1:Y:S07]  /*6b80*/  LDSM.16.M88.4 R132, [R202+UR5+0x10800] ;  /* 0x01080005ca84783b */ /* 0x000e6e0008000200 */
[C---:B----4-:R-:W-:Y:S08]  /*6b90*/  HMMA.16816.F32.BF16 R20, R156.reuse, R136, R20 ;  /* 0x000000889c14723c */ /* 0x050ff00000041814 */
[C---:B------:R-:W-:Y:S01]  /*6ba0*/  HMMA.16816.F32.BF16 R24, R156.reuse, R138, R24 ;  /* 0x0000008a9c18723c */ /* 0x040fe20000041818 */
[----:B------:R-:W4:Y:S07]  /*6bb0*/  LDSM.16.M88.4 R136, [R202+UR5+0x11000] ;  /* 0x01100005ca88783b */ /* 0x000f2e0008000200 */
[C---:B--2---:R-:W-:Y:S08]  /*6bc0*/  HMMA.16816.F32.BF16 R28, R156.reuse, R140, R28 ;  /* 0x0000008c9c1c723c */ /* 0x044ff0000004181c */
[----:B------:R-:W-:Y:S01]  /*6bd0*/  HMMA.16816.F32.BF16 R32, R156, R142, R32 ;  /* 0x0000008e9c20723c */ /* 0x000fe20000041820 */
[----:B------:R-:W2:Y:S06]  /*6be0*/  LDSM.16.M88.4 R140, [R202+UR5+0x11800] ;  /* 0x01180005ca8c783b */ /* 0x000eac0008000200 */
[----:B------:R-:W-:Y:S01]  /*6bf0*/  LDSM.16.M88.4 R156, [R201+0x8000] ;  /* 0x00800000c99c783b */ /* 0x000fe20000000200 */
[C---:B------:R-:W-:Y:S08]  /*6c00*/  HMMA.16816.F32.BF16 R4, R164.reuse, R168, R4 ;  /* 0x000000a8a404723c */ /* 0x040ff00000041804 */
[C---:B------:R-:W-:Y:S01]  /*6c10*/  HMMA.16816.F32.BF16 R8, R164.reuse, R170, R8 ;  /* 0x000000aaa408723c */ /* 0x040fe20000041808 */
[----:B------:R-:W2:Y:S07]  /*6c20*/  LDSM.16.M88.4 R168, [R200+0x10000] ;  /* 0x01000000c8a8783b */ /* 0x000eae0000000200 */
[C---:B---3--:R-:W-:Y:S08]  /*6c30*/  HMMA.16816.F32.BF16 R12, R164.reuse, R144, R12 ;  /* 0x00000090a40c723c */ /* 0x048ff0000004180c */
[C---:B------:R-:W-:Y:S01]  /*6c40*/  HMMA.16816.F32.BF16 R16, R164.reuse, R146, R16 ;  /* 0x00000092a410723c */ /* 0x040fe20000041810 */
[----:B------:R-:W3:Y:S07]  /*6c50*/  LDSM.16.M88.4 R144, [R200+0x10800] ;  /* 0x01080000c890783b */ /* 0x000eee0000000200 */
[C---:B-----5:R-:W-:Y:S08]  /*6c60*/  HMMA.16816.F32.BF16 R20, R164.reuse, R148, R20 ;  /* 0x00000094a414723c */ /* 0x060ff00000041814 */
[C---:B------:R-:W-:Y:S01]  /*6c70*/  HMMA.16816.F32.BF16 R24, R164.reuse, R150, R24 ;  /* 0x00000096a418723c */ /* 0x040fe20000041818 */
[----:B------:R-:W5:Y:S07]  /*6c80*/  LDSM.16.M88.4 R148, [R200+0x11000] ;  /* 0x01100000c894783b */ /* 0x000f6e0000000200 */
[C---:B------:R-:W-:Y:S08]  /*6c90*/  HMMA.16816.F32.BF16 R28, R164.reuse, R152, R28 ;  /* 0x00000098a41c723c */ /* 0x040ff0000004181c */
[----:B------:R-:W-:Y:S01]  /*6ca0*/  HMMA.16816.F32.BF16 R32, R164, R154, R32 ;  /* 0x0000009aa420723c */ /* 0x000fe20000041820 */
[----:B------:R-:W5:Y:S06]  /*6cb0*/  LDSM.16.M88.4 R152, [R200+0x11800] ;  /* 0x01180000c898783b */ /* 0x000f6c0000000200 */
[----:B------:R-:W-:Y:S01]  /*6cc0*/  LDSM.16.M88.4 R164, [R199+0x8000] ;  /* 0x00800000c7a4783b */ /* 0x000fe20000000200 */
[C---:B------:R-:W-:Y:S08]  /*6cd0*/  HMMA.16816.F32.BF16 R4, R160.reuse, R172, R4 ;  /* 0x000000aca004723c */ /* 0x040ff00000041804 */
[C---:B------:R-:W-:Y:S01]  /*6ce0*/  HMMA.16816.F32.BF16 R8, R160.reuse, R174, R8 ;  /* 0x000000aea008723c */ /* 0x040fe20000041808 */
[----:B------:R-:W5:Y:S07]  /*6cf0*/  LDSM.16.M88.4 R172, [R197+0x10000] ;  /* 0x01000000c5ac783b */ /* 0x000f6e0000000200 */
        /* <DEDUP_REMOVED lines=9> */
[----:B------:R5:W2:Y:S01]  /*6d90*/  LDSM.16.M88.4 R160, [R198+0x8000] ;  /* 0x00800000c6a0783b */ /* 0x000aa20000000200 */
[C---:B------:R-:W-:Y:S08]  /*6da0*/  HMMA.16816.F32.BF16 R4, R156.reuse, R168, R4 ;  /* 0x000000a89c04723c */ /* 0x040ff00000041804 */
[C---:B------:R-:W-:Y:S08]  /*6db0*/  HMMA.16816.F32.BF16 R8, R156.reuse, R170, R8 ;  /* 0x000000aa9c08723c */ /* 0x040ff00000041808 */
[C---:B---3--:R-:W-:Y:S03]  /*6dc0*/  HMMA.16816.F32.BF16 R12, R156.reuse, R144, R12 ;  /* 0x000000909c0c723c */ /* 0x048fe6000004180c */
[----:B-----5:R-:W-:Y:S05]  /*6dd0*/  LOP3.LUT R198, RZ, R246, RZ, 0x33, !PT ;  /* 0x000000f6ffc67212 */ /* 0x020fea00078e33ff */
[C---:B------:R-:W-:Y:S03]  /*6de0*/  HMMA.16816.F32.BF16 R16, R156.reuse, R146, R16 ;  /* 0x000000929c10723c */ /* 0x040fe60000041810 */
[----:B------:R-:W-:Y:S04]  /*6df0*/  IMAD.IADD R198, R209, 0x1, R198 ;  /* 0x00000001d1c67824 */ /* 0x000fe800078e02c6 */
[----:B------:R-:W-:Y:S01]  /*6e00*/  VIADD R227, R198, 0x8 ;  /* 0x00000008c6e37836 */ /* 0x000fe20000000000 */
[C---:B------:R-:W-:Y:S03]  /*6e10*/  HMMA.16816.F32.BF16 R20, R156.reuse, R148, R20 ;  /* 0x000000949c14723c */ /* 0x040fe60000041814 */
[----:B------:R-:W-:Y:S02]  /*6e20*/  IABS R198, R198 ;  /* 0x000000c600c67213 */ /* 0x000fe40000000000 */
[----:B------:R-:W-:Y:S02]  /*6e30*/  IABS R227, R227 ;  /* 0x000000e300e37213 */ /* 0x000fe40000000000 */
[----:B------:R-:W-:Y:S01]  /*6e40*/  I2FP.F32.S32 R198, R198 ;  /* 0x000000c600c67245 */ /* 0x000fe20000201400 */
[C---:B------:R-:W-:Y:S03]  /*6e50*/  HMMA.16816.F32.BF16 R24, R156.reuse, R150, R24 ;  /* 0x000000969c18723c */ /* 0x040fe60000041818 */
[----:B------:R-:W-:Y:S05]  /*6e60*/  I2FP.F32.S32 R227, R227 ;  /* 0x000000e300e37245 */ /* 0x000fea0000201400 */
[C---:B------:R-:W-:Y:S08]  /*6e70*/  HMMA.16816.F32.BF16 R28, R156.reuse, R152, R28 ;  /* 0x000000989c1c723c */ /* 0x040ff0000004181c */
[----:B------:R-:W-:Y:S08]  /*6e80*/  HMMA.16816.F32.BF16 R32, R156, R154, R32 ;  /* 0x0000009a9c20723c */ /* 0x000ff00000041820 */
[C---:B------:R-:W-:Y:S08]  /*6e90*/  HMMA.16816.F32.BF16 R4, R164.reuse, R172, R4 ;  /* 0x000000aca404723c */ /* 0x040ff00000041804 */
[C---:B------:R-:W-:Y:S08]  /*6ea0*/  HMMA.16816.F32.BF16 R8, R164.reuse, R174, R8 ;  /* 0x000000aea408723c */ /* 0x040ff00000041808 */
[C---:B-1----:R-:W-:Y:S08]  /*6eb0*/  HMMA.16816.F32.BF16 R12, R164.reuse, R132, R12 ;  /* 0x00000084a40c723c */ /* 0x042ff0000004180c */
[C---:B------:R-:W-:Y:S01]  /*6ec0*/  HMMA.16816.F32.BF16 R16, R164.reuse, R134, R16 ;  /* 0x00000086a410723c */ /* 0x040fe20000041810 */
[----:B------:R-:W1:Y:S07]  /*6ed0*/  LDSM.16.M88.4 R132, [R196+0x10800] ;  /* 0x01080000c484783b */ /* 0x000e6e0000000200 */
[C---:B----4-:R-:W-:Y:S08]  /*6ee0*/  HMMA.16816.F32.BF16 R20, R164.reuse, R136, R20 ;  /* 0x00000088a414723c */ /* 0x050ff00000041814 */
[C---:B------:R-:W-:Y:S01]  /*6ef0*/  HMMA.16816.F32.BF16 R24, R164.reuse, R138, R24 ;  /* 0x0000008aa418723c */ /* 0x040fe20000041818 */
[----:B------:R-:W3:Y:S07]  /*6f00*/  LDSM.16.M88.4 R136, [R196+0x11000] ;  /* 0x01100000c488783b */ /* 0x000eee0000000200 */
[C---:B--2---:R-:W-:Y:S08]  /*6f10*/  HMMA.16816.F32.BF16 R28, R164.reuse, R140, R28 ;  /* 0x0000008ca41c723c */ /* 0x044ff0000004181c */
        /* <DEDUP_REMOVED lines=9> */
[----:B------:R-:W-:Y:S02]  /*6fb0*/  MUFU.TANH R247, R247 ;  /* 0x000000f700f77308 */ /* 0x000fe40000002400 */
[----:B------:R-:W-:Y:S01]  /*6fc0*/  FMUL.FTZ R249, R9, UR7 ;  /* 0x0000000709f97c20 */ /* 0x000fe20008410000 */
[--C-:B------:R-:W-:Y:S01]  /*6fd0*/  IADD3 R135, PT, PT, R209, -0x9, -R246.reuse ;  /* 0xfffffff7d1877810 */ /* 0x100fe20007ffe8f6 */
[----:B------:R-:W-:Y:S01]  /*6fe0*/  FMUL.FTZ R242, R11, UR7 ;  /* 0x000000070bf27c20 */ /* 0x000fe20008410000 */
[----:B------:R-:W-:Y:S01]  /*6ff0*/  FMUL.FTZ R244, R10, UR7 ;  /* 0x000000070af47c20 */ /* 0x000fe20008410000 */
[----:B------:R-:W-:Y:S01]  /*7000*/  FMUL.FTZ R251, R8, UR7 ;  /* 0x0000000708fb7c20 */ /* 0x000fe20008410000 */
[C---:B---3--:R-:W-:Y:S03]  /*7010*/  HMMA.16816.F32.BF16 R20, R160.reuse, R136, R20 ;  /* 0x00000088a014723c */ /* 0x048fe60000041814 */
[----:B------:R-:W1:Y:S01]  /*7020*/  MUFU.TANH R249, R249 ;  /* 0x000000f900f97308 */ /* 0x000e620000002400 */
[----:B------:R-:W-:Y:S01]  /*7030*/  IABS R135, R135 ;  /* 0x0000008700877213 */ /* 0x000fe20000000000 */
[----:B------:R-:W-:Y:S01]  /*7040*/  FMUL.FTZ R245, R12, UR7 ;  /* 0x000000070cf57c20 */ /* 0x000fe20008410000 */
[--C-:B------:R-:W-:Y:S01]  /*7050*/  IADD3 R136, PT, PT, R208, -0x9, -R246.reuse ;  /* 0xfffffff7d0887810 */ /* 0x100fe20007ffe8f6 */
[----:B------:R-:W-:Y:S01]  /*7060*/  FMUL.FTZ R239, R13, UR7 ;  /* 0x000000070def7c20 */ /* 0x000fe20008410000 */
[----:B------:R-:W-:Y:S01]  /*7070*/  I2FP.F32.S32 R226, R135 ;  /* 0x0000008700e27245 */ /* 0x000fe20000201400 */
[C---:B------:R-:W-:Y:S04]  /*7080*/  HMMA.16816.F32.BF16 R24, R160.reuse, R138, R24 ;  /* 0x0000008aa018723c */ /* 0x040fe80000041818 */
[----:B------:R-:W-:Y:S01]  /*7090*/  MUFU.TANH R242, R242 ;  /* 0x000000f200f27308 */ /* 0x000fe20000002400 */
[----:B------:R-:W-:Y:S01]  /*70a0*/  FMUL.FTZ R16, R16, UR7 ;  /* 0x0000000710107c20 */ /* 0x000fe20008410000 */
[----:B------:R-:W-:Y:S01]  /*70b0*/  FMUL.FTZ R241, R17, UR7 ;  /* 0x0000000711f17c20 */ /* 0x000fe20008410000 */
[----:B------:R-:W-:Y:S01]  /*70c0*/  FMUL.FTZ R232, R18, UR7 ;  /* 0x0000000712e87c20 */ /* 0x000fe20008410000 */
[----:B------:R-:W-:Y:S01]  /*70d0*/  FMUL.FTZ R230, R19, UR7 ;  /* 0x0000000713e67c20 */ /* 0x000fe20008410000 */
[----:B------:R-:W-:Y:S01]  /*70e0*/  FMUL.FTZ R236, R14, UR7 ;  /* 0x000000070eec7c20 */ /* 0x000fe20008410000 */
[----:B------:R-:W-:Y:S04]  /*70f0*/  IABS R136, R136 ;  /* 0x0000008800887213 */ /* 0x000fe80000000000 */
[----:B------:R2:W-:Y:S01]  /*7100*/  MUFU.TANH R243, R16 ;  /* 0x0000001000f37308 */ /* 0x0005e20000002400 */
[--C-:B------:R-:W-:Y:S02]  /*7110*/  IMAD.IADD R134, R209, 0x1, -R246.reuse ;  /* 0x00000001d1867824 */ /* 0x100fe400078e0af6 */
[----:B------:R-:W-:Y:S01]  /*7120*/  FMUL.FTZ R228, R22, UR7 ;  /* 0x0000000716e47c20 */ /* 0x000fe20008410000 */
[--C-:B------:R-:W-:Y:S01]  /*7130*/  IADD3 R22, PT, PT, R208, -0x18, -R246.reuse ;  /* 0xffffffe8d0167810 */ /* 0x100fe20007ffe8f6 */
[----:B------:R-:W-:Y:S01]  /*7140*/  FMUL.FTZ R235, R21, UR7 ;  /* 0x0000000715eb7c20 */ /* 0x000fe20008410000 */
[----:B------:R-:W-:Y:S01]  /*7150*/  FMUL.FTZ R237, R20, UR7 ;  /* 0x0000000714ed7c20 */ /* 0x000fe20008410000 */
[----:B------:R-:W-:Y:S01]  /*7160*/  FMUL.FTZ R23, R23, UR7 ;  /* 0x0000000717177c20 */ /* 0x000fe20008410000 */
[----:B------:R-:W-:Y:S02]  /*7170*/  IABS R22, R22 ;  /* 0x0000001600167213 */ /* 0x000fe40000000000 */
[----:B------:R-:W-:Y:S01]  /*7180*/  MUFU.TANH R232, R232 ;  /* 0x000000e800e87308 */ /* 0x000fe20000002400 */
[--C-:B------:R-:W-:Y:S01]  /*7190*/  IADD3 R20, PT, PT, R209, -0x19, -R246.reuse ;  /* 0xffffffe7d1147810 */ /* 0x100fe20007ffe8f6 */
[----:B-1----:R-:W-:Y:S01]  /*71a0*/  FFMA.FTZ R249, R226, -R0, R249 ;  /* 0x80000000e2f97223 */ /* 0x002fe200000100f9 */
[----:B------:R-:W-:Y:S01]  /*71b0*/  FMUL.FTZ R27, R27, UR7 ;  /* 0x000000071b1b7c20 */ /* 0x000fe20008410000 */
[----:B------:R-:W-:Y:S01]  /*71c0*/  I2FP.F32.S32 R137, R136 ;  /* 0x0000008800897245 */ /* 0x000fe20000201400 */
[----:B------:R-:W-:Y:S01]  /*71d0*/  FFMA.FTZ R247, R198, -R0, R247 ;  /* 0x80000000c6f77223 */ /* 0x000fe200000100f7 */
[----:B------:R-:W-:Y:S01]  /*71e0*/  IABS R20, R20 ;  /* 0x0000001400147213 */ /* 0x000fe20000000000 */
[----:B------:R-:W-:Y:S03]  /*71f0*/  FMUL.FTZ R24, R24, UR7 ;  /* 0x0000000718187c20 */ /* 0x000fe60008410000 */
[----:B------:R-:W1:Y:S01]  /*7200*/  MUFU.TANH R241, R241 ;  /* 0x000000f100f17308 */ /* 0x000e620000002400 */
[--C-:B------:R-:W-:Y:S01]  /*7210*/  IADD3 R136, PT, PT, R209, -0x10, -R246.reuse ;  /* 0xfffffff0d1887810 */ /* 0x100fe20007ffe8f6 */
[----:B--2---:R-:W2:Y:S01]  /*7220*/  LDSM.16.M88.4 R16, [R196+0x11800] ;  /* 0x01180000c410783b */ /* 0x004ea20000000200 */
[----:B------:R-:W-:Y:S04]  /*7230*/  DEPBAR.LE SB0, 0x0 ;  /* 0x000080000000791a */ /* 0x000fe80000000000 */
[----:B------:R-:W-:Y:S03]  /*7240*/  I2FP.F32.S32 R20, R20 ;  /* 0x0000001400147245 */ /* 0x000fe60000201400 */
[----:B------:R-:W-:Y:S01]  /*7250*/  MUFU.TANH R235, R235 ;  /* 0x000000eb00eb7308 */ /* 0x000fe20000002400 */
[----:B------:R-:W-:Y:S01]  /*7260*/  BAR.SYNC.DEFER_BLOCKING 0x0 ;  /* 0x0000000000007b1d */ /* 0x000fe20000010000 */
[----:B------:R-:W-:Y:S01]  /*7270*/  VIADD R198, R134, 0xfffffff8 ;  /* 0xfffffff886c67836 */ /* 0x000fe20000000000 */
[----:B------:R-:W-:Y:S01]  /*7280*/  IABS R136, R136 ;  /* 0x0000008800887213 */ /* 0x000fe20000000000 */
[----:B------:R-:W-:Y:S01]  /*7290*/  FMUL.FTZ R25, R25, UR7 ;  /* 0x0000000719197c20 */ /* 0x000fe20008410000 */
[----:B------:R-:W-:Y:S01]  /*72a0*/  IABS R134, R134 ;  /* 0x0000008600867213 */ /* 0x000fe20000000000 */
[----:B------:R-:W-:Y:S01]  /*72b0*/  FMUL.FTZ R234, R15, UR7 ;  /* 0x000000070fea7c20 */ /* 0x000fe20008410000 */
[----:B------:R-:W-:Y:S03]  /*72c0*/  I2FP.F32.S32 R136, R136 ;  /* 0x0000008800887245 */ /* 0x000fe60000201400 */
[----:B------:R-:W-:Y:S01]  /*72d0*/  MUFU.TANH R226, R23 ;  /* 0x0000001700e27308 */ /* 0x000fe20000002400 */
[----:B------:R-:W-:Y:S01]  /*72e0*/  I2FP.F32.S32 R135, R134 ;  /* 0x0000008600877245 */ /* 0x000fe20000201400 */
[-C--:B-1----:R-:W-:Y:S01]  /*72f0*/  FFMA.FTZ R241, R20, -R0.reuse, R241 ;  /* 0x8000000014f17223 */ /* 0x082fe200000100f1 */
[----:B------:R-:W-:Y:S01]  /*7300*/  IADD3 R20, PT, PT, R209, -0x20, -R246 ;  /* 0xffffffe0d1147810 */ /* 0x000fe20007ffe8f6 */
[----:B------:R-:W-:Y:S01]  /*7310*/  FFMA.FTZ R242, R137, -R0, R242 ;  /* 0x8000000089f27223 */ /* 0x000fe200000100f2 */
[C-C-:B------:R-:W-:Y:S01]  /*7320*/  IADD3 R134, PT, PT, R209.reuse, -0x11, -R246.reuse ;  /* 0xffffffefd1867810 */ /* 0x140fe20007ffe8f6 */
[----:B------:R-:W-:Y:S01]  /*7330*/  FMUL.FTZ R26, R26, UR7 ;  /* 0x000000071a1a7c20 */ /* 0x000fe20008410000 */
[----:B------:R-:W-:Y:S03]  /*7340*/  IABS R20, R20 ;  /* 0x0000001400147213 */ /* 0x000fe60000000000 */
[----:B------:R-:W1:Y:S01]  /*7350*/  MUFU.TANH R237, R237 ;  /* 0x000000ed00ed7308 */ /* 0x000e620000002400 */
[C-C-:B------:R-:W-:Y:S02]  /*7360*/  IADD3 R137, PT, PT, R208.reuse, -0x10, -R246.reuse ;  /* 0xfffffff0d0897810 */ /* 0x140fe40007ffe8f6 */
[----:B------:R-:W-:Y:S02]  /*7370*/  I2FP.F32.S32 R20, R20 ;  /* 0x0000001400147245 */ /* 0x000fe40000201400 */
[----:B------:R-:W-:Y:S02]  /*7380*/  IABS R198, R198 ;  /* 0x000000c600c67213 */ /* 0x000fe40000000000 */
[----:B------:R-:W-:Y:S03]  /*7390*/  IABS R134, R134 ;  /* 0x0000008600867213 */ /* 0x000fe60000000000 */
[----:B------:R-:W3:Y:S01]  /*73a0*/  MUFU.TANH R240, R240 ;  /* 0x000000f000f07308 */ /* 0x000ee20000002400 */
[----:B------:R-:W-:Y:S02]  /*73b0*/  IABS R137, R137 ;  /* 0x0000008900897213 */ /* 0x000fe40000000000 */
[----:B------:R-:W-:Y:S02]  /*73c0*/  I2FP.F32.S32 R198, R198 ;  /* 0x000000c600c67245 */ /* 0x000fe40000201400 */
[----:B------:R-:W-:Y:S02]  /*73d0*/  I2FP.F32.S32 R134, R134 ;  /* 0x0000008600867245 */ /* 0x000fe40000201400 */
[----:B------:R-:W-:Y:S03]  /*73e0*/  I2FP.F32.S32 R137, R137 ;  /* 0x0000008900897245 */ /* 0x000fe60000201400 */
[----:B------:R-:W4:Y:S01]  /*73f0*/  MUFU.TANH R245, R245 ;  /* 0x000000f500f57308 */ /* 0x000f220000002400 */
[C-C-:B------:R-:W-:Y:S01]  /*7400*/  IADD3 R21, PT, PT, R208.reuse, -0x19, -R246.reuse ;  /* 0xffffffe7d0157810 */ /* 0x140fe20007ffe8f6 */
[C---:B--2---:R-:W-:Y:S05]  /*7410*/  HMMA.16816.F32.BF16 R28, R160.reuse, R16, R28 ;  /* 0x00000010a01c723c */ /* 0x044fea000004181c */
[----:B------:R-:W-:Y:S03]  /*7420*/  I2FP.F32.S32 R17, R22 ;  /* 0x0000001600117245 */ /* 0x000fe60000201400 */
[----:B------:R-:W2:Y:S01]  /*7430*/  MUFU.TANH R238, R238 ;  /* 0x000000ee00ee7308 */ /* 0x000ea20000002400 */
[----:B------:R-:W-:Y:S01]  /*7440*/  IADD3 R16, PT, PT, R209, -0x21, -R246 ;  /* 0xffffffdfd1107810 */ /* 0x000fe20007ffe8f6 */
[----:B------:R-:W-:Y:S03]  /*7450*/  HMMA.16816.F32.BF16 R32, R160, R18, R32 ;  /* 0x00000012a020723c */ /* 0x000fe60000041820 */
[-C--:B------:R-:W-:Y:S01]  /*7460*/  FFMA.FTZ R232, R17, -R0.reuse, R232 ;  /* 0x8000000011e87223 */ /* 0x080fe200000100e8 */
[----:B------:R-:W-:Y:S01]  /*7470*/  IADD3 R17, PT, PT, R208, -0x21, -R246 ;  /* 0xffffffdfd0117810 */ /* 0x000fe20007ffe8f6 */
[----:B-1----:R-:W-:Y:S03]  /*7480*/  FFMA.FTZ R237, R20, -R0, R237 ;  /* 0x8000000014ed7223 */ /* 0x002fe600000100ed */
[----:B------:R-:W1:Y:S01]  /*7490*/  MUFU.TANH R248, R248 ;  /* 0x000000f800f87308 */ /* 0x000e620000002400 */
[----:B------:R-:W-:Y:S01]  /*74a0*/  IABS R16, R16 ;  /* 0x0000001000107213 */ /* 0x000fe20000000000 */
[-C--:B---3--:R-:W-:Y:S01]  /*74b0*/  FFMA.FTZ R240, R225, -R0.reuse, R240 ;  /* 0x80000000e1f07223 */ /* 0x088fe200000100f0 */
[----:B------:R-:W-:Y:S01]  /*74c0*/  IABS R17, R17 ;  /* 0x0000001100117213 */ /* 0x000fe20000000000 */
[----:B----4-:R-:W-:Y:S01]  /*74d0*/  FFMA.FTZ R245, R136, -R0, R245 ;  /* 0x8000000088f57223 */ /* 0x010fe200000100f5 */
[----:B------:R-:W-:Y:S01]  /*74e0*/  FMUL.FTZ R28, R28, UR7 ;  /* 0x000000071c1c7c20 */ /* 0x000fe20008410000 */
[----:B------:R-:W-:Y:S01]  /*74f0*/  I2FP.F32.S32 R16, R16 ;  /* 0x0000001000107245 */ /* 0x000fe20000201400 */
[----:B------:R-:W-:Y:S03]  /*7500*/  FMUL.FTZ R31, R31, UR7 ;  /* 0x000000071f1f7c20 */ /* 0x000fe60008410000 */
[----:B------:R-:W3:Y:S01]  /*7510*/  MUFU.TANH R244, R244 ;  /* 0x000000f400f47308 */ /* 0x000ee20000002400 */
[----:B------:R-:W-:Y:S01]  /*7520*/  I2FP.F32.S32 R17, R17 ;  /* 0x0000001100117245 */ /* 0x000fe20000201400 */
[----:B------:R-:W-:Y:S01]  /*7530*/  FMUL.FTZ R29, R29, UR7 ;  /* 0x000000071d1d7c20 */ /* 0x000fe20008410000 */
[-C--:B------:R-:W-:Y:S01]  /*7540*/  FFMA.FTZ R235, R16, -R0.reuse, R235 ;  /* 0x8000000010eb7223 */ /* 0x080fe200000100eb */
[----:B------:R-:W-:Y:S01]  /*7550*/  IADD3 R16, PT, PT, R209, -0x30, -R246 ;  /* 0xffffffd0d1107810 */ /* 0x000fe20007ffe8f6 */
[----:B------:R-:W-:Y:S01]  /*7560*/  FMUL.FTZ R32, R32, UR7 ;  /* 0x0000000720207c20 */ /* 0x000fe20008410000 */
[----:B------:R-:W-:Y:S01]  /*7570*/  FFMA.FTZ R226, R17, -R0, R226 ;  /* 0x8000000011e27223 */ /* 0x000fe200000100e2 */
[----:B------:R-:W-:Y:S03]  /*7580*/  IADD3 R17, PT, PT, R208, -0x29, -R246 ;  /* 0xffffffd7d0117810 */ /* 0x000fe60007ffe8f6 */
[----:B------:R-:W4:Y:S01]  /*7590*/  MUFU.TANH R196, R27 ;  /* 0x0000001b00c47308 */ /* 0x000f220000002400 */
[----:B------:R-:W-:Y:S01]  /*75a0*/  IABS R16, R16 ;  /* 0x0000001000107213 */ /* 0x000fe20000000000 */
[-C--:B--2---:R-:W-:Y:S01]  /*75b0*/  FFMA.FTZ R238, R227, -R0.reuse, R238 ;  /* 0x80000000e3ee7223 */ /* 0x084fe200000100ee */
[----:B------:R-:W-:Y:S01]  /*75c0*/  IABS R17, R17 ;  /* 0x0000001100117213 */ /* 0x000fe20000000000 */
[----:B-1----:R-:W-:Y:S01]  /*75d0*/  FFMA.FTZ R248, R135, -R0, R248 ;  /* 0x8000000087f87223 */ /* 0x002fe200000100f8 */
[----:B------:R-:W-:Y:S01]  /*75e0*/  IADD3 R20, PT, PT, R209, -0x28, -R246 ;  /* 0xffffffd8d1147810 */ /* 0x000fe20007ffe8f6 */
[----:B------:R-:W-:Y:S01]  /*75f0*/  FMUL.FTZ R30, R30, UR7 ;  /* 0x000000071e1e7c20 */ /* 0x000fe20008410000 */
[----:B------:R-:W-:Y:S03]  /*7600*/  I2FP.F32.S32 R17, R17 ;  /* 0x0000001100117245 */ /* 0x000fe60000201400 */
[----:B------:R-:W1:Y:S01]  /*7610*/  MUFU.TANH R229, R28 ;  /* 0x0000001c00e57308 */ /* 0x000e620000002400 */
[----:B------:R-:W-:Y:S01]  /*7620*/  I2FP.F32.S32 R16, R16 ;  /* 0x0000001000107245 */ /* 0x000fe20000201400 */
[----:B---3--:R-:W-:Y:S01]  /*7630*/  FFMA.FTZ R244, R135, -R0, R244 ;  /* 0x8000000087f47223 */ /* 0x008fe200000100f4 */
[--C-:B------:R-:W-:Y:S01]  /*7640*/  IADD3 R18, PT, PT, R209, -0x29, -R246.reuse ;  /* 0xffffffd7d1127810 */ /* 0x100fe20007ffe8f6 */
[----:B------:R-:W-:Y:S01]  /*7650*/  FMUL.FTZ R34, R34, UR7 ;  /* 0x0000000722227c20 */ /* 0x000fe20008410000 */
[----:B------:R-:W-:Y:S01]  /*7660*/  IABS R20, R20 ;  /* 0x0000001400147213 */ /* 0x000fe20000000000 */
[----:B------:R-:W-:Y:S01]  /*7670*/  FMUL.FTZ R33, R33, UR7 ;  /* 0x0000000721217c20 */ /* 0x000fe20008410000 */
[C---:B------:R-:W-:Y:S03]  /*7680*/  IADD3 R135, PT, PT, R208.reuse, -0x11, -R246 ;  /* 0xffffffefd0877810 */ /* 0x040fe60007ffe8f6 */
[----:B------:R-:W2:Y:S01]  /*7690*/  MUFU.TANH R251, R251 ;  /* 0x000000fb00fb7308 */ /* 0x000ea20000002400 */
[----:B------:R-:W-:Y:S01]  /*76a0*/  IABS R18, R18 ;  /* 0x0000001200127213 */ /* 0x000fe20000000000 */
[----:B----4-:R-:W-:Y:S01]  /*76b0*/  FFMA.FTZ R196, R17, -R0, R196 ;  /* 0x8000000011c47223 */ /* 0x010fe200000100c4 */
[----:B------:R-:W-:Y:S01]  /*76c0*/  I2FP.F32.S32 R20, R20 ;  /* 0x0000001400147245 */ /* 0x000fe20000201400 */
[----:B------:R-:W-:Y:S01]  /*76d0*/  FMUL.FTZ R35, R35, UR7 ;  /* 0x0000000723237c20 */ /* 0x000fe20008410000 */
[--C-:B------:R-:W-:Y:S02]  /*76e0*/  IADD3 R17, PT, PT, R208, -0x31, -R246.reuse ;  /* 0xffffffcfd0117810 */ /* 0x100fe40007ffe8f6 */
[----:B------:R-:W-:Y:S03]  /*76f0*/  IABS R21, R21 ;  /* 0x0000001500157213 */ /* 0x000fe60000000000 */
[----:B------:R-:W3:Y:S01]  /*7700*/  MUFU.TANH R239, R239 ;  /* 0x000000ef00ef7308 */ /* 0x000ee20000002400 */
[----:B------:R-:W-:Y:S01]  /*7710*/  IABS R135, R135 ;  /* 0x0000008700877213 */ /* 0x000fe20000000000 */
[----:B-1----:R-:W-:Y:S01]  /*7720*/  FFMA.FTZ R229, R16, -R0, R229 ;  /* 0x8000000010e57223 */ /* 0x002fe200000100e5 */
[C-C-:B------:R-:W-:Y:S02]  /*7730*/  IADD3 R16, PT, PT, R209.reuse, -0x38, -R246.reuse ;  /* 0xffffffc8d1107810 */ /* 0x140fe40007ffe8f6 */
[----:B------:R-:W-:Y:S02]  /*7740*/  I2FP.F32.S32 R18, R18 ;  /* 0x0000001200127245 */ /* 0x000fe40000201400 */
[----:B------:R-:W-:Y:S03]  /*7750*/  IABS R17, R17 ;  /* 0x0000001100117213 */ /* 0x000fe60000000000 */
[----:B------:R-:W1:Y:S01]  /*7760*/  MUFU.TANH R236, R236 ;  /* 0x000000ec00ec7308 */ /* 0x000e620000002400 */
[----:B------:R-:W-:Y:S01]  /*7770*/  IABS R16, R16 ;  /* 0x0000001000107213 */ /* 0x000fe20000000000 */
[----:B--2---:R-:W-:Y:S01]  /*7780*/  FFMA.FTZ R251, R198, -R0, R251 ;  /* 0x80000000c6fb7223 */ /* 0x004fe200000100fb */
[----:B------:R-:W-:Y:S02]  /*7790*/  I2FP.F32.S32 R21, R21 ;  /* 0x0000001500157245 */ /* 0x000fe40000201400 */
[----:B------:R-:W-:Y:S02]  /*77a0*/  I2FP.F32.S32 R135, R135 ;  /* 0x0000008700877245 */ /* 0x000fe40000201400 */
[----:B------:R-:W-:Y:S03]  /*77b0*/  I2FP.F32.S32 R17, R17 ;  /* 0x0000001100117245 */ /* 0x000fe60000201400 */
[----:B------:R-:W2:Y:S01]  /*77c0*/  MUFU.TANH R233, R24 ;  /* 0x0000001800e97308 */ /* 0x000ea20000002400 */
[----:B------:R-:W-:Y:S01]  /*77d0*/  I2FP.F32.S32 R16, R16 ;  /* 0x0000001000107245 */ /* 0x000fe20000201400 */
[----:B---3--:R-:W-:Y:S01]  /*77e0*/  FFMA.FTZ R239, R134, -R0, R239 ;  /* 0x8000000086ef7223 */ /* 0x008fe200000100ef */
[--C-:B------:R-:W-:Y:S02]  /*77f0*/  IADD3 R134, PT, PT, R209, -0x18, -R246.reuse ;  /* 0xffffffe8d1867810 */ /* 0x100fe40007ffe8f6 */
[----:B------:R-:W-:Y:S02]  /*7800*/  IADD3 R19, PT, PT, R208, -0x28, -R246 ;  /* 0xffffffd8d0137810 */ /* 0x000fe40007ffe8f6 */
[----:B------:R-:W-:Y:S03]  /*7810*/  IABS R134, R134 ;  /* 0x0000008600867213 */ /* 0x000fe60000000000 */
[----:B------:R-:W3:Y:S01]  /*7820*/  MUFU.TANH R231, R25 ;  /* 0x0000001900e77308 */ /* 0x000ee20000002400 */
[----:B------:R-:W-:Y:S01]  /*7830*/  IABS R19, R19 ;  /* 0x0000001300137213 */ /* 0x000fe20000000000 */
[----:B-1----:R-:W-:Y:S01]  /*7840*/  FFMA.FTZ R236, R137, -R0, R236 ;  /* 0x8000000089ec7223 */ /* 0x002fe200000100ec */
[----:B------:R-:W-:Y:S02]  /*7850*/  I2FP.F32.S32 R134, R134 ;  /* 0x0000008600867245 */ /* 0x000fe40000201400 */
[----:B------:R-:W-:Y:S05]  /*7860*/  I2FP.F32.S32 R19, R19 ;  /* 0x0000001300137245 */ /* 0x000fea0000201400 */
[----:B------:R-:W1:Y:S01]  /*7870*/  MUFU.TANH R230, R230 ;  /* 0x000000e600e67308 */ /* 0x000e620000002400 */
[-C--:B------:R-:W-:Y:S01]  /*7880*/  FFMA.FTZ R243, R134, -R0.reuse, R243 ;  /* 0x8000000086f37223 */ /* 0x080fe200000100f3 */
[----:B--2---:R-:W-:Y:S01]  /*7890*/  FFMA.FTZ R233, R20, -R0, R233 ;  /* 0x8000000014e97223 */ /* 0x004fe200000100e9 */
[--C-:B------:R-:W-:Y:S04]  /*78a0*/  IADD3 R20, PT, PT, R209, -0x31, -R246.reuse ;  /* 0xffffffcfd1147810 */ /* 0x100fe80007ffe8f6 */
[----:B------:R-:W-:Y:S03]  /*78b0*/  IABS R20, R20 ;  /* 0x0000001400147213 */ /* 0x000fe60000000000 */
[----:B------:R-:W2:Y:S01]  /*78c0*/  MUFU.TANH R234, R234 ;  /* 0x000000ea00ea7308 */ /* 0x000ea20000002400 */
[----:B---3--:R-:W-:Y:S01]  /*78d0*/  FFMA.FTZ R231, R18, -R0, R231 ;  /* 0x8000000012e77223 */ /* 0x008fe200000100e7 */
[C---:B------:R-:W-:Y:S02]  /*78e0*/  IADD3 R18, PT, PT, R208.reuse, -0x30, -R246 ;  /* 0xffffffd0d0127810 */ /* 0x040fe40007ffe8f6 */
[----:B------:R-:W-:Y:S02]  /*78f0*/  I2FP.F32.S32 R20, R20 ;  /* 0x0000001400147245 */ /* 0x000fe40000201400 */
[----:B------:R-:W-:Y:S04]  /*7900*/  IABS R18, R18 ;  /* 0x0000001200127213 */ /* 0x000fe80000000000 */
[----:B------:R-:W3:Y:S01]  /*7910*/  MUFU.TANH R136, R31 ;  /* 0x0000001f00887308 */ /* 0x000ee20000002400 */
[----:B-1----:R-:W-:Y:S01]  /*7920*/  FFMA.FTZ R230, R21, -R0, R230 ;  /* 0x8000000015e67223 */ /* 0x002fe200000100e6 */
[----:B------:R-:W-:Y:S02]  /*7930*/  IADD3 R21, PT, PT, R208, -0x20, -R246 ;  /* 0xffffffe0d0157810 */ /* 0x000fe40007ffe8f6 */
[----:B------:R-:W-:Y:S02]  /*7940*/  I2FP.F32.S32 R18, R18 ;  /* 0x0000001200127245 */ /* 0x000fe40000201400 */
[----:B------:R-:W-:Y:S04]  /*7950*/  IABS R21, R21 ;  /* 0x0000001500157213 */ /* 0x000fe80000000000 */
[----:B------:R-:W1:Y:S01]  /*7960*/  MUFU.TANH R225, R32 ;  /* 0x0000002000e17308 */ /* 0x000e620000002400 */
[-C--:B--2---:R-:W-:Y:S01]  /*7970*/  FFMA.FTZ R234, R135, -R0.reuse, R234 ;  /* 0x8000000087ea7223 */ /* 0x084fe200000100ea */
[----:B------:R-:W-:Y:S08]  /*7980*/  I2FP.F32.S32 R21, R21 ;  /* 0x0000001500157245 */ /* 0x000ff00000201400 */
[----:B------:R-:W2:Y:S01]  /*7990*/  MUFU.TANH R227, R29 ;  /* 0x0000001d00e37308 */ /* 0x000ea20000002400 */
[----:B---3--:R-:W-:Y:S01]  /*79a0*/  FFMA.FTZ R136, R17, -R0, R136 ;  /* 0x8000000011887223 */ /* 0x008fe20000010088 */
[----:B------:R-:W-:Y:S04]  /*79b0*/  FMNMX3.FTZ R17, R3, R240, R238, !PT ;  /* 0x000000f003117276 */ /* 0x000fe800078100ee */
[----:B------:R-:W-:Y:S04]  /*79c0*/  FMNMX3.FTZ R17, R17, R244, R242, !PT ;  /* 0x000000f411117276 */ /* 0x000fe800078100f2 */
[----:B------:R-:W3:Y:S01]  /*79d0*/  MUFU.TANH R198, R26 ;  /* 0x0000001a00c67308 */ /* 0x000ee20000002400 */
[----:B-1----:R-:W-:Y:S01]  /*79e0*/  FFMA.FTZ R225, R16, -R0, R225 ;  /* 0x8000000010e17223 */ /* 0x002fe200000100e1 */
[----:B------:R-:W-:Y:S02]  /*79f0*/  FMNMX3.FTZ R16, R2, R248, R247, !PT ;  /* 0x000000f802107276 */ /* 0x000fe400078100f7 */
[----:B------:R-:W-:Y:S02]  /*7a00*/  FMNMX3.FTZ R17, R17, R236, R234, !PT ;  /* 0x000000ec11117276 */ /* 0x000fe400078100ea */
[----:B------:R-:W-:Y:S04]  /*7a10*/  FMNMX3.FTZ R16, R16, R251, R249, !PT ;  /* 0x000000fb10107276 */ /* 0x000fe800078100f9 */
[----:B------:R-:W1:Y:S01]  /*7a20*/  MUFU.TANH R137, R30 ;  /* 0x0000001e00897308 */ /* 0x000e620000002400 */
[----:B------:R-:W-:Y:S01]  /*7a30*/  FMNMX3.FTZ R17, R17, R232, R230, !PT ;  /* 0x000000e811117276 */ /* 0x000fe200078100e6 */
[----:B--2---:R-:W-:Y:S01]  /*7a40*/  FFMA.FTZ R227, R20, -R0, R227 ;  /* 0x8000000014e37223 */ /* 0x004fe200000100e3 */
[----:B------:R-:W-:Y:S02]  /*7a50*/  IADD3 R20, PT, PT, R208, -0x38, -R246 ;  /* 0xffffffc8d0147810 */ /* 0x000fe40007ffe8f6 */
[----:B------:R-:W-:Y:S02]  /*7a60*/  FMNMX3.FTZ R16, R16, R245, R239, !PT ;  /* 0x000000f510107276 */ /* 0x000fe400078100ef */
[----:B------:R-:W-:Y:S03]  /*7a70*/  IABS R20, R20 ;  /* 0x0000001400147213 */ /* 0x000fe60000000000 */
[----:B------:R-:W2:Y:S01]  /*7a80*/  MUFU.TANH R228, R228 ;  /* 0x000000e400e47308 */ /* 0x000ea20000002400 */
[----:B------:R-:W-:Y:S01]  /*7a90*/  FMNMX3.FTZ R16, R16, R243, R241, !PT ;  /* 0x000000f310107276 */ /* 0x000fe200078100f1 */
[----:B---3--:R-:W-:Y:S01]  /*7aa0*/  FFMA.FTZ R198, R19, -R0, R198 ;  /* 0x8000000013c67223 */ /* 0x008fe200000100c6 */
[--C-:B------:R-:W-:Y:S02]  /*7ab0*/  IADD3 R19, PT, PT, R209, -0x39, -R246.reuse ;  /* 0xffffffc7d1137810 */ /* 0x100fe40007ffe8f6 */
[----:B------:R-:W-:Y:S02]  /*7ac0*/  I2FP.F32.S32 R4, R20 ;  /* 0x0000001400047245 */ /* 0x000fe40000201400 */
[----:B------:R-:W-:Y:S03]  /*7ad0*/  IABS R19, R19 ;  /* 0x0000001300137213 */ /* 0x000fe60000000000 */
[----:B------:R-:W3:Y:S01]  /*7ae0*/  MUFU.TANH R135, R34 ;  /* 0x0000002200877308 */ /* 0x000ee20000002400 */
[----:B------:R-:W-:Y:S01]  /*7af0*/  FMNMX3.FTZ R16, R16, R237, R235, !PT ;  /* 0x000000ed10107276 */ /* 0x000fe200078100eb */
[----:B-1----:R-:W-:Y:S01]  /*7b00*/  FFMA.FTZ R137, R18, -R0, R137 ;  /* 0x8000000012897223 */ /* 0x002fe20000010089 */
[----:B------:R-:W-:Y:S02]  /*7b10*/  IADD3 R18, PT, PT, R208, -0x39, -R246 ;  /* 0xffffffc7d0127810 */ /* 0x000fe40007ffe8f6 */
[----:B------:R-:W-:Y:S02]  /*7b20*/  I2FP.F32.S32 R19, R19 ;  /* 0x0000001300137245 */ /* 0x000fe40000201400 */
[----:B------:R-:W-:Y:S03]  /*7b30*/  IABS R18, R18 ;  /* 0x0000001200127213 */ /* 0x000fe60000000000 */
[----:B------:R-:W1:Y:S01]  /*7b40*/  MUFU.TANH R138, R33 ;  /* 0x00000021008a7308 */ /* 0x000e620000002400 */
[----:B------:R-:W-:Y:S01]  /*7b50*/  FMNMX3.FTZ R16, R16, R233, R231, !PT ;  /* 0x000000e910107276 */ /* 0x000fe200078100e7 */
[----:B--2---:R-:W-:Y:S01]  /*7b60*/  FFMA.FTZ R228, R21, -R0, R228 ;  /* 0x8000000015e47223 */ /* 0x004fe200000100e4 */
[----:B------:R-:W-:Y:S02]  /*7b70*/  I2FP.F32.S32 R5, R18 ;  /* 0x0000001200057245 */ /* 0x000fe40000201400 */
[----:B------:R-:W-:Y:S02]  /*7b80*/  FMNMX3.FTZ R16, R16, R229, R227, !PT ;  /* 0x000000e510107276 */ /* 0x000fe400078100e3 */
[----:B------:R-:W-:Y:S03]  /*7b90*/  FMNMX3.FTZ R17, R17, R228, R226, !PT ;  /* 0x000000e411117276 */ /* 0x000fe600078100e2 */
[----:B------:R-:W2:Y:S01]  /*7ba0*/  MUFU.TANH R134, R35 ;  /* 0x0000002300867308 */ /* 0x000ea20000002400 */
[----:B---3--:R-:W-:Y:S01]  /*7bb0*/  FFMA.FTZ R135, R4, -R0, R135 ;  /* 0x8000000004877223 */ /* 0x008fe20000010087 */
[----:B------:R-:W-:Y:S04]  /*7bc0*/  FMNMX3.FTZ R4, R17, R198, R196, !PT ;  /* 0x000000c611047276 */ /* 0x000fe800078100c4 */
[----:B------:R-:W-:Y:S01]  /*7bd0*/  FMNMX3.FTZ R4, R4, R137, R136, !PT ;  /* 0x0000008904047276 */ /* 0x000fe20007810088 */
[-C--:B-1----:R-:W-:Y:S05]  /*7be0*/  FFMA.FTZ R138, R19, -R0.reuse, R138 ;  /* 0x80000000138a7223 */ /* 0x082fea000001008a */
[----:B------:R-:W-:Y:S01]  /*7bf0*/  FMNMX3.FTZ R16, R16, R225, R138, !PT ;  /* 0x000000e110107276 */ /* 0x000fe2000781008a */
[----:B--2---:R-:W-:Y:S05]  /*7c00*/  FFMA.FTZ R134, R5, -R0, R134 ;  /* 0x8000000005867223 */ /* 0x004fea0000010086 */
[----:B------:R-:W-:Y:S01]  /*7c10*/  FMNMX3.FTZ R7, R4, R135, R134, !PT ;  /* 0x0000008704077276 */ /* 0x000fe20007810086 */
[----:B------:R-:W-:Y:S06]  /*7c20*/  @P4 BRA `(.L_x_317) ;  /* 0xffffffe000804947 */ /* 0x000fec000383ffff */
.L_x_316:
[----:B------:R-:W2:Y:S01]  /*7c30*/  SHFL.BFLY PT, R9, R16, 0x2, 0x1f ;  /* 0x0c401f0010097f89 */ /* 0x000ea200000e0000 */
[----:B------:R-:W-:Y:S02]  /*7c40*/  MOV R165, R218 ;  /* 0x000000da00a57202 */ /* 0x000fe40000000f00 */
[----:B------:R-:W-:Y:S05]  /*7c50*/  @P0 IADD3 R165, PT, PT, R219, -0x40, RZ ;  /* 0xffffffc0dba50810 */ /* 0x000fea0007ffe0ff */
[----:B-1----:R-:W1:Y:S01]  /*7c60*/  SHFL.BFLY PT, R4, R7, 0x2, 0x1f ;  /* 0x0c401f0007047f89 */ /* 0x002e6200000e0000 */
        /* <DEDUP_REMOVED lines=8> */
[----:B------:R-:W-:Y:S01]  /*7cf0*/  LDSM.16.MT88.4 R160, [R190+0x17800] ;  /* 0x01780000bea0783b */ /* 0x000fe20000004200 */
[----:B--2---:R-:W-:Y:S02]  /*7d00*/  FMNMX.FTZ R6, R16, R9, !PT ;  /* 0x0000000910067209 */ /* 0x004fe40007810000 */
[----:B-1----:R-:W-:Y:S05]  /*7d10*/  FMNMX.FTZ R5, R7, R4, !PT ;  /* 0x0000000407057209 */ /* 0x002fea0007810000 */
[----:B------:R-:W1:Y:S08]  /*7d20*/  SHFL.BFLY PT, R133, R6, 0x1, 0x1f ;  /* 0x0c201f0006857f89 */ /* 0x000e7000000e0000 */
[----:B------:R-:W2:Y:S01]  /*7d30*/  SHFL.BFLY PT, R132, R5, 0x1, 0x1f ;  /* 0x0c201f0005847f89 */ /* 0x000ea200000e0000 */
[----:B-1----:R-:W-:Y:S02]  /*7d40*/  FMNMX.FTZ R133, R6, R133, !PT ;  /* 0x0000008506857209 */ /* 0x002fe40007810000 */
[----:B--2---:R-:W-:Y:S03]  /*7d50*/  FMNMX.FTZ R132, R5, R132, !PT ;  /* 0x0000008405847209 */ /* 0x004fe60007810000 */
[C---:B------:R-:W-:Y:S01]  /*7d60*/  FMUL.FTZ R156, R133.reuse, UR4 ;  /* 0x00000004859c7c20 */ /* 0x040fe20008410000 */
[C---:B------:R-:W-:Y:S01]  /*7d70*/  FSETP.NEU.FTZ.AND P3, PT, R133.reuse, -INF , PT ;  /* 0xff8000008500780b */ /* 0x040fe20003f7d000 */
[----:B------:R-:W-:Y:S01]  /*7d80*/  FADD.FTZ R2, -R133, R2 ;  /* 0x0000000285027221 */ /* 0x000fe20000010100 */
[C---:B------:R-:W-:Y:S01]  /*7d90*/  FSETP.NEU.FTZ.AND P2, PT, R132.reuse, -INF , PT ;  /* 0xff8000008400780b */ /* 0x040fe20003f5d000 */
[----:B------:R-:W-:Y:S01]  /*7da0*/  FMUL.FTZ R139, R132, UR4 ;  /* 0x00000004848b7c20 */ /* 0x000fe20008410000 */
[----:B------:R-:W-:Y:S01]  /*7db0*/  FSEL R156, R156, RZ, P3 ;  /* 0x000000ff9c9c7208 */ /* 0x000fe20001800000 */
[----:B------:R-:W-:Y:S01]  /*7dc0*/  FADD.FTZ R4, -R132, R3 ;  /* 0x0000000384047221 */ /* 0x000fe20000010100 */
[----:B------:R-:W-:Y:S02]  /*7dd0*/  FMUL.FTZ R3, R2, UR4 ;  /* 0x0000000402037c20 */ /* 0x000fe40008410000 */
[----:B------:R-:W-:Y:S01]  /*7de0*/  FSEL R139, R139, RZ, P2 ;  /* 0x000000ff8b8b7208 */ /* 0x000fe20001000000 */
[----:B------:R-:W-:Y:S01]  /*7df0*/  FMUL.FTZ R2, R4, UR4 ;  /* 0x0000000404027c20 */ /* 0x000fe20008410000 */
        /* <DEDUP_REMOVED lines=25> */
[C---:B------:R-:W-:Y:S01]  /*7f90*/  FMUL.FTZ R8, R3.reuse, R124 ;  /* 0x0000007c03087220 */ /* 0x040fe20000410000 */
[C---:B--2---:R-:W-:Y:S01]  /*7fa0*/  FMUL.FTZ R6, R2.reuse, R130 ;  /* 0x0000008202067220 */ /* 0x044fe20000410000 */
[C---:B------:R-:W-:Y:S07]  /*7fb0*/  FMUL.FTZ R7, R2.reuse, R131 ;  /* 0x0000008302077220 */ /* 0x040fee0000410000 */
[----:B------:R-:W1:Y:S01]  /*7fc0*/  MUFU.EX2 R168, R168 ;  /* 0x000000a800a87308 */ /* 0x000e620000000800 */
[C---:B------:R-:W-:Y:S01]  /*7fd0*/  FMUL.FTZ R9, R3.reuse, R125 ;  /* 0x0000007d03097220 */ /* 0x040fe20000410000 */
[C---:B------:R-:W-:Y:S01]  /*7fe0*/  FMUL.FTZ R10, R2.reuse, R126 ;  /* 0x0000007e020a7220 */ /* 0x040fe20000410000 */
[----:B------:R-:W-:Y:S07]  /*7ff0*/  FMUL.FTZ R11, R2, R127 ;  /* 0x0000007f020b7220 */ /* 0x000fee0000410000 */
[----:B------:R-:W-:Y:S01]  /*8000*/  MUFU.EX2 R170, R170 ;  /* 0x000000aa00aa7308 */ /* 0x000fe20000000800 */
[C---:B------:R-:W-:Y:S01]  /*8010*/  FMUL.FTZ R16, R3.reuse, R116 ;  /* 0x0000007403107220 */ /* 0x040fe20000410000 */
[----:B---3--:R-:W-:Y:S01]  /*8020*/  F2FP.BF16.F32.PACK_AB R128, R172, R174 ;  /* 0x000000aeac80723e */ /* 0x008fe200000010ff */
[C---:B------:R-:W-:Y:S07]  /*8030*/  FMUL.FTZ R17, R3.reuse, R117 ;  /* 0x0000007503117220 */ /* 0x040fee0000410000 */
[----:B------:R-:W2:Y:S01]  /*8040*/  MUFU.EX2 R169, R169 ;  /* 0x000000a900a97308 */ /* 0x000ea20000000800 */
[C---:B------:R-:W-:Y:S01]  /*8050*/  FMUL.FTZ R18, R2.reuse, R118 ;  /* 0x0000007602127220 */ /* 0x040fe20000410000 */
[----:B------:R-:W-:Y:S01]  /*8060*/  FMUL.FTZ R19, R2, R119 ;  /* 0x0000007702137220 */ /* 0x000fe20000410000 */
[C---:B------:R-:W-:Y:S07]  /*8070*/  FMUL.FTZ R24, R3.reuse, R108 ;  /* 0x0000006c03187220 */ /* 0x040fee0000410000 */
[----:B------:R-:W-:Y:S01]  /*8080*/  MUFU.EX2 R167, R167 ;  /* 0x000000a700a77308 */ /* 0x000fe20000000800 */
[C---:B------:R-:W-:Y:S01]  /*8090*/  FMUL.FTZ R25, R3.reuse, R109 ;  /* 0x0000006d03197220 */ /* 0x040fe20000410000 */
[----:B-1----:R-:W-:Y:S01]  /*80a0*/  F2FP.BF16.F32.PACK_AB R129, R168, R171 ;  /* 0x000000aba881723e */ /* 0x002fe200000010ff */
[C---:B------:R-:W-:Y:S07]  /*80b0*/  FMUL.FTZ R26, R2.reuse, R110 ;  /* 0x0000006e021a7220 */ /* 0x040fee0000410000 */
[----:B------:R-:W1:Y:S01]  /*80c0*/  MUFU.EX2 R166, R166 ;  /* 0x000000a600a67308 */ /* 0x000e620000000800 */
[C---:B------:R-:W-:Y:S01]  /*80d0*/  FMUL.FTZ R27, R2.reuse, R111 ;  /* 0x0000006f021b7220 */ /* 0x040fe20000410000 */
[----:B------:R-:W-:Y:S01]  /*80e0*/  LDSM.16.MT88.4 R116, [R165+0x800] ;  /* 0x00080000a574783b */ /* 0x000fe20000004200 */
[C---:B------:R-:W-:Y:S01]  /*80f0*/  FMUL.FTZ R32, R3.reuse, R100 ;  /* 0x0000006403207220 */ /* 0x040fe20000410000 */
[----:B------:R-:W-:Y:S01]  /*8100*/  FMUL.FTZ R33, R3, R101 ;  /* 0x0000006503217220 */ /* 0x000fe20000410000 */
[C---:B------:R-:W-:Y:S01]  /*8110*/  FMUL.FTZ R34, R2.reuse, R102 ;  /* 0x0000006602227220 */ /* 0x040fe20000410000 */
[----:B--2---:R-:W-:Y:S01]  /*8120*/  F2FP.BF16.F32.PACK_AB R130, R169, R170 ;  /* 0x000000aaa982723e */ /* 0x004fe200000010ff */
[C---:B------:R-:W-:Y:S01]  /*8130*/  FMUL.FTZ R35, R2.reuse, R103 ;  /* 0x0000006702237220 */ /* 0x040fe20000410000 */
[C---:B------:R-:W-:Y:S01]  /*8140*/  FMUL.FTZ R36, R3.reuse, R36 ;  /* 0x0000002403247220 */ /* 0x040fe20000410000 */
[C---:B------:R-:W-:Y:S01]  /*8150*/  FMUL.FTZ R37, R3.reuse, R37 ;  /* 0x0000002503257220 */ /* 0x040fe20000410000 */
[----:B------:R-:W-:Y:S01]  /*8160*/  LDSM.16.MT88.4 R100, [R165+0x2000] ;  /* 0x00200000a564783b */ /* 0x000fe20000004200 */
[C---:B------:R-:W-:Y:S01]  /*8170*/  FMUL.FTZ R38, R2.reuse, R38 ;  /* 0x0000002602267220 */ /* 0x040fe20000410000 */
[----:B------:R-:W-:Y:S01]  /*8180*/  FMUL.FTZ R39, R2, R39 ;  /* 0x0000002702277220 */ /* 0x000fe20000410000 */
[C---:B------:R-:W-:Y:S01]  /*8190*/  FMUL.FTZ R40, R3.reuse, R40 ;  /* 0x0000002803287220 */ /* 0x040fe20000410000 */
[----:B-1----:R-:W-:Y:S01]  /*81a0*/  F2FP.BF16.F32.PACK_AB R131, R166, R167 ;  /* 0x000000a7a683723e */ /* 0x002fe200000010ff */
[C---:B------:R-:W-:Y:S01]  /*81b0*/  FMUL.FTZ R41, R3.reuse, R41 ;  /* 0x0000002903297220 */ /* 0x040fe20000410000 */
[C---:B------:R-:W-:Y:S01]  /*81c0*/  FMUL.FTZ R42, R2.reuse, R42 ;  /* 0x0000002a022a7220 */ /* 0x040fe20000410000 */
[C---:B------:R-:W-:Y:S01]  /*81d0*/  FMUL.FTZ R43, R2.reuse, R43 ;  /* 0x0000002b022b7220 */ /* 0x040fe20000410000 */
[----:B------:R-:W-:Y:S01]  /*81e0*/  LDSM.16.MT88.4 R108, [R164+0x2000] ;  /* 0x00200000a46c783b */ /* 0x000fe20000004200 */
[C---:B------:R-:W-:Y:S01]  /*81f0*/  FMUL.FTZ R44, R3.reuse, R44 ;  /* 0x0000002c032c7220 */ /* 0x040fe20000410000 */
[C---:B------:R-:W-:Y:S01]  /*8200*/  FMUL.FTZ R45, R3.reuse, R45 ;  /* 0x0000002d032d7220 */ /* 0x040fe20000410000 */
[C---:B------:R-:W-:Y:S01]  /*8210*/  HMMA.16816.F32.BF16 R4, R128.reuse, R12, R4 ;  /* 0x0000000c8004723c */ /* 0x040fe20000041804 */
[----:B------:R-:W1:Y:S04]  /*8220*/  MUFU.EX2 R176, R176 ;  /* 0x000000b000b07308 */ /* 0x000e680000000800 */
[----:B------:R-:W-:Y:S01]  /*8230*/  LDSM.16.MT88.4 R124, [R189+0x14800] ;  /* 0x01480000bd7c783b */ /* 0x000fe20000004200 */
[C---:B------:R-:W-:Y:S01]  /*8240*/  FMUL.FTZ R12, R3.reuse, R120 ;  /* 0x00000078030c7220 */ /* 0x040fe20000410000 */
[C---:B------:R-:W-:Y:S01]  /*8250*/  FMUL.FTZ R13, R3.reuse, R121 ;  /* 0x00000079030d7220 */ /* 0x040fe20000410000 */
[C---:B------:R-:W-:Y:S03]  /*8260*/  HMMA.16816.F32.BF16 R8, R128.reuse, R14, R8 ;  /* 0x0000000e8008723c */ /* 0x040fe60000041808 */
[----:B------:R-:W2:Y:S01]  /*8270*/  MUFU.EX2 R177, R177 ;  /* 0x000000b100b17308 */ /* 0x000ea20000000800 */
[C---:B------:R-:W-:Y:S01]  /*8280*/  FMUL.FTZ R14, R2.reuse, R122 ;  /* 0x0000007a020e7220 */ /* 0x040fe20000410000 */
[C---:B------:R-:W-:Y:S01]  /*8290*/  FMUL.FTZ R15, R2.reuse, R123 ;  /* 0x0000007b020f7220 */ /* 0x040fe20000410000 */
[C---:B------:R-:W-:Y:S01]  /*82a0*/  FMUL.FTZ R46, R2.reuse, R46 ;  /* 0x0000002e022e7220 */ /* 0x040fe20000410000 */
[----:B------:R-:W3:Y:S01]  /*82b0*/  LDSM.16.MT88.4 R120, [R164] ;  /* 0x00000000a478783b */ /* 0x000ee20000004200 */
[C---:B------:R-:W-:Y:S01]  /*82c0*/  FMUL.FTZ R47, R2.reuse, R47 ;  /* 0x0000002f022f7220 */ /* 0x040fe20000410000 */
[C---:B------:R-:W-:Y:S01]  /*82d0*/  FMUL.FTZ R48, R3.reuse, R48 ;  /* 0x0000003003307220 */ /* 0x040fe20000410000 */
[C---:B------:R-:W-:Y:S01]  /*82e0*/  FMUL.FTZ R49, R3.reuse, R49 ;  /* 0x0000003103317220 */ /* 0x040fe20000410000 */
[C---:B------:R-:W-:Y:S01]  /*82f0*/  FMUL.FTZ R50, R2.reuse, R50 ;  /* 0x0000003202327220 */ /* 0x040fe20000410000 */
[C---:B------:R-:W-:Y:S01]  /*8300*/  HMMA.16816.F32.BF16 R12, R128.reuse, R20, R12 ;  /* 0x00000014800c723c */ /* 0x040fe2000004180c */
[----:B------:R-:W-:Y:S02]  /*8310*/  MUFU.EX2 R175, R175 ;  /* 0x000000af00af7308 */ /* 0x000fe40000000800 */
[C---:B------:R-:W-:Y:S01]  /*8320*/  FMUL.FTZ R20, R3.reuse, R112 ;  /* 0x0000007003147220 */ /* 0x040fe20000410000 */
[C---:B------:R-:W-:Y:S01]  /*8330*/  FMUL.FTZ R21, R3.reuse, R113 ;  /* 0x0000007103157220 */ /* 0x040fe20000410000 */
[C---:B------:R-:W-:Y:S01]  /*8340*/  FMUL.FTZ R51, R2.reuse, R51 ;  /* 0x0000003302337220 */ /* 0x040fe20000410000 */
[C---:B------:R-:W-:Y:S01]  /*8350*/  FMUL.FTZ R52, R3.reuse, R52 ;  /* 0x0000003403347220 */ /* 0x040fe20000410000 */
[C---:B------:R-:W-:Y:S01]  /*8360*/  FMUL.FTZ R53, R3.reuse, R53 ;  /* 0x0000003503357220 */ /* 0x040fe20000410000 */
[C---:B------:R-:W-:Y:S03]  /*8370*/  HMMA.16816.F32.BF16 R16, R128.reuse, R22, R16 ;  /* 0x000000168010723c */ /* 0x040fe60000041810 */
[----:B------:R-:W-:Y:S01]  /*8380*/  MUFU.EX2 R180, R180 ;  /* 0x000000b400b47308 */ /* 0x000fe20000000800 */
[C---:B------:R-:W-:Y:S01]  /*8390*/  FMUL.FTZ R22, R2.reuse, R114 ;  /* 0x0000007202167220 */ /* 0x040fe20000410000 */
[C---:B------:R-:W-:Y:S01]  /*83a0*/  FMUL.FTZ R23, R2.reuse, R115 ;  /* 0x0000007302177220 */ /* 0x040fe20000410000 */
[C---:B------:R-:W-:Y:S01]  /*83b0*/  FMUL.FTZ R54, R2.reuse, R54 ;  /* 0x0000003602367220 */ /* 0x040fe20000410000 */
[----:B------:R-:W4:Y:S01]  /*83c0*/  LDSM.16.MT88.4 R112, [R190+0x14000] ;  /* 0x01400000be70783b */ /* 0x000f220000004200 */
        /* <DEDUP_REMOVED lines=16> */
[----:B------:R-:W5:Y:S01]  /*84d0*/  LDSM.16.MT88.4 R104, [R189+0x14000] ;  /* 0x01400000bd68783b */ /* 0x000f620000004200 */
[C---:B------:R-:W-:Y:S01]  /*84e0*/  FMUL.FTZ R63, R2.reuse, R63 ;  /* 0x0000003f023f7220 */ /* 0x040fe20000410000 */
[C---:B------:R-:W-:Y:S01]  /*84f0*/  FMUL.FTZ R64, R3.reuse, R64 ;  /* 0x0000004003407220 */ /* 0x040fe20000410000 */
[C---:B------:R-:W-:Y:S01]  /*8500*/  FMUL.FTZ R65, R3.reuse, R65 ;  /* 0x0000004103417220 */ /* 0x040fe20000410000 */
[C---:B------:R-:W-:Y:S01]  /*8510*/  FMUL.FTZ R66, R2.reuse, R66 ;  /* 0x0000004202427220 */ /* 0x040fe20000410000 */
[C---:B---3--:R-:W-:Y:S01]  /*8520*/  HMMA.16816.F32.BF16 R28, R128.reuse, R120, R28 ;  /* 0x00000078801c723c */ /* 0x048fe2000004181c */
[----:B------:R-:W-:Y:S02]  /*8530*/  MUFU.EX2 R200, R200 ;  /* 0x000000c800c87308 */ /* 0x000fe40000000800 */
[C---:B------:R-:W-:Y:S01]  /*8540*/  FMUL.FTZ R67, R2.reuse, R67 ;  /* 0x0000004302437220 */ /* 0x040fe20000410000 */
[C---:B------:R-:W-:Y:S01]  /*8550*/  FMUL.FTZ R68, R3.reuse, R68 ;  /* 0x0000004403447220 */ /* 0x040fe20000410000 */
[C---:B------:R-:W-:Y:S01]  /*8560*/  FMUL.FTZ R69, R3.reuse, R69 ;  /* 0x0000004503457220 */ /* 0x040fe20000410000 */
[C---:B------:R-:W-:Y:S01]  /*8570*/  FMUL.FTZ R70, R2.reuse, R70 ;  /* 0x0000004602467220 */ /* 0x040fe20000410000 */
[C---:B------:R-:W-:Y:S01]  /*8580*/  FMUL.FTZ R71, R2.reuse, R71 ;  /* 0x0000004702477220 */ /* 0x040fe20000410000 */
[C---:B------:R-:W-:Y:S01]  /*8590*/  HMMA.16816.F32.BF16 R32, R128.reuse, R122, R32 ;  /* 0x0000007a8020723c */ /* 0x040fe20000041820 */
[----:B------:R-:W-:Y:S02]  /*85a0*/  LDSM.16.MT88.4 R120, [R164+0x800] ;  /* 0x00080000a478783b */ /* 0x000fe40000004200 */
[----:B------:R-:W-:Y:S01]  /*85b0*/  MUFU.EX2 R197, R197 ;  /* 0x000000c500c57308 */ /* 0x000fe20000000800 */
[C---:B------:R-:W-:Y:S01]  /*85c0*/  FMUL.FTZ R72, R3.reuse, R72 ;  /* 0x0000004803487220 */ /* 0x040fe20000410000 */
        /* <DEDUP_REMOVED lines=12> */
[----:B------:R-:W-:Y:S02]  /*8690*/  LDSM.16.MT88.4 R112, [R189+0x12800] ;  /* 0x01280000bd70783b */ /* 0x000fe40000004200 */
        /* <DEDUP_REMOVED lines=8> */
[C---:B-----5:R-:W-:Y:S03]  /*8720*/  HMMA.16816.F32.BF16 R44, R128.reuse, R104, R44 ;  /* 0x00000068802c723c */ /* 0x060fe6000004182c */
        /* <DEDUP_REMOVED lines=17> */
[----:B------:R-:W-:Y:S01]  /*8840*/  FFMA.FTZ R156, R138, UR4, -R156 ;  /* 0x000000048a9c7c23 */ /* 0x000fe2000801089c */
[C---:B------:R-:W-:Y:S01]  /*8850*/  HMMA.16816.F32.BF16 R56, R128.reuse, R102, R56 ;  /* 0x000000668038723c */ /* 0x040fe20000041838 */
[----:B------:R-:W4:Y:S01]  /*8860*/  LDSM.16.MT88.4 R100, [R189+0x16000] ;  /* 0x01600000bd64783b */ /* 0x000f220000004200 */
[----:B------:R-:W-:Y:S01]  /*8870*/  MUFU.EX2 R201, R201 ;  /* 0x000000c900c97308 */ /* 0x000fe20000000800 */
[--C-:B------:R-:W-:Y:S01]  /*8880*/  FFMA.FTZ R203, R136, UR4, -R139.reuse ;  /* 0x0000000488cb7c23 */ /* 0x100fe2000801088b */
[--C-:B------:R-:W-:Y:S01]  /*8890*/  FFMA.FTZ R178, R236, UR4, -R139.reuse ;  /* 0x00000004ecb27c23 */ /* 0x100fe2000801088b */
[--C-:B------:R-:W-:Y:S07]  /*88a0*/  FFMA.FTZ R173, R234, UR4, -R139.reuse ;  /* 0x00000004eaad7c23 */ /* 0x100fee000801088b */
[----:B------:R5:W-:Y:S01]  /*88b0*/  MUFU.EX2 R230, R156 ;  /* 0x0000009c00e67308 */ /* 0x000be20000000800 */
[--C-:B------:R-:W-:Y:S01]  /*88c0*/  FFMA.FTZ R182, R232, UR4, -R139.reuse ;  /* 0x00000004e8b67c23 */ /* 0x100fe2000801088b */
[C---:B------:R-:W-:Y:S08]  /*88d0*/  HMMA.16816.F32.BF16 R60, R128.reuse, R108, R60 ;  /* 0x0000006c803c723c */ /* 0x040ff0000004183c */
[----:B------:R-:W-:Y:S01]  /*88e0*/  MUFU.EX2 R178, R178 ;  /* 0x000000b200b27308 */ /* 0x000fe20000000800 */
[--C-:B------:R-:W-:Y:S01]  /*88f0*/  FFMA.FTZ R202, R228, UR4, -R139.reuse ;  /* 0x00000004e4ca7c23 */ /* 0x100fe2000801088b */
[----:B------:R-:W-:Y:S01]  /*8900*/  FFMA.FTZ R228, R137, UR4, -R139 ;  /* 0x0000000489e47c23 */ /* 0x000fe2000801088b */
[----:B------:R-:W-:Y:S07]  /*8910*/  FFMA.FTZ R174, R3, R224, R174 ;  /* 0x000000e003ae7223 */ /* 0x000fee00000100ae */
[----:B------:R-:W4:Y:S01]  /*8920*/  MUFU.EX2 R173, R173 ;  /* 0x000000ad00ad7308 */ /* 0x000f220000000800 */
[----:B------:R-:W-:Y:S01]  /*8930*/  ISETP.GT.AND P2, PT, R217, RZ, PT ;  /* 0x000000ffd900720c */ /* 0x000fe20003f44270 */
[C---:B------:R-:W-:Y:S01]  /*8940*/  HMMA.16816.F32.BF16 R64, R128.reuse, R110, R64 ;  /* 0x0000006e8040723c */ /* 0x040fe20000041840 */
[----:B------:R-:W4:Y:S07]  /*8950*/  LDSM.16.MT88.4 R108, [R165+0x4000] ;  /* 0x00400000a56c783b */ /* 0x000f2e0000004200 */
[----:B------:R-:W-:Y:S01]  /*8960*/  MUFU.EX2 R182, R182 ;  /* 0x000000b600b67308 */ /* 0x000fe20000000800 */
[----:B------:R-:W-:Y:S01]  /*8970*/  FFMA.FTZ R171, R2, R223, R171 ;  /* 0x000000df02ab7223 */ /* 0x000fe200000100ab */
[----:B------:R-:W-:Y:S08]  /*8980*/  FADD.FTZ R3, R172, R174 ;  /* 0x000000aeac037221 */ /* 0x000ff00000010000 */
[----:B------:R-:W-:Y:S01]  /*8990*/  MUFU.EX2 R202, R202 ;  /* 0x000000ca00ca7308 */ /* 0x000fe20000000800 */
[----:B------:R-:W-:Y:S01]  /*89a0*/  FADD.FTZ R168, R168, R171 ;  /* 0x000000aba8a87221 */ /* 0x000fe20000010000 */
[----:B------:R-:W-:Y:S01]  /*89b0*/  FADD.FTZ R170, R170, R3 ;  /* 0x00000003aaaa7221 */ /* 0x000fe20000010000 */
[C---:B---3--:R-:W-:Y:S01]  /*89c0*/  HMMA.16816.F32.BF16 R68, R128.reuse, R104, R68 ;  /* 0x000000688044723c */ /* 0x048fe20000041844 */
[----:B-----5:R-:W-:Y:S06]  /*89d0*/  LDSM.16.MT88.4 R156, [R164+0x3800] ;  /* 0x00380000a49c783b */ /* 0x020fec0000004200 */
[----:B------:R-:W-:Y:S01]  /*89e0*/  MUFU.EX2 R183, R183 ;  /* 0x000000b700b77308 */ /* 0x000fe20000000800 */
[----:B------:R-:W-:Y:S01]  /*89f0*/  FADD.FTZ R167, R167, R168 ;  /* 0x000000a8a7a77221 */ /* 0x000fe20000010000 */
[----:B------:R-:W-:Y:S01]  /*8a00*/  FADD.FTZ R169, R169, R170 ;  /* 0x000000aaa9a97221 */ /* 0x000fe20000010000 */
[----:B------:R-:W-:Y:S07]  /*8a10*/  MOV R3, R132 ;  /* 0x0000008400037202 */ /* 0x000fee0000000f00 */
[----:B------:R-:W3:Y:S01]  /*8a20*/  MUFU.EX2 R226, R226 ;  /* 0x000000e200e27308 */ /* 0x000ee20000000800 */
[----:B------:R-:W-:Y:S01]  /*8a30*/  FADD.FTZ R167, R166, R167 ;  /* 0x000000a7a6a77221 */ /* 0x000fe20000010000 */
[C---:B------:R-:W-:Y:S01]  /*8a40*/  HMMA.16816.F32.BF16 R72, R128.reuse, R106, R72 ;  /* 0x0000006a8048723c */ /* 0x040fe20000041848 */
[----:B------:R-:W5:Y:S07]  /*8a50*/  LDSM.16.MT88.4 R104, [R164+0x4000] ;  /* 0x00400000a468783b */ /* 0x000f6e0000004200 */
[----:B------:R-:W-:Y:S01]  /*8a60*/  MUFU.EX2 R228, R228 ;  /* 0x000000e400e47308 */ /* 0x000fe20000000800 */
[----:B-1----:R-:W-:Y:S09]  /*8a70*/  FADD.FTZ R2, R176, R169 ;  /* 0x000000a9b0027221 */ /* 0x002ff20000010000 */
[----:B------:R-:W1:Y:S01]  /*8a80*/  MUFU.EX2 R203, R203 ;  /* 0x000000cb00cb7308 */ /* 0x000e620000000800 */
[C---:B--2---:R-:W-:Y:S01]  /*8a90*/  FADD.FTZ R2, R177.reuse, R2 ;  /* 0x00000002b1027221 */ /* 0x044fe20000010000 */
[C---:B----4-:R-:W-:Y:S08]  /*8aa0*/  HMMA.16816.F32.BF16 R76, R128.reuse, R100, R76 ;  /* 0x00000064804c723c */ /* 0x050ff0000004184c */
[----:B------:R-:W2:Y:S01]  /*8ab0*/  MUFU.EX2 R225, R225 ;  /* 0x000000e100e17308 */ /* 0x000ea20000000800 */
[----:B------:R-:W-:Y:S02]  /*8ac0*/  F2FP.BF16.F32.PACK_AB R100, R177, R176 ;  /* 0x000000b0b164723e */ /* 0x000fe400000010ff */
[C---:B------:R-:W-:Y:S01]  /*8ad0*/  F2FP.BF16.F32.PACK_AB R101, R173.reuse, R178 ;  /* 0x000000b2ad65723e */ /* 0x040fe200000010ff */
[----:B------:R-:W-:Y:S01]  /*8ae0*/  FADD.FTZ R178, R178, R167 ;  /* 0x000000a7b2b27221 */ /* 0x000fe20000010000 */
[----:B---3--:R-:W-:Y:S01]  /*8af0*/  F2FP.BF16.F32.PACK_AB R136, R226, R201 ;  /* 0x000000c9e288723e */ /* 0x008fe200000010ff */
[C---:B------:R-:W-:Y:S03]  /*8b00*/  HMMA.16816.F32.BF16 R80, R128.reuse, R102, R80 ;  /* 0x000000668050723c */ /* 0x040fe60000041850 */
[----:B------:R-:W-:Y:S01]  /*8b10*/  F2FP.BF16.F32.PACK_AB R102, R180, R175 ;  /* 0x000000afb466723e */ /* 0x000fe200000010ff */
[----:B------:R-:W-:Y:S01]  /*8b20*/  FADD.FTZ R173, R173, R178 ;  /* 0x000000b2adad7221 */ /* 0x000fe20000010000 */
[----:B------:R-:W-:Y:S01]  /*8b30*/  F2FP.BF16.F32.PACK_AB R103, R179, R182 ;  /* 0x000000b6b367723e */ /* 0x000fe200000010ff */
[----:B------:R-:W-:Y:S01]  /*8b40*/  FADD.FTZ R175, R175, R2 ;  /* 0x00000002afaf7221 */ /* 0x000fe20000010000 */
[----:B-1----:R-:W-:Y:S01]  /*8b50*/  F2FP.BF16.F32.PACK_AB R137, R203, R228 ;  /* 0x000000e4cb89723e */ /* 0x002fe200000010ff */
[C---:B------:R-:W-:Y:S03]  /*8b60*/  HMMA.16816.F32.BF16 R84, R128.reuse, R108, R84 ;  /* 0x0000006c8054723c */ /* 0x040fe60000041854 */
[----:B--2---:R-:W-:Y:S01]  /*8b70*/  F2FP.BF16.F32.PACK_AB R138, R230, R225 ;  /* 0x000000e1e68a723e */ /* 0x004fe200000010ff */
[----:B------:R-:W-:Y:S01]  /*8b80*/  FADD.FTZ R182, R182, R173 ;  /* 0x000000adb6b67221 */ /* 0x000fe20000010000 */
[----:B------:R-:W-:Y:S01]  /*8b90*/  IADD3 R2, PT, PT, R217, -0x1, RZ ;  /* 0xffffffffd9027810 */ /* 0x000fe20007ffe0ff */
[----:B------:R-:W-:Y:S02]  /*8ba0*/  FADD.FTZ R180, R180, R175 ;  /* 0x000000afb4b47221 */ /* 0x000fe40000010000 */
[C---:B------:R-:W-:Y:S01]  /*8bb0*/  HMMA.16816.F32.BF16 R88, R128.reuse, R110, R88 ;  /* 0x0000006e8058723c */ /* 0x040fe20000041858 */
[----:B------:R-:W1:Y:S02]  /*8bc0*/  LDSM.16.MT88.4 R108, [R190+0x12800] ;  /* 0x01280000be6c783b */ /* 0x000e640000004200 */
[----:B------:R-:W-:Y:S01]  /*8bd0*/  FADD.FTZ R179, R179, R182 ;  /* 0x000000b6b3b37221 */ /* 0x000fe20000010000 */
[----:B------:R-:W-:Y:S02]  /*8be0*/  MOV R217, R2 ;  /* 0x0000000200d97202 */ /* 0x000fe40000000f00 */
[----:B------:R-:W-:Y:S02]  /*8bf0*/  MOV R2, R133 ;  /* 0x0000008500027202 */ /* 0x000fe40000000f00 */
[C---:B-----5:R-:W-:Y:S08]  /*8c00*/  HMMA.16816.F32.BF16 R92, R128.reuse, R104, R92 ;  /* 0x00000068805c723c */ /* 0x060ff0000004185c */
[----:B------:R-:W-:Y:S01]  /*8c10*/  HMMA.16816.F32.BF16 R96, R128, R106, R96 ;  /* 0x0000006a8060723c */ /* 0x000fe20000041860 */
[----:B------:R-:W2:Y:S08]  /*8c20*/  LDSM.16.MT88.4 R104, [R190+0x14800] ;  /* 0x01480000be68783b */ /* 0x000eb00000004200 */
[----:B------:R-:W3:Y:S01]  /*8c30*/  LDSM.16.MT88.4 R128, [R165+0x2800] ;  /* 0x00280000a580783b */ /* 0x000ee20000004200 */
[C---:B-1----:R-:W-:Y:S08]  /*8c40*/  HMMA.16816.F32.BF16 R4, R100.reuse, R108, R4 ;  /* 0x0000006c6404723c */ /* 0x042ff00000041804 */
        /* <DEDUP_REMOVED lines=29> */
[C---:B------:R-:W-:Y:S03]  /*8e20*/  HMMA.16816.F32.BF16 R84, R100.reuse, R148, R84 ;  /* 0x000000946454723c */ /* 0x040fe60000041854 */
[----:B------:R-:W-:Y:S02]  /*8e30*/  FFMA.FTZ R148, R198, UR4, -R139 ;  /* 0x00000004c6947c23 */ /* 0x000fe4000801088b */
[----:B------:R-:W3:Y:S03]  /*8e40*/  MUFU.EX2 R198, R231 ;  /* 0x000000e700c67308 */ /* 0x000ee60000000800 */
[C---:B------:R-:W-:Y:S07]  /*8e50*/  HMMA.16816.F32.BF16 R88, R100.reuse, R150, R88 ;  /* 0x000000966458723c */ /* 0x040fee0000041858 */
[----:B------:R4:W5:Y:S01]  /*8e60*/  MUFU.EX2 R196, R148 ;  /* 0x0000009400c47308 */ /* 0x0009620000000800 */
[C---:B--2---:R-:W-:Y:S01]  /*8e70*/  HMMA.16816.F32.BF16 R92, R100.reuse, R104, R92 ;  /* 0x00000068645c723c */ /* 0x044fe2000004185c */
[----:B----4-:R-:W-:Y:S07]  /*8e80*/  LDSM.16.MT88.4 R148, [R189+0x17000] ;  /* 0x01700000bd94783b */ /* 0x010fee0000004200 */
[----:B------:R-:W-:Y:S03]  /*8e90*/  HMMA.16816.F32.BF16 R96, R100, R106, R96 ;  /* 0x0000006a6460723c */ /* 0x000fe60000041860 */
[----:B------:R-:W-:Y:S01]  /*8ea0*/  F2FP.BF16.F32.PACK_AB R100, R200, R181 ;  /* 0x000000b5c864723e */ /* 0x000fe200000010ff */
[----:B------:R-:W-:Y:S01]  /*8eb0*/  FADD.FTZ R181, R181, R180 ;  /* 0x000000b4b5b57221 */ /* 0x000fe20000010000 */
[----:B------:R-:W-:Y:S01]  /*8ec0*/  F2FP.BF16.F32.PACK_AB R101, R183, R202 ;  /* 0x000000cab765723e */ /* 0x000fe200000010ff */
[----:B------:R-:W-:Y:S01]  /*8ed0*/  FADD.FTZ R202, R202, R179 ;  /* 0x000000b3caca7221 */ /* 0x000fe20000010000 */
[----:B---3--:R-:W-:Y:S01]  /*8ee0*/  F2FP.BF16.F32.PACK_AB R102, R198, R197 ;  /* 0x000000c5c666723e */ /* 0x008fe200000010ff */
[----:B------:R-:W2:Y:S01]  /*8ef0*/  LDSM.16.MT88.4 R104, [R164+0x3000] ;  /* 0x00300000a468783b */ /* 0x000ea20000004200 */
[----:B-----5:R-:W-:Y:S01]  /*8f00*/  F2FP.BF16.F32.PACK_AB R103, R199, R196 ;  /* 0x000000c4c767723e */ /* 0x020fe200000010ff */
[----:B------:R-:W-:Y:S01]  /*8f10*/  FADD.FTZ R200, R200, R181 ;  /* 0x000000b5c8c87221 */ /* 0x000fe20000010000 */
[----:B------:R-:W-:Y:S03]  /*8f20*/  FADD.FTZ R183, R183, R202 ;  /* 0x000000cab7b77221 */ /* 0x000fe60000010000 */
[----:B------:R-:W-:Y:S01]  /*8f30*/  FADD.FTZ R197, R197, R200 ;  /* 0x000000c8c5c57221 */ /* 0x000fe20000010000 */
[----:B------:R-:W-:Y:S01]  /*8f40*/  FADD.FTZ R196, R196, R183 ;  /* 0x000000b7c4c47221 */ /* 0x000fe20000010000 */
[C---:B-1----:R-:W-:Y:S03]  /*8f50*/  HMMA.16816.F32.BF16 R4, R100.reuse, R108, R4 ;  /* 0x0000006c6404723c */ /* 0x042fe60000041804 */
[----:B------:R-:W-:Y:S01]  /*8f60*/  FADD.FTZ R198, R198, R197 ;  /* 0x000000c5c6c67221 */ /* 0x000fe20000010000 */
[----:B------:R-:W-:Y:S03]  /*8f70*/  FADD.FTZ R199, R199, R196 ;  /* 0x000000c4c7c77221 */ /* 0x000fe60000010000 */
[----:B------:R-:W-:Y:S01]  /*8f80*/  FADD.FTZ R201, R201, R198 ;  /* 0x000000c6c9c97221 */ /* 0x000fe20000010000 */
[C---:B------:R-:W-:Y:S01]  /*8f90*/  HMMA.16816.F32.BF16 R8, R100.reuse, R110, R8 ;  /* 0x0000006e6408723c */ /* 0x040fe20000041808 */
[----:B------:R-:W1:Y:S02]  /*8fa0*/  LDSM.16.MT88.4 R108, [R164+0x5000] ;  /* 0x00500000a46c783b */ /* 0x000e640000004200 */
[----:B------:R-:W-:Y:S01]  /*8fb0*/  FADD.FTZ R228, R228, R199 ;  /* 0x000000c7e4e47221 */ /* 0x000fe20000010000 */
[----:B------:R-:W-:Y:S03]  /*8fc0*/  FADD.FTZ R226, R226, R201 ;  /* 0x000000c9e2e27221 */ /* 0x000fe60000010000 */
[----:B------:R-:W-:Y:S01]  /*8fd0*/  FADD.FTZ R203, R203, R228 ;  /* 0x000000e4cbcb7221 */ /* 0x000fe20000010000 */
[C---:B------:R-:W-:Y:S03]  /*8fe0*/  HMMA.16816.F32.BF16 R12, R100.reuse, R112, R12 ;  /* 0x00000070640c723c */ /* 0x040fe6000004180c */
[--C-:B------:R-:W-:Y:S01]  /*8ff0*/  FFMA.FTZ R112, R135, UR4, -R139.reuse ;  /* 0x0000000487707c23 */ /* 0x100fe2000801088b */
[----:B------:R-:W-:Y:S01]  /*9000*/  FFMA.FTZ R139, R134, UR4, -R139 ;  /* 0x00000004868b7c23 */ /* 0x000fe2000801088b */
[----:B------:R-:W-:Y:S02]  /*9010*/  FADD.FTZ R225, R225, R226 ;  /* 0x000000e2e1e17221 */ /* 0x000fe40000010000 */
[----:B------:R-:W-:Y:S01]  /*9020*/  MUFU.EX2 R134, R112 ;  /* 0x0000007000867308 */ /* 0x000fe20000000800 */
[C---:B------:R-:W-:Y:S09]  /*9030*/  HMMA.16816.F32.BF16 R16, R100.reuse, R114, R16 ;  /* 0x000000726410723c */ /* 0x040ff20000041810 */
[----:B------:R-:W3:Y:S01]  /*9040*/  MUFU.EX2 R135, R139 ;  /* 0x0000008b00877308 */ /* 0x000ee20000000800 */
[----:B------:R-:W-:Y:S01]  /*9050*/  FADD.FTZ R224, R230, R225 ;  /* 0x000000e1e6e07221 */ /* 0x000fe20000010000 */
[C---:B------:R-:W-:Y:S08]  /*9060*/  HMMA.16816.F32.BF16 R20, R100.reuse, R116, R20 ;  /* 0x000000746414723c */ /* 0x040ff00000041814 */
[C---:B------:R-:W-:Y:S01]  /*9070*/  HMMA.16816.F32.BF16 R24, R100.reuse, R118, R24 ;  /* 0x000000766418723c */ /* 0x040fe20000041818 */
[----:B------:R-:W-:Y:S02]  /*9080*/  LDSM.16.MT88.4 R116, [R189+0x13800] ;  /* 0x01380000bd74783b */ /* 0x000fe40000004200 */
[C---:B---3--:R-:W-:Y:S01]  /*9090*/  F2FP.BF16.F32.PACK_AB R139, R135.reuse, R134 ;  /* 0x00000086878b723e */ /* 0x048fe200000010ff */
[----:B------:R-:W-:Y:S04]  /*90a0*/  FADD.FTZ R134, R134, R203 ;  /* 0x000000cb86867221 */ /* 0x000fe80000010000 */
[C---:B------:R-:W-:Y:S03]  /*90b0*/  HMMA.16816.F32.BF16 R28, R100.reuse, R120, R28 ;  /* 0x00000078641c723c */ /* 0x040fe6000004181c */
[----:B------:R-:W-:Y:S05]  /*90c0*/  FADD.FTZ R223, R135, R134 ;  /* 0x0000008687df7221 */ /* 0x000fea0000010000 */
[C---:B------:R-:W-:Y:S08]  /*90d0*/  HMMA.16816.F32.BF16 R32, R100.reuse, R122, R32 ;  /* 0x0000007a6420723c */ /* 0x040ff00000041820 */
        /* <DEDUP_REMOVED lines=20> */
[C---:B-1----:R-:W-:Y:S08]  /*9220*/  HMMA.16816.F32.BF16 R92, R100.reuse, R108, R92 ;  /* 0x0000006c645c723c */ /* 0x042ff0000004185c */
[----:B------:R-:W-:Y:S08]  /*9230*/  HMMA.16816.F32.BF16 R96, R100, R110, R96 ;  /* 0x0000006e6460723c */ /* 0x000ff00000041860 */
[C---:B---3--:R-:W-:Y:S01]  /*9240*/  HMMA.16816.F32.BF16 R128, R136.reuse, R124, R4 ;  /* 0x0000007c8880723c */ /* 0x048fe20000041804 */
[----:B------:R-:W1:Y:S07]  /*9250*/  LDSM.16.MT88.4 R4, [R189+0x17800] ;  /* 0x01780000bd04783b */ /* 0x000e6e0000004200 */
[C---:B------:R-:W-:Y:S01]  /*9260*/  HMMA.16816.F32.BF16 R124, R136.reuse, R126, R8 ;  /* 0x0000007e887c723c */ /* 0x040fe20000041808 */
[----:B------:R-:W3:Y:S07]  /*9270*/  LDSM.16.MT88.4 R8, [R165+0x5800] ;  /* 0x00580000a508783b */ /* 0x000eee0000004200 */
[C---:B------:R-:W-:Y:S01]  /*9280*/  HMMA.16816.F32.BF16 R120, R136.reuse, R116, R12 ;  /* 0x000000748878723c */ /* 0x040fe2000004180c */
[----:B------:R-:W3:Y:S07]  /*9290*/  LDSM.16.MT88.4 R12, [R164+0x5800] ;  /* 0x00580000a40c783b */ /* 0x000eee0000004200 */
[C---:B------:R-:W-:Y:S08]  /*92a0*/  HMMA.16816.F32.BF16 R116, R136.reuse, R118, R16 ;  /* 0x000000768874723c */ /* 0x040ff00000041810 */
[C---:B--2---:R-:W-:Y:S08]  /*92b0*/  HMMA.16816.F32.BF16 R112, R136.reuse, R104, R20 ;  /* 0x000000688870723c */ /* 0x044ff00000041814 */
        /* <DEDUP_REMOVED lines=14> */
[C---:B------:R-:W-:Y:S08]  /*93a0*/  HMMA.16816.F32.BF16 R80, R136.reuse, R6, R80 ;  /* 0x000000068850723c */ /* 0x040ff00000041850 */
[C---:B---3--:R-:W-:Y:S08]  /*93b0*/  HMMA.16816.F32.BF16 R84, R136.reuse, R8, R84 ;  /* 0x000000088854723c */ /* 0x048ff00000041854 */
[C---:B------:R-:W-:Y:S08]  /*93c0*/  HMMA.16816.F32.BF16 R88, R136.reuse, R10, R88 ;  /* 0x0000000a8858723c */ /* 0x040ff00000041858 */
[C---:B------:R-:W-:Y:S08]  /*93d0*/  HMMA.16816.F32.BF16 R92, R136.reuse, R12, R92 ;  /* 0x0000000c885c723c */ /* 0x040ff0000004185c */
[----:B------:R-:W-:Y:S01]  /*93e0*/  HMMA.16816.F32.BF16 R96, R136, R14, R96 ;  /* 0x0000000e8860723c */ /* 0x000fe20000041860 */
[----:B------:R-:W-:Y:S08]  /*93f0*/  @!UPT UIADD3 URZ, UPT, UPT, URZ, URZ, URZ ;  /* 0x000000fffffff290 */ /* 0x000ff0000fffe0ff */
[----:B------:R-:W-:Y:S11]  /*9400*/  @P2 BRA `(.L_x_315) ;  /* 0xffffffcc003c2947 */ /* 0x000ff6000383ffff */
.L_x_314:
        /* <DEDUP_REMOVED lines=255> */
.L_x_318:
        /* <DEDUP_REMOVED lines=52> */
.L_x_320:
[----:B------:R-:W-:Y:S05]  /*a740*/  BSYNC.RECONVERGENT B0 ;  /* 0x0000000000007941 */ /* 0x000fea0003800200 */
.L_x_319:
        /* <DEDUP_REMOVED lines=37> */
.L_x_322:
[----:B------:R-:W-:Y:S05]  /*a9a0*/  BSYNC.RECONVERGENT B0 ;  /* 0x0000000000007941 */ /* 0x000fea0003800200 */
.L_x_321:
        /* <DEDUP_REMOVED lines=24> */
.L_x_324:
[----:B------:R-:W-:Y:S05]  /*ab30*/  BSYNC.RECONVERGENT B0 ;  /* 0x0000000000007941 */ /* 0x000fea0003800200 */
.L_x_323:
        /* <DEDUP_REMOVED lines=24> */
.L_x_326:
[----:B------:R-:W-:Y:S05]  /*acc0*/  BSYNC.RECONVERGENT B0 ;  /* 0x0000000000007941 */ /* 0x000fea0003800200 */
.L_x_325:
        /* <DEDUP_REMOVED lines=23> */
.L_x_327:
        /* <DEDUP_REMOVED lines=12> */
.L_x_1807:


//--------------------- .text._ZN5flash16flash_fwd_kernelI23Flash_fwd_kernel_traitsILi192ELi128ELi64ELi8ELb0ELb0EN7cutlass10bfloat16_tE19Flash_kernel_traitsILi192ELi128ELi64ELi8ES3_EELb0ELb0ELb1ELb0ELb0ELb1ELb0ELb0EEEvNS_16Flash_fwd_paramsE --------------------------
	.section	.text._ZN5flash16flash_fwd_kernelI23Flash_fwd_kernel_traitsILi192ELi128ELi64ELi8ELb0ELb0EN7cutlass10bfloat16_tE19Flash_kernel_traitsILi192ELi128ELi64ELi8ES3_EELb0ELb0ELb1ELb0ELb0ELb1ELb0ELb0EEEvNS_16Flash_fwd_paramsE,"ax",@progbits
	.align	128
        .global         _ZN5flash16flash_fwd_kernelI23Flash_fwd_kernel_traitsILi192ELi128ELi64ELi8ELb0ELb0EN7cutlass10bfloat16_tE19Flash_kernel_traitsILi192ELi128ELi64ELi8ES3_EELb0ELb0ELb1ELb0ELb0ELb1ELb0ELb0EEEvNS_16Flash_fwd_paramsE
        .type           _ZN5flash16flash_fwd_kernelI23Flash_fwd_kernel_traitsILi192ELi128ELi64ELi8ELb0ELb0EN7cutlass10bfloat16_tE19Flash_kernel_traitsILi192ELi128ELi64ELi8ES3_EELb0ELb0ELb1ELb0ELb0ELb1ELb0ELb0EEEvNS_16Flash_fwd_paramsE,@function
        .size           _ZN5flash16flash_fwd_kernelI23Flash_fwd_kernel_traitsILi192ELi128ELi64ELi8ELb0ELb0EN7cutlass10bfloat16_tE19Flash_kernel_traitsILi192ELi128ELi64ELi8ES3_EELb0ELb0ELb1ELb0ELb0ELb1ELb0ELb0EEEvNS_16Flash_fwd_paramsE,(.L_x_1808 - _ZN5flash16flash_fwd_kernelI23Flash_fwd_kernel_traitsILi192ELi128ELi64ELi8ELb0ELb0EN7cutlass10bfloat16_tE19Flash_kernel_traitsILi192ELi128ELi64ELi8ES3_EELb0ELb0ELb1ELb0ELb0ELb1ELb0ELb0EEEvNS_16Flash_fwd_paramsE)
        .other          _ZN5flash16flash_fwd_kernelI23Flash_fwd_kernel_traitsILi192ELi128ELi64ELi8ELb0ELb0EN7cutlass10bfloat16_tE19Flash_kernel_traitsILi192ELi128ELi64ELi8ES3_EELb0ELb0ELb1ELb0ELb0ELb1ELb0ELb0EEEvNS_16Flash_fwd_paramsE,@"STO_CUDA_ENTRY STV_DEFAULT"
_ZN5flash16flash_fwd_kernelI23Flash_fwd_kernel_traitsILi192ELi128ELi64ELi8ELb0ELb0EN7cutlass10bfloat16_tE19Flash_kernel_traitsILi192ELi128ELi64ELi8ES3_EELb0ELb0ELb1ELb0ELb0ELb1ELb0ELb0EEEvNS_16Flash_fwd_paramsE:
.text._ZN5flash16flash_fwd_kernelI23Flash_fwd_kernel_traitsILi192ELi128ELi64ELi8ELb0ELb0EN7cutlass10bfloat16_tE19Flash_kernel_traitsILi192ELi128ELi64ELi8ES3_EELb0ELb0ELb1ELb0ELb0ELb1ELb0ELb0EEEvNS_16Flash_fwd_paramsE:
[----:B------:R-:W-:Y:S01]  /*0000*/  LDC R1, c[0x0][0x37c] ;  /* 0x0000df00ff017b82 */ /* 0x000fe20000000800 */
[----:B------:R-:W1:Y:S01]  /*0010*/  S2R R16, SR_CTAID.Y ;  /* 0x0000000000107919 */ /* 0x000e620000002600 */
[----:B------:R-:W2:Y:S06]  /*0020*/  LDCU.64 UR6, c[0x0][0x460] ;  /* 0x00008c00ff0677ac */ /* 0x000eac0008000a00 */
[----:B------:R-:W1:Y:S01]  /*0030*/  LDC.64 R4, c[0x0][0x460] ;  /* 0x00011800ff047b82 */ /* 0x000e620000000a00 */
[----:B------:R-:W-:Y:S01]  /*0040*/  IMAD.MOV.U32 R198, RZ, RZ, -0x1 ;  /* 0xffffffffffc67424 */ /* 0x000fe200078e00ff */
[----:B------:R-:W3:Y:S01]  /*0050*/  LDCU.64 UR12, c[0x0][0x358] ;  /* 0x00006b00ff0c77ac */ /* 0x000ee20008000a00 */
[----:B------:R-:W4:Y:S05]  /*0060*/  LDCU.64 UR4, c[0x0][0x470] ;  /* 0x00008e00ff0477ac */ /* 0x000f2a0008000a00 */
[----:B------:R-:W3:Y:S08]  /*0070*/  LDC.64 R2, c[0x0][0x478] ;  /* 0x00011e00ff027b82 */ /* 0x000ef00000000a00 */
[----:B------:R-:W3:Y:S01]  /*0080*/  LDC.64 R6, c[0x0][0x468] ;  /* 0x00011a00ff067b82 */ /* 0x000ee20000000a00 */
[----:B--2---:R-:W-:-:S02]  /*0090*/  ISETP.NE.U32.AND P0, PT, RZ, UR6, PT ;  /* 0x00000006ff007c0c */ /* 0x004fc4000bf05070 */
[----:B------:R-:W-:Y:S02]  /*00a0*/  ISETP.NE.U32.AND P4, PT, RZ, UR6, PT ;  /* 0x00000006ff007c0c */ /* 0x000fe4000bf85070 */
[----:B------:R-:W-:Y:S02]  /*00b0*/  ISETP.NE.AND.EX P0, PT, RZ, UR7, PT, P0 ;  /* 0x00000007ff007c0c */ /* 0x000fe4000bf05300 */
[----:B------:R-:W-:Y:S02]  /*00c0*/  ISETP.NE.AND.EX P4, PT, RZ, UR7, PT, P4 ;  /* 0x00000007ff007c0c */ /* 0x000fe4000bf85340 */
[----:B----4-:R-:W-:-:S04]  /*00d0*/  ISETP.NE.U32.AND P3, PT, RZ, UR4, PT ;  /* 0x00000004ff007c0c */ /* 0x010fc8000bf65070 */
[----:B------:R-:W-:Y:S01]  /*00e0*/  ISETP.NE.AND.EX P3, PT, RZ, UR5, PT, P3 ;  /* 0x00000005ff007c0c */ /* 0x000fe2000bf65330 */
[----:B-1----:R-:W-:Y:S01]  /*00f0*/  IMAD.WIDE.U32 R10, R16, 0x4, R4 ;  /* 0x00000004100a7825 */ /* 0x002fe200078e0004 */
[----:B---3--:R-:W-:-:S04]  /*0100*/  ISETP.NE.U32.AND P2, PT, R2, RZ, PT ;  /* 0x000000ff0200720c */ /* 0x008fc80003f45070 */
[----:B------:R-:W2:Y:S01]  /*0110*/  @P0 LDG.E R198, desc[UR12][R10.64] ;  /* 0x0000000c0ac60981 */ /* 0x000ea2000c1e1900 */
[----:B------:R-:W-:-:S03]  /*0120*/  ISETP.NE.AND.EX P2, PT, R3, RZ, PT, P2 ;  /* 0x000000ff0300720c */ /* 0x000fc60003f45320 */
[----:B------:R1:W2:Y:S01]  /*0130*/  @P4 LDG.E R5, desc[UR12][R10.64+0x4] ;  /* 0x0000040c0a054981 */ /* 0x0002a2000c1e1900 */
[----:B------:R-:W-:Y:S01]  /*0140*/  IMAD.SHL.U32 R9, R16, 0x4, RZ ;  /* 0x0000000410097824 */ /* 0x000fe200078e00ff */
[----:B------:R-:W-:-:S08]  /*0150*/  SHF.R.U32.HI R0, RZ, 0x1e, R16 ;  /* 0x0000001eff007819 */ /* 0x000fd00000011610 */
[C---:B------:R-:W-:Y:S02]  /*0160*/  @P2 IADD3 R2, P0, PT, R9.reuse, R2, RZ ;  /* 0x0000000209022210 */ /* 0x040fe40007f1e0ff */
[C---:B------:R-:W-:Y:S01]  /*0170*/  @P3 IADD3 R12, P1, PT, R9.reuse, UR4, RZ ;  /* 0x00000004090c3c10 */ /* 0x040fe2000ff3e0ff */
[----:B------:R-:W3:Y:S02]  /*0180*/  LDCU.U8 UR4, c[0x0][0x532] ;  /* 0x0000a640ff0477ac */ /* 0x000ee40008000000 */
[C---:B------:R-:W-:Y:S01]  /*0190*/  @P2 IMAD.X R3, R0.reuse, 0x1, R3, P0 ;  /* 0x0000000100032824 */ /* 0x040fe200000e0603 */
[----:B------:R-:W-:Y:S02]  /*01a0*/  IADD3 R8, P0, PT, R9, R6, RZ ;  /* 0x0000000609087210 */ /* 0x000fe40007f1e0ff */
[C---:B------:R-:W-:Y:S01]  /*01b0*/  @P3 IADD3.X R13, PT, PT, R0.reuse, UR5, RZ, P1, !PT ;  /* 0x00000005000d3c10 */ /* 0x040fe20008ffe4ff */
[----:B------:R-:W-:Y:S01]  /*01c0*/  IMAD.MOV.U32 R4, RZ, RZ, RZ ;  /* 0x000000ffff047224 */ /* 0x000fe200078e00ff */
[----:B------:R-:W4:Y:S01]  /*01d0*/  @!P4 LDC R94, c[0x0][0x434] ;  /* 0x00010d00ff5ecb82 */ /* 0x000f220000000800 */
[----:B------:R-:W-:Y:S01]  /*01e0*/  IMAD.X R9, R0, 0x1, R7, P0 ;  /* 0x0000000100097824 */ /* 0x000fe200000e0607 */
[C---:B------:R-:W-:Y:S01]  /*01f0*/  ISETP.NE.U32.AND P0, PT, R6.reuse, RZ, PT ;  /* 0x000000ff0600720c */ /* 0x040fe20003f05070 */
[----:B------:R1:W5:Y:S03]  /*0200*/  @P2 LDG.E R85, desc[UR12][R2.64] ;  /* 0x0000000c02552981 */ /* 0x000366000c1e1900 */
[----:B------:R-:W-:Y:S01]  /*0210*/  ISETP.NE.AND.EX P0, PT, R7, RZ, PT, P0 ;  /* 0x000000ff0700720c */ /* 0x000fe20003f05300 */
[----:B------:R1:W5:Y:S01]  /*0220*/  @P3 LDG.E R4, desc[UR12][R12.64] ;  /* 0x0000000c0c043981 */ /* 0x000362000c1e1900 */
[----:B------:R-:W1:Y:S01]  /*0230*/  S2UR UR5, SR_CTAID.X ;  /* 0x00000000000579c3 */ /* 0x000e620000002500 */
[----:B------:R-:W-:-:S02]  /*0240*/  ISETP.EQ.U32.AND P3, PT, R6, RZ, PT ;  /* 0x000000ff0600720c */ /* 0x000fc40003f62070 */
[----:B---3--:R-:W-:-:S04]  /*0250*/  ISETP.NE.AND P1, PT, RZ, UR4, PT ;  /* 0x00000004ff007c0c */ /* 0x008fc8000bf25270 */
[----:B------:R-:W-:Y:S01]  /*0260*/  ISETP.EQ.OR.EX P3, PT, R7, RZ, !P1, P3 ;  /* 0x000000ff0700720c */ /* 0x000fe20004f62730 */
[----:B------:R-:W3:Y:S08]  /*0270*/  @!P2 LDC R0, c[0x0][0x43c] ;  /* 0x00010f00ff00ab82 */ /* 0x000ef00000000800 */
[----:B------:R-:W2:Y:S08]  /*0280*/  @!P0 LDC R7, c[0x0][0x438] ;  /* 0x00010e00ff078b82 */ /* 0x000eb00000000800 */
[----:B------:R-:W2:Y:S01]  /*0290*/  @!P2 LDC.64 R2, c[0x0][0x488] ;  /* 0x00012200ff02ab82 */ /* 0x000ea20000000a00 */
[----:B-1----:R-:W-:Y:S01]  /*02a0*/  IMAD.MOV.U32 R11, RZ, RZ, -0x1 ;  /* 0xffffffffff0b7424 */ /* 0x002fe200078e00ff */
[----:B------:R-:W-:-:S05]  /*02b0*/  USHF.L.U32 UR4, UR5, 0x7, URZ ;  /* 0x0000000705047899 */ /* 0x000fca00080006ff */
[----:B------:R1:W5:Y:S01]  /*02c0*/  @!P3 LDG.E R11, desc[UR12][R8.64] ;  /* 0x0000000c080bb981 */ /* 0x000362000c1e1900 */
[----:B--2---:R-:W-:-:S05]  /*02d0*/  @P4 IMAD.IADD R94, R5, 0x1, -R198 ;  /* 0x00000001055e4824 */ /* 0x004fca00078e0ac6 */
[----:B----4-:R-:W-:Y:S01]  /*02e0*/  ISETP.GT.AND P3, PT, R94, UR4, PT ;  /* 0x000000045e007c0c */ /* 0x010fe2000bf64270 */
[----:B-1-3--:R-:W-:-:S12]  /*02f0*/  @!P0 BRA `(.L_x_328) ;  /* 0x00000000000c8947 */ /* 0x00afd80003800000 */
[----:B------:R-:W2:Y:S02]  /*0300*/  @P1 LDG.E R6, desc[UR12][R8.64+0x4] ;  /* 0x0000040c08061981 */ /* 0x000ea4000c1e1900 */
[----:B--2--5:R-:W-:-:S06]  /*0310*/  @P1 IADD3 R7, PT, PT, R6, -R11, RZ ;  /* 0x8000000b06071210 */ /* 0x024fcc0007ffe0ff */
[----:B------:R1:W5:Y:S02]  /*0320*/  @!P1 LDG.E R7, desc[UR12][R8.64] ;  /* 0x0000000c08079981 */ /* 0x000364000c1e1900 */
.L_x_328:
[----:B------:R-:W-:Y:S05]  /*0330*/  @!P3 EXIT ;  /* 0x000000000000b94d */ /* 0x000fea0003800000 */
[----:B------:R-:W2:Y:S01]  /*0340*/  LDC R5, c[0x0][0x504] ;  /* 0x00014100ff057b82 */ /* 0x000ea20000000800 */
[----:B------:R-:W-:Y:S01]  /*0350*/  @!P2 ISETP.NE.U32.AND P0, PT, R2, RZ, PT ;  /* 0x000000ff0200a20c */ /* 0x000fe20003f05070 */
[----:B-----5:R-:W-:Y:S01]  /*0360*/  @P2 IMAD.IADD R85, R85, 0x1, -R4 ;  /* 0x0000000155552824 */ /* 0x020fe200078e0a04 */
[----:B------:R-:W3:Y:S02]  /*0370*/  S2R R15, SR_CTAID.Z ;  /* 0x00000000000f7919 */ /* 0x000ee40000002700 */
[----:B------:R-:W-:-:S03]  /*0380*/  @!P2 ISETP.NE.AND.EX P0, PT, R3, RZ, PT, P0 ;  /* 0x000000ff0300a20c */ /* 0x000fc60003f05300 */
[----:B------:R-:W4:Y:S01]  /*0390*/  LDC R90, c[0x0][0x508] ;  /* 0x00014200ff5a7b82 */ /* 0x000f220000000800 */
[----:B------:R-:W-:-:S04]  /*03a0*/  @!P2 SEL R0, R0, RZ, P0 ;  /* 0x000000ff0000a207 */ /* 0x000fc80000000000 */
[----:B------:R-:W-:-:S05]  /*03b0*/  @!P2 IADD3 R85, PT, PT, R0, R7, -R4 ;  /* 0x000000070055a210 */ /* 0x000fca0007ffe804 */
[----:B------:R-:W-:-:S05]  /*03c0*/  VIADD R7, R85, 0x3f ;  /* 0x0000003f55077836 */ /* 0x000fca0000000000 */
[----:B------:R-:W-:Y:S01]  /*03d0*/  IADD3 R3, PT, PT, R7, UR4, -R94 ;  /* 0x0000000407037c10 */ /* 0x000fe2000fffe85e */
[----:B--2---:R-:W-:Y:S01]  /*03e0*/  IMAD.IADD R88, R94, 0x1, R5 ;  /* 0x000000015e587824 */ /* 0x004fe200078e0205 */
[----:B------:R-:W-:Y:S01]  /*03f0*/  SHF.R.S32.HI R2, RZ, 0x1f, R7 ;  /* 0x0000001fff027819 */ /* 0x000fe20000011407 */
[----:B------:R-:W2:Y:S03]  /*0400*/  S2R R5, SR_TID.X ;  /* 0x0000000000057919 */ /* 0x000ea60000002100 */
[----:B-1----:R-:W-:Y:S02]  /*0410*/  IADD3 R9, PT, PT, -R88, UR4, R85 ;  /* 0x0000000458097c10 */ /* 0x002fe4000fffe155 */
[----:B------:R-:W-:Y:S02]  /*0420*/  LEA.HI R2, R2, R7, RZ, 0x6 ;  /* 0x0000000702027211 */ /* 0x000fe400078f30ff */
[----:B----4-:R-:W-:-:S02]  /*0430*/  IADD3 R3, PT, PT, R3, 0x80, R90 ;  /* 0x0000008003037810 */ /* 0x010fc40007ffe05a */
[----:B------:R-:W-:Y:S02]  /*0440*/  SHF.R.S32.HI R6, RZ, 0x1f, R9 ;  /* 0x0000001fff067819 */ /* 0x000fe40000011409 */
[----:B------:R-:W-:Y:S02]  /*0450*/  SHF.R.S32.HI R0, RZ, 0x1f, R3 ;  /* 0x0000001fff007819 */ /* 0x000fe40000011403 */
[----:B------:R-:W-:Y:S02]  /*0460*/  LEA.HI R6, R6, R9, RZ, 0x6 ;  /* 0x0000000906067211 */ /* 0x000fe400078f30ff */
[----:B------:R-:W-:Y:S02]  /*0470*/  LEA.HI R0, R0, R3, RZ, 0x6 ;  /* 0x0000000300007211 */ /* 0x000fe400078f30ff */
[----:B------:R-:W-:Y:S02]  /*0480*/  SHF.R.S32.HI R2, RZ, 0x6, R2 ;  /* 0x00000006ff027819 */ /* 0x000fe40000011402 */
[----:B------:R-:W-:-:S02]  /*0490*/  SHF.R.S32.HI R3, RZ, 0x6, R0 ;  /* 0x00000006ff037819 */ /* 0x000fc40000011400 */
[----:B------:R-:W-:Y:S02]  /*04a0*/  SHF.R.S32.HI R6, RZ, 0x6, R6 ;  /* 0x00000006ff067819 */ /* 0x000fe40000011406 */
[----:B------:R-:W-:Y:S02]  /*04b0*/  VIMNMX R186, PT, PT, R2, R3, PT ;  /* 0x0000000302ba7248 */ /* 0x000fe40003fe0100 */
[----:B------:R-:W-:-:S04]  /*04c0*/  VIMNMX R197, PT, PT, RZ, R6, !PT ;  /* 0x00000006ffc57248 */ /* 0x000fc80007fe0100 */
[----:B------:R-:W-:-:S13]  /*04d0*/  ISETP.GT.AND P0, PT, R186, R197, PT ;  /* 0x000000c5ba00720c */ /* 0x000fda0003f04270 */
[----:B--23--:R-:W-:Y:S05]  /*04e0*/  @P0 BRA `(.L_x_329) ;  /* 0x0000000800bc0947 */ /* 0x00cfea0003800000 */
[----:B------:R-:W1:Y:S01]  /*04f0*/  LDC.U8 R0, c[0x0][0x549] ;  /* 0x00015240ff007b82 */ /* 0x000e620000000000 */
[----:B------:R-:W-:-:S07]  /*0500*/  ISETP.NE.AND P1, PT, R198, -0x1, PT ;  /* 0xffffffffc600780c */ /* 0x000fce0003f25270 */
[----:B------:R-:W2:Y:S08]  /*0510*/  LDC.U8 R10, c[0x0][0x548] ;  /* 0x00015200ff0a7b82 */ /* 0x000eb00000000000 */
[----:B------:R-:W3:Y:S01]  /*0520*/  @!P1 LDC.64 R8, c[0x0][0x400] ;  /* 0x00010000ff089b82 */ /* 0x000ee20000000a00 */
[----:B-1----:R-:W-:-:S07]  /*0530*/  ISETP.NE.AND P0, PT, R0, RZ, PT ;  /* 0x000000ff0000720c */ /* 0x002fce0003f05270 */
[----:B------:R-:W1:Y:S01]  /*0540*/  @P1 LDC.64 R6, c[0x0][0x408] ;  /* 0x00010200ff061b82 */ /* 0x000e620000000a00 */
[----:B--2---:R-:W-:-:S07]  /*0550*/  ISETP.NE.AND P4, PT, R10, RZ, !P0 ;  /* 0x000000ff0a00720c */ /* 0x004fce0004785270 */
[----:B------:R-:W2:Y:S01]  /*0560*/  LDC R11, c[0x0][0x434] ;  /* 0x00010d00ff0b7b82 */ /* 0x000ea20000000800 */
[----:B---3--:R-:W-:-:S07]  /*0570*/  @!P1 IMAD.WIDE.U32 R18, R16, R8, RZ ;  /* 0x0000000810129225 */ /* 0x008fce00078e00ff */
[----:B------:R-:W3:Y:S01]  /*0580*/  @P0 LDC.64 R2, c[0x0][0x430] ;  /* 0x00010c00ff020b82 */ /* 0x000ee20000000a00 */
[----:B------:R-:W-:-:S07]  /*0590*/  @!P1 IMAD R4, R16, R9, R19 ;  /* 0x0000000910049224 */ /* 0x000fce00078e0213 */
[----:B------:R-:W4:Y:S01]  /*05a0*/  @P0 LDC R0, c[0x0][0x430] ;  /* 0x00010c00ff000b82 */ /* 0x000f220000000800 */
[----:B-1----:R-:W-:-:S04]  /*05b0*/  @P1 IMAD.WIDE.U32 R8, R198, R6, RZ ;  /* 0x00000006c6081225 */ /* 0x002fc800078e00ff */
[----:B------:R-:W-:Y:S01]  /*05c0*/  @P1 IMAD R4, R198, R7, R9 ;  /* 0x00000007c6041224 */ /* 0x000fe200078e0209 */
[----:B------:R-:W-:Y:S01]  /*05d0*/  @P1 MOV R18, R8 ;  /* 0x0000000800121202 */ /* 0x000fe20000000f00 */
[----:B---3--:R-:W-:Y:S01]  /*05e0*/  @P0 IMAD R6, R2, R3, RZ ;  /* 0x0000000302060224 */ /* 0x008fe200078e02ff */
[----:B------:R-:W-:Y:S02]  /*05f0*/  SHF.L.U32 R3, R5, 0x3, RZ ;  /* 0x0000000305037819 */ /* 0x000fe400000006ff */
[----:B------:R-:W-:Y:S01]  /*0600*/  @P0 MOV R2, 0x1 ;  /* 0x0000000100020802 */ /* 0x000fe20000000f00 */
[----:B--2---:R-:W-:Y:S06]  /*0610*/  @P0 BRA `(.L_x_330) ;  /* 0x0000000000280947 */ /* 0x004fec0003800000 */
[----:B------:R-:W-:Y:S01]  /*0620*/  ISETP.NE.AND P0, PT, R10, RZ, PT ;  /* 0x000000ff0a00720c */ /* 0x000fe20003f05270 */
[----:B------:R-:W1:-:S12]  /*0630*/  LDC R8, c[0x0][0x3e0] ;  /* 0x0000f800ff087b82 */ /* 0x000e580000000800 */
[----:B------:R-:W2:Y:S01]  /*0640*/  @P0 LDC R6, c[0x0][0x454] ;  /* 0x00011500ff060b82 */ /* 0x000ea20000000800 */
[----:B----4-:R-:W-:Y:S02]  /*0650*/  @P0 MOV R0, 0x1 ;  /* 0x0000000100000802 */ /* 0x010fe40000000f00 */
[----:B------:R-:W-:-:S05]  /*0660*/  @!P0 MOV R0, 0x1 ;  /* 0x0000000100008802 */ /* 0x000fca0000000f00 */
[----:B------:R-:W1:Y:S08]  /*0670*/  @P0 LDC R9, c[0x0][0x454] ;  /* 0x00011500ff090b82 */ /* 0x000e700000000800 */
[----:B------:R-:W3:Y:S08]  /*0680*/  @!P0 LDC R7, c[0x0][0x434] ;  /* 0x00010d00ff078b82 */ /* 0x000ef00000000800 */
[----:B------:R-:W4:Y:S01]  /*0690*/  @!P0 LDC R6, c[0x0][0x434] ;  /* 0x00010d00ff068b82 */ /* 0x000f220000000800 */
[----:B-1----:R-:W-:-:S02]  /*06a0*/  @P0 IMAD R2, R9, R8, RZ ;  /* 0x0000000809020224 */ /* 0x002fc400078e02ff */
[----:B--23--:R-:W-:-:S07]  /*06b0*/  @!P0 IMAD R2, R7, R8, RZ ;  /* 0x0000000807028224 */ /* 0x00cfce00078e02ff */
.L_x_330:
[----:B------:R-:W1:Y:S01]  /*06c0*/  LDCU.64 UR6, c[0x0][0x410] ;  /* 0x00008200ff0677ac */ /* 0x000e620008000a00 */
[----:B------:R-:W-:Y:S01]  /*06d0*/  LOP3.LUT R19, R3, 0x38, RZ, 0xc0, !PT ;  /* 0x0000003803137812 */ /* 0x000fe200078ec0ff */
[----:B------:R-:W-:Y:S01]  /*06e0*/  VIADD R94, R94, -UR4 ;  /* 0x800000045e5e7c36 */ /* 0x000fe20008000000 */
[----:B------:R-:W-:Y:S01]  /*06f0*/  SHF.R.U32.HI R7, RZ, 0x3, R5 ;  /* 0x00000003ff077819 */ /* 0x000fe20000011605 */
[----:B------:R-:W-:Y:S01]  /*0700*/  IMAD R11, R16, R11, RZ ;  /* 0x0000000b100b7224 */ /* 0x000fe200078e02ff */
[----:B------:R-:W-:Y:S01]  /*0710*/  IADD3 R18, P0, PT, R19, R18, RZ ;  /* 0x0000001213127210 */ /* 0x000fe20007f1e0ff */
[----:B----4-:R-:W-:Y:S01]  /*0720*/  IMAD R3, R15, R6, RZ ;  /* 0x000000060f037224 */ /* 0x010fe200078e02ff */
[C---:B------:R-:W-:Y:S01]  /*0730*/  ISETP.GE.AND P3, PT, R7.reuse, R94, PT ;  /* 0x0000005e0700720c */ /* 0x040fe20003f66270 */
[----:B------:R-:W-:Y:S01]  /*0740*/  VIADD R9, R7, 0x40 ;  /* 0x0000004007097836 */ /* 0x000fe20000000000 */
[----:B------:R-:W-:Y:S01]  /*0750*/  ISETP.NE.AND P1, PT, R198, -0x1, PT ;  /* 0xffffffffc600780c */ /* 0x000fe20003f25270 */
[----:B------:R-:W-:Y:S01]  /*0760*/  IMAD.X R19, RZ, RZ, R4, P0 ;  /* 0x000000ffff137224 */ /* 0x000fe200000e0604 */
[----:B------:R-:W-:Y:S01]  /*0770*/  UIMAD.WIDE.U32 UR8, UR5, 0x80, URZ ;  /* 0x00000080050878a5 */ /* 0x000fe2000f8e00ff */
[----:B------:R-:W-:Y:S01]  /*0780*/  @!P4 IMAD R3, R16, R2, R3 ;  /* 0x000000021003c224 */ /* 0x000fe200078e0203 */
[----:B------:R-:W-:Y:S01]  /*0790*/  SEL R8, R11, R198, !P1 ;  /* 0x000000c60b087207 */ /* 0x000fe20004800000 */
[----:B------:R-:W-:Y:S01]  /*07a0*/  VIADD R11, R7, 0x20 ;  /* 0x00000020070b7836 */ /* 0x000fe20000000000 */
[----:B------:R-:W-:Y:S01]  /*07b0*/  LOP3.LUT P6, R2, R5, 0x7, RZ, 0xc0, !PT ;  /* 0x0000000705027812 */ /* 0x000fe200078cc0ff */
[----:B------:R-:W-:Y:S01]  /*07c0*/  VIADD R13, R7, 0x60 ;  /* 0x00000060070d7836 */ /* 0x000fe20000000000 */
[----:B------:R-:W-:Y:S01]  /*07d0*/  SHF.R.S32.HI R6, RZ, 0x1f, R8 ;  /* 0x0000001fff067819 */ /* 0x000fe20000011408 */
        /* <DEDUP_REMOVED lines=26> */
.L_x_332:
[----:B------:R-:W-:Y:S05]  /*0980*/  BSYNC.RECONVERGENT B0 ;  /* 0x0000000000007941 */ /* 0x000fea0003800200 */
.L_x_331:
        /* <DEDUP_REMOVED lines=18> */
.L_x_334:
[----:B------:R-:W-:Y:S05]  /*0ab0*/  BSYNC.RECONVERGENT B0 ;  /* 0x0000000000007941 */ /* 0x000fea0003800200 */
.L_x_333:
[----:B------:R-:W-:Y:S04]  /*0ac0*/  BSSY.RECONVERGENT B0, `(.L_x_335) ;  /* 0x0000011000007945 */ /* 0x000fe80003800200 */
[----:B------:R-:W-:Y:S05]  /*0ad0*/  @P2 BRA `(.L_x_336) ;  /* 0x00000000003c2947 */ /* 0x000fea0003800000 */
[----:B------:R-:W3:Y:S01]  /*0ae0*/  LDCU.64 UR6, c[0x0][0x408] ;  /* 0x00008100ff0677ac */ /* 0x000ee20008000a00 */
[----:B-12---:R-:W-:Y:S01]  /*0af0*/  IADD3 R5, P1, PT, R15, 0x40, RZ ;  /* 0x000000400f057810 */ /* 0x006fe20007f3e0ff */
[----:B------:R-:W-:Y:S01]  /*0b00*/  IMAD.MOV.U32 R20, RZ, RZ, R16 ;  /* 0x000000ffff147224 */ /* 0x000fe200078e0010 */
[----:B------:R-:W-:Y:S01]  /*0b10*/  MOV R21, R19 ;  /* 0x0000001300157202 */ /* 0x000fe20000000f00 */
[----:B------:R-:W1:Y:S02]  /*0b20*/  LDCU.64 UR4, c[0x0][0x3f0] ;  /* 0x00007e00ff0477ac */ /* 0x000e640008000a00 */
[----:B------:R-:W-:-:S04]  /*0b30*/  IMAD.X R2, RZ, RZ, UR9, P1 ;  /* 0x00000009ff027e24 */ /* 0x000fc800088e06ff */
[----:B---3--:R-:W-:Y:S02]  /*0b40*/  IMAD R2, R2, UR6, RZ ;  /* 0x0000000602027c24 */ /* 0x008fe4000f8e02ff */
        /* <DEDUP_REMOVED lines=8> */
.L_x_336:
[----:B------:R-:W-:Y:S05]  /*0bd0*/  BSYNC.RECONVERGENT B0 ;  /* 0x0000000000007941 */ /* 0x000fea0003800200 */
.L_x_335:
[----:B------:R-:W-:Y:S01]  /*0be0*/  BSSY.RECONVERGENT B0, `(.L_x_337) ;  /* 0x0000013000007945 */ /* 0x000fe20003800200 */
[--C-:B------:R-:W-:Y:S02]  /*0bf0*/  IADD3 R8, P2, P1, R12, R8, R3.reuse ;  /* 0x000000080c087210 */ /* 0x100fe4000795e003 */
[----:B-123--:R-:W-:Y:S02]  /*0c00*/  SHF.R.S32.HI R5, RZ, 0x1f, R12 ;  /* 0x0000001fff057819 */ /* 0x00efe4000001140c */
[----:B------:R-:W-:Y:S01]  /*0c10*/  SHF.R.S32.HI R3, RZ, 0x1f, R3 ;  /* 0x0000001fff037819 */ /* 0x000fe20000011403 */
[----:B------:R-:W-:Y:S05]  /*0c20*/  @P0 BRA `(.L_x_338) ;  /* 0x0000000000380947 */ /* 0x000fea0003800000 */
[----:B------:R-:W1:Y:S01]  /*0c30*/  LDCU.64 UR6, c[0x0][0x408] ;  /* 0x00008100ff0677ac */ /* 0x000e620008000a00 */
[----:B------:R-:W-:Y:S02]  /*0c40*/  IADD3 R15, P0, PT, R15, 0x60, RZ ;  /* 0x000000600f0f7810 */ /* 0x000fe40007f1e0ff */
[----:B------:R-:W-:Y:S01]  /*0c50*/  MOV R17, R19 ;  /* 0x0000001300117202 */ /* 0x000fe20000000f00 */
[----:B------:R-:W2:Y:S01]  /*0c60*/  LDCU.64 UR4, c[0x0][0x3f0] ;  /* 0x00007e00ff0477ac */ /* 0x000ea20008000a00 */
[----:B------:R-:W-:-:S05]  /*0c70*/  IADD3.X R2, PT, PT, RZ, UR9, RZ, P0, !PT ;  /* 0x00000009ff027c10 */ /* 0x000fca00087fe4ff */
[----:B-1----:R-:W-:Y:S02]  /*0c80*/  IMAD R2, R2, UR6, RZ ;  /* 0x0000000602027c24 */ /* 0x002fe4000f8e02ff */
        /* <DEDUP_REMOVED lines=8> */
.L_x_338:
[----:B------:R-:W-:Y:S05]  /*0d10*/  BSYNC.RECONVERGENT B0 ;  /* 0x0000000000007941 */ /* 0x000fea0003800200 */
.L_x_337:
[----:B------:R-:W-:Y:S01]  /*0d20*/  BSSY.RECONVERGENT B0, `(.L_x_339) ;  /* 0x000000b000007945 */ /* 0x000fe20003800200 */
[----:B------:R-:W-:-:S03]  /*0d30*/  IADD3.X R3, PT, PT, R5, R6, R3, P2, P1 ;  /* 0x0000000605037210 */ /* 0x000fc600017e2403 */
[----:B------:R-:W-:Y:S05]  /*0d40*/  @P6 BRA `(.L_x_340) ;  /* 0x0000000000206947 */ /* 0x000fea0003800000 */
[----:B------:R-:W2:Y:S01]  /*0d50*/  LDCU.64 UR4, c[0x0][0x420] ;  /* 0x00008400ff0477ac */ /* 0x000ea20008000a00 */
[----:B------:R-:W-:Y:S02]  /*0d60*/  IMAD R2, R7, R0, RZ ;  /* 0x0000000007027224 */ /* 0x000fe400078e02ff */
[----:B------:R-:W-:-:S03]  /*0d70*/  IMAD.MOV.U32 R7, RZ, RZ, 0x7f800000 ;  /* 0x7f800000ff077424 */ /* 0x000fc600078e00ff */
[----:B------:R-:W-:-:S04]  /*0d80*/  IADD3 R5, P0, PT, R2, R8, RZ ;  /* 0x0000000802057210 */ /* 0x000fc80007f1e0ff */
[----:B------:R-:W-:Y:S02]  /*0d90*/  LEA.HI.X.SX32 R2, R2, R3, 0x1, P0 ;  /* 0x0000000302027211 */ /* 0x000fe400000f0eff */
[----:B--2---:R-:W-:-:S04]  /*0da0*/  LEA R4, P0, R5, UR4, 0x2 ;  /* 0x0000000405047c11 */ /* 0x004fc8000f8010ff */
[----:B------:R-:W-:-:S05]  /*0db0*/  LEA.HI.X R5, R5, UR5, R2, 0x2, P0 ;  /* 0x0000000505057c11 */ /* 0x000fca00080f1402 */
[----:B------:R2:W-:Y:S04]  /*0dc0*/  STG.E desc[UR12][R4.64], R7 ;  /* 0x0000000704007986 */ /* 0x0005e8000c10190c */
.L_x_340:
[----:B------:R-:W-:Y:S05]  /*0dd0*/  BSYNC.RECONVERGENT B0 ;  /* 0x0000000000007941 */ /* 0x000fea0003800200 */
.L_x_339:
[----:B------:R-:W-:Y:S04]  /*0de0*/  BSSY.RECONVERGENT B0, `(.L_x_341) ;  /* 0x000000a000007945 */ /* 0x000fe80003800200 */
[----:B------:R-:W-:Y:S05]  /*0df0*/  @P5 BRA `(.L_x_342) ;  /* 0x0000000000205947 */ /* 0x000fea0003800000 */
[----:B------:R-:W3:Y:S01]  /*0e00*/  LDCU.64 UR4, c[0x0][0x420] ;  /* 0x00008400ff0477ac */ /* 0x000ee20008000a00 */
[----:B------:R-:W-:Y:S02]  /*0e10*/  IMAD R2, R11, R0, RZ ;  /* 0x000000000b027224 */ /* 0x000fe400078e02ff */
[----:B--2---:R-:W-:-:S03]  /*0e20*/  IMAD.MOV.U32 R7, RZ, RZ, 0x7f800000 ;  /* 0x7f800000ff077424 */ /* 0x004fc600078e00ff */
[----:B------:R-:W-:-:S04]  /*0e30*/  IADD3 R5, P0, PT, R2, R8, RZ ;  /* 0x0000000802057210 */ /* 0x000fc80007f1e0ff */
[----:B------:R-:W-:Y:S02]  /*0e40*/  LEA.HI.X.SX32 R2, R2, R3, 0x1, P0 ;  /* 0x0000000302027211 */ /* 0x000fe400000f0eff */
[----:B---3--:R-:W-:-:S04]  /*0e50*/  LEA R4, P0, R5, UR4, 0x2 ;  /* 0x0000000405047c11 */ /* 0x008fc8000f8010ff */
[----:B------:R-:W-:-:S05]  /*0e60*/  LEA.HI.X R5, R5, UR5, R2, 0x2, P0 ;  /* 0x0000000505057c11 */ /* 0x000fca00080f1402 */
[----:B------:R3:W-:Y:S04]  /*0e70*/  STG.E desc[UR12][R4.64], R7 ;  /* 0x0000000704007986 */ /* 0x0007e8000c10190c */
.L_x_342:
[----:B------:R-:W-:Y:S05]  /*0e80*/  BSYNC.RECONVERGENT B0 ;  /* 0x0000000000007941 */ /* 0x000fea0003800200 */
.L_x_341:
[----:B------:R-:W-:Y:S04]  /*0e90*/  BSSY.RECONVERGENT B0, `(.L_x_343) ;  /* 0x000000a000007945 */ /* 0x000fe80003800200 */
[----:B------:R-:W-:Y:S05]  /*0ea0*/  @P4 BRA `(.L_x_344) ;  /* 0x0000000000204947 */ /* 0x000fea0003800000 */
[----:B------:R-:W4:Y:S01]  /*0eb0*/  LDCU.64 UR4, c[0x0][0x420] ;  /* 0x00008400ff0477ac */ /* 0x000f220008000a00 */
[----:B------:R-:W-:Y:S02]  /*0ec0*/  IMAD R2, R9, R0, RZ ;  /* 0x0000000009027224 */ /* 0x000fe400078e02ff */
[----:B--23--:R-:W-:-:S03]  /*0ed0*/  IMAD.MOV.U32 R7, RZ, RZ, 0x7f800000 ;  /* 0x7f800000ff077424 */ /* 0x00cfc600078e00ff */
[----:B------:R-:W-:-:S04]  /*0ee0*/  IADD3 R5, P0, PT, R2, R8, RZ ;  /* 0x0000000802057210 */ /* 0x000fc80007f1e0ff */
[----:B------:R-:W-:Y:S02]  /*0ef0*/  LEA.HI.X.SX32 R2, R2, R3, 0x1, P0 ;  /* 0x0000000302027211 */ /* 0x000fe400000f0eff */
[----:B----4-:R-:W-:-:S04]  /*0f00*/  LEA R4, P0, R5, UR4, 0x2 ;  /* 0x0000000405047c11 */ /* 0x010fc8000f8010ff */
[----:B------:R-:W-:-:S05]  /*0f10*/  LEA.HI.X R5, R5, UR5, R2, 0x2, P0 ;  /* 0x0000000505057c11 */ /* 0x000fca00080f1402 */
[----:B------:R4:W-:Y:S04]  /*0f20*/  STG.E desc[UR12][R4.64], R7 ;  /* 0x0000000704007986 */ /* 0x0009e8000c10190c */
.L_x_344:
[----:B------:R-:W-:Y:S05]  /*0f30*/  BSYNC.RECONVERGENT B0 ;  /* 0x0000000000007941 */ /* 0x000fea0003800200 */
.L_x_343:
        /* <DEDUP_REMOVED lines=10> */
.L_x_329:
[----:B------:R-:W-:Y:S02]  /*0fe0*/  ISETP.NE.AND P0, PT, R198, -0x1, PT ;  /* 0xffffffffc600780c */ /* 0x000fe40003f05270 */
[----:B------:R-:W-:-:S11]  /*0ff0*/  ISETP.NE.AND P2, PT, R11, -0x1, PT ;  /* 0xffffffff0b00780c */ /* 0x000fd60003f45270 */
[----:B------:R-:W1:Y:S08]  /*1000*/  @!P0 LDC.64 R6, c[0x0][0x398] ;  /* 0x0000e600ff068b82 */ /* 0x000e700000000a00 */
[----:B------:R-:W2:Y:S01]  /*1010*/  @P0 LDC.64 R2, c[0x0][0x3b0] ;  /* 0x0000ec00ff020b82 */ /* 0x000ea20000000a00 */
[----:B-1----:R-:W-:-:S04]  /*1020*/  @!P0 IMAD.WIDE.U32 R18, R16, R6, RZ ;  /* 0x0000000610128225 */ /* 0x002fc800078e00ff */
[----:B--2---:R-:W-:-:S04]  /*1030*/  @P0 IMAD.WIDE.U32 R8, R198, R2, RZ ;  /* 0x00000002c6080225 */ /* 0x004fc800078e00ff */
[----:B------:R-:W-:Y:S01]  /*1040*/  @!P0 IMAD R2, R16, R7, R19 ;  /* 0x0000000710028224 */ /* 0x000fe200078e0213 */
[----:B------:R-:W-:Y:S01]  /*1050*/  @P0 MOV R18, R8 ;  /* 0x0000000800120202 */ /* 0x000fe20000000f00 */
[----:B------:R-:W-:Y:S01]  /*1060*/  @P0 IMAD R2, R198, R3, R9 ;  /* 0x00000003c6020224 */ /* 0x000fe200078e0209 */
        /* <DEDUP_REMOVED lines=13> */
.L_x_345:
[----:B------:R-:W1:Y:S01]  /*1140*/  LDC.64 R6, c[0x0][0x3b8] ;  /* 0x0000ee00ff067b82 */ /* 0x000e620000000a00 */
[----:B------:R-:W-:-:S05]  /*1150*/  IADD3 R28, PT, PT, R4, R11, RZ ;  /* 0x0000000b041c7210 */ /* 0x000fca0007ffe0ff */
[C---:B-1----:R-:W-:Y:S02]  /*1160*/  IMAD R17, R28.reuse, R7, RZ ;  /* 0x000000071c117224 */ /* 0x042fe400078e02ff */
[----:B------:R-:W-:-:S05]  /*1170*/  IMAD.WIDE.U32 R28, R28, R6, RZ ;  /* 0x000000061c1c7225 */ /* 0x000fca00078e00ff */
[----:B------:R-:W-:Y:S02]  /*1180*/  IADD3 R17, PT, PT, R29, R17, RZ ;  /* 0x000000111d117210 */ /* 0x000fe40007ffe0ff */
.L_x_346:
        /* <DEDUP_REMOVED lines=39> */
.L_x_347:
[----:B------:R-:W1:Y:S01]  /*1400*/  LDC.64 R8, c[0x0][0x3c0] ;  /* 0x0000f000ff087b82 */ /* 0x000e620000000a00 */
[----:B------:R-:W-:-:S05]  /*1410*/  IADD3 R4, PT, PT, R4, R11, RZ ;  /* 0x0000000b04047210 */ /* 0x000fca0007ffe0ff */
[C---:B-1----:R-:W-:Y:S02]  /*1420*/  IMAD R16, R4.reuse, R9, RZ ;  /* 0x0000000904107224 */ /* 0x042fe400078e02ff */
[----:B------:R-:W-:-:S05]  /*1430*/  IMAD.WIDE.U32 R20, R4, R8, RZ ;  /* 0x0000000804147225 */ /* 0x000fca00078e00ff */
[----:B------:R-:W-:-:S07]  /*1440*/  IADD3 R16, PT, PT, R21, R16, RZ ;  /* 0x0000001015107210 */ /* 0x000fce0007ffe0ff */
.L_x_348:
[----:B------:R-:W-:Y:S01]  /*1450*/  VIADD R189, R94, -UR4 ;  /* 0x800000045ebd7c36 */ /* 0x000fe20008000000 */
[----:B------:R-:W-:Y:S01]  /*1460*/  SHF.R.U32.HI R4, RZ, 0x3, R5 ;  /* 0x00000003ff047819 */ /* 0x000fe20000011605 */
[----:B------:R-:W-:Y:S01]  /*1470*/  IMAD.SHL.U32 R184, R5, 0x8, RZ ;  /* 0x0000000805b87824 */ /* 0x000fe200078e00ff */
[----:B------:R-:W1:Y:S01]  /*1480*/  LDCU.64 UR6, c[0x0][0x3c8] ;  /* 0x00007900ff0677ac */ /* 0x000e620008000a00 */
[C-C-:B------:R-:W-:Y:S01]  /*1490*/  SHF.L.U64.HI R81, R6.reuse, 0x6, R7.reuse ;  /* 0x0000000606517819 */ /* 0x140fe20000010207 */
[----:B------:R-:W-:Y:S01]  /*14a0*/  IMAD.SHL.U32 R82, R6, 0x40, RZ ;  /* 0x0000004006527824 */ /* 0x000fe200078e00ff */
[CC--:B------:R-:W-:Y:S01]  /*14b0*/  ISETP.GE.AND P2, PT, R4.reuse, R189.reuse, PT ;  /* 0x000000bd0400720c */ /* 0x0c0fe20003f46270 */
[----:B------:R-:W-:Y:S01]  /*14c0*/  VIADD R22, R4, 0x20 ;  /* 0x0000002004167836 */ /* 0x000fe20000000000 */
[----:B------:R-:W-:Y:S01]  /*14d0*/  LOP3.LUT R185, R184, 0x38, RZ, 0xc0, !PT ;  /* 0x00000038b8b97812 */ /* 0x000fe200078ec0ff */
[----:B------:R-:W-:Y:S01]  /*14e0*/  USHF.L.U32 UR8, UR5, 0x7, URZ ;  /* 0x0000000705087899 */ /* 0x000fe200080006ff */
[----:B------:R-:W-:Y:S01]  /*14f0*/  VIADD R14, R4, 0x40 ;  /* 0x00000040040e7836 */ /* 0x000fe20000000000 */
[----:B------:R-:W-:Y:S01]  /*1500*/  USHF.R.U32.HI UR14, URZ, 0x19, UR5 ;  /* 0x00000019ff0e7899 */ /* 0x000fe20008011605 */
[-C--:B------:R-:W-:Y:S01]  /*1510*/  ISETP.GE.AND P1, PT, R22, R189.reuse, PT ;  /* 0x000000bd1600720c */ /* 0x080fe20003f26270 */
[----:B------:R-:W2:Y:S01]  /*1520*/  S2UR UR5, SR_CgaCtaId ;  /* 0x00000000000579c3 */ /* 0x000ea20000008800 */
[C---:B------:R-:W-:Y:S01]  /*1530*/  IADD3 R18, P3, PT, R185.reuse, R18, RZ ;  /* 0x00000012b9127210 */ /* 0x040fe20007f7e0ff */
[----:B------:R-:W-:Y:S01]  /*1540*/  IMAD.SHL.U32 R84, R6, 0x20, RZ ;  /* 0x0000002006547824 */ /* 0x000fe200078e00ff */
[----:B------:R-:W-:Y:S01]  /*1550*/  IADD3 R28, P0, PT, R185, R28, RZ ;  /* 0x0000001cb91c7210 */ /* 0x000fe20007f1e0ff */
[----:B------:R-:W-:Y:S01]  /*1560*/  IMAD.MOV.U32 R80, RZ, RZ, 0x20 ;  /* 0x00000020ff507424 */ /* 0x000fe200078e00ff */
[----:B------:R-:W-:Y:S01]  /*1570*/  ISETP.GE.AND P6, PT, R14, R189, PT ;  /* 0x000000bd0e00720c */ /* 0x000fe20003fc6270 */
[----:B------:R-:W-:Y:S01]  /*1580*/  IMAD.X R19, RZ, RZ, R2, P3 ;  /* 0x000000ffff137224 */ /* 0x000fe200018e0602 */
[----:B------:R-:W-:Y:S01]  /*1590*/  SHF.L.U64.HI R83, R6, 0x5, R7 ;  /* 0x0000000506537819 */ /* 0x000fe20000010207 */
[----:B------:R-:W3:Y:S01]  /*15a0*/  @!P2 LDC.64 R12, c[0x0][0x3b0] ;  /* 0x0000ec00ff0cab82 */ /* 0x000ee20000000a00 */
[----:B------:R-:W-:Y:S01]  /*15b0*/  IMAD.X R29, RZ, RZ, R17, P0 ;  /* 0x000000ffff1d7224 */ /* 0x000fe200000e0611 */
[C---:B------:R-:W-:Y:S01]  /*15c0*/  LOP3.LUT R17, R4.reuse, UR8, RZ, 0xfc, !PT ;  /* 0x0000000804117c12 */ /* 0x040fe2000f8efcff */
[----:B-1----:R-:W-:Y:S01]  /*15d0*/  IMAD.WIDE.U32 R18, R15, UR6, R18 ;  /* 0x000000060f127c25 */ /* 0x002fe2000f8e0012 */
[----:B------:R-:W-:Y:S01]  /*15e0*/  UMOV UR6, 0x400 ;  /* 0x0000040000067882 */ /* 0x000fe20000000000 */
[----:B------:R-:W1:Y:S01]  /*15f0*/  LDCU.128 UR8, c[0x0][0x3d0] ;  /* 0x00007a00ff0877ac */ /* 0x000e620008000c00 */
[----:B------:R-:W-:Y:S01]  /*1600*/  @!P1 IADD3 R30, P0, PT, R17, 0x20, RZ ;  /* 0x00000020111e9810 */ /* 0x000fe20007f1e0ff */
[----:B------:R-:W-:Y:S01]  /*1610*/  IMAD R19, R15, UR7, R19 ;  /* 0x000000070f137c24 */ /* 0x000fe2000f8e0213 */
[----:B------:R-:W4:Y:S01]  /*1620*/  @!P2 LDC.64 R10, c[0x0][0x380] ;  /* 0x0000e000ff0aab82 */ /* 0x000f220000000a00 */
[----:B------:R-:W-:Y:S01]  /*1630*/  IMAD.WIDE.U32 R28, R4, R6, R28 ;  /* 0x00000006041c7225 */ /* 0x000fe200078e001c */
[----:B------:R-:W-:-:S02]  /*1640*/  SHF.R.U32.HI R95, RZ, 0x1, R5 ;  /* 0x00000001ff5f7819 */ /* 0x000fc40000011605 */
[----:B------:R-:W-:Y:S01]  /*1650*/  IADD3 R90, PT, PT, R85, R90, -R94 ;  /* 0x0000005a555a7210 */ /* 0x000fe20007ffe85e */
[----:B------:R-:W-:Y:S02]  /*1660*/  @!P1 IMAD.X R15, RZ, RZ, UR14, P0 ;  /* 0x0000000eff0f9e24 */ /* 0x000fe400080e06ff */
[----:B------:R-:W-:Y:S01]  /*1670*/  IMAD R29, R4, R7, R29 ;  /* 0x00000007041d7224 */ /* 0x000fe200078e021d */
[----:B------:R-:W5:Y:S01]  /*1680*/  @!P1 LDC.64 R2, c[0x0][0x3b0] ;  /* 0x0000ec00ff029b82 */ /* 0x000f620000000a00 */
[----:B--2---:R-:W-:Y:S01]  /*1690*/  ULEA UR5, UR5, UR6, 0x18 ;  /* 0x0000000605057291 */ /* 0x004fe2000f8ec0ff */
[----:B------:R-:W-:Y:S01]  /*16a0*/  IMAD.SHL.U32 R135, R5, 0x2, RZ ;  /* 0x0000000205877824 */ /* 0x000fe200078e00ff */
[----:B------:R-:W2:Y:S01]  /*16b0*/  LDCU.64 UR6, c[0x0][0x388] ;  /* 0x00007100ff0677ac */ /* 0x000ea20008000a00 */
[----:B-1----:R-:W-:-:S03]  /*16c0*/  IMAD.WIDE.U32 R28, R0, UR8, R28 ;  /* 0x00000008001c7c25 */ /* 0x002fc6000f8e001c */
[----:B------:R-:W-:Y:S01]  /*16d0*/  LOP3.LUT R135, R135, 0x6, RZ, 0xc0, !PT ;  /* 0x0000000687877812 */ /* 0x000fe200078ec0ff */
[----:B---3--:R-:W-:Y:S02]  /*16e0*/  @!P2 IMAD R14, R12, UR14, RZ ;  /* 0x0000000e0c0eac24 */ /* 0x008fe4000f8e02ff */
[----:B------:R-:W-:-:S04]  /*16f0*/  @!P2 IMAD.WIDE.U32 R24, R17, R12, R18 ;  /* 0x0000000c1118a225 */ /* 0x000fc800078e0012 */
[----:B------:R-:W-:Y:S01]  /*1700*/  @!P2 IMAD R13, R17, R13, R14 ;  /* 0x0000000d110da224 */ /* 0x000fe200078e020e */
[----:B----4-:R-:W-:Y:S01]  /*1710*/  @!P2 LEA R32, P0, R24, R10, 0x1 ;  /* 0x0000000a1820a211 */ /* 0x010fe200078008ff */
[----:B------:R-:W-:Y:S01]  /*1720*/  VIADD R14, R4, 0x60 ;  /* 0x00000060040e7836 */ /* 0x000fe20000000000 */
[----:B------:R-:W-:-:S04]  /*1730*/  LOP3.LUT R10, R184, 0x1f8, RZ, 0xc0, !PT ;  /* 0x000001f8b80a7812 */ /* 0x000fc800078ec0ff */
[----:B------:R-:W-:Y:S01]  /*1740*/  ISETP.GE.AND P5, PT, R14, R189, PT ;  /* 0x000000bd0e00720c */ /* 0x000fe20003fa6270 */
[----:B------:R-:W-:Y:S01]  /*1750*/  @!P2 IMAD.IADD R14, R25, 0x1, R13 ;  /* 0x00000001190ea824 */ /* 0x000fe200078e020d */
[----:B------:R-:W-:Y:S01]  /*1760*/  LOP3.LUT R199, R10, 0x38, R5, 0x78, !PT ;  /* 0x000000380ac77812 */ /* 0x000fe200078e7805 */
[----:B------:R-:W1:Y:S01]  /*1770*/  @!P1 LDC.64 R12, c[0x0][0x380] ;  /* 0x0000e000ff0c9b82 */ /* 0x000e620000000a00 */
[-C--:B-----5:R-:W-:Y:S02]  /*1780*/  @!P1 IMAD R15, R15, R2.reuse, RZ ;  /* 0x000000020f0f9224 */ /* 0x0a0fe400078e02ff */
[----:B------:R-:W-:Y:S01]  /*1790*/  @!P2 LEA.HI.X R33, R24, R11, R14, 0x1, P0 ;  /* 0x0000000b1821a211 */ /* 0x000fe200000f0c0e */
[----:B------:R-:W-:Y:S01]  /*17a0*/  @!P1 IMAD.MOV.U32 R10, RZ, RZ, R18 ;  /* 0x000000ffff0a9224 */ /* 0x000fe200078e0012 */
[----:B------:R-:W-:Y:S01]  /*17b0*/  LOP3.LUT R199, R199, 0x1e00, R184, 0xf8, !PT ;  /* 0x00001e00c7c77812 */ /* 0x000fe200078ef8b8 */
[----:B------:R-:W-:Y:S01]  /*17c0*/  @!P1 IMAD.MOV.U32 R11, RZ, RZ, R19 ;  /* 0x000000ffff0b9224 */ /* 0x000fe200078e0013 */
[----:B------:R-:W-:Y:S01]  /*17d0*/  @!P6 IADD3 R23, P0, PT, R17, 0x40, RZ ;  /* 0x000000401117e810 */ /* 0x000fe20007f1e0ff */
[C---:B------:R-:W-:Y:S01]  /*17e0*/  @!P1 IMAD R15, R30.reuse, R3, R15 ;  /* 0x000000031e0f9224 */ /* 0x040fe200078e020f */
[----:B------:R-:W-:Y:S01]  /*17f0*/  LEA R199, R199, UR5, 0x1 ;  /* 0x00000005c7c77c11 */ /* 0x000fe2000f8e08ff */
[----:B------:R-:W-:Y:S01]  /*1800*/  @!P1 IMAD.WIDE.U32 R30, R30, R2, R10 ;  /* 0x000000021e1e9225 */ /* 0x000fe200078e000a */
[----:B------:R-:W-:Y:S01]  /*1810*/  SHF.R.S32.HI R3, RZ, 0x1f, R0 ;  /* 0x0000001fff037819 */ /* 0x000fe20000011400 */
[----:B------:R-:W3:Y:S02]  /*1820*/  @!P6 LDC.64 R10, c[0x0][0x3b0] ;  /* 0x0000ec00ff0aeb82 */ /* 0x000ee40000000a00 */
[----:B------:R-:W-:Y:S01]  /*1830*/  VIADD R2, R186, 0xffffffff ;  /* 0xffffffffba027836 */ /* 0x000fe20000000000 */
[----:B------:R-:W-:Y:S01]  /*1840*/  @!PT LDS RZ, [RZ] ;  /* 0x00000000fffff984 */ /* 0x000fe20000000800 */
[----:B------:R-:W-:Y:S01]  /*1850*/  @!PT LDS RZ, [RZ] ;  /* 0x00000000fffff984 */ /* 0x000fe20000000800 */
[----:B------:R-:W-:Y:S01]  /*1860*/  @!PT LDS RZ, [RZ] ;  /* 0x00000000fffff984 */ /* 0x000fe20000000800 */
[----:B------:R-:W-:Y:S01]  /*1870*/  @!P2 LDGSTS.E.BYPASS.LTC128B.128 [R199], desc[UR12][R32.64] ;  /* 0x0000000020c7afae */ /* 0x000fe2000b981a0c */
[----:B------:R-:W-:-:S02]  /*1880*/  @!P1 IMAD.IADD R24, R31, 0x1, R15 ;  /* 0x000000011f189824 */ /* 0x000fc400078e020f */
[----:B------:R-:W-:Y:S01]  /*1890*/  IMAD.SHL.U32 R86, R2, 0x40, RZ ;  /* 0x0000004002567824 */ /* 0x000fe200078e00ff */
[----:B------:R-:W-:Y:S01]  /*18a0*/  @!P2 LDGSTS.E.BYPASS.LTC128B.128 [R199+0x4000], desc[UR12][R32.64+0x80] ;  /* 0x0400008020c7afae */ /* 0x000fe2000b981a0c */
[----:B------:R-:W4:Y:S01]  /*18b0*/  @!P6 LDC.64 R14, c[0x0][0x380] ;  /* 0x0000e000ff0eeb82 */ /* 0x000f220000000a00 */
[----:B------:R-:W-:Y:S02]  /*18c0*/  IMAD R195, R3, UR8, RZ ;  /* 0x0000000803c37c24 */ /* 0x000fe4000f8e02ff */
[----:B------:R-:W-:Y:S01]  /*18d0*/  @!P2 LDGSTS.E.BYPASS.LTC128B.128 [R199+0x8000], desc[UR12][R32.64+0x100] ;  /* 0x0800010020c7afae */ /* 0x000fe2000b981a0c */
[----:B-1----:R-:W-:Y:S01]  /*18e0*/  @!P1 LEA R26, P2, R30, R12, 0x1 ;  /* 0x0000000c1e1a9211 */ /* 0x002fe200078408ff */
[----:B------:R-:W-:Y:S01]  /*18f0*/  IMAD.IADD R21, R85, 0x1, -R86 ;  /* 0x0000000155157824 */ /* 0x000fe200078e0a56 */
[----:B------:R-:W-:Y:S01]  /*1900*/  LOP3.LUT R86, R86, R135, RZ, 0xfc, !PT ;  /* 0x0000008756567212 */ /* 0x000fe200078efcff */
[----:B------:R-:W-:Y:S01]  /*1910*/  @!P6 IMAD.X R25, RZ, RZ, UR14, P0 ;  /* 0x0000000eff19ee24 */ /* 0x000fe200080e06ff */
[----:B------:R-:W-:Y:S01]  /*1920*/  @!P1 LEA.HI.X R27, R30, R13, R24, 0x1, P2 ;  /* 0x0000000d1e1b9211 */ /* 0x000fe200010f0c18 */
[----:B------:R-:W-:Y:S01]  /*1930*/  IMAD R195, R0, UR9, R195 ;  /* 0x0000000900c37c24 */ /* 0x000fe2000f8e02c3 */
[----:B------:R-:W1:Y:S01]  /*1940*/  @!P5 LDC.64 R12, c[0x0][0x3b0] ;  /* 0x0000ec00ff0cdb82 */ /* 0x000e620000000a00 */
[CC--:B------:R-:W-:Y:S01]  /*1950*/  ISETP.GE.AND P3, PT, R22.reuse, R21.reuse, PT ;  /* 0x000000151600720c */ /* 0x0c0fe20003f66270 */
[----:B------:R-:W-:Y:S01]  /*1960*/  @!P6 IMAD.MOV.U32 R24, RZ, RZ, R18 ;  /* 0x000000ffff18e224 */ /* 0x000fe200078e0012 */
[-C--:B------:R-:W-:Y:S01]  /*1970*/  ISETP.GE.AND P2, PT, R22, R21.reuse, PT ;  /* 0x000000151600720c */ /* 0x080fe20003f46270 */
[----:B------:R-:W-:Y:S01]  /*1980*/  IMAD.IADD R195, R29, 0x1, R195 ;  /* 0x000000011dc37824 */ /* 0x000fe200078e02c3 */
[----:B--2---:R-:W-:Y:S01]  /*1990*/  LEA R196, P0, R28, UR6, 0x1 ;  /* 0x000000061cc47c11 */ /* 0x004fe2000f8008ff */
[-C--:B---3--:R-:W-:Y:S01]  /*19a0*/  @!P6 IMAD R22, R25, R10.reuse, RZ ;  /* 0x0000000a1916e224 */ /* 0x088fe200078e02ff */
[----:B------:R-:W-:Y:S01]  /*19b0*/  ISETP.GE.AND P4, PT, R4, R21, PT ;  /* 0x000000150400720c */ /* 0x000fe20003f86270 */
[----:B------:R-:W-:Y:S01]  /*19c0*/  @!P6 IMAD.MOV.U32 R25, RZ, RZ, R19 ;  /* 0x000000ffff19e224 */ /* 0x000fe200078e0013 */
[----:B------:R-:W-:Y:S01]  /*19d0*/  LEA.HI.X R195, R28, UR7, R195, 0x1, P0 ;  /* 0x000000071cc37c11 */ /* 0x000fe200080f0cc3 */
[----:B------:R-:W-:Y:S01]  /*19e0*/  @!P6 IMAD R21, R23, R11, R22 ;  /* 0x0000000b1715e224 */ /* 0x000fe200078e0216 */
[----:B------:R-:W-:Y:S01]  /*19f0*/  @!P5 IADD3 R17, P0, PT, R17, 0x60, RZ ;  /* 0x000000601111d810 */ /* 0x000fe20007f1e0ff */
[----:B------:R-:W-:Y:S01]  /*1a00*/  @!P6 IMAD.WIDE.U32 R24, R23, R10, R24 ;  /* 0x0000000a1718e225 */ /* 0x000fe200078e0018 */
[----:B------:R-:W-:Y:S01]  /*1a10*/  @!P1 LDGSTS.E.BYPASS.LTC128B.128 [R199+0x1000], desc[UR12][R26.64] ;  /* 0x010000001ac79fae */ /* 0x000fe2000b981a0c */
[----:B------:R-:W2:Y:S01]  /*1a20*/  @!P5 LDC.64 R10, c[0x0][0x380] ;  /* 0x0000e000ff0adb82 */ /* 0x000ea20000000a00 */
[----:B------:R-:W3:Y:S01]  /*1a30*/  LDCU.64 UR6, c[0x0][0x390] ;  /* 0x00007200ff0677ac */ /* 0x000ee20008000a00 */
[----:B------:R-:W-:Y:S01]  /*1a40*/  @!P5 IMAD.X R23, RZ, RZ, UR14, P0 ;  /* 0x0000000eff17de24 */ /* 0x000fe200080e06ff */
[----:B------:R-:W-:Y:S01]  /*1a50*/  @!P1 LDGSTS.E.BYPASS.LTC128B.128 [R199+0x5000], desc[UR12][R26.64+0x80] ;  /* 0x050000801ac79fae */ /* 0x000fe2000b981a0c */
[----:B----4-:R-:W-:Y:S01]  /*1a60*/  @!P6 LEA R14, P0, R24, R14, 0x1 ;  /* 0x0000000e180ee211 */ /* 0x010fe200078008ff */
[----:B------:R-:W-:-:S02]  /*1a70*/  IMAD R3, R3, UR10, RZ ;  /* 0x0000000a03037c24 */ /* 0x000fc4000f8e02ff */
[----:B------:R-:W-:Y:S01]  /*1a80*/  @!P1 LDGSTS.E.BYPASS.LTC128B.128 [R199+0x9000], desc[UR12][R26.64+0x100] ;  /* 0x090001001ac79fae */ /* 0x000fe2000b981a0c */
[----:B------:R-:W-:Y:S01]  /*1a90*/  IADD3 R28, P1, PT, R185, R20, RZ ;  /* 0x00000014b91c7210 */ /* 0x000fe20007f3e0ff */
[----:B------:R-:W-:Y:S02]  /*1aa0*/  @!P6 IMAD.IADD R20, R25, 0x1, R21 ;  /* 0x000000011914e824 */ /* 0x000fe400078e0215 */
[----:B-1----:R-:W-:-:S03]  /*1ab0*/  @!P5 IMAD.WIDE.U32 R18, R17, R12, R18 ;  /* 0x0000000c1112d225 */ /* 0x002fc600078e0012 */
[----:B------:R-:W-:Y:S01]  /*1ac0*/  @!P6 LEA.HI.X R15, R24, R15, R20, 0x1, P0 ;  /* 0x0000000f180fe211 */ /* 0x000fe200000f0c14 */
[----:B------:R-:W-:Y:S02]  /*1ad0*/  IMAD.X R29, RZ, RZ, R16, P1 ;  /* 0x000000ffff1d7224 */ /* 0x000fe400008e0610 */
[----:B------:R-:W-:Y:S02]  /*1ae0*/  @!P5 IMAD R20, R23, R12, RZ ;  /* 0x0000000c1714d224 */ /* 0x000fe400078e02ff */
[-C--:B------:R-:W-:Y:S01]  /*1af0*/  IMAD R16, R81, R2.reuse, RZ ;  /* 0x0000000251107224 */ /* 0x080fe200078e02ff */
[----:B------:R-:W-:Y:S01]  /*1b00*/  @!P6 LDGSTS.E.BYPASS.LTC128B.128 [R199+0x2000], desc[UR12][R14.64] ;  /* 0x020000000ec7efae */ /* 0x000fe2000b981a0c */
[----:B------:R-:W-:-:S03]  /*1b10*/  IMAD.WIDE.U32 R22, R82, R2, RZ ;  /* 0x0000000252167225 */ /* 0x000fc600078e00ff */
[----:B------:R-:W-:Y:S01]  /*1b20*/  @!P6 LDGSTS.E.BYPASS.LTC128B.128 [R199+0x6000], desc[UR12][R14.64+0x80] ;  /* 0x060000800ec7efae */ /* 0x000fe2000b981a0c */
[----:B------:R-:W-:Y:S01]  /*1b30*/  @!P5 IMAD R13, R17, R13, R20 ;  /* 0x0000000d110dd224 */ /* 0x000fe200078e0214 */
[----:B------:R-:W-:Y:S01]  /*1b40*/  @!P4 LEA R20, P1, R22, R196, 0x1 ;  /* 0x000000c41614c211 */ /* 0x000fe200078208ff */
[----:B------:R-:W-:Y:S01]  /*1b50*/  IMAD.IADD R16, R23, 0x1, R16 ;  /* 0x0000000117107824 */ /* 0x000fe200078e0210 */
[----:B------:R1:W-:Y:S01]  /*1b60*/  @!P6 LDGSTS.E.BYPASS.LTC128B.128 [R199+0xa000], desc[UR12][R14.64+0x100] ;  /* 0x0a0001000ec7efae */ /* 0x0003e2000b981a0c */
[----:B------:R-:W-:-:S03]  /*1b70*/  IMAD.WIDE.U32 R28, R4, R8, R28 ;  /* 0x00000008041c7225 */ /* 0x000fc600078e001c */
[--C-:B------:R-:W-:Y:S01]  /*1b80*/  @!P4 LEA.HI.X R21, R22, R195, R16.reuse, 0x1, P1 ;  /* 0x000000c31615c211 */ /* 0x100fe200008f0c10 */
[----:B------:R-:W-:Y:S01]  /*1b90*/  IMAD R29, R4, R9, R29 ;  /* 0x00000009041d7224 */ /* 0x000fe200078e021d */
[----:B------:R-:W-:Y:S01]  /*1ba0*/  @!P3 IADD3 R4, P0, PT, R84, R22, RZ ;  /* 0x000000165404b210 */ /* 0x000fe20007f1e0ff */
[----:B------:R-:W-:Y:S01]  /*1bb0*/  @!P5 IMAD.IADD R13, R19, 0x1, R13 ;  /* 0x00000001130dd824 */ /* 0x000fe200078e020d */
[----:B--2---:R-:W-:Y:S01]  /*1bc0*/  @!P5 LEA R10, P1, R18, R10, 0x1 ;  /* 0x0000000a120ad211 */ /* 0x004fe200078208ff */
[----:B------:R-:W-:Y:S01]  /*1bd0*/  IMAD R3, R0, UR11, R3 ;  /* 0x0000000b00037c24 */ /* 0x000fe2000f8e0203 */
[----:B------:R-:W-:Y:S01]  /*1be0*/  SHF.L.U64.HI R19, R8, 0x6, R9 ;  /* 0x0000000608137819 */ /* 0x000fe20000010209 */
[----:B------:R-:W-:Y:S01]  /*1bf0*/  @!P3 IMAD.X R16, R83, 0x1, R16, P0 ;  /* 0x000000015310b824 */ /* 0x000fe200000e0610 */
[----:B------:R-:W-:Y:S01]  /*1c00*/  @!P5 LEA.HI.X R11, R18, R11, R13, 0x1, P1 ;  /* 0x0000000b120bd211 */ /* 0x000fe200008f0c0d */
[----:B------:R-:W-:Y:S01]  /*1c10*/  IMAD.WIDE.U32 R28, R0, UR10, R28 ;  /* 0x0000000a001c7c25 */ /* 0x000fe2000f8e001c */
[----:B------:R-:W-:-:S03]  /*1c20*/  @!P3 LEA R22, P0, R4, R196, 0x1 ;  /* 0x000000c40416b211 */ /* 0x000fc600078008ff */
[----:B------:R-:W-:Y:S01]  /*1c30*/  @!P5 LDGSTS.E.BYPASS.LTC128B.128 [R199+0x3000], desc[UR12][R10.64] ;  /* 0x030000000ac7dfae */ /* 0x000fe2000b981a0c */
[----:B------:R-:W-:Y:S01]  /*1c40*/  @!P3 LEA.HI.X R23, R4, R195, R16, 0x1, P0 ;  /* 0x000000c30417b211 */ /* 0x000fe200000f0c10 */
[----:B------:R-:W-:Y:S01]  /*1c50*/  IMAD.SHL.U32 R17, R8, 0x40, RZ ;  /* 0x0000004008117824 */ /* 0x000fe200078e00ff */
[----:B---3--:R-:W-:Y:S01]  /*1c60*/  LEA R194, P1, R28, UR6, 0x1 ;  /* 0x000000061cc27c11 */ /* 0x008fe2000f8208ff */
[----:B------:R-:W-:Y:S01]  /*1c70*/  @!P5 LDGSTS.E.BYPASS.LTC128B.128 [R199+0x7000], desc[UR12][R10.64+0x80] ;  /* 0x070000800ac7dfae */ /* 0x000fe2000b981a0c */
[----:B------:R-:W-:Y:S02]  /*1c80*/  IMAD.SHL.U32 R0, R5, 0x40, RZ ;  /* 0x0000004005007824 */ /* 0x000fe400078e00ff */
[----:B------:R-:W-:Y:S01]  /*1c90*/  IMAD.IADD R3, R29, 0x1, R3 ;  /* 0x000000011d037824 */ /* 0x000fe200078e0203 */
[----:B------:R2:W-:Y:S01]  /*1ca0*/  @!P5 LDGSTS.E.BYPASS.LTC128B.128 [R199+0xb000], desc[UR12][R10.64+0x100] ;  /* 0x0b0001000ac7dfae */ /* 0x0005e2000b981a0c */
[----:B------:R-:W-:Y:S01]  /*1cb0*/  IMAD.WIDE.U32 R16, R17, R2, RZ ;  /* 0x0000000211107225 */ /* 0x000fe200078e00ff */
[----:B------:R-:W-:-:S02]  /*1cc0*/  LOP3.LUT R134, R185, 0x1c0, R0, 0xf8, !PT ;  /* 0x000001c0b9867812 */ /* 0x000fc400078ef800 */
[----:B------:R-:W-:Y:S01]  /*1cd0*/  @!P4 LDGSTS.E.BYPASS.LTC128B.128 [R199+0xc000], desc[UR12][R20.64] ;  /* 0x0c00000014c7cfae */ /* 0x000fe2000b981a0c */
[----:B------:R-:W-:Y:S01]  /*1ce0*/  IMAD.SHL.U32 R13, R5, 0x20, RZ ;  /* 0x00000020050d7824 */ /* 0x000fe200078e00ff */
[----:B------:R-:W-:Y:S02]  /*1cf0*/  LEA.HI.X R193, R28, UR7, R3, 0x1, P1 ;  /* 0x000000071cc17c11 */ /* 0x000fe400088f0c03 */
[----:B------:R-:W-:Y:S01]  /*1d00*/  @!P4 LDGSTS.E.BYPASS.LTC128B.128 [R199+0xe000], desc[UR12][R20.64+0x80] ;  /* 0x0e00008014c7cfae */ /* 0x000fe2000b981a0c */
[----:B------:R-:W-:Y:S02]  /*1d10*/  @!P2 LEA R4, P0, R8, R16, 0x5 ;  /* 0x000000100804a211 */ /* 0x000fe400078028ff */
[----:B-1----:R-:W-:Y:S01]  /*1d20*/  @!P4 LEA R14, P1, R16, R194, 0x1 ;  /* 0x000000c2100ec211 */ /* 0x002fe200078208ff */
[----:B------:R-:W-:Y:S01]  /*1d30*/  @!P4 LDGSTS.E.BYPASS.LTC128B.128 [R199+0x10000], desc[UR12][R20.64+0x100] ;  /* 0x1000010014c7cfae */ /* 0x000fe2000b981a0c */
[----:B------:R-:W-:Y:S02]  /*1d40*/  LOP3.LUT R3, R134, 0x8, R95, 0x78, !PT ;  /* 0x0000000886037812 */ /* 0x000fe400078e785f */
[----:B------:R-:W-:Y:S01]  /*1d50*/  LOP3.LUT R188, R0, 0x400, RZ, 0xc0, !PT ;  /* 0x0000040000bc7812 */ /* 0x000fe200078ec0ff */
[----:B------:R-:W-:Y:S04]  /*1d60*/  @!P3 LDGSTS.E.BYPASS.LTC128B.128 [R199+0xd000], desc[UR12][R22.64] ;  /* 0x0d00000016c7bfae */ /* 0x000fe8000b981a0c */
[----:B------:R-:W-:Y:S04]  /*1d70*/  @!P3 LDGSTS.E.BYPASS.LTC128B.128 [R199+0xf000], desc[UR12][R22.64+0x80] ;  /* 0x0f00008016c7bfae */ /* 0x000fe8000b981a0c */
[----:B------:R-:W-:Y:S01]  /*1d80*/  @!P3 LDGSTS.E.BYPASS.LTC128B.128 [R199+0x11000], desc[UR12][R22.64+0x100] ;  /* 0x1100010016c7bfae */ /* 0x000fe2000b981a0c */
[----:B--2---:R-:W-:-:S03]  /*1d90*/  IMAD R11, R19, R2, RZ ;  /* 0x00000002130b7224 */ /* 0x004fc600078e02ff */
[----:B------:R-:W0:Y:S01]  /*1da0*/  LDGDEPBAR ;  /* 0x00000000000079af */ /* 0x000e220000000000 */
[----:B------:R-:W-:Y:S01]  /*1db0*/  LOP3.LUT R10, R0, 0x200, RZ, 0xc0, !PT ;  /* 0x00000200000a7812 */ /* 0x000fe200078ec0ff */
[----:B------:R-:W-:-:S03]  /*1dc0*/  IMAD.IADD R12, R17, 0x1, R11 ;  /* 0x00000001110c7824 */ /* 0x000fc600078e020b */
[----:B------:R-:W-:Y:S02]  /*1dd0*/  LOP3.LUT R10, R10, 0x7c00, R13, 0xf8, !PT ;  /* 0x00007c000a0a7812 */ /* 0x000fe400078ef80d */
[----:B------:R-:W-:Y:S02]  /*1de0*/  @!P2 LEA.HI.X R8, R8, R12, R9, 0x5, P0 ;  /* 0x0000000c0808a211 */ /* 0x000fe400000f2c09 */
[-C--:B------:R-:W-:Y:S01]  /*1df0*/  @!P4 LEA.HI.X R15, R16, R193.reuse, R12, 0x1, P1 ;  /* 0x000000c1100fc211 */ /* 0x080fe200008f0c0c */
[----:B------:R-:W-:Y:S01]  /*1e00*/  IMAD.IADD R10, R3, 0x1, R10 ;  /* 0x00000001030a7824 */ /* 0x000fe200078e020a */
[----:B------:R-:W-:Y:S02]  /*1e10*/  @!P2 LEA R12, P0, R4, R194, 0x1 ;  /* 0x000000c2040ca211 */ /* 0x000fe400078008ff */
[----:B------:R-:W-:Y:S02]  /*1e20*/  LOP3.LUT R9, R134, 0x8, R5, 0x78, !PT ;  /* 0x0000000886097812 */ /* 0x000fe400078e7805 */
[----:B------:R-:W-:Y:S01]  /*1e30*/  @!P2 LEA.HI.X R13, R4, R193, R8, 0x1, P0 ;  /* 0x000000c1040da211 */ /* 0x000fe200000f0c08 */
[----:B------:R-:W-:Y:S01]  /*1e40*/  IMAD.MOV.U32 R4, RZ, RZ, 0x40 ;  /* 0x00000040ff047424 */ /* 0x000fe200078e00ff */
[----:B------:R-:W-:Y:S01]  /*1e50*/  LEA R97, R10, UR5, 0x1 ;  /* 0x000000050a617c11 */ /* 0x000fe2000f8e08ff */
[----:B------:R-:W-:Y:S01]  /*1e60*/  IMAD R188, R9, 0x2, R188 ;  /* 0x0000000209bc7824 */ /* 0x000fe200078e02bc */
[----:B------:R-:W-:-:S03]  /*1e70*/  LOP3.LUT P0, RZ, R5, 0x2, RZ, 0xc0, !PT ;  /* 0x0000000205ff7812 */ /* 0x000fc6000780c0ff */
[----:B------:R-:W-:Y:S01]  /*1e80*/  VIADD R89, R188, UR5 ;  /* 0x00000005bc597c36 */ /* 0x000fe20008000000 */
[----:B------:R-:W-:-:S04]  /*1e90*/  DEPBAR.LE SB0, 0x0 ;  /* 0x000080000000791a */ /* 0x000fc80000000000 */
[----:B------:R-:W-:Y:S01]  /*1ea0*/  BAR.SYNC.DEFER_BLOCKING 0x0 ;  /* 0x0000000000007b1d */ /* 0x000fe20000010000 */
[----:B------:R-:W-:-:S05]  /*1eb0*/  SEL R80, R80, 0xffffffe0, !P0 ;  /* 0xffffffe050507807 */ /* 0x000fca0004000000 */
[--C-:B------:R-:W-:Y:S02]  /*1ec0*/  IMAD.IADD R96, R97, 0x1, R80.reuse ;  /* 0x0000000161607824 */ /* 0x100fe400078e0250 */
[----:B------:R-:W-:Y:S01]  /*1ed0*/  IMAD.IADD R91, R89, 0x1, R80 ;  /* 0x00000001595b7824 */ /* 0x000fe200078e0250 */
        /* <DEDUP_REMOVED lines=17> */
[----:B------:R1:W-:Y:S01]  /*1ff0*/  @!P2 LDGSTS.E.BYPASS.LTC128B.128 [R199+0x17000], desc[UR12][R12.64+0x100] ;  /* 0x170001000cc7afae */ /* 0x0003e2000b981a0c */
[----:B------:R-:W-:-:S03]  /*2000*/  LOP3.LUT P2, RZ, R5, 0x4, RZ, 0xc0, !PT ;  /* 0x0000000405ff7812 */ /* 0x000fc6000784c0ff */
[----:B------:R-:W-:Y:S01]  /*2010*/  LDSM.16.M88.4 R52, [R97] ;  /* 0x000000006134783b */ /* 0x000fe20000000200 */
[----:B------:R-:W-:-:S03]  /*2020*/  SEL R4, R4, 0xffffffc0, !P2 ;  /* 0xffffffc004047807 */ /* 0x000fc60005000000 */
[----:B------:R-:W2:Y:S02]  /*2030*/  LDSM.16.M88.4 R24, [R188+UR5+0xc000] ;  /* 0x00c00005bc18783b */ /* 0x000ea40008000200 */
[--C-:B------:R-:W-:Y:S02]  /*2040*/  IMAD.IADD R93, R97, 0x1, R4.reuse ;  /* 0x00000001615d7824 */ /* 0x100fe400078e0204 */
[----:B------:R-:W3:Y:S01]  /*2050*/  LDSM.16.M88.4 R16, [R188+UR5+0xc800] ;  /* 0x00c80005bc10783b */ /* 0x000ee20008000200 */
[----:B------:R-:W-:Y:S02]  /*2060*/  IMAD.IADD R89, R89, 0x1, R4 ;  /* 0x0000000159597824 */ /* 0x000fe400078e0204 */
[C---:B------:R-:W-:Y:S01]  /*2070*/  IMAD.IADD R92, R80.reuse, 0x1, R93 ;  /* 0x00000001505c7824 */ /* 0x040fe200078e025d */
[----:B------:R-:W4:Y:S01]  /*2080*/  LDSM.16.M88.4 R60, [R188+UR5+0xd000] ;  /* 0x00d00005bc3c783b */ /* 0x000f220008000200 */
[----:B------:R-:W-:-:S03]  /*2090*/  IMAD.IADD R87, R80, 0x1, R89 ;  /* 0x0000000150577824 */ /* 0x000fc600078e0259 */
[----:B------:R-:W5:Y:S04]  /*20a0*/  LDSM.16.M88.4 R32, [R188+UR5+0xd800] ;  /* 0x00d80005bc20783b */ /* 0x000f680008000200 */
[----:B------:R-:W-:Y:S04]  /*20b0*/  LDSM.16.M88.4 R8, [R96] ;  /* 0x000000006008783b */ /* 0x000fe80000000200 */
[----:B------:R-:W5:Y:S04]  /*20c0*/  LDSM.16.M88.4 R36, [R91+0xc000] ;  /* 0x00c000005b24783b */ /* 0x000f680000000200 */
[----:B-1----:R-:W1:Y:S04]  /*20d0*/  LDSM.16.M88.4 R12, [R91+0xc800] ;  /* 0x00c800005b0c783b */ /* 0x002e680000000200 */
[----:B------:R-:W1:Y:S04]  /*20e0*/  LDSM.16.M88.4 R76, [R91+0xd000] ;  /* 0x00d000005b4c783b */ /* 0x000e680000000200 */
[----:B------:R-:W1:Y:S04]  /*20f0*/  LDSM.16.M88.4 R48, [R91+0xd800] ;  /* 0x00d800005b30783b */ /* 0x000e680000000200 */
[----:B------:R-:W-:Y:S01]  /*2100*/  LDSM.16.M88.4 R40, [R89+0xc000] ;  /* 0x00c000005928783b */ /* 0x000fe20000000200 */
[C---:B--2---:R-:W-:Y:S03]  /*2110*/  HMMA.16816.F32.BF16 R28, R52.reuse, R24, RZ ;  /* 0x00000018341c723c */ /* 0x044fe600000418ff */
[----:B------:R-:W-:Y:S04]  /*2120*/  LDSM.16.M88.4 R72, [R89+0xc800] ;  /* 0x00c800005948783b */ /* 0x000fe80000000200 */
[----:B------:R-:W-:Y:S01]  /*2130*/  LDSM.16.M88.4 R68, [R89+0xd000] ;  /* 0x00d000005944783b */ /* 0x000fe20000000200 */
[C---:B---3--:R-:W-:Y:S03]  /*2140*/  HMMA.16816.F32.BF16 R20, R52.reuse, R16, RZ ;  /* 0x000000103414723c */ /* 0x048fe600000418ff */
[----:B------:R-:W-:Y:S04]  /*2150*/  LDSM.16.M88.4 R44, [R89+0xd800] ;  /* 0x00d80000592c783b */ /* 0x000fe80000000200 */
[----:B------:R-:W0:Y:S01]  /*2160*/  LDGDEPBAR ;  /* 0x00000000000079af */ /* 0x000e220000000000 */
[C---:B----4-:R-:W-:Y:S08]  /*2170*/  HMMA.16816.F32.BF16 R64, R52.reuse, R60, RZ ;  /* 0x0000003c3440723c */ /* 0x050ff000000418ff */
[C---:B------:R-:W-:Y:S08]  /*2180*/  HMMA.16816.F32.BF16 R24, R52.reuse, R26, RZ ;  /* 0x0000001a3418723c */ /* 0x040ff000000418ff */
[C---:B------:R-:W-:Y:S08]  /*2190*/  HMMA.16816.F32.BF16 R16, R52.reuse, R18, RZ ;  /* 0x000000123410723c */ /* 0x040ff000000418ff */
[C---:B------:R-:W-:Y:S08]  /*21a0*/  HMMA.16816.F32.BF16 R60, R52.reuse, R62, RZ ;  /* 0x0000003e343c723c */ /* 0x040ff000000418ff */
[C---:B-----5:R-:W-:Y:S08]  /*21b0*/  HMMA.16816.F32.BF16 R56, R52.reuse, R32, RZ ;  /* 0x000000203438723c */ /* 0x060ff000000418ff */
[----:B------:R-:W-:Y:S01]  /*21c0*/  HMMA.16816.F32.BF16 R52, R52, R34, RZ ;  /* 0x000000223434723c */ /* 0x000fe200000418ff */
[----:B------:R-:W2:Y:S07]  /*21d0*/  LDSM.16.M88.4 R32, [R93] ;  /* 0x000000005d20783b */ /* 0x000eae0000000200 */
[C---:B------:R-:W-:Y:S08]  /*21e0*/  HMMA.16816.F32.BF16 R28, R8.reuse, R36, R28 ;  /* 0x00000024081c723c */ /* 0x040ff0000004181c */
[C---:B------:R-:W-:Y:S01]  /*21f0*/  HMMA.16816.F32.BF16 R24, R8.reuse, R38, R24 ;  /* 0x000000260818723c */ /* 0x040fe20000041818 */
[----:B------:R-:W-:Y:S07]  /*2200*/  LDSM.16.M88.4 R36, [R92] ;  /* 0x000000005c24783b */ /* 0x000fee0000000200 */
[C---:B-1----:R-:W-:Y:S08]  /*2210*/  HMMA.16816.F32.BF16 R20, R8.reuse, R12, R20 ;  /* 0x0000000c0814723c */ /* 0x042ff00000041814 */
[C---:B------:R-:W-:Y:S01]  /*2220*/  HMMA.16816.F32.BF16 R16, R8.reuse, R14, R16 ;  /* 0x0000000e0810723c */ /* 0x040fe20000041810 */
[----:B------:R-:W1:Y:S07]  /*2230*/  LDSM.16.M88.4 R12, [R87+0xc000] ;  /* 0x00c00000570c783b */ /* 0x000e6e0000000200 */
[C---:B------:R-:W-:Y:S08]  /*2240*/  HMMA.16816.F32.BF16 R64, R8.reuse, R76, R64 ;  /* 0x0000004c0840723c */ /* 0x040ff00000041840 */
[C---:B------:R-:W-:Y:S01]  /*2250*/  HMMA.16816.F32.BF16 R60, R8.reuse, R78, R60 ;  /* 0x0000004e083c723c */ /* 0x040fe2000004183c */
[----:B------:R-:W-:Y:S07]  /*2260*/  LDSM.16.M88.4 R76, [R92+0x4000] ;  /* 0x004000005c4c783b */ /* 0x000fee0000000200 */
[C---:B------:R-:W-:Y:S08]  /*2270*/  HMMA.16816.F32.BF16 R56, R8.reuse, R48, R56 ;  /* 0x000000300838723c */ /* 0x040ff00000041838 */
[----:B------:R-:W-:Y:S01]  /*2280*/  HMMA.16816.F32.BF16 R52, R8, R50, R52 ;  /* 0x000000320834723c */ /* 0x000fe20000041834 */
[----:B------:R-:W3:Y:S04]  /*2290*/  LDSM.16.M88.4 R8, [R87+0xc800] ;  /* 0x00c800005708783b */ /* 0x000ee80000000200 */
[----:B------:R-:W-:Y:S03]  /*22a0*/  LDSM.16.M88.4 R48, [R87+0xd800] ;  /* 0x00d800005730783b */ /* 0x000fe60000000200 */
[C---:B--2---:R-:W-:Y:S08]  /*22b0*/  HMMA.16816.F32.BF16 R28, R32.reuse, R40, R28 ;  /* 0x00000028201c723c */ /* 0x044ff0000004181c */
[C---:B------:R-:W-:Y:S01]  /*22c0*/  HMMA.16816.F32.BF16 R24, R32.reuse, R42, R24 ;  /* 0x0000002a2018723c */ /* 0x040fe20000041818 */
[----:B------:R-:W2:Y:S07]  /*22d0*/  LDSM.16.M88.4 R40, [R87+0xd000] ;  /* 0x00d000005728783b */ /* 0x000eae0000000200 */
[C---:B------:R-:W-:Y:S08]  /*22e0*/  HMMA.16816.F32.BF16 R20, R32.reuse, R72, R20 ;  /* 0x000000482014723c */ /* 0x040ff00000041814 */
[C---:B------:R-:W-:Y:S01]  /*22f0*/  HMMA.16816.F32.BF16 R16, R32.reuse, R74, R16 ;  /* 0x0000004a2010723c */ /* 0x040fe20000041810 */
[----:B------:R-:W-:Y:S07]  /*2300*/  LDSM.16.M88.4 R72, [R91+0xf800] ;  /* 0x00f800005b48783b */ /* 0x000fee0000000200 */
[C---:B------:R-:W-:Y:S08]  /*2310*/  HMMA.16816.F32.BF16 R64, R32.reuse, R68, R64 ;  /* 0x000000442040723c */ /* 0x040ff00000041840 */
[C---:B------:R-:W-:Y:S01]  /*2320*/  HMMA.16816.F32.BF16 R60, R32.reuse, R70, R60 ;  /* 0x00000046203c723c */ /* 0x040fe2000004183c */
[----:B------:R-:W-:Y:S07]  /*2330*/  LDSM.16.M88.4 R68, [R96+0x4000] ;  /* 0x004000006044783b */ /* 0x000fee0000000200 */
[C---:B------:R-:W-:Y:S08]  /*2340*/  HMMA.16816.F32.BF16 R56, R32.reuse, R44, R56 ;  /* 0x0000002c2038723c */ /* 0x040ff00000041838 */
[----:B------:R-:W-:Y:S01]  /*2350*/  HMMA.16816.F32.BF16 R52, R32, R46, R52 ;  /* 0x0000002e2034723c */ /* 0x000fe20000041834 */
[----:B------:R-:W-:Y:S04]  /*2360*/  LDSM.16.M88.4 R32, [R97+0x4000] ;  /* 0x004000006120783b */ /* 0x000fe80000000200 */
[----:B------:R-:W-:Y:S03]  /*2370*/  LDSM.16.M88.4 R44, [R188+UR5+0xf000] ;  /* 0x00f00005bc2c783b */ /* 0x000fe60008000200 */
[C---:B-1----:R-:W-:Y:S08]  /*2380*/  HMMA.16816.F32.BF16 R28, R36.reuse, R12, R28 ;  /* 0x0000000c241c723c */ /* 0x042ff0000004181c */
[C---:B------:R-:W-:Y:S01]  /*2390*/  HMMA.16816.F32.BF16 R24, R36.reuse, R14, R24 ;  /* 0x0000000e2418723c */ /* 0x040fe20000041818 */
[----:B------:R-:W1:Y:S07]  /*23a0*/  LDSM.16.M88.4 R12, [R188+UR5+0xe000] ;  /* 0x00e00005bc0c783b */ /* 0x000e6e0008000200 */
[C---:B---3--:R-:W-:Y:S08]  /*23b0*/  HMMA.16816.F32.BF16 R20, R36.reuse, R8, R20 ;  /* 0x000000082414723c */ /* 0x048ff00000041814 */
[C---:B------:R-:W-:Y:S01]  /*23c0*/  HMMA.16816.F32.BF16 R16, R36.reuse, R10, R16 ;  /* 0x0000000a2410723c */ /* 0x040fe20000041810 */
[----:B------:R-:W3:Y:S07]  /*23d0*/  LDSM.16.M88.4 R8, [R188+UR5+0xe800] ;  /* 0x00e80005bc08783b */ /* 0x000eee0008000200 */
[C---:B--2---:R-:W-:Y:S08]  /*23e0*/  HMMA.16816.F32.BF16 R64, R36.reuse, R40, R64 ;  /* 0x000000282440723c */ /* 0x044ff00000041840 */
[C---:B------:R-:W-:Y:S01]  /*23f0*/  HMMA.16816.F32.BF16 R60, R36.reuse, R42, R60 ;  /* 0x0000002a243c723c */ /* 0x040fe2000004183c */
[----:B------:R-:W2:Y:S07]  /*2400*/  LDSM.16.M88.4 R40, [R188+UR5+0xf800] ;  /* 0x00f80005bc28783b */ /* 0x000eae0008000200 */
[C---:B------:R-:W-:Y:S08]  /*2410*/  HMMA.16816.F32.BF16 R56, R36.reuse, R48, R56 ;  /* 0x000000302438723c */ /* 0x040ff00000041838 */
[----:B------:R-:W-:Y:S01]  /*2420*/  HMMA.16816.F32.BF16 R52, R36, R50, R52 ;  /* 0x000000322434723c */ /* 0x000fe20000041834 */
[----:B------:R-:W4:Y:S04]  /*2430*/  LDSM.16.M88.4 R36, [R91+0xe000] ;  /* 0x00e000005b24783b */ /* 0x000f280000000200 */
[----:B------:R-:W-:Y:S03]  /*2440*/  LDSM.16.M88.4 R48, [R89+0xe000] ;  /* 0x00e000005930783b */ /* 0x000fe60000000200 */
[C---:B-1----:R-:W-:Y:S08]  /*2450*/  HMMA.16816.F32.BF16 R28, R32.reuse, R12, R28 ;  /* 0x0000000c201c723c */ /* 0x042ff0000004181c */
[C---:B------:R-:W-:Y:S01]  /*2460*/  HMMA.16816.F32.BF16 R24, R32.reuse, R14, R24 ;  /* 0x0000000e2018723c */ /* 0x040fe20000041818 */
[----:B------:R-:W1:Y:S07]  /*2470*/  LDSM.16.M88.4 R12, [R91+0xe800] ;  /* 0x00e800005b0c783b */ /* 0x000e6e0000000200 */
[C---:B---3--:R-:W-:Y:S08]  /*2480*/  HMMA.16816.F32.BF16 R20, R32.reuse, R8, R20 ;  /* 0x000000082014723c */ /* 0x048ff00000041814 */
[C---:B------:R-:W-:Y:S01]  /*2490*/  HMMA.16816.F32.BF16 R16, R32.reuse, R10, R16 ;  /* 0x0000000a2010723c */ /* 0x040fe20000041810 */
[----:B------:R-:W3:Y:S07]  /*24a0*/  LDSM.16.M88.4 R8, [R91+0xf000] ;  /* 0x00f000005b08783b */ /* 0x000eee0000000200 */
[C---:B------:R-:W-:Y:S08]  /*24b0*/  HMMA.16816.F32.BF16 R64, R32.reuse, R44, R64 ;  /* 0x0000002c2040723c */ /* 0x040ff00000041840 */
[C---:B------:R-:W-:Y:S01]  /*24c0*/  HMMA.16816.F32.BF16 R60, R32.reuse, R46, R60 ;  /* 0x0000002e203c723c */ /* 0x040fe2000004183c */
[----:B------:R-:W-:Y:S07]  /*24d0*/  LDSM.16.M88.4 R44, [R89+0xe800] ;  /* 0x00e80000592c783b */ /* 0x000fee0000000200 */
[C---:B--2---:R-:W-:Y:S08]  /*24e0*/  HMMA.16816.F32.BF16 R56, R32.reuse, R40, R56 ;  /* 0x000000282038723c */ /* 0x044ff00000041838 */
[----:B------:R-:W-:Y:S01]  /*24f0*/  HMMA.16816.F32.BF16 R52, R32, R42, R52 ;  /* 0x0000002a2034723c */ /* 0x000fe20000041834 */
[----:B------:R-:W2:Y:S04]  /*2500*/  LDSM.16.M88.4 R32, [R93+0x4000] ;  /* 0x004000005d20783b */ /* 0x000ea80000000200 */
[----:B------:R-:W5:Y:S03]  /*2510*/  LDSM.16.M88.4 R40, [R89+0xf000] ;  /* 0x00f000005928783b */ /* 0x000f660000000200 */
[C---:B----4-:R-:W-:Y:S08]  /*2520*/  HMMA.16816.F32.BF16 R28, R68.reuse, R36, R28 ;  /* 0x00000024441c723c */ /* 0x050ff0000004181c */
[C---:B------:R-:W-:Y:S01]  /*2530*/  HMMA.16816.F32.BF16 R24, R68.reuse, R38, R24 ;  /* 0x000000264418723c */ /* 0x040fe20000041818 */
[----:B------:R-:W4:Y:S07]  /*2540*/  LDSM.16.M88.4 R36, [R89+0xf800] ;  /* 0x00f800005924783b */ /* 0x000f2e0000000200 */
[C---:B-1----:R-:W-:Y:S08]  /*2550*/  HMMA.16816.F32.BF16 R20, R68.reuse, R12, R20 ;  /* 0x0000000c4414723c */ /* 0x042ff00000041814 */
[C---:B------:R-:W-:Y:S01]  /*2560*/  HMMA.16816.F32.BF16 R16, R68.reuse, R14, R16 ;  /* 0x0000000e4410723c */ /* 0x040fe20000041810 */
[----:B------:R-:W1:Y:S07]  /*2570*/  LDSM.16.M88.4 R12, [R87+0xe000] ;  /* 0x00e00000570c783b */ /* 0x000e6e0000000200 */
[C---:B---3--:R-:W-:Y:S08]  /*2580*/  HMMA.16816.F32.BF16 R64, R68.reuse, R8, R64 ;  /* 0x000000084440723c */ /* 0x048ff00000041840 */
[C---:B------:R-:W-:Y:S01]  /*2590*/  HMMA.16816.F32.BF16 R60, R68.reuse, R10, R60 ;  /* 0x0000000a443c723c */ /* 0x040fe2000004183c */
[----:B------:R-:W3:Y:S07]  /*25a0*/  LDSM.16.M88.4 R8, [R87+0xe800] ;  /* 0x00e800005708783b */ /* 0x000eee0000000200 */
[C---:B------:R-:W-:Y:S08]  /*25b0*/  HMMA.16816.F32.BF16 R56, R68.reuse, R72, R56 ;  /* 0x000000484438723c */ /* 0x040ff00000041838 */
[----:B------:R-:W-:Y:S01]  /*25c0*/  HMMA.16816.F32.BF16 R52, R68, R74, R52 ;  /* 0x0000004a4434723c */ /* 0x000fe20000041834 */
[----:B------:R-:W3:Y:S04]  /*25d0*/  LDSM.16.M88.4 R68, [R87+0xf800] ;  /* 0x00f800005744783b */ /* 0x000ee80000000200 */
[----:B------:R-:W3:Y:S03]  /*25e0*/  LDSM.16.M88.4 R72, [R87+0xf000] ;  /* 0x00f000005748783b */ /* 0x000ee60000000200 */
[C---:B--2---:R-:W-:Y:S08]  /*25f0*/  HMMA.16816.F32.BF16 R28, R32.reuse, R48, R28 ;  /* 0x00000030201c723c */ /* 0x044ff0000004181c */
[C---:B------:R-:W-:Y:S01]  /*2600*/  HMMA.16816.F32.BF16 R24, R32.reuse, R50, R24 ;  /* 0x000000322018723c */ /* 0x040fe20000041818 */
[----:B------:R-:W-:Y:S07]  /*2610*/  LDSM.16.M88.4 R48, [R97+0x8000] ;  /* 0x008000006130783b */ /* 0x000fee0000000200 */
[C---:B------:R-:W-:Y:S08]  /*2620*/  HMMA.16816.F32.BF16 R20, R32.reuse, R44, R20 ;  /* 0x0000002c2014723c */ /* 0x040ff00000041814 */
[C---:B------:R-:W-:Y:S01]  /*2630*/  HMMA.16816.F32.BF16 R16, R32.reuse, R46, R16 ;  /* 0x0000002e2010723c */ /* 0x040fe20000041810 */
[----:B------:R-:W2:Y:S07]  /*2640*/  LDSM.16.M88.4 R44, [R188+UR5+0x10000] ;  /* 0x01000005bc2c783b */ /* 0x000eae0008000200 */
[C---:B-----5:R-:W-:Y:S08]  /*2650*/  HMMA.16816.F32.BF16 R64, R32.reuse, R40, R64 ;  /* 0x000000282040723c */ /* 0x060ff00000041840 */
[C---:B------:R-:W-:Y:S01]  /*2660*/  HMMA.16816.F32.BF16 R60, R32.reuse, R42, R60 ;  /* 0x0000002a203c723c */ /* 0x040fe2000004183c */
[----:B------:R-:W-:Y:S07]  /*2670*/  LDSM.16.M88.4 R40, [R188+UR5+0x10800] ;  /* 0x01080005bc28783b */ /* 0x000fee0008000200 */
[C---:B----4-:R-:W-:Y:S08]  /*2680*/  HMMA.16816.F32.BF16 R56, R32.reuse, R36, R56 ;  /* 0x000000242038723c */ /* 0x050ff00000041838 */
[----:B------:R-:W-:Y:S01]  /*2690*/  HMMA.16816.F32.BF16 R52, R32, R38, R52 ;  /* 0x000000262034723c */ /* 0x000fe20000041834 */
[----:B------:R-:W4:Y:S04]  /*26a0*/  LDSM.16.M88.4 R36, [R188+UR5+0x11000] ;  /* 0x01100005bc24783b */ /* 0x000f280008000200 */
[----:B------:R-:W5:Y:S03]  /*26b0*/  LDSM.16.M88.4 R32, [R188+UR5+0x11800] ;  /* 0x01180005bc20783b */ /* 0x000f660008000200 */
[C---:B-1----:R-:W-:Y:S08]  /*26c0*/  HMMA.16816.F32.BF16 R28, R76.reuse, R12, R28 ;  /* 0x0000000c4c1c723c */ /* 0x042ff0000004181c */
[C---:B------:R-:W-:Y:S01]  /*26d0*/  HMMA.16816.F32.BF16 R24, R76.reuse, R14, R24 ;  /* 0x0000000e4c18723c */ /* 0x040fe20000041818 */
[----:B------:R-:W-:Y:S07]  /*26e0*/  LDSM.16.M88.4 R12, [R96+0x8000] ;  /* 0x00800000600c783b */ /* 0x000fee0000000200 */
[C---:B---3--:R-:W-:Y:S08]  /*26f0*/  HMMA.16816.F32.BF16 R20, R76.reuse, R8, R20 ;  /* 0x000000084c14723c */ /* 0x048ff00000041814 */
[C---:B------:R-:W-:Y:S01]  /*2700*/  HMMA.16816.F32.BF16 R16, R76.reuse, R10, R16 ;  /* 0x0000000a4c10723c */ /* 0x040fe20000041810 */
[----:B------:R-:W1:Y:S07]  /*2710*/  LDSM.16.M88.4 R8, [R91+0x10000] ;  /* 0x010000005b08783b */ /* 0x000e6e0000000200 */
[C---:B------:R-:W-:Y:S08]  /*2720*/  HMMA.16816.F32.BF16 R56, R76.reuse, R68, R56 ;  /* 0x000000444c38723c */ /* 0x040ff00000041838 */
[C---:B------:R-:W-:Y:S08]  /*2730*/  HMMA.16816.F32.BF16 R64, R76.reuse, R72, R64 ;  /* 0x000000484c40723c */ /* 0x040ff00000041840 */
[C---:B------:R-:W-:Y:S01]  /*2740*/  HMMA.16816.F32.BF16 R60, R76.reuse, R74, R60 ;  /* 0x0000004a4c3c723c */ /* 0x040fe2000004183c */
[----:B------:R-:W3:Y:S07]  /*2750*/  LDSM.16.M88.4 R72, [R91+0x11000] ;  /* 0x011000005b48783b */ /* 0x000eee0000000200 */
[----:B------:R-:W-:Y:S01]  /*2760*/  HMMA.16816.F32.BF16 R68, R76, R70, R52 ;  /* 0x000000464c44723c */ /* 0x000fe20000041834 */
[----:B------:R-:W3:Y:S04]  /*2770*/  LDSM.16.M88.4 R52, [R91+0x10800] ;  /* 0x010800005b34783b */ /* 0x000ee80000000200 */
[----:B------:R-:W-:Y:S03]  /*2780*/  LDSM.16.M88.4 R76, [R87+0x10000] ;  /* 0x01000000574c783b */ /* 0x000fe60000000200 */
[C---:B--2---:R-:W-:Y:S08]  /*2790*/  HMMA.16816.F32.BF16 R28, R48.reuse, R44, R28 ;  /* 0x0000002c301c723c */ /* 0x044ff0000004181c */
[C---:B------:R-:W-:Y:S01]  /*27a0*/  HMMA.16816.F32.BF16 R24, R48.reuse, R46, R24 ;  /* 0x0000002e3018723c */ /* 0x040fe20000041818 */
[----:B------:R-:W2:Y:S07]  /*27b0*/  LDSM.16.M88.4 R44, [R91+0x11800] ;  /* 0x011800005b2c783b */ /* 0x000eae0000000200 */
[C---:B----4-:R-:W-:Y:S08]  /*27c0*/  HMMA.16816.F32.BF16 R64, R48.reuse, R36, R64 ;  /* 0x000000243040723c */ /* 0x050ff00000041840 */
[C---:B------:R-:W-:Y:S01]  /*27d0*/  HMMA.16816.F32.BF16 R60, R48.reuse, R38, R60 ;  /* 0x00000026303c723c */ /* 0x040fe2000004183c */
[----:B------:R-:W-:Y:S07]  /*27e0*/  LDSM.16.M88.4 R36, [R93+0x8000] ;  /* 0x008000005d24783b */ /* 0x000fee0000000200 */
[C---:B-----5:R-:W-:Y:S08]  /*27f0*/  HMMA.16816.F32.BF16 R56, R48.reuse, R32, R56 ;  /* 0x000000203038723c */ /* 0x060ff00000041838 */
[----:B------:R-:W-:Y:S01]  /*2800*/  HMMA.16816.F32.BF16 R68, R48, R34, R68 ;  /* 0x000000223044723c */ /* 0x000fe20000041844 */
[----:B------:R-:W4:Y:S07]  /*2810*/  LDSM.16.M88.4 R32, [R89+0x10000] ;  /* 0x010000005920783b */ /* 0x000f2e0000000200 */
[C---:B-1----:R-:W-:Y:S08]  /*2820*/  HMMA.16816.F32.BF16 R28, R12.reuse, R8, R28 ;  /* 0x000000080c1c723c */ /* 0x042ff0000004181c */
[----:B------:R-:W-:Y:S01]  /*2830*/  HMMA.16816.F32.BF16 R24, R12, R10, R24 ;  /* 0x0000000a0c18723c */ /* 0x000fe20000041818 */
[----:B------:R-:W1:Y:S07]  /*2840*/  LDSM.16.M88.4 R8, [R89+0x10800] ;  /* 0x010800005908783b */ /* 0x000e6e0000000200 */
[C---:B------:R-:W-:Y:S08]  /*2850*/  HMMA.16816.F32.BF16 R20, R48.reuse, R40, R20 ;  /* 0x000000283014723c */ /* 0x040ff00000041814 */
[----:B------:R-:W-:Y:S01]  /*2860*/  HMMA.16816.F32.BF16 R16, R48, R42, R16 ;  /* 0x0000002a3010723c */ /* 0x000fe20000041810 */
[----:B------:R-:W5:Y:S04]  /*2870*/  LDSM.16.M88.4 R40, [R89+0x11000] ;  /* 0x011000005928783b */ /* 0x000f680000000200 */
[----:B------:R-:W5:Y:S03]  /*2880*/  LDSM.16.M88.4 R48, [R92+0x8000] ;  /* 0x008000005c30783b */ /* 0x000f660000000200 */
[C---:B---3--:R-:W-:Y:S08]  /*2890*/  HMMA.16816.F32.BF16 R64, R12.reuse, R72, R64 ;  /* 0x000000480c40723c */ /* 0x048ff00000041840 */
[C---:B------:R-:W-:Y:S08]  /*28a0*/  HMMA.16816.F32.BF16 R20, R12.reuse, R52, R20 ;  /* 0x000000340c14723c */ /* 0x040ff00000041814 */
[C---:B------:R-:W-:Y:S01]  /*28b0*/  HMMA.16816.F32.BF16 R16, R12.reuse, R54, R16 ;  /* 0x000000360c10723c */ /* 0x040fe20000041810 */
[----:B------:R-:W3:Y:S07]  /*28c0*/  LDSM.16.M88.4 R52, [R89+0x11800] ;  /* 0x011800005934783b */ /* 0x000eee0000000200 */
[C---:B------:R-:W-:Y:S01]  /*28d0*/  HMMA.16816.F32.BF16 R60, R12.reuse, R74, R60 ;  /* 0x0000004a0c3c723c */ /* 0x040fe2000004183c */
[----:B------:R-:W3:Y:S07]  /*28e0*/  LDSM.16.M88.4 R72, [R87+0x10800] ;  /* 0x010800005748783b */ /* 0x000eee0000000200 */
[----:B--2---:R-:W-:Y:S01]  /*28f0*/  HMMA.16816.F32.BF16 R56, R12, R44, R56 ;  /* 0x0000002c0c38723c */ /* 0x004fe20000041838 */
[----:B------:R-:W-:-:S02]  /*2900*/  VIADD R45, R86, 0x8 ;  /* 0x00000008562d7836 */ /* 0x000fc40000000000 */
[----:B------:R-:W-:-:S05]  /*2910*/  VIADD R44, R86, 0x9 ;  /* 0x00000009562c7836 */ /* 0x000fca0000000000 */
[----:B------:R-:W-:Y:S01]  /*2920*/  HMMA.16816.F32.BF16 R68, R12, R46, R68 ;  /* 0x0000002e0c44723c */ /* 0x000fe20000041844 */
[----:B------:R-:W2:Y:S01]  /*2930*/  LDSM.16.M88.4 R12, [R87+0x11000] ;  /* 0x01100000570c783b */ /* 0x000ea20000000200 */
[----:B------:R-:W-:-:S06]  /*2940*/  VIADD R46, R86, 0x1 ;  /* 0x00000001562e7836 */ /* 0x000fcc0000000000 */
[C---:B----4-:R-:W-:Y:S08]  /*2950*/  HMMA.16816.F32.BF16 R28, R36.reuse, R32, R28 ;  /* 0x00000020241c723c */ /* 0x050ff0000004181c */
[C---:B------:R-:W-:Y:S08]  /*2960*/  HMMA.16816.F32.BF16 R24, R36.reuse, R34, R24 ;  /* 0x000000222418723c */ /* 0x040ff00000041818 */
[----:B-1----:R-:W-:Y:S01]  /*2970*/  HMMA.16816.F32.BF16 R32, R36, R8, R20 ;  /* 0x000000082420723c */ /* 0x002fe20000041814 */
[----:B------:R-:W1:Y:S01]  /*2980*/  LDSM.16.M88.4 R20, [R87+0x11800] ;  /* 0x011800005714783b */ /* 0x000e620000000200 */
[----:B------:R-:W-:Y:S01]  /*2990*/  SHF.R.U32.HI R8, RZ, 0x2, R5 ;  /* 0x00000002ff087819 */ /* 0x000fe20000011605 */
[----:B------:R-:W-:-:S04]  /*29a0*/  DEPBAR.LE SB0, 0x0 ;  /* 0x000080000000791a */ /* 0x000fc80000000000 */
[----:B------:R-:W-:Y:S01]  /*29b0*/  LOP3.LUT R9, R95, 0x1f0, RZ, 0xc0, !PT ;  /* 0x000001f05f097812 */ /* 0x000fe200078ec0ff */
[----:B------:R-:W-:Y:S01]  /*29c0*/  HMMA.16816.F32.BF16 R16, R36, R10, R16 ;  /* 0x0000000a2410723c */ /* 0x000fe20000041810 */
[----:B------:R-:W-:Y:S01]  /*29d0*/  LOP3.LUT R8, R8, 0x7, RZ, 0xc0, !PT ;  /* 0x0000000708087812 */ /* 0x000fe200078ec0ff */
[----:B------:R-:W-:-:S03]  /*29e0*/  VIADD R10, R86, 0x38 ;  /* 0x00000038560a7836 */ /* 0x000fc60000000000 */
[----:B------:R-:W-:Y:S01]  /*29f0*/  IADD3 R9, PT, PT, R8, UR4, R9 ;  /* 0x0000000408097c10 */ /* 0x000fe2000fffe009 */
[C---:B------:R-:W-:Y:S02]  /*2a00*/  VIADD R8, R86.reuse, 0x39 ;  /* 0x0000003956087836 */ /* 0x040fe40000000000 */
[C---:B-----5:R-:W-:Y:S01]  /*2a10*/  HMMA.16816.F32.BF16 R64, R36.reuse, R40, R64 ;  /* 0x000000282440723c */ /* 0x060fe20000041840 */
[C---:B------:R-:W-:Y:S01]  /*2a20*/  IADD3 R90, PT, PT, R9.reuse, 0x1, R90 ;  /* 0x00000001095a7810 */ /* 0x040fe20007ffe05a */
[C---:B------:R-:W-:Y:S01]  /*2a30*/  VIADD R40, R86.reuse, 0x19 ;  /* 0x0000001956287836 */ /* 0x040fe20000000000 */
[-C--:B------:R-:W-:Y:S01]  /*2a40*/  IADD3 R192, PT, PT, R9, R85.reuse, -R88 ;  /* 0x0000005509c07210 */ /* 0x080fe20007ffe858 */
[----:B------:R-:W-:Y:S01]  /*2a50*/  VIADD R9, R86, 0x11 ;  /* 0x0000001156097836 */ /* 0x000fe20000000000 */
[----:B------:R-:W-:Y:S02]  /*2a60*/  VIMNMX R191, PT, PT, R90, R85, PT ;  /* 0x000000555abf7248 */ /* 0x000fe40003fe0100 */
[----:B------:R-:W-:Y:S01]  /*2a70*/  ISETP.GT.AND P4, PT, R192, R86, PT ;  /* 0x00000056c000720c */ /* 0x000fe20003f84270 */
[----:B------:R-:W-:Y:S01]  /*2a80*/  HMMA.16816.F32.BF16 R60, R36, R42, R60 ;  /* 0x0000002a243c723c */ /* 0x000fe2000004183c */
[----:B------:R-:W-:Y:S01]  /*2a90*/  VIADD R43, R86, 0x10 ;  /* 0x00000010562b7836 */ /* 0x000fe20000000000 */
[----:B------:R-:W-:Y:S01]  /*2aa0*/  ISETP.GT.AND P3, PT, R192, R46, PT ;  /* 0x0000002ec000720c */ /* 0x000fe20003f64270 */
[C---:B------:R-:W-:Y:S01]  /*2ab0*/  VIADD R42, R86.reuse, 0x18 ;  /* 0x00000018562a7836 */ /* 0x040fe20000000000 */
[----:B------:R-:W-:Y:S01]  /*2ac0*/  ISETP.GE.AND P5, PT, R86, R191, PT ;  /* 0x000000bf5600720c */ /* 0x000fe20003fa6270 */
[C---:B------:R-:W-:Y:S01]  /*2ad0*/  VIADD R133, R192.reuse, 0x8 ;  /* 0x00000008c0857836 */ /* 0x040fe20000000000 */
[----:B------:R-:W-:-:S02]  /*2ae0*/  ISETP.GT.AND P1, PT, R192, R45, PT ;  /* 0x0000002dc000720c */ /* 0x000fc40003f24270 */
[----:B------:R-:W-:Y:S01]  /*2af0*/  HMMA.16816.F32.BF16 R28, R48, R76, R28 ;  /* 0x0000004c301c723c */ /* 0x000fe2000004181c */
[----:B------:R-:W-:Y:S02]  /*2b00*/  ISETP.GE.AND P6, PT, R46, R191, PT ;  /* 0x000000bf2e00720c */ /* 0x000fe40003fc6270 */
[----:B------:R-:W-:-:S05]  /*2b10*/  VIADDMNMX R190, R90, 0x8, R85, PT ;  /* 0x000000085abe7846 */ /* 0x000fca0003800155 */
[C---:B---3--:R-:W-:Y:S08]  /*2b20*/  HMMA.16816.F32.BF16 R56, R36.reuse, R52, R56 ;  /* 0x000000342438723c */ /* 0x048ff00000041838 */
[----:B------:R-:W-:Y:S01]  /*2b30*/  HMMA.16816.F32.BF16 R68, R36, R54, R68 ;  /* 0x000000362444723c */ /* 0x000fe20000041844 */
[----:B------:R-:W-:Y:S02]  /*2b40*/  VIADD R38, R86, 0x20 ;  /* 0x0000002056267836 */ /* 0x000fe40000000000 */
[----:B------:R-:W-:Y:S01]  /*2b50*/  FSEL R28, R28, -INF , !P4 ;  /* 0xff8000001c1c7808 */ /* 0x000fe20006000000 */
[----:B------:R-:W-:Y:S01]  /*2b60*/  VIADD R36, R86, 0x21 ;  /* 0x0000002156247836 */ /* 0x000fe20000000000 */
[----:B------:R-:W-:-:S02]  /*2b70*/  FSEL R29, R29, -INF , !P3 ;  /* 0xff8000001d1d7808 */ /* 0x000fc40005800000 */
[----:B------:R-:W-:Y:S01]  /*2b80*/  FSEL R41, R28, -INF , !P5 ;  /* 0xff8000001c297808 */ /* 0x000fe20006800000 */
[C---:B------:R-:W-:Y:S01]  /*2b90*/  HMMA.16816.F32.BF16 R24, R48.reuse, R78, R24 ;  /* 0x0000004e3018723c */ /* 0x040fe20000041818 */
[C---:B------:R-:W-:Y:S02]  /*2ba0*/  ISETP.GT.AND P3, PT, R192.reuse, R43, PT ;  /* 0x0000002bc000720c */ /* 0x040fe40003f64270 */
[-C--:B------:R-:W-:Y:S02]  /*2bb0*/  ISETP.GE.AND P5, PT, R45, R191.reuse, PT ;  /* 0x000000bf2d00720c */ /* 0x080fe40003fa6270 */
[----:B------:R-:W-:Y:S02]  /*2bc0*/  ISETP.GT.AND P4, PT, R192, R44, PT ;  /* 0x0000002cc000720c */ /* 0x000fe40003f84270 */
[----:B------:R-:W-:Y:S01]  /*2bd0*/  FSEL R39, R29, -INF , !P6 ;  /* 0xff8000001d277808 */ /* 0x000fe20007000000 */
[----:B------:R-:W-:Y:S01]  /*2be0*/  HMMA.16816.F32.BF16 R32, R48, R72, R32 ;  /* 0x000000483020723c */ /* 0x000fe20000041820 */
[----:B------:R-:W-:-:S07]  /*2bf0*/  ISETP.GE.AND P6, PT, R44, R191, PT ;  /* 0x000000bf2c00720c */ /* 0x000fce0003fc6270 */
[C---:B------:R-:W-:Y:S03]  /*2c00*/  HMMA.16816.F32.BF16 R16, R48.reuse, R74, R16 ;  /* 0x0000004a3010723c */ /* 0x040fe60000041810 */
[----:B------:R-:W-:Y:S01]  /*2c10*/  FSEL R24, R24, -INF , !P1 ;  /* 0xff80000018187808 */ /* 0x000fe20004800000 */
[----:B------:R-:W-:Y:S01]  /*2c20*/  BAR.SYNC.DEFER_BLOCKING 0x0 ;  /* 0x0000000000007b1d */ /* 0x000fe20000010000 */
[----:B------:R-:W-:Y:S02]  /*2c30*/  ISETP.GT.AND P1, PT, R192, R9, PT ;  /* 0x00000009c000720c */ /* 0x000fe40003f24270 */
[----:B------:R-:W-:Y:S01]  /*2c40*/  FSEL R37, R24, -INF , !P5 ;  /* 0xff80000018257808 */ /* 0x000fe20006800000 */
[----:B--2---:R-:W-:Y:S01]  /*2c50*/  HMMA.16816.F32.BF16 R64, R48, R12, R64 ;  /* 0x0000000c3040723c */ /* 0x004fe20000041840 */
[----:B------:R-:W-:Y:S01]  /*2c60*/  FSEL R11, R25, -INF , !P4 ;  /* 0xff800000190b7808 */ /* 0x000fe20006000000 */
[----:B------:R-:W-:Y:S01]  /*2c70*/  VIADD R12, R86, 0x31 ;  /* 0x00000031560c7836 */ /* 0x000fe20000000000 */
[----:B------:R-:W-:-:S02]  /*2c80*/  ISETP.GE.AND P5, PT, R43, R191, PT ;  /* 0x000000bf2b00720c */ /* 0x000fc40003fa6270 */
[----:B------:R-:W-:Y:S02]  /*2c90*/  ISETP.GT.AND P4, PT, R192, R42, PT ;  /* 0x0000002ac000720c */ /* 0x000fe40003f84270 */
[----:B------:R-:W-:Y:S01]  /*2ca0*/  FSEL R11, R11, -INF , !P6 ;  /* 0xff8000000b0b7808 */ /* 0x000fe20007000000 */
[----:B------:R-:W-:Y:S01]  /*2cb0*/  HMMA.16816.F32.BF16 R60, R48, R14, R60 ;  /* 0x0000000e303c723c */ /* 0x000fe2000004183c */
[----:B------:R-:W-:Y:S01]  /*2cc0*/  ISETP.GE.AND P6, PT, R9, R191, PT ;  /* 0x000000bf0900720c */ /* 0x000fe20003fc6270 */
[----:B------:R-:W-:Y:S01]  /*2cd0*/  VIADD R14, R86, 0x30 ;  /* 0x00000030560e7836 */ /* 0x000fe20000000000 */
[----:B------:R-:W-:Y:S02]  /*2ce0*/  FSEL R15, R16, -INF , !P4 ;  /* 0xff800000100f7808 */ /* 0x000fe40006000000 */
[----:B------:R-:W-:-:S03]  /*2cf0*/  ISETP.GT.AND P4, PT, R192, R36, PT ;  /* 0x00000024c000720c */ /* 0x000fc60003f84270 */
[C---:B-1----:R-:W-:Y:S01]  /*2d00*/  HMMA.16816.F32.BF16 R56, R48.reuse, R20, R56 ;  /* 0x000000143038723c */ /* 0x042fe20000041838 */
[----:B------:R-:W-:Y:S01]  /*2d10*/  FSEL R21, R32, -INF , !P3 ;  /* 0xff80000020157808 */ /* 0x000fe20005800000 */
[----:B------:R-:W-:Y:S01]  /*2d20*/  VIADD R20, R86, 0x29 ;  /* 0x0000002956147836 */ /* 0x000fe20000000000 */
[----:B------:R-:W-:Y:S02]  /*2d30*/  ISETP.GT.AND P3, PT, R192, R40, PT ;  /* 0x00000028c000720c */ /* 0x000fe40003f64270 */
[----:B------:R-:W-:Y:S02]  /*2d40*/  FSEL R21, R21, -INF , !P5 ;  /* 0xff80000015157808 */ /* 0x000fe40006800000 */
[----:B------:R-:W-:Y:S01]  /*2d50*/  FSEL R13, R17, -INF , !P3 ;  /* 0xff800000110d7808 */ /* 0x000fe20005800000 */
[----:B------:R-:W-:Y:S01]  /*2d60*/  HMMA.16816.F32.BF16 R68, R48, R22, R68 ;  /* 0x000000163044723c */ /* 0x000fe20000041844 */
[----:B------:R-:W-:Y:S01]  /*2d70*/  VIADD R22, R86, 0x28 ;  /* 0x0000002856167836 */ /* 0x000fe20000000000 */
[----:B------:R-:W-:-:S02]  /*2d80*/  FSEL R23, R33, -INF , !P1 ;  /* 0xff80000021177808 */ /* 0x000fc40004800000 */
[----:B------:R-:W-:Y:S02]  /*2d90*/  ISETP.GT.AND P1, PT, R192, R38, PT ;  /* 0x00000026c000720c */ /* 0x000fe40003f24270 */
[----:B------:R-:W-:Y:S02]  /*2da0*/  ISETP.GE.AND P5, PT, R42, R191, PT ;  /* 0x000000bf2a00720c */ /* 0x000fe40003fa6270 */
[----:B------:R-:W-:Y:S02]  /*2db0*/  ISETP.GT.AND P3, PT, R192, R22, PT ;  /* 0x00000016c000720c */ /* 0x000fe40003f64270 */
[----:B------:R-:W-:Y:S02]  /*2dc0*/  FSEL R64, R64, -INF , !P1 ;  /* 0xff80000040407808 */ /* 0x000fe40004800000 */
[----:B------:R-:W-:Y:S02]  /*2dd0*/  ISETP.GT.AND P1, PT, R192, R20, PT ;  /* 0x00000014c000720c */ /* 0x000fe40003f24270 */
[----:B------:R-:W-:-:S02]  /*2de0*/  FSEL R15, R15, -INF , !P5 ;  /* 0xff8000000f0f7808 */ /* 0x000fc40006800000 */
[----:B------:R-:W-:Y:S02]  /*2df0*/  FSEL R60, R60, -INF , !P3 ;  /* 0xff8000003c3c7808 */ /* 0x000fe40005800000 */
[----:B------:R-:W-:Y:S02]  /*2e00*/  FSEL R23, R23, -INF , !P6 ;  /* 0xff80000017177808 */ /* 0x000fe40007000000 */
[-C--:B------:R-:W-:Y:S02]  /*2e10*/  ISETP.GE.AND P5, PT, R38, R191.reuse, PT ;  /* 0x000000bf2600720c */ /* 0x080fe40003fa6270 */
[----:B------:R-:W-:Y:S02]  /*2e20*/  ISETP.GT.AND P3, PT, R192, R12, PT ;  /* 0x0000000cc000720c */ /* 0x000fe40003f64270 */
[----:B------:R-:W-:Y:S02]  /*2e30*/  FSEL R61, R61, -INF , !P1 ;  /* 0xff8000003d3d7808 */ /* 0x000fe40004800000 */
[----:B------:R-:W-:-:S02]  /*2e40*/  ISETP.GE.AND P6, PT, R40, R191, PT ;  /* 0x000000bf2800720c */ /* 0x000fc40003fc6270 */
[----:B------:R-:W-:Y:S02]  /*2e50*/  ISETP.GT.AND P1, PT, R192, R8, PT ;  /* 0x00000008c000720c */ /* 0x000fe40003f24270 */
[----:B------:R-:W-:Y:S02]  /*2e60*/  FSEL R65, R65, -INF , !P4 ;  /* 0xff80000041417808 */ /* 0x000fe40006000000 */
[----:B------:R-:W-:Y:S02]  /*2e70*/  ISETP.GE.AND P4, PT, R22, R191, PT ;  /* 0x000000bf1600720c */ /* 0x000fe40003f86270 */
[----:B------:R-:W-:Y:S02]  /*2e80*/  FSEL R219, R64, -INF , !P5 ;  /* 0xff80000040db7808 */ /* 0x000fe40006800000 */
[----:B------:R-:W-:Y:S02]  /*2e90*/  FSEL R57, R57, -INF , !P3 ;  /* 0xff80000039397808 */ /* 0x000fe40005800000 */
[----:B------:R-:W-:-:S02]  /*2ea0*/  FSEL R13, R13, -INF , !P6 ;  /* 0xff8000000d0d7808 */ /* 0x000fc40007000000 */
[----:B------:R-:W-:Y:S02]  /*2eb0*/  ISETP.GT.AND P5, PT, R192, R14, PT ;  /* 0x0000000ec000720c */ /* 0x000fe40003fa4270 */
[----:B------:R-:W-:Y:S02]  /*2ec0*/  ISETP.GT.AND P3, PT, R133, R86, PT ;  /* 0x000000568500720c */ /* 0x000fe40003f64270 */
[----:B------:R-:W-:Y:S02]  /*2ed0*/  FSEL R69, R69, -INF , !P1 ;  /* 0xff80000045457808 */ /* 0x000fe40004800000 */
[----:B------:R-:W-:Y:S02]  /*2ee0*/  ISETP.GE.AND P6, PT, R36, R191, PT ;  /* 0x000000bf2400720c */ /* 0x000fe40003fc6270 */
[----:B------:R-:W-:Y:S02]  /*2ef0*/  ISETP.GT.AND P1, PT, R133, R46, PT ;  /* 0x0000002e8500720c */ /* 0x000fe40003f24270 */
[----:B------:R-:W-:-:S02]  /*2f00*/  FSEL R207, R60, -INF , !P4 ;  /* 0xff8000003ccf7808 */ /* 0x000fc40006000000 */
[----:B------:R-:W-:Y:S02]  /*2f10*/  ISETP.GT.AND P4, PT, R192, R10, PT ;  /* 0x0000000ac000720c */ /* 0x000fe40003f84270 */
[----:B------:R-:W-:Y:S02]  /*2f20*/  FSEL R56, R56, -INF , !P5 ;  /* 0xff80000038387808 */ /* 0x000fe40006800000 */
[----:B------:R-:W-:Y:S02]  /*2f30*/  FSEL R30, R30, -INF , !P3 ;  /* 0xff8000001e1e7808 */ /* 0x000fe40005800000 */
[----:B------:R-:W-:Y:S02]  /*2f40*/  FSEL R217, R65, -INF , !P6 ;  /* 0xff80000041d97808 */ /* 0x000fe40007000000 */
[----:B------:R-:W-:Y:S02]  /*2f50*/  ISETP.GE.AND P5, PT, R12, R191, PT ;  /* 0x000000bf0c00720c */ /* 0x000fe40003fa6270 */
[----:B------:R-:W-:-:S02]  /*2f60*/  ISETP.GT.AND P3, PT, R133, R45, PT ;  /* 0x0000002d8500720c */ /* 0x000fc40003f64270 */
[----:B------:R-:W-:Y:S02]  /*2f70*/  FSEL R31, R31, -INF , !P1 ;  /* 0xff8000001f1f7808 */ /* 0x000fe40004800000 */
[-C--:B------:R-:W-:Y:S02]  /*2f80*/  ISETP.GE.AND P6, PT, R20, R191.reuse, PT ;  /* 0x000000bf1400720c */ /* 0x080fe40003fc6270 */
[----:B------:R-:W-:Y:S02]  /*2f90*/  ISETP.GT.AND P1, PT, R133, R44, PT ;  /* 0x0000002c8500720c */ /* 0x000fe40003f24270 */
[----:B------:R-:W-:Y:S02]  /*2fa0*/  FSEL R68, R68, -INF , !P4 ;  /* 0xff80000044447808 */ /* 0x000fe40006000000 */
[----:B------:R-:W-:Y:S02]  /*2fb0*/  ISETP.GE.AND P4, PT, R8, R191, PT ;  /* 0x000000bf0800720c */ /* 0x000fe40003f86270 */
[----:B------:R-:W-:-:S02]  /*2fc0*/  FSEL R203, R57, -INF , !P5 ;  /* 0xff80000039cb7808 */ /* 0x000fc40006800000 */
[----:B------:R-:W-:Y:S02]  /*2fd0*/  FSEL R26, R26, -INF , !P3 ;  /* 0xff8000001a1a7808 */ /* 0x000fe40005800000 */
[----:B------:R-:W-:Y:S02]  /*2fe0*/  FSEL R183, R61, -INF , !P6 ;  /* 0xff8000003db77808 */ /* 0x000fe40007000000 */
[----:B------:R-:W-:Y:S02]  /*2ff0*/  ISETP.GE.AND P5, PT, R86, R190, PT ;  /* 0x000000be5600720c */ /* 0x000fe40003fa6270 */
        /* <DEDUP_REMOVED lines=9> */
[----:B------:R-:W-:Y:S02]  /*3090*/  ISETP.GE.AND P5, PT, R44, R190, PT ;  /* 0x000000be2c00720c */ /* 0x000fe40003fa6270 */
[----:B------:R-:W-:Y:S02]  /*30a0*/  ISETP.GT.AND P3, PT, R133, R42, PT ;  /* 0x0000002a8500720c */ /* 0x000fe40003f64270 */
[----:B------:R-:W-:Y:S02]  /*30b0*/  FSEL R25, R35, -INF , !P1 ;  /* 0xff80000023197808 */ /* 0x000fe40004800000 */
[----:B------:R-:W-:Y:S02]  /*30c0*/  ISETP.GE.AND P6, PT, R10, R191, PT ;  /* 0x000000bf0a00720c */ /* 0x000fe40003fc6270 */
[----:B------:R-:W-:Y:S02]  /*30d0*/  ISETP.GT.AND P1, PT, R133, R40, PT ;  /* 0x000000288500720c */ /* 0x000fe40003f24270 */
[----:B------:R-:W-:-:S02]  /*30e0*/  FSEL R29, R26, -INF , !P4 ;  /* 0xff8000001a1d7808 */ /* 0x000fc40006000000 */
[-C--:B------:R-:W-:Y:S02]  /*30f0*/  ISETP.GE.AND P4, PT, R9, R190.reuse, PT ;  /* 0x000000be0900720c */ /* 0x080fe40003f86270 */
[----:B------:R-:W-:Y:S02]  /*3100*/  FSEL R9, R27, -INF , !P5 ;  /* 0xff8000001b097808 */ /* 0x000fe40006800000 */
[----:B------:R-:W-:Y:S02]  /*3110*/  FSEL R18, R18, -INF , !P3 ;  /* 0xff80000012127808 */ /* 0x000fe40005800000 */
[----:B------:R-:W-:Y:S02]  /*3120*/  FSEL R201, R68, -INF , !P6 ;  /* 0xff80000044c97808 */ /* 0x000fe40007000000 */
[----:B------:R-:W-:Y:S02]  /*3130*/  ISETP.GE.AND P5, PT, R42, R190, PT ;  /* 0x000000be2a00720c */ /* 0x000fe40003fa6270 */
[----:B------:R-:W-:-:S02]  /*3140*/  ISETP.GT.AND P3, PT, R133, R38, PT ;  /* 0x000000268500720c */ /* 0x000fc40003f64270 */
[----:B------:R-:W-:Y:S02]  /*3150*/  FSEL R17, R19, -INF , !P1 ;  /* 0xff80000013117808 */ /* 0x000fe40004800000 */
[----:B------:R-:W-:Y:S02]  /*3160*/  ISETP.GE.AND P6, PT, R46, R190, PT ;  /* 0x000000be2e00720c */ /* 0x000fe40003fc6270 */
[----:B------:R-:W-:Y:S02]  /*3170*/  ISETP.GT.AND P1, PT, R133, R36, PT ;  /* 0x000000248500720c */ /* 0x000fe40003f24270 */
[----:B------:R-:W-:Y:S02]  /*3180*/  FSEL R19, R18, -INF , !P5 ;  /* 0xff80000012137808 */ /* 0x000fe40006800000 */
[----:B------:R-:W-:Y:S02]  /*3190*/  FSEL R66, R66, -INF , !P3 ;  /* 0xff80000042427808 */ /* 0x000fe40005800000 */
[----:B------:R-:W-:-:S02]  /*31a0*/  FSEL R31, R31, -INF , !P6 ;  /* 0xff8000001f1f7808 */ /* 0x000fc40007000000 */
[----:B------:R-:W-:Y:S02]  /*31b0*/  ISETP.GE.AND P5, PT, R36, R190, PT ;  /* 0x000000be2400720c */ /* 0x000fe40003fa6270 */
[----:B------:R-:W-:Y:S02]  /*31c0*/  ISETP.GT.AND P3, PT, R133, R22, PT ;  /* 0x000000168500720c */ /* 0x000fe40003f64270 */
[----:B------:R-:W-:Y:S02]  /*31d0*/  FSEL R67, R67, -INF , !P1 ;  /* 0xff80000043437808 */ /* 0x000fe40004800000 */
[-C--:B------:R-:W-:Y:S02]  /*31e0*/  ISETP.GE.AND P6, PT, R43, R190.reuse, PT ;  /* 0x000000be2b00720c */ /* 0x080fe40003fc6270 */
[----:B------:R-:W-:Y:S02]  /*31f0*/  FSEL R25, R25, -INF , !P4 ;  /* 0xff80000019197808 */ /* 0x000fe40006000000 */
[----:B------:R-:W-:-:S02]  /*3200*/  ISETP.GE.AND P4, PT, R38, R190, PT ;  /* 0x000000be2600720c */ /* 0x000fc40003f86270 */
[----:B------:R-:W-:Y:S02]  /*3210*/  ISETP.GT.AND P1, PT, R133, R20, PT ;  /* 0x000000148500720c */ /* 0x000fe40003f24270 */
[----:B------:R-:W-:Y:S02]  /*3220*/  FSEL R62, R62, -INF , !P3 ;  /* 0xff8000003e3e7808 */ /* 0x000fe40005800000 */
[----:B------:R-:W-:Y:S02]  /*3230*/  FSEL R209, R67, -INF , !P5 ;  /* 0xff80000043d17808 */ /* 0x000fe40006800000 */
[----:B------:R-:W-:Y:S02]  /*3240*/  FSEL R27, R34, -INF , !P6 ;  /* 0xff800000221b7808 */ /* 0x000fe40007000000 */
[----:B------:R-:W-:Y:S02]  /*3250*/  ISETP.GT.AND P5, PT, R133, R14, PT ;  /* 0x0000000e8500720c */ /* 0x000fe40003fa4270 */
[----:B------:R-:W-:-:S02]  /*3260*/  ISETP.GE.AND P3, PT, R14, R190, PT ;  /* 0x000000be0e00720c */ /* 0x000fc40003f66270 */
[-C--:B------:R-:W-:Y:S02]  /*3270*/  ISETP.GE.AND P6, PT, R40, R190.reuse, PT ;  /* 0x000000be2800720c */ /* 0x080fe40003fc6270 */
[----:B------:R-:W-:Y:S02]  /*3280*/  FMNMX3.FTZ R14, R41, R39, R37, !PT ;  /* 0x00000027290e7276 */ /* 0x000fe40007810025 */
[----:B------:R-:W-:Y:S02]  /*3290*/  FSEL R215, R66, -INF , !P4 ;  /* 0xff80000042d77808 */ /* 0x000fe40006000000 */
[----:B------:R-:W-:Y:S02]  /*32a0*/  ISETP.GE.AND P4, PT, R20, R190, PT ;  /* 0x000000be1400720c */ /* 0x000fe40003f86270 */
[----:B------:R-:W-:Y:S02]  /*32b0*/  FSEL R63, R63, -INF , !P1 ;  /* 0xff8000003f3f7808 */ /* 0x000fe40004800000 */
[----:B------:R-:W-:-:S02]  /*32c0*/  ISETP.GT.AND P1, PT, R133, R12, PT ;  /* 0x0000000c8500720c */ /* 0x000fc40003f24270 */
[----:B------:R-:W-:Y:S02]  /*32d0*/  FSEL R17, R17, -INF , !P6 ;  /* 0xff80000011117808 */ /* 0x000fe40007000000 */
[----:B------:R-:W-:Y:S02]  /*32e0*/  FMNMX3.FTZ R14, R14, R11, R21, !PT ;  /* 0x0000000b0e0e7276 */ /* 0x000fe40007810015 */
[----:B------:R-:W-:Y:S02]  /*32f0*/  ISETP.GE.AND P6, PT, R22, R190, PT ;  /* 0x000000be1600720c */ /* 0x000fe40003fc6270 */
[----:B------:R-:W-:Y:S02]  /*3300*/  FSEL R211, R63, -INF , !P4 ;  /* 0xff8000003fd37808 */ /* 0x000fe40006000000 */
[----:B------:R-:W-:Y:S02]  /*3310*/  FSEL R58, R58, -INF , !P5 ;  /* 0xff8000003a3a7808 */ /* 0x000fe40006800000 */
[----:B------:R-:W-:-:S02]  /*3320*/  ISETP.GT.AND P4, PT, R133, R10, PT ;  /* 0x0000000a8500720c */ /* 0x000fc40003f84270 */
[----:B------:R-:W-:Y:S02]  /*3330*/  ISETP.GE.AND P5, PT, R10, R190, PT ;  /* 0x000000be0a00720c */ /* 0x000fe40003fa6270 */
[----:B------:R-:W-:Y:S02]  /*3340*/  FSEL R59, R59, -INF , !P1 ;  /* 0xff8000003b3b7808 */ /* 0x000fe40004800000 */
[----:B------:R-:W-:Y:S02]  /*3350*/  FMNMX3.FTZ R10, R14, R23, R15, !PT ;  /* 0x000000170e0a7276 */ /* 0x000fe4000781000f */
[----:B------:R-:W-:Y:S02]  /*3360*/  ISETP.GT.AND P1, PT, R133, R8, PT ;  /* 0x000000088500720c */ /* 0x000fe40003f24270 */
[----:B------:R-:W-:Y:S02]  /*3370*/  FSEL R213, R62, -INF , !P6 ;  /* 0xff8000003ed57808 */ /* 0x000fe40007000000 */
[----:B------:R-:W-:-:S02]  /*3380*/  ISETP.GE.AND P6, PT, R12, R190, PT ;  /* 0x000000be0c00720c */ /* 0x000fc40003fc6270 */
[----:B------:R-:W-:Y:S02]  /*3390*/  FMNMX3.FTZ R12, R33, R31, R29, !PT ;  /* 0x0000001f210c7276 */ /* 0x000fe4000781001d */
[----:B------:R-:W-:Y:S02]  /*33a0*/  FMNMX3.FTZ R10, R10, R13, R219, !PT ;  /* 0x0000000d0a0a7276 */ /* 0x000fe400078100db */
[----:B------:R-:W-:Y:S02]  /*33b0*/  FSEL R71, R71, -INF , !P1 ;  /* 0xff80000047477808 */ /* 0x000fe40004800000 */
[----:B------:R-:W-:Y:S02]  /*33c0*/  FSEL R70, R70, -INF , !P4 ;  /* 0xff80000046467808 */ /* 0x000fe40006000000 */
[----:B------:R-:W-:Y:S02]  /*33d0*/  ISETP.GT.U32.AND P1, PT, R2, R197, PT ;  /* 0x000000c50200720c */ /* 0x000fe40003f24070 */
[----:B------:R-:W-:-:S02]  /*33e0*/  ISETP.GE.AND P4, PT, R8, R190, PT ;  /* 0x000000be0800720c */ /* 0x000fc40003f86270 */
[----:B------:R-:W-:Y:S02]  /*33f0*/  FMNMX3.FTZ R8, R12, R9, R27, !PT ;  /* 0x000000090c087276 */ /* 0x000fe4000781001b */
[----:B------:R-:W-:Y:S02]  /*3400*/  FMNMX3.FTZ R10, R10, R217, R207, !PT ;  /* 0x000000d90a0a7276 */ /* 0x000fe400078100cf */
[----:B------:R-:W-:Y:S02]  /*3410*/  FMNMX3.FTZ R8, R8, R25, R19, !PT ;  /* 0x0000001908087276 */ /* 0x000fe40007810013 */
[----:B------:R-:W-:Y:S02]  /*3420*/  FMNMX3.FTZ R10, R10, R183, R205, !PT ;  /* 0x000000b70a0a7276 */ /* 0x000fe400078100cd */
[----:B------:R-:W-:Y:S02]  /*3430*/  FMNMX3.FTZ R8, R8, R17, R215, !PT ;  /* 0x0000001108087276 */ /* 0x000fe400078100d7 */
[----:B------:R-:W-:-:S02]  /*3440*/  FMNMX3.FTZ R12, R10, R203, R201, !PT ;  /* 0x000000cb0a0c7276 */ /* 0x000fc400078100c9 */
[----:B------:R-:W-:Y:S02]  /*3450*/  FMNMX3.FTZ R10, R8, R209, R213, !PT ;  /* 0x000000d1080a7276 */ /* 0x000fe400078100d5 */
[----:B------:R-:W-:Y:S02]  /*3460*/  FSEL R179, R58, -INF , !P3 ;  /* 0xff8000003ab37808 */ /* 0x000fe40005800000 */
[----:B------:R-:W-:Y:S01]  /*3470*/  FMNMX.FTZ R8, R181, R12, !PT ;  /* 0x0000000cb5087209 */ /* 0x000fe20007810000 */
[----:B------:R-:W-:Y:S06]  /*3480*/  @!P1 BRA `(.L_x_349) ;  /* 0x0000000000509947 */ /* 0x000fec0003800000 */
[----:B------:R-:W-:-:S04]  /*3490*/  VIADD R34, R186, 0xfffffffe ;  /* 0xfffffffeba227836 */ /* 0x000fc80000000000 */
[-C--:B------:R-:W-:Y:S02]  /*34a0*/  IMAD R81, R81, R34.reuse, RZ ;  /* 0x0000002251517224 */ /* 0x080fe400078e02ff */
[----:B------:R-:W-:-:S04]  /*34b0*/  IMAD.WIDE.U32 R34, R82, R34, RZ ;  /* 0x0000002252227225 */ /* 0x000fc800078e00ff */
[----:B------:R-:W-:Y:S01]  /*34c0*/  IMAD.IADD R12, R35, 0x1, R81 ;  /* 0x00000001230c7824 */ /* 0x000fe200078e0251 */
[----:B------:R-:W-:Y:S02]  /*34d0*/  LEA R42, P3, R34, R196, 0x1 ;  /* 0x000000c4222a7211 */ /* 0x000fe400078608ff */
[----:B------:R-:W-:Y:S02]  /*34e0*/  IADD3 R84, P1, PT, R84, R34, RZ ;  /* 0x0000002254547210 */ /* 0x000fe40007f3e0ff */
[----:B------:R-:W-:-:S03]  /*34f0*/  LEA.HI.X R43, R34, R195, R12, 0x1, P3 ;  /* 0x000000c3222b7211 */ /* 0x000fc600018f0c0c */
[----:B------:R-:W-:Y:S01]  /*3500*/  IMAD.X R12, R83, 0x1, R12, P1 ;  /* 0x00000001530c7824 */ /* 0x000fe200008e060c */
[C---:B------:R-:W-:Y:S01]  /*3510*/  LEA R34, P1, R84.reuse, R196, 0x1 ;  /* 0x000000c454227211 */ /* 0x040fe200078208ff */
[----:B------:R-:W-:Y:S01]  /*3520*/  @!PT LDS RZ, [RZ] ;  /* 0x00000000fffff984 */ /* 0x000fe20000000800 */
[----:B------:R-:W-:Y:S01]  /*3530*/  @!PT LDS RZ, [RZ] ;  /* 0x00000000fffff984 */ /* 0x000fe20000000800 */
[----:B------:R-:W-:Y:S01]  /*3540*/  @!PT LDS RZ, [RZ] ;  /* 0x00000000fffff984 */ /* 0x000fe20000000800 */
[----:B------:R1:W-:Y:S03]  /*3550*/  LDGSTS.E.BYPASS.LTC128B.128 [R199+0xc000], desc[UR12][R42.64] ;  /* 0x0c0000002ac77fae */ /* 0x0003e6000b981a0c */
[----:B------:R-:W-:Y:S01]  /*3560*/  LEA.HI.X R35, R84, R195, R12, 0x1, P1 ;  /* 0x000000c354237211 */ /* 0x000fe200008f0c0c */
[----:B------:R1:W-:Y:S04]  /*3570*/  LDGSTS.E.BYPASS.LTC128B.128 [R199+0xe000], desc[UR12][R42.64+0x80] ;  /* 0x0e0000802ac77fae */ /* 0x0003e8000b981a0c */
[----:B------:R1:W-:Y:S04]  /*3580*/  LDGSTS.E.BYPASS.LTC128B.128 [R199+0x10000], desc[UR12][R42.64+0x100] ;  /* 0x100001002ac77fae */ /* 0x0003e8000b981a0c */
[----:B------:R1:W-:Y:S04]  /*3590*/  LDGSTS.E.BYPASS.LTC128B.128 [R199+0xd000], desc[UR12][R34.64] ;  /* 0x0d00000022c77fae */ /* 0x0003e8000b981a0c */
[----:B------:R1:W-:Y:S04]  /*35a0*/  LDGSTS.E.BYPASS.LTC128B.128 [R199+0xf000], desc[UR12][R34.64+0x80] ;  /* 0x0f00008022c77fae */ /* 0x0003e8000b981a0c */
[----:B------:R1:W-:Y:S04]  /*35b0*/  LDGSTS.E.BYPASS.LTC128B.128 [R199+0x11000], desc[UR12][R34.64+0x100] ;  /* 0x1100010022c77fae */ /* 0x0003e8000b981a0c */
[----:B------:R-:W0:Y:S02]  /*35c0*/  LDGDEPBAR ;  /* 0x00000000000079af */ /* 0x000e240000000000 */
.L_x_349:
[----:B------:R-:W-:Y:S01]  /*35d0*/  FSEL R177, R59, -INF , !P6 ;  /* 0xff8000003bb17808 */ /* 0x000fe20007000000 */
[----:B-1----:R-:W1:Y:S01]  /*35e0*/  SHFL.BFLY PT, R43, R8, 0x2, 0x1f ;  /* 0x0c401f00082b7f89 */ /* 0x002e6200000e0000 */
[----:B------:R-:W-:Y:S01]  /*35f0*/  FSEL R175, R70, -INF , !P5 ;  /* 0xff80000046af7808 */ /* 0x000fe20006800000 */
[----:B------:R-:W2:Y:S01]  /*3600*/  LDCU UR4, c[0x0][0x45c] ;  /* 0x00008b80ff0477ac */ /* 0x000ea20008000800 */
[----:B------:R-:W-:Y:S02]  /*3610*/  FMNMX3.FTZ R10, R10, R211, R179, !PT ;  /* 0x000000d30a0a7276 */ /* 0x000fe400078100b3 */
[----:B------:R-:W-:Y:S02]  /*3620*/  FSEL R173, R71, -INF , !P4 ;  /* 0xff80000047ad7808 */ /* 0x000fe40006000000 */
[----:B------:R-:W-:Y:S02]  /*3630*/  FMNMX3.FTZ R10, R10, R177, R175, !PT ;  /* 0x000000b10a0a7276 */ /* 0x000fe400078100af */
[----:B------:R-:W-:-:S02]  /*3640*/  LOP3.LUT R187, R3, 0x200, R0, 0xf8, !PT ;  /* 0x0000020003bb7812 */ /* 0x000fc400078ef800 */
[----:B------:R-:W-:Y:S02]  /*3650*/  FMNMX.FTZ R12, R173, R10, !PT ;  /* 0x0000000aad0c7209 */ /* 0x000fe40007810000 */
[----:B------:R-:W-:-:S03]  /*3660*/  LEA R171, R187, UR5, 0x1 ;  /* 0x00000005bbab7c11 */ /* 0x000fc6000f8e08ff */
[----:B------:R-:W3:Y:S01]  /*3670*/  SHFL.BFLY PT, R35, R12, 0x2, 0x1f ;  /* 0x0c401f000c237f89 */ /* 0x000ee200000e0000 */
[-C--:B------:R-:W-:Y:S02]  /*3680*/  IADD3 R172, PT, PT, R80, R171.reuse, RZ ;  /* 0x000000ab50ac7210 */ /* 0x080fe40007ffe0ff */
[----:B------:R-:W-:Y:S01]  /*3690*/  IADD3 R169, PT, PT, R4, R171, RZ ;  /* 0x000000ab04a97210 */ /* 0x000fe20007ffe0ff */
[----:B------:R-:W-:Y:S03]  /*36a0*/  LDSM.16.MT88.4 R124, [R171+0x12000] ;  /* 0x01200000ab7c783b */ /* 0x000fe60000004200 */
[----:B------:R-:W-:Y:S01]  /*36b0*/  IADD3 R168, PT, PT, R80, R169, RZ ;  /* 0x000000a950a87210 */ /* 0x000fe20007ffe0ff */
[----:B------:R-:W-:Y:S01]  /*36c0*/  LDSM.16.MT88.4 R116, [R172+0x12000] ;  /* 0x01200000ac74783b */ /* 0x000fe20000004200 */
[----:B-1----:R-:W-:-:S03]  /*36d0*/  FMNMX.FTZ R43, R8, R43, !PT ;  /* 0x0000002b082b7209 */ /* 0x002fc60007810000 */
[----:B------:R-:W-:Y:S04]  /*36e0*/  LDSM.16.MT88.4 R48, [R172+0x14000] ;  /* 0x01400000ac30783b */ /* 0x000fe80000004200 */
[----:B------:R-:W1:Y:S04]  /*36f0*/  SHFL.BFLY PT, R132, R43, 0x1, 0x1f ;  /* 0x0c201f002b847f89 */ /* 0x000e6800000e0000 */
[----:B------:R-:W-:Y:S01]  /*3700*/  LDSM.16.MT88.4 R80, [R172+0x16000] ;  /* 0x01600000ac50783b */ /* 0x000fe20000004200 */
[----:B---3--:R-:W-:-:S03]  /*3710*/  FMNMX.FTZ R35, R12, R35, !PT ;  /* 0x000000230c237209 */ /* 0x008fc60007810000 */
[----:B------:R-:W-:Y:S04]  /*3720*/  LDSM.16.MT88.4 R108, [R169+0x12000] ;  /* 0x01200000a96c783b */ /* 0x000fe80000004200 */
[----:B------:R-:W3:Y:S04]  /*3730*/  SHFL.BFLY PT, R10, R35, 0x1, 0x1f ;  /* 0x0c201f00230a7f89 */ /* 0x000ee800000e0000 */
[----:B------:R-:W4:Y:S04]  /*3740*/  LDSM.16.MT88.4 R100, [R168+0x12000] ;  /* 0x01200000a864783b */ /* 0x000f280000004200 */
[----:B------:R-:W-:Y:S01]  /*3750*/  LDSM.16.MT88.4 R56, [R169+0x14000] ;  /* 0x01400000a938783b */ /* 0x000fe20000004200 */
[----:B-1----:R-:W-:-:S03]  /*3760*/  FMNMX.FTZ R132, R43, R132, !PT ;  /* 0x000000842b847209 */ /* 0x002fc60007810000 */
[----:B------:R-:W-:Y:S01]  /*3770*/  LDSM.16.MT88.4 R64, [R168+0x14000] ;  /* 0x01400000a840783b */ /* 0x000fe20000004200 */
[C---:B------:R-:W-:Y:S01]  /*3780*/  FSETP.NEU.FTZ.AND P1, PT, R132.reuse, -INF , PT ;  /* 0xff8000008400780b */ /* 0x040fe20003f3d000 */
[----:B--2---:R-:W-:Y:S02]  /*3790*/  FMUL.FTZ R176, R132, UR4 ;  /* 0x0000000484b07c20 */ /* 0x004fe40008410000 */
[----:B------:R-:W-:Y:S03]  /*37a0*/  LDSM.16.MT88.4 R72, [R171+0x16000] ;  /* 0x01600000ab48783b */ /* 0x000fe60000004200 */
[----:B------:R-:W-:Y:S01]  /*37b0*/  FSEL R176, R176, RZ, P1 ;  /* 0x000000ffb0b07208 */ /* 0x000fe20000800000 */
[----:B------:R-:W-:Y:S01]  /*37c0*/  LDSM.16.MT88.4 R88, [R169+0x16000] ;  /* 0x01600000a958783b */ /* 0x000fe20000004200 */
[----:B---3--:R-:W-:-:S03]  /*37d0*/  FMNMX.FTZ R3, R35, R10, !PT ;  /* 0x0000000a23037209 */ /* 0x008fc60007810000 */
[--C-:B------:R-:W-:Y:S01]  /*37e0*/  FFMA.FTZ R167, R41, UR4, -R176.reuse ;  /* 0x0000000429a77c23 */ /* 0x100fe200080108b0 */
[--C-:B------:R-:W-:Y:S01]  /*37f0*/  FFMA.FTZ R162, R11, UR4, -R176.reuse ;  /* 0x000000040ba27c23 */ /* 0x100fe200080108b0 */
[C---:B------:R-:W-:Y:S01]  /*3800*/  FSETP.NEU.FTZ.AND P1, PT, R3.reuse, -INF , PT ;  /* 0xff8000000300780b */ /* 0x040fe20003f3d000 */
[----:B------:R-:W-:Y:S01]  /*3810*/  FMUL.FTZ R170, R3, UR4 ;  /* 0x0000000403aa7c20 */ /* 0x000fe20008410000 */
[----:B------:R-:W1:Y:S01]  /*3820*/  LDSM.16.MT88.4 R40, [R171+0x14000] ;  /* 0x01400000ab28783b */ /* 0x000e620000004200 */
[--C-:B------:R-:W-:Y:S01]  /*3830*/  FFMA.FTZ R166, R39, UR4, -R176.reuse ;  /* 0x0000000427a67c23 */ /* 0x100fe200080108b0 */
[--C-:B------:R-:W-:Y:S01]  /*3840*/  FFMA.FTZ R163, R37, UR4, -R176.reuse ;  /* 0x0000000425a37c23 */ /* 0x100fe200080108b0 */
[----:B------:R-:W-:Y:S01]  /*3850*/  MUFU.EX2 R167, R167 ;  /* 0x000000a700a77308 */ /* 0x000fe20000000800 */
[----:B------:R-:W-:Y:S01]  /*3860*/  FSEL R170, R170, RZ, P1 ;  /* 0x000000ffaaaa7208 */ /* 0x000fe20000800000 */
[--C-:B------:R-:W-:Y:S01]  /*3870*/  FFMA.FTZ R159, R21, UR4, -R176.reuse ;  /* 0x00000004159f7c23 */ /* 0x100fe200080108b0 */
[----:B------:R-:W-:Y:S01]  /*3880*/  FFMA.FTZ R158, R23, UR4, -R176 ;  /* 0x00000004179e7c23 */ /* 0x000fe200080108b0 */
[----:B------:R-:W2:Y:S01]  /*3890*/  MUFU.EX2 R166, R166 ;  /* 0x000000a600a67308 */ /* 0x000ea20000000800 */
[----:B------:R-:W-:Y:S01]  /*38a0*/  LDSM.16.MT88.4 R20, [R172+0x12800] ;  /* 0x01280000ac14783b */ /* 0x000fe20000004200 */
[--C-:B------:R-:W-:Y:S01]  /*38b0*/  FFMA.FTZ R160, R9, UR4, -R170.reuse ;  /* 0x0000000409a07c23 */ /* 0x100fe200080108aa */
[--C-:B------:R-:W-:Y:S01]  /*38c0*/  FFMA.FTZ R165, R33, UR4, -R170.reuse ;  /* 0x0000000421a57c23 */ /* 0x100fe200080108aa */
[--C-:B------:R-:W-:Y:S01]  /*38d0*/  FFMA.FTZ R164, R31, UR4, -R170.reuse ;  /* 0x000000041fa47c23 */ /* 0x100fe200080108aa */
[----:B------:R-:W3:Y:S01]  /*38e0*/  LDSM.16.MT88.4 R8, [R168+0x16000] ;  /* 0x01600000a808783b */ /* 0x000ee20000004200 */
[----:B------:R-:W-:Y:S01]  /*38f0*/  FFMA.FTZ R161, R29, UR4, -R170 ;  /* 0x000000041da17c23 */ /* 0x000fe200080108aa */
[----:B------:R-:W-:Y:S01]  /*3900*/  MUFU.EX2 R163, R163 ;  /* 0x000000a300a37308 */ /* 0x000fe20000000800 */
[--C-:B------:R-:W-:Y:S01]  /*3910*/  FFMA.FTZ R155, R15, UR4, -R176.reuse ;  /* 0x000000040f9b7c23 */ /* 0x100fe200080108b0 */
[----:B------:R-:W-:Y:S01]  /*3920*/  FFMA.FTZ R154, R13, UR4, -R176 ;  /* 0x000000040d9a7c23 */ /* 0x000fe200080108b0 */
[--C-:B------:R-:W-:Y:S01]  /*3930*/  FFMA.FTZ R157, R27, UR4, -R170.reuse ;  /* 0x000000041b9d7c23 */ /* 0x100fe200080108aa */
[----:B------:R-:W5:Y:S01]  /*3940*/  MUFU.EX2 R162, R162 ;  /* 0x000000a200a27308 */ /* 0x000f620000000800 */
[--C-:B------:R-:W-:Y:S01]  /*3950*/  FFMA.FTZ R156, R25, UR4, -R170.reuse ;  /* 0x00000004199c7c23 */ /* 0x100fe200080108aa */
[--C-:B------:R-:W-:Y:S01]  /*3960*/  FFMA.FTZ R153, R19, UR4, -R170.reuse ;  /* 0x0000000413997c23 */ /* 0x100fe200080108aa */
[----:B--2---:R-:W-:Y:S01]  /*3970*/  F2FP.BF16.F32.PACK_AB R96, R166, R167 ;  /* 0x000000a7a660723e */ /* 0x004fe200000010ff */
[----:B------:R-:W-:Y:S01]  /*3980*/  MUFU.EX2 R165, R165 ;  /* 0x000000a500a57308 */ /* 0x000fe20000000800 */
[----:B------:R-:W-:Y:S01]  /*3990*/  FFMA.FTZ R152, R17, UR4, -R170 ;  /* 0x0000000411987c23 */ /* 0x000fe200080108aa */
[----:B------:R-:W-:Y:S01]  /*39a0*/  LDSM.16.MT88.4 R12, [R171+0x16800] ;  /* 0x01680000ab0c783b */ /* 0x000fe20000004200 */
[--C-:B------:R-:W-:Y:S01]  /*39b0*/  FFMA.FTZ R174, R219, UR4, -R176.reuse ;  /* 0x00000004dbae7c23 */ /* 0x100fe200080108b0 */
[----:B------:R-:W2:Y:S01]  /*39c0*/  MUFU.EX2 R164, R164 ;  /* 0x000000a400a47308 */ /* 0x000ea20000000800 */
[----:B------:R-:W-:Y:S01]  /*39d0*/  FFMA.FTZ R178, R183, UR4, -R176 ;  /* 0x00000004b7b27c23 */ /* 0x000fe200080108b0 */
[----:B------:R-:W3:Y:S01]  /*39e0*/  LDSM.16.MT88.4 R16, [R169+0x12800] ;  /* 0x01280000a910783b */ /* 0x000ee20000004200 */
[--C-:B------:R-:W-:Y:S01]  /*39f0*/  FFMA.FTZ R182, R209, UR4, -R170.reuse ;  /* 0x00000004d1b67c23 */ /* 0x100fe200080108aa */
[----:B------:R-:W-:Y:S01]  /*3a00*/  MUFU.EX2 R161, R161 ;  /* 0x000000a100a17308 */ /* 0x000fe20000000800 */
[--C-:B------:R-:W-:Y:S01]  /*3a10*/  FFMA.FTZ R180, R213, UR4, -R170.reuse ;  /* 0x00000004d5b47c23 */ /* 0x100fe200080108aa */
[----:B-----5:R-:W-:Y:S01]  /*3a20*/  F2FP.BF16.F32.PACK_AB R98, R162, R163 ;  /* 0x000000a3a262723e */ /* 0x020fe200000010ff */
[----:B------:R-:W5:Y:S01]  /*3a30*/  LDSM.16.MT88.4 R148, [R172+0x14800] ;  /* 0x01480000ac94783b */ /* 0x000f620000004200 */
[----:B------:R-:W4:Y:S01]  /*3a40*/  MUFU.EX2 R160, R160 ;  /* 0x000000a000a07308 */ /* 0x000f220000000800 */
[----:B------:R-:W-:Y:S01]  /*3a50*/  FFMA.FTZ R211, R211, UR4, -R170 ;  /* 0x00000004d3d37c23 */ /* 0x000fe200080108aa */
[----:B------:R-:W-:Y:S01]  /*3a60*/  FFMA.FTZ R217, R217, UR4, -R176 ;  /* 0x00000004d9d97c23 */ /* 0x000fe200080108b0 */
[----:B------:R-:W-:Y:S01]  /*3a70*/  LDSM.16.MT88.4 R144, [R172+0x16800] ;  /* 0x01680000ac90783b */ /* 0x000fe20000004200 */
[----:B------:R-:W-:Y:S01]  /*3a80*/  MUFU.EX2 R159, R159 ;  /* 0x0000009f009f7308 */ /* 0x000fe20000000800 */
[--C-:B------:R-:W-:Y:S01]  /*3a90*/  FFMA.FTZ R215, R215, UR4, -R170.reuse ;  /* 0x00000004d7d77c23 */ /* 0x100fe200080108aa */
[----:B--2---:R-:W-:Y:S01]  /*3aa0*/  F2FP.BF16.F32.PACK_AB R97, R164, R165 ;  /* 0x000000a5a461723e */ /* 0x004fe200000010ff */
[----:B------:R-:W-:Y:S01]  /*3ab0*/  LDSM.16.MT88.4 R140, [R171+0x12800] ;  /* 0x01280000ab8c783b */ /* 0x000fe20000004200 */
[----:B------:R-:W2:Y:S01]  /*3ac0*/  MUFU.EX2 R158, R158 ;  /* 0x0000009e009e7308 */ /* 0x000ea20000000800 */
[----:B------:R-:W-:Y:S01]  /*3ad0*/  FFMA.FTZ R175, R175, UR4, -R170 ;  /* 0x00000004afaf7c23 */ /* 0x000fe200080108aa */
[----:B------:R-:W-:Y:S01]  /*3ae0*/  FADD.FTZ R166, R167, R166 ;  /* 0x000000a6a7a67221 */ /* 0x000fe20000010000 */
[----:B------:R-:W-:Y:S01]  /*3af0*/  LDSM.16.MT88.4 R136, [R168+0x12800] ;  /* 0x01280000a888783b */ /* 0x000fe20000004200 */
[----:B------:R-:W-:Y:S01]  /*3b00*/  MUFU.EX2 R155, R155 ;  /* 0x0000009b009b7308 */ /* 0x000fe20000000800 */
[----:B------:R-:W-:Y:S01]  /*3b10*/  FADD.FTZ R164, R165, R164 ;  /* 0x000000a4a5a47221 */ /* 0x000fe20000010000 */
[----:B----4-:R-:W-:Y:S01]  /*3b20*/  F2FP.BF16.F32.PACK_AB R99, R160, R161 ;  /* 0x000000a1a063723e */ /* 0x010fe200000010ff */
[----:B------:R-:W-:Y:S01]  /*3b30*/  LDSM.16.MT88.4 R32, [R171+0x14800] ;  /* 0x01480000ab20783b */ /* 0x000fe20000004200 */
[----:B------:R-:W-:Y:S01]  /*3b40*/  MUFU.EX2 R154, R154 ;  /* 0x0000009a009a7308 */ /* 0x000fe20000000800 */
[----:B------:R-:W-:Y:S01]  /*3b50*/  FADD.FTZ R163, R163, R166 ;  /* 0x000000a6a3a37221 */ /* 0x000fe20000010000 */
[----:B------:R-:W-:Y:S01]  /*3b60*/  FADD.FTZ R161, R161, R164 ;  /* 0x000000a4a1a17221 */ /* 0x000fe20000010000 */
[----:B------:R-:W-:Y:S01]  /*3b70*/  LDSM.16.MT88.4 R28, [R169+0x14800] ;  /* 0x01480000a91c783b */ /* 0x000fe20000004200 */
[----:B------:R-:W-:Y:S01]  /*3b80*/  MUFU.EX2 R157, R157 ;  /* 0x0000009d009d7308 */ /* 0x000fe20000000800 */
[----:B------:R-:W-:Y:S01]  /*3b90*/  HMMA.16816.F32.BF16 R120, R96, R116, RZ ;  /* 0x000000746078723c */ /* 0x000fe200000418ff */
[----:B------:R-:W-:Y:S01]  /*3ba0*/  FADD.FTZ R162, R162, R163 ;  /* 0x000000a3a2a27221 */ /* 0x000fe20000010000 */
[----:B------:R-:W-:Y:S01]  /*3bb0*/  LDSM.16.MT88.4 R24, [R168+0x14800] ;  /* 0x01480000a818783b */ /* 0x000fe20000004200 */
[----:B------:R-:W4:Y:S01]  /*3bc0*/  MUFU.EX2 R156, R156 ;  /* 0x0000009c009c7308 */ /* 0x000f220000000800 */
[----:B------:R-:W-:Y:S01]  /*3bd0*/  FADD.FTZ R160, R160, R161 ;  /* 0x000000a1a0a07221 */ /* 0x000fe20000010000 */
[----:B------:R-:W-:-:S02]  /*3be0*/  ISETP.GT.U32.AND P1, PT, R2, R197, PT ;  /* 0x000000c50200720c */ /* 0x000fc40003f24070 */
        /* <DEDUP_REMOVED lines=14> */
[C---:B-1----:R-:W-:Y:S08]  /*3cd0*/  HMMA.16816.F32.BF16 R36, R96.reuse, R40, RZ ;  /* 0x000000286024723c */ /* 0x042ff000000418ff */
        /* <DEDUP_REMOVED lines=14> */
[----:B---3--:R-:W-:Y:S01]  /*3dc0*/  HMMA.16816.F32.BF16 R92, R96, R8, RZ ;  /* 0x00000008605c723c */ /* 0x008fe200000418ff */
[----:B--2---:R-:W-:Y:S01]  /*3dd0*/  F2FP.BF16.F32.PACK_AB R8, R158, R159 ;  /* 0x0000009f9e08723e */ /* 0x004fe200000010ff */
[----:B------:R-:W-:Y:S01]  /*3de0*/  FADD.FTZ R159, R159, R162 ;  /* 0x000000a29f9f7221 */ /* 0x000fe20000010000 */
[----:B----4-:R-:W-:Y:S01]  /*3df0*/  F2FP.BF16.F32.PACK_AB R9, R156, R157 ;  /* 0x0000009d9c09723e */ /* 0x010fe200000010ff */
[----:B------:R-:W-:-:S02]  /*3e00*/  FADD.FTZ R157, R157, R160 ;  /* 0x000000a09d9d7221 */ /* 0x000fc40000010000 */
[----:B------:R-:W-:Y:S02]  /*3e10*/  FADD.FTZ R158, R158, R159 ;  /* 0x0000009f9e9e7221 */ /* 0x000fe40000010000 */
[----:B------:R-:W-:Y:S01]  /*3e20*/  HMMA.16816.F32.BF16 R96, R96, R10, RZ ;  /* 0x0000000a6060723c */ /* 0x000fe200000418ff */
[----:B------:R-:W-:Y:S01]  /*3e30*/  F2FP.BF16.F32.PACK_AB R10, R154, R155 ;  /* 0x0000009b9a0a723e */ /* 0x000fe200000010ff */
[----:B------:R-:W-:Y:S01]  /*3e40*/  FADD.FTZ R156, R156, R157 ;  /* 0x0000009d9c9c7221 */ /* 0x000fe20000010000 */
[----:B-----5:R-:W-:-:S03]  /*3e50*/  F2FP.BF16.F32.PACK_AB R11, R152, R153 ;  /* 0x00000099980b723e */ /* 0x020fc600000010ff */
[----:B------:R-:W-:-:S04]  /*3e60*/  FADD.FTZ R153, R153, R156 ;  /* 0x0000009c99997221 */ /* 0x000fc80000010000 */
        /* <DEDUP_REMOVED lines=10> */
[C---:B------:R-:W-:Y:S08]  /*3f10*/  HMMA.16816.F32.BF16 R44, R8.reuse, R148, R44 ;  /* 0x00000094082c723c */ /* 0x040ff0000004182c */
[----:B-1----:R-:W-:Y:S01]  /*3f20*/  HMMA.16816.F32.BF16 R84, R8, R20, R84 ;  /* 0x000000140854723c */ /* 0x002fe20000041854 */
[----:B------:R-:W-:-:S02]  /*3f30*/  FFMA.FTZ R20, R207, UR4, -R176 ;  /* 0x00000004cf147c23 */ /* 0x000fc400080108b0 */
[----:B------:R-:W1:Y:S04]  /*3f40*/  MUFU.EX2 R207, R217 ;  /* 0x000000d900cf7308 */ /* 0x000e680000000800 */
[----:B------:R4:W5:Y:S01]  /*3f50*/  MUFU.EX2 R183, R20 ;  /* 0x0000001400b77308 */ /* 0x0009620000000800 */
        /* <DEDUP_REMOVED lines=21> */
[----:B----4-:R-:W4:Y:S07]  /*40b0*/  LDSM.16.MT88.4 R20, [R171+0x15000] ;  /* 0x01500000ab14783b */ /* 0x010f2e0000004200 */
[C---:B--2---:R-:W-:Y:S08]  /*40c0*/  HMMA.16816.F32.BF16 R92, R8.reuse, R16, R92 ;  /* 0x00000010085c723c */ /* 0x044ff0000004185c */
[----:B------:R-:W-:Y:S01]  /*40d0*/  HMMA.16816.F32.BF16 R96, R8, R18, R96 ;  /* 0x000000120860723c */ /* 0x000fe20000041860 */
[----:B-1----:R-:W-:Y:S01]  /*40e0*/  F2FP.BF16.F32.PACK_AB R8, R207, R174 ;  /* 0x000000aecf08723e */ /* 0x002fe200000010ff */
[----:B------:R-:W-:Y:S01]  /*40f0*/  LDSM.16.MT88.4 R16, [R171+0x17000] ;  /* 0x01700000ab10783b */ /* 0x000fe20000004200 */
[----:B------:R-:W-:-:S02]  /*4100*/  F2FP.BF16.F32.PACK_AB R9, R182, R209 ;  /* 0x000000d1b609723e */ /* 0x000fc400000010ff */
[----:B-----5:R-:W-:Y:S02]  /*4110*/  F2FP.BF16.F32.PACK_AB R10, R178, R183 ;  /* 0x000000b7b20a723e */ /* 0x020fe400000010ff */
[----:B------:R-:W-:-:S07]  /*4120*/  F2FP.BF16.F32.PACK_AB R11, R211, R180 ;  /* 0x000000b4d30b723e */ /* 0x000fce00000010ff */
[C---:B---3--:R-:W-:Y:S08]  /*4130*/  HMMA.16816.F32.BF16 R120, R8.reuse, R12, R120 ;  /* 0x0000000c0878723c */ /* 0x048ff00000041878 */
[C---:B------:R-:W-:Y:S01]  /*4140*/  HMMA.16816.F32.BF16 R116, R8.reuse, R14, R116 ;  /* 0x0000000e0874723c */ /* 0x040fe20000041874 */
[----:B------:R-:W1:Y:S07]  /*4150*/  LDSM.16.MT88.4 R12, [R169+0x17000] ;  /* 0x01700000a90c783b */ /* 0x000e6e0000004200 */
[C---:B----4-:R-:W-:Y:S08]  /*4160*/  HMMA.16816.F32.BF16 R36, R8.reuse, R20, R36 ;  /* 0x000000140824723c */ /* 0x050ff00000041824 */
[C---:B------:R-:W-:Y:S01]  /*4170*/  HMMA.16816.F32.BF16 R40, R8.reuse, R22, R40 ;  /* 0x000000160828723c */ /* 0x040fe20000041828 */
[----:B------:R-:W2:Y:S07]  /*4180*/  LDSM.16.MT88.4 R20, [R168+0x17000] ;  /* 0x01700000a814783b */ /* 0x000eae0000004200 */
[----:B------:R-:W-:Y:S01]  /*4190*/  HMMA.16816.F32.BF16 R44, R8, R148, R44 ;  /* 0x00000094082c723c */ /* 0x000fe2000004182c */
[--C-:B------:R-:W-:Y:S01]  /*41a0*/  FFMA.FTZ R149, R203, UR4, -R176.reuse ;  /* 0x00000004cb957c23 */ /* 0x100fe200080108b0 */
[--C-:B------:R-:W-:Y:S01]  /*41b0*/  FFMA.FTZ R148, R205, UR4, -R176.reuse ;  /* 0x00000004cd947c23 */ /* 0x100fe200080108b0 */
[----:B------:R-:W-:-:S04]  /*41c0*/  FFMA.FTZ R203, R181, UR4, -R176 ;  /* 0x00000004b5cb7c23 */ /* 0x000fc800080108b0 */
[----:B------:R-:W-:Y:S01]  /*41d0*/  MUFU.EX2 R149, R149 ;  /* 0x0000009500957308 */ /* 0x000fe20000000800 */
[C---:B------:R-:W-:Y:S01]  /*41e0*/  HMMA.16816.F32.BF16 R48, R8.reuse, R150, R48 ;  /* 0x000000960830723c */ /* 0x040fe20000041830 */
[----:B------:R-:W-:Y:S01]  /*41f0*/  FFMA.FTZ R150, R201, UR4, -R176 ;  /* 0x00000004c9967c23 */ /* 0x000fe200080108b0 */
[--C-:B------:R-:W-:Y:S01]  /*4200*/  FFMA.FTZ R151, R179, UR4, -R170.reuse ;  /* 0x00000004b3977c23 */ /* 0x100fe200080108aa */
[--C-:B------:R-:W-:Y:S01]  /*4210*/  FFMA.FTZ R176, R177, UR4, -R170.reuse ;  /* 0x00000004b1b07c23 */ /* 0x100fe200080108aa */
[----:B------:R-:W-:Y:S01]  /*4220*/  FFMA.FTZ R201, R173, UR4, -R170 ;  /* 0x00000004adc97c23 */ /* 0x000fe200080108aa */
[----:B------:R-:W3:Y:S03]  /*4230*/  MUFU.EX2 R148, R148 ;  /* 0x0000009400947308 */ /* 0x000ee60000000800 */
[C---:B------:R-:W-:Y:S01]  /*4240*/  HMMA.16816.F32.BF16 R76, R8.reuse, R144, R76 ;  /* 0x00000090084c723c */ /* 0x040fe2000004184c */
[----:B------:R-:W-:Y:S04]  /*4250*/  MUFU.EX2 R150, R150 ;  /* 0x0000009600967308 */ /* 0x000fe80000000800 */
[----:B------:R-:W-:Y:S03]  /*4260*/  MUFU.EX2 R203, R203 ;  /* 0x000000cb00cb7308 */ /* 0x000fe60000000800 */
[C---:B-1----:R-:W-:Y:S01]  /*4270*/  HMMA.16816.F32.BF16 R84, R8.reuse, R12, R84 ;  /* 0x0000000c0854723c */ /* 0x042fe20000041854 */
[----:B------:R-:W-:Y:S04]  /*4280*/  MUFU.EX2 R151, R151 ;  /* 0x0000009700977308 */ /* 0x000fe80000000800 */
[----:B------:R-:W1:Y:S03]  /*4290*/  MUFU.EX2 R176, R176 ;  /* 0x000000b000b07308 */ /* 0x000e660000000800 */
[C---:B------:R-:W-:Y:S01]  /*42a0*/  HMMA.16816.F32.BF16 R88, R8.reuse, R14, R88 ;  /* 0x0000000e0858723c */ /* 0x040fe20000041858 */
[----:B------:R-:W4:Y:S01]  /*42b0*/  LDSM.16.MT88.4 R12, [R171+0x15800] ;  /* 0x01580000ab0c783b */ /* 0x000f220000004200 */
[----:B------:R-:W-:Y:S04]  /*42c0*/  MUFU.EX2 R170, R175 ;  /* 0x000000af00aa7308 */ /* 0x000fe80000000800 */
[----:B------:R-:W5:Y:S02]  /*42d0*/  MUFU.EX2 R201, R201 ;  /* 0x000000c900c97308 */ /* 0x000f640000000800 */
        /* <DEDUP_REMOVED lines=20> */
[C---:B--2---:R-:W-:Y:S08]  /*4420*/  HMMA.16816.F32.BF16 R92, R8.reuse, R20, R92 ;  /* 0x00000014085c723c */ /* 0x044ff0000004185c */
[----:B------:R-:W-:Y:S01]  /*4430*/  HMMA.16816.F32.BF16 R96, R8, R22, R96 ;  /* 0x000000160860723c */ /* 0x000fe20000041860 */
[----:B---3--:R-:W-:Y:S01]  /*4440*/  F2FP.BF16.F32.PACK_AB R8, R149, R148 ;  /* 0x000000949508723e */ /* 0x008fe200000010ff */
[----:B------:R-:W2:Y:S01]  /*4450*/  LDSM.16.MT88.4 R20, [R169+0x17800] ;  /* 0x01780000a914783b */ /* 0x000ea20000004200 */
[----:B-1----:R-:W-:-:S02]  /*4460*/  F2FP.BF16.F32.PACK_AB R9, R176, R151 ;  /* 0x00000097b009723e */ /* 0x002fc400000010ff */
[----:B------:R-:W-:Y:S02]  /*4470*/  F2FP.BF16.F32.PACK_AB R10, R203, R150 ;  /* 0x00000096cb0a723e */ /* 0x000fe400000010ff */
[----:B-----5:R-:W-:-:S07]  /*4480*/  F2FP.BF16.F32.PACK_AB R11, R201, R170 ;  /* 0x000000aac90b723e */ /* 0x020fce00000010ff */
[C---:B----4-:R-:W-:Y:S08]  /*4490*/  HMMA.16816.F32.BF16 R36, R8.reuse, R12, R36 ;  /* 0x0000000c0824723c */ /* 0x050ff00000041824 */
[C---:B------:R-:W-:Y:S01]  /*44a0*/  HMMA.16816.F32.BF16 R40, R8.reuse, R14, R40 ;  /* 0x0000000e0828723c */ /* 0x040fe20000041828 */
[----:B------:R-:W1:Y:S07]  /*44b0*/  LDSM.16.MT88.4 R12, [R168+0x15800] ;  /* 0x01580000a80c783b */ /* 0x000e6e0000004200 */
[C---:B------:R-:W-:Y:S08]  /*44c0*/  HMMA.16816.F32.BF16 R120, R8.reuse, R16, R120 ;  /* 0x000000100878723c */ /* 0x040ff00000041878 */
[C---:B------:R-:W-:Y:S01]  /*44d0*/  HMMA.16816.F32.BF16 R116, R8.reuse, R18, R116 ;  /* 0x000000120874723c */ /* 0x040fe20000041874 */
[----:B------:R-:W3:Y:S07]  /*44e0*/  LDSM.16.MT88.4 R16, [R168+0x13800] ;  /* 0x01380000a810783b */ /* 0x000eee0000004200 */
[C---:B--2---:R-:W-:Y:S08]  /*44f0*/  HMMA.16816.F32.BF16 R84, R8.reuse, R20, R84 ;  /* 0x000000140854723c */ /* 0x044ff00000041854 */
[C---:B------:R-:W-:Y:S01]  /*4500*/  HMMA.16816.F32.BF16 R88, R8.reuse, R22, R88 ;  /* 0x000000160858723c */ /* 0x040fe20000041858 */
[----:B------:R-:W2:Y:S07]  /*4510*/  LDSM.16.MT88.4 R20, [R168+0x17800] ;  /* 0x01780000a814783b */ /* 0x000eae0000004200 */
[C---:B------:R-:W-:Y:S08]  /*4520*/  HMMA.16816.F32.BF16 R44, R8.reuse, R144, R44 ;  /* 0x00000090082c723c */ /* 0x040ff0000004182c */
[----:B-1----:R-:W-:Y:S01]  /*4530*/  HMMA.16816.F32.BF16 R60, R8, R12, R60 ;  /* 0x0000000c083c723c */ /* 0x002fe2000004183c */
        /* <DEDUP_REMOVED lines=32> */
[C---:B--2---:R-:W-:Y:S08]  /*4740*/  HMMA.16816.F32.BF16 R92, R8.reuse, R20, R92 ;  /* 0x00000014085c723c */ /* 0x044ff0000004185c */
[----:B------:R-:W-:Y:S01]  /*4750*/  HMMA.16816.F32.BF16 R96, R8, R22, R96 ;  /* 0x000000160860723c */ /* 0x000fe20000041860 */
[----:B------:R-:W-:-:S04]  /*4760*/  NOP ;  /* 0x0000000000007918 */ /* 0x000fc80000000000 */
[----:B------:R-:W-:-:S15]  /*4770*/  @!P1 BRA `(.L_x_350) ;  /* 0x0000006000409947 */ /* 0x000fde0003800000 */
[----:B------:R-:W1:Y:S01]  /*4780*/  LDC.64 R8, c[0x0][0x3c0] ;  /* 0x0000f000ff087b82 */ /* 0x000e620000000a00 */
[----:B------:R-:W-:Y:S01]  /*4790*/  VIADD R2, R186, 0xfffffffe ;  /* 0xfffffffeba027836 */ /* 0x000fe20000000000 */
[----:B------:R-:W-:-:S04]  /*47a0*/  DEPBAR.LE SB0, 0x0 ;  /* 0x000080000000791a */ /* 0x000fc80000000000 */
[----:B------:R-:W-:Y:S01]  /*47b0*/  IMAD.SHL.U32 R12, R5, 0x20, RZ ;  /* 0x00000020050c7824 */ /* 0x000fe200078e00ff */
[----:B------:R-:W-:Y:S01]  /*47c0*/  LOP3.LUT R13, R0, 0x200, RZ, 0xc0, !PT ;  /* 0x00000200000d7812 */ /* 0x000fe200078ec0ff */
[----:B------:R-:W-:Y:S01]  /*47d0*/  IMAD.MOV.U32 R173, RZ, RZ, 0x20 ;  /* 0x00000020ffad7424 */ /* 0x000fe200078e00ff */
[----:B------:R-:W-:Y:S02]  /*47e0*/  LOP3.LUT R10, R184, 0x1f8, RZ, 0xc0, !PT ;  /* 0x000001f8b80a7812 */ /* 0x000fe400078ec0ff */
[----:B------:R-:W-:Y:S02]  /*47f0*/  LOP3.LUT R12, R13, 0x7c00, R12, 0xf8, !PT ;  /* 0x00007c000d0c7812 */ /* 0x000fe400078ef80c */
[--C-:B------:R-:W-:Y:S02]  /*4800*/  LOP3.LUT R13, R10, 0x38, R5.reuse, 0x78, !PT ;  /* 0x000000380a0d7812 */ /* 0x100fe400078e7805 */
[----:B------:R-:W-:Y:S02]  /*4810*/  SHF.R.U32.HI R11, RZ, 0x1, R5 ;  /* 0x00000001ff0b7819 */ /* 0x000fe40000011605 */
[----:B------:R-:W-:-:S02]  /*4820*/  LOP3.LUT R13, R13, 0x1e00, R184, 0xf8, !PT ;  /* 0x00001e000d0d7812 */ /* 0x000fc400078ef8b8 */
[----:B------:R-:W-:Y:S01]  /*4830*/  LOP3.LUT R11, R134, 0x8, R11, 0x78, !PT ;  /* 0x00000008860b7812 */ /* 0x000fe200078e780b */
[----:B------:R-:W-:Y:S01]  /*4840*/  VIADD R134, R188, UR5 ;  /* 0x00000005bc867c36 */ /* 0x000fe20008000000 */
[----:B------:R-:W-:Y:S02]  /*4850*/  LEA R199, R13, UR5, 0x1 ;  /* 0x000000050dc77c11 */ /* 0x000fe4000f8e08ff */
[----:B------:R-:W-:Y:S01]  /*4860*/  LOP3.LUT R11, R12, R11, RZ, 0xfc, !PT ;  /* 0x0000000b0c0b7212 */ /* 0x000fe200078efcff */
[----:B-1----:R-:W-:Y:S01]  /*4870*/  IMAD.WIDE.U32 R18, R2, R8, RZ ;  /* 0x0000000802127225 */ /* 0x002fe200078e00ff */
[----:B------:R-:W-:Y:S02]  /*4880*/  SEL R173, R173, 0xffffffe0, !P0 ;  /* 0xffffffe0adad7807 */ /* 0x000fe40004000000 */
[----:B------:R-:W-:Y:S01]  /*4890*/  LEA R207, R11, UR5, 0x1 ;  /* 0x000000050bcf7c11 */ /* 0x000fe2000f8e08ff */
[----:B------:R-:W-:Y:S01]  /*48a0*/  IMAD.SHL.U32 R15, R18, 0x40, RZ ;  /* 0x00000040120f7824 */ /* 0x000fe200078e00ff */
[----:B------:R-:W-:Y:S01]  /*48b0*/  BAR.SYNC.DEFER_BLOCKING 0x0 ;  /* 0x0000000000007b1d */ /* 0x000fe20000010000 */
[----:B------:R-:W-:Y:S01]  /*48c0*/  IMAD R14, R2, R9, R19 ;  /* 0x00000009020e7224 */ /* 0x000fe200078e0213 */
[-C--:B------:R-:W-:Y:S01]  /*48d0*/  LEA R22, P3, R18, R194.reuse, 0x7 ;  /* 0x000000c212167211 */ /* 0x080fe200078638ff */
[C---:B------:R-:W-:Y:S01]  /*48e0*/  IMAD.IADD R205, R173.reuse, 0x1, R207 ;  /* 0x00000001adcd7824 */ /* 0x040fe200078e02cf */
[----:B------:R-:W-:Y:S01]  /*48f0*/  LEA R16, P1, R8, R15, 0x5 ;  /* 0x0000000f08107211 */ /* 0x000fe200078228ff */
[----:B------:R-:W-:Y:S01]  /*4900*/  IMAD.IADD R202, R134, 0x1, R173 ;  /* 0x0000000186ca7824 */ /* 0x000fe200078e02ad */
[--C-:B------:R-:W-:Y:S01]  /*4910*/  SHF.L.U64.HI R15, R18, 0x6, R14.reuse ;  /* 0x00000006120f7819 */ /* 0x100fe2000001020e */
[----:B------:R-:W-:Y:S01]  /*4920*/  IMAD.IADD R204, R4, 0x1, R207 ;  /* 0x0000000104cc7824 */ /* 0x000fe200078e02cf */
[----:B------:R-:W-:Y:S01]  /*4930*/  LEA.HI.X R23, R18, R193, R14, 0x7, P3 ;  /* 0x000000c112177211 */ /* 0x000fe200018f3c0e */
[----:B------:R-:W-:Y:S01]  /*4940*/  IMAD.IADD R134, R134, 0x1, R4 ;  /* 0x0000000186867824 */ /* 0x000fe200078e0204 */
[----:B------:R-:W-:Y:S01]  /*4950*/  LEA.HI.X R15, R8, R15, R9, 0x5, P1 ;  /* 0x0000000f080f7211 */ /* 0x000fe200008f2c09 */
[C---:B------:R-:W-:Y:S01]  /*4960*/  IMAD.IADD R206, R173.reuse, 0x1, R204 ;  /* 0x00000001adce7824 */ /* 0x040fe200078e02cc */
[----:B------:R-:W-:Y:S01]  /*4970*/  LEA R20, P1, R16, R194, 0x1 ;  /* 0x000000c210147211 */ /* 0x000fe200078208ff */
[----:B------:R-:W-:-:S03]  /*4980*/  IMAD.IADD R200, R173, 0x1, R134 ;  /* 0x00000001adc87824 */ /* 0x000fc600078e0286 */
[----:B------:R-:W-:Y:S01]  /*4990*/  LEA.HI.X R21, R16, R193, R15, 0x1, P1 ;  /* 0x000000c110157211 */ /* 0x000fe200008f0c0f */
[----:B------:R-:W-:Y:S01]  /*49a0*/  @!PT LDS RZ, [RZ] ;  /* 0x00000000fffff984 */ /* 0x000fe20000000800 */
[----:B------:R-:W-:Y:S01]  /*49b0*/  @!PT LDS RZ, [RZ] ;  /* 0x00000000fffff984 */ /* 0x000fe20000000800 */
[----:B------:R-:W-:Y:S01]  /*49c0*/  @!PT LDS RZ, [RZ] ;  /* 0x00000000fffff984 */ /* 0x000fe20000000800 */
[----:B------:R-:W-:Y:S04]  /*49d0*/  LDGSTS.E.BYPASS.LTC128B.128 [R199+0x12000], desc[UR12][R22.64] ;  /* 0x1200000016c77fae */ /* 0x000fe8000b981a0c */
[----:B------:R-:W-:Y:S04]  /*49e0*/  LDGSTS.E.BYPASS.LTC128B.128 [R199+0x14000], desc[UR12][R22.64+0x80] ;  /* 0x1400008016c77fae */ /* 0x000fe8000b981a0c */
[----:B------:R-:W-:Y:S04]  /*49f0*/  LDGSTS.E.BYPASS.LTC128B.128 [R199+0x16000], desc[UR12][R22.64+0x100] ;  /* 0x1600010016c77fae */ /* 0x000fe8000b981a0c */
[----:B------:R-:W-:Y:S04]  /*4a00*/  LDGSTS.E.BYPASS.LTC128B.128 [R199+0x13000], desc[UR12][R20.64] ;  /* 0x1300000014c77fae */ /* 0x000fe8000b981a0c */
[----:B------:R-:W-:Y:S04]  /*4a10*/  LDGSTS.E.BYPASS.LTC128B.128 [R199+0x15000], desc[UR12][R20.64+0x80] ;  /* 0x1500008014c77fae */ /* 0x000fe8000b981a0c */
[----:B------:R1:W-:Y:S04]  /*4a20*/  LDGSTS.E.BYPASS.LTC128B.128 [R199+0x17000], desc[UR12][R20.64+0x100] ;  /* 0x1700010014c77fae */ /* 0x0003e8000b981a0c */
[----:B------:R-:W-:Y:S04]  /*4a30*/  LDSM.16.M88.4 R168, [R207] ;  /* 0x00000000cfa8783b */ /* 0x000fe80000000200 */
[----:B------:R-:W2:Y:S04]  /*4a40*/  LDSM.16.M88.4 R148, [R188+UR5+0xc000] ;  /* 0x00c00005bc94783b */ /* 0x000ea80008000200 */
[----:B------:R-:W3:Y:S04]  /*4a50*/  LDSM.16.M88.4 R140, [R188+UR5+0xc800] ;  /* 0x00c80005bc8c783b */ /* 0x000ee80008000200 */
[----:B------:R-:W4:Y:S04]  /*4a60*/  LDSM.16.M88.4 R32, [R188+UR5+0xd000] ;  /* 0x00d00005bc20783b */ /* 0x000f280008000200 */
[----:B------:R-:W5:Y:S04]  /*4a70*/  LDSM.16.M88.4 R8, [R188+UR5+0xd800] ;  /* 0x00d80005bc08783b */ /* 0x000f680008000200 */
[----:B------:R-:W-:Y:S04]  /*4a80*/  LDSM.16.M88.4 R156, [R202+0xc000] ;  /* 0x00c00000ca9c783b */ /* 0x000fe80000000200 */
[----:B-1----:R-:W1:Y:S04]  /*4a90*/  LDSM.16.M88.4 R20, [R205] ;  /* 0x00000000cd14783b */ /* 0x002e680000000200 */
[----:B------:R-:W1:Y:S04]  /*4aa0*/  LDSM.16.M88.4 R24, [R202+0xc800] ;  /* 0x00c80000ca18783b */ /* 0x000e680000000200 */
[----:B------:R-:W1:Y:S04]  /*4ab0*/  LDSM.16.M88.4 R164, [R202+0xd000] ;  /* 0x00d00000caa4783b */ /* 0x000e680000000200 */
[----:B------:R-:W1:Y:S04]  /*4ac0*/  LDSM.16.M88.4 R152, [R202+0xd800] ;  /* 0x00d80000ca98783b */ /* 0x000e680000000200 */
[----:B------:R-:W-:Y:S01]  /*4ad0*/  LDSM.16.M88.4 R12, [R204] ;  /* 0x00000000cc0c783b */ /* 0x000fe20000000200 */
[C---:B--2---:R-:W-:Y:S03]  /*4ae0*/  HMMA.16816.F32.BF16 R16, R168.reuse, R148, RZ ;  /* 0x00000094a810723c */ /* 0x044fe600000418ff */
[----:B------:R-:W-:Y:S04]  /*4af0*/  LDSM.16.M88.4 R160, [R134+0xc800] ;  /* 0x00c8000086a0783b */ /* 0x000fe80000000200 */
[----:B------:R-:W-:Y:S01]  /*4b00*/  LDSM.16.M88.4 R176, [R188+UR5+0xf800] ;  /* 0x00f80005bcb0783b */ /* 0x000fe20008000200 */
[C---:B---3--:R-:W-:Y:S03]  /*4b10*/  HMMA.16816.F32.BF16 R144, R168.reuse, R140, RZ ;  /* 0x0000008ca890723c */ /* 0x048fe600000418ff */
[----:B------:R-:W-:Y:S04]  /*4b20*/  LDSM.16.M88.4 R172, [R202+0xe000] ;  /* 0x00e00000caac783b */ /* 0x000fe80000000200 */
[----:B------:R-:W-:Y:S01]  /*4b30*/  LDSM.16.M88.4 R180, [R188+UR5+0x11800] ;  /* 0x01180005bcb4783b */ /* 0x000fe20008000200 */
[C---:B----4-:R-:W-:Y:S03]  /*4b40*/  HMMA.16816.F32.BF16 R136, R168.reuse, R32, RZ ;  /* 0x00000020a888723c */ /* 0x050fe600000418ff */
[----:B------:R-:W0:Y:S05]  /*4b50*/  LDGDEPBAR ;  /* 0x00000000000079af */ /* 0x000e2a0000000000 */
[C---:B------:R-:W-:Y:S08]  /*4b60*/  HMMA.16816.F32.BF16 R148, R168.reuse, R150, RZ ;  /* 0x00000096a894723c */ /* 0x040ff000000418ff */
[C---:B------:R-:W-:Y:S08]  /*4b70*/  HMMA.16816.F32.BF16 R140, R168.reuse, R142, RZ ;  /* 0x0000008ea88c723c */ /* 0x040ff000000418ff */
[C---:B------:R-:W-:Y:S08]  /*4b80*/  HMMA.16816.F32.BF16 R32, R168.reuse, R34, RZ ;  /* 0x00000022a820723c */ /* 0x040ff000000418ff */
[C---:B-----5:R-:W-:Y:S08]  /*4b90*/  HMMA.16816.F32.BF16 R28, R168.reuse, R8, RZ ;  /* 0x00000008a81c723c */ /* 0x060ff000000418ff */
[----:B------:R-:W-:Y:S01]  /*4ba0*/  HMMA.16816.F32.BF16 R168, R168, R10, RZ ;  /* 0x0000000aa8a8723c */ /* 0x000fe200000418ff */
[----:B------:R-:W2:Y:S07]  /*4bb0*/  LDSM.16.M88.4 R8, [R134+0xc000] ;  /* 0x00c000008608783b */ /* 0x000eae0000000200 */
[C---:B-1----:R-:W-:Y:S08]  /*4bc0*/  HMMA.16816.F32.BF16 R16, R20.reuse, R156, R16 ;  /* 0x0000009c1410723c */ /* 0x042ff00000041810 */
[C---:B------:R-:W-:Y:S01]  /*4bd0*/  HMMA.16816.F32.BF16 R148, R20.reuse, R158, R148 ;  /* 0x0000009e1494723c */ /* 0x040fe20000041894 */
[----:B------:R-:W1:Y:S07]  /*4be0*/  LDSM.16.M88.4 R156, [R134+0xd000] ;  /* 0x00d00000869c783b */ /* 0x000e6e0000000200 */
[C---:B------:R-:W-:Y:S08]  /*4bf0*/  HMMA.16816.F32.BF16 R144, R20.reuse, R24, R144 ;  /* 0x000000181490723c */ /* 0x040ff00000041890 */
[C---:B------:R-:W-:Y:S01]  /*4c00*/  HMMA.16816.F32.BF16 R140, R20.reuse, R26, R140 ;  /* 0x0000001a148c723c */ /* 0x040fe2000004188c */
[----:B------:R-:W3:Y:S07]  /*4c10*/  LDSM.16.M88.4 R24, [R134+0xd800] ;  /* 0x00d800008618783b */ /* 0x000eee0000000200 */
[C---:B------:R-:W-:Y:S08]  /*4c20*/  HMMA.16816.F32.BF16 R136, R20.reuse, R164, R136 ;  /* 0x000000a41488723c */ /* 0x040ff00000041888 */
[C---:B------:R-:W-:Y:S01]  /*4c30*/  HMMA.16816.F32.BF16 R32, R20.reuse, R166, R32 ;  /* 0x000000a61420723c */ /* 0x040fe20000041820 */
[----:B------:R-:W-:Y:S07]  /*4c40*/  LDSM.16.M88.4 R164, [R202+0xe800] ;  /* 0x00e80000caa4783b */ /* 0x000fee0000000200 */
[C---:B------:R-:W-:Y:S08]  /*4c50*/  HMMA.16816.F32.BF16 R28, R20.reuse, R152, R28 ;  /* 0x00000098141c723c */ /* 0x040ff0000004181c */
[----:B------:R-:W-:Y:S01]  /*4c60*/  HMMA.16816.F32.BF16 R168, R20, R154, R168 ;  /* 0x0000009a14a8723c */ /* 0x000fe200000418a8 */
[----:B------:R-:W-:Y:S04]  /*4c70*/  LDSM.16.M88.4 R152, [R206] ;  /* 0x00000000ce98783b */ /* 0x000fe80000000200 */
[----:B------:R-:W-:Y:S03]  /*4c80*/  LDSM.16.M88.4 R20, [R200+0xc800] ;  /* 0x00c80000c814783b */ /* 0x000fe60000000200 */
[C---:B--2---:R-:W-:Y:S08]  /*4c90*/  HMMA.16816.F32.BF16 R16, R12.reuse, R8, R16 ;  /* 0x000000080c10723c */ /* 0x044ff00000041810 */
[C---:B------:R-:W-:Y:S01]  /*4ca0*/  HMMA.16816.F32.BF16 R148, R12.reuse, R10, R148 ;  /* 0x0000000a0c94723c */ /* 0x040fe20000041894 */
[----:B------:R-:W2:Y:S07]  /*4cb0*/  LDSM.16.M88.4 R8, [R200+0xc000] ;  /* 0x00c00000c808783b */ /* 0x000eae0000000200 */
[C---:B------:R-:W-:Y:S08]  /*4cc0*/  HMMA.16816.F32.BF16 R144, R12.reuse, R160, R144 ;  /* 0x000000a00c90723c */ /* 0x040ff00000041890 */
[C---:B------:R-:W-:Y:S01]  /*4cd0*/  HMMA.16816.F32.BF16 R140, R12.reuse, R162, R140 ;  /* 0x000000a20c8c723c */ /* 0x040fe2000004188c */
[----:B------:R-:W4:Y:S07]  /*4ce0*/  LDSM.16.M88.4 R160, [R200+0xd000] ;  /* 0x00d00000c8a0783b */ /* 0x000f2e0000000200 */
[C---:B-1----:R-:W-:Y:S08]  /*4cf0*/  HMMA.16816.F32.BF16 R136, R12.reuse, R156, R136 ;  /* 0x0000009c0c88723c */ /* 0x042ff00000041888 */
[C---:B------:R-:W-:Y:S01]  /*4d00*/  HMMA.16816.F32.BF16 R32, R12.reuse, R158, R32 ;  /* 0x0000009e0c20723c */ /* 0x040fe20000041820 */
[----:B------:R-:W1:Y:S07]  /*4d10*/  LDSM.16.M88.4 R156, [R200+0xd800] ;  /* 0x00d80000c89c783b */ /* 0x000e6e0000000200 */
[C---:B---3--:R-:W-:Y:S08]  /*4d20*/  HMMA.16816.F32.BF16 R28, R12.reuse, R24, R28 ;  /* 0x000000180c1c723c */ /* 0x048ff0000004181c */
[----:B------:R-:W-:Y:S01]  /*4d30*/  HMMA.16816.F32.BF16 R168, R12, R26, R168 ;  /* 0x0000001a0ca8723c */ /* 0x000fe200000418a8 */
[----:B------:R-:W-:Y:S04]  /*4d40*/  LDSM.16.M88.4 R12, [R207+0x4000] ;  /* 0x00400000cf0c783b */ /* 0x000fe80000000200 */
[----:B------:R-:W3:Y:S03]  /*4d50*/  LDSM.16.M88.4 R24, [R188+UR5+0xe000] ;  /* 0x00e00005bc18783b */ /* 0x000ee60008000200 */
[C---:B--2---:R-:W-:Y:S08]  /*4d60*/  HMMA.16816.F32.BF16 R16, R152.reuse, R8, R16 ;  /* 0x000000089810723c */ /* 0x044ff00000041810 */
[C---:B------:R-:W-:Y:S01]  /*4d70*/  HMMA.16816.F32.BF16 R148, R152.reuse, R10, R148 ;  /* 0x0000000a9894723c */ /* 0x040fe20000041894 */
[----:B------:R-:W2:Y:S07]  /*4d80*/  LDSM.16.M88.4 R8, [R188+UR5+0xe800] ;  /* 0x00e80005bc08783b */ /* 0x000eae0008000200 */
[C---:B------:R-:W-:Y:S08]  /*4d90*/  HMMA.16816.F32.BF16 R144, R152.reuse, R20, R144 ;  /* 0x000000149890723c */ /* 0x040ff00000041890 */
[C---:B------:R-:W-:Y:S01]  /*4da0*/  HMMA.16816.F32.BF16 R140, R152.reuse, R22, R140 ;  /* 0x00000016988c723c */ /* 0x040fe2000004188c */
[----:B------:R-:W5:Y:S07]  /*4db0*/  LDSM.16.M88.4 R20, [R188+UR5+0xf000] ;  /* 0x00f00005bc14783b */ /* 0x000f6e0008000200 */
        /* <DEDUP_REMOVED lines=9> */
[----:B------:R-:W3:Y:S07]  /*4e50*/  LDSM.16.M88.4 R24, [R202+0xf000] ;  /* 0x00f00000ca18783b */ /* 0x000eee0000000200 */
[C---:B--2---:R-:W-:Y:S08]  /*4e60*/  HMMA.16816.F32.BF16 R144, R12.reuse, R8, R144 ;  /* 0x000000080c90723c */ /* 0x044ff00000041890 */
[C---:B------:R-:W-:Y:S01]  /*4e70*/  HMMA.16816.F32.BF16 R140, R12.reuse, R10, R140 ;  /* 0x0000000a0c8c723c */ /* 0x040fe2000004188c */
[----:B------:R-:W2:Y:S07]  /*4e80*/  LDSM.16.M88.4 R8, [R204+0x4000] ;  /* 0x00400000cc08783b */ /* 0x000eae0000000200 */
[C---:B-----5:R-:W-:Y:S08]  /*4e90*/  HMMA.16816.F32.BF16 R136, R12.reuse, R20, R136 ;  /* 0x000000140c88723c */ /* 0x060ff00000041888 */
[C---:B------:R-:W-:Y:S01]  /*4ea0*/  HMMA.16816.F32.BF16 R32, R12.reuse, R22, R32 ;  /* 0x000000160c20723c */ /* 0x040fe20000041820 */
[----:B------:R-:W4:Y:S07]  /*4eb0*/  LDSM.16.M88.4 R20, [R134+0xe800] ;  /* 0x00e800008614783b */ /* 0x000f2e0000000200 */
[C---:B------:R-:W-:Y:S08]  /*4ec0*/  HMMA.16816.F32.BF16 R28, R12.reuse, R176, R28 ;  /* 0x000000b00c1c723c */ /* 0x040ff0000004181c */
[----:B------:R-:W-:Y:S01]  /*4ed0*/  HMMA.16816.F32.BF16 R168, R12, R178, R168 ;  /* 0x000000b20ca8723c */ /* 0x000fe200000418a8 */
[----:B------:R-:W5:Y:S04]  /*4ee0*/  LDSM.16.M88.4 R12, [R134+0xf000] ;  /* 0x00f00000860c783b */ /* 0x000f680000000200 */
[----:B------:R-:W5:Y:S03]  /*4ef0*/  LDSM.16.M88.4 R176, [R134+0xf800] ;  /* 0x00f8000086b0783b */ /* 0x000f660000000200 */
[C---:B-1----:R-:W-:Y:S08]  /*4f00*/  HMMA.16816.F32.BF16 R16, R156.reuse, R172, R16 ;  /* 0x000000ac9c10723c */ /* 0x042ff00000041810 */
[C---:B------:R-:W-:Y:S01]  /*4f10*/  HMMA.16816.F32.BF16 R148, R156.reuse, R174, R148 ;  /* 0x000000ae9c94723c */ /* 0x040fe20000041894 */
[----:B------:R-:W-:Y:S07]  /*4f20*/  LDSM.16.M88.4 R172, [R207+0x8000] ;  /* 0x00800000cfac783b */ /* 0x000fee0000000200 */
[C---:B------:R-:W-:Y:S08]  /*4f30*/  HMMA.16816.F32.BF16 R144, R156.reuse, R164, R144 ;  /* 0x000000a49c90723c */ /* 0x040ff00000041890 */
[C---:B------:R-:W-:Y:S01]  /*4f40*/  HMMA.16816.F32.BF16 R140, R156.reuse, R166, R140 ;  /* 0x000000a69c8c723c */ /* 0x040fe2000004188c */
[----:B------:R-:W-:Y:S07]  /*4f50*/  LDSM.16.M88.4 R164, [R200+0xe000] ;  /* 0x00e00000c8a4783b */ /* 0x000fee0000000200 */
[C---:B---3--:R-:W-:Y:S08]  /*4f60*/  HMMA.16816.F32.BF16 R136, R156.reuse, R24, R136 ;  /* 0x000000189c88723c */ /* 0x048ff00000041888 */
[C---:B------:R-:W-:Y:S01]  /*4f70*/  HMMA.16816.F32.BF16 R32, R156.reuse, R26, R32 ;  /* 0x0000001a9c20723c */ /* 0x040fe20000041820 */
[----:B------:R-:W1:Y:S07]  /*4f80*/  LDSM.16.M88.4 R24, [R206+0x4000] ;  /* 0x00400000ce18783b */ /* 0x000e6e0000000200 */
[C---:B------:R-:W-:Y:S08]  /*4f90*/  HMMA.16816.F32.BF16 R28, R156.reuse, R160, R28 ;  /* 0x000000a09c1c723c */ /* 0x040ff0000004181c */
[----:B------:R-:W-:Y:S01]  /*4fa0*/  HMMA.16816.F32.BF16 R168, R156, R162, R168 ;  /* 0x000000a29ca8723c */ /* 0x000fe200000418a8 */
[----:B------:R-:W3:Y:S04]  /*4fb0*/  LDSM.16.M88.4 R160, [R200+0xe800] ;  /* 0x00e80000c8a0783b */ /* 0x000ee80000000200 */
[----:B------:R-:W3:Y:S03]  /*4fc0*/  LDSM.16.M88.4 R156, [R200+0xf000] ;  /* 0x00f00000c89c783b */ /* 0x000ee60000000200 */
[C---:B--2---:R-:W-:Y:S08]  /*4fd0*/  HMMA.16816.F32.BF16 R16, R8.reuse, R152, R16 ;  /* 0x000000980810723c */ /* 0x044ff00000041810 */
[C---:B------:R-:W-:Y:S01]  /*4fe0*/  HMMA.16816.F32.BF16 R148, R8.reuse, R154, R148 ;  /* 0x0000009a0894723c */ /* 0x040fe20000041894 */
[----:B------:R-:W2:Y:S07]  /*4ff0*/  LDSM.16.M88.4 R152, [R200+0xf800] ;  /* 0x00f80000c898783b */ /* 0x000eae0000000200 */
[C---:B----4-:R-:W-:Y:S08]  /*5000*/  HMMA.16816.F32.BF16 R144, R8.reuse, R20, R144 ;  /* 0x000000140890723c */ /* 0x050ff00000041890 */
[C---:B------:R-:W-:Y:S01]  /*5010*/  HMMA.16816.F32.BF16 R140, R8.reuse, R22, R140 ;  /* 0x00000016088c723c */ /* 0x040fe2000004188c */
[----:B------:R-:W4:Y:S07]  /*5020*/  LDSM.16.M88.4 R20, [R188+UR5+0x10000] ;  /* 0x01000005bc14783b */ /* 0x000f2e0008000200 */
[C---:B-----5:R-:W-:Y:S08]  /*5030*/  HMMA.16816.F32.BF16 R136, R8.reuse, R12, R136 ;  /* 0x0000000c0888723c */ /* 0x060ff00000041888 */
[C---:B------:R-:W-:Y:S01]  /*5040*/  HMMA.16816.F32.BF16 R32, R8.reuse, R14, R32 ;  /* 0x0000000e0820723c */ /* 0x040fe20000041820 */
[----:B------:R-:W5:Y:S07]  /*5050*/  LDSM.16.M88.4 R12, [R188+UR5+0x10800] ;  /* 0x01080005bc0c783b */ /* 0x000f6e0008000200 */
[C---:B------:R-:W-:Y:S08]  /*5060*/  HMMA.16816.F32.BF16 R28, R8.reuse, R176, R28 ;  /* 0x000000b0081c723c */ /* 0x040ff0000004181c */
[----:B------:R-:W-:Y:S01]  /*5070*/  HMMA.16816.F32.BF16 R168, R8, R178, R168 ;  /* 0x000000b208a8723c */ /* 0x000fe200000418a8 */
[----:B------:R-:W5:Y:S04]  /*5080*/  LDSM.16.M88.4 R8, [R188+UR5+0x11000] ;  /* 0x01100005bc08783b */ /* 0x000f680008000200 */
[----:B------:R-:W-:Y:S03]  /*5090*/  LDSM.16.M88.4 R176, [R202+0x10000] ;  /* 0x01000000cab0783b */ /* 0x000fe60000000200 */
[C---:B-1----:R-:W-:Y:S08]  /*50a0*/  HMMA.16816.F32.BF16 R16, R24.reuse, R164, R16 ;  /* 0x000000a41810723c */ /* 0x042ff00000041810 */
[C---:B------:R-:W-:Y:S01]  /*50b0*/  HMMA.16816.F32.BF16 R148, R24.reuse, R166, R148 ;  /* 0x000000a61894723c */ /* 0x040fe20000041894 */
[----:B------:R-:W1:Y:S07]  /*50c0*/  LDSM.16.M88.4 R164, [R205+0x8000] ;  /* 0x00800000cda4783b */ /* 0x000e6e0000000200 */
[C---:B---3--:R-:W-:Y:S08]  /*50d0*/  HMMA.16816.F32.BF16 R144, R24.reuse, R160, R144 ;  /* 0x000000a01890723c */ /* 0x048ff00000041890 */
[C---:B------:R-:W-:Y:S01]  /*50e0*/  HMMA.16816.F32.BF16 R140, R24.reuse, R162, R140 ;  /* 0x000000a2188c723c */ /* 0x040fe2000004188c */
[----:B------:R-:W-:Y:S07]  /*50f0*/  LDSM.16.M88.4 R160, [R202+0x10800] ;  /* 0x01080000caa0783b */ /* 0x000fee0000000200 */
[C---:B------:R-:W-:Y:S08]  /*5100*/  HMMA.16816.F32.BF16 R136, R24.reuse, R156, R136 ;  /* 0x0000009c1888723c */ /* 0x040ff00000041888 */
[C---:B------:R-:W-:Y:S01]  /*5110*/  HMMA.16816.F32.BF16 R32, R24.reuse, R158, R32 ;  /* 0x0000009e1820723c */ /* 0x040fe20000041820 */
[----:B------:R-:W-:Y:S07]  /*5120*/  LDSM.16.M88.4 R156, [R202+0x11000] ;  /* 0x01100000ca9c783b */ /* 0x000fee0000000200 */
[C---:B--2---:R-:W-:Y:S08]  /*5130*/  HMMA.16816.F32.BF16 R28, R24.reuse, R152, R28 ;  /* 0x00000098181c723c */ /* 0x044ff0000004181c */
[----:B------:R-:W-:Y:S01]  /*5140*/  HMMA.16816.F32.BF16 R168, R24, R154, R168 ;  /* 0x0000009a18a8723c */ /* 0x000fe200000418a8 */
[----:B------:R-:W-:Y:S04]  /*5150*/  LDSM.16.M88.4 R24, [R204+0x8000] ;  /* 0x00800000cc18783b */ /* 0x000fe80000000200 */
[----:B------:R-:W-:Y:S03]  /*5160*/  LDSM.16.M88.4 R152, [R202+0x11800] ;  /* 0x01180000ca98783b */ /* 0x000fe60000000200 */
[C---:B----4-:R-:W-:Y:S08]  /*5170*/  HMMA.16816.F32.BF16 R16, R172.reuse, R20, R16 ;  /* 0x00000014ac10723c */ /* 0x050ff00000041810 */
[C---:B------:R-:W-:Y:S01]  /*5180*/  HMMA.16816.F32.BF16 R148, R172.reuse, R22, R148 ;  /* 0x00000016ac94723c */ /* 0x040fe20000041894 */
[----:B------:R-:W2:Y:S07]  /*5190*/  LDSM.16.M88.4 R20, [R134+0x10000] ;  /* 0x010000008614783b */ /* 0x000eae0000000200 */
[C---:B-----5:R-:W-:Y:S08]  /*51a0*/  HMMA.16816.F32.BF16 R144, R172.reuse, R12, R144 ;  /* 0x0000000cac90723c */ /* 0x060ff00000041890 */
[C---:B------:R-:W-:Y:S01]  /*51b0*/  HMMA.16816.F32.BF16 R140, R172.reuse, R14, R140 ;  /* 0x0000000eac8c723c */ /* 0x040fe2000004188c */
[----:B------:R-:W-:Y:S07]  /*51c0*/  LDSM.16.M88.4 R12, [R206+0x8000] ;  /* 0x00800000ce0c783b */ /* 0x000fee0000000200 */
[C---:B------:R-:W-:Y:S08]  /*51d0*/  HMMA.16816.F32.BF16 R136, R172.reuse, R8, R136 ;  /* 0x00000008ac88723c */ /* 0x040ff00000041888 */
[----:B------:R-:W-:Y:S01]  /*51e0*/  HMMA.16816.F32.BF16 R32, R172, R10, R32 ;  /* 0x0000000aac20723c */ /* 0x000fe20000041820 */
[----:B------:R-:W3:Y:S07]  /*51f0*/  LDSM.16.M88.4 R8, [R200+0x10000] ;  /* 0x01000000c808783b */ /* 0x000eee0000000200 */
[----:B-1----:R-:W-:Y:S08]  /*5200*/  HMMA.16816.F32.BF16 R16, R164, R176, R16 ;  /* 0x000000b0a410723c */ /* 0x002ff00000041810 */
[C---:B------:R-:W-:Y:S08]  /*5210*/  HMMA.16816.F32.BF16 R28, R172.reuse, R180, R28 ;  /* 0x000000b4ac1c723c */ /* 0x040ff0000004181c */
[----:B------:R-:W-:Y:S01]  /*5220*/  HMMA.16816.F32.BF16 R172, R172, R182, R168 ;  /* 0x000000b6acac723c */ /* 0x000fe200000418a8 */
[----:B------:R-:W1:Y:S07]  /*5230*/  LDSM.16.M88.4 R168, [R134+0x10800] ;  /* 0x0108000086a8783b */ /* 0x000e6e0000000200 */
[----:B------:R-:W-:Y:S08]  /*5240*/  HMMA.16816.F32.BF16 R148, R164, R178, R148 ;  /* 0x000000b2a494723c */ /* 0x000ff00000041894 */
[----:B--2---:R-:W-:Y:S08]  /*5250*/  HMMA.16816.F32.BF16 R16, R24, R20, R16 ;  /* 0x000000141810723c */ /* 0x004ff00000041810 */
[----:B------:R-:W-:Y:S08]  /*5260*/  HMMA.16816.F32.BF16 R144, R164, R160, R144 ;  /* 0x000000a0a490723c */ /* 0x000ff00000041890 */
[----:B------:R-:W-:Y:S01]  /*5270*/  HMMA.16816.F32.BF16 R148, R24, R22, R148 ;  /* 0x000000161894723c */ /* 0x000fe20000041894 */
[----:B------:R-:W2:Y:S07]  /*5280*/  LDSM.16.M88.4 R20, [R200+0x10800] ;  /* 0x01080000c814783b */ /* 0x000eae0000000200 */
[C---:B------:R-:W-:Y:S08]  /*5290*/  HMMA.16816.F32.BF16 R28, R164.reuse, R152, R28 ;  /* 0x00000098a41c723c */ /* 0x040ff0000004181c */
[----:B------:R-:W-:Y:S01]  /*52a0*/  HMMA.16816.F32.BF16 R172, R164, R154, R172 ;  /* 0x0000009aa4ac723c */ /* 0x000fe200000418ac */
[----:B------:R-:W4:Y:S07]  /*52b0*/  LDSM.16.M88.4 R152, [R134+0x11000] ;  /* 0x011000008698783b */ /* 0x000f2e0000000200 */
[----:B---3--:R-:W-:Y:S08]  /*52c0*/  HMMA.16816.F32.BF16 R16, R12, R8, R16 ;  /* 0x000000080c10723c */ /* 0x008ff00000041810 */
[----:B------:R-:W-:Y:S01]  /*52d0*/  HMMA.16816.F32.BF16 R136, R164, R156, R136 ;  /* 0x0000009ca488723c */ /* 0x000fe20000041888 */
[----:B------:R-:W-:-:S04]  /*52e0*/  IMAD R156, R186, 0x40, R135 ;  /* 0x00000040ba9c7824 */ /* 0x000fc800078e0287 */
[C---:B------:R-:W-:Y:S02]  /*52f0*/  VIADD R9, R156.reuse, 0xffffff80 ;  /* 0xffffff809c097836 */ /* 0x040fe40000000000 */
[----:B------:R-:W-:Y:S01]  /*5300*/  VIADD R8, R156, 0xffffff81 ;  /* 0xffffff819c087836 */ /* 0x000fe20000000000 */
[----:B-1----:R-:W-:Y:S02]  /*5310*/  HMMA.16816.F32.BF16 R144, R24, R168, R144 ;  /* 0x000000a81890723c */ /* 0x002fe40000041890 */
[CC--:B------:R-:W-:Y:S02]  /*5320*/  ISETP.GT.AND P1, PT, R192.reuse, R9.reuse, PT ;  /* 0x00000009c000720c */ /* 0x0c0fe40003f24270 */
[----:B------:R-:W-:Y:S02]  /*5330*/  ISETP.GT.AND P3, PT, R133, R9, PT ;  /* 0x000000098500720c */ /* 0x000fe40003f64270 */
[----:B------:R-:W-:Y:S02]  /*5340*/  ISETP.GT.AND P5, PT, R192, R8, PT ;  /* 0x00000008c000720c */ /* 0x000fe40003fa4270 */
[----:B------:R-:W-:Y:S01]  /*5350*/  HMMA.16816.F32.BF16 R140, R164, R162, R140 ;  /* 0x000000a2a48c723c */ /* 0x000fe2000004188c */
[----:B------:R-:W-:-:S02]  /*5360*/  ISETP.GE.AND P6, PT, R9, R191, PT ;  /* 0x000000bf0900720c */ /* 0x000fc40003fc6270 */
[----:B------:R-:W-:Y:S02]  /*5370*/  FSEL R16, R16, -INF , !P1 ;  /* 0xff80000010107808 */ /* 0x000fe40004800000 */
[----:B------:R-:W-:Y:S02]  /*5380*/  FSEL R18, R18, -INF , !P3 ;  /* 0xff80000012127808 */ /* 0x000fe40005800000 */
[----:B------:R-:W-:Y:S01]  /*5390*/  ISETP.GT.AND P3, PT, R133, R8, PT ;  /* 0x000000088500720c */ /* 0x000fe20003f64270 */
[----:B------:R-:W-:Y:S01]  /*53a0*/  HMMA.16816.F32.BF16 R148, R12, R10, R148 ;  /* 0x0000000a0c94723c */ /* 0x000fe20000041894 */
[----:B------:R-:W-:Y:S02]  /*53b0*/  FSEL R17, R17, -INF , !P5 ;  /* 0xff80000011117808 */ /* 0x000fe40006800000 */
[C---:B------:R-:W-:Y:S02]  /*53c0*/  ISETP.GE.AND P1, PT, R8.reuse, R191, PT ;  /* 0x000000bf0800720c */ /* 0x040fe40003f26270 */
[-C--:B------:R-:W-:Y:S01]  /*53d0*/  ISETP.GE.AND P5, PT, R8, R190.reuse, PT ;  /* 0x000000be0800720c */ /* 0x080fe20003fa6270 */
[----:B------:R-:W-:Y:S01]  /*53e0*/  VIADD R8, R156, 0xffffff88 ;  /* 0xffffff889c087836 */ /* 0x000fe20000000000 */
[----:B------:R-:W-:Y:S01]  /*53f0*/  FSEL R163, R16, -INF , !P6 ;  /* 0xff80000010a37808 */ /* 0x000fe20007000000 */
[----:B------:R-:W-:Y:S01]  /*5400*/  VIADD R16, R156, 0xffffff89 ;  /* 0xffffff899c107836 */ /* 0x000fe20000000000 */
[----:B------:R-:W-:Y:S01]  /*5410*/  FSEL R19, R19, -INF , !P3 ;  /* 0xff80000013137808 */ /* 0x000fe20005800000 */
[----:B------:R-:W-:Y:S01]  /*5420*/  HMMA.16816.F32.BF16 R32, R164, R158, R32 ;  /* 0x0000009ea420723c */ /* 0x000fe20000041820 */
[----:B------:R-:W-:-:S02]  /*5430*/  ISETP.GE.AND P4, PT, R9, R190, PT ;  /* 0x000000be0900720c */ /* 0x000fc40003f86270 */
[----:B------:R-:W-:Y:S02]  /*5440*/  FSEL R161, R17, -INF , !P1 ;  /* 0xff80000011a17808 */ /* 0x000fe40004800000 */
[----:B------:R-:W-:Y:S02]  /*5450*/  FSEL R159, R19, -INF , !P5 ;  /* 0xff800000139f7808 */ /* 0x000fe40006800000 */
[-C--:B------:R-:W-:Y:S01]  /*5460*/  ISETP.GT.AND P3, PT, R192, R8.reuse, PT ;  /* 0x00000008c000720c */ /* 0x080fe20003f64270 */
[----:B--2---:R-:W-:Y:S01]  /*5470*/  HMMA.16816.F32.BF16 R144, R12, R20, R144 ;  /* 0x000000140c90723c */ /* 0x004fe20000041890 */
[----:B------:R-:W-:Y:S01]  /*5480*/  ISETP.GT.AND P1, PT, R133, R8, PT ;  /* 0x000000088500720c */ /* 0x000fe20003f24270 */
[----:B------:R-:W-:Y:S01]  /*5490*/  VIADD R21, R156, 0xffffff90 ;  /* 0xffffff909c157836 */ /* 0x000fe20000000000 */
[----:B------:R-:W-:Y:S01]  /*54a0*/  ISETP.GT.AND P5, PT, R192, R16, PT ;  /* 0x00000010c000720c */ /* 0x000fe20003fa4270 */
[----:B------:R-:W-:Y:S01]  /*54b0*/  VIADD R20, R156, 0xffffff91 ;  /* 0xffffff919c147836 */ /* 0x000fe20000000000 */
[----:B------:R-:W-:-:S02]  /*54c0*/  FSEL R157, R18, -INF , !P4 ;  /* 0xff800000129d7808 */ /* 0x000fc40006000000 */
[CC--:B------:R-:W-:Y:S01]  /*54d0*/  ISETP.GE.AND P6, PT, R8.reuse, R191.reuse, PT ;  /* 0x000000bf0800720c */ /* 0x0c0fe20003fc6270 */
[C---:B------:R-:W-:Y:S01]  /*54e0*/  HMMA.16816.F32.BF16 R140, R24.reuse, R170, R140 ;  /* 0x000000aa188c723c */ /* 0x040fe2000004188c */
[----:B------:R-:W-:Y:S02]  /*54f0*/  ISETP.GE.AND P4, PT, R8, R190, PT ;  /* 0x000000be0800720c */ /* 0x000fe40003f86270 */
[----:B------:R-:W1:Y:S01]  /*5500*/  LDSM.16.M88.4 R8, [R200+0x11000] ;  /* 0x01100000c808783b */ /* 0x000e620000000200 */
[----:B------:R-:W-:Y:S02]  /*5510*/  FSEL R148, R148, -INF , !P3 ;  /* 0xff80000094947808 */ /* 0x000fe40005800000 */
[----:B------:R-:W-:Y:S02]  /*5520*/  FSEL R150, R150, -INF , !P1 ;  /* 0xff80000096967808 */ /* 0x000fe40004800000 */
[----:B------:R-:W-:Y:S01]  /*5530*/  FSEL R149, R149, -INF , !P5 ;  /* 0xff80000095957808 */ /* 0x000fe20006800000 */
[----:B----4-:R-:W-:Y:S01]  /*5540*/  HMMA.16816.F32.BF16 R136, R24, R152, R136 ;  /* 0x000000981888723c */ /* 0x010fe20000041888 */
[----:B------:R-:W-:-:S02]  /*5550*/  ISETP.GE.AND P3, PT, R16, R191, PT ;  /* 0x000000bf1000720c */ /* 0x000fc40003f66270 */
[----:B------:R-:W-:Y:S02]  /*5560*/  ISETP.GT.AND P1, PT, R133, R16, PT ;  /* 0x000000108500720c */ /* 0x000fe40003f24270 */
[----:B------:R-:W-:Y:S02]  /*5570*/  ISETP.GE.AND P5, PT, R16, R190, PT ;  /* 0x000000be1000720c */ /* 0x000fe40003fa6270 */
[----:B------:R2:W3:Y:S01]  /*5580*/  LDSM.16.M88.4 R16, [R134+0x11800] ;  /* 0x011800008610783b */ /* 0x0004e20000000200 */
[----:B------:R-:W-:Y:S01]  /*5590*/  FSEL R151, R151, -INF , !P1 ;  /* 0xff80000097977808 */ /* 0x000fe20004800000 */
[----:B------:R-:W-:Y:S01]  /*55a0*/  HMMA.16816.F32.BF16 R32, R24, R154, R32 ;  /* 0x0000009a1820723c */ /* 0x000fe20000041820 */
[----:B------:R-:W-:Y:S02]  /*55b0*/  FSEL R153, R149, -INF , !P3 ;  /* 0xff80000095997808 */ /* 0x000fe40005800000 */
[----:B------:R-:W-:Y:S02]  /*55c0*/  FSEL R227, R151, -INF , !P5 ;  /* 0xff80000097e37808 */ /* 0x000fe40006800000 */
[----:B------:R-:W-:-:S02]  /*55d0*/  ISETP.GT.AND P1, PT, R192, R21, PT ;  /* 0x00000015c000720c */ /* 0x000fc40003f24270 */
[----:B------:R-:W-:Y:S01]  /*55e0*/  ISETP.GT.AND P3, PT, R133, R21, PT ;  /* 0x000000158500720c */ /* 0x000fe20003f64270 */
[----:B------:R-:W-:Y:S01]  /*55f0*/  HMMA.16816.F32.BF16 R140, R12, R22, R140 ;  /* 0x000000160c8c723c */ /* 0x000fe2000004188c */
[----:B------:R-:W-:Y:S02]  /*5600*/  ISETP.GT.AND P5, PT, R192, R20, PT ;  /* 0x00000014c000720c */ /* 0x000fe40003fa4270 */
[----:B------:R-:W-:Y:S02]  /*5610*/  FSEL R144, R144, -INF , !P1 ;  /* 0xff80000090907808 */ /* 0x000fe40004800000 */
[----:B------:R-:W-:Y:S02]  /*5620*/  FSEL R146, R146, -INF , !P3 ;  /* 0xff80000092927808 */ /* 0x000fe40005800000 */
[----:B------:R-:W-:Y:S02]  /*5630*/  FSEL R145, R145, -INF , !P5 ;  /* 0xff80000091917808 */ /* 0x000fe40006800000 */
[----:B------:R-:W-:-:S02]  /*5640*/  FSEL R229, R148, -INF , !P6 ;  /* 0xff80000094e57808 */ /* 0x000fc40007000000 */
[----:B------:R-:W-:Y:S02]  /*5650*/  FSEL R225, R150, -INF , !P4 ;  /* 0xff80000096e17808 */ /* 0x000fe40006000000 */
[-C--:B------:R-:W-:Y:S01]  /*5660*/  ISETP.GE.AND P1, PT, R20, R191.reuse, PT ;  /* 0x000000bf1400720c */ /* 0x080fe20003f26270 */
[----:B--2---:R-:W-:Y:S01]  /*5670*/  VIADD R134, R156, 0xffffff99 ;  /* 0xffffff999c867836 */ /* 0x004fe20000000000 */
[----:B------:R-:W-:Y:S02]  /*5680*/  ISETP.GT.AND P3, PT, R133, R20, PT ;  /* 0x000000148500720c */ /* 0x000fe40003f64270 */
[-C--:B------:R-:W-:Y:S01]  /*5690*/  ISETP.GE.AND P5, PT, R20, R190.reuse, PT ;  /* 0x000000be1400720c */ /* 0x080fe20003fa6270 */
[C---:B------:R-:W-:Y:S01]  /*56a0*/  VIADD R20, R156.reuse, 0xffffff98 ;  /* 0xffffff989c147836 */ /* 0x040fe20000000000 */
[C---:B------:R-:W-:Y:S01]  /*56b0*/  ISETP.GE.AND P6, PT, R21.reuse, R191, PT ;  /* 0x000000bf1500720c */ /* 0x040fe20003fc6270 */
[----:B-1----:R-:W-:Y:S01]  /*56c0*/  HMMA.16816.F32.BF16 R136, R12, R8, R136 ;  /* 0x000000080c88723c */ /* 0x002fe20000041888 */
[----:B------:R-:W-:Y:S01]  /*56d0*/  ISETP.GE.AND P4, PT, R21, R190, PT ;  /* 0x000000be1500720c */ /* 0x000fe20003f86270 */
[C---:B------:R-:W-:Y:S01]  /*56e0*/  VIADD R9, R156.reuse, 0xffffffa0 ;  /* 0xffffffa09c097836 */ /* 0x040fe20000000000 */
[----:B------:R-:W-:Y:S01]  /*56f0*/  FSEL R135, R147, -INF , !P3 ;  /* 0xff80000093877808 */ /* 0x000fe20005800000 */
[----:B------:R-:W-:Y:S01]  /*5700*/  VIADD R8, R156, 0xffffffa1 ;  /* 0xffffffa19c087836 */ /* 0x000fe20000000000 */
[----:B------:R-:W-:-:S02]  /*5710*/  FSEL R219, R144, -INF , !P6 ;  /* 0xff80000090db7808 */ /* 0x000fc40007000000 */
[----:B------:R-:W-:Y:S01]  /*5720*/  FSEL R177, R146, -INF , !P4 ;  /* 0xff80000092b17808 */ /* 0x000fe20006000000 */
[----:B------:R-:W-:Y:S01]  /*5730*/  HMMA.16816.F32.BF16 R32, R12, R10, R32 ;  /* 0x0000000a0c20723c */ /* 0x000fe20000041820 */
[----:B------:R-:W-:Y:S02]  /*5740*/  FSEL R179, R145, -INF , !P1 ;  /* 0xff80000091b37808 */ /* 0x000fe40004800000 */
[-C--:B------:R-:W-:Y:S02]  /*5750*/  ISETP.GT.AND P3, PT, R192, R20.reuse, PT ;  /* 0x00000014c000720c */ /* 0x080fe40003f64270 */
[C---:B------:R-:W-:Y:S02]  /*5760*/  ISETP.GE.AND P6, PT, R20.reuse, R191, PT ;  /* 0x000000bf1400720c */ /* 0x040fe40003fc6270 */
[----:B------:R-:W-:Y:S01]  /*5770*/  ISETP.GT.AND P1, PT, R133, R20, PT ;  /* 0x000000148500720c */ /* 0x000fe20003f24270 */
[----:B---3--:R-:W-:Y:S01]  /*5780*/  HMMA.16816.F32.BF16 R28, R24, R16, R28 ;  /* 0x00000010181c723c */ /* 0x008fe2000004181c */
[----:B------:R-:W-:-:S02]  /*5790*/  ISETP.GE.AND P4, PT, R20, R190, PT ;  /* 0x000000be1400720c */ /* 0x000fc40003f86270 */
[----:B------:R-:W1:Y:S01]  /*57a0*/  LDSM.16.M88.4 R20, [R200+0x11800] ;  /* 0x01180000c814783b */ /* 0x000e620000000200 */
[----:B------:R-:W-:Y:S01]  /*57b0*/  FSEL R135, R135, -INF , !P5 ;  /* 0xff80000087877808 */ /* 0x000fe20006800000 */
[----:B------:R-:W-:-:S04]  /*57c0*/  DEPBAR.LE SB0, 0x0 ;  /* 0x000080000000791a */ /* 0x000fc80000000000 */
[----:B------:R-:W-:Y:S01]  /*57d0*/  BAR.SYNC.DEFER_BLOCKING 0x0 ;  /* 0x0000000000007b1d */ /* 0x000fe20000010000 */
[-C--:B------:R-:W-:Y:S01]  /*57e0*/  ISETP.GT.AND P5, PT, R192, R134.reuse, PT ;  /* 0x00000086c000720c */ /* 0x080fe20003fa4270 */
[----:B------:R-:W-:Y:S01]  /*57f0*/  HMMA.16816.F32.BF16 R172, R24, R18, R172 ;  /* 0x0000001218ac723c */ /* 0x000fe200000418ac */
[----:B------:R-:W-:Y:S02]  /*5800*/  FSEL R142, R142, -INF , !P1 ;  /* 0xff8000008e8e7808 */ /* 0x000fe40004800000 */
[----:B------:R-:W-:Y:S02]  /*5810*/  ISETP.GT.AND P1, PT, R133, R134, PT ;  /* 0x000000868500720c */ /* 0x000fe40003f24270 */
[----:B------:R-:W-:Y:S02]  /*5820*/  FSEL R221, R141, -INF , !P5 ;  /* 0xff8000008ddd7808 */ /* 0x000fe40006800000 */
[----:B------:R-:W-:Y:S02]  /*5830*/  ISETP.GE.AND P5, PT, R134, R190, PT ;  /* 0x000000be8600720c */ /* 0x000fe40003fa6270 */
[----:B------:R-:W-:-:S02]  /*5840*/  FSEL R143, R143, -INF , !P1 ;  /* 0xff8000008f8f7808 */ /* 0x000fc40004800000 */
[----:B------:R-:W-:Y:S02]  /*5850*/  FSEL R141, R142, -INF , !P4 ;  /* 0xff8000008e8d7808 */ /* 0x000fe40006000000 */
[----:B------:R-:W-:Y:S02]  /*5860*/  FSEL R143, R143, -INF , !P5 ;  /* 0xff8000008f8f7808 */ /* 0x000fe40006800000 */
[----:B------:R-:W-:Y:S02]  /*5870*/  FSEL R140, R140, -INF , !P3 ;  /* 0xff8000008c8c7808 */ /* 0x000fe40005800000 */
[CC--:B------:R-:W-:Y:S02]  /*5880*/  ISETP.GT.AND P1, PT, R192.reuse, R9.reuse, PT ;  /* 0x00000009c000720c */ /* 0x0c0fe40003f24270 */
[----:B------:R-:W-:Y:S02]  /*5890*/  ISETP.GT.AND P4, PT, R133, R9, PT ;  /* 0x000000098500720c */ /* 0x000fe40003f84270 */
[----:B------:R-:W-:-:S02]  /*58a0*/  ISETP.GT.AND P5, PT, R192, R8, PT ;  /* 0x00000008c000720c */ /* 0x000fc40003fa4270 */
[----:B------:R-:W-:Y:S02]  /*58b0*/  ISETP.GE.AND P3, PT, R134, R191, PT ;  /* 0x000000bf8600720c */ /* 0x000fe40003f66270 */
[----:B------:R-:W-:Y:S02]  /*58c0*/  FSEL R136, R136, -INF , !P1 ;  /* 0xff80000088887808 */ /* 0x000fe40004800000 */
[----:B------:R-:W-:Y:S02]  /*58d0*/  FSEL R138, R138, -INF , !P4 ;  /* 0xff8000008a8a7808 */ /* 0x000fe40006000000 */
[----:B------:R-:W-:Y:S02]  /*58e0*/  FSEL R137, R137, -INF , !P5 ;  /* 0xff80000089897808 */ /* 0x000fe40006800000 */
[----:B------:R-:W-:Y:S01]  /*58f0*/  FSEL R223, R140, -INF , !P6 ;  /* 0xff8000008cdf7808 */ /* 0x000fe20007000000 */
[----:B-1----:R-:W-:Y:S01]  /*5900*/  HMMA.16816.F32.BF16 R28, R12, R20, R28 ;  /* 0x000000140c1c723c */ /* 0x002fe2000004181c */
[----:B------:R-:W-:-:S02]  /*5910*/  FSEL R221, R221, -INF , !P3 ;  /* 0xff800000dddd7808 */ /* 0x000fc40005800000 */
[CC--:B------:R-:W-:Y:S02]  /*5920*/  ISETP.GE.AND P1, PT, R8.reuse, R191.reuse, PT ;  /* 0x000000bf0800720c */ /* 0x0c0fe40003f26270 */
[----:B------:R-:W-:Y:S02]  /*5930*/  ISETP.GT.AND P4, PT, R133, R8, PT ;  /* 0x000000088500720c */ /* 0x000fe40003f84270 */
[-C--:B------:R-:W-:Y:S01]  /*5940*/  ISETP.GE.AND P5, PT, R8, R190.reuse, PT ;  /* 0x000000be0800720c */ /* 0x080fe20003fa6270 */
[C---:B------:R-:W-:Y:S01]  /*5950*/  VIADD R8, R156.reuse, 0xffffffa8 ;  /* 0xffffffa89c087836 */ /* 0x040fe20000000000 */
[C---:B------:R-:W-:Y:S01]  /*5960*/  ISETP.GE.AND P6, PT, R9.reuse, R191, PT ;  /* 0x000000bf0900720c */ /* 0x040fe20003fc6270 */
[----:B------:R-:W-:Y:S01]  /*5970*/  HMMA.16816.F32.BF16 R172, R12, R22, R172 ;  /* 0x000000160cac723c */ /* 0x000fe200000418ac */
[----:B------:R-:W-:Y:S01]  /*5980*/  ISETP.GE.AND P3, PT, R9, R190, PT ;  /* 0x000000be0900720c */ /* 0x000fe20003f66270 */
[----:B------:R-:W-:Y:S01]  /*5990*/  VIADD R9, R156, 0xffffffb0 ;  /* 0xffffffb09c097836 */ /* 0x000fe20000000000 */
[----:B------:R-:W-:-:S02]  /*59a0*/  FSEL R139, R139, -INF , !P4 ;  /* 0xff8000008b8b7808 */ /* 0x000fc40006000000 */
[----:B------:R-:W-:Y:S02]  /*59b0*/  FSEL R211, R136, -INF , !P6 ;  /* 0xff80000088d37808 */ /* 0x000fe40007000000 */
[----:B------:R-:W-:Y:S02]  /*59c0*/  FSEL R183, R138, -INF , !P3 ;  /* 0xff8000008ab77808 */ /* 0x000fe40005800000 */
[----:B------:R-:W-:Y:S02]  /*59d0*/  FSEL R209, R137, -INF , !P1 ;  /* 0xff80000089d17808 */ /* 0x000fe40004800000 */
[-C--:B------:R-:W-:Y:S02]  /*59e0*/  ISETP.GT.AND P4, PT, R192, R8.reuse, PT ;  /* 0x00000008c000720c */ /* 0x080fe40003f84270 */
[----:B------:R-:W-:Y:S02]  /*59f0*/  ISETP.GE.AND P6, PT, R8, R191, PT ;  /* 0x000000bf0800720c */ /* 0x000fe40003fc6270 */
[----:B------:R-:W-:-:S02]  /*5a00*/  ISETP.GT.AND P3, PT, R133, R8, PT ;  /* 0x000000088500720c */ /* 0x000fc40003f64270 */
[----:B------:R-:W-:Y:S01]  /*5a10*/  ISETP.GE.AND P1, PT, R8, R190, PT ;  /* 0x000000be0800720c */ /* 0x000fe20003f26270 */
[----:B------:R-:W-:Y:S01]  /*5a20*/  VIADD R8, R156, 0xffffffa9 ;  /* 0xffffffa99c087836 */ /* 0x000fe20000000000 */
[----:B------:R-:W-:Y:S02]  /*5a30*/  FSEL R207, R139, -INF , !P5 ;  /* 0xff8000008bcf7808 */ /* 0x000fe40006800000 */
[----:B------:R-:W-:Y:S02]  /*5a40*/  FSEL R32, R32, -INF , !P4 ;  /* 0xff80000020207808 */ /* 0x000fe40006000000 */
[----:B------:R-:W-:Y:S02]  /*5a50*/  ISETP.GT.AND P5, PT, R192, R8, PT ;  /* 0x00000008c000720c */ /* 0x000fe40003fa4270 */
[----:B------:R-:W-:Y:S02]  /*5a60*/  FSEL R34, R34, -INF , !P3 ;  /* 0xff80000022227808 */ /* 0x000fe40005800000 */
[----:B------:R-:W-:-:S02]  /*5a70*/  ISETP.GE.AND P3, PT, R8, R191, PT ;  /* 0x000000bf0800720c */ /* 0x000fc40003f66270 */
[----:B------:R-:W-:Y:S02]  /*5a80*/  FSEL R33, R33, -INF , !P5 ;  /* 0xff80000021217808 */ /* 0x000fe40006800000 */
[----:B------:R-:W-:Y:S02]  /*5a90*/  FSEL R217, R32, -INF , !P6 ;  /* 0xff80000020d97808 */ /* 0x000fe40007000000 */
[----:B------:R-:W-:Y:S02]  /*5aa0*/  ISETP.GT.AND P4, PT, R133, R8, PT ;  /* 0x000000088500720c */ /* 0x000fe40003f84270 */
[----:B------:R-:W-:Y:S02]  /*5ab0*/  ISETP.GT.AND P6, PT, R192, R9, PT ;  /* 0x00000009c000720c */ /* 0x000fe40003fc4270 */
[----:B------:R-:W-:Y:S01]  /*5ac0*/  ISETP.GE.AND P5, PT, R8, R190, PT ;  /* 0x000000be0800720c */ /* 0x000fe20003fa6270 */
[----:B------:R-:W-:Y:S01]  /*5ad0*/  VIADD R8, R156, 0xffffffb1 ;  /* 0xffffffb19c087836 */ /* 0x000fe20000000000 */
[----:B------:R-:W-:-:S02]  /*5ae0*/  FSEL R205, R34, -INF , !P1 ;  /* 0xff80000022cd7808 */ /* 0x000fc40004800000 */
[----:B------:R-:W-:Y:S02]  /*5af0*/  FSEL R213, R33, -INF , !P3 ;  /* 0xff80000021d57808 */ /* 0x000fe40005800000 */
[----:B------:R-:W-:Y:S02]  /*5b00*/  FSEL R35, R35, -INF , !P4 ;  /* 0xff80000023237808 */ /* 0x000fe40006000000 */
[----:B------:R-:W-:Y:S02]  /*5b10*/  ISETP.GE.AND P1, PT, R9, R191, PT ;  /* 0x000000bf0900720c */ /* 0x000fe40003f26270 */
[----:B------:R-:W-:Y:S02]  /*5b20*/  ISETP.GT.AND P3, PT, R133, R9, PT ;  /* 0x000000098500720c */ /* 0x000fe40003f64270 */
[----:B------:R-:W-:Y:S02]  /*5b30*/  FSEL R28, R28, -INF , !P6 ;  /* 0xff8000001c1c7808 */ /* 0x000fe40007000000 */
[----:B------:R-:W-:-:S02]  /*5b40*/  FSEL R215, R35, -INF , !P5 ;  /* 0xff80000023d77808 */ /* 0x000fc40006800000 */
[----:B------:R-:W-:Y:S02]  /*5b50*/  FSEL R151, R28, -INF , !P1 ;  /* 0xff8000001c977808 */ /* 0x000fe40004800000 */
[----:B------:R-:W-:Y:S02]  /*5b60*/  FSEL R30, R30, -INF , !P3 ;  /* 0xff8000001e1e7808 */ /* 0x000fe40005800000 */
[-C--:B------:R-:W-:Y:S02]  /*5b70*/  ISETP.GT.AND P5, PT, R192, R8.reuse, PT ;  /* 0x00000008c000720c */ /* 0x080fe40003fa4270 */
[C---:B------:R-:W-:Y:S02]  /*5b80*/  ISETP.GE.AND P6, PT, R8.reuse, R191, PT ;  /* 0x000000bf0800720c */ /* 0x040fe40003fc6270 */
[----:B------:R-:W-:Y:S02]  /*5b90*/  ISETP.GT.AND P1, PT, R133, R8, PT ;  /* 0x000000088500720c */ /* 0x000fe40003f24270 */
[----:B------:R-:W-:Y:S01]  /*5ba0*/  ISETP.GE.AND P3, PT, R8, R190, PT ;  /* 0x000000be0800720c */ /* 0x000fe20003f66270 */
[----:B------:R-:W-:Y:S01]  /*5bb0*/  VIADD R8, R156, 0xffffffb8 ;  /* 0xffffffb89c087836 */ /* 0x000fe20000000000 */
[----:B------:R-:W-:Y:S01]  /*5bc0*/  FMNMX3.FTZ R10, R132, R163, R161, !PT ;  /* 0x000000a3840a7276 */ /* 0x000fe200078100a1 */
[----:B------:R-:W-:Y:S01]  /*5bd0*/  VIADD R156, R156, 0xffffffb9 ;  /* 0xffffffb99c9c7836 */ /* 0x000fe20000000000 */
[----:B------:R-:W-:-:S02]  /*5be0*/  FSEL R29, R29, -INF , !P5 ;  /* 0xff8000001d1d7808 */ /* 0x000fc40006800000 */
[----:B------:R-:W-:Y:S02]  /*5bf0*/  FSEL R31, R31, -INF , !P1 ;  /* 0xff8000001f1f7808 */ /* 0x000fe40004800000 */
[-C--:B------:R-:W-:Y:S02]  /*5c00*/  ISETP.GT.AND P5, PT, R133, R8.reuse, PT ;  /* 0x000000088500720c */ /* 0x080fe40003fa4270 */
[----:B------:R-:W-:Y:S02]  /*5c10*/  FMNMX3.FTZ R10, R10, R229, R153, !PT ;  /* 0x000000e50a0a7276 */ /* 0x000fe40007810099 */
[----:B------:R-:W-:Y:S02]  /*5c20*/  FSEL R149, R29, -INF , !P6 ;  /* 0xff8000001d957808 */ /* 0x000fe40007000000 */
[----:B------:R-:W-:Y:S02]  /*5c30*/  FSEL R171, R31, -INF , !P3 ;  /* 0xff8000001fab7808 */ /* 0x000fe40005800000 */
[----:B------:R-:W-:-:S02]  /*5c40*/  ISETP.GT.AND P1, PT, R192, R8, PT ;  /* 0x00000008c000720c */ /* 0x000fc40003f24270 */
[C---:B------:R-:W-:Y:S02]  /*5c50*/  ISETP.GE.AND P6, PT, R8.reuse, R191, PT ;  /* 0x000000bf0800720c */ /* 0x040fe40003fc6270 */
[----:B------:R-:W-:Y:S02]  /*5c60*/  ISETP.GE.AND P3, PT, R8, R190, PT ;  /* 0x000000be0800720c */ /* 0x000fe40003f66270 */
[----:B------:R-:W-:Y:S02]  /*5c70*/  FSEL R167, R174, -INF , !P5 ;  /* 0xff800000aea77808 */ /* 0x000fe40006800000 */
[----:B------:R-:W-:Y:S02]  /*5c80*/  FMNMX3.FTZ R8, R3, R157, R159, !PT ;  /* 0x0000009d03087276 */ /* 0x000fe4000781009f */
[----:B------:R-:W-:Y:S02]  /*5c90*/  ISETP.GT.AND P5, PT, R192, R156, PT ;  /* 0x0000009cc000720c */ /* 0x000fe40003fa4270 */
[----:B------:R-:W-:-:S02]  /*5ca0*/  FMNMX3.FTZ R10, R10, R219, R179, !PT ;  /* 0x000000db0a0a7276 */ /* 0x000fc400078100b3 */
[----:B------:R-:W-:Y:S02]  /*5cb0*/  ISETP.GE.AND P4, PT, R9, R190, PT ;  /* 0x000000be0900720c */ /* 0x000fe40003f86270 */
[----:B------:R-:W-:Y:S02]  /*5cc0*/  FMNMX3.FTZ R8, R8, R225, R227, !PT ;  /* 0x000000e108087276 */ /* 0x000fe400078100e3 */
[----:B------:R-:W-:Y:S02]  /*5cd0*/  FMNMX3.FTZ R10, R10, R223, R221, !PT ;  /* 0x000000df0a0a7276 */ /* 0x000fe400078100dd */
[----:B------:R-:W-:Y:S02]  /*5ce0*/  FSEL R145, R173, -INF , !P5 ;  /* 0xff800000ad917808 */ /* 0x000fe40006800000 */
[----:B------:R-:W-:Y:S02]  /*5cf0*/  ISETP.GT.U32.AND P5, PT, R2, R197, PT ;  /* 0x000000c50200720c */ /* 0x000fe40003fa4070 */
[----:B------:R-:W-:-:S02]  /*5d00*/  FSEL R169, R30, -INF , !P4 ;  /* 0xff8000001ea97808 */ /* 0x000fc40006000000 */
[----:B------:R-:W-:Y:S02]  /*5d10*/  ISETP.GT.AND P4, PT, R133, R156, PT ;  /* 0x0000009c8500720c */ /* 0x000fe40003f84270 */
[----:B------:R-:W-:Y:S02]  /*5d20*/  FMNMX3.FTZ R8, R8, R177, R135, !PT ;  /* 0x000000b108087276 */ /* 0x000fe40007810087 */
[----:B------:R-:W-:Y:S02]  /*5d30*/  FMNMX3.FTZ R10, R10, R211, R209, !PT ;  /* 0x000000d30a0a7276 */ /* 0x000fe400078100d1 */
[----:B------:R-:W-:Y:S02]  /*5d40*/  FSEL R165, R175, -INF , !P4 ;  /* 0xff800000afa57808 */ /* 0x000fe40006000000 */
[----:B------:R-:W-:Y:S02]  /*5d50*/  FMNMX3.FTZ R12, R8, R141, R143, !PT ;  /* 0x0000008d080c7276 */ /* 0x000fe4000781008f */
[----:B------:R-:W-:-:S02]  /*5d60*/  ISETP.GE.AND P4, PT, R156, R191, PT ;  /* 0x000000bf9c00720c */ /* 0x000fc40003f86270 */
[----:B------:R-:W-:Y:S02]  /*5d70*/  FSEL R147, R172, -INF , !P1 ;  /* 0xff800000ac937808 */ /* 0x000fe40004800000 */
[----:B------:R-:W-:Y:S02]  /*5d80*/  FMNMX3.FTZ R8, R10, R217, R213, !PT ;  /* 0x000000d90a087276 */ /* 0x000fe400078100d5 */
[----:B------:R-:W-:Y:S02]  /*5d90*/  ISETP.GE.AND P1, PT, R156, R190, PT ;  /* 0x000000be9c00720c */ /* 0x000fe40003f26270 */
[----:B------:R-:W-:Y:S02]  /*5da0*/  FSEL R147, R147, -INF , !P6 ;  /* 0xff80000093937808 */ /* 0x000fe40007000000 */
[----:B------:R-:W-:Y:S02]  /*5db0*/  FSEL R145, R145, -INF , !P4 ;  /* 0xff80000091917808 */ /* 0x000fe40006000000 */
[----:B------:R-:W-:-:S02]  /*5dc0*/  FMNMX3.FTZ R12, R12, R183, R207, !PT ;  /* 0x000000b70c0c7276 */ /* 0x000fc400078100cf */
[----:B------:R-:W-:Y:S02]  /*5dd0*/  FMNMX3.FTZ R8, R8, R151, R149, !PT ;  /* 0x0000009708087276 */ /* 0x000fe40007810095 */
[----:B------:R-:W-:Y:S02]  /*5de0*/  FSEL R167, R167, -INF , !P3 ;  /* 0xff800000a7a77808 */ /* 0x000fe40005800000 */
[----:B------:R-:W-:Y:S02]  /*5df0*/  FSEL R165, R165, -INF , !P1 ;  /* 0xff800000a5a57808 */ /* 0x000fe40004800000 */
[----:B------:R-:W-:Y:S02]  /*5e00*/  FMNMX3.FTZ R12, R12, R205, R215, !PT ;  /* 0x000000cd0c0c7276 */ /* 0x000fe400078100d7 */
[----:B------:R-:W-:Y:S01]  /*5e10*/  FMNMX3.FTZ R11, R8, R147, R145, !PT ;  /* 0x00000093080b7276 */ /* 0x000fe20007810091 */
[----:B------:R-:W-:Y:S06]  /*5e20*/  @!P5 BRA `(.L_x_351) ;  /* 0x000000000054d947 */ /* 0x000fec0003800000 */
[----:B------:R-:W-:-:S04]  /*5e30*/  VIADD R9, R186, 0xfffffffd ;  /* 0xfffffffdba097836 */ /* 0x000fc80000000000 */
[----:B------:R-:W-:-:S04]  /*5e40*/  IMAD.WIDE.U32 R14, R9, R6, RZ ;  /* 0x00000006090e7225 */ /* 0x000fc800078e00ff */
[----:B------:R-:W-:Y:S01]  /*5e50*/  IMAD R8, R9, R7, R15 ;  /* 0x0000000709087224 */ /* 0x000fe200078e020f */
[C---:B------:R-:W-:Y:S01]  /*5e60*/  LEA R16, P3, R14.reuse, R196, 0x7 ;  /* 0x000000c40e107211 */ /* 0x040fe200078638ff */
[----:B------:R-:W-:-:S03]  /*5e70*/  IMAD.SHL.U32 R9, R14, 0x40, RZ ;  /* 0x000000400e097824 */ /* 0x000fc600078e00ff */
        /* <DEDUP_REMOVED lines=9> */
[----:B------:R-:W-:-:S03]  /*5f10*/  LEA R18, P1, R10, R196, 0x1 ;  /* 0x000000c40a127211 */ /* 0x000fc600078208ff */
[----:B------:R1:W-:Y:S01]  /*5f20*/  LDGSTS.E.BYPASS.LTC128B.128 [R199+0x10000], desc[UR12][R16.64+0x100] ;  /* 0x1000010010c77fae */ /* 0x0003e2000b981a0c */
[----:B------:R-:W-:-:S05]  /*5f30*/  LEA.HI.X R19, R10, R195, R9, 0x1, P1 ;  /* 0x000000c30a137211 */ /* 0x000fca00008f0c09 */
[----:B------:R1:W-:Y:S04]  /*5f40*/  LDGSTS.E.BYPASS.LTC128B.128 [R199+0xd000], desc[UR12][R18.64] ;  /* 0x0d00000012c77fae */ /* 0x0003e8000b981a0c */
[----:B------:R1:W-:Y:S04]  /*5f50*/  LDGSTS.E.BYPASS.LTC128B.128 [R199+0xf000], desc[UR12][R18.64+0x80] ;  /* 0x0f00008012c77fae */ /* 0x0003e8000b981a0c */
[----:B------:R1:W-:Y:S04]  /*5f60*/  LDGSTS.E.BYPASS.LTC128B.128 [R199+0x11000], desc[UR12][R18.64+0x100] ;  /* 0x1100010012c77fae */ /* 0x0003e8000b981a0c */
[----:B------:R-:W0:Y:S02]  /*5f70*/  LDGDEPBAR ;  /* 0x00000000000079af */ /* 0x000e240000000000 */
.L_x_351:
[----:B------:R-:W2:Y:S01]  /*5f80*/  SHFL.BFLY PT, R8, R11, 0x2, 0x1f ;  /* 0x0c401f000b087f89 */ /* 0x000ea200000e0000 */
[----:B------:R-:W-:Y:S01]  /*5f90*/  FMNMX3.FTZ R10, R12, R169, R171, !PT ;  /* 0x000000a90c0a7276 */ /* 0x000fe200078100ab */
[----:B------:R-:W3:Y:S01]  /*5fa0*/  LDCU UR4, c[0x0][0x45c] ;  /* 0x00008b80ff0477ac */ /* 0x000ee20008000800 */
[----:B------:R-:W4:Y:S02]  /*5fb0*/  S2UR UR5, SR_CgaCtaId ;  /* 0x00000000000579c3 */ /* 0x000f240000008800 */
[----:B------:R-:W-:Y:S01]  /*5fc0*/  FMNMX3.FTZ R10, R10, R167, R165, !PT ;  /* 0x000000a70a0a7276 */ /* 0x000fe200078100a5 */
[----:B------:R-:W-:-:S04]  /*5fd0*/  UMOV UR6, 0x400 ;  /* 0x0000040000067882 */ /* 0x000fc80000000000 */
[----:B------:R-:W5:Y:S01]  /*5fe0*/  SHFL.BFLY PT, R9, R10, 0x2, 0x1f ;  /* 0x0c401f000a097f89 */ /* 0x000f6200000e0000 */
[----:B--2---:R-:W-:Y:S01]  /*5ff0*/  FMNMX.FTZ R8, R11, R8, !PT ;  /* 0x000000080b087209 */ /* 0x004fe20007810000 */
[----:B----4-:R-:W-:-:S04]  /*6000*/  ULEA UR5, UR5, UR6, 0x18 ;  /* 0x0000000605057291 */ /* 0x010fc8000f8ec0ff */
[----:B------:R-:W2:Y:S02]  /*6010*/  SHFL.BFLY PT, R181, R8, 0x1, 0x1f ;  /* 0x0c201f0008b57f89 */ /* 0x000ea400000e0000 */
[----:B------:R-:W-:Y:S02]  /*6020*/  LEA R166, R187, UR5, 0x1 ;  /* 0x00000005bba67c11 */ /* 0x000fe4000f8e08ff */
[----:B-----5:R-:W-:Y:S02]  /*6030*/  FMNMX.FTZ R9, R10, R9, !PT ;  /* 0x000000090a097209 */ /* 0x020fe40007810000 */
[C---:B------:R-:W-:Y:S01]  /*6040*/  IADD3 R20, PT, PT, R166.reuse, 0x12000, RZ ;  /* 0x00012000a6147810 */ /* 0x040fe20007ffe0ff */
[----:B-1----:R-:W-:Y:S01]  /*6050*/  LDSM.16.MT88.4 R16, [R166+0x12000] ;  /* 0x01200000a610783b */ /* 0x002fe20000004200 */
[----:B------:R-:W-:Y:S02]  /*6060*/  IADD3 R162, PT, PT, R166, 0x12040, RZ ;  /* 0x00012040a6a27810 */ /* 0x000fe40007ffe0ff */
[----:B------:R-:W-:Y:S01]  /*6070*/  @P2 IADD3 R162, PT, PT, R20, -0x40, RZ ;  /* 0xffffffc014a22810 */ /* 0x000fe20007ffe0ff */
[----:B------:R-:W1:Y:S04]  /*6080*/  SHFL.BFLY PT, R180, R9, 0x1, 0x1f ;  /* 0x0c201f0009b47f89 */ /* 0x000e6800000e0000 */
[----:B------:R-:W-:Y:S01]  /*6090*/  LDSM.16.MT88.4 R32, [R162] ;  /* 0x00000000a220783b */ /* 0x000fe20000004200 */
[----:B--2---:R-:W-:-:S04]  /*60a0*/  FMNMX.FTZ R181, R8, R181, !PT ;  /* 0x000000b508b57209 */ /* 0x004fc80007810000 */
[C---:B------:R-:W-:Y:S01]  /*60b0*/  FSETP.NEU.FTZ.AND P3, PT, R181.reuse, -INF , PT ;  /* 0xff800000b500780b */ /* 0x040fe20003f7d000 */
[----:B---3--:R-:W-:-:S05]  /*60c0*/  FMUL.FTZ R144, R181, UR4 ;  /* 0x00000004b5907c20 */ /* 0x008fca0008410000 */
[----:B------:R-:W-:Y:S02]  /*60d0*/  FSEL R144, R144, RZ, P3 ;  /* 0x000000ff90907208 */ /* 0x000fe40001800000 */
[----:B-1----:R-:W-:-:S03]  /*60e0*/  FMNMX.FTZ R180, R9, R180, !PT ;  /* 0x000000b409b47209 */ /* 0x002fc60007810000 */
[--C-:B------:R-:W-:Y:S01]  /*60f0*/  FFMA.FTZ R155, R161, UR4, -R144.reuse ;  /* 0x00000004a19b7c23 */ /* 0x100fe20008010890 */
[----:B------:R-:W-:Y:S01]  /*6100*/  MOV R161, 0x20 ;  /* 0x0000002000a17802 */ /* 0x000fe20000000f00 */
[--C-:B------:R-:W-:Y:S01]  /*6110*/  FFMA.FTZ R160, R163, UR4, -R144.reuse ;  /* 0x00000004a3a07c23 */ /* 0x100fe20008010890 */
[C---:B------:R-:W-:Y:S01]  /*6120*/  FSETP.NEU.FTZ.AND P1, PT, R180.reuse, -INF , PT ;  /* 0xff800000b400780b */ /* 0x040fe20003f3d000 */
[C---:B------:R-:W-:Y:S01]  /*6130*/  FMUL.FTZ R164, R180.reuse, UR4 ;  /* 0x00000004b4a47c20 */ /* 0x040fe20008410000 */
[----:B------:R-:W-:Y:S01]  /*6140*/  FSEL R9, R181, RZ, P3 ;  /* 0x000000ffb5097208 */ /* 0x000fe20001800000 */
[--C-:B------:R-:W-:Y:S01]  /*6150*/  FFMA.FTZ R154, R229, UR4, -R144.reuse ;  /* 0x00000004e59a7c23 */ /* 0x100fe20008010890 */
[----:B------:R-:W-:Y:S01]  /*6160*/  FSEL R8, R180, RZ, P1 ;  /* 0x000000ffb4087208 */ /* 0x000fe20000800000 */
[----:B------:R-:W-:Y:S01]  /*6170*/  FFMA.FTZ R153, R153, UR4, -R144 ;  /* 0x0000000499997c23 */ /* 0x000fe20008010890 */
[----:B------:R-:W-:Y:S01]  /*6180*/  SEL R161, R161, 0xffffffe0, !P0 ;  /* 0xffffffe0a1a17807 */ /* 0x000fe20004000000 */
[----:B------:R-:W-:Y:S01]  /*6190*/  FADD.FTZ R9, R132, -R9 ;  /* 0x8000000984097221 */ /* 0x000fe20000010000 */
[----:B------:R-:W-:Y:S01]  /*61a0*/  FSEL R164, R164, RZ, P1 ;  /* 0x000000ffa4a47208 */ /* 0x000fe20000800000 */
[----:B------:R-:W-:Y:S01]  /*61b0*/  FADD.FTZ R8, R3, -R8 ;  /* 0x8000000803087221 */ /* 0x000fe20000010000 */
[C---:B------:R-:W-:Y:S01]  /*61c0*/  IADD3 R163, PT, PT, R161.reuse, R166, RZ ;  /* 0x000000a6a1a37210 */ /* 0x040fe20007ffe0ff */
[----:B------:R-:W-:Y:S01]  /*61d0*/  MUFU.EX2 R160, R160 ;  /* 0x000000a000a07308 */ /* 0x000fe20000000800 */
[----:B------:R-:W-:Y:S01]  /*61e0*/  IADD3 R161, PT, PT, R161, R162, RZ ;  /* 0x000000a2a1a17210 */ /* 0x000fe20007ffe0ff */
[--C-:B------:R-:W-:Y:S01]  /*61f0*/  FFMA.FTZ R158, R157, UR4, -R164.reuse ;  /* 0x000000049d9e7c23 */ /* 0x100fe200080108a4 */
[--C-:B------:R-:W-:Y:S01]  /*6200*/  FFMA.FTZ R152, R159, UR4, -R164.reuse ;  /* 0x000000049f987c23 */ /* 0x100fe200080108a4 */
[----:B------:R-:W-:Y:S01]  /*6210*/  FMUL.FTZ R159, R9, UR4 ;  /* 0x00000004099f7c20 */ /* 0x000fe20008410000 */
[----:B------:R-:W-:Y:S01]  /*6220*/  FMUL.FTZ R157, R8, UR4 ;  /* 0x00000004089d7c20 */ /* 0x000fe20008410000 */
[----:B------:R-:W1:Y:S01]  /*6230*/  LDSM.16.MT88.4 R24, [R163+0x12000] ;  /* 0x01200000a318783b */ /* 0x000e620000004200 */
[--C-:B------:R-:W-:Y:S01]  /*6240*/  FFMA.FTZ R156, R225, UR4, -R164.reuse ;  /* 0x00000004e19c7c23 */ /* 0x100fe200080108a4 */
[----:B------:R-:W-:Y:S01]  /*6250*/  FFMA.FTZ R227, R227, UR4, -R164 ;  /* 0x00000004e3e37c23 */ /* 0x000fe200080108a4 */
[----:B------:R-:W2:Y:S01]  /*6260*/  MUFU.EX2 R155, R155 ;  /* 0x0000009b009b7308 */ /* 0x000ea20000000800 */
[--C-:B------:R-:W-:Y:S01]  /*6270*/  FFMA.FTZ R175, R179, UR4, -R144.reuse ;  /* 0x00000004b3af7c23 */ /* 0x100fe20008010890 */
[--C-:B------:R-:W-:Y:S01]  /*6280*/  FFMA.FTZ R170, R219, UR4, -R144.reuse ;  /* 0x00000004dbaa7c23 */ /* 0x100fe20008010890 */
[--C-:B------:R-:W-:Y:S01]  /*6290*/  FFMA.FTZ R173, R223, UR4, -R144.reuse ;  /* 0x00000004dfad7c23 */ /* 0x100fe20008010890 */
[----:B------:R-:W3:Y:S01]  /*62a0*/  MUFU.EX2 R159, R159 ;  /* 0x0000009f009f7308 */ /* 0x000ee20000000800 */
[----:B------:R-:W-:Y:S01]  /*62b0*/  FFMA.FTZ R168, R221, UR4, -R144 ;  /* 0x00000004dda87c23 */ /* 0x000fe20008010890 */
[--C-:B------:R-:W-:Y:S01]  /*62c0*/  FFMA.FTZ R177, R177, UR4, -R164.reuse ;  /* 0x00000004b1b17c23 */ /* 0x100fe200080108a4 */
[--C-:B------:R-:W-:Y:S01]  /*62d0*/  FFMA.FTZ R174, R135, UR4, -R164.reuse ;  /* 0x0000000487ae7c23 */ /* 0x100fe200080108a4 */
[----:B------:R-:W4:Y:S01]  /*62e0*/  MUFU.EX2 R157, R157 ;  /* 0x0000009d009d7308 */ /* 0x000f220000000800 */
[--C-:B------:R-:W-:Y:S01]  /*62f0*/  FFMA.FTZ R172, R141, UR4, -R164.reuse ;  /* 0x000000048dac7c23 */ /* 0x100fe200080108a4 */
[--C-:B------:R-:W-:Y:S01]  /*6300*/  FFMA.FTZ R179, R143, UR4, -R164.reuse ;  /* 0x000000048fb37c23 */ /* 0x100fe200080108a4 */
[----:B------:R-:W-:Y:S01]  /*6310*/  LDSM.16.MT88.4 R136, [R161+0x800] ;  /* 0x00080000a188783b */ /* 0x000fe20000004200 */
[----:B------:R-:W-:Y:S01]  /*6320*/  MUFU.EX2 R154, R154 ;  /* 0x0000009a009a7308 */ /* 0x000fe20000000800 */
[--C-:B------:R-:W-:Y:S01]  /*6330*/  FFMA.FTZ R182, R183, UR4, -R164.reuse ;  /* 0x00000004b7b67c23 */ /* 0x100fe200080108a4 */
[----:B--2---:R-:W-:Y:S01]  /*6340*/  F2FP.BF16.F32.PACK_AB R8, R155, R160 ;  /* 0x000000a09b08723e */ /* 0x004fe200000010ff */
[----:B------:R-:W-:Y:S01]  /*6350*/  LDSM.16.MT88.4 R140, [R162+0x800] ;  /* 0x00080000a28c783b */ /* 0x000fe20000004200 */
[----:B------:R-:W2:Y:S01]  /*6360*/  MUFU.EX2 R153, R153 ;  /* 0x0000009900997308 */ /* 0x000ea20000000800 */
[----:B------:R-:W-:Y:S01]  /*6370*/  FFMA.FTZ R188, R205, UR4, -R164 ;  /* 0x00000004cdbc7c23 */ /* 0x000fe200080108a4 */
[-C--:B---3--:R-:W-:Y:S01]  /*6380*/  FMUL.FTZ R28, R116, R159.reuse ;  /* 0x0000009f741c7220 */ /* 0x088fe20000410000 */
[-C--:B------:R-:W-:Y:S01]  /*6390*/  FMUL.FTZ R29, R117, R159.reuse ;  /* 0x0000009f751d7220 */ /* 0x080fe20000410000 */
[----:B------:R-:W-:Y:S01]  /*63a0*/  MUFU.EX2 R158, R158 ;  /* 0x0000009e009e7308 */ /* 0x000fe20000000800 */
[----:B------:R-:W-:Y:S01]  /*63b0*/  FMUL.FTZ R20, R120, R159 ;  /* 0x0000009f78147220 */ /* 0x000fe20000410000 */
[-C--:B----4-:R-:W-:Y:S01]  /*63c0*/  FMUL.FTZ R30, R118, R157.reuse ;  /* 0x0000009d761e7220 */ /* 0x090fe20000410000 */
[----:B------:R-:W-:Y:S01]  /*63d0*/  FMUL.FTZ R31, R119, R157 ;  /* 0x0000009d771f7220 */ /* 0x000fe20000410000 */
[----:B------:R-:W3:Y:S01]  /*63e0*/  MUFU.EX2 R152, R152 ;  /* 0x0000009800987308 */ /* 0x000ee20000000800 */
[----:B------:R-:W4:Y:S01]  /*63f0*/  LDSM.16.MT88.4 R116, [R161] ;  /* 0x00000000a174783b */ /* 0x000f220000004200 */
[----:B------:R-:W-:Y:S01]  /*6400*/  FMUL.FTZ R21, R121, R159 ;  /* 0x0000009f79157220 */ /* 0x000fe20000410000 */
[-C--:B------:R-:W-:Y:S01]  /*6410*/  FMUL.FTZ R22, R122, R157.reuse ;  /* 0x0000009d7a167220 */ /* 0x080fe20000410000 */
[----:B------:R-:W-:Y:S01]  /*6420*/  MUFU.EX2 R156, R156 ;  /* 0x0000009c009c7308 */ /* 0x000fe20000000800 */
[----:B------:R-:W-:Y:S01]  /*6430*/  FMUL.FTZ R23, R123, R157 ;  /* 0x0000009d7b177220 */ /* 0x000fe20000410000 */
[----:B--2---:R-:W-:Y:S01]  /*6440*/  F2FP.BF16.F32.PACK_AB R10, R153, R154 ;  /* 0x0000009a990a723e */ /* 0x004fe200000010ff */
[-C--:B------:R-:W-:Y:S01]  /*6450*/  FMUL.FTZ R108, R108, R159.reuse ;  /* 0x0000009f6c6c7220 */ /* 0x080fe20000410000 */
[----:B------:R-:W2:Y:S01]  /*6460*/  MUFU.EX2 R3, R227 ;  /* 0x000000e300037308 */ /* 0x000ea20000000800 */
[----:B------:R-:W-:Y:S01]  /*6470*/  FMUL.FTZ R109, R109, R159 ;  /* 0x0000009f6d6d7220 */ /* 0x000fe20000410000 */
[-C--:B------:R-:W-:Y:S01]  /*6480*/  FMUL.FTZ R110, R110, R157.reuse ;  /* 0x0000009d6e6e7220 */ /* 0x080fe20000410000 */
[----:B------:R-:W-:Y:S01]  /*6490*/  FMUL.FTZ R111, R111, R157 ;  /* 0x0000009d6f6f7220 */ /* 0x000fe20000410000 */
[-C--:B------:R-:W-:Y:S01]  /*64a0*/  FMUL.FTZ R104, R104, R159.reuse ;  /* 0x0000009f68687220 */ /* 0x080fe20000410000 */
[----:B------:R-:W-:Y:S01]  /*64b0*/  FMUL.FTZ R105, R105, R159 ;  /* 0x0000009f69697220 */ /* 0x000fe20000410000 */
[----:B---3--:R-:W-:Y:S01]  /*64c0*/  F2FP.BF16.F32.PACK_AB R9, R152, R158 ;  /* 0x0000009e9809723e */ /* 0x008fe200000010ff */
[-C--:B------:R-:W-:Y:S01]  /*64d0*/  FMUL.FTZ R106, R106, R157.reuse ;  /* 0x0000009d6a6a7220 */ /* 0x080fe20000410000 */
[----:B------:R-:W-:Y:S01]  /*64e0*/  FMUL.FTZ R107, R107, R157 ;  /* 0x0000009d6b6b7220 */ /* 0x000fe20000410000 */
[-C--:B------:R-:W-:Y:S01]  /*64f0*/  FMUL.FTZ R100, R100, R159.reuse ;  /* 0x0000009f64647220 */ /* 0x080fe20000410000 */
[----:B------:R-:W-:Y:S01]  /*6500*/  FMUL.FTZ R101, R101, R159 ;  /* 0x0000009f65657220 */ /* 0x000fe20000410000 */
[-C--:B------:R-:W-:Y:S01]  /*6510*/  FMUL.FTZ R102, R102, R157.reuse ;  /* 0x0000009d66667220 */ /* 0x080fe20000410000 */
[----:B------:R-:W-:Y:S01]  /*6520*/  FMUL.FTZ R103, R103, R157 ;  /* 0x0000009d67677220 */ /* 0x000fe20000410000 */
[-C--:B------:R-:W-:Y:S01]  /*6530*/  FMUL.FTZ R36, R36, R159.reuse ;  /* 0x0000009f24247220 */ /* 0x080fe20000410000 */
[----:B--2---:R-:W-:Y:S01]  /*6540*/  F2FP.BF16.F32.PACK_AB R11, R3, R156 ;  /* 0x0000009c030b723e */ /* 0x004fe200000010ff */
[----:B------:R-:W-:Y:S01]  /*6550*/  FMUL.FTZ R37, R37, R159 ;  /* 0x0000009f25257220 */ /* 0x000fe20000410000 */
[-C--:B------:R-:W-:Y:S01]  /*6560*/  FMUL.FTZ R38, R38, R157.reuse ;  /* 0x0000009d26267220 */ /* 0x080fe20000410000 */
[----:B------:R-:W-:Y:S01]  /*6570*/  FMUL.FTZ R39, R39, R157 ;  /* 0x0000009d27277220 */ /* 0x000fe20000410000 */
[-C--:B------:R-:W-:Y:S01]  /*6580*/  FMUL.FTZ R40, R40, R159.reuse ;  /* 0x0000009f28287220 */ /* 0x080fe20000410000 */
[----:B------:R-:W-:Y:S01]  /*6590*/  FMUL.FTZ R41, R41, R159 ;  /* 0x0000009f29297220 */ /* 0x000fe20000410000 */
[-C--:B------:R-:W-:Y:S01]  /*65a0*/  FMUL.FTZ R42, R42, R157.reuse ;  /* 0x0000009d2a2a7220 */ /* 0x080fe20000410000 */
[C---:B-1----:R-:W-:Y:S01]  /*65b0*/  HMMA.16816.F32.BF16 R20, R8.reuse, R24, R20 ;  /* 0x000000180814723c */ /* 0x042fe20000041814 */
[----:B------:R-:W-:Y:S01]  /*65c0*/  FMUL.FTZ R43, R43, R157 ;  /* 0x0000009d2b2b7220 */ /* 0x000fe20000410000 */
[-C--:B------:R-:W-:Y:S01]  /*65d0*/  FMUL.FTZ R44, R44, R159.reuse ;  /* 0x0000009f2c2c7220 */ /* 0x080fe20000410000 */
[----:B------:R-:W-:Y:S01]  /*65e0*/  FMUL.FTZ R45, R45, R159 ;  /* 0x0000009f2d2d7220 */ /* 0x000fe20000410000 */
[-C--:B------:R-:W-:Y:S01]  /*65f0*/  FMUL.FTZ R46, R46, R157.reuse ;  /* 0x0000009d2e2e7220 */ /* 0x080fe20000410000 */
[----:B------:R-:W-:Y:S01]  /*6600*/  FMUL.FTZ R47, R47, R157 ;  /* 0x0000009d2f2f7220 */ /* 0x000fe20000410000 */
[-C--:B------:R-:W-:Y:S01]  /*6610*/  FMUL.FTZ R48, R48, R159.reuse ;  /* 0x0000009f30307220 */ /* 0x080fe20000410000 */
[-C--:B------:R-:W-:Y:S01]  /*6620*/  FMUL.FTZ R49, R49, R159.reuse ;  /* 0x0000009f31317220 */ /* 0x080fe20000410000 */
[C---:B------:R-:W-:Y:S01]  /*6630*/  HMMA.16816.F32.BF16 R24, R8.reuse, R26, R28 ;  /* 0x0000001a0818723c */ /* 0x040fe2000004181c */
[-C--:B------:R-:W-:Y:S01]  /*6640*/  FMUL.FTZ R28, R112, R159.reuse ;  /* 0x0000009f701c7220 */ /* 0x080fe20000410000 */
[----:B------:R-:W-:Y:S01]  /*6650*/  FMUL.FTZ R29, R113, R159 ;  /* 0x0000009f711d7220 */ /* 0x000fe20000410000 */
[-C--:B------:R-:W-:Y:S01]  /*6660*/  FMUL.FTZ R30, R114, R157.reuse ;  /* 0x0000009d721e7220 */ /* 0x080fe20000410000 */
[-C--:B------:R-:W-:Y:S01]  /*6670*/  FMUL.FTZ R31, R115, R157.reuse ;  /* 0x0000009d731f7220 */ /* 0x080fe20000410000 */
[-C--:B------:R-:W-:Y:S01]  /*6680*/  FMUL.FTZ R50, R50, R157.reuse ;  /* 0x0000009d32327220 */ /* 0x080fe20000410000 */
[----:B------:R-:W1:Y:S01]  /*6690*/  LDSM.16.MT88.4 R112, [R166+0x14000] ;  /* 0x01400000a670783b */ /* 0x000e620000004200 */
[----:B------:R-:W-:Y:S01]  /*66a0*/  FMUL.FTZ R51, R51, R157 ;  /* 0x0000009d33337220 */ /* 0x000fe20000410000 */
[C---:B----4-:R-:W-:Y:S01]  /*66b0*/  HMMA.16816.F32.BF16 R104, R8.reuse, R116, R104 ;  /* 0x000000740868723c */ /* 0x050fe20000041868 */
[-C--:B------:R-:W-:Y:S01]  /*66c0*/  FMUL.FTZ R52, R52, R159.reuse ;  /* 0x0000009f34347220 */ /* 0x080fe20000410000 */
[----:B------:R-:W-:Y:S01]  /*66d0*/  FMUL.FTZ R53, R53, R159 ;  /* 0x0000009f35357220 */ /* 0x000fe20000410000 */
[-C--:B------:R-:W-:Y:S01]  /*66e0*/  FMUL.FTZ R54, R54, R157.reuse ;  /* 0x0000009d36367220 */ /* 0x080fe20000410000 */
[----:B------:R-:W-:Y:S01]  /*66f0*/  FMUL.FTZ R55, R55, R157 ;  /* 0x0000009d37377220 */ /* 0x000fe20000410000 */
[-C--:B------:R-:W-:Y:S01]  /*6700*/  FMUL.FTZ R56, R56, R159.reuse ;  /* 0x0000009f38387220 */ /* 0x080fe20000410000 */
[----:B------:R-:W-:Y:S01]  /*6710*/  FMUL.FTZ R57, R57, R159 ;  /* 0x0000009f39397220 */ /* 0x000fe20000410000 */
[-C--:B------:R-:W-:Y:S01]  /*6720*/  FMUL.FTZ R58, R58, R157.reuse ;  /* 0x0000009d3a3a7220 */ /* 0x080fe20000410000 */
[C---:B------:R-:W-:Y:S01]  /*6730*/  HMMA.16816.F32.BF16 R28, R8.reuse, R32, R28 ;  /* 0x00000020081c723c */ /* 0x040fe2000004181c */
[----:B------:R-:W-:Y:S01]  /*6740*/  FMUL.FTZ R59, R59, R157 ;  /* 0x0000009d3b3b7220 */ /* 0x000fe20000410000 */
[-C--:B------:R-:W-:Y:S01]  /*6750*/  FMUL.FTZ R60, R60, R159.reuse ;  /* 0x0000009f3c3c7220 */ /* 0x080fe20000410000 */
[----:B------:R-:W-:Y:S01]  /*6760*/  FMUL.FTZ R61, R61, R159 ;  /* 0x0000009f3d3d7220 */ /* 0x000fe20000410000 */
[-C--:B------:R-:W-:Y:S01]  /*6770*/  FMUL.FTZ R62, R62, R157.reuse ;  /* 0x0000009d3e3e7220 */ /* 0x080fe20000410000 */
[----:B------:R-:W-:Y:S01]  /*6780*/  FMUL.FTZ R63, R63, R157 ;  /* 0x0000009d3f3f7220 */ /* 0x000fe20000410000 */
[-C--:B------:R-:W-:Y:S01]  /*6790*/  FMUL.FTZ R64, R64, R159.reuse ;  /* 0x0000009f40407220 */ /* 0x080fe20000410000 */
[----:B------:R-:W-:Y:S01]  /*67a0*/  FMUL.FTZ R65, R65, R159 ;  /* 0x0000009f41417220 */ /* 0x000fe20000410000 */
[C---:B------:R-:W-:Y:S01]  /*67b0*/  HMMA.16816.F32.BF16 R32, R8.reuse, R34, R108 ;  /* 0x000000220820723c */ /* 0x040fe2000004186c */
[----:B------:R-:W2:Y:S01]  /*67c0*/  LDSM.16.MT88.4 R108, [R163+0x14000] ;  /* 0x01400000a36c783b */ /* 0x000ea20000004200 */
[-C--:B------:R-:W-:Y:S01]  /*67d0*/  FMUL.FTZ R66, R66, R157.reuse ;  /* 0x0000009d42427220 */ /* 0x080fe20000410000 */
[----:B------:R-:W-:Y:S01]  /*67e0*/  FMUL.FTZ R67, R67, R157 ;  /* 0x0000009d43437220 */ /* 0x000fe20000410000 */
[-C--:B------:R-:W-:Y:S01]  /*67f0*/  FMUL.FTZ R68, R68, R159.reuse ;  /* 0x0000009f44447220 */ /* 0x080fe20000410000 */
[----:B------:R-:W-:Y:S01]  /*6800*/  FMUL.FTZ R69, R69, R159 ;  /* 0x0000009f45457220 */ /* 0x000fe20000410000 */
[-C--:B------:R-:W-:Y:S01]  /*6810*/  FMUL.FTZ R70, R70, R157.reuse ;  /* 0x0000009d46467220 */ /* 0x080fe20000410000 */
[----:B------:R-:W-:Y:S01]  /*6820*/  FMUL.FTZ R71, R71, R157 ;  /* 0x0000009d47477220 */ /* 0x000fe20000410000 */
[C---:B------:R-:W-:Y:S01]  /*6830*/  HMMA.16816.F32.BF16 R100, R8.reuse, R118, R100 ;  /* 0x000000760864723c */ /* 0x040fe20000041864 */
[----:B------:R-:W3:Y:S01]  /*6840*/  LDSM.16.MT88.4 R116, [R162+0x2000] ;  /* 0x00200000a274783b */ /* 0x000ee20000004200 */
[-C--:B------:R-:W-:Y:S01]  /*6850*/  FMUL.FTZ R72, R72, R159.reuse ;  /* 0x0000009f48487220 */ /* 0x080fe20000410000 */
[----:B------:R-:W-:Y:S01]  /*6860*/  FMUL.FTZ R73, R73, R159 ;  /* 0x0000009f49497220 */ /* 0x000fe20000410000 */
        /* <DEDUP_REMOVED lines=10> */
[C---:B-1----:R-:W-:Y:S01]  /*6910*/  HMMA.16816.F32.BF16 R36, R8.reuse, R112, R36 ;  /* 0x000000700824723c */ /* 0x042fe20000041824 */
[----:B------:R-:W-:Y:S01]  /*6920*/  MUFU.EX2 R170, R170 ;  /* 0x000000aa00aa7308 */ /* 0x000fe20000000800 */
[-C--:B------:R-:W-:Y:S01]  /*6930*/  FMUL.FTZ R12, R128, R159.reuse ;  /* 0x0000009f800c7220 */ /* 0x080fe20000410000 */
[----:B------:R-:W-:Y:S01]  /*6940*/  FMUL.FTZ R13, R129, R159 ;  /* 0x0000009f810d7220 */ /* 0x000fe20000410000 */
[-C--:B------:R-:W-:Y:S01]  /*6950*/  FMUL.FTZ R14, R130, R157.reuse ;  /* 0x0000009d820e7220 */ /* 0x080fe20000410000 */
[----:B------:R-:W1:Y:S01]  /*6960*/  MUFU.EX2 R175, R175 ;  /* 0x000000af00af7308 */ /* 0x000e620000000800 */
[----:B------:R-:W-:Y:S01]  /*6970*/  FMUL.FTZ R15, R131, R157 ;  /* 0x0000009d830f7220 */ /* 0x000fe20000410000 */
[-C--:B------:R-:W-:Y:S01]  /*6980*/  FMUL.FTZ R124, R124, R159.reuse ;  /* 0x0000009f7c7c7220 */ /* 0x080fe20000410000 */
[C---:B------:R-:W-:Y:S01]  /*6990*/  HMMA.16816.F32.BF16 R40, R8.reuse, R114, R40 ;  /* 0x000000720828723c */ /* 0x040fe20000041828 */
[----:B------:R-:W4:Y:S01]  /*69a0*/  LDSM.16.MT88.4 R112, [R161+0x2000] ;  /* 0x00200000a170783b */ /* 0x000f220000004200 */
[----:B------:R-:W-:Y:S01]  /*69b0*/  MUFU.EX2 R173, R173 ;  /* 0x000000ad00ad7308 */ /* 0x000fe20000000800 */
[----:B------:R-:W-:Y:S01]  /*69c0*/  FMUL.FTZ R125, R125, R159 ;  /* 0x0000009f7d7d7220 */ /* 0x000fe20000410000 */
[-C--:B------:R-:W-:Y:S01]  /*69d0*/  FMUL.FTZ R126, R126, R157.reuse ;  /* 0x0000009d7e7e7220 */ /* 0x080fe20000410000 */
[----:B------:R-:W-:Y:S01]  /*69e0*/  FMUL.FTZ R127, R127, R157 ;  /* 0x0000009d7f7f7220 */ /* 0x000fe20000410000 */
[----:B------:R-:W-:Y:S01]  /*69f0*/  MUFU.EX2 R168, R168 ;  /* 0x000000a800a87308 */ /* 0x000fe20000000800 */
[-C--:B------:R-:W-:Y:S01]  /*6a00*/  FMUL.FTZ R84, R84, R159.reuse ;  /* 0x0000009f54547220 */ /* 0x080fe20000410000 */
[----:B------:R-:W-:Y:S01]  /*6a10*/  FMUL.FTZ R85, R85, R159 ;  /* 0x0000009f55557220 */ /* 0x000fe20000410000 */
[-C--:B------:R-:W-:Y:S01]  /*6a20*/  FMUL.FTZ R86, R86, R157.reuse ;  /* 0x0000009d56567220 */ /* 0x080fe20000410000 */
[----:B------:R-:W-:Y:S01]  /*6a30*/  MUFU.EX2 R177, R177 ;  /* 0x000000b100b17308 */ /* 0x000fe20000000800 */
[C---:B--2---:R-:W-:Y:S01]  /*6a40*/  HMMA.16816.F32.BF16 R44, R8.reuse, R108, R44 ;  /* 0x0000006c082c723c */ /* 0x044fe2000004182c */
[----:B------:R-:W-:Y:S01]  /*6a50*/  FMUL.FTZ R87, R87, R157 ;  /* 0x0000009d57577220 */ /* 0x000fe20000410000 */
[-C--:B------:R-:W-:Y:S01]  /*6a60*/  FMUL.FTZ R88, R88, R159.reuse ;  /* 0x0000009f58587220 */ /* 0x080fe20000410000 */
[----:B------:R-:W2:Y:S01]  /*6a70*/  MUFU.EX2 R174, R174 ;  /* 0x000000ae00ae7308 */ /* 0x000ea20000000800 */
[----:B------:R-:W-:Y:S01]  /*6a80*/  FMUL.FTZ R89, R89, R159 ;  /* 0x0000009f59597220 */ /* 0x000fe20000410000 */
[-C--:B------:R-:W-:Y:S01]  /*6a90*/  FMUL.FTZ R90, R90, R157.reuse ;  /* 0x0000009d5a5a7220 */ /* 0x080fe20000410000 */
[----:B------:R-:W-:Y:S01]  /*6aa0*/  FMUL.FTZ R91, R91, R157 ;  /* 0x0000009d5b5b7220 */ /* 0x000fe20000410000 */
[----:B------:R-:W-:Y:S01]  /*6ab0*/  MUFU.EX2 R172, R172 ;  /* 0x000000ac00ac7308 */ /* 0x000fe20000000800 */
[C---:B------:R-:W-:Y:S01]  /*6ac0*/  HMMA.16816.F32.BF16 R48, R8.reuse, R110, R48 ;  /* 0x0000006e0830723c */ /* 0x040fe20000041830 */
[----:B------:R-:W5:Y:S01]  /*6ad0*/  LDSM.16.MT88.4 R108, [R166+0x16000] ;  /* 0x01600000a66c783b */ /* 0x000f620000004200 */
[-C--:B------:R-:W-:Y:S01]  /*6ae0*/  FMUL.FTZ R92, R92, R159.reuse ;  /* 0x0000009f5c5c7220 */ /* 0x080fe20000410000 */
[----:B------:R-:W2:Y:S01]  /*6af0*/  MUFU.EX2 R179, R179 ;  /* 0x000000b300b37308 */ /* 0x000ea20000000800 */
[----:B------:R-:W-:Y:S01]  /*6b00*/  FMUL.FTZ R93, R93, R159 ;  /* 0x0000009f5d5d7220 */ /* 0x000fe20000410000 */
[-C--:B------:R-:W-:Y:S01]  /*6b10*/  FMUL.FTZ R94, R94, R157.reuse ;  /* 0x0000009d5e5e7220 */ /* 0x080fe20000410000 */
[----:B------:R-:W-:Y:S01]  /*6b20*/  FMUL.FTZ R95, R95, R157 ;  /* 0x0000009d5f5f7220 */ /* 0x000fe20000410000 */
[-C--:B------:R-:W-:Y:S01]  /*6b30*/  FMUL.FTZ R96, R96, R159.reuse ;  /* 0x0000009f60607220 */ /* 0x080fe20000410000 */
[C---:B---3--:R-:W-:Y:S01]  /*6b40*/  HMMA.16816.F32.BF16 R52, R8.reuse, R116, R52 ;  /* 0x000000740834723c */ /* 0x048fe20000041834 */
[----:B------:R-:W-:Y:S01]  /*6b50*/  FMUL.FTZ R97, R97, R159 ;  /* 0x0000009f61617220 */ /* 0x000fe20000410000 */
[-C--:B------:R-:W-:Y:S01]  /*6b60*/  FMUL.FTZ R98, R98, R157.reuse ;  /* 0x0000009d62627220 */ /* 0x080fe20000410000 */
[----:B------:R-:W-:Y:S01]  /*6b70*/  FMUL.FTZ R99, R99, R157 ;  /* 0x0000009d63637220 */ /* 0x000fe20000410000 */
[----:B------:R-:W-:Y:S01]  /*6b80*/  LDSM.16.MT88.4 R132, [R163+0x14800] ;  /* 0x01480000a384783b */ /* 0x000fe20000004200 */
[--C-:B------:R-:W-:Y:S01]  /*6b90*/  FFMA.FTZ R176, R209, UR4, -R144.reuse ;  /* 0x00000004d1b07c23 */ /* 0x100fe20008010890 */
[----:B------:R-:W-:Y:S01]  /*6ba0*/  FFMA.FTZ R178, R213, UR4, -R144 ;  /* 0x00000004d5b27c23 */ /* 0x000fe20008010890 */
[--C-:B------:R-:W-:Y:S01]  /*6bb0*/  FFMA.FTZ R183, R207, UR4, -R164.reuse ;  /* 0x00000004cfb77c23 */ /* 0x100fe200080108a4 */
[C---:B------:R-:W-:Y:S01]  /*6bc0*/  HMMA.16816.F32.BF16 R56, R8.reuse, R118, R56 ;  /* 0x000000760838723c */ /* 0x040fe20000041838 */
[----:B------:R-:W3:Y:S01]  /*6bd0*/  LDSM.16.MT88.4 R116, [R163+0x16000] ;  /* 0x01600000a374783b */ /* 0x000ee20000004200 */
[----:B------:R-:W-:Y:S01]  /*6be0*/  FFMA.FTZ R205, R215, UR4, -R164 ;  /* 0x00000004d7cd7c23 */ /* 0x000fe200080108a4 */
[----:B------:R-:W-:Y:S01]  /*6bf0*/  MUFU.EX2 R176, R176 ;  /* 0x000000b000b07308 */ /* 0x000fe20000000800 */
[--C-:B------:R-:W-:Y:S01]  /*6c00*/  FFMA.FTZ R207, R151, UR4, -R144.reuse ;  /* 0x0000000497cf7c23 */ /* 0x100fe20008010890 */
[----:B------:R-:W-:Y:S01]  /*6c10*/  LDSM.16.MT88.4 R128, [R162+0x2800] ;  /* 0x00280000a280783b */ /* 0x000fe20000004200 */
[--C-:B------:R-:W-:Y:S01]  /*6c20*/  FFMA.FTZ R200, R149, UR4, -R144.reuse ;  /* 0x0000000495c87c23 */ /* 0x100fe20008010890 */
[----:B------:R-:W-:Y:S01]  /*6c30*/  MUFU.EX2 R178, R178 ;  /* 0x000000b200b27308 */ /* 0x000fe20000000800 */
[C---:B----4-:R-:W-:Y:S01]  /*6c40*/  HMMA.16816.F32.BF16 R60, R8.reuse, R112, R60 ;  /* 0x00000070083c723c */ /* 0x050fe2000004183c */
[----:B------:R-:W-:Y:S01]  /*6c50*/  LDSM.16.MT88.4 R120, [R161+0x2800] ;  /* 0x00280000a178783b */ /* 0x000fe20000004200 */
[----:B------:R-:W-:Y:S01]  /*6c60*/  FFMA.FTZ R202, R147, UR4, -R144 ;  /* 0x0000000493ca7c23 */ /* 0x000fe20008010890 */
[----:B------:R-:W-:Y:S01]  /*6c70*/  MUFU.EX2 R182, R182 ;  /* 0x000000b600b67308 */ /* 0x000fe20000000800 */
[--C-:B------:R-:W-:Y:S01]  /*6c80*/  FFMA.FTZ R204, R171, UR4, -R164.reuse ;  /* 0x00000004abcc7c23 */ /* 0x100fe200080108a4 */
[----:B------:R-:W-:Y:S01]  /*6c90*/  LDSM.16.MT88.4 R148, [R166+0x13800] ;  /* 0x01380000a694783b */ /* 0x000fe20000004200 */
[--C-:B------:R-:W-:Y:S01]  /*6ca0*/  FFMA.FTZ R165, R165, UR4, -R164.reuse ;  /* 0x00000004a5a57c23 */ /* 0x100fe200080108a4 */
[----:B------:R-:W-:Y:S01]  /*6cb0*/  MUFU.EX2 R183, R183 ;  /* 0x000000b700b77308 */ /* 0x000fe20000000800 */
[----:B------:R-:W-:Y:S01]  /*6cc0*/  HMMA.16816.F32.BF16 R64, R8, R114, R64 ;  /* 0x000000720840723c */ /* 0x000fe20000041840 */
[----:B------:R-:W4:Y:S01]  /*6cd0*/  LDSM.16.MT88.4 R112, [R162+0x4000] ;  /* 0x00400000a270783b */ /* 0x000f220000004200 */
[----:B------:R-:W-:Y:S01]  /*6ce0*/  FFMA.FTZ R167, R167, UR4, -R164 ;  /* 0x00000004a7a77c23 */ /* 0x000fe200080108a4 */
[----:B------:R-:W-:Y:S01]  /*6cf0*/  MUFU.EX2 R188, R188 ;  /* 0x000000bc00bc7308 */ /* 0x000fe20000000800 */
[----:B------:R-:W-:Y:S01]  /*6d00*/  FFMA.FTZ R160, R203, R159, R160 ;  /* 0x0000009fcba07223 */ /* 0x000fe200000100a0 */
[----:B------:R-:W-:-:S02]  /*6d10*/  FFMA.FTZ R157, R201, R157, R158 ;  /* 0x0000009dc99d7223 */ /* 0x000fc4000001009e */
[----:B------:R-:W-:Y:S01]  /*6d20*/  MUFU.EX2 R205, R205 ;  /* 0x000000cd00cd7308 */ /* 0x000fe20000000800 */
[C---:B------:R-:W-:Y:S01]  /*6d30*/  HMMA.16816.F32.BF16 R12, R8.reuse, R16, R12 ;  /* 0x00000010080c723c */ /* 0x040fe2000004180c */
[----:B------:R-:W-:Y:S01]  /*6d40*/  FADD.FTZ R155, R155, R160 ;  /* 0x000000a09b9b7221 */ /* 0x000fe20000010000 */
[----:B------:R-:W-:Y:S01]  /*6d50*/  FADD.FTZ R157, R152, R157 ;  /* 0x0000009d989d7221 */ /* 0x000fe20000010000 */
[----:B------:R-:W-:Y:S02]  /*6d60*/  MUFU.EX2 R207, R207 ;  /* 0x000000cf00cf7308 */ /* 0x000fe40000000800 */
[----:B------:R-:W-:Y:S01]  /*6d70*/  FADD.FTZ R154, R154, R155 ;  /* 0x0000009b9a9a7221 */ /* 0x000fe20000010000 */
[----:B------:R-:W-:Y:S01]  /*6d80*/  FADD.FTZ R156, R156, R157 ;  /* 0x0000009d9c9c7221 */ /* 0x000fe20000010000 */
[----:B------:R-:W-:Y:S01]  /*6d90*/  MUFU.EX2 R200, R200 ;  /* 0x000000c800c87308 */ /* 0x000fe20000000800 */
[----:B-----5:R-:W-:Y:S01]  /*6da0*/  HMMA.16816.F32.BF16 R68, R8, R108, R68 ;  /* 0x0000006c0844723c */ /* 0x020fe20000041844 */
[----:B------:R-:W-:Y:S01]  /*6db0*/  FADD.FTZ R153, R153, R154 ;  /* 0x0000009a99997221 */ /* 0x000fe20000010000 */
[----:B------:R-:W-:Y:S01]  /*6dc0*/  FADD.FTZ R156, R3, R156 ;  /* 0x0000009c039c7221 */ /* 0x000fe20000010000 */
[----:B------:R-:W-:Y:S01]  /*6dd0*/  MUFU.EX2 R202, R202 ;  /* 0x000000ca00ca7308 */ /* 0x000fe20000000800 */
[----:B------:R-:W-:-:S03]  /*6de0*/  MOV R3, R180 ;  /* 0x000000b400037202 */ /* 0x000fc60000000f00 */
[----:B------:R-:W-:Y:S01]  /*6df0*/  MUFU.EX2 R204, R204 ;  /* 0x000000cc00cc7308 */ /* 0x000fe20000000800 */
[C---:B------:R-:W-:Y:S01]  /*6e00*/  HMMA.16816.F32.BF16 R72, R8.reuse, R110, R72 ;  /* 0x0000006e0848723c */ /* 0x040fe20000041848 */
[----:B------:R-:W5:Y:S02]  /*6e10*/  LDSM.16.MT88.4 R108, [R161+0x4000] ;  /* 0x00400000a16c783b */ /* 0x000f640000004200 */
[----:B------:R-:W-:Y:S05]  /*6e20*/  MUFU.EX2 R165, R165 ;  /* 0x000000a500a57308 */ /* 0x000fea0000000800 */
[C---:B---3--:R-:W-:Y:S08]  /*6e30*/  HMMA.16816.F32.BF16 R76, R8.reuse, R116, R76 ;  /* 0x00000074084c723c */ /* 0x048ff0000004184c */
[C---:B------:R-:W-:Y:S01]  /*6e40*/  HMMA.16816.F32.BF16 R80, R8.reuse, R118, R80 ;  /* 0x000000760850723c */ /* 0x040fe20000041850 */
[----:B------:R-:W3:Y:S07]  /*6e50*/  LDSM.16.MT88.4 R116, [R163+0x12800] ;  /* 0x01280000a374783b */ /* 0x000eee0000004200 */
[C---:B------:R-:W-:Y:S01]  /*6e60*/  HMMA.16816.F32.BF16 R16, R8.reuse, R18, R124 ;  /* 0x000000120810723c */ /* 0x040fe2000004187c */
[----:B------:R-:W-:Y:S07]  /*6e70*/  LDSM.16.MT88.4 R124, [R166+0x14800] ;  /* 0x01480000a67c783b */ /* 0x000fee0000004200 */
[C---:B----4-:R-:W-:Y:S08]  /*6e80*/  HMMA.16816.F32.BF16 R84, R8.reuse, R112, R84 ;  /* 0x000000700854723c */ /* 0x050ff00000041854 */
[C---:B------:R-:W-:Y:S01]  /*6e90*/  HMMA.16816.F32.BF16 R88, R8.reuse, R114, R88 ;  /* 0x000000720858723c */ /* 0x040fe20000041858 */
[----:B------:R-:W4:Y:S07]  /*6ea0*/  LDSM.16.MT88.4 R112, [R166+0x12800] ;  /* 0x01280000a670783b */ /* 0x000f2e0000004200 */
[C---:B-----5:R-:W-:Y:S08]  /*6eb0*/  HMMA.16816.F32.BF16 R92, R8.reuse, R108, R92 ;  /* 0x0000006c085c723c */ /* 0x060ff0000004185c */
[----:B------:R-:W-:Y:S01]  /*6ec0*/  HMMA.16816.F32.BF16 R8, R8, R110, R96 ;  /* 0x0000006e0808723c */ /* 0x000fe20000041860 */
[----:B-1----:R-:W-:Y:S01]  /*6ed0*/  F2FP.BF16.F32.PACK_AB R96, R175, R170 ;  /* 0x000000aaaf60723e */ /* 0x002fe200000010ff */
[----:B------:R-:W1:Y:S01]  /*6ee0*/  LDSM.16.MT88.4 R108, [R166+0x16800] ;  /* 0x01680000a66c783b */ /* 0x000e620000004200 */
[----:B--2---:R-:W-:Y:S01]  /*6ef0*/  F2FP.BF16.F32.PACK_AB R97, R174, R177 ;  /* 0x000000b1ae61723e */ /* 0x004fe200000010ff */
[----:B------:R-:W-:Y:S01]  /*6f00*/  FADD.FTZ R170, R170, R153 ;  /* 0x00000099aaaa7221 */ /* 0x000fe20000010000 */
[----:B------:R-:W-:Y:S01]  /*6f10*/  F2FP.BF16.F32.PACK_AB R98, R168, R173 ;  /* 0x000000ada862723e */ /* 0x000fe200000010ff */
[----:B------:R-:W-:Y:S01]  /*6f20*/  FADD.FTZ R177, R177, R156 ;  /* 0x0000009cb1b17221 */ /* 0x000fe20000010000 */
[----:B------:R-:W-:Y:S01]  /*6f30*/  F2FP.BF16.F32.PACK_AB R99, R179, R172 ;  /* 0x000000acb363723e */ /* 0x000fe200000010ff */
[----:B------:R-:W-:-:S02]  /*6f40*/  FADD.FTZ R170, R175, R170 ;  /* 0x000000aaafaa7221 */ /* 0x000fc40000010000 */
[----:B------:R-:W-:Y:S02]  /*6f50*/  FADD.FTZ R177, R174, R177 ;  /* 0x000000b1aeb17221 */ /* 0x000fe40000010000 */
[----:B------:R-:W-:Y:S02]  /*6f60*/  FADD.FTZ R173, R173, R170 ;  /* 0x000000aaadad7221 */ /* 0x000fe40000010000 */
[----:B---3--:R-:W-:Y:S01]  /*6f70*/  HMMA.16816.F32.BF16 R20, R96, R116, R20 ;  /* 0x000000746014723c */ /* 0x008fe20000041814 */
[----:B------:R-:W-:Y:S01]  /*6f80*/  FADD.FTZ R172, R172, R177 ;  /* 0x000000b1acac7221 */ /* 0x000fe20000010000 */
[----:B------:R-:W-:-:S03]  /*6f90*/  FADD.FTZ R168, R168, R173 ;  /* 0x000000ada8a87221 */ /* 0x000fc60000010000 */
[----:B------:R-:W-:-:S03]  /*6fa0*/  FADD.FTZ R179, R179, R172 ;  /* 0x000000acb3b37221 */ /* 0x000fc60000010000 */
[C---:B------:R-:W-:Y:S01]  /*6fb0*/  HMMA.16816.F32.BF16 R24, R96.reuse, R118, R24 ;  /* 0x000000766018723c */ /* 0x040fe20000041818 */
[----:B------:R-:W2:Y:S07]  /*6fc0*/  LDSM.16.MT88.4 R116, [R162+0x4800] ;  /* 0x00480000a274783b */ /* 0x000eae0000004200 */
[C---:B----4-:R-:W-:Y:S08]  /*6fd0*/  HMMA.16816.F32.BF16 R12, R96.reuse, R112, R12 ;  /* 0x00000070600c723c */ /* 0x050ff0000004180c */
[C---:B------:R-:W-:Y:S01]  /*6fe0*/  HMMA.16816.F32.BF16 R16, R96.reuse, R114, R16 ;  /* 0x000000726010723c */ /* 0x040fe20000041810 */
[----:B------:R-:W3:Y:S07]  /*6ff0*/  LDSM.16.MT88.4 R112, [R163+0x16800] ;  /* 0x01680000a370783b */ /* 0x000eee0000004200 */
[C---:B------:R-:W-:Y:S08]  /*7000*/  HMMA.16816.F32.BF16 R36, R96.reuse, R124, R36 ;  /* 0x0000007c6024723c */ /* 0x040ff00000041824 */
[C---:B------:R-:W-:Y:S01]  /*7010*/  HMMA.16816.F32.BF16 R40, R96.reuse, R126, R40 ;  /* 0x0000007e6028723c */ /* 0x040fe20000041828 */
[----:B------:R-:W4:Y:S07]  /*7020*/  LDSM.16.MT88.4 R124, [R161+0x4800] ;  /* 0x00480000a17c783b */ /* 0x000f2e0000004200 */
[----:B-1----:R-:W-:Y:S01]  /*7030*/  HMMA.16816.F32.BF16 R68, R96, R108, R68 ;  /* 0x0000006c6044723c */ /* 0x002fe20000041844 */
[--C-:B------:R-:W-:Y:S01]  /*7040*/  FFMA.FTZ R108, R211, UR4, -R144.reuse ;  /* 0x00000004d36c7c23 */ /* 0x100fe20008010890 */
[----:B------:R-:W-:-:S03]  /*7050*/  FFMA.FTZ R211, R217, UR4, -R144 ;  /* 0x00000004d9d37c23 */ /* 0x000fc60008010890 */
[----:B------:R1:W5:Y:S03]  /*7060*/  MUFU.EX2 R209, R108 ;  /* 0x0000006c00d17308 */ /* 0x0003660000000800 */
[C---:B--2---:R-:W-:Y:S01]  /*7070*/  HMMA.16816.F32.BF16 R84, R96.reuse, R116, R84 ;  /* 0x000000746054723c */ /* 0x044fe20000041854 */
[----:B------:R-:W2:Y:S07]  /*7080*/  MUFU.EX2 R211, R211 ;  /* 0x000000d300d37308 */ /* 0x000eae0000000800 */
        /* <DEDUP_REMOVED lines=18> */
[----:B-1----:R-:W-:Y:S07]  /*71b0*/  LDSM.16.MT88.4 R108, [R166+0x17000] ;  /* 0x01700000a66c783b */ /* 0x002fee0000004200 */
[C---:B---3--:R-:W-:Y:S08]  /*71c0*/  HMMA.16816.F32.BF16 R76, R96.reuse, R112, R76 ;  /* 0x00000070604c723c */ /* 0x048ff0000004184c */
[C---:B------:R-:W-:Y:S01]  /*71d0*/  HMMA.16816.F32.BF16 R80, R96.reuse, R114, R80 ;  /* 0x000000726050723c */ /* 0x040fe20000041850 */
[----:B------:R-:W1:Y:S07]  /*71e0*/  LDSM.16.MT88.4 R112, [R166+0x13000] ;  /* 0x01300000a670783b */ /* 0x000e6e0000004200 */
[C---:B----4-:R-:W-:Y:S08]  /*71f0*/  HMMA.16816.F32.BF16 R92, R96.reuse, R124, R92 ;  /* 0x0000007c605c723c */ /* 0x050ff0000004185c */
[----:B------:R-:W-:Y:S01]  /*7200*/  HMMA.16816.F32.BF16 R96, R96, R126, R8 ;  /* 0x0000007e6060723c */ /* 0x000fe20000041808 */
[----:B------:R-:W3:Y:S01]  /*7210*/  LDSM.16.MT88.4 R124, [R163+0x15000] ;  /* 0x01500000a37c783b */ /* 0x000ee20000004200 */
[----:B-----5:R-:W-:Y:S01]  /*7220*/  F2FP.BF16.F32.PACK_AB R8, R176, R209 ;  /* 0x000000d1b008723e */ /* 0x020fe200000010ff */
[----:B------:R-:W-:Y:S01]  /*7230*/  FADD.FTZ R209, R209, R168 ;  /* 0x000000a8d1d17221 */ /* 0x000fe20000010000 */
[----:B------:R-:W-:Y:S01]  /*7240*/  F2FP.BF16.F32.PACK_AB R9, R183, R182 ;  /* 0x000000b6b709723e */ /* 0x000fe200000010ff */
[----:B------:R-:W-:Y:S01]  /*7250*/  FADD.FTZ R182, R182, R179 ;  /* 0x000000b3b6b67221 */ /* 0x000fe20000010000 */
[----:B--2---:R-:W-:Y:S01]  /*7260*/  F2FP.BF16.F32.PACK_AB R10, R178, R211 ;  /* 0x000000d3b20a723e */ /* 0x004fe200000010ff */
[----:B------:R-:W-:Y:S01]  /*7270*/  FADD.FTZ R176, R176, R209 ;  /* 0x000000d1b0b07221 */ /* 0x000fe20000010000 */
[----:B------:R-:W-:Y:S01]  /*7280*/  F2FP.BF16.F32.PACK_AB R11, R205, R188 ;  /* 0x000000bccd0b723e */ /* 0x000fe200000010ff */
[----:B------:R-:W-:-:S02]  /*7290*/  FADD.FTZ R183, R183, R182 ;  /* 0x000000b6b7b77221 */ /* 0x000fc40000010000 */
[----:B------:R-:W-:Y:S02]  /*72a0*/  FADD.FTZ R211, R211, R176 ;  /* 0x000000b0d3d37221 */ /* 0x000fe40000010000 */
[----:B------:R-:W-:Y:S02]  /*72b0*/  FADD.FTZ R188, R188, R183 ;  /* 0x000000b7bcbc7221 */ /* 0x000fe40000010000 */
[----:B------:R-:W-:Y:S01]  /*72c0*/  HMMA.16816.F32.BF16 R20, R8, R116, R20 ;  /* 0x000000740814723c */ /* 0x000fe20000041814 */
[----:B------:R-:W-:Y:S01]  /*72d0*/  FADD.FTZ R178, R178, R211 ;  /* 0x000000d3b2b27221 */ /* 0x000fe20000010000 */
[----:B------:R-:W-:-:S06]  /*72e0*/  FADD.FTZ R188, R205, R188 ;  /* 0x000000bccdbc7221 */ /* 0x000fcc0000010000 */
        /* <DEDUP_REMOVED lines=14> */
[----:B------:R-:W-:Y:S01]  /*73d0*/  HMMA.16816.F32.BF16 R52, R8, R128, R52 ;  /* 0x000000800834723c */ /* 0x000fe20000041834 */
[----:B------:R-:W-:-:S02]  /*73e0*/  FFMA.FTZ R128, R169, UR4, -R164 ;  /* 0x00000004a9807c23 */ /* 0x000fc400080108a4 */
[----:B------:R-:W-:Y:S04]  /*73f0*/  MUFU.EX2 R164, R167 ;  /* 0x000000a700a47308 */ /* 0x000fe80000000800 */
[----:B------:R-:W5:Y:S01]  /*7400*/  MUFU.EX2 R171, R128 ;  /* 0x0000008000ab7308 */ /* 0x000f620000000800 */
[C---:B------:R-:W-:Y:S01]  /*7410*/  HMMA.16816.F32.BF16 R68, R8.reuse, R108, R68 ;  /* 0x0000006c0844723c */ /* 0x040fe20000041844 */
[----:B------:R-:W-:Y:S02]  /*7420*/  FFMA.FTZ R108, R145, UR4, -R144 ;  /* 0x00000004916c7c23 */ /* 0x000fe40008010890 */
[----:B------:R-:W-:Y:S02]  /*7430*/  LDSM.16.MT88.4 R144, [R166+0x15800] ;  /* 0x01580000a690783b */ /* 0x000fe40000004200 */
[----:B------:R1:W4:Y:S03]  /*7440*/  MUFU.EX2 R169, R108 ;  /* 0x0000006c00a97308 */ /* 0x0003260000000800 */
[C---:B------:R-:W-:Y:S08]  /*7450*/  HMMA.16816.F32.BF16 R72, R8.reuse, R110, R72 ;  /* 0x0000006e0848723c */ /* 0x040ff00000041848 */
[C---:B------:R-:W-:Y:S01]  /*7460*/  HMMA.16816.F32.BF16 R28, R8.reuse, R136, R28 ;  /* 0x00000088081c723c */ /* 0x040fe2000004181c */
[----:B-1----:R-:W-:Y:S07]  /*7470*/  LDSM.16.MT88.4 R108, [R163+0x17800] ;  /* 0x01780000a36c783b */ /* 0x002fee0000004200 */
        /* <DEDUP_REMOVED lines=10> */
[C---:B------:R-:W-:Y:S01]  /*7520*/  HMMA.16816.F32.BF16 R80, R8.reuse, R114, R80 ;  /* 0x000000720850723c */ /* 0x040fe20000041850 */
[----:B------:R-:W1:Y:S07]  /*7530*/  LDSM.16.MT88.4 R112, [R163+0x15800] ;  /* 0x01580000a370783b */ /* 0x000e6e0000004200 */
[C---:B---3--:R-:W-:Y:S08]  /*7540*/  HMMA.16816.F32.BF16 R92, R8.reuse, R124, R92 ;  /* 0x0000007c085c723c */ /* 0x048ff0000004185c */
[----:B------:R-:W-:Y:S01]  /*7550*/  HMMA.16816.F32.BF16 R96, R8, R126, R96 ;  /* 0x0000007e0860723c */ /* 0x000fe20000041860 */
[----:B------:R-:W-:Y:S01]  /*7560*/  F2FP.BF16.F32.PACK_AB R8, R200, R207 ;  /* 0x000000cfc808723e */ /* 0x000fe200000010ff */
[----:B------:R-:W-:Y:S01]  /*7570*/  FADD.FTZ R207, R207, R178 ;  /* 0x000000b2cfcf7221 */ /* 0x000fe20000010000 */
[----:B-----5:R-:W-:Y:S01]  /*7580*/  F2FP.BF16.F32.PACK_AB R9, R204, R171 ;  /* 0x000000abcc09723e */ /* 0x020fe200000010ff */
[----:B------:R-:W-:Y:S01]  /*7590*/  FADD.FTZ R171, R171, R188 ;  /* 0x000000bcabab7221 */ /* 0x000fe20000010000 */
[----:B----4-:R-:W-:Y:S01]  /*75a0*/  F2FP.BF16.F32.PACK_AB R10, R169, R202 ;  /* 0x000000caa90a723e */ /* 0x010fe200000010ff */
        /* <DEDUP_REMOVED lines=8> */
[C---:B------:R-:W-:Y:S08]  /*7630*/  HMMA.16816.F32.BF16 R72, R8.reuse, R122, R72 ;  /* 0x0000007a0848723c */ /* 0x040ff00000041848 */
[C---:B------:R-:W-:Y:S01]  /*7640*/  HMMA.16816.F32.BF16 R128, R8.reuse, R148, R12 ;  /* 0x000000940880723c */ /* 0x040fe2000004180c */
[----:B------:R-:W3:Y:S07]  /*7650*/  LDSM.16.MT88.4 R12, [R161+0x1800] ;  /* 0x00180000a10c783b */ /* 0x000eee0000004200 */
[C---:B------:R-:W-:Y:S01]  /*7660*/  HMMA.16816.F32.BF16 R124, R8.reuse, R150, R16 ;  /* 0x00000096087c723c */ /* 0x040fe20000041810 */
[----:B------:R-:W4:Y:S07]  /*7670*/  LDSM.16.MT88.4 R16, [R161+0x3800] ;  /* 0x00380000a110783b */ /* 0x000f2e0000004200 */
[C---:B--2---:R-:W-:Y:S01]  /*7680*/  HMMA.16816.F32.BF16 R120, R8.reuse, R116, R20 ;  /* 0x000000740878723c */ /* 0x044fe20000041814 */
[----:B------:R-:W2:Y:S07]  /*7690*/  LDSM.16.MT88.4 R20, [R161+0x5800] ;  /* 0x00580000a114783b */ /* 0x000eae0000004200 */
[C---:B-1----:R-:W-:Y:S08]  /*76a0*/  HMMA.16816.F32.BF16 R44, R8.reuse, R112, R44 ;  /* 0x00000070082c723c */ /* 0x042ff0000004182c */
        /* <DEDUP_REMOVED lines=10> */
[----:B------:R-:W-:Y:S01]  /*7750*/  HMMA.16816.F32.BF16 R84, R8, R132, R84 ;  /* 0x000000840854723c */ /* 0x000fe20000041854 */
[----:B------:R-:W-:-:S07]  /*7760*/  MOV R132, R181 ;  /* 0x000000b500847202 */ /* 0x000fce0000000f00 */
[C---:B------:R-:W-:Y:S08]  /*7770*/  HMMA.16816.F32.BF16 R88, R8.reuse, R134, R88 ;  /* 0x000000860858723c */ /* 0x040ff00000041858 */
[C---:B---3--:R-:W-:Y:S08]  /*7780*/  HMMA.16816.F32.BF16 R104, R8.reuse, R12, R104 ;  /* 0x0000000c0868723c */ /* 0x048ff00000041868 */
[C---:B------:R-:W-:Y:S08]  /*7790*/  HMMA.16816.F32.BF16 R100, R8.reuse, R14, R100 ;  /* 0x0000000e0864723c */ /* 0x040ff00000041864 */
[C---:B----4-:R-:W-:Y:S08]  /*77a0*/  HMMA.16816.F32.BF16 R60, R8.reuse, R16, R60 ;  /* 0x00000010083c723c */ /* 0x050ff0000004183c */
        /* <DEDUP_REMOVED lines=13> */
[----:B------:R-:W-:Y:S02]  /*7880*/  SHF.R.U32.HI R3, RZ, 0x1, R5 ;  /* 0x00000001ff037819 */ /* 0x000fe40000011605 */
[----:B------:R-:W-:Y:S02]  /*7890*/  LOP3.LUT R16, R185, 0x1c0, R0, 0xf8, !PT ;  /* 0x000001c0b9107812 */ /* 0x000fe400078ef800 */
[----:B------:R-:W-:-:S02]  /*78a0*/  LOP3.LUT R200, R0, 0x400, RZ, 0xc0, !PT ;  /* 0x0000040000c87812 */ /* 0x000fc400078ec0ff */
[C---:B------:R-:W-:Y:S02]  /*78b0*/  LOP3.LUT R3, R16.reuse, 0x8, R3, 0x78, !PT ;  /* 0x0000000810037812 */ /* 0x040fe400078e7803 */
[----:B------:R-:W-:Y:S02]  /*78c0*/  LOP3.LUT R15, R16, 0x8, R5, 0x78, !PT ;  /* 0x00000008100f7812 */ /* 0x000fe400078e7805 */
[----:B------:R-:W-:Y:S01]  /*78d0*/  LOP3.LUT R3, R10, R3, RZ, 0xfc, !PT ;  /* 0x000000030a037212 */ /* 0x000fe200078efcff */
[----:B-1----:R-:W-:Y:S01]  /*78e0*/  IMAD.WIDE.U32 R12, R2, R8, RZ ;  /* 0x00000008020c7225 */ /* 0x002fe200078e00ff */
[----:B------:R-:W-:Y:S02]  /*78f0*/  SEL R182, R182, 0xffffffe0, !P0 ;  /* 0xffffffe0b6b67807 */ /* 0x000fe40004000000 */
[----:B------:R-:W-:Y:S01]  /*7900*/  LEA R205, R3, UR5, 0x1 ;  /* 0x0000000503cd7c11 */ /* 0x000fe2000f8e08ff */
[----:B------:R-:W-:Y:S01]  /*7910*/  IMAD R11, R2, R9, R13 ;  /* 0x00000009020b7224 */ /* 0x000fe200078e020d */
[----:B------:R-:W-:Y:S01]  /*7920*/  BAR.SYNC.DEFER_BLOCKING 0x0 ;  /* 0x0000000000007b1d */ /* 0x000fe20000010000 */
[C---:B------:R-:W-:Y:S01]  /*7930*/  IMAD.SHL.U32 R13, R12.reuse, 0x40, RZ ;  /* 0x000000400c0d7824 */ /* 0x040fe200078e00ff */
[C---:B------:R-:W-:Y:S01]  /*7940*/  LEA R16, P3, R12.reuse, R194, 0x7 ;  /* 0x000000c20c107211 */ /* 0x040fe200078638ff */
[----:B------:R-:W-:Y:S01]  /*7950*/  IMAD R200, R15, 0x2, R200 ;  /* 0x000000020fc87824 */ /* 0x000fe200078e02c8 */
[----:B------:R-:W-:Y:S01]  /*7960*/  SHF.L.U64.HI R14, R12, 0x6, R11 ;  /* 0x000000060c0e7819 */ /* 0x000fe2000001020b */
[----:B------:R-:W-:Y:S01]  /*7970*/  IMAD.IADD R188, R182, 0x1, R205 ;  /* 0x00000001b6bc7824 */ /* 0x000fe200078e02cd */
[----:B------:R-:W-:Y:S01]  /*7980*/  LEA R13, P1, R8, R13, 0x5 ;  /* 0x0000000d080d7211 */ /* 0x000fe200078228ff */
[----:B------:R-:W-:Y:S01]  /*7990*/  VIADD R3, R200, UR5 ;  /* 0x00000005c8037c36 */ /* 0x000fe20008000000 */
[----:B------:R-:W-:Y:S01]  /*79a0*/  LEA.HI.X R17, R12, R193, R11, 0x7, P3 ;  /* 0x000000c10c117211 */ /* 0x000fe200018f3c0b */
[----:B------:R-:W-:Y:S01]  /*79b0*/  IMAD.IADD R184, R4, 0x1, R205 ;  /* 0x0000000104b87824 */ /* 0x000fe200078e02cd */
[----:B------:R-:W-:Y:S01]  /*79c0*/  LEA.HI.X R8, R8, R14, R9, 0x5, P1 ;  /* 0x0000000e08087211 */ /* 0x000fe200008f2c09 */
[----:B------:R-:W-:Y:S01]  /*79d0*/  IMAD.IADD R183, R3, 0x1, R182 ;  /* 0x0000000103b77824 */ /* 0x000fe200078e02b6 */
[----:B------:R-:W-:Y:S01]  /*79e0*/  LEA R14, P1, R13, R194, 0x1 ;  /* 0x000000c20d0e7211 */ /* 0x000fe200078208ff */
[----:B------:R-:W-:-:S02]  /*79f0*/  IMAD.IADD R3, R3, 0x1, R4 ;  /* 0x0000000103037824 */ /* 0x000fc400078e0204 */
[C---:B------:R-:W-:Y:S01]  /*7a00*/  IMAD.IADD R202, R182.reuse, 0x1, R184 ;  /* 0x00000001b6ca7824 */ /* 0x040fe200078e02b8 */
[----:B------:R-:W-:Y:S01]  /*7a10*/  LEA.HI.X R15, R13, R193, R8, 0x1, P1 ;  /* 0x000000c10d0f7211 */ /* 0x000fe200008f0c08 */
[----:B------:R-:W-:Y:S01]  /*7a20*/  IMAD.IADD R182, R182, 0x1, R3 ;  /* 0x00000001b6b67824 */ /* 0x000fe200078e0203 */
        /* <DEDUP_REMOVED lines=14> */
[----:B------:R-:W-:Y:S04]  /*7b10*/  LDSM.16.M88.4 R20, [R188] ;  /* 0x00000000bc14783b */ /* 0x000fe80000000200 */
[----:B------:R-:W5:Y:S04]  /*7b20*/  LDSM.16.M88.4 R152, [R183+0xc000] ;  /* 0x00c00000b798783b */ /* 0x000f680000000200 */
[----:B------:R-:W5:Y:S04]  /*7b30*/  LDSM.16.M88.4 R24, [R183+0xc800] ;  /* 0x00c80000b718783b */ /* 0x000f680000000200 */
[----:B------:R-:W5:Y:S04]  /*7b40*/  LDSM.16.M88.4 R160, [R183+0xd000] ;  /* 0x00d00000b7a0783b */ /* 0x000f680000000200 */
[----:B------:R-:W5:Y:S04]  /*7b50*/  LDSM.16.M88.4 R148, [R183+0xd800] ;  /* 0x00d80000b794783b */ /* 0x000f680000000200 */
[----:B-1----:R-:W-:Y:S01]  /*7b60*/  LDSM.16.M88.4 R12, [R184] ;  /* 0x00000000b80c783b */ /* 0x002fe20000000200 */
        /* <DEDUP_REMOVED lines=13> */
[----:B------:R-:W1:Y:S07]  /*7c40*/  LDSM.16.M88.4 R8, [R3+0xc000] ;  /* 0x00c000000308783b */ /* 0x000e6e0000000200 */
[C---:B------:R-:W-:Y:S08]  /*7c50*/  HMMA.16816.F32.BF16 R16, R20.reuse, R152, R16 ;  /* 0x000000981410723c */ /* 0x040ff00000041810 */
[C---:B------:R-:W-:Y:S01]  /*7c60*/  HMMA.16816.F32.BF16 R144, R20.reuse, R154, R144 ;  /* 0x0000009a1490723c */ /* 0x040fe20000041890 */
[----:B------:R-:W2:Y:S07]  /*7c70*/  LDSM.16.M88.4 R152, [R3+0xd000] ;  /* 0x00d000000398783b */ /* 0x000eae0000000200 */
        /* <DEDUP_REMOVED lines=10> */
[C---:B-1----:R-:W-:Y:S08]  /*7d20*/  HMMA.16816.F32.BF16 R16, R12.reuse, R8, R16 ;  /* 0x000000080c10723c */ /* 0x042ff00000041810 */
[C---:B------:R-:W-:Y:S01]  /*7d30*/  HMMA.16816.F32.BF16 R144, R12.reuse, R10, R144 ;  /* 0x0000000a0c90723c */ /* 0x040fe20000041890 */
[----:B------:R-:W1:Y:S07]  /*7d40*/  LDSM.16.M88.4 R8, [R182+0xc000] ;  /* 0x00c00000b608783b */ /* 0x000e6e0000000200 */
[C---:B------:R-:W-:Y:S08]  /*7d50*/  HMMA.16816.F32.BF16 R140, R12.reuse, R156, R140 ;  /* 0x0000009c0c8c723c */ /* 0x040ff0000004188c */
[C---:B------:R-:W-:Y:S01]  /*7d60*/  HMMA.16816.F32.BF16 R136, R12.reuse, R158, R136 ;  /* 0x0000009e0c88723c */ /* 0x040fe20000041888 */
[----:B------:R-:W4:Y:S07]  /*7d70*/  LDSM.16.M88.4 R156, [R182+0xd000] ;  /* 0x00d00000b69c783b */ /* 0x000f2e0000000200 */
[C---:B--2---:R-:W-:Y:S08]  /*7d80*/  HMMA.16816.F32.BF16 R132, R12.reuse, R152, R132 ;  /* 0x000000980c84723c */ /* 0x044ff00000041884 */
[C---:B------:R-:W-:Y:S01]  /*7d90*/  HMMA.16816.F32.BF16 R32, R12.reuse, R154, R32 ;  /* 0x0000009a0c20723c */ /* 0x040fe20000041820 */
[----:B------:R-:W2:Y:S07]  /*7da0*/  LDSM.16.M88.4 R152, [R182+0xd800] ;  /* 0x00d80000b698783b */ /* 0x000eae0000000200 */
[C---:B---3--:R-:W-:Y:S08]  /*7db0*/  HMMA.16816.F32.BF16 R28, R12.reuse, R24, R28 ;  /* 0x000000180c1c723c */ /* 0x048ff0000004181c */
[----:B------:R-:W-:Y:S01]  /*7dc0*/  HMMA.16816.F32.BF16 R164, R12, R26, R164 ;  /* 0x0000001a0ca4723c */ /* 0x000fe200000418a4 */
[----:B------:R-:W-:Y:S04]  /*7dd0*/  LDSM.16.M88.4 R12, [R205+0x4000] ;  /* 0x00400000cd0c783b */ /* 0x000fe80000000200 */
[----:B------:R-:W3:Y:S03]  /*7de0*/  LDSM.16.M88.4 R24, [R200+UR5+0xe000] ;  /* 0x00e00005c818783b */ /* 0x000ee60008000200 */
[C---:B-1----:R-:W-:Y:S08]  /*7df0*/  HMMA.16816.F32.BF16 R16, R148.reuse, R8, R16 ;  /* 0x000000089410723c */ /* 0x042ff00000041810 */
[C---:B------:R-:W-:Y:S01]  /*7e00*/  HMMA.16816.F32.BF16 R144, R148.reuse, R10, R144 ;  /* 0x0000000a9490723c */ /* 0x040fe20000041890 */
[----:B------:R-:W1:Y:S07]  /*7e10*/  LDSM.16.M88.4 R8, [R200+UR5+0xe800] ;  /* 0x00e80005c808783b */ /* 0x000e6e0008000200 */
[C---:B------:R-:W-:Y:S08]  /*7e20*/  HMMA.16816.F32.BF16 R140, R148.reuse, R20, R140 ;  /* 0x00000014948c723c */ /* 0x040ff0000004188c */
[C---:B------:R-:W-:Y:S01]  /*7e30*/  HMMA.16816.F32.BF16 R136, R148.reuse, R22, R136 ;  /* 0x000000169488723c */ /* 0x040fe20000041888 */
[----:B------:R-:W5:Y:S07]  /*7e40*/  LDSM.16.M88.4 R20, [R200+UR5+0xf000] ;  /* 0x00f00005c814783b */ /* 0x000f6e0008000200 */
[C---:B----4-:R-:W-:Y:S08]  /*7e50*/  HMMA.16816.F32.BF16 R132, R148.reuse, R156, R132 ;  /* 0x0000009c9484723c */ /* 0x050ff00000041884 */
[C---:B------:R-:W-:Y:S01]  /*7e60*/  HMMA.16816.F32.BF16 R32, R148.reuse, R158, R32 ;  /* 0x0000009e9420723c */ /* 0x040fe20000041820 */
[----:B------:R-:W-:Y:S07]  /*7e70*/  LDSM.16.M88.4 R156, [R183+0xf800] ;  /* 0x00f80000b79c783b */ /* 0x000fee0000000200 */
[C---:B--2---:R-:W-:Y:S08]  /*7e80*/  HMMA.16816.F32.BF16 R28, R148.reuse, R152, R28 ;  /* 0x00000098941c723c */ /* 0x044ff0000004181c */
[----:B------:R-:W-:Y:S01]  /*7e90*/  HMMA.16816.F32.BF16 R164, R148, R154, R164 ;  /* 0x0000009a94a4723c */ /* 0x000fe200000418a4 */
[----:B------:R-:W2:Y:S04]  /*7ea0*/  LDSM.16.M88.4 R152, [R188+0x4000] ;  /* 0x00400000bc98783b */ /* 0x000ea80000000200 */
[----:B------:R-:W-:Y:S03]  /*7eb0*/  LDSM.16.M88.4 R148, [R3+0xe000] ;  /* 0x00e000000394783b */ /* 0x000fe60000000200 */
[C---:B---3--:R-:W-:Y:S08]  /*7ec0*/  HMMA.16816.F32.BF16 R16, R12.reuse, R24, R16 ;  /* 0x000000180c10723c */ /* 0x048ff00000041810 */
[C---:B------:R-:W-:Y:S01]  /*7ed0*/  HMMA.16816.F32.BF16 R144, R12.reuse, R26, R144 ;  /* 0x0000001a0c90723c */ /* 0x040fe20000041890 */
[----:B------:R-:W3:Y:S07]  /*7ee0*/  LDSM.16.M88.4 R24, [R183+0xf000] ;  /* 0x00f00000b718783b */ /* 0x000eee0000000200 */
[C---:B-1----:R-:W-:Y:S08]  /*7ef0*/  HMMA.16816.F32.BF16 R140, R12.reuse, R8, R140 ;  /* 0x000000080c8c723c */ /* 0x042ff0000004188c */
[C---:B------:R-:W-:Y:S01]  /*7f00*/  HMMA.16816.F32.BF16 R136, R12.reuse, R10, R136 ;  /* 0x0000000a0c88723c */ /* 0x040fe20000041888 */
[----:B------:R-:W1:Y:S07]  /*7f10*/  LDSM.16.M88.4 R8, [R184+0x4000] ;  /* 0x00400000b808783b */ /* 0x000e6e0000000200 */
[C---:B-----5:R-:W-:Y:S08]  /*7f20*/  HMMA.16816.F32.BF16 R132, R12.reuse, R20, R132 ;  /* 0x000000140c84723c */ /* 0x060ff00000041884 */
[C---:B------:R-:W-:Y:S01]  /*7f30*/  HMMA.16816.F32.BF16 R32, R12.reuse, R22, R32 ;  /* 0x000000160c20723c */ /* 0x040fe20000041820 */
[----:B------:R-:W4:Y:S07]  /*7f40*/  LDSM.16.M88.4 R20, [R3+0xe800] ;  /* 0x00e800000314783b */ /* 0x000f2e0000000200 */
[C---:B------:R-:W-:Y:S08]  /*7f50*/  HMMA.16816.F32.BF16 R28, R12.reuse, R172, R28 ;  /* 0x000000ac0c1c723c */ /* 0x040ff0000004181c */
[----:B------:R-:W-:Y:S01]  /*7f60*/  HMMA.16816.F32.BF16 R164, R12, R174, R164 ;  /* 0x000000ae0ca4723c */ /* 0x000fe200000418a4 */
[----:B------:R-:W5:Y:S04]  /*7f70*/  LDSM.16.M88.4 R12, [R3+0xf000] ;  /* 0x00f00000030c783b */ /* 0x000f680000000200 */
[----:B------:R-:W5:Y:S03]  /*7f80*/  LDSM.16.M88.4 R172, [R3+0xf800] ;  /* 0x00f8000003ac783b */ /* 0x000f660000000200 */
[C---:B--2---:R-:W-:Y:S08]  /*7f90*/  HMMA.16816.F32.BF16 R16, R152.reuse, R168, R16 ;  /* 0x000000a89810723c */ /* 0x044ff00000041810 */
[C---:B------:R-:W-:Y:S01]  /*7fa0*/  HMMA.16816.F32.BF16 R144, R152.reuse, R170, R144 ;  /* 0x000000aa9890723c */ /* 0x040fe20000041890 */
[----:B------:R-:W-:Y:S07]  /*7fb0*/  LDSM.16.M88.4 R168, [R205+0x8000] ;  /* 0x00800000cda8783b */ /* 0x000fee0000000200 */
[C---:B------:R-:W-:Y:S08]  /*7fc0*/  HMMA.16816.F32.BF16 R140, R152.reuse, R160, R140 ;  /* 0x000000a0988c723c */ /* 0x040ff0000004188c */
[C---:B------:R-:W-:Y:S01]  /*7fd0*/  HMMA.16816.F32.BF16 R136, R152.reuse, R162, R136 ;  /* 0x000000a29888723c */ /* 0x040fe20000041888 */
[----:B------:R-:W-:Y:S07]  /*7fe0*/  LDSM.16.M88.4 R160, [R182+0xe000] ;  /* 0x00e00000b6a0783b */ /* 0x000fee0000000200 */
[C---:B---3--:R-:W-:Y:S08]  /*7ff0*/  HMMA.16816.F32.BF16 R132, R152.reuse, R24, R132 ;  /* 0x000000189884723c */ /* 0x048ff00000041884 */
[C---:B------:R-:W-:Y:S01]  /*8000*/  HMMA.16816.F32.BF16 R32, R152.reuse, R26, R32 ;  /* 0x0000001a9820723c */ /* 0x040fe20000041820 */
[----:B------:R-:W2:Y:S07]  /*8010*/  LDSM.16.M88.4 R24, [R202+0x4000] ;  /* 0x00400000ca18783b */ /* 0x000eae0000000200 */
[C---:B------:R-:W-:Y:S08]  /*8020*/  HMMA.16816.F32.BF16 R28, R152.reuse, R156, R28 ;  /* 0x0000009c981c723c */ /* 0x040ff0000004181c */
[----:B------:R-:W-:Y:S01]  /*8030*/  HMMA.16816.F32.BF16 R164, R152, R158, R164 ;  /* 0x0000009e98a4723c */ /* 0x000fe200000418a4 */
[----:B------:R-:W3:Y:S04]  /*8040*/  LDSM.16.M88.4 R156, [R182+0xe800] ;  /* 0x00e80000b69c783b */ /* 0x000ee80000000200 */
[----:B------:R-:W3:Y:S03]  /*8050*/  LDSM.16.M88.4 R152, [R182+0xf000] ;  /* 0x00f00000b698783b */ /* 0x000ee60000000200 */
[C---:B-1----:R-:W-:Y:S08]  /*8060*/  HMMA.16816.F32.BF16 R16, R8.reuse, R148, R16 ;  /* 0x000000940810723c */ /* 0x042ff00000041810 */
[C---:B------:R-:W-:Y:S01]  /*8070*/  HMMA.16816.F32.BF16 R144, R8.reuse, R150, R144 ;  /* 0x000000960890723c */ /* 0x040fe20000041890 */
[----:B------:R-:W1:Y:S07]  /*8080*/  LDSM.16.M88.4 R148, [R182+0xf800] ;  /* 0x00f80000b694783b */ /* 0x000e6e0000000200 */
        /* <DEDUP_REMOVED lines=10> */
[C---:B--2---:R-:W-:Y:S08]  /*8130*/  HMMA.16816.F32.BF16 R16, R24.reuse, R160, R16 ;  /* 0x000000a01810723c */ /* 0x044ff00000041810 */
[C---:B------:R-:W-:Y:S01]  /*8140*/  HMMA.16816.F32.BF16 R144, R24.reuse, R162, R144 ;  /* 0x000000a21890723c */ /* 0x040fe20000041890 */
[----:B------:R-:W2:Y:S07]  /*8150*/  LDSM.16.M88.4 R160, [R188+0x8000] ;  /* 0x00800000bca0783b */ /* 0x000eae0000000200 */
[C---:B---3--:R-:W-:Y:S08]  /*8160*/  HMMA.16816.F32.BF16 R140, R24.reuse, R156, R140 ;  /* 0x0000009c188c723c */ /* 0x048ff0000004188c */
[C---:B------:R-:W-:Y:S01]  /*8170*/  HMMA.16816.F32.BF16 R136, R24.reuse, R158, R136 ;  /* 0x0000009e1888723c */ /* 0x040fe20000041888 */
[----:B------:R-:W-:Y:S07]  /*8180*/  LDSM.16.M88.4 R156, [R183+0x10800] ;  /* 0x01080000b79c783b */ /* 0x000fee0000000200 */
[C---:B------:R-:W-:Y:S08]  /*8190*/  HMMA.16816.F32.BF16 R132, R24.reuse, R152, R132 ;  /* 0x000000981884723c */ /* 0x040ff00000041884 */
[C---:B------:R-:W-:Y:S01]  /*81a0*/  HMMA.16816.F32.BF16 R32, R24.reuse, R154, R32 ;  /* 0x0000009a1820723c */ /* 0x040fe20000041820 */
[----:B------:R-:W-:Y:S07]  /*81b0*/  LDSM.16.M88.4 R152, [R183+0x11000] ;  /* 0x01100000b798783b */ /* 0x000fee0000000200 */
[C---:B-1----:R-:W-:Y:S08]  /*81c0*/  HMMA.16816.F32.BF16 R28, R24.reuse, R148, R28 ;  /* 0x00000094181c723c */ /* 0x042ff0000004181c */
[----:B------:R-:W-:Y:S01]  /*81d0*/  HMMA.16816.F32.BF16 R164, R24, R150, R164 ;  /* 0x0000009618a4723c */ /* 0x000fe200000418a4 */
[----:B------:R-:W-:Y:S04]  /*81e0*/  LDSM.16.M88.4 R24, [R184+0x8000] ;  /* 0x00800000b818783b */ /* 0x000fe80000000200 */
[----:B------:R-:W-:Y:S03]  /*81f0*/  LDSM.16.M88.4 R148, [R183+0x11800] ;  /* 0x01180000b794783b */ /* 0x000fe60000000200 */
[C---:B----4-:R-:W-:Y:S08]  /*8200*/  HMMA.16816.F32.BF16 R16, R168.reuse, R20, R16 ;  /* 0x00000014a810723c */ /* 0x050ff00000041810 */
[C---:B------:R-:W-:Y:S01]  /*8210*/  HMMA.16816.F32.BF16 R144, R168.reuse, R22, R144 ;  /* 0x00000016a890723c */ /* 0x040fe20000041890 */
[----:B------:R-:W1:Y:S07]  /*8220*/  LDSM.16.M88.4 R20, [R3+0x10000] ;  /* 0x010000000314783b */ /* 0x000e6e0000000200 */
[C---:B-----5:R-:W-:Y:S08]  /*8230*/  HMMA.16816.F32.BF16 R140, R168.reuse, R12, R140 ;  /* 0x0000000ca88c723c */ /* 0x060ff0000004188c */
[C---:B------:R-:W-:Y:S01]  /*8240*/  HMMA.16816.F32.BF16 R136, R168.reuse, R14, R136 ;  /* 0x0000000ea888723c */ /* 0x040fe20000041888 */
[----:B------:R-:W-:Y:S07]  /*8250*/  LDSM.16.M88.4 R12, [R202+0x8000] ;  /* 0x00800000ca0c783b */ /* 0x000fee0000000200 */
[C---:B------:R-:W-:Y:S08]  /*8260*/  HMMA.16816.F32.BF16 R132, R168.reuse, R8, R132 ;  /* 0x00000008a884723c */ /* 0x040ff00000041884 */
[----:B------:R-:W-:Y:S01]  /*8270*/  HMMA.16816.F32.BF16 R32, R168, R10, R32 ;  /* 0x0000000aa820723c */ /* 0x000fe20000041820 */
[----:B------:R-:W3:Y:S07]  /*8280*/  LDSM.16.M88.4 R8, [R182+0x10000] ;  /* 0x01000000b608783b */ /* 0x000eee0000000200 */
[----:B--2---:R-:W-:Y:S08]  /*8290*/  HMMA.16816.F32.BF16 R16, R160, R172, R16 ;  /* 0x000000aca010723c */ /* 0x004ff00000041810 */
[C---:B------:R-:W-:Y:S08]  /*82a0*/  HMMA.16816.F32.BF16 R28, R168.reuse, R176, R28 ;  /* 0x000000b0a81c723c */ /* 0x040ff0000004181c */
[----:B------:R-:W-:Y:S01]  /*82b0*/  HMMA.16816.F32.BF16 R168, R168, R178, R164 ;  /* 0x000000b2a8a8723c */ /* 0x000fe200000418a4 */
[----:B------:R-:W2:Y:S07]  /*82c0*/  LDSM.16.M88.4 R164, [R3+0x10800] ;  /* 0x0108000003a4783b */ /* 0x000eae0000000200 */
[----:B------:R-:W-:Y:S08]  /*82d0*/  HMMA.16816.F32.BF16 R144, R160, R174, R144 ;  /* 0x000000aea090723c */ /* 0x000ff00000041890 */
[----:B-1----:R-:W-:Y:S08]  /*82e0*/  HMMA.16816.F32.BF16 R16, R24, R20, R16 ;  /* 0x000000141810723c */ /* 0x002ff00000041810 */
[----:B------:R-:W-:Y:S08]  /*82f0*/  HMMA.16816.F32.BF16 R140, R160, R156, R140 ;  /* 0x0000009ca08c723c */ /* 0x000ff0000004188c */
[----:B------:R-:W-:Y:S01]  /*8300*/  HMMA.16816.F32.BF16 R144, R24, R22, R144 ;  /* 0x000000161890723c */ /* 0x000fe20000041890 */
[----:B------:R-:W1:Y:S07]  /*8310*/  LDSM.16.M88.4 R20, [R182+0x10800] ;  /* 0x01080000b614783b */ /* 0x000e6e0000000200 */
[----:B------:R-:W-:Y:S01]  /*8320*/  HMMA.16816.F32.BF16 R28, R160, R148, R28 ;  /* 0x00000094a01c723c */ /* 0x000fe2000004181c */
[----:B------:R-:W-:-:S07]  /*8330*/  IMAD.SHL.U32 R148, R5, 0x2, RZ ;  /* 0x0000000205947824 */ /* 0x000fce00078e00ff */
[----:B------:R-:W-:Y:S01]  /*8340*/  HMMA.16816.F32.BF16 R132, R160, R152, R132 ;  /* 0x00000098a084723c */ /* 0x000fe20000041884 */
[----:B------:R-:W-:-:S05]  /*8350*/  LOP3.LUT R153, R148, 0x6, RZ, 0xc0, !PT ;  /* 0x0000000694997812 */ /* 0x000fca00078ec0ff */
[----:B------:R-:W-:Y:S02]  /*8360*/  IMAD R153, R186, 0x40, R153 ;  /* 0x00000040ba997824 */ /* 0x000fe400078e0299 */
[----:B---3--:R-:W-:Y:S02]  /*8370*/  HMMA.16816.F32.BF16 R16, R12, R8, R16 ;  /* 0x000000080c10723c */ /* 0x008fe40000041810 */
[C---:B------:R-:W-:Y:S02]  /*8380*/  VIADD R9, R153.reuse, 0xffffff40 ;  /* 0xffffff4099097836 */ /* 0x040fe40000000000 */
[----:B------:R-:W-:-:S03]  /*8390*/  VIADD R8, R153, 0xffffff41 ;  /* 0xffffff4199087836 */ /* 0x000fc60000000000 */
[C---:B------:R-:W-:Y:S01]  /*83a0*/  ISETP.GT.AND P1, PT, R192.reuse, R9, PT ;  /* 0x00000009c000720c */ /* 0x040fe20003f24270 */
[C---:B------:R-:W-:Y:S01]  /*83b0*/  HMMA.16816.F32.BF16 R32, R160.reuse, R154, R32 ;  /* 0x0000009aa020723c */ /* 0x040fe20000041820 */
[C---:B------:R-:W-:Y:S01]  /*83c0*/  VIADD R155, R192.reuse, 0x8 ;  /* 0x00000008c09b7836 */ /* 0x040fe20000000000 */
[----:B------:R-:W-:Y:S02]  /*83d0*/  ISETP.GT.AND P4, PT, R192, R8, PT ;  /* 0x00000008c000720c */ /* 0x000fe40003f84270 */
[----:B------:R-:W-:Y:S02]  /*83e0*/  ISETP.GE.AND P6, PT, R9, R191, PT ;  /* 0x000000bf0900720c */ /* 0x000fe40003fc6270 */
[----:B------:R-:W-:Y:S02]  /*83f0*/  ISETP.GT.AND P3, PT, R155, R9, PT ;  /* 0x000000099b00720c */ /* 0x000fe40003f64270 */
[----:B------:R-:W-:Y:S01]  /*8400*/  HMMA.16816.F32.BF16 R168, R160, R150, R168 ;  /* 0x00000096a0a8723c */ /* 0x000fe200000418a8 */
[----:B------:R-:W3:Y:S01]  /*8410*/  LDSM.16.M88.4 R148, [R3+0x11000] ;  /* 0x011000000394783b */ /* 0x000ee20000000200 */
[----:B------:R-:W-:-:S02]  /*8420*/  ISETP.GE.AND P5, PT, R9, R190, PT ;  /* 0x000000be0900720c */ /* 0x000fc40003fa6270 */
[----:B------:R-:W-:Y:S02]  /*8430*/  FSEL R16, R16, -INF , !P1 ;  /* 0xff80000010107808 */ /* 0x000fe40004800000 */
[----:B------:R-:W-:Y:S02]  /*8440*/  FSEL R18, R18, -INF , !P3 ;  /* 0xff80000012127808 */ /* 0x000fe40005800000 */
[----:B------:R-:W-:Y:S01]  /*8450*/  HMMA.16816.F32.BF16 R136, R160, R158, R136 ;  /* 0x0000009ea088723c */ /* 0x000fe20000041888 */
[----:B------:R-:W-:Y:S02]  /*8460*/  ISETP.GT.AND P3, PT, R155, R8, PT ;  /* 0x000000089b00720c */ /* 0x000fe40003f64270 */
[----:B------:R-:W-:Y:S02]  /*8470*/  FSEL R17, R17, -INF , !P4 ;  /* 0xff80000011117808 */ /* 0x000fe40006000000 */
[C---:B------:R-:W-:Y:S02]  /*8480*/  ISETP.GE.AND P1, PT, R8.reuse, R191, PT ;  /* 0x000000bf0800720c */ /* 0x040fe40003f26270 */
[----:B------:R-:W-:Y:S01]  /*8490*/  ISETP.GE.AND P4, PT, R8, R190, PT ;  /* 0x000000be0800720c */ /* 0x000fe20003f86270 */
[----:B--2---:R-:W-:Y:S01]  /*84a0*/  HMMA.16816.F32.BF16 R140, R24, R164, R140 ;  /* 0x000000a4188c723c */ /* 0x004fe2000004188c */
[----:B------:R-:W-:Y:S01]  /*84b0*/  FSEL R162, R16, -INF , !P6 ;  /* 0xff80000010a27808 */ /* 0x000fe20007000000 */
[----:B------:R-:W-:Y:S01]  /*84c0*/  VIADD R8, R153, 0xffffff48 ;  /* 0xffffff4899087836 */ /* 0x000fe20000000000 */
[----:B------:R-:W-:Y:S01]  /*84d0*/  FSEL R19, R19, -INF , !P3 ;  /* 0xff80000013137808 */ /* 0x000fe20005800000 */
[----:B------:R-:W-:Y:S01]  /*84e0*/  VIADD R16, R153, 0xffffff49 ;  /* 0xffffff4999107836 */ /* 0x000fe20000000000 */
[----:B------:R-:W-:-:S02]  /*84f0*/  FSEL R158, R17, -INF , !P1 ;  /* 0xff800000119e7808 */ /* 0x000fc40004800000 */
[----:B------:R-:W-:Y:S01]  /*8500*/  FSEL R160, R19, -INF , !P4 ;  /* 0xff80000013a07808 */ /* 0x000fe20006000000 */
[----:B------:R-:W-:Y:S01]  /*8510*/  HMMA.16816.F32.BF16 R144, R12, R10, R144 ;  /* 0x0000000a0c90723c */ /* 0x000fe20000041890 */
[CC--:B------:R-:W-:Y:S02]  /*8520*/  ISETP.GT.AND P3, PT, R192.reuse, R8.reuse, PT ;  /* 0x00000008c000720c */ /* 0x0c0fe40003f64270 */
[----:B------:R-:W-:Y:S02]  /*8530*/  ISETP.GT.AND P1, PT, R155, R8, PT ;  /* 0x000000089b00720c */ /* 0x000fe40003f24270 */
[----:B------:R-:W-:Y:S02]  /*8540*/  ISETP.GT.AND P4, PT, R192, R16, PT ;  /* 0x00000010c000720c */ /* 0x000fe40003f84270 */
[----:B------:R-:W-:Y:S01]  /*8550*/  FSEL R156, R18, -INF , !P5 ;  /* 0xff800000129c7808 */ /* 0x000fe20006800000 */
[----:B------:R-:W-:Y:S01]  /*8560*/  HMMA.16816.F32.BF16 R136, R24, R166, R136 ;  /* 0x000000a61888723c */ /* 0x000fe20000041888 */
[----:B------:R-:W-:-:S02]  /*8570*/  ISETP.GE.AND P6, PT, R8, R191, PT ;  /* 0x000000bf0800720c */ /* 0x000fc40003fc6270 */
[----:B------:R-:W-:Y:S02]  /*8580*/  ISETP.GE.AND P5, PT, R8, R190, PT ;  /* 0x000000be0800720c */ /* 0x000fe40003fa6270 */
[----:B------:R-:W2:Y:S03]  /*8590*/  LDSM.16.M88.4 R8, [R182+0x11000] ;  /* 0x01100000b608783b */ /* 0x000ea60000000200 */
[----:B-1----:R-:W-:Y:S01]  /*85a0*/  HMMA.16816.F32.BF16 R140, R12, R20, R140 ;  /* 0x000000140c8c723c */ /* 0x002fe2000004188c */
[C---:B------:R-:W-:Y:S02]  /*85b0*/  VIADD R21, R153.reuse, 0xffffff50 ;  /* 0xffffff5099157836 */ /* 0x040fe40000000000 */
[----:B------:R-:W-:Y:S01]  /*85c0*/  FSEL R144, R144, -INF , !P3 ;  /* 0xff80000090907808 */ /* 0x000fe20005800000 */
[----:B------:R-:W-:Y:S01]  /*85d0*/  VIADD R20, R153, 0xffffff51 ;  /* 0xffffff5199147836 */ /* 0x000fe20000000000 */
[----:B------:R-:W-:-:S02]  /*85e0*/  FSEL R146, R146, -INF , !P1 ;  /* 0xff80000092927808 */ /* 0x000fc40004800000 */
[----:B------:R-:W-:Y:S01]  /*85f0*/  FSEL R145, R145, -INF , !P4 ;  /* 0xff80000091917808 */ /* 0x000fe20006000000 */
[----:B---3--:R-:W-:Y:S01]  /*8600*/  HMMA.16816.F32.BF16 R132, R24, R148, R132 ;  /* 0x000000941884723c */ /* 0x008fe20000041884 */
[C---:B------:R-:W-:Y:S02]  /*8610*/  ISETP.GE.AND P3, PT, R16.reuse, R191, PT ;  /* 0x000000bf1000720c */ /* 0x040fe40003f66270 */
[----:B------:R-:W-:Y:S02]  /*8620*/  ISETP.GE.AND P1, PT, R16, R190, PT ;  /* 0x000000be1000720c */ /* 0x000fe40003f26270 */
[----:B------:R-:W-:Y:S02]  /*8630*/  ISETP.GT.AND P4, PT, R155, R16, PT ;  /* 0x000000109b00720c */ /* 0x000fe40003f84270 */
[----:B------:R1:W3:Y:S01]  /*8640*/  LDSM.16.M88.4 R16, [R3+0x11800] ;  /* 0x011800000310783b */ /* 0x0002e20000000200 */
[----:B------:R-:W-:Y:S01]  /*8650*/  FSEL R208, R145, -INF , !P3 ;  /* 0xff80000091d07808 */ /* 0x000fe20005800000 */
[----:B------:R-:W-:Y:S01]  /*8660*/  HMMA.16816.F32.BF16 R136, R12, R22, R136 ;  /* 0x000000160c88723c */ /* 0x000fe20000041888 */
[----:B------:R-:W-:-:S02]  /*8670*/  FSEL R147, R147, -INF , !P4 ;  /* 0xff80000093937808 */ /* 0x000fc40006000000 */
[CC--:B------:R-:W-:Y:S02]  /*8680*/  ISETP.GT.AND P4, PT, R192.reuse, R21.reuse, PT ;  /* 0x00000015c000720c */ /* 0x0c0fe40003f84270 */
[----:B------:R-:W-:Y:S02]  /*8690*/  FSEL R178, R147, -INF , !P1 ;  /* 0xff80000093b27808 */ /* 0x000fe40004800000 */
[----:B------:R-:W-:Y:S01]  /*86a0*/  ISETP.GT.AND P3, PT, R155, R21, PT ;  /* 0x000000159b00720c */ /* 0x000fe20003f64270 */
[----:B------:R-:W-:Y:S01]  /*86b0*/  HMMA.16816.F32.BF16 R32, R24, R150, R32 ;  /* 0x000000961820723c */ /* 0x000fe20000041820 */
[----:B------:R-:W-:Y:S02]  /*86c0*/  ISETP.GT.AND P1, PT, R192, R20, PT ;  /* 0x00000014c000720c */ /* 0x000fe40003f24270 */
[----:B------:R-:W-:Y:S02]  /*86d0*/  FSEL R176, R146, -INF , !P5 ;  /* 0xff80000092b07808 */ /* 0x000fe40006800000 */
[----:B------:R-:W-:-:S02]  /*86e0*/  FSEL R210, R144, -INF , !P6 ;  /* 0xff80000090d27808 */ /* 0x000fc40007000000 */
[----:B------:R-:W-:Y:S02]  /*86f0*/  FSEL R146, R140, -INF , !P4 ;  /* 0xff8000008c927808 */ /* 0x000fe40006000000 */
[----:B------:R-:W-:Y:S02]  /*8700*/  FSEL R142, R142, -INF , !P3 ;  /* 0xff8000008e8e7808 */ /* 0x000fe40005800000 */
[----:B------:R-:W-:Y:S01]  /*8710*/  FSEL R141, R141, -INF , !P1 ;  /* 0xff8000008d8d7808 */ /* 0x000fe20004800000 */
[----:B--2---:R-:W-:Y:S01]  /*8720*/  HMMA.16816.F32.BF16 R132, R12, R8, R132 ;  /* 0x000000080c84723c */ /* 0x004fe20000041884 */
[-C--:B------:R-:W-:Y:S01]  /*8730*/  ISETP.GE.AND P6, PT, R21, R191.reuse, PT ;  /* 0x000000bf1500720c */ /* 0x080fe20003fc6270 */
[----:B-1----:R-:W-:Y:S01]  /*8740*/  VIADD R3, R153, 0xffffff58 ;  /* 0xffffff5899037836 */ /* 0x002fe20000000000 */
[----:B------:R-:W-:Y:S01]  /*8750*/  ISETP.GE.AND P5, PT, R21, R190, PT ;  /* 0x000000be1500720c */ /* 0x000fe20003fa6270 */
[----:B------:R-:W-:Y:S01]  /*8760*/  VIADD R8, R153, 0xffffff60 ;  /* 0xffffff6099087836 */ /* 0x000fe20000000000 */
[----:B------:R-:W-:-:S02]  /*8770*/  ISETP.GE.AND P4, PT, R20, R191, PT ;  /* 0x000000bf1400720c */ /* 0x000fc40003f86270 */
[----:B------:R-:W-:Y:S01]  /*8780*/  ISETP.GT.AND P3, PT, R155, R20, PT ;  /* 0x000000149b00720c */ /* 0x000fe20003f64270 */
[----:B------:R-:W-:Y:S01]  /*8790*/  HMMA.16816.F32.BF16 R32, R12, R10, R32 ;  /* 0x0000000a0c20723c */ /* 0x000fe20000041820 */
[----:B------:R-:W-:Y:S02]  /*87a0*/  ISETP.GE.AND P1, PT, R20, R190, PT ;  /* 0x000000be1400720c */ /* 0x000fe40003f26270 */
[----:B------:R-:W1:Y:S01]  /*87b0*/  LDSM.16.M88.4 R20, [R182+0x11800] ;  /* 0x01180000b614783b */ /* 0x000e620000000200 */
[----:B------:R-:W-:Y:S01]  /*87c0*/  FSEL R140, R143, -INF , !P3 ;  /* 0xff8000008f8c7808 */ /* 0x000fe20005800000 */
[----:B------:R-:W-:-:S04]  /*87d0*/  DEPBAR.LE SB0, 0x0 ;  /* 0x000080000000791a */ /* 0x000fc80000000000 */
[----:B------:R-:W-:Y:S01]  /*87e0*/  FSEL R146, R146, -INF , !P6 ;  /* 0xff80000092927808 */ /* 0x000fe20007000000 */
[C---:B---3--:R-:W-:Y:S01]  /*87f0*/  HMMA.16816.F32.BF16 R28, R24.reuse, R16, R28 ;  /* 0x00000010181c723c */ /* 0x048fe2000004181c */
[----:B------:R-:W-:Y:S02]  /*8800*/  FSEL R142, R142, -INF , !P5 ;  /* 0xff8000008e8e7808 */ /* 0x000fe40006800000 */
[----:B------:R-:W-:Y:S02]  /*8810*/  FSEL R144, R141, -INF , !P4 ;  /* 0xff8000008d907808 */ /* 0x000fe40006000000 */
[----:B------:R-:W-:Y:S02]  /*8820*/  ISETP.GT.AND P3, PT, R192, R3, PT ;  /* 0x00000003c000720c */ /* 0x000fe40003f64270 */
[C---:B------:R-:W-:Y:S01]  /*8830*/  ISETP.GE.AND P6, PT, R3.reuse, R191, PT ;  /* 0x000000bf0300720c */ /* 0x040fe20003fc6270 */
[----:B------:R-:W-:Y:S01]  /*8840*/  HMMA.16816.F32.BF16 R168, R24, R18, R168 ;  /* 0x0000001218a8723c */ /* 0x000fe200000418a8 */
[----:B------:R-:W-:Y:S01]  /*8850*/  BAR.SYNC.DEFER_BLOCKING 0x0 ;  /* 0x0000000000007b1d */ /* 0x000fe20000010000 */
[----:B------:R-:W-:-:S02]  /*8860*/  ISETP.GE.AND P5, PT, R3, R190, PT ;  /* 0x000000be0300720c */ /* 0x000fc40003fa6270 */
[----:B------:R-:W-:Y:S01]  /*8870*/  ISETP.GT.AND P4, PT, R155, R3, PT ;  /* 0x000000039b00720c */ /* 0x000fe20003f84270 */
[----:B------:R-:W-:Y:S01]  /*8880*/  VIADD R3, R153, 0xffffff59 ;  /* 0xffffff5999037836 */ /* 0x000fe20000000000 */
[----:B------:R-:W-:Y:S02]  /*8890*/  FSEL R140, R140, -INF , !P1 ;  /* 0xff8000008c8c7808 */ /* 0x000fe40004800000 */
[----:B------:R-:W-:Y:S02]  /*88a0*/  FSEL R174, R136, -INF , !P3 ;  /* 0xff80000088ae7808 */ /* 0x000fe40005800000 */
[-C--:B------:R-:W-:Y:S02]  /*88b0*/  ISETP.GT.AND P1, PT, R192, R3.reuse, PT ;  /* 0x00000003c000720c */ /* 0x080fe40003f24270 */
[----:B------:R-:W-:Y:S02]  /*88c0*/  FSEL R136, R138, -INF , !P4 ;  /* 0xff8000008a887808 */ /* 0x000fe40006000000 */
[----:B------:R-:W-:-:S02]  /*88d0*/  ISETP.GT.AND P4, PT, R155, R3, PT ;  /* 0x000000039b00720c */ /* 0x000fc40003f84270 */
[----:B------:R-:W-:Y:S02]  /*88e0*/  FSEL R137, R137, -INF , !P1 ;  /* 0xff80000089897808 */ /* 0x000fe40004800000 */
[C---:B------:R-:W-:Y:S02]  /*88f0*/  ISETP.GE.AND P3, PT, R3.reuse, R191, PT ;  /* 0x000000bf0300720c */ /* 0x040fe40003f66270 */
[----:B------:R-:W-:Y:S01]  /*8900*/  ISETP.GE.AND P1, PT, R3, R190, PT ;  /* 0x000000be0300720c */ /* 0x000fe20003f26270 */
[----:B------:R-:W-:Y:S01]  /*8910*/  VIADD R3, R153, 0xffffff61 ;  /* 0xffffff6199037836 */ /* 0x000fe20000000000 */
[----:B------:R-:W-:Y:S02]  /*8920*/  FSEL R138, R139, -INF , !P4 ;  /* 0xff8000008b8a7808 */ /* 0x000fe40006000000 */
[----:B------:R-:W-:Y:S01]  /*8930*/  FSEL R172, R137, -INF , !P3 ;  /* 0xff80000089ac7808 */ /* 0x000fe20005800000 */
[----:B-1----:R-:W-:Y:S01]  /*8940*/  HMMA.16816.F32.BF16 R28, R12, R20, R28 ;  /* 0x000000140c1c723c */ /* 0x002fe2000004181c */
[----:B------:R-:W-:-:S02]  /*8950*/  FSEL R138, R138, -INF , !P1 ;  /* 0xff8000008a8a7808 */ /* 0x000fc40004800000 */
[CC--:B------:R-:W-:Y:S02]  /*8960*/  ISETP.GT.AND P4, PT, R192.reuse, R8.reuse, PT ;  /* 0x00000008c000720c */ /* 0x0c0fe40003f84270 */
[----:B------:R-:W-:Y:S02]  /*8970*/  ISETP.GT.AND P3, PT, R155, R8, PT ;  /* 0x000000089b00720c */ /* 0x000fe40003f64270 */
[----:B------:R-:W-:Y:S01]  /*8980*/  ISETP.GT.AND P1, PT, R192, R3, PT ;  /* 0x00000003c000720c */ /* 0x000fe20003f24270 */
[----:B------:R-:W-:Y:S01]  /*8990*/  HMMA.16816.F32.BF16 R12, R12, R22, R168 ;  /* 0x000000160c0c723c */ /* 0x000fe200000418a8 */
[----:B------:R-:W-:Y:S02]  /*89a0*/  FSEL R132, R132, -INF , !P4 ;  /* 0xff80000084847808 */ /* 0x000fe40006000000 */
[----:B------:R-:W-:Y:S02]  /*89b0*/  FSEL R134, R134, -INF , !P3 ;  /* 0xff80000086867808 */ /* 0x000fe40005800000 */
[----:B------:R-:W-:-:S02]  /*89c0*/  FSEL R133, R133, -INF , !P1 ;  /* 0xff80000085857808 */ /* 0x000fc40004800000 */
[----:B------:R-:W-:Y:S02]  /*89d0*/  FSEL R174, R174, -INF , !P6 ;  /* 0xff800000aeae7808 */ /* 0x000fe40007000000 */
[----:B------:R-:W-:Y:S02]  /*89e0*/  FSEL R136, R136, -INF , !P5 ;  /* 0xff80000088887808 */ /* 0x000fe40006800000 */
[----:B------:R-:W-:Y:S02]  /*89f0*/  ISETP.GE.AND P4, PT, R3, R191, PT ;  /* 0x000000bf0300720c */ /* 0x000fe40003f86270 */
[----:B------:R-:W-:Y:S02]  /*8a00*/  ISETP.GT.AND P3, PT, R155, R3, PT ;  /* 0x000000039b00720c */ /* 0x000fe40003f64270 */
[----:B------:R-:W-:Y:S01]  /*8a10*/  ISETP.GE.AND P1, PT, R3, R190, PT ;  /* 0x000000be0300720c */ /* 0x000fe20003f26270 */
[----:B------:R-:W-:Y:S01]  /*8a20*/  VIADD R3, R153, 0xffffff68 ;  /* 0xffffff6899037836 */ /* 0x000fe20000000000 */
[----:B------:R-:W-:-:S02]  /*8a30*/  ISETP.GE.AND P6, PT, R8, R191, PT ;  /* 0x000000bf0800720c */ /* 0x000fc40003fc6270 */
[----:B------:R-:W-:Y:S01]  /*8a40*/  ISETP.GE.AND P5, PT, R8, R190, PT ;  /* 0x000000be0800720c */ /* 0x000fe20003fa6270 */
[----:B------:R-:W-:Y:S01]  /*8a50*/  VIADD R8, R153, 0xffffff70 ;  /* 0xffffff7099087836 */ /* 0x000fe20000000000 */
[----:B------:R-:W-:Y:S02]  /*8a60*/  FSEL R135, R135, -INF , !P3 ;  /* 0xff80000087877808 */ /* 0x000fe40005800000 */
[----:B------:R-:W-:Y:S02]  /*8a70*/  FSEL R200, R132, -INF , !P6 ;  /* 0xff80000084c87808 */ /* 0x000fe40007000000 */
[----:B------:R-:W-:Y:S02]  /*8a80*/  FSEL R154, R134, -INF , !P5 ;  /* 0xff800000869a7808 */ /* 0x000fe40006800000 */
[----:B------:R-:W-:Y:S02]  /*8a90*/  FSEL R188, R133, -INF , !P4 ;  /* 0xff80000085bc7808 */ /* 0x000fe40006000000 */
[----:B------:R-:W-:-:S02]  /*8aa0*/  ISETP.GT.AND P3, PT, R192, R3, PT ;  /* 0x00000003c000720c */ /* 0x000fc40003f64270 */
[C---:B------:R-:W-:Y:S02]  /*8ab0*/  ISETP.GE.AND P6, PT, R3.reuse, R191, PT ;  /* 0x000000bf0300720c */ /* 0x040fe40003fc6270 */
[----:B------:R-:W-:Y:S02]  /*8ac0*/  ISETP.GE.AND P5, PT, R3, R190, PT ;  /* 0x000000be0300720c */ /* 0x000fe40003fa6270 */
[----:B------:R-:W-:Y:S01]  /*8ad0*/  ISETP.GT.AND P4, PT, R155, R3, PT ;  /* 0x000000039b00720c */ /* 0x000fe20003f84270 */
[----:B------:R-:W-:Y:S01]  /*8ae0*/  VIADD R3, R153, 0xffffff69 ;  /* 0xffffff6999037836 */ /* 0x000fe20000000000 */
[----:B------:R-:W-:Y:S02]  /*8af0*/  FSEL R184, R135, -INF , !P1 ;  /* 0xff80000087b87808 */ /* 0x000fe40004800000 */
[----:B------:R-:W-:Y:S02]  /*8b00*/  FSEL R32, R32, -INF , !P3 ;  /* 0xff80000020207808 */ /* 0x000fe40005800000 */
[----:B------:R-:W-:-:S02]  /*8b10*/  ISETP.GT.AND P1, PT, R192, R3, PT ;  /* 0x00000003c000720c */ /* 0x000fc40003f24270 */
[----:B------:R-:W-:Y:S02]  /*8b20*/  ISETP.GT.AND P3, PT, R155, R3, PT ;  /* 0x000000039b00720c */ /* 0x000fe40003f64270 */
[----:B------:R-:W-:Y:S02]  /*8b30*/  FSEL R34, R34, -INF , !P4 ;  /* 0xff80000022227808 */ /* 0x000fe40006000000 */
[----:B------:R-:W-:Y:S02]  /*8b40*/  FSEL R33, R33, -INF , !P1 ;  /* 0xff80000021217808 */ /* 0x000fe40004800000 */
[C---:B------:R-:W-:Y:S02]  /*8b50*/  ISETP.GE.AND P4, PT, R3.reuse, R191, PT ;  /* 0x000000bf0300720c */ /* 0x040fe40003f86270 */
[----:B------:R-:W-:Y:S01]  /*8b60*/  ISETP.GE.AND P1, PT, R3, R190, PT ;  /* 0x000000be0300720c */ /* 0x000fe20003f26270 */
[----:B------:R-:W-:Y:S01]  /*8b70*/  VIADD R3, R153, 0xffffff71 ;  /* 0xffffff7199037836 */ /* 0x000fe20000000000 */
[----:B------:R-:W-:-:S02]  /*8b80*/  FSEL R35, R35, -INF , !P3 ;  /* 0xff80000023237808 */ /* 0x000fc40005800000 */
[----:B------:R-:W-:Y:S02]  /*8b90*/  ISETP.GT.AND P3, PT, R192, R8, PT ;  /* 0x00000008c000720c */ /* 0x000fe40003f64270 */
[----:B------:R-:W-:Y:S02]  /*8ba0*/  FSEL R206, R32, -INF , !P6 ;  /* 0xff80000020ce7808 */ /* 0x000fe40007000000 */
[----:B------:R-:W-:Y:S02]  /*8bb0*/  FSEL R182, R34, -INF , !P5 ;  /* 0xff80000022b67808 */ /* 0x000fe40006800000 */
[----:B------:R-:W-:Y:S02]  /*8bc0*/  FSEL R202, R33, -INF , !P4 ;  /* 0xff80000021ca7808 */ /* 0x000fe40006000000 */
[C---:B------:R-:W-:Y:S02]  /*8bd0*/  ISETP.GE.AND P6, PT, R8.reuse, R191, PT ;  /* 0x000000bf0800720c */ /* 0x040fe40003fc6270 */
[----:B------:R-:W-:-:S02]  /*8be0*/  ISETP.GE.AND P5, PT, R8, R190, PT ;  /* 0x000000be0800720c */ /* 0x000fc40003fa6270 */
[----:B------:R-:W-:Y:S01]  /*8bf0*/  ISETP.GT.AND P4, PT, R155, R8, PT ;  /* 0x000000089b00720c */ /* 0x000fe20003f84270 */
[C---:B------:R-:W-:Y:S01]  /*8c00*/  VIADD R8, R153.reuse, 0xffffff78 ;  /* 0xffffff7899087836 */ /* 0x040fe20000000000 */
[----:B------:R-:W-:Y:S01]  /*8c10*/  FSEL R28, R28, -INF , !P3 ;  /* 0xff8000001c1c7808 */ /* 0x000fe20005800000 */
[----:B------:R-:W-:Y:S01]  /*8c20*/  VIADD R153, R153, 0xffffff79 ;  /* 0xffffff7999997836 */ /* 0x000fe20000000000 */
[-C--:B------:R-:W-:Y:S02]  /*8c30*/  ISETP.GT.AND P3, PT, R155, R3.reuse, PT ;  /* 0x000000039b00720c */ /* 0x080fe40003f64270 */
[----:B------:R-:W-:Y:S02]  /*8c40*/  FSEL R204, R35, -INF , !P1 ;  /* 0xff80000023cc7808 */ /* 0x000fe40004800000 */
[----:B------:R-:W-:Y:S02]  /*8c50*/  ISETP.GT.AND P1, PT, R192, R3, PT ;  /* 0x00000003c000720c */ /* 0x000fe40003f24270 */
[----:B------:R-:W-:-:S02]  /*8c60*/  FSEL R30, R30, -INF , !P4 ;  /* 0xff8000001e1e7808 */ /* 0x000fc40006000000 */
[----:B------:R-:W-:Y:S02]  /*8c70*/  FSEL R31, R31, -INF , !P3 ;  /* 0xff8000001f1f7808 */ /* 0x000fe40005800000 */
[----:B------:R-:W-:Y:S02]  /*8c80*/  ISETP.GT.AND P3, PT, R192, R8, PT ;  /* 0x00000008c000720c */ /* 0x000fe40003f64270 */
[-C--:B------:R-:W-:Y:S02]  /*8c90*/  ISETP.GE.AND P4, PT, R3, R191.reuse, PT ;  /* 0x000000bf0300720c */ /* 0x080fe40003f86270 */
[----:B------:R-:W-:Y:S02]  /*8ca0*/  FSEL R29, R29, -INF , !P1 ;  /* 0xff8000001d1d7808 */ /* 0x000fe40004800000 */
[----:B------:R-:W-:Y:S02]  /*8cb0*/  FSEL R170, R30, -INF , !P5 ;  /* 0xff8000001eaa7808 */ /* 0x000fe40006800000 */
[----:B------:R-:W-:-:S02]  /*8cc0*/  ISETP.GE.AND P5, PT, R8, R191, PT ;  /* 0x000000bf0800720c */ /* 0x000fc40003fa6270 */
[----:B------:R-:W-:Y:S02]  /*8cd0*/  FSEL R12, R12, -INF , !P3 ;  /* 0xff8000000c0c7808 */ /* 0x000fe40005800000 */
[----:B------:R-:W-:Y:S02]  /*8ce0*/  FMNMX3.FTZ R9, R181, R162, R158, !PT ;  /* 0x000000a2b5097276 */ /* 0x000fe4000781009e */
[----:B------:R-:W-:Y:S02]  /*8cf0*/  FSEL R150, R29, -INF , !P4 ;  /* 0xff8000001d967808 */ /* 0x000fe40006000000 */
[----:B------:R-:W-:Y:S02]  /*8d00*/  ISETP.GT.AND P4, PT, R155, R8, PT ;  /* 0x000000089b00720c */ /* 0x000fe40003f84270 */
[----:B------:R-:W-:Y:S02]  /*8d10*/  FSEL R149, R12, -INF , !P5 ;  /* 0xff8000000c957808 */ /* 0x000fe40006800000 */
[----:B------:R-:W-:-:S02]  /*8d20*/  FMNMX3.FTZ R9, R9, R210, R208, !PT ;  /* 0x000000d209097276 */ /* 0x000fc400078100d0 */
[----:B------:R-:W-:Y:S02]  /*8d30*/  ISETP.GT.AND P5, PT, R192, R153, PT ;  /* 0x00000099c000720c */ /* 0x000fe40003fa4270 */
[----:B------:R-:W-:Y:S02]  /*8d40*/  ISETP.GE.AND P1, PT, R3, R190, PT ;  /* 0x000000be0300720c */ /* 0x000fe40003f26270 */
[----:B------:R-:W-:Y:S02]  /*8d50*/  FSEL R14, R14, -INF , !P4 ;  /* 0xff8000000e0e7808 */ /* 0x000fe40006000000 */
[----:B------:R-:W-:Y:S02]  /*8d60*/  FMNMX3.FTZ R3, R180, R156, R160, !PT ;  /* 0x0000009cb4037276 */ /* 0x000fe400078100a0 */
[----:B------:R-:W-:Y:S02]  /*8d70*/  FMNMX3.FTZ R9, R9, R146, R144, !PT ;  /* 0x0000009209097276 */ /* 0x000fe40007810090 */
[----:B------:R-:W-:-:S02]  /*8d80*/  ISETP.GE.AND P4, PT, R153, R191, PT ;  /* 0x000000bf9900720c */ /* 0x000fc40003f86270 */
[----:B------:R-:W-:Y:S02]  /*8d90*/  FSEL R13, R13, -INF , !P5 ;  /* 0xff8000000d0d7808 */ /* 0x000fe40006800000 */
[----:B------:R-:W-:Y:S02]  /*8da0*/  FMNMX3.FTZ R3, R3, R176, R178, !PT ;  /* 0x000000b003037276 */ /* 0x000fe400078100b2 */
[----:B------:R-:W-:Y:S02]  /*8db0*/  FMNMX3.FTZ R9, R9, R174, R172, !PT ;  /* 0x000000ae09097276 */ /* 0x000fe400078100ac */
[----:B------:R-:W-:Y:S02]  /*8dc0*/  FSEL R148, R13, -INF , !P4 ;  /* 0xff8000000d947808 */ /* 0x000fe40006000000 */
[----:B------:R-:W-:Y:S02]  /*8dd0*/  ISETP.GT.U32.AND P4, PT, R2, R197, PT ;  /* 0x000000c50200720c */ /* 0x000fe40003f84070 */
[----:B------:R-:W-:-:S02]  /*8de0*/  FMNMX3.FTZ R3, R3, R142, R140, !PT ;  /* 0x0000008e03037276 */ /* 0x000fc4000781008c */
[----:B------:R-:W-:Y:S02]  /*8df0*/  FMNMX3.FTZ R9, R9, R200, R188, !PT ;  /* 0x000000c809097276 */ /* 0x000fe400078100bc */
[----:B------:R-:W-:Y:S02]  /*8e00*/  FSEL R152, R28, -INF , !P6 ;  /* 0xff8000001c987808 */ /* 0x000fe40007000000 */
[----:B------:R-:W-:Y:S02]  /*8e10*/  FMNMX3.FTZ R3, R3, R136, R138, !PT ;  /* 0x0000008803037276 */ /* 0x000fe4000781008a */
[----:B------:R-:W-:Y:S02]  /*8e20*/  FMNMX3.FTZ R9, R9, R206, R202, !PT ;  /* 0x000000ce09097276 */ /* 0x000fe400078100ca */
[----:B------:R-:W-:Y:S02]  /*8e30*/  ISETP.GE.AND P6, PT, R8, R190, PT ;  /* 0x000000be0800720c */ /* 0x000fe40003fc6270 */
[----:B------:R-:W-:-:S02]  /*8e40*/  ISETP.GT.AND P3, PT, R155, R153, PT ;  /* 0x000000999b00720c */ /* 0x000fc40003f64270 */
[----:B------:R-:W-:Y:S02]  /*8e50*/  FMNMX3.FTZ R3, R3, R154, R184, !PT ;  /* 0x0000009a03037276 */ /* 0x000fe400078100b8 */
[----:B------:R-:W-:Y:S02]  /*8e60*/  FMNMX3.FTZ R8, R9, R152, R150, !PT ;  /* 0x0000009809087276 */ /* 0x000fe40007810096 */
[----:B------:R-:W-:Y:S02]  /*8e70*/  ISETP.GE.AND P5, PT, R153, R190, PT ;  /* 0x000000be9900720c */ /* 0x000fe40003fa6270 */
[----:B------:R-:W-:Y:S02]  /*8e80*/  FSEL R15, R15, -INF , !P3 ;  /* 0xff8000000f0f7808 */ /* 0x000fe40005800000 */
[----:B------:R-:W-:Y:S02]  /*8e90*/  FSEL R168, R31, -INF , !P1 ;  /* 0xff8000001fa87808 */ /* 0x000fe40004800000 */
[----:B------:R-:W-:-:S02]  /*8ea0*/  FMNMX3.FTZ R3, R3, R182, R204, !PT ;  /* 0x000000b603037276 */ /* 0x000fc400078100cc */
[----:B------:R-:W-:Y:S01]  /*8eb0*/  FMNMX3.FTZ R8, R8, R149, R148, !PT ;  /* 0x0000009508087276 */ /* 0x000fe20007810094 */
[----:B------:R-:W-:Y:S06]  /*8ec0*/  @!P4 BRA `(.L_x_352) ;  /* 0x000000000054c947 */ /* 0x000fec0003800000 */
[----:B------:R-:W-:-:S04]  /*8ed0*/  VIADD R9, R186, 0xfffffffc ;  /* 0xfffffffcba097836 */ /* 0x000fc80000000000 */
[----:B------:R-:W-:-:S04]  /*8ee0*/  IMAD.WIDE.U32 R12, R9, R6, RZ ;  /* 0x00000006090c7225 */ /* 0x000fc800078e00ff */
[----:B------:R-:W-:Y:S01]  /*8ef0*/  IMAD R10, R9, R7, R13 ;  /* 0x00000007090a7224 */ /* 0x000fe200078e020d */
[C---:B------:R-:W-:Y:S01]  /*8f00*/  LEA R16, P3, R12.reuse, R196, 0x7 ;  /* 0x000000c40c107211 */ /* 0x040fe200078638ff */
[----:B------:R-:W-:-:S03]  /*8f10*/  IMAD.SHL.U32 R11, R12, 0x40, RZ ;  /* 0x000000400c0b7824 */ /* 0x000fc600078e00ff */
[--C-:B------:R-:W-:Y:S02]  /*8f20*/  SHF.L.U64.HI R9, R12, 0x6, R10.reuse ;  /* 0x000000060c097819 */ /* 0x100fe4000001020a */
[----:B------:R-:W-:Y:S02]  /*8f30*/  LEA R11, P1, R6, R11, 0x5 ;  /* 0x0000000b060b7211 */ /* 0x000fe400078228ff */
[----:B------:R-:W-:Y:S02]  /*8f40*/  LEA.HI.X R17, R12, R195, R10, 0x7, P3 ;  /* 0x000000c30c117211 */ /* 0x000fe400018f3c0a */
[----:B------:R-:W-:Y:S02]  /*8f50*/  LEA.HI.X R6, R6, R9, R7, 0x5, P1 ;  /* 0x0000000906067211 */ /* 0x000fe400008f2c07 */
        /* <DEDUP_REMOVED lines=12> */
.L_x_352:
[----:B------:R-:W-:Y:S01]  /*9020*/  FSEL R166, R14, -INF , !P6 ;  /* 0xff8000000ea67808 */ /* 0x000fe20007000000 */
[----:B------:R-:W2:Y:S01]  /*9030*/  SHFL.BFLY PT, R7, R8, 0x2, 0x1f ;  /* 0x0c401f0008077f89 */ /* 0x000ea200000e0000 */
[----:B------:R-:W-:Y:S01]  /*9040*/  FSEL R164, R15, -INF , !P5 ;  /* 0xff8000000fa47808 */ /* 0x000fe20006800000 */
[----:B------:R-:W3:Y:S01]  /*9050*/  LDCU UR4, c[0x0][0x45c] ;  /* 0x00008b80ff0477ac */ /* 0x000ee20008000800 */
[----:B------:R-:W-:Y:S02]  /*9060*/  FMNMX3.FTZ R3, R3, R170, R168, !PT ;  /* 0x000000aa03037276 */ /* 0x000fe400078100a8 */
[----:B------:R-:W-:Y:S02]  /*9070*/  MOV R161, 0x20 ;  /* 0x0000002000a17802 */ /* 0x000fe40000000f00 */
[----:B------:R-:W-:Y:S02]  /*9080*/  FMNMX3.FTZ R9, R3, R166, R164, !PT ;  /* 0x000000a603097276 */ /* 0x000fe400078100a4 */
[----:B------:R-:W-:-:S02]  /*9090*/  LEA R167, R187, UR5, 0x1 ;  /* 0x00000005bba77c11 */ /* 0x000fc4000f8e08ff */
[----:B------:R-:W-:Y:S01]  /*90a0*/  SEL R161, R161, 0xffffffe0, !P0 ;  /* 0xffffffe0a1a17807 */ /* 0x000fe20004000000 */
[----:B------:R-:W4:Y:S01]  /*90b0*/  SHFL.BFLY PT, R10, R9, 0x2, 0x1f ;  /* 0x0c401f00090a7f89 */ /* 0x000f2200000e0000 */
[----:B------:R-:W-:Y:S02]  /*90c0*/  IADD3 R20, PT, PT, R167, 0x12000, RZ ;  /* 0x00012000a7147810 */ /* 0x000fe40007ffe0ff */
[----:B------:R-:W-:Y:S01]  /*90d0*/  IADD3 R163, PT, PT, R161, R167, RZ ;  /* 0x000000a7a1a37210 */ /* 0x000fe20007ffe0ff */
[----:B-1----:R-:W-:Y:S04]  /*90e0*/  LDSM.16.MT88.4 R16, [R167+0x12000] ;  /* 0x01200000a710783b */ /* 0x002fe80000004200 */
[----:B------:R-:W-:Y:S01]  /*90f0*/  LDSM.16.MT88.4 R24, [R163+0x12000] ;  /* 0x01200000a318783b */ /* 0x000fe20000004200 */
[----:B--2---:R-:W-:-:S05]  /*9100*/  FMNMX.FTZ R7, R8, R7, !PT ;  /* 0x0000000708077209 */ /* 0x004fca0007810000 */
[----:B------:R-:W1:Y:S01]  /*9110*/  SHFL.BFLY PT, R132, R7, 0x1, 0x1f ;  /* 0x0c201f0007847f89 */ /* 0x000e6200000e0000 */
[----:B----4-:R-:W-:-:S05]  /*9120*/  FMNMX.FTZ R10, R9, R10, !PT ;  /* 0x0000000a090a7209 */ /* 0x010fca0007810000 */
[----:B------:R-:W2:Y:S01]  /*9130*/  SHFL.BFLY PT, R3, R10, 0x1, 0x1f ;  /* 0x0c201f000a037f89 */ /* 0x000ea200000e0000 */
[----:B-1----:R-:W-:-:S04]  /*9140*/  FMNMX.FTZ R132, R7, R132, !PT ;  /* 0x0000008407847209 */ /* 0x002fc80007810000 */
[C---:B------:R-:W-:Y:S01]  /*9150*/  FSETP.NEU.FTZ.AND P3, PT, R132.reuse, -INF , PT ;  /* 0xff8000008400780b */ /* 0x040fe20003f7d000 */
[----:B---3--:R-:W-:-:S03]  /*9160*/  FMUL.FTZ R151, R132, UR4 ;  /* 0x0000000484977c20 */ /* 0x008fc60008410000 */
[----:B------:R-:W-:Y:S02]  /*9170*/  FSEL R8, R132, RZ, P3 ;  /* 0x000000ff84087208 */ /* 0x000fe40001800000 */
[----:B------:R-:W-:Y:S02]  /*9180*/  FSEL R151, R151, RZ, P3 ;  /* 0x000000ff97977208 */ /* 0x000fe40001800000 */
[----:B--2---:R-:W-:Y:S01]  /*9190*/  FMNMX.FTZ R3, R10, R3, !PT ;  /* 0x000000030a037209 */ /* 0x004fe20007810000 */
[----:B------:R-:W-:Y:S02]  /*91a0*/  FADD.FTZ R8, R181, -R8 ;  /* 0x80000008b5087221 */ /* 0x000fe40000010000 */
[--C-:B------:R-:W-:Y:S01]  /*91b0*/  FFMA.FTZ R162, R162, UR4, -R151.reuse ;  /* 0x00000004a2a27c23 */ /* 0x100fe20008010897 */
[C---:B------:R-:W-:Y:S01]  /*91c0*/  FSETP.NEU.FTZ.AND P1, PT, R3.reuse, -INF , PT ;  /* 0xff8000000300780b */ /* 0x040fe20003f3d000 */
[----:B------:R-:W-:Y:S01]  /*91d0*/  FMUL.FTZ R159, R8, UR4 ;  /* 0x00000004089f7c20 */ /* 0x000fe20008410000 */
[--C-:B------:R-:W-:Y:S01]  /*91e0*/  FFMA.FTZ R6, R158, UR4, -R151.reuse ;  /* 0x000000049e067c23 */ /* 0x100fe20008010897 */
[C---:B------:R-:W-:Y:S01]  /*91f0*/  FMUL.FTZ R165, R3.reuse, UR4 ;  /* 0x0000000403a57c20 */ /* 0x040fe20008410000 */
[----:B------:R-:W-:Y:S01]  /*9200*/  FSEL R9, R3, RZ, P1 ;  /* 0x000000ff03097208 */ /* 0x000fe20000800000 */
[----:B------:R1:W-:Y:S01]  /*9210*/  MUFU.EX2 R158, R162 ;  /* 0x000000a2009e7308 */ /* 0x0003e20000000800 */
[--C-:B------:R-:W-:Y:S01]  /*9220*/  FFMA.FTZ R134, R210, UR4, -R151.reuse ;  /* 0x00000004d2867c23 */ /* 0x100fe20008010897 */
[----:B------:R-:W-:Y:S01]  /*9230*/  FFMA.FTZ R133, R208, UR4, -R151 ;  /* 0x00000004d0857c23 */ /* 0x000fe20008010897 */
[----:B------:R-:W-:Y:S01]  /*9240*/  FSEL R165, R165, RZ, P1 ;  /* 0x000000ffa5a57208 */ /* 0x000fe20000800000 */
[----:B------:R-:W-:Y:S01]  /*9250*/  FADD.FTZ R9, R180, -R9 ;  /* 0x80000009b4097221 */ /* 0x000fe20000010000 */
[----:B------:R-:W2:Y:S01]  /*9260*/  MUFU.EX2 R159, R159 ;  /* 0x0000009f009f7308 */ /* 0x000ea20000000800 */
[--C-:B------:R-:W-:Y:S01]  /*9270*/  FFMA.FTZ R169, R172, UR4, -R151.reuse ;  /* 0x00000004aca97c23 */ /* 0x100fe20008010897 */
[----:B------:R-:W-:Y:S01]  /*9280*/  FFMA.FTZ R171, R146, UR4, -R151 ;  /* 0x0000000492ab7c23 */ /* 0x000fe20008010897 */
[----:B------:R-:W-:Y:S01]  /*9290*/  FMUL.FTZ R157, R9, UR4 ;  /* 0x00000004099d7c20 */ /* 0x000fe20008410000 */
[--C-:B------:R-:W-:Y:S01]  /*92a0*/  FFMA.FTZ R10, R156, UR4, -R165.reuse ;  /* 0x000000049c0a7c23 */ /* 0x100fe200080108a5 */
[--C-:B------:R-:W-:Y:S01]  /*92b0*/  FFMA.FTZ R7, R160, UR4, -R165.reuse ;  /* 0x00000004a0077c23 */ /* 0x100fe200080108a5 */
[--C-:B------:R-:W-:Y:S01]  /*92c0*/  FFMA.FTZ R135, R176, UR4, -R165.reuse ;  /* 0x00000004b0877c23 */ /* 0x100fe200080108a5 */
[--C-:B------:R-:W-:Y:S01]  /*92d0*/  FFMA.FTZ R156, R178, UR4, -R165.reuse ;  /* 0x00000004b29c7c23 */ /* 0x100fe200080108a5 */
[----:B------:R-:W3:Y:S01]  /*92e0*/  MUFU.EX2 R6, R6 ;  /* 0x0000000600067308 */ /* 0x000ee20000000800 */
[----:B-1----:R-:W-:Y:S01]  /*92f0*/  IADD3 R162, PT, PT, R167, 0x12040, RZ ;  /* 0x00012040a7a27810 */ /* 0x002fe20007ffe0ff */
[--C-:B------:R-:W-:Y:S01]  /*9300*/  FFMA.FTZ R176, R142, UR4, -R165.reuse ;  /* 0x000000048eb07c23 */ /* 0x100fe200080108a5 */
[----:B------:R-:W-:Y:S01]  /*9310*/  @P2 IADD3 R162, PT, PT, R20, -0x40, RZ ;  /* 0xffffffc014a22810 */ /* 0x000fe20007ffe0ff */
[----:B------:R-:W1:Y:S01]  /*9320*/  MUFU.EX2 R157, R157 ;  /* 0x0000009d009d7308 */ /* 0x000e620000000800 */
[--C-:B------:R-:W-:Y:S01]  /*9330*/  FFMA.FTZ R175, R140, UR4, -R165.reuse ;  /* 0x000000048caf7c23 */ /* 0x100fe200080108a5 */
[-C--:B--2---:R-:W-:Y:S01]  /*9340*/  FMUL.FTZ R28, R116, R159.reuse ;  /* 0x0000009f741c7220 */ /* 0x084fe20000410000 */
[----:B------:R-:W-:Y:S01]  /*9350*/  IADD3 R161, PT, PT, R161, R162, RZ ;  /* 0x000000a2a1a17210 */ /* 0x000fe20007ffe0ff */
[----:B------:R-:W-:Y:S01]  /*9360*/  LDSM.16.MT88.4 R32, [R162] ;  /* 0x00000000a220783b */ /* 0x000fe20000004200 */
[-C--:B------:R-:W-:Y:S01]  /*9370*/  FMUL.FTZ R29, R117, R159.reuse ;  /* 0x0000009f751d7220 */ /* 0x080fe20000410000 */
[----:B------:R-:W-:Y:S01]  /*9380*/  MUFU.EX2 R134, R134 ;  /* 0x0000008600867308 */ /* 0x000fe20000000800 */
[-C--:B------:R-:W-:Y:S01]  /*9390*/  FMUL.FTZ R20, R120, R159.reuse ;  /* 0x0000009f78147220 */ /* 0x080fe20000410000 */
[-C--:B------:R-:W-:Y:S01]  /*93a0*/  FMUL.FTZ R21, R121, R159.reuse ;  /* 0x0000009f79157220 */ /* 0x080fe20000410000 */
[-C--:B------:R-:W-:Y:S01]  /*93b0*/  FMUL.FTZ R108, R108, R159.reuse ;  /* 0x0000009f6c6c7220 */ /* 0x080fe20000410000 */
[----:B------:R-:W2:Y:S01]  /*93c0*/  MUFU.EX2 R133, R133 ;  /* 0x0000008500857308 */ /* 0x000ea20000000800 */
[----:B---3--:R-:W-:Y:S01]  /*93d0*/  F2FP.BF16.F32.PACK_AB R8, R6, R158 ;  /* 0x0000009e0608723e */ /* 0x008fe200000010ff */
[-C--:B------:R-:W-:Y:S01]  /*93e0*/  FMUL.FTZ R109, R109, R159.reuse ;  /* 0x0000009f6d6d7220 */ /* 0x080fe20000410000 */
[----:B------:R-:W-:Y:S01]  /*93f0*/  FMUL.FTZ R104, R104, R159 ;  /* 0x0000009f68687220 */ /* 0x000fe20000410000 */
[-C--:B-1----:R-:W-:Y:S01]  /*9400*/  FMUL.FTZ R30, R118, R157.reuse ;  /* 0x0000009d761e7220 */ /* 0x082fe20000410000 */
[-C--:B------:R-:W-:Y:S01]  /*9410*/  FMUL.FTZ R31, R119, R157.reuse ;  /* 0x0000009d771f7220 */ /* 0x080fe20000410000 */
[----:B------:R2:W-:Y:S01]  /*9420*/  MUFU.EX2 R160, R10 ;  /* 0x0000000a00a07308 */ /* 0x0005e20000000800 */
[----:B------:R-:W1:Y:S01]  /*9430*/  LDSM.16.MT88.4 R116, [R161] ;  /* 0x00000000a174783b */ /* 0x000e620000004200 */
[-C--:B------:R-:W-:Y:S01]  /*9440*/  FMUL.FTZ R22, R122, R157.reuse ;  /* 0x0000009d7a167220 */ /* 0x080fe20000410000 */
[-C--:B------:R-:W-:Y:S01]  /*9450*/  FMUL.FTZ R23, R123, R157.reuse ;  /* 0x0000009d7b177220 */ /* 0x080fe20000410000 */
[----:B------:R-:W3:Y:S01]  /*9460*/  MUFU.EX2 R7, R7 ;  /* 0x0000000700077308 */ /* 0x000ee20000000800 */
[-C--:B------:R-:W-:Y:S01]  /*9470*/  FMUL.FTZ R110, R110, R157.reuse ;  /* 0x0000009d6e6e7220 */ /* 0x080fe20000410000 */
[----:B------:R-:W-:Y:S01]  /*9480*/  FMUL.FTZ R111, R111, R157 ;  /* 0x0000009d6f6f7220 */ /* 0x000fe20000410000 */
[----:B------:R-:W-:Y:S01]  /*9490*/  FMUL.FTZ R105, R105, R159 ;  /* 0x0000009f69697220 */ /* 0x000fe20000410000 */
[----:B------:R-:W-:Y:S01]  /*94a0*/  MUFU.EX2 R135, R135 ;  /* 0x0000008700877308 */ /* 0x000fe20000000800 */
[-C--:B------:R-:W-:Y:S01]  /*94b0*/  FMUL.FTZ R106, R106, R157.reuse ;  /* 0x0000009d6a6a7220 */ /* 0x080fe20000410000 */
[----:B------:R-:W-:Y:S01]  /*94c0*/  FMUL.FTZ R107, R107, R157 ;  /* 0x0000009d6b6b7220 */ /* 0x000fe20000410000 */
[-C--:B------:R-:W-:Y:S01]  /*94d0*/  FMUL.FTZ R100, R100, R159.reuse ;  /* 0x0000009f64647220 */ /* 0x080fe20000410000 */
[----:B------:R-:W4:Y:S01]  /*94e0*/  MUFU.EX2 R156, R156 ;  /* 0x0000009c009c7308 */ /* 0x000f220000000800 */
[----:B------:R-:W-:Y:S01]  /*94f0*/  FMUL.FTZ R101, R101, R159 ;  /* 0x0000009f65657220 */ /* 0x000fe20000410000 */
[----:B--2---:R-:W-:Y:S01]  /*9500*/  F2FP.BF16.F32.PACK_AB R10, R133, R134 ;  /* 0x00000086850a723e */ /* 0x004fe200000010ff */
[-C--:B------:R-:W-:Y:S01]  /*9510*/  FMUL.FTZ R102, R102, R157.reuse ;  /* 0x0000009d66667220 */ /* 0x080fe20000410000 */
[----:B------:R-:W-:Y:S01]  /*9520*/  FMUL.FTZ R103, R103, R157 ;  /* 0x0000009d67677220 */ /* 0x000fe20000410000 */
[-C--:B------:R-:W-:Y:S01]  /*9530*/  FMUL.FTZ R36, R36, R159.reuse ;  /* 0x0000009f24247220 */ /* 0x080fe20000410000 */
[----:B---3--:R-:W-:Y:S01]  /*9540*/  F2FP.BF16.F32.PACK_AB R9, R7, R160 ;  /* 0x000000a00709723e */ /* 0x008fe200000010ff */
[----:B------:R-:W-:Y:S01]  /*9550*/  FMUL.FTZ R37, R37, R159 ;  /* 0x0000009f25257220 */ /* 0x000fe20000410000 */
[-C--:B------:R-:W-:Y:S01]  /*9560*/  FMUL.FTZ R38, R38, R157.reuse ;  /* 0x0000009d26267220 */ /* 0x080fe20000410000 */
[----:B------:R-:W-:Y:S01]  /*9570*/  FMUL.FTZ R39, R39, R157 ;  /* 0x0000009d27277220 */ /* 0x000fe20000410000 */
[-C--:B------:R-:W-:Y:S01]  /*9580*/  FMUL.FTZ R40, R40, R159.reuse ;  /* 0x0000009f28287220 */ /* 0x080fe20000410000 */
[----:B------:R-:W-:Y:S01]  /*9590*/  FMUL.FTZ R41, R41, R159 ;  /* 0x0000009f29297220 */ /* 0x000fe20000410000 */
[-C--:B------:R-:W-:Y:S01]  /*95a0*/  FMUL.FTZ R42, R42, R157.reuse ;  /* 0x0000009d2a2a7220 */ /* 0x080fe20000410000 */
[----:B------:R-:W-:Y:S01]  /*95b0*/  FMUL.FTZ R43, R43, R157 ;  /* 0x0000009d2b2b7220 */ /* 0x000fe20000410000 */
[----:B----4-:R-:W-:Y:S01]  /*95c0*/  F2FP.BF16.F32.PACK_AB R11, R156, R135 ;  /* 0x000000879c0b723e */ /* 0x010fe200000010ff */
[-C--:B------:R-:W-:Y:S01]  /*95d0*/  FMUL.FTZ R44, R44, R159.reuse ;  /* 0x0000009f2c2c7220 */ /* 0x080fe20000410000 */
[----:B------:R-:W-:Y:S01]  /*95e0*/  FMUL.FTZ R45, R45, R159 ;  /* 0x0000009f2d2d7220 */ /* 0x000fe20000410000 */
[-C--:B------:R-:W-:Y:S01]  /*95f0*/  FMUL.FTZ R46, R46, R157.reuse ;  /* 0x0000009d2e2e7220 */ /* 0x080fe20000410000 */
[----:B------:R-:W-:Y:S01]  /*9600*/  FMUL.FTZ R47, R47, R157 ;  /* 0x0000009d2f2f7220 */ /* 0x000fe20000410000 */
[-C--:B------:R-:W-:Y:S01]  /*9610*/  FMUL.FTZ R48, R48, R159.reuse ;  /* 0x0000009f30307220 */ /* 0x080fe20000410000 */
[----:B------:R-:W-:Y:S01]  /*9620*/  FMUL.FTZ R49, R49, R159 ;  /* 0x0000009f31317220 */ /* 0x000fe20000410000 */
[C---:B------:R-:W-:Y:S01]  /*9630*/  HMMA.16816.F32.BF16 R20, R8.reuse, R24, R20 ;  /* 0x000000180814723c */ /* 0x040fe20000041814 */
        /* <DEDUP_REMOVED lines=8> */
[-C--:B------:R-:W-:Y:S01]  /*96c0*/  FMUL.FTZ R28, R112, R159.reuse ;  /* 0x0000009f701c7220 */ /* 0x080fe20000410000 */
[----:B------:R-:W-:Y:S01]  /*96d0*/  FMUL.FTZ R29, R113, R159 ;  /* 0x0000009f711d7220 */ /* 0x000fe20000410000 */
[-C--:B------:R-:W-:Y:S01]  /*96e0*/  FMUL.FTZ R30, R114, R157.reuse ;  /* 0x0000009d721e7220 */ /* 0x080fe20000410000 */
[----:B------:R-:W-:Y:S01]  /*96f0*/  FMUL.FTZ R31, R115, R157 ;  /* 0x0000009d731f7220 */ /* 0x000fe20000410000 */
[----:B------:R-:W-:Y:S01]  /*9700*/  FMUL.FTZ R57, R57, R159 ;  /* 0x0000009f39397220 */ /* 0x000fe20000410000 */
[----:B------:R-:W2:Y:S01]  /*9710*/  LDSM.16.MT88.4 R112, [R167+0x14000] ;  /* 0x01400000a770783b */ /* 0x000ea20000004200 */
        /* <DEDUP_REMOVED lines=18> */
[----:B------:R-:W1:Y:S01]  /*9840*/  LDSM.16.MT88.4 R108, [R163+0x14000] ;  /* 0x01400000a36c783b */ /* 0x000e620000004200 */
[----:B------:R-:W-:Y:S01]  /*9850*/  FMUL.FTZ R73, R73, R159 ;  /* 0x0000009f49497220 */ /* 0x000fe20000410000 */
[-C--:B------:R-:W-:Y:S01]  /*9860*/  FMUL.FTZ R74, R74, R157.reuse ;  /* 0x0000009d4a4a7220 */ /* 0x080fe20000410000 */
[----:B------:R-:W-:Y:S01]  /*9870*/  FMUL.FTZ R75, R75, R157 ;  /* 0x0000009d4b4b7220 */ /* 0x000fe20000410000 */
[-C--:B------:R-:W-:Y:S01]  /*9880*/  FMUL.FTZ R76, R76, R159.reuse ;  /* 0x0000009f4c4c7220 */ /* 0x080fe20000410000 */
[----:B------:R-:W-:Y:S01]  /*9890*/  FMUL.FTZ R77, R77, R159 ;  /* 0x0000009f4d4d7220 */ /* 0x000fe20000410000 */
[-C--:B------:R-:W-:Y:S01]  /*98a0*/  FMUL.FTZ R78, R78, R157.reuse ;  /* 0x0000009d4e4e7220 */ /* 0x080fe20000410000 */
[C---:B------:R-:W-:Y:S01]  /*98b0*/  HMMA.16816.F32.BF16 R100, R8.reuse, R118, R100 ;  /* 0x000000760864723c */ /* 0x040fe20000041864 */
[----:B------:R-:W3:Y:S01]  /*98c0*/  LDSM.16.MT88.4 R116, [R162+0x2000] ;  /* 0x00200000a274783b */ /* 0x000ee20000004200 */
[----:B------:R-:W-:Y:S01]  /*98d0*/  FMUL.FTZ R79, R79, R157 ;  /* 0x0000009d4f4f7220 */ /* 0x000fe20000410000 */
[-C--:B------:R-:W-:Y:S01]  /*98e0*/  FMUL.FTZ R80, R80, R159.reuse ;  /* 0x0000009f50507220 */ /* 0x080fe20000410000 */
[----:B------:R-:W-:Y:S01]  /*98f0*/  FMUL.FTZ R81, R81, R159 ;  /* 0x0000009f51517220 */ /* 0x000fe20000410000 */
[-C--:B------:R-:W-:Y:S01]  /*9900*/  FMUL.FTZ R82, R82, R157.reuse ;  /* 0x0000009d52527220 */ /* 0x080fe20000410000 */
[----:B------:R-:W-:Y:S01]  /*9910*/  FMUL.FTZ R83, R83, R157 ;  /* 0x0000009d53537220 */ /* 0x000fe20000410000 */
[--C-:B------:R-:W-:Y:S01]  /*9920*/  FFMA.FTZ R173, R136, UR4, -R165.reuse ;  /* 0x0000000488ad7c23 */ /* 0x100fe200080108a5 */
[----:B------:R-:W-:Y:S01]  /*9930*/  FFMA.FTZ R178, R138, UR4, -R165 ;  /* 0x000000048ab27c23 */ /* 0x000fe200080108a5 */
[--C-:B------:R-:W-:Y:S01]  /*9940*/  FFMA.FTZ R144, R144, UR4, -R151.reuse ;  /* 0x0000000490907c23 */ /* 0x100fe20008010897 */
[----:B------:R-:W-:Y:S01]  /*9950*/  MUFU.EX2 R171, R171 ;  /* 0x000000ab00ab7308 */ /* 0x000fe20000000800 */
[-C--:B------:R-:W-:Y:S01]  /*9960*/  FMUL.FTZ R12, R128, R159.reuse ;  /* 0x0000009f800c7220 */ /* 0x080fe20000410000 */
[----:B------:R-:W-:Y:S01]  /*9970*/  FMUL.FTZ R13, R129, R159 ;  /* 0x0000009f810d7220 */ /* 0x000fe20000410000 */
[-C--:B------:R-:W-:Y:S01]  /*9980*/  FMUL.FTZ R14, R130, R157.reuse ;  /* 0x0000009d820e7220 */ /* 0x080fe20000410000 */
[C---:B--2---:R-:W-:Y:S01]  /*9990*/  HMMA.16816.F32.BF16 R36, R8.reuse, R112, R36 ;  /* 0x000000700824723c */ /* 0x044fe20000041824 */
[----:B------:R-:W-:Y:S01]  /*99a0*/  MUFU.EX2 R169, R169 ;  /* 0x000000a900a97308 */ /* 0x000fe20000000800 */
[----:B------:R-:W-:Y:S01]  /*99b0*/  FMUL.FTZ R15, R131, R157 ;  /* 0x0000009d830f7220 */ /* 0x000fe20000410000 */
[-C--:B------:R-:W-:Y:S01]  /*99c0*/  FMUL.FTZ R124, R124, R159.reuse ;  /* 0x0000009f7c7c7220 */ /* 0x080fe20000410000 */
[----:B------:R-:W-:Y:S01]  /*99d0*/  FMUL.FTZ R125, R125, R159 ;  /* 0x0000009f7d7d7220 */ /* 0x000fe20000410000 */
[----:B------:R-:W-:Y:S01]  /*99e0*/  MUFU.EX2 R176, R176 ;  /* 0x000000b000b07308 */ /* 0x000fe20000000800 */
[-C--:B------:R-:W-:Y:S01]  /*99f0*/  FMUL.FTZ R126, R126, R157.reuse ;  /* 0x0000009d7e7e7220 */ /* 0x080fe20000410000 */
[----:B------:R-:W-:Y:S01]  /*9a00*/  FMUL.FTZ R127, R127, R157 ;  /* 0x0000009d7f7f7220 */ /* 0x000fe20000410000 */
[C---:B------:R-:W-:Y:S01]  /*9a10*/  HMMA.16816.F32.BF16 R40, R8.reuse, R114, R40 ;  /* 0x000000720828723c */ /* 0x040fe20000041828 */
[----:B------:R-:W2:Y:S01]  /*9a20*/  LDSM.16.MT88.4 R112, [R161+0x2000] ;  /* 0x00200000a170783b */ /* 0x000ea20000004200 */
[----:B------:R-:W-:Y:S01]  /*9a30*/  MUFU.EX2 R175, R175 ;  /* 0x000000af00af7308 */ /* 0x000fe20000000800 */
[-C--:B------:R-:W-:Y:S01]  /*9a40*/  FMUL.FTZ R84, R84, R159.reuse ;  /* 0x0000009f54547220 */ /* 0x080fe20000410000 */
[----:B------:R-:W-:Y:S01]  /*9a50*/  FMUL.FTZ R85, R85, R159 ;  /* 0x0000009f55557220 */ /* 0x000fe20000410000 */
[-C--:B------:R-:W-:Y:S01]  /*9a60*/  FMUL.FTZ R86, R86, R157.reuse ;  /* 0x0000009d56567220 */ /* 0x080fe20000410000 */
[----:B------:R-:W-:Y:S01]  /*9a70*/  MUFU.EX2 R173, R173 ;  /* 0x000000ad00ad7308 */ /* 0x000fe20000000800 */
[----:B------:R-:W-:Y:S01]  /*9a80*/  FMUL.FTZ R87, R87, R157 ;  /* 0x0000009d57577220 */ /* 0x000fe20000410000 */
[-C--:B------:R-:W-:Y:S01]  /*9a90*/  FMUL.FTZ R88, R88, R159.reuse ;  /* 0x0000009f58587220 */ /* 0x080fe20000410000 */
[----:B------:R-:W-:Y:S01]  /*9aa0*/  FMUL.FTZ R89, R89, R159 ;  /* 0x0000009f59597220 */ /* 0x000fe20000410000 */
[----:B------:R-:W-:Y:S01]  /*9ab0*/  MUFU.EX2 R178, R178 ;  /* 0x000000b200b27308 */ /* 0x000fe20000000800 */
[C---:B-1----:R-:W-:Y:S01]  /*9ac0*/  HMMA.16816.F32.BF16 R44, R8.reuse, R108, R44 ;  /* 0x0000006c082c723c */ /* 0x042fe2000004182c */
        /* <DEDUP_REMOVED lines=12> */
[----:B------:R-:W-:Y:S01]  /*9b90*/  LDSM.16.MT88.4 R140, [R161+0x800] ;  /* 0x00080000a18c783b */ /* 0x000fe20000004200 */
[--C-:B------:R-:W-:Y:S01]  /*9ba0*/  FFMA.FTZ R177, R188, UR4, -R151.reuse ;  /* 0x00000004bcb17c23 */ /* 0x100fe20008010897 */
[--C-:B------:R-:W-:Y:S01]  /*9bb0*/  FFMA.FTZ R180, R200, UR4, -R151.reuse ;  /* 0x00000004c8b47c23 */ /* 0x100fe20008010897 */
[C---:B---3--:R-:W-:Y:S01]  /*9bc0*/  HMMA.16816.F32.BF16 R52, R8.reuse, R116, R52 ;  /* 0x000000740834723c */ /* 0x048fe20000041834 */
[----:B------:R-:W-:Y:S01]  /*9bd0*/  LDSM.16.MT88.4 R136, [R163+0x14800] ;  /* 0x01480000a388783b */ /* 0x000fe20000004200 */
[--C-:B------:R-:W-:Y:S01]  /*9be0*/  FFMA.FTZ R188, R206, UR4, -R151.reuse ;  /* 0x00000004cebc7c23 */ /* 0x100fe20008010897 */
[----:B------:R-:W-:Y:S01]  /*9bf0*/  FFMA.FTZ R179, R202, UR4, -R151 ;  /* 0x00000004cab37c23 */ /* 0x000fe20008010897 */
[--C-:B------:R-:W-:Y:S01]  /*9c00*/  FFMA.FTZ R181, R154, UR4, -R165.reuse ;  /* 0x000000049ab57c23 */ /* 0x100fe200080108a5 */
[----:B------:R-:W-:Y:S01]  /*9c10*/  LDSM.16.MT88.4 R128, [R162+0x2800] ;  /* 0x00280000a280783b */ /* 0x000fe20000004200 */
[----:B------:R-:W-:Y:S01]  /*9c20*/  FFMA.FTZ R183, R182, UR4, -R165 ;  /* 0x00000004b6b77c23 */ /* 0x000fe200080108a5 */
[----:B------:R-:W-:Y:S01]  /*9c30*/  MUFU.EX2 R180, R180 ;  /* 0x000000b400b47308 */ /* 0x000fe20000000800 */
        /* <DEDUP_REMOVED lines=8> */
[C---:B--2---:R-:W-:Y:S01]  /*9cc0*/  HMMA.16816.F32.BF16 R60, R8.reuse, R112, R60 ;  /* 0x00000070083c723c */ /* 0x044fe2000004183c */
[----:B------:R-:W-:Y:S01]  /*9cd0*/  LDSM.16.MT88.4 R152, [R167+0x13800] ;  /* 0x01380000a798783b */ /* 0x000fe20000004200 */
[----:B------:R-:W-:Y:S01]  /*9ce0*/  FFMA.FTZ R166, R166, UR4, -R165 ;  /* 0x00000004a6a67c23 */ /* 0x000fe200080108a5 */
[----:B------:R-:W-:Y:S01]  /*9cf0*/  MUFU.EX2 R179, R179 ;  /* 0x000000b300b37308 */ /* 0x000fe20000000800 */
[--C-:B------:R-:W-:Y:S01]  /*9d00*/  FFMA.FTZ R187, R150, UR4, -R151.reuse ;  /* 0x0000000496bb7c23 */ /* 0x100fe20008010897 */
[--C-:B------:R-:W-:Y:S01]  /*9d10*/  FFMA.FTZ R202, R149, UR4, -R151.reuse ;  /* 0x0000000495ca7c23 */ /* 0x100fe20008010897 */
[----:B------:R-:W-:Y:S01]  /*9d20*/  FFMA.FTZ R205, R148, UR4, -R151 ;  /* 0x0000000494cd7c23 */ /* 0x000fe20008010897 */
[----:B------:R-:W-:Y:S01]  /*9d30*/  MUFU.EX2 R181, R181 ;  /* 0x000000b500b57308 */ /* 0x000fe20000000800 */
[----:B------:R-:W-:Y:S01]  /*9d40*/  HMMA.16816.F32.BF16 R64, R8, R114, R64 ;  /* 0x000000720840723c */ /* 0x000fe20000041840 */
[----:B------:R-:W2:Y:S01]  /*9d50*/  LDSM.16.MT88.4 R112, [R162+0x4000] ;  /* 0x00400000a270783b */ /* 0x000ea20000004200 */
[----:B------:R-:W-:Y:S01]  /*9d60*/  FFMA.FTZ R159, R203, R159, R158 ;  /* 0x0000009fcb9f7223 */ /* 0x000fe2000001009e */
[----:B------:R-:W-:Y:S01]  /*9d70*/  MUFU.EX2 R183, R183 ;  /* 0x000000b700b77308 */ /* 0x000fe20000000800 */
[----:B------:R-:W-:-:S02]  /*9d80*/  FFMA.FTZ R160, R201, R157, R160 ;  /* 0x0000009dc9a07223 */ /* 0x000fc400000100a0 */
[----:B------:R-:W-:Y:S01]  /*9d90*/  FADD.FTZ R159, R6, R159 ;  /* 0x0000009f069f7221 */ /* 0x000fe20000010000 */
        /* <DEDUP_REMOVED lines=8> */
[----:B-1----:R-:W-:Y:S01]  /*9e20*/  HMMA.16816.F32.BF16 R68, R8, R108, R68 ;  /* 0x0000006c0844723c */ /* 0x002fe20000041844 */
[----:B------:R-:W-:-:S02]  /*9e30*/  FADD.FTZ R135, R156, R135 ;  /* 0x000000879c877221 */ /* 0x000fc40000010000 */
[----:B------:R-:W-:Y:S04]  /*9e40*/  MUFU.EX2 R205, R205 ;  /* 0x000000cd00cd7308 */ /* 0x000fe80000000800 */
[----:B------:R-:W-:Y:S01]  /*9e50*/  MUFU.EX2 R168, R170 ;  /* 0x000000aa00a87308 */ /* 0x000fe20000000800 */
[C---:B------:R-:W-:Y:S01]  /*9e60*/  HMMA.16816.F32.BF16 R72, R8.reuse, R110, R72 ;  /* 0x0000006e0848723c */ /* 0x040fe20000041848 */
[----:B------:R-:W1:Y:S02]  /*9e70*/  LDSM.16.MT88.4 R108, [R161+0x4000] ;  /* 0x00400000a16c783b */ /* 0x000e640000004200 */
[----:B------:R-:W-:Y:S05]  /*9e80*/  MUFU.EX2 R207, R207 ;  /* 0x000000cf00cf7308 */ /* 0x000fea0000000800 */
[----:B---3--:R-:W-:Y:S01]  /*9e90*/  HMMA.16816.F32.BF16 R76, R8, R116, R76 ;  /* 0x00000074084c723c */ /* 0x008fe2000004184c */
[----:B------:R-:W-:-:S02]  /*9ea0*/  FFMA.FTZ R116, R174, UR4, -R151 ;  /* 0x00000004ae747c23 */ /* 0x000fc40008010897 */
[----:B------:R-:W3:Y:S01]  /*9eb0*/  MUFU.EX2 R174, R144 ;  /* 0x0000009000ae7308 */ /* 0x000ee20000000800 */
[----:B------:R-:W-:Y:S03]  /*9ec0*/  LDSM.16.MT88.4 R148, [R167+0x15800] ;  /* 0x01580000a794783b */ /* 0x000fe60000004200 */
[----:B------:R4:W5:Y:S01]  /*9ed0*/  MUFU.EX2 R172, R116 ;  /* 0x0000007400ac7308 */ /* 0x0009620000000800 */
[C---:B------:R-:W-:Y:S08]  /*9ee0*/  HMMA.16816.F32.BF16 R80, R8.reuse, R118, R80 ;  /* 0x000000760850723c */ /* 0x040ff00000041850 */
[C---:B------:R-:W-:Y:S01]  /*9ef0*/  HMMA.16816.F32.BF16 R16, R8.reuse, R18, R124 ;  /* 0x000000120810723c */ /* 0x040fe2000004187c */
[----:B------:R-:W-:Y:S04]  /*9f00*/  LDSM.16.MT88.4 R124, [R167+0x14800] ;  /* 0x01480000a77c783b */ /* 0x000fe80000004200 */
[----:B----4-:R-:W4:Y:S03]  /*9f10*/  LDSM.16.MT88.4 R116, [R163+0x12800] ;  /* 0x01280000a374783b */ /* 0x010f260000004200 */
[C---:B--2---:R-:W-:Y:S01]  /*9f20*/  HMMA.16816.F32.BF16 R84, R8.reuse, R112, R84 ;  /* 0x000000700854723c */ /* 0x044fe20000041854 */
[----:B------:R-:W-:Y:S07]  /*9f30*/  LDSM.16.MT88.4 R144, [R162+0x800] ;  /* 0x00080000a290783b */ /* 0x000fee0000004200 */
[C---:B------:R-:W-:Y:S01]  /*9f40*/  HMMA.16816.F32.BF16 R88, R8.reuse, R114, R88 ;  /* 0x000000720858723c */ /* 0x040fe20000041858 */
[----:B------:R-:W2:Y:S07]  /*9f50*/  LDSM.16.MT88.4 R112, [R167+0x12800] ;  /* 0x01280000a770783b */ /* 0x000eae0000004200 */
[C---:B-1----:R-:W-:Y:S08]  /*9f60*/  HMMA.16816.F32.BF16 R92, R8.reuse, R108, R92 ;  /* 0x0000006c085c723c */ /* 0x042ff0000004185c */
[----:B------:R-:W-:Y:S01]  /*9f70*/  HMMA.16816.F32.BF16 R8, R8, R110, R96 ;  /* 0x0000006e0808723c */ /* 0x000fe20000041860 */
[----:B---3--:R-:W-:Y:S01]  /*9f80*/  F2FP.BF16.F32.PACK_AB R96, R174, R171 ;  /* 0x000000abae60723e */ /* 0x008fe200000010ff */
[----:B------:R-:W1:Y:S01]  /*9f90*/  LDSM.16.MT88.4 R108, [R167+0x16800] ;  /* 0x01680000a76c783b */ /* 0x000e620000004200 */
[----:B------:R-:W-:Y:S01]  /*9fa0*/  F2FP.BF16.F32.PACK_AB R97, R175, R176 ;  /* 0x000000b0af61723e */ /* 0x000fe200000010ff */
[----:B------:R-:W-:Y:S01]  /*9fb0*/  FADD.FTZ R171, R171, R134 ;  /* 0x00000086abab7221 */ /* 0x000fe20000010000 */
[----:B-----5:R-:W-:Y:S01]  /*9fc0*/  F2FP.BF16.F32.PACK_AB R98, R169, R172 ;  /* 0x000000aca962723e */ /* 0x020fe200000010ff */
[----:B------:R-:W-:Y:S01]  /*9fd0*/  FADD.FTZ R176, R176, R135 ;  /* 0x00000087b0b07221 */ /* 0x000fe20000010000 */
[----:B------:R-:W-:Y:S01]  /*9fe0*/  F2FP.BF16.F32.PACK_AB R99, R178, R173 ;  /* 0x000000adb263723e */ /* 0x000fe200000010ff */
[----:B------:R-:W-:-:S02]  /*9ff0*/  FADD.FTZ R171, R174, R171 ;  /* 0x000000abaeab7221 */ /* 0x000fc40000010000 */
[----:B------:R-:W-:Y:S02]  /*a000*/  FADD.FTZ R176, R175, R176 ;  /* 0x000000b0afb07221 */ /* 0x000fe40000010000 */
[----:B------:R-:W-:Y:S02]  /*a010*/  FADD.FTZ R172, R172, R171 ;  /* 0x000000abacac7221 */ /* 0x000fe40000010000 */
[----:B----4-:R-:W-:Y:S01]  /*a020*/  HMMA.16816.F32.BF16 R20, R96, R116, R20 ;  /* 0x000000746014723c */ /* 0x010fe20000041814 */
[----:B------:R-:W-:Y:S01]  /*a030*/  FADD.FTZ R173, R173, R176 ;  /* 0x000000b0adad7221 */ /* 0x000fe20000010000 */
[----:B------:R-:W-:-:S03]  /*a040*/  FADD.FTZ R169, R169, R172 ;  /* 0x000000aca9a97221 */ /* 0x000fc60000010000 */
[----:B------:R-:W-:-:S03]  /*a050*/  FADD.FTZ R178, R178, R173 ;  /* 0x000000adb2b27221 */ /* 0x000fc60000010000 */
[C---:B------:R-:W-:Y:S01]  /*a060*/  HMMA.16816.F32.BF16 R24, R96.reuse, R118, R24 ;  /* 0x000000766018723c */ /* 0x040fe20000041818 */
[----:B------:R-:W3:Y:S07]  /*a070*/  LDSM.16.MT88.4 R116, [R162+0x4800] ;  /* 0x00480000a274783b */ /* 0x000eee0000004200 */
[C---:B--2---:R-:W-:Y:S08]  /*a080*/  HMMA.16816.F32.BF16 R12, R96.reuse, R112, R12 ;  /* 0x00000070600c723c */ /* 0x044ff0000004180c */
[C---:B------:R-:W-:Y:S01]  /*a090*/  HMMA.16816.F32.BF16 R16, R96.reuse, R114, R16 ;  /* 0x000000726010723c */ /* 0x040fe20000041810 */
[----:B------:R-:W2:Y:S07]  /*a0a0*/  LDSM.16.MT88.4 R112, [R163+0x16800] ;  /* 0x01680000a370783b */ /* 0x000eae0000004200 */
[C---:B------:R-:W-:Y:S08]  /*a0b0*/  HMMA.16816.F32.BF16 R36, R96.reuse, R124, R36 ;  /* 0x0000007c6024723c */ /* 0x040ff00000041824 */
[C---:B------:R-:W-:Y:S01]  /*a0c0*/  HMMA.16816.F32.BF16 R40, R96.reuse, R126, R40 ;  /* 0x0000007e6028723c */ /* 0x040fe20000041828 */
[----:B------:R-:W4:Y:S07]  /*a0d0*/  LDSM.16.MT88.4 R124, [R161+0x4800] ;  /* 0x00480000a17c783b */ /* 0x000f2e0000004200 */
[----:B-1----:R-:W-:Y:S01]  /*a0e0*/  HMMA.16816.F32.BF16 R68, R96, R108, R68 ;  /* 0x0000006c6044723c */ /* 0x002fe20000041844 */
[--C-:B------:R-:W-:Y:S01]  /*a0f0*/  FFMA.FTZ R108, R184, UR4, -R165.reuse ;  /* 0x00000004b86c7c23 */ /* 0x100fe200080108a5 */
[--C-:B------:R-:W-:Y:S01]  /*a100*/  FFMA.FTZ R184, R204, UR4, -R165.reuse ;  /* 0x00000004ccb87c23 */ /* 0x100fe200080108a5 */
[----:B------:R-:W-:-:S02]  /*a110*/  FFMA.FTZ R165, R164, UR4, -R165 ;  /* 0x00000004a4a57c23 */ /* 0x000fc400080108a5 */
[----:B------:R1:W5:Y:S03]  /*a120*/  MUFU.EX2 R182, R108 ;  /* 0x0000006c00b67308 */ /* 0x0003660000000800 */
[C---:B---3--:R-:W-:Y:S01]  /*a130*/  HMMA.16816.F32.BF16 R84, R96.reuse, R116, R84 ;  /* 0x000000746054723c */ /* 0x048fe20000041854 */
[----:B------:R-:W3:Y:S04]  /*a140*/  MUFU.EX2 R184, R184 ;  /* 0x000000b800b87308 */ /* 0x000ee80000000800 */
[----:B------:R-:W-:Y:S03]  /*a150*/  MUFU.EX2 R164, R166 ;  /* 0x000000a600a47308 */ /* 0x000fe60000000800 */
[C---:B------:R-:W-:Y:S01]  /*a160*/  HMMA.16816.F32.BF16 R88, R96.reuse, R118, R88 ;  /* 0x000000766058723c */ /* 0x040fe20000041858 */
[----:B------:R-:W3:Y:S01]  /*a170*/  LDSM.16.MT88.4 R116, [R163+0x13000] ;  /* 0x01300000a374783b */ /* 0x000ee20000004200 */
[----:B------:R-:W3:Y:S06]  /*a180*/  MUFU.EX2 R165, R165 ;  /* 0x000000a500a57308 */ /* 0x000eec0000000800 */
        /* <DEDUP_REMOVED lines=17> */
[C---:B--2---:R-:W-:Y:S08]  /*a2a0*/  HMMA.16816.F32.BF16 R76, R96.reuse, R112, R76 ;  /* 0x00000070604c723c */ /* 0x044ff0000004184c */
[C---:B------:R-:W-:Y:S01]  /*a2b0*/  HMMA.16816.F32.BF16 R80, R96.reuse, R114, R80 ;  /* 0x000000726050723c */ /* 0x040fe20000041850 */
[----:B------:R-:W1:Y:S07]  /*a2c0*/  LDSM.16.MT88.4 R112, [R167+0x13000] ;  /* 0x01300000a770783b */ /* 0x000e6e0000004200 */
[C---:B----4-:R-:W-:Y:S08]  /*a2d0*/  HMMA.16816.F32.BF16 R92, R96.reuse, R124, R92 ;  /* 0x0000007c605c723c */ /* 0x050ff0000004185c */
[----:B------:R-:W-:Y:S01]  /*a2e0*/  HMMA.16816.F32.BF16 R96, R96, R126, R8 ;  /* 0x0000007e6060723c */ /* 0x000fe20000041808 */
[----:B------:R-:W2:Y:S01]  /*a2f0*/  LDSM.16.MT88.4 R124, [R163+0x15000] ;  /* 0x01500000a37c783b */ /* 0x000ea20000004200 */
[----:B------:R-:W-:Y:S01]  /*a300*/  F2FP.BF16.F32.PACK_AB R8, R177, R180 ;  /* 0x000000b4b108723e */ /* 0x000fe200000010ff */
[----:B------:R-:W-:Y:S01]  /*a310*/  FADD.FTZ R180, R180, R169 ;  /* 0x000000a9b4b47221 */ /* 0x000fe20000010000 */
[----:B-----5:R-:W-:Y:S01]  /*a320*/  F2FP.BF16.F32.PACK_AB R9, R182, R181 ;  /* 0x000000b5b609723e */ /* 0x020fe200000010ff */
[----:B------:R-:W-:Y:S01]  /*a330*/  FADD.FTZ R181, R181, R178 ;  /* 0x000000b2b5b57221 */ /* 0x000fe20000010000 */
[----:B------:R-:W-:Y:S01]  /*a340*/  F2FP.BF16.F32.PACK_AB R10, R179, R188 ;  /* 0x000000bcb30a723e */ /* 0x000fe200000010ff */
[----:B------:R-:W-:Y:S01]  /*a350*/  FADD.FTZ R177, R177, R180 ;  /* 0x000000b4b1b17221 */ /* 0x000fe20000010000 */
[----:B---3--:R-:W-:Y:S01]  /*a360*/  F2FP.BF16.F32.PACK_AB R11, R184, R183 ;  /* 0x000000b7b80b723e */ /* 0x008fe200000010ff */
[----:B------:R-:W-:-:S02]  /*a370*/  FADD.FTZ R182, R182, R181 ;  /* 0x000000b5b6b67221 */ /* 0x000fc40000010000 */
[----:B------:R-:W-:Y:S02]  /*a380*/  FADD.FTZ R188, R188, R177 ;  /* 0x000000b1bcbc7221 */ /* 0x000fe40000010000 */
[----:B------:R-:W-:Y:S02]  /*a390*/  FADD.FTZ R183, R183, R182 ;  /* 0x000000b6b7b77221 */ /* 0x000fe40000010000 */
[----:B------:R-:W-:Y:S01]  /*a3a0*/  HMMA.16816.F32.BF16 R20, R8, R116, R20 ;  /* 0x000000740814723c */ /* 0x000fe20000041814 */
[----:B------:R-:W-:Y:S01]  /*a3b0*/  FADD.FTZ R179, R179, R188 ;  /* 0x000000bcb3b37221 */ /* 0x000fe20000010000 */
[----:B------:R-:W-:-:S06]  /*a3c0*/  FADD.FTZ R183, R184, R183 ;  /* 0x000000b7b8b77221 */ /* 0x000fcc0000010000 */
[C---:B------:R-:W-:Y:S01]  /*a3d0*/  HMMA.16816.F32.BF16 R24, R8.reuse, R118, R24 ;  /* 0x000000760818723c */ /* 0x040fe20000041818 */
[----:B------:R-:W3:Y:S07]  /*a3e0*/  LDSM.16.MT88.4 R116, [R162+0x5000] ;  /* 0x00500000a274783b */ /* 0x000eee0000004200 */
[C---:B-1----:R-:W-:Y:S08]  /*a3f0*/  HMMA.16816.F32.BF16 R12, R8.reuse, R112, R12 ;  /* 0x00000070080c723c */ /* 0x042ff0000004180c */
[C---:B------:R-:W-:Y:S01]  /*a400*/  HMMA.16816.F32.BF16 R16, R8.reuse, R114, R16 ;  /* 0x000000720810723c */ /* 0x040fe20000041810 */
[----:B------:R-:W1:Y:S07]  /*a410*/  LDSM.16.MT88.4 R112, [R163+0x17000] ;  /* 0x01700000a370783b */ /* 0x000e6e0000004200 */
[C---:B--2---:R-:W-:Y:S08]  /*a420*/  HMMA.16816.F32.BF16 R44, R8.reuse, R124, R44 ;  /* 0x0000007c082c723c */ /* 0x044ff0000004182c */
[C---:B------:R-:W-:Y:S01]  /*a430*/  HMMA.16816.F32.BF16 R48, R8.reuse, R126, R48 ;  /* 0x0000007e0830723c */ /* 0x040fe20000041830 */
[----:B------:R-:W2:Y:S07]  /*a440*/  LDSM.16.MT88.4 R124, [R161+0x5000] ;  /* 0x00500000a17c783b */ /* 0x000eae0000004200 */
[C---:B------:R-:W-:Y:S08]  /*a450*/  HMMA.16816.F32.BF16 R60, R8.reuse, R120, R60 ;  /* 0x00000078083c723c */ /* 0x040ff0000004183c */
[C---:B------:R-:W-:Y:S01]  /*a460*/  HMMA.16816.F32.BF16 R64, R8.reuse, R122, R64 ;  /* 0x0000007a0840723c */ /* 0x040fe20000041840 */
[----:B------:R-:W4:Y:S07]  /*a470*/  LDSM.16.MT88.4 R120, [R167+0x17800] ;  /* 0x01780000a778783b */ /* 0x000f2e0000004200 */
[C---:B---3--:R-:W-:Y:S08]  /*a480*/  HMMA.16816.F32.BF16 R84, R8.reuse, R116, R84 ;  /* 0x000000740854723c */ /* 0x048ff00000041854 */
[C---:B------:R-:W-:Y:S01]  /*a490*/  HMMA.16816.F32.BF16 R88, R8.reuse, R118, R88 ;  /* 0x000000760858723c */ /* 0x040fe20000041858 */
[----:B------:R-:W3:Y:S07]  /*a4a0*/  LDSM.16.MT88.4 R116, [R163+0x13800] ;  /* 0x01380000a374783b */ /* 0x000eee0000004200 */
        /* <DEDUP_REMOVED lines=14> */
[C---:B-1----:R-:W-:Y:S08]  /*a590*/  HMMA.16816.F32.BF16 R76, R8.reuse, R112, R76 ;  /* 0x00000070084c723c */ /* 0x042ff0000004184c */
[C---:B------:R-:W-:Y:S01]  /*a5a0*/  HMMA.16816.F32.BF16 R80, R8.reuse, R114, R80 ;  /* 0x000000720850723c */ /* 0x040fe20000041850 */
[----:B------:R-:W1:Y:S07]  /*a5b0*/  LDSM.16.MT88.4 R112, [R163+0x15800] ;  /* 0x01580000a370783b */ /* 0x000e6e0000004200 */
[C---:B--2---:R-:W-:Y:S08]  /*a5c0*/  HMMA.16816.F32.BF16 R92, R8.reuse, R124, R92 ;  /* 0x0000007c085c723c */ /* 0x044ff0000004185c */
[----:B------:R-:W-:Y:S01]  /*a5d0*/  HMMA.16816.F32.BF16 R96, R8, R126, R96 ;  /* 0x0000007e0860723c */ /* 0x000fe20000041860 */
[----:B------:R-:W-:Y:S01]  /*a5e0*/  F2FP.BF16.F32.PACK_AB R8, R187, R200 ;  /* 0x000000c8bb08723e */ /* 0x000fe200000010ff */
[----:B------:R-:W-:Y:S01]  /*a5f0*/  FADD.FTZ R200, R200, R179 ;  /* 0x000000b3c8c87221 */ /* 0x000fe20000010000 */
[----:B------:R-:W-:Y:S01]  /*a600*/  F2FP.BF16.F32.PACK_AB R9, R207, R168 ;  /* 0x000000a8cf09723e */ /* 0x000fe200000010ff */
[----:B------:R-:W-:Y:S01]  /*a610*/  FADD.FTZ R168, R168, R183 ;  /* 0x000000b7a8a87221 */ /* 0x000fe20000010000 */
[----:B------:R-:W-:Y:S01]  /*a620*/  F2FP.BF16.F32.PACK_AB R10, R205, R202 ;  /* 0x000000cacd0a723e */ /* 0x000fe200000010ff */
[----:B------:R-:W-:Y:S01]  /*a630*/  FADD.FTZ R187, R187, R200 ;  /* 0x000000c8bbbb7221 */ /* 0x000fe20000010000 */
[----:B------:R-:W-:Y:S01]  /*a640*/  F2FP.BF16.F32.PACK_AB R11, R165, R164 ;  /* 0x000000a4a50b723e */ /* 0x000fe200000010ff */
[----:B------:R-:W-:Y:S01]  /*a650*/  FADD.FTZ R207, R207, R168 ;  /* 0x000000a8cfcf7221 */ /* 0x000fe20000010000 */
[----:B------:R-:W-:Y:S01]  /*a660*/  @P4 IADD3 R200, PT, PT, R186, -0x4, RZ ;  /* 0xfffffffcbac84810 */ /* 0x000fe20007ffe0ff */
[----:B------:R-:W-:-:S02]  /*a670*/  FADD.FTZ R202, R202, R187 ;  /* 0x000000bbcaca7221 */ /* 0x000fc40000010000 */
[----:B------:R-:W-:Y:S02]  /*a680*/  FADD.FTZ R164, R164, R207 ;  /* 0x000000cfa4a47221 */ /* 0x000fe40000010000 */
[----:B----4-:R-:W-:Y:S01]  /*a690*/  HMMA.16816.F32.BF16 R68, R8, R120, R68 ;  /* 0x000000780844723c */ /* 0x010fe20000041844 */
[----:B------:R-:W-:Y:S01]  /*a6a0*/  FADD.FTZ R203, R205, R202 ;  /* 0x000000cacdcb7221 */ /* 0x000fe20000010000 */
[----:B------:R-:W-:-:S06]  /*a6b0*/  FADD.FTZ R201, R165, R164 ;  /* 0x000000a4a5c97221 */ /* 0x000fcc0000010000 */
[C---:B------:R-:W-:Y:S08]  /*a6c0*/  HMMA.16816.F32.BF16 R72, R8.reuse, R122, R72 ;  /* 0x0000007a0848723c */ /* 0x040ff00000041848 */
[C---:B------:R-:W-:Y:S01]  /*a6d0*/  HMMA.16816.F32.BF16 R128, R8.reuse, R152, R12 ;  /* 0x000000980880723c */ /* 0x040fe2000004180c */
[----:B------:R-:W2:Y:S07]  /*a6e0*/  LDSM.16.MT88.4 R12, [R161+0x1800] ;  /* 0x00180000a10c783b */ /* 0x000eae0000004200 */
[C---:B------:R-:W-:Y:S01]  /*a6f0*/  HMMA.16816.F32.BF16 R124, R8.reuse, R154, R16 ;  /* 0x0000009a087c723c */ /* 0x040fe20000041810 */
[----:B------:R-:W4:Y:S07]  /*a700*/  LDSM.16.MT88.4 R16, [R161+0x3800] ;  /* 0x00380000a110783b */ /* 0x000f2e0000004200 */
[C---:B---3--:R-:W-:Y:S01]  /*a710*/  HMMA.16816.F32.BF16 R120, R8.reuse, R116, R20 ;  /* 0x000000740878723c */ /* 0x048fe20000041814 */
[----:B------:R-:W3:Y:S07]  /*a720*/  LDSM.16.MT88.4 R20, [R161+0x5800] ;  /* 0x00580000a114783b */ /* 0x000eee0000004200 */
        /* <DEDUP_REMOVED lines=13> */
[C---:B--2---:R-:W-:Y:S08]  /*a800*/  HMMA.16816.F32.BF16 R104, R8.reuse, R12, R104 ;  /* 0x0000000c0868723c */ /* 0x044ff00000041868 */
[C---:B------:R-:W-:Y:S08]  /*a810*/  HMMA.16816.F32.BF16 R100, R8.reuse, R14, R100 ;  /* 0x0000000e0864723c */ /* 0x040ff00000041864 */
[C---:B----4-:R-:W-:Y:S08]  /*a820*/  HMMA.16816.F32.BF16 R60, R8.reuse, R16, R60 ;  /* 0x00000010083c723c */ /* 0x050ff0000004183c */
[C---:B------:R-:W-:Y:S08]  /*a830*/  HMMA.16816.F32.BF16 R64, R8.reuse, R18, R64 ;  /* 0x000000120840723c */ /* 0x040ff00000041840 */
[C---:B---3--:R-:W-:Y:S08]  /*a840*/  HMMA.16816.F32.BF16 R92, R8.reuse, R20, R92 ;  /* 0x00000014085c723c */ /* 0x048ff0000004185c */
[----:B------:R-:W-:Y:S01]  /*a850*/  HMMA.16816.F32.BF16 R96, R8, R22, R96 ;  /* 0x000000160860723c */ /* 0x000fe20000041860 */
[----:B------:R-:W-:-:S04]  /*a860*/  NOP ;  /* 0x0000000000007918 */ /* 0x000fc80000000000 */
[----:B------:R-:W-:-:S15]  /*a870*/  @P4 BRA `(.L_x_353) ;  /* 0x0000000000044947 */ /* 0x000fde0003800000 */
.L_x_350:
[----:B------:R-:W-:-:S07]  /*a880*/  IADD3 R200, PT, PT, R2, -0x1, RZ ;  /* 0xffffffff02c87810 */ /* 0x000fce0007ffe0ff */
.L_x_353:
[----:B------:R-:W-:-:S13]  /*a890*/  ISETP.GE.AND P1, PT, R200, R197, PT ;  /* 0x000000c5c800720c */ /* 0x000fda0003f26270 */
[----:B------:R-:W-:Y:S05]  /*a8a0*/  @!P1 BRA `(.L_x_354) ;  /* 0x0000003000389947 */ /* 0x000fea0003800000 */
[----:B------:R-:W-:Y:S01]  /*a8b0*/  IMAD.SHL.U32 R2, R5, 0x20, RZ ;  /* 0x0000002005027824 */ /* 0x000fe200078e00ff */
[----:B------:R-:W-:Y:S01]  /*a8c0*/  LOP3.LUT R8, R185, 0x1c0, R0, 0xf8, !PT ;  /* 0x000001c0b9087812 */ /* 0x000fe200078ef800 */
[----:B------:R-:W1:Y:S01]  /*a8d0*/  LDCU.64 UR6, c[0x0][0x3c0] ;  /* 0x00007800ff0677ac */ /* 0x000e620008000a00 */
[--C-:B------:R-:W-:Y:S01]  /*a8e0*/  SHF.R.U32.HI R177, RZ, 0x1, R5.reuse ;  /* 0x00000001ffb17819 */ /* 0x100fe20000011605 */
[----:B------:R-:W-:Y:S01]  /*a8f0*/  IMAD.SHL.U32 R188, R5, 0x2, RZ ;  /* 0x0000000205bc7824 */ /* 0x000fe200078e00ff */
[----:B------:R-:W-:Y:S01]  /*a900*/  LOP3.LUT R7, R0, 0x200, RZ, 0xc0, !PT ;  /* 0x0000020000077812 */ /* 0x000fe200078ec0ff */
[----:B------:R-:W-:Y:S01]  /*a910*/  VIADD R186, R192, 0x8 ;  /* 0x00000008c0ba7836 */ /* 0x000fe20000000000 */
[----:B------:R-:W-:Y:S01]  /*a920*/  LOP3.LUT R187, R0, 0x400, RZ, 0xc0, !PT ;  /* 0x0000040000bb7812 */ /* 0x000fe200078ec0ff */
[----:B------:R-:W2:Y:S01]  /*a930*/  LDCU UR4, c[0x0][0x45c] ;  /* 0x00008b80ff0477ac */ /* 0x000ea20008000800 */
[C---:B------:R-:W-:Y:S02]  /*a940*/  LOP3.LUT R6, R8.reuse, 0x8, R5, 0x78, !PT ;  /* 0x0000000808067812 */ /* 0x040fe400078e7805 */
[----:B------:R-:W-:-:S02]  /*a950*/  LOP3.LUT R177, R8, 0x8, R177, 0x78, !PT ;  /* 0x0000000808b17812 */ /* 0x000fc400078e78b1 */
[----:B------:R-:W-:Y:S01]  /*a960*/  LOP3.LUT R2, R7, 0x7c00, R2, 0xf8, !PT ;  /* 0x00007c0007027812 */ /* 0x000fe200078ef802 */
[----:B------:R-:W-:Y:S01]  /*a970*/  IMAD R187, R6, 0x2, R187 ;  /* 0x0000000206bb7824 */ /* 0x000fe200078e02bb */
[----:B------:R-:W-:Y:S02]  /*a980*/  MOV R184, 0x20 ;  /* 0x0000002000b87802 */ /* 0x000fe40000000f00 */
[----:B------:R-:W-:Y:S01]  /*a990*/  LOP3.LUT R182, R2, R177, RZ, 0xfc, !PT ;  /* 0x000000b102b67212 */ /* 0x000fe200078efcff */
[----:B------:R-:W-:Y:S01]  /*a9a0*/  VIADD R187, R187, UR5 ;  /* 0x00000005bbbb7c36 */ /* 0x000fe20008000000 */
[----:B------:R-:W-:Y:S01]  /*a9b0*/  LOP3.LUT R177, R177, 0x200, R0, 0xf8, !PT ;  /* 0x00000200b1b17812 */ /* 0x000fe200078ef800 */
[----:B------:R-:W-:Y:S01]  /*a9c0*/  IMAD.MOV.U32 R2, RZ, RZ, R3 ;  /* 0x000000ffff027224 */ /* 0x000fe200078e0003 */
[----:B------:R-:W-:Y:S01]  /*a9d0*/  LEA R182, R182, UR5, 0x1 ;  /* 0x00000005b6b67c11 */ /* 0x000fe2000f8e08ff */
[----:B------:R-:W-:Y:S01]  /*a9e0*/  IMAD.IADD R185, R187, 0x1, R4 ;  /* 0x00000001bbb97824 */ /* 0x000fe200078e0204 */
[----:B------:R-:W-:Y:S01]  /*a9f0*/  SEL R184, R184, 0xffffffe0, !P0 ;  /* 0xffffffe0b8b87807 */ /* 0x000fe20004000000 */
[----:B------:R-:W-:Y:S01]  /*aa00*/  IMAD.MOV.U32 R0, RZ, RZ, R132 ;  /* 0x000000ffff007224 */ /* 0x000fe200078e0084 */
[----:B------:R-:W-:Y:S01]  /*aa10*/  LEA R177, R177, UR5, 0x1 ;  /* 0x00000005b1b17c11 */ /* 0x000fe2000f8e08ff */
[--C-:B------:R-:W-:Y:S01]  /*aa20*/  IMAD.IADD R181, R4, 0x1, R182.reuse ;  /* 0x0000000104b57824 */ /* 0x100fe200078e02b6 */
[----:B------:R-:W-:Y:S01]  /*aa30*/  LOP3.LUT R188, R188, 0x6, RZ, 0xc0, !PT ;  /* 0x00000006bcbc7812 */ /* 0x000fe200078ec0ff */
[C---:B------:R-:W-:Y:S01]  /*aa40*/  IMAD.IADD R178, R184.reuse, 0x1, R182 ;  /* 0x00000001b8b27824 */ /* 0x040fe200078e02b6 */
[----:B------:R-:W-:Y:S01]  /*aa50*/  IADD3 R179, PT, PT, R187, R184, RZ ;  /* 0x000000b8bbb37210 */ /* 0x000fe20007ffe0ff */
[C---:B------:R-:W-:Y:S01]  /*aa60*/  VIADD R204, R177.reuse, 0x12000 ;  /* 0x00012000b1cc7836 */ /* 0x040fe20000000000 */
[----:B------:R-:W-:Y:S01]  /*aa70*/  IADD3 R202, PT, PT, R177, 0x12040, RZ ;  /* 0x00012040b1ca7810 */ /* 0x000fe20007ffe0ff */
[C---:B------:R-:W-:Y:S01]  /*aa80*/  IMAD.IADD R176, R184.reuse, 0x1, R177 ;  /* 0x00000001b8b07824 */ /* 0x040fe200078e02b1 */
[----:B-1----:R-:W-:Y:S01]  /*aa90*/  USHF.L.U64.HI UR8, UR6, 0x5, UR7 ;  /* 0x0000000506087899 */ /* 0x002fe20008010207 */
[C---:B------:R-:W-:Y:S01]  /*aaa0*/  IMAD.IADD R183, R184.reuse, 0x1, R185 ;  /* 0x00000001b8b77824 */ /* 0x040fe200078e02b9 */
[----:B------:R-:W-:Y:S01]  /*aab0*/  USHF.L.U32 UR9, UR6, 0x5, URZ ;  /* 0x0000000506097899 */ /* 0x000fe200080006ff */
[----:B------:R-:W-:Y:S01]  /*aac0*/  IMAD.IADD R180, R184, 0x1, R181 ;  /* 0x00000001b8b47824 */ /* 0x000fe200078e02b5 */
[----:B------:R-:W1:Y:S01]  /*aad0*/  LDCU.64 UR6, c[0x0][0x3c0] ;  /* 0x00007800ff0677ac */ /* 0x000e620008000a00 */
[----:B--2---:R-:W-:Y:S09]  /*aae0*/  BRA `(.L_x_355) ;  /* 0x00000000005c7947 */ /* 0x004ff20003800000 */
.L_x_357:
[----:B------:R-:W1:Y:S01]  /*aaf0*/  LDC.64 R4, c[0x0][0x3b8] ;  /* 0x0000ee00ff047b82 */ /* 0x000e620000000a00 */
[----:B------:R-:W-:Y:S04]  /*ab00*/  VIADD R3, R200, 0xffffffff ;  /* 0xffffffffc8037836 */ /* 0x000fe80000000000 */
[C---:B-1----:R-:W-:Y:S04]  /*ab10*/  IMAD.WIDE.U32 R10, R3.reuse, R4, RZ ;  /* 0x00000004030a7225 */ /* 0x042fe800078e00ff */
[----:B------:R-:W-:Y:S01]  /*ab20*/  IMAD R8, R3, R5, R11 ;  /* 0x0000000503087224 */ /* 0x000fe200078e020b */
[CC--:B------:R-:W-:Y:S01]  /*ab30*/  LEA R12, P1, R10.reuse, R196.reuse, 0x7 ;  /* 0x000000c40a0c7211 */ /* 0x0c0fe200078238ff */
        /* <DEDUP_REMOVED lines=18> */
.L_x_355:
[----:B------:R-:W-:Y:S04]  /*ac60*/  DEPBAR.LE SB0, 0x0 ;  /* 0x000080000000791a */ /* 0x000fe80000000000 */
[----:B------:R-:W-:Y:S01]  /*ac70*/  BAR.SYNC.DEFER_BLOCKING 0x0 ;  /* 0x0000000000007b1d */ /* 0x000fe20000010000 */
[C---:B-1----:R-:W-:Y:S04]  /*ac80*/  IMAD.WIDE.U32 R206, R200.reuse, UR6, RZ ;  /* 0x00000006c8ce7c25 */ /* 0x042fe8000f8e00ff */
[----:B------:R-:W-:Y:S01]  /*ac90*/  IMAD R132, R200, UR7, R207 ;  /* 0x00000007c8847c24 */ /* 0x000fe2000f8e02cf */
[-C--:B------:R-:W-:Y:S01]  /*aca0*/  LEA R210, P1, R206, R194.reuse, 0x7 ;  /* 0x000000c2ced27211 */ /* 0x080fe200078238ff */
[----:B------:R-:W-:Y:S01]  /*acb0*/  IMAD R205, R200, 0x40, R188 ;  /* 0x00000040c8cd7824 */ /* 0x000fe200078e02bc */
[C---:B------:R-:W-:Y:S02]  /*acc0*/  LEA R3, P0, R206.reuse, UR9, 0x6 ;  /* 0x00000009ce037c11 */ /* 0x040fe4000f8030ff */
[C-C-:B------:R-:W-:Y:S01]  /*acd0*/  LEA.HI.X R211, R206.reuse, R193, R132.reuse, 0x7, P1 ;  /* 0x000000c1ced37211 */ /* 0x140fe200008f3c84 */
[C---:B------:R-:W-:Y:S01]  /*ace0*/  VIADD R207, R205.reuse, 0x9 ;  /* 0x00000009cdcf7836 */ /* 0x040fe20000000000 */
[----:B------:R-:W-:Y:S01]  /*acf0*/  LEA.HI.X R134, R206, UR8, R132, 0x6, P0 ;  /* 0x00000008ce867c11 */ /* 0x000fe200080f3484 */
[----:B------:R-:W-:Y:S01]  /*ad00*/  VIADD R223, R205, 0x10 ;  /* 0x00000010cddf7836 */ /* 0x000fe20000000000 */
[----:B------:R-:W-:Y:S01]  /*ad10*/  LEA R208, P0, R3, R194, 0x1 ;  /* 0x000000c203d07211 */ /* 0x000fe200078008ff */
[C---:B------:R-:W-:Y:S01]  /*ad20*/  VIADD R221, R205.reuse, 0x11 ;  /* 0x00000011cddd7836 */ /* 0x040fe20000000000 */
[----:B------:R-:W-:Y:S01]  /*ad30*/  ISETP.GT.AND P1, PT, R186, R205, PT ;  /* 0x000000cdba00720c */ /* 0x000fe20003f24270 */
[----:B------:R-:W-:Y:S01]  /*ad40*/  VIADD R219, R205, 0x18 ;  /* 0x00000018cddb7836 */ /* 0x000fe20000000000 */
[----:B------:R-:W-:Y:S01]  /*ad50*/  LEA.HI.X R209, R3, R193, R134, 0x1, P0 ;  /* 0x000000c103d17211 */ /* 0x000fe200000f0c86 */
[C---:B------:R-:W-:Y:S01]  /*ad60*/  VIADD R3, R205.reuse, 0x1 ;  /* 0x00000001cd037836 */ /* 0x040fe20000000000 */
[----:B------:R-:W-:Y:S01]  /*ad70*/  ISETP.GT.AND P4, PT, R192, R205, PT ;  /* 0x000000cdc000720c */ /* 0x000fe20003f84270 */
[C---:B------:R-:W-:Y:S01]  /*ad80*/  VIADD R217, R205.reuse, 0x19 ;  /* 0x00000019cdd97836 */ /* 0x040fe20000000000 */
[C---:B------:R-:W-:Y:S01]  /*ad90*/  ISETP.GE.AND P5, PT, R205.reuse, R191, PT ;  /* 0x000000bfcd00720c */ /* 0x040fe20003fa6270 */
[C---:B------:R-:W-:Y:S01]  /*ada0*/  VIADD R237, R205.reuse, 0x20 ;  /* 0x00000020cded7836 */ /* 0x040fe20000000000 */
[----:B------:R-:W-:Y:S01]  /*adb0*/  @!PT LDS RZ, [RZ] ;  /* 0x00000000fffff984 */ /* 0x000fe20000000800 */
[----:B------:R-:W-:Y:S01]  /*adc0*/  @!PT LDS RZ, [RZ] ;  /* 0x00000000fffff984 */ /* 0x000fe20000000800 */
[----:B------:R-:W-:Y:S01]  /*add0*/  @!PT LDS RZ, [RZ] ;  /* 0x00000000fffff984 */ /* 0x000fe20000000800 */
[----:B------:R-:W-:Y:S01]  /*ade0*/  LDGSTS.E.BYPASS.LTC128B.128 [R199+0x12000], desc[UR12][R210.64] ;  /* 0x12000000d2c77fae */ /* 0x000fe2000b981a0c */
[-C--:B------:R-:W-:Y:S01]  /*adf0*/  ISETP.GT.AND P0, PT, R186, R3.reuse, PT ;  /* 0x00000003ba00720c */ /* 0x080fe20003f04270 */
[C---:B------:R-:W-:Y:S01]  /*ae00*/  VIADD R235, R205.reuse, 0x21 ;  /* 0x00000021cdeb7836 */ /* 0x040fe20000000000 */
[C---:B------:R-:W-:Y:S03]  /*ae10*/  ISETP.GT.AND P3, PT, R192.reuse, R3, PT ;  /* 0x00000003c000720c */ /* 0x040fe60003f64270 */
[----:B------:R-:W-:Y:S01]  /*ae20*/  LDGSTS.E.BYPASS.LTC128B.128 [R199+0x14000], desc[UR12][R210.64+0x80] ;  /* 0x14000080d2c77fae */ /* 0x000fe2000b981a0c */
[C---:B------:R-:W-:Y:S02]  /*ae30*/  VIADD R229, R205.reuse, 0x28 ;  /* 0x00000028cde57836 */ /* 0x040fe40000000000 */
[C---:B------:R-:W-:Y:S03]  /*ae40*/  VIADD R227, R205.reuse, 0x29 ;  /* 0x00000029cde37836 */ /* 0x040fe60000000000 */
[----:B------:R-:W-:Y:S01]  /*ae50*/  LDGSTS.E.BYPASS.LTC128B.128 [R199+0x16000], desc[UR12][R210.64+0x100] ;  /* 0x16000100d2c77fae */ /* 0x000fe2000b981a0c */
[C---:B------:R-:W-:Y:S05]  /*ae60*/  VIADD R251, R205.reuse, 0x31 ;  /* 0x00000031cdfb7836 */ /* 0x040fea0000000000 */
[----:B------:R-:W-:Y:S06]  /*ae70*/  LDGSTS.E.BYPASS.LTC128B.128 [R199+0x13000], desc[UR12][R208.64] ;  /* 0x13000000d0c77fae */ /* 0x000fec000b981a0c */
[----:B------:R-:W-:Y:S06]  /*ae80*/  LDGSTS.E.BYPASS.LTC128B.128 [R199+0x15000], desc[UR12][R208.64+0x80] ;  /* 0x15000080d0c77fae */ /* 0x000fec000b981a0c */
[----:B------:R1:W-:Y:S06]  /*ae90*/  LDGSTS.E.BYPASS.LTC128B.128 [R199+0x17000], desc[UR12][R208.64+0x100] ;  /* 0x17000100d0c77fae */ /* 0x0003ec000b981a0c */
[----:B------:R-:W-:Y:S06]  /*aea0*/  LDSM.16.M88.4 R136, [R182] ;  /* 0x00000000b688783b */ /* 0x000fec0000000200 */
[----:B------:R-:W2:Y:S06]  /*aeb0*/  LDSM.16.M88.4 R140, [R187+0xc000] ;  /* 0x00c00000bb8c783b */ /* 0x000eac0000000200 */
[----:B------:R-:W3:Y:S06]  /*aec0*/  LDSM.16.M88.4 R144, [R187+0xc800] ;  /* 0x00c80000bb90783b */ /* 0x000eec0000000200 */
[----:B------:R-:W4:Y:S01]  /*aed0*/  LDSM.16.M88.4 R148, [R187+0xd000] ;  /* 0x00d00000bb94783b */ /* 0x000f220000000200 */
[C---:B-1----:R-:W-:Y:S05]  /*aee0*/  VIADD R209, R205.reuse, 0x8 ;  /* 0x00000008cdd17836 */ /* 0x042fea0000000000 */
[----:B------:R-:W0:Y:S06]  /*aef0*/  LDGDEPBAR ;  /* 0x00000000000079af */ /* 0x000e2c0000000000 */
[----:B------:R-:W1:Y:S06]  /*af00*/  LDSM.16.M88.4 R152, [R187+0xd800] ;  /* 0x00d80000bb98783b */ /* 0x000e6c0000000200 */
[----:B------:R-:W-:Y:S06]  /*af10*/  LDSM.16.M88.4 R156, [R178] ;  /* 0x00000000b29c783b */ /* 0x000fec0000000200 */
[----:B------:R-:W5:Y:S01]  /*af20*/  LDSM.16.M88.4 R160, [R179+0xc000] ;  /* 0x00c00000b3a0783b */ /* 0x000f620000000200 */
[C---:B--2---:R-:W-:Y:S05]  /*af30*/  HMMA.16816.F32.BF16 R4, R136.reuse, R140, RZ ;  /* 0x0000008c8804723c */ /* 0x044fea00000418ff */
[----:B------:R-:W2:Y:S06]  /*af40*/  LDSM.16.M88.4 R164, [R179+0xc800] ;  /* 0x00c80000b3a4783b */ /* 0x000eac0000000200 */
[----:B------:R-:W-:Y:S01]  /*af50*/  LDSM.16.M88.4 R168, [R179+0xd800] ;  /* 0x00d80000b3a8783b */ /* 0x000fe20000000200 */
[C---:B------:R-:W-:Y:S05]  /*af60*/  HMMA.16816.F32.BF16 R8, R136.reuse, R142, RZ ;  /* 0x0000008e8808723c */ /* 0x040fea00000418ff */
[----:B------:R-:W2:Y:S03]  /*af70*/  LDSM.16.M88.4 R140, [R179+0xd000] ;  /* 0x00d00000b38c783b */ /* 0x000ea60000000200 */
[C---:B---3--:R-:W-:Y:S03]  /*af80*/  HMMA.16816.F32.BF16 R12, R136.reuse, R144, RZ ;  /* 0x00000090880c723c */ /* 0x048fe600000418ff */
[----:B------:R-:W-:Y:S05]  /*af90*/  LDSM.16.M88.4 R172, [R181] ;  /* 0x00000000b5ac783b */ /* 0x000fea0000000200 */
[C---:B------:R-:W-:Y:S01]  /*afa0*/  HMMA.16816.F32.BF16 R16, R136.reuse, R146, RZ ;  /* 0x000000928810723c */ /* 0x040fe200000418ff */
[----:B------:R-:W3:Y:S06]  /*afb0*/  LDSM.16.M88.4 R144, [R185+0xc000] ;  /* 0x00c00000b990783b */ /* 0x000eec0000000200 */
[----:B------:R-:W-:Y:S01]  /*afc0*/  LDSM.16.M88.4 R132, [R180] ;  /* 0x00000000b484783b */ /* 0x000fe20000000200 */
[C---:B----4-:R-:W-:Y:S08]  /*afd0*/  HMMA.16816.F32.BF16 R20, R136.reuse, R148, RZ ;  /* 0x000000948814723c */ /* 0x050ff000000418ff */
[C---:B------:R-:W-:Y:S01]  /*afe0*/  HMMA.16816.F32.BF16 R24, R136.reuse, R150, RZ ;  /* 0x000000968818723c */ /* 0x040fe200000418ff */
[----:B------:R-:W-:Y:S07]  /*aff0*/  LDSM.16.M88.4 R148, [R185+0xd000] ;  /* 0x00d00000b994783b */ /* 0x000fee0000000200 */
[C---:B-1----:R-:W-:Y:S08]  /*b000*/  HMMA.16816.F32.BF16 R28, R136.reuse, R152, RZ ;  /* 0x00000098881c723c */ /* 0x042ff000000418ff */
[----:B------:R-:W-:Y:S01]  /*b010*/  HMMA.16816.F32.BF16 R32, R136, R154, RZ ;  /* 0x0000009a8820723c */ /* 0x000fe200000418ff */
[----:B------:R-:W1:Y:S06]  /*b020*/  LDSM.16.M88.4 R136, [R185+0xc800] ;  /* 0x00c80000b988783b */ /* 0x000e6c0000000200 */
[----:B------:R-:W4:Y:S01]  /*b030*/  LDSM.16.M88.4 R152, [R185+0xd800] ;  /* 0x00d80000b998783b */ /* 0x000f220000000200 */
[C---:B-----5:R-:W-:Y:S08]  /*b040*/  HMMA.16816.F32.BF16 R4, R156.reuse, R160, R4 ;  /* 0x000000a09c04723c */ /* 0x060ff00000041804 */
[C---:B------:R-:W-:Y:S01]  /*b050*/  HMMA.16816.F32.BF16 R8, R156.reuse, R162, R8 ;  /* 0x000000a29c08723c */ /* 0x040fe20000041808 */
[----:B------:R-:W-:Y:S07]  /*b060*/  LDSM.16.M88.4 R160, [R178+0x4000] ;  /* 0x00400000b2a0783b */ /* 0x000fee0000000200 */
[C---:B--2---:R-:W-:Y:S08]  /*b070*/  HMMA.16816.F32.BF16 R12, R156.reuse, R164, R12 ;  /* 0x000000a49c0c723c */ /* 0x044ff0000004180c */
[C---:B------:R-:W-:Y:S01]  /*b080*/  HMMA.16816.F32.BF16 R16, R156.reuse, R166, R16 ;  /* 0x000000a69c10723c */ /* 0x040fe20000041810 */
[----:B------:R-:W-:Y:S07]  /*b090*/  LDSM.16.M88.4 R164, [R179+0xe000] ;  /* 0x00e00000b3a4783b */ /* 0x000fee0000000200 */
[C---:B------:R-:W-:Y:S08]  /*b0a0*/  HMMA.16816.F32.BF16 R20, R156.reuse, R140, R20 ;  /* 0x0000008c9c14723c */ /* 0x040ff00000041814 */
[C---:B------:R-:W-:Y:S01]  /*b0b0*/  HMMA.16816.F32.BF16 R24, R156.reuse, R142, R24 ;  /* 0x0000008e9c18723c */ /* 0x040fe20000041818 */
[----:B------:R-:W2:Y:S07]  /*b0c0*/  LDSM.16.M88.4 R140, [R183+0xc000] ;  /* 0x00c00000b78c783b */ /* 0x000eae0000000200 */
[C---:B------:R-:W-:Y:S08]  /*b0d0*/  HMMA.16816.F32.BF16 R28, R156.reuse, R168, R28 ;  /* 0x000000a89c1c723c */ /* 0x040ff0000004181c */
[----:B------:R-:W-:Y:S01]  /*b0e0*/  HMMA.16816.F32.BF16 R32, R156, R170, R32 ;  /* 0x000000aa9c20723c */ /* 0x000fe20000041820 */
[----:B------:R-:W-:Y:S06]  /*b0f0*/  LDSM.16.M88.4 R156, [R187+0xe000] ;  /* 0x00e00000bb9c783b */ /* 0x000fec0000000200 */
[----:B------:R-:W-:Y:S01]  /*b100*/  LDSM.16.M88.4 R168, [R179+0xe800] ;  /* 0x00e80000b3a8783b */ /* 0x000fe20000000200 */
[C---:B---3--:R-:W-:Y:S08]  /*b110*/  HMMA.16816.F32.BF16 R4, R172.reuse, R144, R4 ;  /* 0x00000090ac04723c */ /* 0x048ff00000041804 */
[C---:B------:R-:W-:Y:S01]  /*b120*/  HMMA.16816.F32.BF16 R8, R172.reuse, R146, R8 ;  /* 0x00000092ac08723c */ /* 0x040fe20000041808 */
[----:B------:R-:W-:Y:S07]  /*b130*/  LDSM.16.M88.4 R144, [R183+0xd000] ;  /* 0x00d00000b790783b */ /* 0x000fee0000000200 */
[C---:B-1----:R-:W-:Y:S08]  /*b140*/  HMMA.16816.F32.BF16 R12, R172.reuse, R136, R12 ;  /* 0x00000088ac0c723c */ /* 0x042ff0000004180c */
[C---:B------:R-:W-:Y:S01]  /*b150*/  HMMA.16816.F32.BF16 R16, R172.reuse, R138, R16 ;  /* 0x0000008aac10723c */ /* 0x040fe20000041810 */
[----:B------:R-:W1:Y:S07]  /*b160*/  LDSM.16.M88.4 R136, [R183+0xc800] ;  /* 0x00c80000b788783b */ /* 0x000e6e0000000200 */
[C---:B------:R-:W-:Y:S08]  /*b170*/  HMMA.16816.F32.BF16 R20, R172.reuse, R148, R20 ;  /* 0x00000094ac14723c */ /* 0x040ff00000041814 */
[C---:B------:R-:W-:Y:S01]  /*b180*/  HMMA.16816.F32.BF16 R24, R172.reuse, R150, R24 ;  /* 0x00000096ac18723c */ /* 0x040fe20000041818 */
[----:B------:R-:W3:Y:S07]  /*b190*/  LDSM.16.M88.4 R148, [R183+0xd800] ;  /* 0x00d80000b794783b */ /* 0x000eee0000000200 */
[C---:B----4-:R-:W-:Y:S08]  /*b1a0*/  HMMA.16816.F32.BF16 R28, R172.reuse, R152, R28 ;  /* 0x00000098ac1c723c */ /* 0x050ff0000004181c */
[----:B------:R-:W-:Y:S01]  /*b1b0*/  HMMA.16816.F32.BF16 R32, R172, R154, R32 ;  /* 0x0000009aac20723c */ /* 0x000fe20000041820 */
[----:B------:R-:W4:Y:S07]  /*b1c0*/  LDSM.16.M88.4 R152, [R182+0x4000] ;  /* 0x00400000b698783b */ /* 0x000f2e0000000200 */
[C---:B--2---:R-:W-:Y:S08]  /*b1d0*/  HMMA.16816.F32.BF16 R4, R132.reuse, R140, R4 ;  /* 0x0000008c8404723c */ /* 0x044ff00000041804 */
[C---:B------:R-:W-:Y:S01]  /*b1e0*/  HMMA.16816.F32.BF16 R8, R132.reuse, R142, R8 ;  /* 0x0000008e8408723c */ /* 0x040fe20000041808 */
[----:B------:R-:W2:Y:S07]  /*b1f0*/  LDSM.16.M88.4 R140, [R187+0xe800] ;  /* 0x00e80000bb8c783b */ /* 0x000eae0000000200 */
[C---:B-1----:R-:W-:Y:S08]  /*b200*/  HMMA.16816.F32.BF16 R12, R132.reuse, R136, R12 ;  /* 0x00000088840c723c */ /* 0x042ff0000004180c */
[C---:B------:R-:W-:Y:S01]  /*b210*/  HMMA.16816.F32.BF16 R16, R132.reuse, R138, R16 ;  /* 0x0000008a8410723c */ /* 0x040fe20000041810 */
[----:B------:R-:W1:Y:S07]  /*b220*/  LDSM.16.M88.4 R136, [R187+0xf000] ;  /* 0x00f00000bb88783b */ /* 0x000e6e0000000200 */
[C---:B------:R-:W-:Y:S08]  /*b230*/  HMMA.16816.F32.BF16 R20, R132.reuse, R144, R20 ;  /* 0x000000908414723c */ /* 0x040ff00000041814 */
[C---:B------:R-:W-:Y:S01]  /*b240*/  HMMA.16816.F32.BF16 R24, R132.reuse, R146, R24 ;  /* 0x000000928418723c */ /* 0x040fe20000041818 */
[----:B------:R-:W5:Y:S07]  /*b250*/  LDSM.16.M88.4 R144, [R187+0xf800] ;  /* 0x00f80000bb90783b */ /* 0x000f6e0000000200 */
[C---:B---3--:R-:W-:Y:S08]  /*b260*/  HMMA.16816.F32.BF16 R28, R132.reuse, R148, R28 ;  /* 0x00000094841c723c */ /* 0x048ff0000004181c */
[----:B------:R-:W-:Y:S01]  /*b270*/  HMMA.16816.F32.BF16 R32, R132, R150, R32 ;  /* 0x000000968420723c */ /* 0x000fe20000041820 */
[----:B------:R-:W3:Y:S06]  /*b280*/  LDSM.16.M88.4 R132, [R179+0xf000] ;  /* 0x00f00000b384783b */ /* 0x000eec0000000200 */
[----:B------:R-:W3:Y:S01]  /*b290*/  LDSM.16.M88.4 R148, [R179+0xf800] ;  /* 0x00f80000b394783b */ /* 0x000ee20000000200 */
[C---:B----4-:R-:W-:Y:S08]  /*b2a0*/  HMMA.16816.F32.BF16 R4, R152.reuse, R156, R4 ;  /* 0x0000009c9804723c */ /* 0x050ff00000041804 */
[C---:B------:R-:W-:Y:S01]  /*b2b0*/  HMMA.16816.F32.BF16 R8, R152.reuse, R158, R8 ;  /* 0x0000009e9808723c */ /* 0x040fe20000041808 */
[----:B------:R-:W-:Y:S07]  /*b2c0*/  LDSM.16.M88.4 R156, [R183+0xe000] ;  /* 0x00e00000b79c783b */ /* 0x000fee0000000200 */
[C---:B--2---:R-:W-:Y:S08]  /*b2d0*/  HMMA.16816.F32.BF16 R12, R152.reuse, R140, R12 ;  /* 0x0000008c980c723c */ /* 0x044ff0000004180c */
[C---:B------:R-:W-:Y:S01]  /*b2e0*/  HMMA.16816.F32.BF16 R16, R152.reuse, R142, R16 ;  /* 0x0000008e9810723c */ /* 0x040fe20000041810 */
[----:B------:R-:W-:Y:S07]  /*b2f0*/  LDSM.16.M88.4 R140, [R185+0xe000] ;  /* 0x00e00000b98c783b */ /* 0x000fee0000000200 */
[C---:B-1----:R-:W-:Y:S08]  /*b300*/  HMMA.16816.F32.BF16 R20, R152.reuse, R136, R20 ;  /* 0x000000889814723c */ /* 0x042ff00000041814 */
[C---:B------:R-:W-:Y:S01]  /*b310*/  HMMA.16816.F32.BF16 R24, R152.reuse, R138, R24 ;  /* 0x0000008a9818723c */ /* 0x040fe20000041818 */
[----:B------:R-:W1:Y:S07]  /*b320*/  LDSM.16.M88.4 R136, [R181+0x4000] ;  /* 0x00400000b588783b */ /* 0x000e6e0000000200 */
[C---:B-----5:R-:W-:Y:S08]  /*b330*/  HMMA.16816.F32.BF16 R28, R152.reuse, R144, R28 ;  /* 0x00000090981c723c */ /* 0x060ff0000004181c */
[----:B------:R-:W-:Y:S01]  /*b340*/  HMMA.16816.F32.BF16 R32, R152, R146, R32 ;  /* 0x000000929820723c */ /* 0x000fe20000041820 */
[----:B------:R-:W2:Y:S06]  /*b350*/  LDSM.16.M88.4 R144, [R185+0xe800] ;  /* 0x00e80000b990783b */ /* 0x000eac0000000200 */
[----:B------:R-:W4:Y:S01]  /*b360*/  LDSM.16.M88.4 R152, [R185+0xf000] ;  /* 0x00f00000b998783b */ /* 0x000f220000000200 */
        /* <DEDUP_REMOVED lines=8> */
[----:B------:R-:W3:Y:S07]  /*b3f0*/  LDSM.16.M88.4 R132, [R185+0xf800] ;  /* 0x00f80000b984783b */ /* 0x000eee0000000200 */
[C---:B------:R-:W-:Y:S08]  /*b400*/  HMMA.16816.F32.BF16 R28, R160.reuse, R148, R28 ;  /* 0x00000094a01c723c */ /* 0x040ff0000004181c */
[----:B------:R-:W-:Y:S01]  /*b410*/  HMMA.16816.F32.BF16 R32, R160, R150, R32 ;  /* 0x00000096a020723c */ /* 0x000fe20000041820 */
[----:B------:R-:W5:Y:S06]  /*b420*/  LDSM.16.M88.4 R148, [R180+0x4000] ;  /* 0x00400000b494783b */ /* 0x000f6c0000000200 */
[----:B------:R-:W-:Y:S01]  /*b430*/  LDSM.16.M88.4 R160, [R187+0x11000] ;  /* 0x01100000bba0783b */ /* 0x000fe20000000200 */
[C---:B-1----:R-:W-:Y:S08]  /*b440*/  HMMA.16816.F32.BF16 R4, R136.reuse, R140, R4 ;  /* 0x0000008c8804723c */ /* 0x042ff00000041804 */
[C---:B------:R-:W-:Y:S01]  /*b450*/  HMMA.16816.F32.BF16 R8, R136.reuse, R142, R8 ;  /* 0x0000008e8808723c */ /* 0x040fe20000041808 */
[----:B------:R-:W1:Y:S07]  /*b460*/  LDSM.16.M88.4 R140, [R183+0xe800] ;  /* 0x00e80000b78c783b */ /* 0x000e6e0000000200 */
        /* <DEDUP_REMOVED lines=8> */
[----:B------:R-:W3:Y:S06]  /*b4f0*/  LDSM.16.M88.4 R132, [R183+0xf800] ;  /* 0x00f80000b784783b */ /* 0x000eec0000000200 */
[----:B------:R-:W4:Y:S01]  /*b500*/  LDSM.16.M88.4 R136, [R182+0x8000] ;  /* 0x00800000b688783b */ /* 0x000f220000000200 */
[C---:B-----5:R-:W-:Y:S08]  /*b510*/  HMMA.16816.F32.BF16 R4, R148.reuse, R156, R4 ;  /* 0x0000009c9404723c */ /* 0x060ff00000041804 */
[C---:B------:R-:W-:Y:S01]  /*b520*/  HMMA.16816.F32.BF16 R8, R148.reuse, R158, R8 ;  /* 0x0000009e9408723c */ /* 0x040fe20000041808 */
[----:B------:R-:W5:Y:S07]  /*b530*/  LDSM.16.M88.4 R156, [R187+0x10800] ;  /* 0x01080000bb9c783b */ /* 0x000f6e0000000200 */
[C---:B-1----:R-:W-:Y:S08]  /*b540*/  HMMA.16816.F32.BF16 R12, R148.reuse, R140, R12 ;  /* 0x0000008c940c723c */ /* 0x042ff0000004180c */
[C---:B------:R-:W-:Y:S01]  /*b550*/  HMMA.16816.F32.BF16 R16, R148.reuse, R142, R16 ;  /* 0x0000008e9410723c */ /* 0x040fe20000041810 */
[----:B------:R-:W1:Y:S07]  /*b560*/  LDSM.16.M88.4 R140, [R178+0x8000] ;  /* 0x00800000b28c783b */ /* 0x000e6e0000000200 */
[C---:B--2---:R-:W-:Y:S08]  /*b570*/  HMMA.16816.F32.BF16 R20, R148.reuse, R144, R20 ;  /* 0x000000909414723c */ /* 0x044ff00000041814 */
[C---:B------:R-:W-:Y:S01]  /*b580*/  HMMA.16816.F32.BF16 R24, R148.reuse, R146, R24 ;  /* 0x000000929418723c */ /* 0x040fe20000041818 */
[----:B------:R-:W-:Y:S07]  /*b590*/  LDSM.16.M88.4 R144, [R179+0x11000] ;  /* 0x01100000b390783b */ /* 0x000fee0000000200 */
[C---:B---3--:R-:W-:Y:S08]  /*b5a0*/  HMMA.16816.F32.BF16 R28, R148.reuse, R132, R28 ;  /* 0x00000084941c723c */ /* 0x048ff0000004181c */
[----:B------:R-:W-:Y:S01]  /*b5b0*/  HMMA.16816.F32.BF16 R32, R148, R134, R32 ;  /* 0x000000869420723c */ /* 0x000fe20000041820 */
[----:B------:R-:W2:Y:S06]  /*b5c0*/  LDSM.16.M88.4 R132, [R179+0x10800] ;  /* 0x01080000b384783b */ /* 0x000eac0000000200 */
[----:B------:R-:W-:Y:S01]  /*b5d0*/  LDSM.16.M88.4 R148, [R181+0x8000] ;  /* 0x00800000b594783b */ /* 0x000fe20000000200 */
[C---:B----4-:R-:W-:Y:S08]  /*b5e0*/  HMMA.16816.F32.BF16 R4, R136.reuse, R152, R4 ;  /* 0x000000988804723c */ /* 0x050ff00000041804 */
[C---:B------:R-:W-:Y:S01]  /*b5f0*/  HMMA.16816.F32.BF16 R8, R136.reuse, R154, R8 ;  /* 0x0000009a8808723c */ /* 0x040fe20000041808 */
[----:B------:R-:W-:Y:S07]  /*b600*/  LDSM.16.M88.4 R152, [R185+0x10000] ;  /* 0x01000000b998783b */ /* 0x000fee0000000200 */
[C---:B-----5:R-:W-:Y:S08]  /*b610*/  HMMA.16816.F32.BF16 R12, R136.reuse, R156, R12 ;  /* 0x0000009c880c723c */ /* 0x060ff0000004180c */
[C---:B------:R-:W-:Y:S01]  /*b620*/  HMMA.16816.F32.BF16 R16, R136.reuse, R158, R16 ;  /* 0x0000009e8810723c */ /* 0x040fe20000041810 */
[----:B------:R-:W-:Y:S07]  /*b630*/  LDSM.16.M88.4 R156, [R185+0x10800] ;  /* 0x01080000b99c783b */ /* 0x000fee0000000200 */
[C---:B------:R-:W-:Y:S08]  /*b640*/  HMMA.16816.F32.BF16 R20, R136.reuse, R160, R20 ;  /* 0x000000a08814723c */ /* 0x040ff00000041814 */
[C---:B------:R-:W-:Y:S01]  /*b650*/  HMMA.16816.F32.BF16 R24, R136.reuse, R162, R24 ;  /* 0x000000a28818723c */ /* 0x040fe20000041818 */
[----:B------:R-:W-:Y:S07]  /*b660*/  LDSM.16.M88.4 R160, [R185+0x11000] ;  /* 0x01100000b9a0783b */ /* 0x000fee0000000200 */
[C---:B------:R-:W-:Y:S08]  /*b670*/  HMMA.16816.F32.BF16 R28, R136.reuse, R164, R28 ;  /* 0x000000a4881c723c */ /* 0x040ff0000004181c */
[----:B------:R-:W-:Y:S01]  /*b680*/  HMMA.16816.F32.BF16 R32, R136, R166, R32 ;  /* 0x000000a68820723c */ /* 0x000fe20000041820 */
[----:B------:R-:W3:Y:S06]  /*b690*/  LDSM.16.M88.4 R136, [R179+0x11800] ;  /* 0x01180000b388783b */ /* 0x000eec0000000200 */
[----:B------:R-:W4:Y:S01]  /*b6a0*/  LDSM.16.M88.4 R164, [R185+0x11800] ;  /* 0x01180000b9a4783b */ /* 0x000f220000000200 */
[C---:B-1----:R-:W-:Y:S08]  /*b6b0*/  HMMA.16816.F32.BF16 R4, R140.reuse, R168, R4 ;  /* 0x000000a88c04723c */ /* 0x042ff00000041804 */
[C---:B------:R-:W-:Y:S01]  /*b6c0*/  HMMA.16816.F32.BF16 R8, R140.reuse, R170, R8 ;  /* 0x000000aa8c08723c */ /* 0x040fe20000041808 */
[----:B------:R-:W-:Y:S07]  /*b6d0*/  LDSM.16.M88.4 R168, [R183+0x10000] ;  /* 0x01000000b7a8783b */ /* 0x000fee0000000200 */
[C---:B--2---:R-:W-:Y:S08]  /*b6e0*/  HMMA.16816.F32.BF16 R12, R140.reuse, R132, R12 ;  /* 0x000000848c0c723c */ /* 0x044ff0000004180c */
[C---:B------:R-:W-:Y:S01]  /*b6f0*/  HMMA.16816.F32.BF16 R16, R140.reuse, R134, R16 ;  /* 0x000000868c10723c */ /* 0x040fe20000041810 */
[----:B------:R-:W1:Y:S07]  /*b700*/  LDSM.16.M88.4 R132, [R180+0x8000] ;  /* 0x00800000b484783b */ /* 0x000e6e0000000200 */
[C---:B------:R-:W-:Y:S08]  /*b710*/  HMMA.16816.F32.BF16 R20, R140.reuse, R144, R20 ;  /* 0x000000908c14723c */ /* 0x040ff00000041814 */
[C---:B------:R-:W-:Y:S08]  /*b720*/  HMMA.16816.F32.BF16 R24, R140.reuse, R146, R24 ;  /* 0x000000928c18723c */ /* 0x040ff00000041818 */
[C---:B---3--:R-:W-:Y:S08]  /*b730*/  HMMA.16816.F32.BF16 R28, R140.reuse, R136, R28 ;  /* 0x000000888c1c723c */ /* 0x048ff0000004181c */
[----:B------:R-:W-:Y:S01]  /*b740*/  HMMA.16816.F32.BF16 R32, R140, R138, R32 ;  /* 0x0000008a8c20723c */ /* 0x000fe20000041820 */
[----:B------:R-:W2:Y:S06]  /*b750*/  LDSM.16.M88.4 R136, [R183+0x10800] ;  /* 0x01080000b788783b */ /* 0x000eac0000000200 */
[----:B------:R-:W3:Y:S01]  /*b760*/  LDSM.16.M88.4 R140, [R183+0x11000] ;  /* 0x01100000b78c783b */ /* 0x000ee20000000200 */
[C---:B------:R-:W-:Y:S08]  /*b770*/  HMMA.16816.F32.BF16 R4, R148.reuse, R152, R4 ;  /* 0x000000989404723c */ /* 0x040ff00000041804 */
[C---:B------:R-:W-:Y:S08]  /*b780*/  HMMA.16816.F32.BF16 R8, R148.reuse, R154, R8 ;  /* 0x0000009a9408723c */ /* 0x040ff00000041808 */
[C---:B------:R-:W-:Y:S08]  /*b790*/  HMMA.16816.F32.BF16 R12, R148.reuse, R156, R12 ;  /* 0x0000009c940c723c */ /* 0x040ff0000004180c */
[C---:B------:R-:W-:Y:S08]  /*b7a0*/  HMMA.16816.F32.BF16 R16, R148.reuse, R158, R16 ;  /* 0x0000009e9410723c */ /* 0x040ff00000041810 */
[C---:B------:R-:W-:Y:S08]  /*b7b0*/  HMMA.16816.F32.BF16 R20, R148.reuse, R160, R20 ;  /* 0x000000a09414723c */ /* 0x040ff00000041814 */
[C---:B------:R-:W-:Y:S08]  /*b7c0*/  HMMA.16816.F32.BF16 R24, R148.reuse, R162, R24 ;  /* 0x000000a29418723c */ /* 0x040ff00000041818 */
[C---:B----4-:R-:W-:Y:S08]  /*b7d0*/  HMMA.16816.F32.BF16 R28, R148.reuse, R164, R28 ;  /* 0x000000a4941c723c */ /* 0x050ff0000004181c */
[----:B------:R-:W-:Y:S08]  /*b7e0*/  HMMA.16816.F32.BF16 R32, R148, R166, R32 ;  /* 0x000000a69420723c */ /* 0x000ff00000041820 */
[C---:B-1----:R-:W-:Y:S05]  /*b7f0*/  HMMA.16816.F32.BF16 R4, R132.reuse, R168, R4 ;  /* 0x000000a88404723c */ /* 0x042fea0000041804 */
[----:B------:R-:W-:Y:S03]  /*b800*/  VIADD R169, R205, 0x30 ;  /* 0x00000030cda97836 */ /* 0x000fe60000000000 */
[C---:B------:R-:W-:Y:S03]  /*b810*/  HMMA.16816.F32.BF16 R8, R132.reuse, R170, R8 ;  /* 0x000000aa8408723c */ /* 0x040fe60000041808 */
[----:B------:R-:W-:Y:S05]  /*b820*/  ISETP.GT.AND P6, PT, R192, R169, PT ;  /* 0x000000a9c000720c */ /* 0x000fea0003fc4270 */
[C---:B--2---:R-:W-:Y:S03]  /*b830*/  HMMA.16816.F32.BF16 R12, R132.reuse, R136, R12 ;  /* 0x00000088840c723c */ /* 0x044fe6000004180c */
[----:B------:R-:W-:Y:S02]  /*b840*/  FSEL R210, R6, -INF , !P1 ;  /* 0xff80000006d27808 */ /* 0x000fe40004800000 */
[----:B------:R-:W-:Y:S02]  /*b850*/  FSEL R211, R7, -INF , !P0 ;  /* 0xff80000007d37808 */ /* 0x000fe40004000000 */
[----:B------:R-:W-:Y:S01]  /*b860*/  ISETP.GT.AND P1, PT, R186, R209, PT ;  /* 0x000000d1ba00720c */ /* 0x000fe20003f24270 */
[C---:B------:R-:W-:Y:S01]  /*b870*/  HMMA.16816.F32.BF16 R16, R132.reuse, R138, R16 ;  /* 0x0000008a8410723c */ /* 0x040fe20000041810 */
[----:B------:R-:W1:Y:S01]  /*b880*/  LDSM.16.M88.4 R136, [R183+0x11800] ;  /* 0x01180000b788783b */ /* 0x000e620000000200 */
[----:B------:R-:W-:Y:S04]  /*b890*/  DEPBAR.LE SB0, 0x0 ;  /* 0x000080000000791a */ /* 0x000fe80000000000 */
[----:B------:R-:W-:Y:S01]  /*b8a0*/  FSEL R206, R4, -INF , !P4 ;  /* 0xff80000004ce7808 */ /* 0x000fe20006000000 */
[----:B------:R-:W-:Y:S01]  /*b8b0*/  BAR.SYNC.DEFER_BLOCKING 0x0 ;  /* 0x0000000000007b1d */ /* 0x000fe20000010000 */
[----:B------:R-:W-:Y:S01]  /*b8c0*/  ISETP.GT.AND P0, PT, R186, R207, PT ;  /* 0x000000cfba00720c */ /* 0x000fe20003f04270 */
[C---:B---3--:R-:W-:Y:S05]  /*b8d0*/  HMMA.16816.F32.BF16 R20, R132.reuse, R140, R20 ;  /* 0x0000008c8414723c */ /* 0x048fea0000041814 */
[----:B------:R-:W-:Y:S02]  /*b8e0*/  ISETP.GT.AND P4, PT, R192, R209, PT ;  /* 0x000000d1c000720c */ /* 0x000fe40003f84270 */
[----:B------:R-:W-:Y:S01]  /*b8f0*/  FSEL R214, R10, -INF , !P1 ;  /* 0xff8000000ad67808 */ /* 0x000fe20004800000 */
[C---:B------:R-:W-:Y:S03]  /*b900*/  HMMA.16816.F32.BF16 R24, R132.reuse, R142, R24 ;  /* 0x0000008e8418723c */ /* 0x040fe60000041818 */
[----:B------:R-:W-:Y:S02]  /*b910*/  FSEL R208, R5, -INF , !P3 ;  /* 0xff80000005d07808 */ /* 0x000fe40005800000 */
[----:B------:R-:W-:Y:S02]  /*b920*/  FSEL R215, R11, -INF , !P0 ;  /* 0xff8000000bd77808 */ /* 0x000fe40004000000 */
[----:B------:R-:W-:Y:S02]  /*b930*/  ISETP.GT.AND P1, PT, R186, R223, PT ;  /* 0x000000dfba00720c */ /* 0x000fe40003f24270 */
[----:B------:R-:W-:Y:S02]  /*b940*/  ISETP.GT.AND P3, PT, R192, R207, PT ;  /* 0x000000cfc000720c */ /* 0x000fe40003f64270 */
[----:B------:R-:W-:Y:S02]  /*b950*/  FSEL R212, R8, -INF , !P4 ;  /* 0xff80000008d47808 */ /* 0x000fe40006000000 */
[----:B------:R-:W-:Y:S02]  /*b960*/  ISETP.GT.AND P0, PT, R186, R221, PT ;  /* 0x000000ddba00720c */ /* 0x000fe40003f04270 */
[----:B------:R-:W-:Y:S02]  /*b970*/  ISETP.GT.AND P4, PT, R192, R223, PT ;  /* 0x000000dfc000720c */ /* 0x000fe40003f84270 */
[----:B------:R-:W-:Y:S02]  /*b980*/  FSEL R225, R14, -INF , !P1 ;  /* 0xff8000000ee17808 */ /* 0x000fe40004800000 */
[----:B------:R-:W-:Y:S02]  /*b990*/  FSEL R213, R9, -INF , !P3 ;  /* 0xff80000009d57808 */ /* 0x000fe40005800000 */
[----:B------:R-:W-:Y:S02]  /*b9a0*/  FSEL R216, R15, -INF , !P0 ;  /* 0xff8000000fd87808 */ /* 0x000fe40004000000 */
[----:B------:R-:W-:Y:S01]  /*b9b0*/  ISETP.GT.AND P1, PT, R186, R219, PT ;  /* 0x000000dbba00720c */ /* 0x000fe20003f24270 */
[C---:B-1----:R-:W-:Y:S03]  /*b9c0*/  HMMA.16816.F32.BF16 R28, R132.reuse, R136, R28 ;  /* 0x00000088841c723c */ /* 0x042fe6000004181c */
[----:B------:R-:W-:Y:S02]  /*b9d0*/  ISETP.GT.AND P3, PT, R192, R221, PT ;  /* 0x000000ddc000720c */ /* 0x000fe40003f64270 */
[----:B------:R-:W-:Y:S02]  /*b9e0*/  FSEL R226, R12, -INF , !P4 ;  /* 0xff8000000ce27808 */ /* 0x000fe40006000000 */
[----:B------:R-:W-:Y:S01]  /*b9f0*/  ISETP.GT.AND P0, PT, R186, R217, PT ;  /* 0x000000d9ba00720c */ /* 0x000fe20003f04270 */
[----:B------:R-:W-:Y:S03]  /*ba00*/  HMMA.16816.F32.BF16 R32, R132, R138, R32 ;  /* 0x0000008a8420723c */ /* 0x000fe60000041820 */
[----:B------:R-:W-:Y:S01]  /*ba10*/  ISETP.GT.AND P4, PT, R192, R219, PT ;  /* 0x000000dbc000720c */ /* 0x000fe20003f84270 */
[----:B------:R-:W-:Y:S01]  /*ba20*/  VIADD R133, R205, 0x38 ;  /* 0x00000038cd857836 */ /* 0x000fe20000000000 */
[----:B------:R-:W-:Y:S02]  /*ba30*/  FSEL R222, R18, -INF , !P1 ;  /* 0xff80000012de7808 */ /* 0x000fe40004800000 */
        /* <DEDUP_REMOVED lines=21> */
[CC--:B------:R-:W-:Y:S01]  /*bb90*/  ISETP.GE.AND P0, PT, R205.reuse, R190.reuse, PT ;  /* 0x000000becd00720c */ /* 0x0c0fe20003f06270 */
[----:B------:R-:W-:Y:S01]  /*bba0*/  VIADD R205, R205, 0x39 ;  /* 0x00000039cdcd7836 */ /* 0x000fe20000000000 */
[C---:B------:R-:W-:Y:S02]  /*bbb0*/  ISETP.GT.AND P4, PT, R192.reuse, R251, PT ;  /* 0x000000fbc000720c */ /* 0x040fe40003f84270 */
[----:B------:R-:W-:Y:S02]  /*bbc0*/  FSEL R132, R31, -INF , !P1 ;  /* 0xff8000001f847808 */ /* 0x000fe40004800000 */
[----:B------:R-:W-:Y:S02]  /*bbd0*/  FSEL R238, R25, -INF , !P3 ;  /* 0xff80000019ee7808 */ /* 0x000fe40005800000 */
[----:B------:R-:W-:Y:S02]  /*bbe0*/  ISETP.GT.AND P1, PT, R192, R133, PT ;  /* 0x00000085c000720c */ /* 0x000fe40003f24270 */
[----:B------:R-:W-:Y:S02]  /*bbf0*/  ISETP.GT.AND P3, PT, R186, R169, PT ;  /* 0x000000a9ba00720c */ /* 0x000fe40003f64270 */
[----:B------:R-:W-:Y:S02]  /*bc00*/  FSEL R249, R29, -INF , !P4 ;  /* 0xff8000001df97808 */ /* 0x000fe40006000000 */
[----:B------:R-:W-:Y:S02]  /*bc10*/  FSEL R250, R28, -INF , !P6 ;  /* 0xff8000001cfa7808 */ /* 0x000fe40007000000 */
[----:B------:R-:W-:Y:S02]  /*bc20*/  ISETP.GT.AND P4, PT, R192, R205, PT ;  /* 0x000000cdc000720c */ /* 0x000fe40003f84270 */
[----:B------:R-:W-:Y:S02]  /*bc30*/  ISETP.GT.AND P6, PT, R186, R133, PT ;  /* 0x00000085ba00720c */ /* 0x000fe40003fc4270 */
[----:B------:R-:W-:Y:S02]  /*bc40*/  FSEL R247, R32, -INF , !P1 ;  /* 0xff80000020f77808 */ /* 0x000fe40004800000 */
[----:B------:R-:W-:Y:S02]  /*bc50*/  FSEL R134, R30, -INF , !P3 ;  /* 0xff8000001e867808 */ /* 0x000fe40005800000 */
[----:B------:R-:W-:Y:S02]  /*bc60*/  ISETP.GE.AND P1, PT, R3, R191, PT ;  /* 0x000000bf0300720c */ /* 0x000fe40003f26270 */
[----:B------:R-:W-:Y:S02]  /*bc70*/  ISETP.GT.AND P3, PT, R186, R205, PT ;  /* 0x000000cdba00720c */ /* 0x000fe40003f64270 */
[----:B------:R-:W-:Y:S02]  /*bc80*/  FSEL R245, R33, -INF , !P4 ;  /* 0xff80000021f57808 */ /* 0x000fe40006000000 */
[-C--:B------:R-:W-:Y:S02]  /*bc90*/  ISETP.GE.AND P4, PT, R3, R190.reuse, PT ;  /* 0x000000be0300720c */ /* 0x080fe40003f86270 */
[----:B------:R-:W-:Y:S02]  /*bca0*/  FSEL R252, R34, -INF , !P6 ;  /* 0xff80000022fc7808 */ /* 0x000fe40007000000 */
[----:B------:R-:W-:Y:S02]  /*bcb0*/  FSEL R243, R210, -INF , !P0 ;  /* 0xff800000d2f37808 */ /* 0x000fe40004000000 */
[-C--:B------:R-:W-:Y:S02]  /*bcc0*/  ISETP.GE.AND P6, PT, R209, R191.reuse, PT ;  /* 0x000000bfd100720c */ /* 0x080fe40003fc6270 */
[----:B------:R-:W-:Y:S02]  /*bcd0*/  FSEL R244, R206, -INF , !P5 ;  /* 0xff800000cef47808 */ /* 0x000fe40006800000 */
[-C--:B------:R-:W-:Y:S02]  /*bce0*/  ISETP.GE.AND P0, PT, R223, R191.reuse, PT ;  /* 0x000000bfdf00720c */ /* 0x080fe40003f06270 */
[-C--:B------:R-:W-:Y:S02]  /*bcf0*/  ISETP.GE.AND P5, PT, R207, R191.reuse, PT ;  /* 0x000000bfcf00720c */ /* 0x080fe40003fa6270 */
[----:B------:R-:W-:Y:S02]  /*bd00*/  FSEL R246, R208, -INF , !P1 ;  /* 0xff800000d0f67808 */ /* 0x000fe40004800000 */
[----:B------:R-:W-:Y:S02]  /*bd10*/  FSEL R3, R35, -INF , !P3 ;  /* 0xff80000023037808 */ /* 0x000fe40005800000 */
[-C--:B------:R-:W-:Y:S02]  /*bd20*/  ISETP.GE.AND P3, PT, R209, R190.reuse, PT ;  /* 0x000000bed100720c */ /* 0x080fe40003f66270 */
[----:B------:R-:W-:Y:S02]  /*bd30*/  ISETP.GE.AND P1, PT, R207, R190, PT ;  /* 0x000000becf00720c */ /* 0x000fe40003f26270 */
[----:B------:R-:W-:Y:S02]  /*bd40*/  FSEL R241, R211, -INF , !P4 ;  /* 0xff800000d3f17808 */ /* 0x000fe40006000000 */
[----:B------:R-:W-:Y:S02]  /*bd50*/  FSEL R248, R212, -INF , !P6 ;  /* 0xff800000d4f87808 */ /* 0x000fe40007000000 */
[----:B------:R-:W-:Y:S02]  /*bd60*/  FSEL R226, R226, -INF , !P0 ;  /* 0xff800000e2e27808 */ /* 0x000fe40004000000 */
[-C--:B------:R-:W-:Y:S02]  /*bd70*/  ISETP.GE.AND P6, PT, R221, R191.reuse, PT ;  /* 0x000000bfdd00720c */ /* 0x080fe40003fc6270 */
[----:B------:R-:W-:Y:S02]  /*bd80*/  FSEL R242, R213, -INF , !P5 ;  /* 0xff800000d5f27808 */ /* 0x000fe40006800000 */
[----:B------:R-:W-:Y:S02]  /*bd90*/  ISETP.GE.AND P0, PT, R217, R191, PT ;  /* 0x000000bfd900720c */ /* 0x000fe40003f06270 */
[----:B------:R-:W-:Y:S02]  /*bda0*/  FMNMX3.FTZ R207, R0, R244, R246, !PT ;  /* 0x000000f400cf7276 */ /* 0x000fe400078100f6 */
[-C--:B------:R-:W-:Y:S02]  /*bdb0*/  ISETP.GE.AND P4, PT, R223, R190.reuse, PT ;  /* 0x000000bedf00720c */ /* 0x080fe40003f86270 */
[----:B------:R-:W-:Y:S02]  /*bdc0*/  ISETP.GE.AND P5, PT, R221, R190, PT ;  /* 0x000000bedd00720c */ /* 0x000fe40003fa6270 */
[----:B------:R-:W-:Y:S02]  /*bdd0*/  FSEL R239, R214, -INF , !P3 ;  /* 0xff800000d6ef7808 */ /* 0x000fe40005800000 */
[----:B------:R-:W-:Y:S02]  /*bde0*/  FSEL R135, R215, -INF , !P1 ;  /* 0xff800000d7877808 */ /* 0x000fe40004800000 */
[----:B------:R-:W-:Y:S02]  /*bdf0*/  FMNMX3.FTZ R206, R2, R243, R241, !PT ;  /* 0x000000f302ce7276 */ /* 0x000fe400078100f1 */
[----:B------:R-:W-:Y:S02]  /*be00*/  ISETP.GE.AND P3, PT, R219, R191, PT ;  /* 0x000000bfdb00720c */ /* 0x000fe40003f66270 */
[----:B------:R-:W-:Y:S02]  /*be10*/  FSEL R224, R224, -INF , !P6 ;  /* 0xff800000e0e07808 */ /* 0x000fe40007000000 */
[----:B------:R-:W-:Y:S02]  /*be20*/  FSEL R212, R232, -INF , !P0 ;  /* 0xff800000e8d47808 */ /* 0x000fe40004000000 */
[----:B------:R-:W-:Y:S02]  /*be30*/  FMNMX3.FTZ R207, R207, R248, R242, !PT ;  /* 0x000000f8cfcf7276 */ /* 0x000fe400078100f2 */
[-C--:B------:R-:W-:Y:S02]  /*be40*/  ISETP.GE.AND P0, PT, R235, R190.reuse, PT ;  /* 0x000000beeb00720c */ /* 0x080fe40003f06270 */
[-C--:B------:R-:W-:Y:S02]  /*be50*/  ISETP.GE.AND P1, PT, R219, R190.reuse, PT ;  /* 0x000000bedb00720c */ /* 0x080fe40003f26270 */
[----:B------:R-:W-:Y:S02]  /*be60*/  ISETP.GE.AND P6, PT, R217, R190, PT ;  /* 0x000000bed900720c */ /* 0x000fe40003fc6270 */
[----:B------:R-:W-:Y:S02]  /*be70*/  FSEL R225, R225, -INF , !P4 ;  /* 0xff800000e1e17808 */ /* 0x000fe40006000000 */
[----:B------:R-:W-:Y:S02]  /*be80*/  FSEL R211, R216, -INF , !P5 ;  /* 0xff800000d8d37808 */ /* 0x000fe40006800000 */
[----:B------:R-:W-:Y:S02]  /*be90*/  FMNMX3.FTZ R206, R206, R239, R135, !PT ;  /* 0x000000efcece7276 */ /* 0x000fe40007810087 */
[-C--:B------:R-:W-:Y:S02]  /*bea0*/  ISETP.GE.AND P4, PT, R237, R191.reuse, PT ;  /* 0x000000bfed00720c */ /* 0x080fe40003f86270 */
[----:B------:R-:W-:Y:S02]  /*beb0*/  FSEL R214, R233, -INF , !P3 ;  /* 0xff800000e9d67808 */ /* 0x000fe40005800000 */
[----:B------:R-:W-:Y:S02]  /*bec0*/  ISETP.GE.AND P3, PT, R235, R191, PT ;  /* 0x000000bfeb00720c */ /* 0x000fe40003f66270 */
[----:B------:R-:W-:Y:S02]  /*bed0*/  FMNMX3.FTZ R207, R207, R226, R224, !PT ;  /* 0x000000e2cfcf7276 */ /* 0x000fe400078100e0 */
[----:B------:R-:W-:Y:S02]  /*bee0*/  FSEL R221, R218, -INF , !P0 ;  /* 0xff800000dadd7808 */ /* 0x000fe40004000000 */
[-C--:B------:R-:W-:Y:S02]  /*bef0*/  ISETP.GE.AND P5, PT, R237, R190.reuse, PT ;  /* 0x000000beed00720c */ /* 0x080fe40003fa6270 */
[----:B------:R-:W-:Y:S02]  /*bf00*/  FSEL R215, R222, -INF , !P1 ;  /* 0xff800000ded77808 */ /* 0x000fe40004800000 */
[----:B------:R-:W-:Y:S02]  /*bf10*/  FSEL R213, R220, -INF , !P6 ;  /* 0xff800000dcd57808 */ /* 0x000fe40007000000 */
[----:B------:R-:W-:Y:S02]  /*bf20*/  ISETP.GE.AND P0, PT, R169, R190, PT ;  /* 0x000000bea900720c */ /* 0x000fe40003f06270 */
[----:B------:R-:W-:Y:S02]  /*bf30*/  FMNMX3.FTZ R206, R206, R225, R211, !PT ;  /* 0x000000e1cece7276 */ /* 0x000fe400078100d3 */
[----:B------:R-:W-:Y:S02]  /*bf40*/  FSEL R222, R231, -INF , !P4 ;  /* 0xff800000e7de7808 */ /* 0x000fe40006000000 */
[-C--:B------:R-:W-:Y:S02]  /*bf50*/  ISETP.GE.AND P1, PT, R229, R191.reuse, PT ;  /* 0x000000bfe500720c */ /* 0x080fe40003f26270 */
[----:B------:R-:W-:Y:S02]  /*bf60*/  ISETP.GE.AND P4, PT, R227, R191, PT ;  /* 0x000000bfe300720c */ /* 0x000fe40003f86270 */
[----:B------:R-:W-:Y:S02]  /*bf70*/  FSEL R220, R230, -INF , !P3 ;  /* 0xff800000e6dc7808 */ /* 0x000fe40005800000 */
[----:B------:R-:W-:Y:S02]  /*bf80*/  FMNMX3.FTZ R207, R207, R214, R212, !PT ;  /* 0x000000d6cfcf7276 */ /* 0x000fe400078100d4 */
[-C--:B------:R-:W-:Y:S02]  /*bf90*/  ISETP.GE.AND P6, PT, R229, R190.reuse, PT ;  /* 0x000000bee500720c */ /* 0x080fe40003fc6270 */
[----:B------:R-:W-:Y:S02]  /*bfa0*/  ISETP.GE.AND P3, PT, R227, R190, PT ;  /* 0x000000bee300720c */ /* 0x000fe40003f66270 */
[----:B------:R-:W-:Y:S02]  /*bfb0*/  FSEL R223, R228, -INF , !P5 ;  /* 0xff800000e4df7808 */ /* 0x000fe40006800000 */
[----:B------:R-:W-:Y:S02]  /*bfc0*/  FMNMX3.FTZ R206, R206, R215, R213, !PT ;  /* 0x000000d7cece7276 */ /* 0x000fe400078100d5 */
[----:B------:R-:W-:Y:S02]  /*bfd0*/  FSEL R209, R134, -INF , !P0 ;  /* 0xff80000086d17808 */ /* 0x000fe40004000000 */
[----:B------:R-:W-:Y:S02]  /*bfe0*/  ISETP.GT.AND P0, PT, R200, R197, PT ;  /* 0x000000c5c800720c */ /* 0x000fe40003f04270 */
[----:B------:R-:W-:Y:S02]  /*bff0*/  FSEL R218, R240, -INF , !P1 ;  /* 0xff800000f0da7808 */ /* 0x000fe40004800000 */
[----:B------:R-:W-:Y:S02]  /*c000*/  FSEL R216, R238, -INF , !P4 ;  /* 0xff800000eed87808 */ /* 0x000fe40006000000 */
[----:B------:R-:W-:Y:S02]  /*c010*/  FMNMX3.FTZ R207, R207, R222, R220, !PT ;  /* 0x000000decfcf7276 */ /* 0x000fe400078100dc */
[-C--:B------:R-:W-:Y:S02]  /*c020*/  ISETP.GE.AND P5, PT, R169, R191.reuse, PT ;  /* 0x000000bfa900720c */ /* 0x080fe40003fa6270 */
[C---:B------:R-:W-:Y:S02]  /*c030*/  ISETP.GE.AND P1, PT, R251.reuse, R191, PT ;  /* 0x000000bffb00720c */ /* 0x040fe40003f26270 */
[----:B------:R-:W-:Y:S02]  /*c040*/  ISETP.GE.AND P4, PT, R251, R190, PT ;  /* 0x000000befb00720c */ /* 0x000fe40003f86270 */
[----:B------:R-:W-:Y:S02]  /*c050*/  FSEL R219, R236, -INF , !P6 ;  /* 0xff800000ecdb7808 */ /* 0x000fe40007000000 */
[----:B------:R-:W-:Y:S02]  /*c060*/  FSEL R217, R234, -INF , !P3 ;  /* 0xff800000ead97808 */ /* 0x000fe40005800000 */
[----:B------:R-:W-:Y:S02]  /*c070*/  FMNMX3.FTZ R206, R206, R223, R221, !PT ;  /* 0x000000dfcece7276 */ /* 0x000fe400078100dd */
[----:B------:R-:W-:Y:S02]  /*c080*/  FMNMX3.FTZ R227, R207, R218, R216, !PT ;  /* 0x000000dacfe37276 */ /* 0x000fe400078100d8 */
[----:B------:R-:W-:Y:S02]  /*c090*/  FSEL R210, R250, -INF , !P5 ;  /* 0xff800000fad27808 */ /* 0x000fe40006800000 */
[----:B------:R-:W-:Y:S02]  /*c0a0*/  FSEL R208, R249, -INF , !P1 ;  /* 0xff800000f9d07808 */ /* 0x000fe40004800000 */
[----:B------:R-:W-:Y:S02]  /*c0b0*/  FSEL R207, R132, -INF , !P4 ;  /* 0xff80000084cf7808 */ /* 0x000fe40006000000 */
[CC--:B------:R-:W-:Y:S02]  /*c0c0*/  ISETP.GE.AND P6, PT, R133.reuse, R191.reuse, PT ;  /* 0x000000bf8500720c */ /* 0x0c0fe40003fc6270 */
[-C--:B------:R-:W-:Y:S02]  /*c0d0*/  ISETP.GE.AND P3, PT, R133, R190.reuse, PT ;  /* 0x000000be8500720c */ /* 0x080fe40003f66270 */
[C---:B------:R-:W-:Y:S02]  /*c0e0*/  ISETP.GE.AND P5, PT, R205.reuse, R191, PT ;  /* 0x000000bfcd00720c */ /* 0x040fe40003fa6270 */
[----:B------:R-:W-:Y:S02]  /*c0f0*/  ISETP.GE.AND P1, PT, R205, R190, PT ;  /* 0x000000becd00720c */ /* 0x000fe40003f26270 */
[----:B------:R-:W-:Y:S02]  /*c100*/  FMNMX3.FTZ R132, R206, R219, R217, !PT ;  /* 0x000000dbce847276 */ /* 0x000fe400078100d9 */
[----:B------:R-:W-:Y:S02]  /*c110*/  FSEL R206, R247, -INF , !P6 ;  /* 0xff800000f7ce7808 */ /* 0x000fe40007000000 */
[----:B------:R-:W-:Y:S02]  /*c120*/  FSEL R205, R245, -INF , !P5 ;  /* 0xff800000f5cd7808 */ /* 0x000fe40006800000 */
[----:B------:R-:W-:Y:S02]  /*c130*/  FMNMX3.FTZ R227, R227, R210, R208, !PT ;  /* 0x000000d2e3e37276 */ /* 0x000fe400078100d0 */
[----:B------:R-:W-:Y:S02]  /*c140*/  FSEL R134, R252, -INF , !P3 ;  /* 0xff800000fc867808 */ /* 0x000fe40005800000 */
[----:B------:R-:W-:Y:S02]  /*c150*/  FSEL R133, R3, -INF , !P1 ;  /* 0xff80000003857808 */ /* 0x000fe40004800000 */
[----:B------:R-:W-:Y:S02]  /*c160*/  FMNMX3.FTZ R6, R132, R209, R207, !PT ;  /* 0x000000d184067276 */ /* 0x000fe400078100cf */
[----:B------:R-:W-:Y:S02]  /*c170*/  FMNMX3.FTZ R227, R227, R206, R205, !PT ;  /* 0x000000cee3e37276 */ /* 0x000fe400078100cd */
[----:B------:R-:W-:Y:S01]  /*c180*/  FMNMX3.FTZ R6, R6, R134, R133, !PT ;  /* 0x0000008606067276 */ /* 0x000fe20007810085 */
[----:B------:R-:W-:Y:S06]  /*c190*/  @P0 BRA `(.L_x_357) ;  /* 0xffffffe800540947 */ /* 0x000fec000383ffff */
.L_x_356:
[----:B------:R-:W2:Y:S08]  /*c1a0*/  SHFL.BFLY PT, R3, R6, 0x2, 0x1f ;  /* 0x0c401f0006037f89 */ /* 0x000eb000000e0000 */
[----:B------:R-:W3:Y:S08]  /*c1b0*/  SHFL.BFLY PT, R8, R227, 0x2, 0x1f ;  /* 0x0c401f00e3087f89 */ /* 0x000ef000000e0000 */
[----:B-1----:R-:W-:Y:S08]  /*c1c0*/  LDSM.16.MT88.4 R12, [R177+0x12000] ;  /* 0x01200000b10c783b */ /* 0x002ff00000004200 */
[----:B------:R-:W-:Y:S08]  /*c1d0*/  LDSM.16.MT88.4 R20, [R176+0x12000] ;  /* 0x01200000b014783b */ /* 0x000ff00000004200 */
[----:B------:R-:W-:Y:S08]  /*c1e0*/  LDSM.16.MT88.4 R140, [R177+0x16800] ;  /* 0x01680000b18c783b */ /* 0x000ff00000004200 */
[----:B------:R-:W-:Y:S01]  /*c1f0*/  LDSM.16.MT88.4 R160, [R177+0x17800] ;  /* 0x01780000b1a0783b */ /* 0x000fe20000004200 */
[----:B--2---:R-:W-:Y:S02]  /*c200*/  FMNMX.FTZ R4, R6, R3, !PT ;  /* 0x0000000306047209 */ /* 0x004fe40007810000 */
[----:B---3--:R-:W-:Y:S05]  /*c210*/  FMNMX.FTZ R5, R227, R8, !PT ;  /* 0x00000008e3057209 */ /* 0x008fea0007810000 */
[----:B------:R-:W1:Y:S08]  /*c220*/  SHFL.BFLY PT, R3, R4, 0x1, 0x1f ;  /* 0x0c201f0004037f89 */ /* 0x000e7000000e0000 */
[----:B------:R-:W2:Y:S01]  /*c230*/  SHFL.BFLY PT, R132, R5, 0x1, 0x1f ;  /* 0x0c201f0005847f89 */ /* 0x000ea200000e0000 */
[----:B-1----:R-:W-:Y:S02]  /*c240*/  FMNMX.FTZ R3, R4, R3, !PT ;  /* 0x0000000304037209 */ /* 0x002fe40007810000 */
[----:B--2---:R-:W-:Y:S03]  /*c250*/  FMNMX.FTZ R132, R5, R132, !PT ;  /* 0x0000008405847209 */ /* 0x004fe60007810000 */
[C---:B------:R-:W-:Y:S01]  /*c260*/  FMUL.FTZ R152, R3.reuse, UR4 ;  /* 0x0000000403987c20 */ /* 0x040fe20008410000 */
[C---:B------:R-:W-:Y:S02]  /*c270*/  FSETP.NEU.FTZ.AND P0, PT, R3.reuse, -INF , PT ;  /* 0xff8000000300780b */ /* 0x040fe40003f1d000 */
[C---:B------:R-:W-:Y:S01]  /*c280*/  FSETP.NEU.FTZ.AND P1, PT, R132.reuse, -INF , PT ;  /* 0xff8000008400780b */ /* 0x040fe20003f3d000 */
[C---:B------:R-:W-:Y:S01]  /*c290*/  FMUL.FTZ R153, R132.reuse, UR4 ;  /* 0x0000000484997c20 */ /* 0x040fe20008410000 */
[----:B------:R-:W-:Y:S02]  /*c2a0*/  FSEL R5, R3, RZ, P0 ;  /* 0x000000ff03057208 */ /* 0x000fe40000000000 */
[----:B------:R-:W-:Y:S02]  /*c2b0*/  FSEL R7, R132, RZ, P1 ;  /* 0x000000ff84077208 */ /* 0x000fe40000800000 */
[----:B------:R-:W-:Y:S01]  /*c2c0*/  FSEL R153, R153, RZ, P1 ;  /* 0x000000ff99997208 */ /* 0x000fe20000800000 */
[----:B------:R-:W-:Y:S01]  /*c2d0*/  FADD.FTZ R2, -R5, R2 ;  /* 0x0000000205027221 */ /* 0x000fe20000010100 */
[----:B------:R-:W-:Y:S01]  /*c2e0*/  FSEL R152, R152, RZ, P0 ;  /* 0x000000ff98987208 */ /* 0x000fe20000000000 */
[----:B------:R-:W-:Y:S01]  /*c2f0*/  FADD.FTZ R0, -R7, R0 ;  /* 0x0000000007007221 */ /* 0x000fe20000010100 */
[----:B------:R-:W-:Y:S01]  /*c300*/  ISETP.GT.AND P0, PT, R200, R197, PT ;  /* 0x000000c5c800720c */ /* 0x000fe20003f04270 */
        /* <DEDUP_REMOVED lines=8> */
[----:B------:R-:W-:Y:S01]  /*c390*/  FMUL.FTZ R7, R0, UR4 ;  /* 0x0000000400077c20 */ /* 0x000fe20008410000 */
[----:B------:R-:W-:Y:S01]  /*c3a0*/  FMUL.FTZ R8, R2, UR4 ;  /* 0x0000000402087c20 */ /* 0x000fe20008410000 */
[----:B------:R-:W-:Y:S01]  /*c3b0*/  MUFU.EX2 R171, R171 ;  /* 0x000000ab00ab7308 */ /* 0x000fe20000000800 */
[----:B------:R-:W-:Y:S01]  /*c3c0*/  MOV R135, R202 ;  /* 0x000000ca00877202 */ /* 0x000fe20000000f00 */
[--C-:B------:R-:W-:Y:S01]  /*c3d0*/  FFMA.FTZ R172, R226, UR4, -R153.reuse ;  /* 0x00000004e2ac7c23 */ /* 0x100fe20008010899 */
[----:B------:R-:W-:Y:S07]  /*c3e0*/  @P2 IADD3 R135, PT, PT, R204, -0x40, RZ ;  /* 0xffffffc0cc872810 */ /* 0x000fee0007ffe0ff */
[----:B------:R-:W1:Y:S01]  /*c3f0*/  MUFU.EX2 R170, R170 ;  /* 0x000000aa00aa7308 */ /* 0x000e620000000800 */
[--C-:B------:R-:W-:Y:S01]  /*c400*/  FFMA.FTZ R175, R224, UR4, -R153.reuse ;  /* 0x00000004e0af7c23 */ /* 0x100fe20008010899 */
[--C-:B------:R-:W-:Y:S01]  /*c410*/  FFMA.FTZ R174, R211, UR4, -R152.reuse ;  /* 0x00000004d3ae7c23 */ /* 0x100fe20008010898 */
[----:B------:R-:W-:Y:S07]  /*c420*/  IADD3 R164, PT, PT, R184, R135, RZ ;  /* 0x00000087b8a47210 */ /* 0x000fee0007ffe0ff */
[----:B------:R-:W-:Y:S01]  /*c430*/  MUFU.EX2 R169, R169 ;  /* 0x000000a900a97308 */ /* 0x000fe20000000800 */
[----:B------:R-:W2:Y:S01]  /*c440*/  LDSM.16.MT88.4 R28, [R135] ;  /* 0x00000000871c783b */ /* 0x000ea20000004200 */
[----:B------:R-:W-:Y:S01]  /*c450*/  FFMA.FTZ R225, R225, UR4, -R152 ;  /* 0x00000004e1e17c23 */ /* 0x000fe20008010898 */
[--C-:B------:R-:W-:Y:S07]  /*c460*/  FFMA.FTZ R222, R222, UR4, -R153.reuse ;  /* 0x00000004dede7c23 */ /* 0x100fee0008010899 */
[----:B------:R-:W3:Y:S01]  /*c470*/  MUFU.EX2 R165, R165 ;  /* 0x000000a500a57308 */ /* 0x000ee20000000800 */
[----:B------:R-:W-:Y:S01]  /*c480*/  FFMA.FTZ R210, R210, UR4, -R153 ;  /* 0x00000004d2d27c23 */ /* 0x000fe20008010899 */
[----:B------:R-:W-:Y:S08]  /*c490*/  IADD3 R200, PT, PT, R200, -0x1, RZ ;  /* 0xffffffffc8c87810 */ /* 0x000ff00007ffe0ff */
[----:B------:R-:W-:Y:S01]  /*c4a0*/  MUFU.EX2 R167, R167 ;  /* 0x000000a700a77308 */ /* 0x000fe20000000800 */
[----:B------:R-:W-:Y:S01]  /*c4b0*/  LDSM.16.MT88.4 R144, [R135+0x4800] ;  /* 0x004800008790783b */ /* 0x000fe20000004200 */
[----:B-1----:R-:W-:Y:S08]  /*c4c0*/  F2FP.BF16.F32.PACK_AB R136, R170, R171 ;  /* 0x000000abaa88723e */ /* 0x002ff000000010ff */
[----:B------:R-:W1:Y:S10]  /*c4d0*/  MUFU.EX2 R166, R166 ;  /* 0x000000a600a67308 */ /* 0x000e740000000800 */
[----:B------:R-:W-:Y:S01]  /*c4e0*/  MUFU.EX2 R168, R168 ;  /* 0x000000a800a87308 */ /* 0x000fe20000000800 */
[----:B------:R-:W-:Y:S01]  /*c4f0*/  LDSM.16.MT88.4 R148, [R135+0x5000] ;  /* 0x005000008794783b */ /* 0x000fe20000004200 */
[----:B---3--:R-:W-:Y:S08]  /*c500*/  F2FP.BF16.F32.PACK_AB R137, R165, R169 ;  /* 0x000000a9a589723e */ /* 0x008ff000000010ff */
[----:B------:R-:W3:Y:S10]  /*c510*/  MUFU.EX2 R173, R173 ;  /* 0x000000ad00ad7308 */ /* 0x000ef40000000800 */
[----:B------:R-:W4:Y:S01]  /*c520*/  MUFU.EX2 R2, R7 ;  /* 0x0000000700027308 */ /* 0x000f220000000800 */
[----:B------:R-:W-:Y:S01]  /*c530*/  LDSM.16.MT88.4 R156, [R164+0x3800] ;  /* 0x00380000a49c783b */ /* 0x000fe20000004200 */
[----:B-1----:R-:W-:Y:S08]  /*c540*/  F2FP.BF16.F32.PACK_AB R138, R166, R167 ;  /* 0x000000a7a68a723e */ /* 0x002ff000000010ff */
[----:B------:R-:W1:Y:S10]  /*c550*/  MUFU.EX2 R0, R8 ;  /* 0x0000000800007308 */ /* 0x000e740000000800 */
[----:B------:R-:W-:Y:S01]  /*c560*/  MUFU.EX2 R172, R172 ;  /* 0x000000ac00ac7308 */ /* 0x000fe20000000800 */
[----:B---3--:R-:W-:Y:S09]  /*c570*/  F2FP.BF16.F32.PACK_AB R139, R173, R168 ;  /* 0x000000a8ad8b723e */ /* 0x008ff200000010ff */
[----:B------:R-:W3:Y:S01]  /*c580*/  MUFU.EX2 R175, R175 ;  /* 0x000000af00af7308 */ /* 0x000ee20000000800 */
[C---:B----4-:R-:W-:Y:S01]  /*c590*/  FMUL.FTZ R4, R2.reuse, R128 ;  /* 0x0000008002047220 */ /* 0x050fe20000410000 */
[C---:B------:R-:W-:Y:S01]  /*c5a0*/  FMUL.FTZ R5, R2.reuse, R129 ;  /* 0x0000008102057220 */ /* 0x040fe20000410000 */
[C---:B------:R-:W-:Y:S01]  /*c5b0*/  FMUL.FTZ R9, R2.reuse, R125 ;  /* 0x0000007d02097220 */ /* 0x040fe20000410000 */
[----:B------:R-:W-:Y:S01]  /*c5c0*/  FMUL.FTZ R16, R2, R116 ;  /* 0x0000007402107220 */ /* 0x000fe20000410000 */
[C---:B-1----:R-:W-:Y:S01]  /*c5d0*/  FMUL.FTZ R6, R0.reuse, R130 ;  /* 0x0000008200067220 */ /* 0x042fe20000410000 */
[----:B------:R-:W-:Y:S01]  /*c5e0*/  FMUL.FTZ R7, R0, R131 ;  /* 0x0000008300077220 */ /* 0x000fe20000410000 */
[----:B------:R-:W-:Y:S01]  /*c5f0*/  FMUL.FTZ R8, R2, R124 ;  /* 0x0000007c02087220 */ /* 0x000fe20000410000 */
[----:B------:R-:W-:Y:S01]  /*c600*/  LDSM.16.MT88.4 R128, [R135+0x2800] ;  /* 0x002800008780783b */ /* 0x000fe20000004200 */
[C---:B------:R-:W-:Y:S01]  /*c610*/  FMUL.FTZ R10, R0.reuse, R126 ;  /* 0x0000007e000a7220 */ /* 0x040fe20000410000 */
[----:B------:R-:W-:Y:S01]  /*c620*/  FMUL.FTZ R11, R0, R127 ;  /* 0x0000007f000b7220 */ /* 0x000fe20000410000 */
[----:B------:R-:W-:Y:S01]  /*c630*/  FMUL.FTZ R17, R2, R117 ;  /* 0x0000007502117220 */ /* 0x000fe20000410000 */
[----:B------:R-:W-:Y:S01]  /*c640*/  FMUL.FTZ R18, R0, R118 ;  /* 0x0000007600127220 */ /* 0x000fe20000410000 */
[C---:B------:R-:W-:Y:S01]  /*c650*/  HMMA.16816.F32.BF16 R4, R136.reuse, R12, R4 ;  /* 0x0000000c8804723c */ /* 0x040fe20000041804 */
[----:B------:R-:W-:Y:S02]  /*c660*/  MUFU.EX2 R211, R225 ;  /* 0x000000e100d37308 */ /* 0x000fe40000000800 */
[----:B------:R-:W-:Y:S02]  /*c670*/  LDSM.16.MT88.4 R124, [R176+0x14800] ;  /* 0x01480000b07c783b */ /* 0x000fe40000004200 */
[C---:B------:R-:W-:Y:S01]  /*c680*/  FMUL.FTZ R12, R2.reuse, R120 ;  /* 0x00000078020c7220 */ /* 0x040fe20000410000 */
[----:B------:R-:W-:Y:S01]  /*c690*/  FMUL.FTZ R13, R2, R121 ;  /* 0x00000079020d7220 */ /* 0x000fe20000410000 */
[C---:B------:R-:W-:Y:S01]  /*c6a0*/  FMUL.FTZ R19, R0.reuse, R119 ;  /* 0x0000007700137220 */ /* 0x040fe20000410000 */
[C---:B------:R-:W-:Y:S03]  /*c6b0*/  HMMA.16816.F32.BF16 R8, R136.reuse, R14, R8 ;  /* 0x0000000e8808723c */ /* 0x040fe60000041808 */
[----:B------:R-:W1:Y:S01]  /*c6c0*/  MUFU.EX2 R174, R174 ;  /* 0x000000ae00ae7308 */ /* 0x000e620000000800 */
[C---:B------:R-:W-:Y:S01]  /*c6d0*/  FMUL.FTZ R14, R0.reuse, R122 ;  /* 0x0000007a000e7220 */ /* 0x040fe20000410000 */
[----:B------:R-:W-:Y:S01]  /*c6e0*/  FMUL.FTZ R15, R0, R123 ;  /* 0x0000007b000f7220 */ /* 0x000fe20000410000 */
[----:B------:R-:W-:Y:S01]  /*c6f0*/  LDSM.16.MT88.4 R116, [R135+0x800] ;  /* 0x000800008774783b */ /* 0x000fe20000004200 */
[C---:B------:R-:W-:Y:S01]  /*c700*/  FMUL.FTZ R24, R2.reuse, R108 ;  /* 0x0000006c02187220 */ /* 0x040fe20000410000 */
[----:B------:R-:W-:Y:S01]  /*c710*/  FMUL.FTZ R25, R2, R109 ;  /* 0x0000006d02197220 */ /* 0x000fe20000410000 */
[C---:B------:R-:W-:Y:S01]  /*c720*/  FMUL.FTZ R26, R0.reuse, R110 ;  /* 0x0000006e001a7220 */ /* 0x040fe20000410000 */
[----:B------:R-:W-:Y:S01]  /*c730*/  FMUL.FTZ R27, R0, R111 ;  /* 0x0000006f001b7220 */ /* 0x000fe20000410000 */
[C---:B------:R-:W-:Y:S01]  /*c740*/  FMUL.FTZ R32, R2.reuse, R100 ;  /* 0x0000006402207220 */ /* 0x040fe20000410000 */
[C---:B------:R-:W-:Y:S02]  /*c750*/  HMMA.16816.F32.BF16 R12, R136.reuse, R20, R12 ;  /* 0x00000014880c723c */ /* 0x040fe4000004180c */
[----:B------:R-:W4:Y:S01]  /*c760*/  LDSM.16.MT88.4 R120, [R164] ;  /* 0x00000000a478783b */ /* 0x000f220000004200 */
[C---:B------:R-:W-:Y:S01]  /*c770*/  FMUL.FTZ R20, R2.reuse, R112 ;  /* 0x0000007002147220 */ /* 0x040fe20000410000 */
[C---:B------:R-:W-:Y:S01]  /*c780*/  FMUL.FTZ R21, R2.reuse, R113 ;  /* 0x0000007102157220 */ /* 0x040fe20000410000 */
[----:B------:R-:W-:Y:S01]  /*c790*/  FMUL.FTZ R33, R2, R101 ;  /* 0x0000006502217220 */ /* 0x000fe20000410000 */
[C---:B------:R-:W-:Y:S01]  /*c7a0*/  FMUL.FTZ R34, R0.reuse, R102 ;  /* 0x0000006600227220 */ /* 0x040fe20000410000 */
[C---:B------:R-:W-:Y:S01]  /*c7b0*/  FMUL.FTZ R35, R0.reuse, R103 ;  /* 0x0000006700237220 */ /* 0x040fe20000410000 */
[C---:B------:R-:W-:Y:S02]  /*c7c0*/  HMMA.16816.F32.BF16 R16, R136.reuse, R22, R16 ;  /* 0x000000168810723c */ /* 0x040fe40000041810 */
[----:B------:R-:W-:Y:S01]  /*c7d0*/  LDSM.16.MT88.4 R100, [R135+0x2000] ;  /* 0x002000008764783b */ /* 0x000fe20000004200 */
[C---:B------:R-:W-:Y:S01]  /*c7e0*/  FMUL.FTZ R22, R0.reuse, R114 ;  /* 0x0000007200167220 */ /* 0x040fe20000410000 */
[----:B------:R-:W-:Y:S01]  /*c7f0*/  FMUL.FTZ R23, R0, R115 ;  /* 0x0000007300177220 */ /* 0x000fe20000410000 */
[C---:B------:R-:W-:Y:S01]  /*c800*/  FMUL.FTZ R36, R2.reuse, R36 ;  /* 0x0000002402247220 */ /* 0x040fe20000410000 */
[----:B------:R-:W-:Y:S01]  /*c810*/  FMUL.FTZ R37, R2, R37 ;  /* 0x0000002502257220 */ /* 0x000fe20000410000 */
[C---:B------:R-:W-:Y:S01]  /*c820*/  FMUL.FTZ R38, R0.reuse, R38 ;  /* 0x0000002600267220 */ /* 0x040fe20000410000 */
[----:B------:R-:W-:Y:S01]  /*c830*/  FMUL.FTZ R39, R0, R39 ;  /* 0x0000002700277220 */ /* 0x000fe20000410000 */
[C---:B------:R-:W-:Y:S01]  /*c840*/  FMUL.FTZ R40, R2.reuse, R40 ;  /* 0x0000002802287220 */ /* 0x040fe20000410000 */
[----:B------:R-:W5:Y:S01]  /*c850*/  LDSM.16.MT88.4 R112, [R177+0x14000] ;  /* 0x01400000b170783b */ /* 0x000f620000004200 */
[C---:B--2---:R-:W-:Y:S03]  /*c860*/  HMMA.16816.F32.BF16 R20, R136.reuse, R28, R20 ;  /* 0x0000001c8814723c */ /* 0x044fe60000041814 */
[C---:B------:R-:W-:Y:S01]  /*c870*/  FMUL.FTZ R28, R2.reuse, R104 ;  /* 0x00000068021c7220 */ /* 0x040fe20000410000 */
[C---:B------:R-:W-:Y:S01]  /*c880*/  FMUL.FTZ R29, R2.reuse, R105 ;  /* 0x00000069021d7220 */ /* 0x040fe20000410000 */
[----:B------:R-:W-:Y:S01]  /*c890*/  FMUL.FTZ R41, R2, R41 ;  /* 0x0000002902297220 */ /* 0x000fe20000410000 */
[C---:B------:R-:W-:Y:S01]  /*c8a0*/  FMUL.FTZ R42, R0.reuse, R42 ;  /* 0x0000002a002a7220 */ /* 0x040fe20000410000 */
[----:B------:R-:W-:Y:S01]  /*c8b0*/  LDSM.16.MT88.4 R108, [R164+0x2000] ;  /* 0x00200000a46c783b */ /* 0x000fe20000004200 */
[C---:B------:R-:W-:Y:S03]  /*c8c0*/  HMMA.16816.F32.BF16 R24, R136.reuse, R30, R24 ;  /* 0x0000001e8818723c */ /* 0x040fe60000041818 */
[C---:B------:R-:W-:Y:S01]  /*c8d0*/  FMUL.FTZ R30, R0.reuse, R106 ;  /* 0x0000006a001e7220 */ /* 0x040fe20000410000 */
[C---:B------:R-:W-:Y:S01]  /*c8e0*/  FMUL.FTZ R31, R0.reuse, R107 ;  /* 0x0000006b001f7220 */ /* 0x040fe20000410000 */
[----:B------:R-:W-:Y:S01]  /*c8f0*/  FMUL.FTZ R43, R0, R43 ;  /* 0x0000002b002b7220 */ /* 0x000fe20000410000 */
[C---:B------:R-:W-:Y:S01]  /*c900*/  FMUL.FTZ R44, R2.reuse, R44 ;  /* 0x0000002c022c7220 */ /* 0x040fe20000410000 */
[----:B------:R-:W2:Y:S01]  /*c910*/  LDSM.16.MT88.4 R104, [R176+0x14000] ;  /* 0x01400000b068783b */ /* 0x000ea20000004200 */
[----:B------:R-:W-:Y:S01]  /*c920*/  FMUL.FTZ R45, R2, R45 ;  /* 0x0000002d022d7220 */ /* 0x000fe20000410000 */
[C---:B------:R-:W-:Y:S01]  /*c930*/  FMUL.FTZ R46, R0.reuse, R46 ;  /* 0x0000002e002e7220 */ /* 0x040fe20000410000 */
[----:B------:R-:W-:Y:S01]  /*c940*/  FMUL.FTZ R47, R0, R47 ;  /* 0x0000002f002f7220 */ /* 0x000fe20000410000 */
[C---:B------:R-:W-:Y:S01]  /*c950*/  FMUL.FTZ R48, R2.reuse, R48 ;  /* 0x0000003002307220 */ /* 0x040fe20000410000 */
[----:B------:R-:W-:Y:S01]  /*c960*/  FMUL.FTZ R49, R2, R49 ;  /* 0x0000003102317220 */ /* 0x000fe20000410000 */
[C---:B------:R-:W-:Y:S01]  /*c970*/  FMUL.FTZ R50, R0.reuse, R50 ;  /* 0x0000003200327220 */ /* 0x040fe20000410000 */
[----:B------:R-:W-:Y:S01]  /*c980*/  FMUL.FTZ R51, R0, R51 ;  /* 0x0000003300337220 */ /* 0x000fe20000410000 */
[C---:B----4-:R-:W-:Y:S03]  /*c990*/  HMMA.16816.F32.BF16 R28, R136.reuse, R120, R28 ;  /* 0x00000078881c723c */ /* 0x050fe6000004181c */
[C---:B------:R-:W-:Y:S01]  /*c9a0*/  FMUL.FTZ R52, R2.reuse, R52 ;  /* 0x0000003402347220 */ /* 0x040fe20000410000 */
[----:B------:R-:W-:Y:S01]  /*c9b0*/  FMUL.FTZ R53, R2, R53 ;  /* 0x0000003502357220 */ /* 0x000fe20000410000 */
[C---:B------:R-:W-:Y:S01]  /*c9c0*/  FMUL.FTZ R54, R0.reuse, R54 ;  /* 0x0000003600367220 */ /* 0x040fe20000410000 */
[----:B------:R-:W-:Y:S01]  /*c9d0*/  FMUL.FTZ R55, R0, R55 ;  /* 0x0000003700377220 */ /* 0x000fe20000410000 */
[C---:B------:R-:W-:Y:S01]  /*c9e0*/  FMUL.FTZ R56, R2.reuse, R56 ;  /* 0x0000003802387220 */ /* 0x040fe20000410000 */
[C---:B------:R-:W-:Y:S01]  /*c9f0*/  HMMA.16816.F32.BF16 R32, R136.reuse, R122, R32 ;  /* 0x0000007a8820723c */ /* 0x040fe20000041820 */
[----:B------:R-:W-:Y:S02]  /*ca00*/  LDSM.16.MT88.4 R120, [R164+0x800] ;  /* 0x00080000a478783b */ /* 0x000fe40000004200 */
[----:B------:R-:W-:Y:S01]  /*ca10*/  FMUL.FTZ R57, R2, R57 ;  /* 0x0000003902397220 */ /* 0x000fe20000410000 */
[C---:B------:R-:W-:Y:S01]  /*ca20*/  FMUL.FTZ R58, R0.reuse, R58 ;  /* 0x0000003a003a7220 */ /* 0x040fe20000410000 */
[----:B------:R-:W-:Y:S01]  /*ca30*/  FMUL.FTZ R59, R0, R59 ;  /* 0x0000003b003b7220 */ /* 0x000fe20000410000 */
[C---:B------:R-:W-:Y:S01]  /*ca40*/  FMUL.FTZ R60, R2.reuse, R60 ;  /* 0x0000003c023c7220 */ /* 0x040fe20000410000 */
[----:B------:R-:W-:Y:S01]  /*ca50*/  FMUL.FTZ R61, R2, R61 ;  /* 0x0000003d023d7220 */ /* 0x000fe20000410000 */
[C---:B-----5:R-:W-:Y:S03]  /*ca60*/  HMMA.16816.F32.BF16 R36, R136.reuse, R112, R36 ;  /* 0x000000708824723c */ /* 0x060fe60000041824 */
        /* <DEDUP_REMOVED lines=12> */
[C---:B--2---:R-:W-:Y:S03]  /*cb30*/  HMMA.16816.F32.BF16 R44, R136.reuse, R104, R44 ;  /* 0x00000068882c723c */ /* 0x044fe6000004182c */
[C---:B------:R-:W-:Y:S01]  /*cb40*/  FMUL.FTZ R72, R2.reuse, R72 ;  /* 0x0000004802487220 */ /* 0x040fe20000410000 */
[----:B------:R-:W-:Y:S01]  /*cb50*/  FMUL.FTZ R73, R2, R73 ;  /* 0x0000004902497220 */ /* 0x000fe20000410000 */
[C---:B------:R-:W-:Y:S01]  /*cb60*/  FMUL.FTZ R74, R0.reuse, R74 ;  /* 0x0000004a004a7220 */ /* 0x040fe20000410000 */
[----:B------:R-:W-:Y:S01]  /*cb70*/  FMUL.FTZ R75, R0, R75 ;  /* 0x0000004b004b7220 */ /* 0x000fe20000410000 */
[C---:B------:R-:W-:Y:S01]  /*cb80*/  FMUL.FTZ R76, R2.reuse, R76 ;  /* 0x0000004c024c7220 */ /* 0x040fe20000410000 */
[C---:B------:R-:W-:Y:S01]  /*cb90*/  HMMA.16816.F32.BF16 R48, R136.reuse, R106, R48 ;  /* 0x0000006a8830723c */ /* 0x040fe20000041830 */
[----:B------:R-:W2:Y:S02]  /*cba0*/  LDSM.16.MT88.4 R104, [R177+0x16000] ;  /* 0x01600000b168783b */ /* 0x000ea40000004200 */
[----:B------:R-:W-:Y:S01]  /*cbb0*/  FMUL.FTZ R77, R2, R77 ;  /* 0x0000004d024d7220 */ /* 0x000fe20000410000 */
[C---:B------:R-:W-:Y:S01]  /*cbc0*/  FMUL.FTZ R78, R0.reuse, R78 ;  /* 0x0000004e004e7220 */ /* 0x040fe20000410000 */
[----:B------:R-:W-:Y:S01]  /*cbd0*/  FMUL.FTZ R79, R0, R79 ;  /* 0x0000004f004f7220 */ /* 0x000fe20000410000 */
[C---:B------:R-:W-:Y:S01]  /*cbe0*/  FMUL.FTZ R80, R2.reuse, R80 ;  /* 0x0000005002507220 */ /* 0x040fe20000410000 */
[----:B------:R-:W-:Y:S01]  /*cbf0*/  FMUL.FTZ R81, R2, R81 ;  /* 0x0000005102517220 */ /* 0x000fe20000410000 */
[C---:B------:R-:W-:Y:S03]  /*cc00*/  HMMA.16816.F32.BF16 R52, R136.reuse, R100, R52 ;  /* 0x000000648834723c */ /* 0x040fe60000041834 */
[C---:B------:R-:W-:Y:S01]  /*cc10*/  FMUL.FTZ R82, R0.reuse, R82 ;  /* 0x0000005200527220 */ /* 0x040fe20000410000 */
[----:B------:R-:W-:Y:S01]  /*cc20*/  FMUL.FTZ R83, R0, R83 ;  /* 0x0000005300537220 */ /* 0x000fe20000410000 */
[C---:B------:R-:W-:Y:S01]  /*cc30*/  FMUL.FTZ R84, R2.reuse, R84 ;  /* 0x0000005402547220 */ /* 0x040fe20000410000 */
[----:B------:R-:W-:Y:S01]  /*cc40*/  FMUL.FTZ R85, R2, R85 ;  /* 0x0000005502557220 */ /* 0x000fe20000410000 */
[C---:B------:R-:W-:Y:S01]  /*cc50*/  FMUL.FTZ R86, R0.reuse, R86 ;  /* 0x0000005600567220 */ /* 0x040fe20000410000 */
[C---:B------:R-:W-:Y:S01]  /*cc60*/  HMMA.16816.F32.BF16 R56, R136.reuse, R102, R56 ;  /* 0x000000668838723c */ /* 0x040fe20000041838 */
[----:B------:R-:W4:Y:S02]  /*cc70*/  LDSM.16.MT88.4 R100, [R176+0x16000] ;  /* 0x01600000b064783b */ /* 0x000f240000004200 */
        /* <DEDUP_REMOVED lines=12> */
[----:B------:R-:W5:Y:S02]  /*cd40*/  LDSM.16.MT88.4 R108, [R135+0x4000] ;  /* 0x00400000876c783b */ /* 0x000f640000004200 */
[----:B------:R-:W-:Y:S01]  /*cd50*/  FMUL.FTZ R97, R2, R97 ;  /* 0x0000006102617220 */ /* 0x000fe20000410000 */
[C---:B------:R-:W-:Y:S01]  /*cd60*/  FMUL.FTZ R98, R0.reuse, R98 ;  /* 0x0000006200627220 */ /* 0x040fe20000410000 */
[----:B------:R-:W-:Y:S01]  /*cd70*/  FMUL.FTZ R99, R0, R99 ;  /* 0x0000006300637220 */ /* 0x000fe20000410000 */
[----:B------:R-:W-:Y:S01]  /*cd80*/  FFMA.FTZ R171, R2, R203, R171 ;  /* 0x000000cb02ab7223 */ /* 0x000fe200000100ab */
[----:B------:R-:W-:Y:S01]  /*cd90*/  MOV R2, R3 ;  /* 0x0000000300027202 */ /* 0x000fe20000000f00 */
[----:B------:R-:W-:Y:S01]  /*cda0*/  FFMA.FTZ R169, R0, R201, R169 ;  /* 0x000000c900a97223 */ /* 0x000fe200000100a9 */
[C---:B--2---:R-:W-:Y:S03]  /*cdb0*/  HMMA.16816.F32.BF16 R68, R136.reuse, R104, R68 ;  /* 0x000000688844723c */ /* 0x044fe60000041844 */
[----:B------:R-:W-:Y:S01]  /*cdc0*/  FADD.FTZ R170, R170, R171 ;  /* 0x000000abaaaa7221 */ /* 0x000fe20000010000 */
[----:B------:R-:W-:Y:S04]  /*cdd0*/  FADD.FTZ R169, R165, R169 ;  /* 0x000000a9a5a97221 */ /* 0x000fe80000010000 */
[C---:B------:R-:W-:Y:S01]  /*cde0*/  HMMA.16816.F32.BF16 R72, R136.reuse, R106, R72 ;  /* 0x0000006a8848723c */ /* 0x040fe20000041848 */
[----:B------:R-:W2:Y:S02]  /*cdf0*/  LDSM.16.MT88.4 R104, [R164+0x4000] ;  /* 0x00400000a468783b */ /* 0x000ea40000004200 */
[----:B------:R-:W-:Y:S04]  /*ce00*/  FADD.FTZ R168, R168, R169 ;  /* 0x000000a9a8a87221 */ /* 0x000fe80000010000 */
[----:B------:R-:W-:Y:S01]  /*ce10*/  FADD.FTZ R168, R173, R168 ;  /* 0x000000a8ada87221 */ /* 0x000fe20000010000 */
[C---:B----4-:R-:W-:Y:S03]  /*ce20*/  HMMA.16816.F32.BF16 R76, R136.reuse, R100, R76 ;  /* 0x00000064884c723c */ /* 0x050fe6000004184c */
[--C-:B------:R-:W-:Y:S01]  /*ce30*/  FFMA.FTZ R100, R214, UR4, -R153.reuse ;  /* 0x00000004d6647c23 */ /* 0x100fe20008010899 */
[--C-:B------:R-:W-:Y:S01]  /*ce40*/  FFMA.FTZ R214, R213, UR4, -R152.reuse ;  /* 0x00000004d5d67c23 */ /* 0x100fe20008010898 */
[----:B------:R-:W-:Y:S02]  /*ce50*/  FFMA.FTZ R101, R212, UR4, -R153 ;  /* 0x00000004d4657c23 */ /* 0x000fe40008010899 */
[----:B------:R3:W-:Y:S01]  /*ce60*/  MUFU.EX2 R212, R100 ;  /* 0x0000006400d47308 */ /* 0x0007e20000000800 */
[C---:B------:R-:W-:Y:S03]  /*ce70*/  HMMA.16816.F32.BF16 R80, R136.reuse, R102, R80 ;  /* 0x000000668850723c */ /* 0x040fe60000041850 */
[----:B------:R-:W-:Y:S06]  /*ce80*/  FFMA.FTZ R102, R215, UR4, -R152 ;  /* 0x00000004d7667c23 */ /* 0x000fec0008010898 */
[----:B------:R-:W-:Y:S01]  /*ce90*/  MUFU.EX2 R214, R214 ;  /* 0x000000d600d67308 */ /* 0x000fe20000000800 */
[C---:B-----5:R-:W-:Y:S09]  /*cea0*/  HMMA.16816.F32.BF16 R84, R136.reuse, R108, R84 ;  /* 0x0000006c8854723c */ /* 0x060ff20000041854 */
[----:B------:R1:W4:Y:S01]  /*ceb0*/  MUFU.EX2 R215, R101 ;  /* 0x0000006500d77308 */ /* 0x0003220000000800 */
[----:B---3--:R-:W-:Y:S09]  /*cec0*/  F2FP.BF16.F32.PACK_AB R100, R175, R172 ;  /* 0x000000acaf64723e */ /* 0x008ff200000010ff */
[----:B------:R4:W3:Y:S01]  /*ced0*/  MUFU.EX2 R213, R102 ;  /* 0x0000006600d57308 */ /* 0x0008e20000000800 */
[C---:B------:R-:W-:Y:S01]  /*cee0*/  HMMA.16816.F32.BF16 R88, R136.reuse, R110, R88 ;  /* 0x0000006e8858723c */ /* 0x040fe20000041858 */
[----:B------:R-:W5:Y:S02]  /*cef0*/  LDSM.16.MT88.4 R108, [R176+0x12800] ;  /* 0x01280000b06c783b */ /* 0x000f640000004200 */
[C---:B-1----:R-:W-:Y:S01]  /*cf00*/  F2FP.BF16.F32.PACK_AB R101, R174.reuse, R211 ;  /* 0x000000d3ae65723e */ /* 0x042fe200000010ff */
[----:B------:R-:W-:Y:S04]  /*cf10*/  FADD.FTZ R211, R211, R168 ;  /* 0x000000a8d3d37221 */ /* 0x000fe80000010000 */
[C---:B--2---:R-:W-:Y:S03]  /*cf20*/  HMMA.16816.F32.BF16 R92, R136.reuse, R104, R92 ;  /* 0x00000068885c723c */ /* 0x044fe6000004185c */
[----:B----4-:R-:W-:Y:S01]  /*cf30*/  F2FP.BF16.F32.PACK_AB R102, R215, R212 ;  /* 0x000000d4d766723e */ /* 0x010fe200000010ff */
[----:B------:R-:W-:Y:S01]  /*cf40*/  FADD.FTZ R174, R174, R211 ;  /* 0x000000d3aeae7221 */ /* 0x000fe20000010000 */
[C---:B---3--:R-:W-:Y:S03]  /*cf50*/  F2FP.BF16.F32.PACK_AB R103, R214.reuse, R213 ;  /* 0x000000d5d667723e */ /* 0x048fe600000010ff */
[----:B------:R-:W-:Y:S01]  /*cf60*/  HMMA.16816.F32.BF16 R96, R136, R106, R96 ;  /* 0x0000006a8860723c */ /* 0x000fe20000041860 */
[----:B------:R-:W1:Y:S02]  /*cf70*/  LDSM.16.MT88.4 R104, [R177+0x14800] ;  /* 0x01480000b168783b */ /* 0x000e640000004200 */
[----:B------:R-:W-:Y:S04]  /*cf80*/  FADD.FTZ R213, R213, R174 ;  /* 0x000000aed5d57221 */ /* 0x000fe80000010000 */
[----:B------:R-:W-:Y:S01]  /*cf90*/  FADD.FTZ R214, R214, R213 ;  /* 0x000000d5d6d67221 */ /* 0x000fe20000010000 */
[C---:B------:R-:W-:Y:S01]  /*cfa0*/  HMMA.16816.F32.BF16 R4, R100.reuse, R112, R4 ;  /* 0x000000706404723c */ /* 0x040fe20000041804 */
[----:B------:R-:W2:Y:S07]  /*cfb0*/  LDSM.16.MT88.4 R136, [R164+0x2800] ;  /* 0x00280000a488783b */ /* 0x000eae0000004200 */
[C---:B------:R-:W-:Y:S01]  /*cfc0*/  HMMA.16816.F32.BF16 R8, R100.reuse, R114, R8 ;  /* 0x000000726408723c */ /* 0x040fe20000041808 */
[----:B------:R-:W3:Y:S07]  /*cfd0*/  LDSM.16.MT88.4 R112, [R176+0x16800] ;  /* 0x01680000b070783b */ /* 0x000eee0000004200 */
[C---:B-----5:R-:W-:Y:S08]  /*cfe0*/  HMMA.16816.F32.BF16 R12, R100.reuse, R108, R12 ;  /* 0x0000006c640c723c */ /* 0x060ff0000004180c */
[C---:B------:R-:W-:Y:S01]  /*cff0*/  HMMA.16816.F32.BF16 R16, R100.reuse, R110, R16 ;  /* 0x0000006e6410723c */ /* 0x040fe20000041810 */
[----:B------:R-:W-:Y:S07]  /*d000*/  LDSM.16.MT88.4 R108, [R177+0x13000] ;  /* 0x01300000b16c783b */ /* 0x000fee0000004200 */
[C---:B------:R-:W-:Y:S03]  /*d010*/  HMMA.16816.F32.BF16 R20, R100.reuse, R116, R20 ;  /* 0x000000746414723c */ /* 0x040fe60000041814 */
[--C-:B------:R-:W-:Y:S02]  /*d020*/  FFMA.FTZ R116, R220, UR4, -R153.reuse ;  /* 0x00000004dc747c23 */ /* 0x100fe40008010899 */
[----:B------:R4:W-:Y:S03]  /*d030*/  MUFU.EX2 R220, R222 ;  /* 0x000000de00dc7308 */ /* 0x0009e60000000800 */
[C---:B------:R-:W-:Y:S08]  /*d040*/  HMMA.16816.F32.BF16 R24, R100.reuse, R118, R24 ;  /* 0x000000766418723c */ /* 0x040ff00000041818 */
[C---:B------:R-:W-:Y:S03]  /*d050*/  HMMA.16816.F32.BF16 R28, R100.reuse, R120, R28 ;  /* 0x00000078641c723c */ /* 0x040fe6000004181c */
[--C-:B----4-:R-:W-:Y:S05]  /*d060*/  FFMA.FTZ R222, R217, UR4, -R152.reuse ;  /* 0x00000004d9de7c23 */ /* 0x110fea0008010898 */
[C---:B------:R-:W-:Y:S01]  /*d070*/  HMMA.16816.F32.BF16 R32, R100.reuse, R122, R32 ;  /* 0x0000007a6420723c */ /* 0x040fe20000041820 */
[----:B------:R-:W-:Y:S01]  /*d080*/  LDSM.16.MT88.4 R120, [R164+0x1000] ;  /* 0x00100000a478783b */ /* 0x000fe20000004200 */
[----:B------:R-:W-:Y:S06]  /*d090*/  MUFU.EX2 R222, R222 ;  /* 0x000000de00de7308 */ /* 0x000fec0000000800 */
[C---:B-1----:R-:W-:Y:S08]  /*d0a0*/  HMMA.16816.F32.BF16 R36, R100.reuse, R104, R36 ;  /* 0x000000686424723c */ /* 0x042ff00000041824 */
[C---:B------:R-:W-:Y:S01]  /*d0b0*/  HMMA.16816.F32.BF16 R40, R100.reuse, R106, R40 ;  /* 0x0000006a6428723c */ /* 0x040fe20000041828 */
[----:B------:R-:W1:Y:S07]  /*d0c0*/  LDSM.16.MT88.4 R104, [R164+0x4800] ;  /* 0x00480000a468783b */ /* 0x000e6e0000004200 */
[C---:B------:R-:W-:Y:S03]  /*d0d0*/  HMMA.16816.F32.BF16 R44, R100.reuse, R124, R44 ;  /* 0x0000007c642c723c */ /* 0x040fe6000004182c */
[--C-:B------:R-:W-:Y:S01]  /*d0e0*/  FFMA.FTZ R124, R223, UR4, -R152.reuse ;  /* 0x00000004df7c7c23 */ /* 0x100fe20008010898 */
[--C-:B------:R-:W-:Y:S01]  /*d0f0*/  FFMA.FTZ R125, R221, UR4, -R152.reuse ;  /* 0x00000004dd7d7c23 */ /* 0x100fe20008010898 */
[----:B------:R4:W5:Y:S03]  /*d100*/  MUFU.EX2 R223, R116 ;  /* 0x0000007400df7308 */ /* 0x0009660000000800 */
[C---:B------:R-:W-:Y:S07]  /*d110*/  HMMA.16816.F32.BF16 R48, R100.reuse, R126, R48 ;  /* 0x0000007e6430723c */ /* 0x040fee0000041830 */
[----:B------:R-:W-:Y:S01]  /*d120*/  MUFU.EX2 R221, R124 ;  /* 0x0000007c00dd7308 */ /* 0x000fe20000000800 */
[C---:B------:R-:W-:Y:S01]  /*d130*/  HMMA.16816.F32.BF16 R52, R100.reuse, R128, R52 ;  /* 0x000000806434723c */ /* 0x040fe20000041834 */
[----:B----4-:R-:W-:Y:S02]  /*d140*/  LDSM.16.MT88.4 R116, [R135+0x1000] ;  /* 0x001000008774783b */ /* 0x010fe40000004200 */
[--C-:B------:R-:W-:Y:S06]  /*d150*/  FFMA.FTZ R128, R218, UR4, -R153.reuse ;  /* 0x00000004da807c23 */ /* 0x100fec0008010899 */
[----:B------:R4:W5:Y:S01]  /*d160*/  MUFU.EX2 R218, R125 ;  /* 0x0000007d00da7308 */ /* 0x0009620000000800 */
[C---:B------:R-:W-:Y:S08]  /*d170*/  HMMA.16816.F32.BF16 R56, R100.reuse, R130, R56 ;  /* 0x000000826438723c */ /* 0x040ff00000041838 */
[C---:B--2---:R-:W-:Y:S01]  /*d180*/  HMMA.16816.F32.BF16 R60, R100.reuse, R136, R60 ;  /* 0x00000088643c723c */ /* 0x044fe2000004183c */
[----:B----4-:R-:W-:Y:S07]  /*d190*/  LDSM.16.MT88.4 R124, [R177+0x15000] ;  /* 0x01500000b17c783b */ /* 0x010fee0000004200 */
[C---:B------:R-:W-:Y:S01]  /*d1a0*/  HMMA.16816.F32.BF16 R64, R100.reuse, R138, R64 ;  /* 0x0000008a6440723c */ /* 0x040fe20000041840 */
[----:B------:R-:W-:Y:S07]  /*d1b0*/  LDSM.16.MT88.4 R136, [R135+0x3000] ;  /* 0x003000008788783b */ /* 0x000fee0000004200 */
[C---:B------:R-:W-:Y:S03]  /*d1c0*/  HMMA.16816.F32.BF16 R68, R100.reuse, R140, R68 ;  /* 0x0000008c6444723c */ /* 0x040fe60000041844 */
[----:B------:R-:W-:Y:S02]  /*d1d0*/  FFMA.FTZ R140, R216, UR4, -R153 ;  /* 0x00000004d88c7c23 */ /* 0x000fe40008010899 */
[----:B------:R2:W-:Y:S03]  /*d1e0*/  MUFU.EX2 R216, R128 ;  /* 0x0000008000d87308 */ /* 0x0005e60000000800 */
[C---:B------:R-:W-:Y:S08]  /*d1f0*/  HMMA.16816.F32.BF16 R72, R100.reuse, R142, R72 ;  /* 0x0000008e6448723c */ /* 0x040ff00000041848 */
[C---:B---3--:R-:W-:Y:S01]  /*d200*/  HMMA.16816.F32.BF16 R76, R100.reuse, R112, R76 ;  /* 0x00000070644c723c */ /* 0x048fe2000004184c */
[----:B--2---:R-:W-:Y:S07]  /*d210*/  LDSM.16.MT88.4 R128, [R176+0x15000] ;  /* 0x01500000b080783b */ /* 0x004fee0000004200 */
[C---:B------:R-:W-:Y:S01]  /*d220*/  HMMA.16816.F32.BF16 R80, R100.reuse, R114, R80 ;  /* 0x000000726450723c */ /* 0x040fe20000041850 */
[----:B------:R-:W2:Y:S07]  /*d230*/  LDSM.16.MT88.4 R112, [R176+0x13000] ;  /* 0x01300000b070783b */ /* 0x000eae0000004200 */
[C---:B------:R-:W-:Y:S03]  /*d240*/  HMMA.16816.F32.BF16 R84, R100.reuse, R144, R84 ;  /* 0x000000906454723c */ /* 0x040fe60000041854 */
[----:B------:R-:W-:Y:S02]  /*d250*/  FFMA.FTZ R144, R219, UR4, -R152 ;  /* 0x00000004db907c23 */ /* 0x000fe40008010898 */
[----:B------:R3:W4:Y:S03]  /*d260*/  MUFU.EX2 R219, R140 ;  /* 0x0000008c00db7308 */ /* 0x0007260000000800 */
[C---:B------:R-:W-:Y:S07]  /*d270*/  HMMA.16816.F32.BF16 R88, R100.reuse, R146, R88 ;  /* 0x000000926458723c */ /* 0x040fee0000041858 */
[----:B------:R-:W4:Y:S01]  /*d280*/  MUFU.EX2 R217, R144 ;  /* 0x0000009000d97308 */ /* 0x000f220000000800 */
[C---:B-1----:R-:W-:Y:S01]  /*d290*/  HMMA.16816.F32.BF16 R92, R100.reuse, R104, R92 ;  /* 0x00000068645c723c */ /* 0x042fe2000004185c */
[----:B---3--:R-:W-:Y:S07]  /*d2a0*/  LDSM.16.MT88.4 R140, [R177+0x17000] ;  /* 0x01700000b18c783b */ /* 0x008fee0000004200 */
[----:B------:R-:W-:Y:S03]  /*d2b0*/  HMMA.16816.F32.BF16 R96, R100, R106, R96 ;  /* 0x0000006a6460723c */ /* 0x000fe60000041860 */
[----:B-----5:R-:W-:Y:S01]  /*d2c0*/  F2FP.BF16.F32.PACK_AB R100, R223, R220 ;  /* 0x000000dcdf64723e */ /* 0x020fe200000010ff */
[----:B------:R-:W1:Y:S01]  /*d2d0*/  LDSM.16.MT88.4 R104, [R164+0x3000] ;  /* 0x00300000a468783b */ /* 0x000e620000004200 */
[----:B------:R-:W-:Y:S01]  /*d2e0*/  F2FP.BF16.F32.PACK_AB R101, R218, R221 ;  /* 0x000000ddda65723e */ /* 0x000fe200000010ff */
[----:B------:R-:W-:Y:S01]  /*d2f0*/  FADD.FTZ R221, R221, R214 ;  /* 0x000000d6dddd7221 */ /* 0x000fe20000010000 */
[----:B----4-:R-:W-:Y:S02]  /*d300*/  F2FP.BF16.F32.PACK_AB R102, R219, R216 ;  /* 0x000000d8db66723e */ /* 0x010fe400000010ff */
[----:B------:R-:W-:Y:S01]  /*d310*/  F2FP.BF16.F32.PACK_AB R103, R222, R217 ;  /* 0x000000d9de67723e */ /* 0x000fe200000010ff */
[----:B------:R-:W-:Y:S02]  /*d320*/  FADD.FTZ R218, R218, R221 ;  /* 0x000000dddada7221 */ /* 0x000fe40000010000 */
[----:B------:R-:W3:Y:S02]  /*d330*/  LDSM.16.MT88.4 R144, [R176+0x17000] ;  /* 0x01700000b090783b */ /* 0x000ee40000004200 */
[----:B------:R-:W-:Y:S02]  /*d340*/  FADD.FTZ R217, R217, R218 ;  /* 0x000000dad9d97221 */ /* 0x000fe40000010000 */
[C---:B------:R-:W-:Y:S03]  /*d350*/  HMMA.16816.F32.BF16 R4, R100.reuse, R108, R4 ;  /* 0x0000006c6404723c */ /* 0x040fe60000041804 */
[----:B------:R-:W-:Y:S05]  /*d360*/  FADD.FTZ R222, R222, R217 ;  /* 0x000000d9dede7221 */ /* 0x000fea0000010000 */
[C---:B------:R-:W-:Y:S01]  /*d370*/  HMMA.16816.F32.BF16 R8, R100.reuse, R110, R8 ;  /* 0x0000006e6408723c */ /* 0x040fe20000041808 */
[----:B------:R-:W4:Y:S07]  /*d380*/  LDSM.16.MT88.4 R108, [R164+0x5000] ;  /* 0x00500000a46c783b */ /* 0x000f2e0000004200 */
[C---:B--2---:R-:W-:Y:S03]  /*d390*/  HMMA.16816.F32.BF16 R12, R100.reuse, R112, R12 ;  /* 0x00000070640c723c */ /* 0x044fe6000004180c */
[--C-:B------:R-:W-:Y:S01]  /*d3a0*/  FFMA.FTZ R113, R207, UR4, -R152.reuse ;  /* 0x00000004cf717c23 */ /* 0x100fe20008010898 */
[--C-:B------:R-:W-:Y:S03]  /*d3b0*/  FFMA.FTZ R112, R206, UR4, -R153.reuse ;  /* 0x00000004ce707c23 */ /* 0x100fe60008010899 */
[----:B------:R-:W-:Y:S01]  /*d3c0*/  MUFU.EX2 R206, R113 ;  /* 0x0000007100ce7308 */ /* 0x000fe20000000800 */
[C---:B------:R-:W-:Y:S03]  /*d3d0*/  HMMA.16816.F32.BF16 R16, R100.reuse, R114, R16 ;  /* 0x000000726410723c */ /* 0x040fe60000041810 */
[--C-:B------:R-:W-:Y:S01]  /*d3e0*/  FFMA.FTZ R114, R208, UR4, -R153.reuse ;  /* 0x00000004d0727c23 */ /* 0x100fe20008010899 */
[----:B------:R-:W-:Y:S01]  /*d3f0*/  FFMA.FTZ R153, R205, UR4, -R153 ;  /* 0x00000004cd997c23 */ /* 0x000fe20008010899 */
[--C-:B------:R-:W-:Y:S04]  /*d400*/  FFMA.FTZ R115, R209, UR4, -R152.reuse ;  /* 0x00000004d1737c23 */ /* 0x100fe80008010898 */
[----:B------:R-:W-:Y:S01]  /*d410*/  MUFU.EX2 R208, R210 ;  /* 0x000000d200d07308 */ /* 0x000fe20000000800 */
[C---:B------:R-:W-:Y:S09]  /*d420*/  HMMA.16816.F32.BF16 R20, R100.reuse, R116, R20 ;  /* 0x000000746414723c */ /* 0x040ff20000041814 */
[----:B------:R2:W5:Y:S10]  /*d430*/  MUFU.EX2 R209, R114 ;  /* 0x0000007200d17308 */ /* 0x0005740000000800 */
[----:B------:R-:W1:Y:S01]  /*d440*/  MUFU.EX2 R207, R115 ;  /* 0x0000007300cf7308 */ /* 0x000e620000000800 */
[C---:B------:R-:W-:Y:S01]  /*d450*/  HMMA.16816.F32.BF16 R24, R100.reuse, R118, R24 ;  /* 0x000000766418723c */ /* 0x040fe20000041818 */
[----:B------:R-:W-:Y:S08]  /*d460*/  LDSM.16.MT88.4 R116, [R176+0x13800] ;  /* 0x01380000b074783b */ /* 0x000ff00000004200 */
[----:B------:R-:W-:Y:S01]  /*d470*/  MUFU.EX2 R205, R112 ;  /* 0x0000007000cd7308 */ /* 0x000fe20000000800 */
[C---:B------:R-:W-:Y:S03]  /*d480*/  HMMA.16816.F32.BF16 R28, R100.reuse, R120, R28 ;  /* 0x00000078641c723c */ /* 0x040fe6000004181c */
[--C-:B--2---:R-:W-:Y:S01]  /*d490*/  FFMA.FTZ R114, R134, UR4, -R152.reuse ;  /* 0x0000000486727c23 */ /* 0x104fe20008010898 */
[----:B------:R-:W-:Y:S05]  /*d4a0*/  FFMA.FTZ R152, R133, UR4, -R152 ;  /* 0x0000000485987c23 */ /* 0x000fea0008010898 */
[----:B------:R-:W2:Y:S01]  /*d4b0*/  MUFU.EX2 R134, R153 ;  /* 0x0000009900867308 */ /* 0x000ea20000000800 */
[C---:B------:R-:W-:Y:S09]  /*d4c0*/  HMMA.16816.F32.BF16 R32, R100.reuse, R122, R32 ;  /* 0x0000007a6420723c */ /* 0x040ff20000041820 */
[----:B------:R3:W-:Y:S10]  /*d4d0*/  MUFU.EX2 R210, R152 ;  /* 0x0000009800d27308 */ /* 0x0007f40000000800 */
[----:B------:R-:W4:Y:S01]  /*d4e0*/  MUFU.EX2 R133, R114 ;  /* 0x0000007200857308 */ /* 0x000f220000000800 */
[C---:B------:R-:W-:Y:S01]  /*d4f0*/  HMMA.16816.F32.BF16 R36, R100.reuse, R124, R36 ;  /* 0x0000007c6424723c */ /* 0x040fe20000041824 */
[----:B---3--:R-:W-:Y:S07]  /*d500*/  LDSM.16.MT88.4 R152, [R135+0x3800] ;  /* 0x003800008798783b */ /* 0x008fee0000004200 */
[C---:B------:R-:W-:Y:S01]  /*d510*/  HMMA.16816.F32.BF16 R40, R100.reuse, R126, R40 ;  /* 0x0000007e6428723c */ /* 0x040fe20000041828 */
[----:B------:R-:W3:Y:S07]  /*d520*/  LDSM.16.MT88.4 R124, [R177+0x13800] ;  /* 0x01380000b17c783b */ /* 0x000eee0000004200 */
[C---:B------:R-:W-:Y:S08]  /*d530*/  HMMA.16816.F32.BF16 R44, R100.reuse, R128, R44 ;  /* 0x00000080642c723c */ /* 0x040ff0000004182c */
[C---:B------:R-:W-:Y:S08]  /*d540*/  HMMA.16816.F32.BF16 R48, R100.reuse, R130, R48 ;  /* 0x000000826430723c */ /* 0x040ff00000041830 */
[C---:B------:R-:W-:Y:S03]  /*d550*/  HMMA.16816.F32.BF16 R52, R100.reuse, R136, R52 ;  /* 0x000000886434723c */ /* 0x040fe60000041834 */
[----:B-----5:R-:W-:Y:S02]  /*d560*/  F2FP.BF16.F32.PACK_AB R136, R209, R208 ;  /* 0x000000d0d188723e */ /* 0x020fe400000010ff */
[----:B-1----:R-:W-:Y:S01]  /*d570*/  F2FP.BF16.F32.PACK_AB R137, R206, R207 ;  /* 0x000000cfce89723e */ /* 0x002fe200000010ff */
[----:B------:R-:W-:Y:S02]  /*d580*/  FADD.FTZ R207, R207, R222 ;  /* 0x000000decfcf7221 */ /* 0x000fe40000010000 */
[C---:B------:R-:W-:Y:S03]  /*d590*/  HMMA.16816.F32.BF16 R56, R100.reuse, R138, R56 ;  /* 0x0000008a6438723c */ /* 0x040fe60000041838 */
[----:B--2---:R-:W-:Y:S01]  /*d5a0*/  F2FP.BF16.F32.PACK_AB R138, R134, R205 ;  /* 0x000000cd868a723e */ /* 0x004fe200000010ff */
[----:B------:R-:W-:Y:S01]  /*d5b0*/  FADD.FTZ R206, R206, R207 ;  /* 0x000000cfcece7221 */ /* 0x000fe20000010000 */
[C---:B----4-:R-:W-:Y:S03]  /*d5c0*/  F2FP.BF16.F32.PACK_AB R139, R210.reuse, R133 ;  /* 0x00000085d28b723e */ /* 0x050fe600000010ff */
[C---:B------:R-:W-:Y:S03]  /*d5d0*/  HMMA.16816.F32.BF16 R60, R100.reuse, R104, R60 ;  /* 0x00000068643c723c */ /* 0x040fe6000004183c */
[----:B------:R-:W-:Y:S04]  /*d5e0*/  FADD.FTZ R133, R133, R206 ;  /* 0x000000ce85857221 */ /* 0x000fe80000010000 */
[----:B------:R-:W-:Y:S01]  /*d5f0*/  FADD.FTZ R201, R210, R133 ;  /* 0x00000085d2c97221 */ /* 0x000fe20000010000 */
[C---:B------:R-:W-:Y:S01]  /*d600*/  HMMA.16816.F32.BF16 R64, R100.reuse, R106, R64 ;  /* 0x0000006a6440723c */ /* 0x040fe20000041840 */
[----:B------:R-:W1:Y:S07]  /*d610*/  LDSM.16.MT88.4 R104, [R135+0x1800] ;  /* 0x001800008768783b */ /* 0x000e6e0000004200 */
        /* <DEDUP_REMOVED lines=10> */
[----:B------:R-:W-:Y:S08]  /*d6c0*/  HMMA.16816.F32.BF16 R96, R100, R110, R96 ;  /* 0x0000006e6460723c */ /* 0x000ff00000041860 */
[C---:B---3--:R-:W-:Y:S01]  /*d6d0*/  HMMA.16816.F32.BF16 R128, R136.reuse, R124, R4 ;  /* 0x0000007c8880723c */ /* 0x048fe20000041804 */
[----:B------:R-:W3:Y:S07]  /*d6e0*/  LDSM.16.MT88.4 R4, [R176+0x17800] ;  /* 0x01780000b004783b */ /* 0x000eee0000004200 */
[C---:B------:R-:W-:Y:S01]  /*d6f0*/  HMMA.16816.F32.BF16 R124, R136.reuse, R126, R8 ;  /* 0x0000007e887c723c */ /* 0x040fe20000041808 */
[----:B------:R-:W3:Y:S07]  /*d700*/  LDSM.16.MT88.4 R8, [R135+0x5800] ;  /* 0x005800008708783b */ /* 0x000eee0000004200 */
[C---:B------:R-:W-:Y:S01]  /*d710*/  HMMA.16816.F32.BF16 R120, R136.reuse, R116, R12 ;  /* 0x000000748878723c */ /* 0x040fe2000004180c */
[----:B------:R-:W3:Y:S07]  /*d720*/  LDSM.16.MT88.4 R12, [R164+0x5800] ;  /* 0x00580000a40c783b */ /* 0x000eee0000004200 */
[C---:B------:R-:W-:Y:S03]  /*d730*/  HMMA.16816.F32.BF16 R116, R136.reuse, R118, R16 ;  /* 0x000000768874723c */ /* 0x040fe60000041810 */
[----:B------:R-:W-:Y:S04]  /*d740*/  FADD.FTZ R17, R167, R170 ;  /* 0x000000aaa7117221 */ /* 0x000fe80000010000 */
[----:B------:R-:W-:Y:S01]  /*d750*/  FADD.FTZ R17, R166, R17 ;  /* 0x00000011a6117221 */ /* 0x000fe20000010000 */
        /* <DEDUP_REMOVED lines=16> */
[----:B------:R-:W-:Y:S01]  /*d860*/  FADD.FTZ R203, R205, R0 ;  /* 0x00000000cdcb7221 */ /* 0x000fe20000010000 */
[----:B------:R-:W-:Y:S03]  /*d870*/  MOV R0, R132 ;  /* 0x0000008400007202 */ /* 0x000fe60000000f00 */
[----:B------:R-:W-:Y:S01]  /*d880*/  FADD.FTZ R203, R134, R203 ;  /* 0x000000cb86cb7221 */ /* 0x000fe20000010000 */
        /* <DEDUP_REMOVED lines=11> */
[C---:B------:R-:W-:Y:S08]  /*d940*/  HMMA.16816.F32.BF16 R88, R136.reuse, R10, R88 ;  /* 0x0000000a8858723c */ /* 0x040ff00000041858 */
[C---:B------:R-:W-:Y:S08]  /*d950*/  HMMA.16816.F32.BF16 R92, R136.reuse, R12, R92 ;  /* 0x0000000c885c723c */ /* 0x040ff0000004185c */
[----:B------:R-:W-:Y:S01]  /*d960*/  HMMA.16816.F32.BF16 R96, R136, R14, R96 ;  /* 0x0000000e8860723c */ /* 0x000fe20000041860 */
[----:B------:R-:W-:Y:S08]  /*d970*/  @!UPT UIADD3 URZ, UPT, UPT, URZ, URZ, URZ ;  /* 0x000000fffffff290 */ /* 0x000ff0000fffe0ff */
[----:B------:R-:W-:Y:S11]  /*d980*/  @P0 BRA `(.L_x_355) ;  /* 0xffffffd000b40947 */ /* 0x000ff6000383ffff */
.L_x_354:
[----:B------:R-:W1:Y:S01]  /*d990*/  SHFL.BFLY PT, R12, R203, 0x2, 0x1f ;  /* 0x0c401f00cb0c7f89 */ /* 0x000e6200000e0000 */
[----:B------:R-:W2:Y:S01]  /*d9a0*/  S2UR UR4, SR_CgaCtaId ;  /* 0x00000000000479c3 */ /* 0x000ea20000008800 */
[----:B------:R-:W-:Y:S02]  /*d9b0*/  UMOV UR5, 0x400 ;  /* 0x0000040000057882 */ /* 0x000fe40000000000 */
[----:B------:R-:W3:Y:S01]  /*d9c0*/  SHFL.BFLY PT, R0, R201, 0x2, 0x1f ;  /* 0x0c401f00c9007f89 */ /* 0x000ee200000e0000 */
[----:B------:R-:W4:Y:S04]  /*d9d0*/  S2R R4, SR_TID.X ;  /* 0x0000000000047919 */ /* 0x000f280000002100 */
[----:B------:R-:W4:Y:S01]  /*d9e0*/  LDC.U8 R24, c[0x0][0x548] ;  /* 0x00015200ff187b82 */ /* 0x000f220000000000 */
[----:B------:R-:W4:Y:S01]  /*d9f0*/  S2R R20, SR_CTAID.Z ;  /* 0x0000000000147919 */ /* 0x000f220000002700 */
[----:B-1----:R-:W-:Y:S01]  /*da00*/  FADD.FTZ R12, R12, R203 ;  /* 0x000000cb0c0c7221 */ /* 0x002fe20000010000 */
[----:B--2---:R-:W-:Y:S01]  /*da10*/  ULEA UR4, UR4, UR5, 0x18 ;  /* 0x0000000504047291 */ /* 0x004fe2000f8ec0ff */
[----:B---3--:R-:W-:-:S03]  /*da20*/  FADD.FTZ R11, R0, R201 ;  /* 0x000000c9000b7221 */ /* 0x008fc60000010000 */
[----:B------:R-:W1:Y:S04]  /*da30*/  SHFL.BFLY PT, R7, R12, 0x1, 0x1f ;  /* 0x0c201f000c077f89 */ /* 0x000e6800000e0000 */
[----:B------:R-:W2:Y:S01]  /*da40*/  SHFL.BFLY PT, R6, R11, 0x1, 0x1f ;  /* 0x0c201f000b067f89 */ /* 0x000ea200000e0000 */
[C---:B----4-:R-:W-:Y:S02]  /*da50*/  SHF.L.U32 R9, R4.reuse, 0x4, RZ ;  /* 0x0000000404097819 */ /* 0x050fe400000006ff */
[----:B------:R-:W-:Y:S02]  /*da60*/  SHF.L.U32 R2, R4, 0x1, RZ ;  /* 0x0000000104027819 */ /* 0x000fe400000006ff */
[----:B------:R-:W-:Y:S02]  /*da70*/  LOP3.LUT R9, R9, 0x1c0, RZ, 0xc0, !PT ;  /* 0x000001c009097812 */ /* 0x000fe400078ec0ff */
[----:B------:R-:W-:-:S02]  /*da80*/  LOP3.LUT R5, R2, 0x6, RZ, 0xc0, !PT ;  /* 0x0000000602057812 */ /* 0x000fc400078ec0ff */
[----:B------:R-:W-:Y:S02]  /*da90*/  LOP3.LUT R9, R9, 0x38, R2, 0xf8, !PT ;  /* 0x0000003809097812 */ /* 0x000fe400078ef802 */
[----:B------:R-:W-:Y:S02]  /*daa0*/  MOV R2, 0x10 ;  /* 0x0000001000027802 */ /* 0x000fe40000000f00 */
[----:B------:R-:W-:Y:S01]  /*dab0*/  LOP3.LUT P0, RZ, R4, 0x4, RZ, 0xc0, !PT ;  /* 0x0000000404ff7812 */ /* 0x000fe2000780c0ff */
[----:B-1----:R-:W-:Y:S01]  /*dac0*/  FADD.FTZ R7, R12, R7 ;  /* 0x000000070c077221 */ /* 0x002fe20000010000 */
[----:B------:R-:W-:Y:S02]  /*dad0*/  SHF.L.U32 R0, R4, 0x5, RZ ;  /* 0x0000000504007819 */ /* 0x000fe400000006ff */
        /* <DEDUP_REMOVED lines=12> */
[----:B------:R-:W-:Y:S02]  /*dba0*/  @P0 IADD3 R13, PT, PT, R9, -0x40, RZ ;  /* 0xffffffc0090d0810 */ /* 0x000fe40007ffe0ff */
[----:B------:R-:W-:Y:S02]  /*dbb0*/  FSETP.NE.FTZ.AND P4, PT, R7, RZ, PT ;  /* 0x000000ff0700720b */ /* 0x000fe40003f95000 */
[----:B------:R-:W-:Y:S02]  /*dbc0*/  FSETP.NE.FTZ.AND P3, PT, R6, RZ, PT ;  /* 0x000000ff0600720b */ /* 0x000fe40003f75000 */
[----:B------:R-:W-:Y:S02]  /*dbd0*/  IADD3 R11, PT, PT, R9, R0, RZ ;  /* 0x00000000090b7210 */ /* 0x000fe40007ffe0ff */
[----:B------:R-:W-:Y:S02]  /*dbe0*/  IADD3 R17, PT, PT, R0, R13, RZ ;  /* 0x0000000d00117210 */ /* 0x000fe40007ffe0ff */
[----:B------:R-:W3:Y:S01]  /*dbf0*/  LDC.U8 R0, c[0x0][0x549] ;  /* 0x00015240ff007b82 */ /* 0x000ee20000000000 */
        /* <DEDUP_REMOVED lines=28> */
[C---:B------:R-:W-:Y:S01]  /*ddc0*/  FMUL.FTZ R104, R10.reuse, R104 ;  /* 0x000000680a687220 */ /* 0x040fe20000410000 */
[----:B------:R-:W-:Y:S01]  /*ddd0*/  F2FP.BF16.F32.PACK_AB R130, R131, R130 ;  /* 0x000000828382723e */ /* 0x000fe200000010ff */
        /* <DEDUP_REMOVED lines=19> */
[----:B------:R-:W-:Y:S01]  /*df10*/  IADD3 R15, PT, PT, R2, R11, RZ ;  /* 0x0000000b020f7210 */ /* 0x000fe20007ffe0ff */
        /* <DEDUP_REMOVED lines=9> */
[----:B------:R-:W-:Y:S01]  /*dfb0*/  STS [R9], R128 ;  /* 0x0000008009007388 */ /* 0x000fe20000000800 */
[----:B------:R-:W-:Y:S01]  /*dfc0*/  F2FP.BF16.F32.PACK_AB R110, R111, R110 ;  /* 0x0000006e6f6e723e */ /* 0x000fe200000010ff */
[----:B------:R-:W-:Y:S01]  /*dfd0*/  FMUL.FTZ R48, R10, R48 ;  /* 0x000000300a307220 */ /* 0x000fe20000410000 */
        /* <DEDUP_REMOVED lines=102> */
[----:B------:R-:W-:Y:S01]  /*e640*/  F2FP.BF16.F32.PACK_AB R76, R77, R76 ;  /* 0x0000004c4d4c723e */ /* 0x000fe200000010ff */
[----:B------:R-:W1:Y:S01]  /*e650*/  LDC R2, c[0x0][0x434] ;  /* 0x00010d00ff027b82 */ /* 0x000e620000000800 */
[----:B------:R-:W-:Y:S01]  /*e660*/  F2FP.BF16.F32.PACK_AB R78, R79, R78 ;  /* 0x0000004e4f4e723e */ /* 0x000fe200000010ff */
[----:B------:R-:W-:Y:S01]  /*e670*/  STS [R19+0x4000], R56 ;  /* 0x0040003813007388 */ /* 0x000fe20000000800 */
[----:B------:R-:W-:Y:S01]  /*e680*/  F2FP.BF16.F32.PACK_AB R80, R81, R80 ;  /* 0x000000505150723e */ /* 0x000fe200000010ff */
[C---:B------:R-:W-:Y:S01]  /*e690*/  FMUL.FTZ R30, R8.reuse, R98 ;  /* 0x00000062081e7220 */ /* 0x040fe20000410000 */
[----:B------:R-:W-:Y:S01]  /*e6a0*/  F2FP.BF16.F32.PACK_AB R82, R83, R82 ;  /* 0x000000525352723e */ /* 0x000fe200000010ff */
[----:B------:R-:W-:Y:S01]  /*e6b0*/  STS [R19+0x4400], R58 ;  /* 0x0044003a13007388 */ /* 0x000fe20000000800 */
[----:B------:R-:W-:Y:S01]  /*e6c0*/  F2FP.BF16.F32.PACK_AB R84, R85, R84 ;  /* 0x000000545554723e */ /* 0x000fe200000010ff */
[----:B------:R-:W1:Y:S01]  /*e6d0*/  @P2 LDC R23, c[0x0][0x430] ;  /* 0x00010c00ff172b82 */ /* 0x000e620000000800 */
        /* <DEDUP_REMOVED lines=10> */
[----:B------:R-:W-:Y:S01]  /*e780*/  SHF.L.U32 R14, R4, 0x3, RZ ;  /* 0x00000003040e7819 */ /* 0x000fe200000006ff */
[----:B------:R-:W-:Y:S01]  /*e790*/  STS [R21+0x4400], R66 ;  /* 0x0044004215007388 */ /* 0x000fe20000000800 */
[----:B------:R-:W-:Y:S02]  /*e7a0*/  F2FP.BF16.F32.PACK_AB R30, R99, R30 ;  /* 0x0000001e631e723e */ /* 0x000fe400000010ff */
[----:B------:R-:W-:Y:S01]  /*e7b0*/  @P2 MOV R22, 0x1 ;  /* 0x0000000100162802 */ /* 0x000fe20000000f00 */
[----:B------:R-:W-:Y:S04]  /*e7c0*/  STS [R9+0x8000], R68 ;  /* 0x0080004409007388 */ /* 0x000fe80000000800 */
[----:B------:R2:W-:Y:S04]  /*e7d0*/  STS [R9+0x8400], R70 ;  /* 0x0084004609007388 */ /* 0x0005e80000000800 */
[----:B------:R-:W-:Y:S04]  /*e7e0*/  STS [R5+0x8000], R72 ;  /* 0x0080004805007388 */ /* 0x000fe80000000800 */
[----:B------:R-:W-:Y:S04]  /*e7f0*/  STS [R5+0x8400], R74 ;  /* 0x0084004a05007388 */ /* 0x000fe80000000800 */
[----:B------:R-:W-:Y:S04]  /*e800*/  STS [R11+0x8000], R76 ;  /* 0x0080004c0b007388 */ /* 0x000fe80000000800 */
[----:B------:R3:W-:Y:S04]  /*e810*/  STS [R11+0x8400], R78 ;  /* 0x0084004e0b007388 */ /* 0x0007e80000000800 */
[----:B------:R-:W-:Y:S04]  /*e820*/  STS [R15+0x8000], R80 ;  /* 0x008000500f007388 */ /* 0x000fe80000000800 */
[----:B------:R4:W-:Y:S01]  /*e830*/  STS [R15+0x8400], R82 ;  /* 0x008400520f007388 */ /* 0x0009e20000000800 */
[----:B--2---:R-:W1:Y:S03]  /*e840*/  LDC R9, c[0x0][0x434] ;  /* 0x00010d00ff097b82 */ /* 0x004e660000000800 */
[----:B------:R-:W-:Y:S04]  /*e850*/  STS [R13+0x8000], R84 ;  /* 0x008000540d007388 */ /* 0x000fe80000000800 */
[----:B------:R2:W-:Y:S04]  /*e860*/  STS [R13+0x8400], R86 ;  /* 0x008400560d007388 */ /* 0x0005e80000000800 */
[----:B------:R-:W-:Y:S04]  /*e870*/  STS [R19+0x8000], R88 ;  /* 0x0080005813007388 */ /* 0x000fe80000000800 */
[----:B------:R5:W-:Y:S01]  /*e880*/  STS [R19+0x8400], R90 ;  /* 0x0084005a13007388 */ /* 0x000be20000000800 */
[----:B---3--:R-:W3:Y:S03]  /*e890*/  @P0 LDC.64 R10, c[0x0][0x408] ;  /* 0x00010200ff0a0b82 */ /* 0x008ee60000000a00 */
[----:B------:R1:W-:Y:S04]  /*e8a0*/  STS [R17+0x8000], R92 ;  /* 0x0080005c11007388 */ /* 0x0003e80000000800 */
[----:B------:R1:W-:Y:S01]  /*e8b0*/  STS [R17+0x8400], R94 ;  /* 0x0084005e11007388 */ /* 0x0003e20000000800 */
[----:B----4-:R-:W4:Y:S01]  /*e8c0*/  @P2 LDC R15, c[0x0][0x430] ;  /* 0x00010c00ff0f2b82 */ /* 0x010f220000000800 */
[----:B-1----:R-:W-:Y:S01]  /*e8d0*/  @P2 IMAD R9, R23, R2, RZ ;  /* 0x0000000217092224 */ /* 0x002fe200078e02ff */
[----:B------:R-:W1:Y:S01]  /*e8e0*/  S2R R0, SR_CTAID.X ;  /* 0x0000000000007919 */ /* 0x000e620000002500 */
[----:B------:R-:W1:Y:S05]  /*e8f0*/  S2R R5, SR_CTAID.Y ;  /* 0x0000000000057919 */ /* 0x000e6a0000002600 */
[----:B--2---:R-:W2:Y:S01]  /*e900*/  @!P0 LDC.64 R12, c[0x0][0x400] ;  /* 0x00010000ff0c8b82 */ /* 0x004ea20000000a00 */
[----:B------:R1:W-:Y:S01]  /*e910*/  STS [R21+0x8000], R96 ;  /* 0x0080006015007388 */ /* 0x0003e20000000800 */
[----:B-----5:R-:W-:-:S04]  /*e920*/  LOP3.LUT R19, R14, 0x1f8, RZ, 0xc0, !PT ;  /* 0x000001f80e137812 */ /* 0x020fc800078ec0ff */
[----:B------:R-:W-:-:S04]  /*e930*/  LOP3.LUT R19, R19, 0x38, R4, 0x78, !PT ;  /* 0x0000003813137812 */ /* 0x000fc800078e7804 */
[----:B------:R-:W-:Y:S01]  /*e940*/  LOP3.LUT R8, R19, 0x1e00, R14, 0xf8, !PT ;  /* 0x00001e0013087812 */ /* 0x000fe200078ef80e */
[----:B---3--:R-:W-:Y:S06]  /*e950*/  @P2 BRA `(.L_x_358) ;  /* 0x0000000000202947 */ /* 0x008fec0003800000 */
[----:B------:R-:W-:Y:S01]  /*e960*/  ISETP.NE.AND P1, PT, R24, RZ, PT ;  /* 0x000000ff1800720c */ /* 0x000fe20003f25270 */
[----:B------:R-:W3:-:S12]  /*e970*/  LDC R17, c[0x0][0x3e0] ;  /* 0x0000f800ff117b82 */ /* 0x000ed80000000800 */
[----:B------:R-:W3:Y:S01]  /*e980*/  @P1 LDC R22, c[0x0][0x454] ;  /* 0x00011500ff161b82 */ /* 0x000ee20000000800 */
[----:B----4-:R-:W-:Y:S02]  /*e990*/  @P1 MOV R15, 0x1 ;  /* 0x00000001000f1802 */ /* 0x010fe40000000f00 */
[----:B------:R-:W-:-:S05]  /*e9a0*/  @!P1 MOV R15, 0x1 ;  /* 0x00000001000f9802 */ /* 0x000fca0000000f00 */
[----:B------:R-:W4:Y:S01]  /*e9b0*/  @P1 LDC R9, c[0x0][0x454] ;  /* 0x00011500ff091b82 */ /* 0x000f220000000800 */
[-C--:B---3--:R-:W-:Y:S02]  /*e9c0*/  @P1 IMAD R22, R22, R17.reuse, RZ ;  /* 0x0000001116161224 */ /* 0x088fe400078e02ff */
[----:B------:R-:W-:-:S07]  /*e9d0*/  @!P1 IMAD R22, R2, R17, RZ ;  /* 0x0000001102169224 */ /* 0x000fce00078e02ff */
.L_x_358:
[----:B------:R3:W-:Y:S01]  /*e9e0*/  STS [R21+0x8400], R30 ;  /* 0x0084001e15007388 */ /* 0x0007e20000000800 */
[----:B------:R-:W-:Y:S01]  /*e9f0*/  LEA R8, R8, UR4, 0x1 ;  /* 0x0000000408087c11 */ /* 0x000fe2000f8e08ff */
[----:B-12---:R-:W-:Y:S01]  /*ea00*/  @!P0 IMAD.WIDE.U32 R26, R5, R12, RZ ;  /* 0x0000000c051a8225 */ /* 0x006fe200078e00ff */
[----:B------:R-:W-:Y:S01]  /*ea10*/  ISETP.NE.AND P1, PT, R24, RZ, !P2 ;  /* 0x000000ff1800720c */ /* 0x000fe20005725270 */
[----:B------:R-:W-:Y:S01]  /*ea20*/  BAR.SYNC.DEFER_BLOCKING 0x0 ;  /* 0x0000000000007b1d */ /* 0x000fe20000010000 */
[C---:B------:R-:W-:Y:S01]  /*ea30*/  ISETP.NE.AND P2, PT, R198.reuse, -0x1, PT ;  /* 0xffffffffc600780c */ /* 0x040fe20003f45270 */
[----:B------:R-:W-:Y:S01]  /*ea40*/  @P0 IMAD.WIDE.U32 R24, R198, R10, RZ ;  /* 0x0000000ac6180225 */ /* 0x000fe200078e00ff */
[----:B------:R-:W-:Y:S02]  /*ea50*/  SHF.R.U32.HI R28, RZ, 0x1, R4 ;  /* 0x00000001ff1c7819 */ /* 0x000fe40000011604 */
[----:B------:R-:W-:-:S03]  /*ea60*/  LOP3.LUT P5, RZ, R4, 0x3, RZ, 0xc0, !PT ;  /* 0x0000000304ff7812 */ /* 0x000fc600078ac0ff */
[----:B------:R-:W1:Y:S01]  /*ea70*/  @P4 LDC R23, c[0x0][0x458] ;  /* 0x00011600ff174b82 */ /* 0x000e620000000800 */
[----:B------:R-:W2:Y:S01]  /*ea80*/  @P4 MUFU.LG2 R7, R7 ;  /* 0x0000000700074308 */ /* 0x000ea20000000c00 */
[----:B----4-:R-:W-:Y:S01]  /*ea90*/  IMAD R9, R20, R9, RZ ;  /* 0x0000000914097224 */ /* 0x010fe200078e02ff */
[----:B------:R-:W-:Y:S01]  /*eaa0*/  LOP3.LUT R28, R28, 0x70, RZ, 0xc0, !PT ;  /* 0x000000701c1c7812 */ /* 0x000fe200078ec0ff */
[C---:B------:R-:W-:Y:S01]  /*eab0*/  @!P0 IMAD R13, R5.reuse, R13, R27 ;  /* 0x0000000d050d8224 */ /* 0x040fe200078e021b */
[----:B------:R-:W-:Y:S01]  /*eac0*/  BSSY.RECONVERGENT B0, `(.L_x_359) ;  /* 0x000002a000007945 */ /* 0x000fe20003800200 */
[----:B------:R-:W-:Y:S02]  /*ead0*/  @P0 IMAD R13, R198, R11, R25 ;  /* 0x0000000bc60d0224 */ /* 0x000fe400078e0219 */
[----:B------:R-:W4:Y:S01]  /*eae0*/  @P3 LDC R12, c[0x0][0x458] ;  /* 0x00011600ff0c3b82 */ /* 0x000f220000000800 */
[----:B------:R-:W5:Y:S01]  /*eaf0*/  @P3 MUFU.LG2 R6, R6 ;  /* 0x0000000600063308 */ /* 0x000f620000000c00 */
[----:B------:R-:W-:-:S02]  /*eb00*/  @!P2 IMAD R198, R5, R2, RZ ;  /* 0x0000000205c6a224 */ /* 0x000fc400078e02ff */
[----:B------:R-:W-:Y:S02]  /*eb10*/  @!P1 IMAD R9, R5, R22, R9 ;  /* 0x0000001605099224 */ /* 0x000fe400078e0209 */
[----:B------:R-:W-:Y:S01]  /*eb20*/  IMAD R22, R0, R15, RZ ;  /* 0x0000000f00167224 */ /* 0x000fe200078e02ff */
[----:B---3--:R-:W-:Y:S01]  /*eb30*/  SHF.R.U32.HI R21, RZ, 0x2, R4 ;  /* 0x00000002ff157819 */ /* 0x008fe20000011604 */
[----:B------:R-:W-:Y:S01]  /*eb40*/  IMAD.MOV.U32 R11, RZ, RZ, 0x7f800000 ;  /* 0x7f800000ff0b7424 */ /* 0x000fe200078e00ff */
[----:B------:R-:W-:Y:S01]  /*eb50*/  SHF.R.S32.HI R2, RZ, 0x1f, R198 ;  /* 0x0000001fff027819 */ /* 0x000fe200000114c6 */
[----:B------:R3:W3:Y:S01]  /*eb60*/  LDS.128 R16, [R8+0x3000] ;  /* 0x0030000008107984 */ /* 0x0006e20000000c00 */
[----:B------:R-:W-:Y:S01]  /*eb70*/  LOP3.LUT R10, R28, 0x7, R21, 0xf8, !PT ;  /* 0x000000071c0a7812 */ /* 0x000fe200078ef815 */
[----:B------:R-:W-:Y:S01]  /*eb80*/  IMAD.SHL.U32 R22, R22, 0x80, RZ ;  /* 0x0000008016167824 */ /* 0x000fe200078e00ff */
[----:B------:R-:W-:Y:S01]  /*eb90*/  SEL R21, R198, RZ, P1 ;  /* 0x000000ffc6157207 */ /* 0x000fe20000800000 */
[----:B--2---:R-:W-:Y:S01]  /*eba0*/  @P4 FMUL.FTZ R7, R7, 0.69314718246459960938 ;  /* 0x3f31721807074820 */ /* 0x004fe20000410000 */
[----:B------:R-:W-:Y:S01]  /*ebb0*/  SEL R2, R2, RZ, P1 ;  /* 0x000000ff02027207 */ /* 0x000fe20000800000 */
[----:B------:R-:W-:Y:S01]  /*ebc0*/  IMAD.MOV.U32 R5, RZ, RZ, 0x7f800000 ;  /* 0x7f800000ff057424 */ /* 0x000fe200078e00ff */
[----:B------:R-:W-:Y:S01]  /*ebd0*/  IADD3 R21, P2, P1, R22, R21, R9 ;  /* 0x0000001516157210 */ /* 0x000fe2000795e009 */
[----:B-1----:R-:W-:Y:S01]  /*ebe0*/  @P4 FFMA.FTZ R11, R132, R23, R7 ;  /* 0x00000017840b4223 */ /* 0x002fe20000010007 */
[----:B-----5:R-:W-:Y:S01]  /*ebf0*/  @P3 FMUL.FTZ R6, R6, 0.69314718246459960938 ;  /* 0x3f31721806063820 */ /* 0x020fe20000410000 */
[----:B------:R-:W-:-:S02]  /*ec00*/  SHF.R.S32.HI R9, RZ, 0x1f, R9 ;  /* 0x0000001fff097819 */ /* 0x000fc40000011409 */
[----:B------:R-:W-:Y:S01]  /*ec10*/  SHF.R.S32.HI R22, RZ, 0x1f, R22 ;  /* 0x0000001fff167819 */ /* 0x000fe20000011416 */
[----:B----4-:R-:W-:-:S03]  /*ec20*/  @P3 FFMA.FTZ R5, R3, R12, R6 ;  /* 0x0000000c03053223 */ /* 0x010fc60000010006 */
        /* <DEDUP_REMOVED lines=19> */
.L_x_360:
[----:B------:R-:W-:Y:S05]  /*ed60*/  BSYNC.RECONVERGENT B0 ;  /* 0x0000000000007941 */ /* 0x000fea0003800200 */
.L_x_359:
[----:B------:R-:W2:Y:S01]  /*ed70*/  LDCU.64 UR4, c[0x0][0x410] ;  /* 0x00008200ff0477ac */ /* 0x000ea20008000a00 */
[----:B------:R-:W-:Y:S01]  /*ed80*/  @P0 IMAD.MOV.U32 R26, RZ, RZ, R24 ;  /* 0x000000ffff1a0224 */ /* 0x000fe200078e0018 */
[----:B-1----:R-:W-:Y:S01]  /*ed90*/  LOP3.LUT R3, R14, 0x38, RZ, 0xc0, !PT ;  /* 0x000000380e037812 */ /* 0x002fe200078ec0ff */
[----:B------:R-:W-:Y:S01]  /*eda0*/  IMAD.WIDE.U32 R10, R0, 0x80, RZ ;  /* 0x00000080000a7825 */ /* 0x000fe200078e00ff */
[----:B------:R-:W-:Y:S01]  /*edb0*/  SHF.R.U32.HI R2, RZ, 0x3, R4 ;  /* 0x00000003ff027819 */ /* 0x000fe20000011604 */
[----:B------:R-:W-:Y:S01]  /*edc0*/  BSSY.RECONVERGENT B0, `(.L_x_361) ;  /* 0x000001d000007945 */ /* 0x000fe20003800200 */
[----:B------:R-:W-:Y:S02]  /*edd0*/  IADD3 R24, P0, PT, R3, R26, RZ ;  /* 0x0000001a03187210 */ /* 0x000fe40007f1e0ff */
[C---:B------:R-:W-:Y:S01]  /*ede0*/  ISETP.GE.AND P3, PT, R2.reuse, R189, PT ;  /* 0x000000bd0200720c */ /* 0x040fe20003f66270 */
[----:B------:R-:W-:Y:S02]  /*edf0*/  VIADD R4, R2, 0x20 ;  /* 0x0000002002047836 */ /* 0x000fe40000000000 */
[----:B------:R-:W-:-:S02]  /*ee00*/  IMAD.X R25, RZ, RZ, R13, P0 ;  /* 0x000000ffff197224 */ /* 0x000fc400000e060d */
[----:B------:R-:W-:Y:S01]  /*ee10*/  VIADD R6, R2, 0x40 ;  /* 0x0000004002067836 */ /* 0x000fe20000000000 */
[-C--:B------:R-:W-:Y:S01]  /*ee20*/  ISETP.GE.AND P2, PT, R4, R189.reuse, PT ;  /* 0x000000bd0400720c */ /* 0x080fe20003f46270 */
[----:B------:R1:W3:Y:S01]  /*ee30*/  LDS.128 R12, [R8+0x4000] ;  /* 0x00400000080c7984 */ /* 0x0002e20000000c00 */
[----:B------:R-:W-:Y:S01]  /*ee40*/  VIADD R0, R2, 0x60 ;  /* 0x0000006002007836 */ /* 0x000fe20000000000 */
[----:B------:R-:W-:Y:S01]  /*ee50*/  LOP3.LUT R2, R10, R2, RZ, 0xfc, !PT ;  /* 0x000000020a027212 */ /* 0x000fe200078efcff */
[----:B--2---:R-:W-:Y:S01]  /*ee60*/  IMAD.WIDE.U32 R24, R20, UR4, R24 ;  /* 0x0000000414187c25 */ /* 0x004fe2000f8e0018 */
[-C--:B------:R-:W-:Y:S02]  /*ee70*/  ISETP.GE.AND P1, PT, R6, R189.reuse, PT ;  /* 0x000000bd0600720c */ /* 0x080fe40003f26270 */
[----:B------:R1:W2:Y:S01]  /*ee80*/  LDS.128 R4, [R8+0x8000] ;  /* 0x0080000008047984 */ /* 0x0002a20000000c00 */
[----:B------:R-:W-:Y:S01]  /*ee90*/  IMAD R27, R20, UR5, R25 ;  /* 0x00000005141b7c24 */ /* 0x000fe2000f8e0219 */
[----:B------:R-:W-:-:S02]  /*eea0*/  ISETP.GE.AND P0, PT, R0, R189, PT ;  /* 0x000000bd0000720c */ /* 0x000fc40003f06270 */
        /* <DEDUP_REMOVED lines=14> */
.L_x_362:
[----:B------:R-:W-:Y:S05]  /*ef90*/  BSYNC.RECONVERGENT B0 ;  /* 0x0000000000007941 */ /* 0x000fea0003800200 */
.L_x_361:
        /* <DEDUP_REMOVED lines=20> */
.L_x_364:
[----:B------:R-:W-:Y:S05]  /*f0e0*/  BSYNC.RECONVERGENT B0 ;  /* 0x0000000000007941 */ /* 0x000fea0003800200 */
.L_x_363:
        /* <DEDUP_REMOVED lines=20> */
.L_x_366:
[----:B------:R-:W-:Y:S05]  /*f230*/  BSYNC.RECONVERGENT B0 ;  /* 0x0000000000007941 */ /* 0x000fea0003800200 */
.L_x_365:
[----:B-12---:R1:W2:Y:S04]  /*f240*/  LDS.128 R4, [R8+0x7000] ;  /* 0x0070000008047984 */ /* 0x0062a80000000c00 */
[----:B---3--:R1:W3:Y:S01]  /*f250*/  LDS.128 R12, [R8+0xb000] ;  /* 0x00b00000080c7984 */ /* 0x0082e20000000c00 */
[----:B------:R-:W-:Y:S05]  /*f260*/  @P0 EXIT ;  /* 0x000000000000094d */ /* 0x000fea0003800000 */
[----:B------:R-:W5:Y:S01]  /*f270*/  LDCU.64 UR6, c[0x0][0x408] ;  /* 0x00008100ff0677ac */ /* 0x000f620008000a00 */
[----:B------:R-:W-:Y:S01]  /*f280*/  IADD3 R2, P0, PT, R2, 0x60, RZ ;  /* 0x0000006002027810 */ /* 0x000fe20007f1e0ff */
[----:B-1----:R-:W-:Y:S01]  /*f290*/  IMAD.MOV.U32 R8, RZ, RZ, R24 ;  /* 0x000000ffff087224 */ /* 0x002fe200078e0018 */
        /* <DEDUP_REMOVED lines=13> */
.L_x_367:
        /* <DEDUP_REMOVED lines=9> */
.L_x_1808:


//--------------------- .text._ZN5flash16flash_fwd_kernelI23Flash_fwd_kernel_traitsILi192ELi128ELi64ELi8ELb0ELb0EN7cutlass10bfloat16_tE19Flash_kernel_traitsILi192ELi128ELi64ELi8ES3_EELb0ELb0ELb1ELb0ELb0ELb1ELb1ELb0EEEvNS_16Flash_fwd_paramsE --------------------------
	.section	.text._ZN5flash16flash_fwd_kernelI23Flash_fwd_kernel_traitsILi192ELi128ELi64ELi8ELb0ELb0EN7cutlass10bfloat16_tE19Flash_kernel_traitsILi192ELi128ELi64ELi8ES3_EELb0ELb0ELb1ELb0ELb0ELb1ELb1ELb0EEEvNS_16Flash_fwd_paramsE,"ax",@progbits
	.align	128
        .global         _ZN5flash16flash_fwd_kernelI23Flash_fwd_kernel_traitsILi192ELi128ELi64ELi8ELb0ELb0EN7cutlass10bfloat16_tE19Flash_kernel_traitsILi192ELi128ELi64ELi8ES3_EELb0ELb0ELb1ELb0ELb0ELb1ELb1ELb0EEEvNS_16Flash_fwd_paramsE
        .type           _ZN5flash16flash_fwd_kernelI23Flash_fwd_kernel_traitsILi192ELi128ELi64ELi8ELb0ELb0EN7cutlass10bfloat16_tE19Flash_kernel_traitsILi192ELi128ELi64ELi8ES3_EELb0ELb0ELb1ELb0ELb0ELb1ELb1ELb0EEEvNS_16Flash_fwd_paramsE,@function
        .size           _ZN5flash16flash_fwd_kernelI23Flash_fwd_kernel_traitsILi192ELi128ELi64ELi8ELb0ELb0EN7cutlass10bfloat16_tE19Flash_kernel_traitsILi192ELi128ELi64ELi8ES3_EELb0ELb0ELb1ELb0ELb0ELb1ELb1ELb0EEEvNS_16Flash_fwd_paramsE,(.L_x_1809 - _ZN5flash16flash_fwd_kernelI23Flash_fwd_kernel_traitsILi192ELi128ELi64ELi8ELb0ELb0EN7cutlass10bfloat16_tE19Flash_kernel_traitsILi192ELi128ELi64ELi8ES3_EELb0ELb0ELb1ELb0ELb0ELb1ELb1ELb0EEEvNS_16Flash_fwd_paramsE)
        .other          _ZN5flash16flash_fwd_kernelI23Flash_fwd_kernel_traitsILi192ELi128ELi64ELi8ELb0ELb0EN7cutlass10bfloat16_tE19Flash_kernel_traitsILi192ELi128ELi64ELi8ES3_EELb0ELb0ELb1ELb0ELb0ELb1ELb1ELb0EEEvNS_16Flash_fwd_paramsE,@"STO_CUDA_ENTRY STV_DEFAULT"
_ZN5flash16flash_fwd_kernelI23Flash_fwd_kernel_traitsILi192ELi128ELi64ELi8ELb0ELb0EN7cutlass10bfloat16_tE19Flash_kernel_traitsILi192ELi128ELi64ELi8ES3_EELb0ELb0ELb1ELb0ELb0ELb1ELb1ELb0EEEvNS_16Flash_fwd_paramsE:
.text._ZN5flash16flash_fwd_kernelI23Flash_fwd_kernel_traitsILi192ELi128ELi64ELi8ELb0ELb0EN7cutlass10bfloat16_tE19Flash_kernel_traitsILi192ELi128ELi64ELi8ES3_EELb0ELb0ELb1ELb0ELb0ELb1ELb1ELb0EEEvNS_16Flash_fwd_paramsE:
        /* <DEDUP_REMOVED lines=51> */
.L_x_368:
        /* <DEDUP_REMOVED lines=30> */
[----:B------:R-:W2:Y:S08]  /*0510*/  LDC R4, c[0x0][0x434] ;  /* 0x00010d00ff047b82 */ /* 0x000eb00000000800 */
[----:B------:R-:W3:Y:S01]  /*0520*/  @!P1 LDC.64 R10, c[0x0][0x400] ;  /* 0x00010000ff0a9b82 */ /* 0x000ee20000000a00 */
[----:B-1----:R-:W-:-:S07]  /*0530*/  ISETP.NE.AND P0, PT, R0, RZ, PT ;  /* 0x000000ff0000720c */ /* 0x002fce0003f05270 */
[----:B------:R-:W1:Y:S08]  /*0540*/  @P1 LDC.64 R8, c[0x0][0x408] ;  /* 0x00010200ff081b82 */ /* 0x000e700000000a00 */
[----:B------:R-:W4:Y:S01]  /*0550*/  LDC.U8 R0, c[0x0][0x548] ;  /* 0x00015200ff007b82 */ /* 0x000f220000000000 */
[----:B---3--:R-:W-:-:S07]  /*0560*/  @!P1 IMAD.WIDE.U32 R14, R3, R10, RZ ;  /* 0x0000000a030e9225 */ /* 0x008fce00078e00ff */
[----:B------:R-:W3:Y:S01]  /*0570*/  @P0 LDC.64 R6, c[0x0][0x430] ;  /* 0x00010c00ff060b82 */ /* 0x000ee20000000a00 */
[----:B------:R-:W-:-:S07]  /*0580*/  @!P1 IMAD R11, R3, R11, R15 ;  /* 0x0000000b030b9224 */ /* 0x000fce00078e020f */
[----:B------:R-:W2:Y:S01]  /*0590*/  @P0 LDC R2, c[0x0][0x430] ;  /* 0x00010c00ff020b82 */ /* 0x000ea20000000800 */
[----:B-1----:R-:W-:-:S04]  /*05a0*/  @P1 IMAD.WIDE.U32 R12, R202, R8, RZ ;  /* 0x00000008ca0c1225 */ /* 0x002fc800078e00ff */
[----:B------:R-:W-:Y:S01]  /*05b0*/  @P1 IMAD R11, R202, R9, R13 ;  /* 0x00000009ca0b1224 */ /* 0x000fe200078e020d */
[----:B------:R-:W-:Y:S02]  /*05c0*/  @P1 MOV R14, R12 ;  /* 0x0000000c000e1202 */ /* 0x000fe40000000f00 */
[----:B----4-:R-:W-:Y:S01]  /*05d0*/  ISETP.NE.AND P4, PT, R0, RZ, !P0 ;  /* 0x000000ff0000720c */ /* 0x010fe20004785270 */
[----:B---3--:R-:W-:Y:S01]  /*05e0*/  @P0 IMAD R8, R6, R7, RZ ;  /* 0x0000000706080224 */ /* 0x008fe200078e02ff */
[----:B------:R-:W-:Y:S02]  /*05f0*/  SHF.L.U32 R7, R5, 0x3, RZ ;  /* 0x0000000305077819 */ /* 0x000fe400000006ff */
[----:B------:R-:W-:Y:S01]  /*0600*/  @P0 MOV R6, 0x1 ;  /* 0x0000000100060802 */ /* 0x000fe20000000f00 */
[----:B------:R-:W-:Y:S08]  /*0610*/  @P0 BRA `(.L_x_370) ;  /* 0x0000000000280947 */ /* 0x000ff00003800000 */
        /* <DEDUP_REMOVED lines=10> */
.L_x_370:
[----:B------:R-:W1:Y:S01]  /*06c0*/  LDCU.64 UR6, c[0x0][0x410] ;  /* 0x00008200ff0677ac */ /* 0x000e620008000a00 */
[----:B----4-:R-:W-:Y:S01]  /*06d0*/  IMAD R0, R21, R8, RZ ;  /* 0x0000000815007224 */ /* 0x010fe200078e02ff */
[----:B------:R-:W-:Y:S01]  /*06e0*/  LOP3.LUT R15, R7, 0x38, RZ, 0xc0, !PT ;  /* 0x00000038070f7812 */ /* 0x000fe200078ec0ff */
[C---:B--2---:R-:W-:Y:S01]  /*06f0*/  IMAD R7, R3.reuse, R4, RZ ;  /* 0x0000000403077224 */ /* 0x044fe200078e02ff */
[----:B------:R-:W-:Y:S01]  /*0700*/  ISETP.NE.AND P1, PT, R202, -0x1, PT ;  /* 0xffffffffca00780c */ /* 0x000fe20003f25270 */
[----:B------:R-:W-:Y:S01]  /*0710*/  @!P4 IMAD R0, R3, R6, R0 ;  /* 0x000000060300c224 */ /* 0x000fe200078e0200 */
[----:B------:R-:W-:Y:S01]  /*0720*/  SHF.R.U32.HI R3, RZ, 0x3, R5 ;  /* 0x00000003ff037819 */ /* 0x000fe20000011605 */
[----:B------:R-:W-:Y:S01]  /*0730*/  VIADD R96, R96, -UR4 ;  /* 0x8000000460607c36 */ /* 0x000fe20008000000 */
[----:B------:R-:W-:Y:S01]  /*0740*/  IADD3 R14, P0, PT, R15, R14, RZ ;  /* 0x0000000e0f0e7210 */ /* 0x000fe20007f1e0ff */
[----:B------:R-:W-:Y:S01]  /*0750*/  UIMAD.WIDE.U32 UR8, UR5, 0x80, URZ ;  /* 0x00000080050878a5 */ /* 0x000fe2000f8e00ff */
[----:B------:R-:W-:Y:S01]  /*0760*/  SEL R202, R7, R202, !P1 ;  /* 0x000000ca07ca7207 */ /* 0x000fe20004800000 */
[C---:B------:R-:W-:Y:S01]  /*0770*/  VIADD R9, R3.reuse, 0x20 ;  /* 0x0000002003097836 */ /* 0x040fe20000000000 */
[CC--:B------:R-:W-:Y:S01]  /*0780*/  ISETP.GE.AND P3, PT, R3.reuse, R96.reuse, PT ;  /* 0x000000600300720c */ /* 0x0c0fe20003f66270 */
[----:B------:R-:W-:Y:S01]  /*0790*/  IMAD.X R15, RZ, RZ, R11, P0 ;  /* 0x000000ffff0f7224 */ /* 0x000fe200000e060b */
[----:B------:R-:W-:Y:S01]  /*07a0*/  SHF.R.S32.HI R8, RZ, 0x1f, R202 ;  /* 0x0000001fff087819 */ /* 0x000fe200000114ca */
[----:B------:R-:W-:Y:S01]  /*07b0*/  VIADD R7, R3, 0x40 ;  /* 0x0000004003077836 */ /* 0x000fe20000000000 */
[----:B------:R-:W-:Y:S01]  /*07c0*/  LOP3.LUT P6, R6, R5, 0x7, RZ, 0xc0, !PT ;  /* 0x0000000705067812 */ /* 0x000fe200078cc0ff */
[----:B------:R-:W-:Y:S01]  /*07d0*/  VIADD R13, R3, 0x60 ;  /* 0x00000060030d7836 */ /* 0x000fe20000000000 */
[-C--:B------:R-:W-:Y:S01]  /*07e0*/  ISETP.GE.AND P1, PT, R9, R96.reuse, PT ;  /* 0x000000600900720c */ /* 0x080fe20003f26270 */
[----:B-1----:R-:W-:Y:S01]  /*07f0*/  IMAD.WIDE.U32 R14, R21, UR6, R14 ;  /* 0x00000006150e7c25 */ /* 0x002fe2000f8e000e */
[-C--:B------:R-:W-:Y:S01]  /*0800*/  ISETP.GE.AND P2, PT, R7, R96.reuse, PT ;  /* 0x000000600700720c */ /* 0x080fe20003f46270 */
[----:B------:R-:W-:Y:S01]  /*0810*/  BSSY.RECONVERGENT B0, `(.L_x_371) ;  /* 0x0000017000007945 */ /* 0x000fe20003800200 */
[----:B------:R-:W-:Y:S01]  /*0820*/  SEL R11, R202, RZ, P4 ;  /* 0x000000ffca0b7207 */ /* 0x000fe20002000000 */
[----:B------:R-:W-:Y:S01]  /*0830*/  IMAD R19, R21, UR7, R15 ;  /* 0x0000000715137c24 */ /* 0x000fe2000f8e020f */
[----:B------:R-:W-:Y:S01]  /*0840*/  SEL R8, R8, RZ, P4 ;  /* 0x000000ff08087207 */ /* 0x000fe20002000000 */
[----:B------:R-:W-:Y:S01]  /*0850*/  IMAD R12, R2, UR4, RZ ;  /* 0x00000004020c7c24 */ /* 0x000fe2000f8e02ff */
[----:B------:R-:W-:-:S02]  /*0860*/  ISETP.GE.AND P0, PT, R13, R96, PT ;  /* 0x000000600d00720c */ /* 0x000fc40003f06270 */
        /* <DEDUP_REMOVED lines=17> */
.L_x_372:
[----:B------:R-:W-:Y:S05]  /*0980*/  BSYNC.RECONVERGENT B0 ;  /* 0x0000000000007941 */ /* 0x000fea0003800200 */
.L_x_371:
        /* <DEDUP_REMOVED lines=18> */
.L_x_374:
[----:B------:R-:W-:Y:S05]  /*0ab0*/  BSYNC.RECONVERGENT B0 ;  /* 0x0000000000007941 */ /* 0x000fea0003800200 */
.L_x_373:
        /* <DEDUP_REMOVED lines=17> */
.L_x_376:
[----:B------:R-:W-:Y:S05]  /*0bd0*/  BSYNC.RECONVERGENT B0 ;  /* 0x0000000000007941 */ /* 0x000fea0003800200 */
.L_x_375:
        /* <DEDUP_REMOVED lines=19> */
.L_x_378:
[----:B------:R-:W-:Y:S05]  /*0d10*/  BSYNC.RECONVERGENT B0 ;  /* 0x0000000000007941 */ /* 0x000fea0003800200 */
.L_x_377:
        /* <DEDUP_REMOVED lines=11> */
.L_x_380:
[----:B------:R-:W-:Y:S05]  /*0dd0*/  BSYNC.RECONVERGENT B0 ;  /* 0x0000000000007941 */ /* 0x000fea0003800200 */
.L_x_379:
        /* <DEDUP_REMOVED lines=10> */
.L_x_382:
[----:B------:R-:W-:Y:S05]  /*0e80*/  BSYNC.RECONVERGENT B0 ;  /* 0x0000000000007941 */ /* 0x000fea0003800200 */
.L_x_381:
        /* <DEDUP_REMOVED lines=10> */
.L_x_384:
[----:B------:R-:W-:Y:S05]  /*0f30*/  BSYNC.RECONVERGENT B0 ;  /* 0x0000000000007941 */ /* 0x000fea0003800200 */
.L_x_383:
        /* <DEDUP_REMOVED lines=10> */
.L_x_369:
        /* <DEDUP_REMOVED lines=22> */
.L_x_385:
[----:B------:R-:W1:Y:S01]  /*1140*/  LDC.64 R6, c[0x0][0x3b8] ;  /* 0x0000ee00ff067b82 */ /* 0x000e620000000a00 */
[----:B------:R-:W-:-:S05]  /*1150*/  IADD3 R28, PT, PT, R4, R11, RZ ;  /* 0x0000000b041c7210 */ /* 0x000fca0007ffe0ff */
[C---:B-1----:R-:W-:Y:S02]  /*1160*/  IMAD R17, R28.reuse, R7, RZ ;  /* 0x000000071c117224 */ /* 0x042fe400078e02ff */
[----:B------:R-:W-:-:S05]  /*1170*/  IMAD.WIDE.U32 R28, R28, R6, RZ ;  /* 0x000000061c1c7225 */ /* 0x000fca00078e00ff */
[----:B------:R-:W-:Y:S02]  /*1180*/  IADD3 R17, PT, PT, R29, R17, RZ ;  /* 0x000000111d117210 */ /* 0x000fe40007ffe0ff */
.L_x_386:
        /* <DEDUP_REMOVED lines=38> */
.L_x_387:
[----:B------:R-:W1:Y:S01]  /*13f0*/  LDC.64 R8, c[0x0][0x3c0] ;  /* 0x0000f000ff087b82 */ /* 0x000e620000000a00 */
[----:B------:R-:W-:-:S05]  /*1400*/  IADD3 R4, PT, PT, R4, R11, RZ ;  /* 0x0000000b04047210 */ /* 0x000fca0007ffe0ff */
[C---:B-1----:R-:W-:Y:S02]  /*1410*/  IMAD R3, R4.reuse, R9, RZ ;  /* 0x0000000904037224 */ /* 0x042fe400078e02ff */
[----:B------:R-:W-:-:S05]  /*1420*/  IMAD.WIDE.U32 R18, R4, R8, RZ ;  /* 0x0000000804127225 */ /* 0x000fca00078e00ff */
[----:B------:R-:W-:-:S07]  /*1430*/  IADD3 R3, PT, PT, R19, R3, RZ ;  /* 0x0000000313037210 */ /* 0x000fce0007ffe0ff */
.L_x_388:
[----:B------:R-:W-:Y:S01]  /*1440*/  VIADD R193, R96, -UR4 ;  /* 0x8000000460c17c36 */ /* 0x000fe20008000000 */
[----:B------:R-:W-:Y:S01]  /*1450*/  SHF.R.U32.HI R4, RZ, 0x3, R5 ;  /* 0x00000003ff047819 */ /* 0x000fe20000011605 */
[----:B------:R-:W-:Y:S01]  /*1460*/  IMAD.SHL.U32 R206, R5, 0x8, RZ ;  /* 0x0000000805ce7824 */ /* 0x000fe200078e00ff */
[----:B------:R-:W1:Y:S01]  /*1470*/  LDCU.64 UR6, c[0x0][0x3c8] ;  /* 0x00007900ff0677ac */ /* 0x000e620008000a00 */
[----:B------:R-:W-:Y:S01]  /*1480*/  IADD3 R186, PT, PT, R2, -0x1, RZ ;  /* 0xffffffff02ba7810 */ /* 0x000fe20007ffe0ff */
        /* <DEDUP_REMOVED lines=13> */
[----:B------:R-:W-:Y:S01]  /*1560*/  IADD3.X R25, PT, PT, RZ, R10, RZ, P3, !PT ;  /* 0x0000000aff197210 */ /* 0x000fe20001ffe4ff */
[----:B------:R-:W-:Y:S01]  /*1570*/  IMAD.SHL.U32 R135, R5, 0x2, RZ ;  /* 0x0000000205877824 */ /* 0x000fe200078e00ff */
[----:B------:R-:W-:Y:S01]  /*1580*/  ISETP.GE.AND P6, PT, R16, R193, PT ;  /* 0x000000c11000720c */ /* 0x000fe20003fc6270 */
        /* <DEDUP_REMOVED lines=10> */
[----:B------:R-:W-:-:S02]  /*1630*/  SHF.L.U64.HI R85, R6, 0x6, R7 ;  /* 0x0000000606557819 */ /* 0x000fc40000010207 */
[C---:B------:R-:W-:Y:S01]  /*1640*/  SHF.L.U32 R87, R6.reuse, 0x6, RZ ;  /* 0x0000000606577819 */ /* 0x040fe200000006ff */
[----:B------:R-:W-:Y:S01]  /*1650*/  @!P1 IMAD.X R21, RZ, RZ, UR14, P0 ;  /* 0x0000000eff159e24 */ /* 0x000fe200080e06ff */
[----:B------:R-:W-:Y:S01]  /*1660*/  SHF.L.U64.HI R88, R6, 0x5, R7 ;  /* 0x0000000506587819 */ /* 0x000fe20000010207 */
[----:B------:R-:W-:Y:S01]  /*1670*/  IMAD R29, R4, R7, R29 ;  /* 0x00000007041d7224 */ /* 0x000fe200078e021d */
[----:B------:R-:W5:Y:S01]  /*1680*/  @!P1 LDC.64 R10, c[0x0][0x3b0] ;  /* 0x0000ec00ff0a9b82 */ /* 0x000f620000000a00 */
[----:B--2---:R-:W-:Y:S01]  /*1690*/  ULEA UR5, UR5, UR6, 0x18 ;  /* 0x0000000605057291 */ /* 0x004fe2000f8ec0ff */
[----:B------:R-:W-:Y:S01]  /*16a0*/  SHF.R.U32.HI R97, RZ, 0x1, R5 ;  /* 0x00000001ff617819 */ /* 0x000fe20000011605 */
[----:B------:R-:W2:Y:S01]  /*16b0*/  LDCU.64 UR6, c[0x0][0x388] ;  /* 0x00007100ff0677ac */ /* 0x000ea20008000a00 */
[----:B------:R-:W-:Y:S02]  /*16c0*/  IADD3 R92, PT, PT, R91, R92, -R96 ;  /* 0x0000005c5b5c7210 */ /* 0x000fe40007ffe860 */
[----:B------:R-:W-:Y:S01]  /*16d0*/  LOP3.LUT R135, R135, 0x6, RZ, 0xc0, !PT ;  /* 0x0000000687877812 */ /* 0x000fe200078ec0ff */
[----:B-1----:R-:W-:-:S04]  /*16e0*/  IMAD.WIDE.U32 R28, R0, UR8, R28 ;  /* 0x00000008001c7c25 */ /* 0x002fc8000f8e001c */
        /* <DEDUP_REMOVED lines=11> */
[----:B------:R-:W-:Y:S02]  /*17a0*/  @!P2 LEA.HI.X R33, R24, R15, R20, 0x1, P0 ;  /* 0x0000000f1821a211 */ /* 0x000fe400000f0c14 */
[C---:B------:R-:W-:Y:S01]  /*17b0*/  @!P1 IMAD R15, R30.reuse, R11, R21 ;  /* 0x0000000b1e0f9224 */ /* 0x040fe200078e0215 */
[----:B------:R-:W-:Y:S01]  /*17c0*/  LOP3.LUT R203, R203, 0x1e00, R206, 0xf8, !PT ;  /* 0x00001e00cbcb7812 */ /* 0x000fe200078ef8ce */
[----:B------:R-:W-:Y:S01]  /*17d0*/  @!P1 IMAD.WIDE.U32 R30, R30, R10, R16 ;  /* 0x0000000a1e1e9225 */ /* 0x000fe200078e0010 */
[----:B------:R-:W-:Y:S01]  /*17e0*/  SHF.R.S32.HI R20, RZ, 0x1f, R0 ;  /* 0x0000001fff147819 */ /* 0x000fe20000011400 */
[----:B------:R-:W3:Y:S01]  /*17f0*/  @!P6 LDC.64 R10, c[0x0][0x3b0] ;  /* 0x0000ec00ff0aeb82 */ /* 0x000ee20000000a00 */
[----:B------:R-:W-:Y:S01]  /*1800*/  LEA R203, R203, UR5, 0x1 ;  /* 0x00000005cbcb7c11 */ /* 0x000fe2000f8e08ff */
[----:B------:R-:W-:Y:S01]  /*1810*/  @!P1 IMAD.IADD R24, R31, 0x1, R15 ;  /* 0x000000011f189824 */ /* 0x000fe200078e020f */
[----:B------:R-:W-:Y:S01]  /*1820*/  @!P6 IADD3 R23, P0, PT, R19, 0x40, RZ ;  /* 0x000000401317e810 */ /* 0x000fe20007f1e0ff */
[----:B------:R-:W-:-:S02]  /*1830*/  IMAD R199, R20, UR8, RZ ;  /* 0x0000000814c77c24 */ /* 0x000fc4000f8e02ff */
[----:B------:R-:W-:Y:S01]  /*1840*/  @!PT LDS RZ, [RZ] ;  /* 0x00000000fffff984 */ /* 0x000fe20000000800 */
[----:B------:R-:W-:Y:S01]  /*1850*/  @!PT LDS RZ, [RZ] ;  /* 0x00000000fffff984 */ /* 0x000fe20000000800 */
[----:B------:R-:W-:Y:S01]  /*1860*/  @!PT LDS RZ, [RZ] ;  /* 0x00000000fffff984 */ /* 0x000fe20000000800 */
[----:B------:R-:W-:Y:S01]  /*1870*/  @!P2 LDGSTS.E.BYPASS.LTC128B.128 [R203], desc[UR12][R32.64] ;  /* 0x0000000020cbafae */ /* 0x000fe2000b981a0c */
[----:B------:R-:W-:Y:S01]  /*1880*/  IMAD.IADD R21, R91, 0x1, -R86 ;  /* 0x000000015b157824 */ /* 0x000fe200078e0a56 */
[----:B------:R-:W4:Y:S01]  /*1890*/  @!P6 LDC.64 R14, c[0x0][0x380] ;  /* 0x0000e000ff0eeb82 */ /* 0x000f220000000a00 */
[----:B------:R-:W-:Y:S01]  /*18a0*/  @!P6 IMAD.X R25, RZ, RZ, UR14, P0 ;  /* 0x0000000eff19ee24 */ /* 0x000fe200080e06ff */
[----:B------:R-:W-:Y:S01]  /*18b0*/  @!P2 LDGSTS.E.BYPASS.LTC128B.128 [R203+0x4000], desc[UR12][R32.64+0x80] ;  /* 0x0400008020cbafae */ /* 0x000fe2000b981a0c */
[----:B------:R-:W-:Y:S01]  /*18c0*/  IMAD R199, R0, UR9, R199 ;  /* 0x0000000900c77c24 */ /* 0x000fe2000f8e02c7 */
[----:B------:R-:W-:Y:S02]  /*18d0*/  ISETP.GE.AND P3, PT, R22, R21, PT ;  /* 0x000000151600720c */ /* 0x000fe40003f66270 */
[----:B------:R-:W-:Y:S01]  /*18e0*/  @!P2 LDGSTS.E.BYPASS.LTC128B.128 [R203+0x8000], desc[UR12][R32.64+0x100] ;  /* 0x0800010020cbafae */ /* 0x000fe2000b981a0c */
[----:B-1----:R-:W-:Y:S02]  /*18f0*/  @!P1 LEA R26, P2, R30, R12, 0x1 ;  /* 0x0000000c1e1a9211 */ /* 0x002fe400078408ff */
[----:B------:R-:W-:-:S02]  /*1900*/  IADD3 R199, PT, PT, R29, R199, RZ ;  /* 0x000000c71dc77210 */ /* 0x000fc40007ffe0ff */
[----:B------:R-:W-:Y:S01]  /*1910*/  @!P1 LEA.HI.X R27, R30, R13, R24, 0x1, P2 ;  /* 0x0000000d1e1b9211 */ /* 0x000fe200010f0c18 */
[----:B------:R-:W-:Y:S01]  /*1920*/  @!P6 IMAD.MOV.U32 R24, RZ, RZ, R16 ;  /* 0x000000ffff18e224 */ /* 0x000fe200078e0010 */
[----:B------:R-:W1:Y:S01]  /*1930*/  @!P5 LDC.64 R12, c[0x0][0x3b0] ;  /* 0x0000ec00ff0cdb82 */ /* 0x000e620000000a00 */
[-C--:B------:R-:W-:Y:S01]  /*1940*/  ISETP.GE.AND P2, PT, R22, R21.reuse, PT ;  /* 0x000000151600720c */ /* 0x080fe20003f46270 */
[-C--:B---3--:R-:W-:Y:S01]  /*1950*/  @!P6 IMAD R22, R25, R10.reuse, RZ ;  /* 0x0000000a1916e224 */ /* 0x088fe200078e02ff */
[----:B--2---:R-:W-:Y:S01]  /*1960*/  LEA R200, P0, R28, UR6, 0x1 ;  /* 0x000000061cc87c11 */ /* 0x004fe2000f8008ff */
[----:B------:R-:W-:Y:S01]  /*1970*/  @!P6 IMAD.MOV.U32 R25, RZ, RZ, R17 ;  /* 0x000000ffff19e224 */ /* 0x000fe200078e0011 */
[----:B------:R-:W-:Y:S01]  /*1980*/  ISETP.GE.AND P4, PT, R4, R21, PT ;  /* 0x000000150400720c */ /* 0x000fe20003f86270 */
[C---:B------:R-:W-:Y:S01]  /*1990*/  @!P6 IMAD R21, R23.reuse, R11, R22 ;  /* 0x0000000b1715e224 */ /* 0x040fe200078e0216 */
[----:B------:R-:W-:Y:S01]  /*19a0*/  LEA.HI.X R199, R28, UR7, R199, 0x1, P0 ;  /* 0x000000071cc77c11 */ /* 0x000fe200080f0cc7 */
[----:B------:R-:W-:Y:S01]  /*19b0*/  @!P6 IMAD.WIDE.U32 R24, R23, R10, R24 ;  /* 0x0000000a1718e225 */ /* 0x000fe200078e0018 */
[----:B------:R-:W-:Y:S01]  /*19c0*/  @!P5 IADD3 R19, P0, PT, R19, 0x60, RZ ;  /* 0x000000601313d810 */ /* 0x000fe20007f1e0ff */
[----:B------:R-:W2:Y:S01]  /*19d0*/  @!P5 LDC.64 R10, c[0x0][0x380] ;  /* 0x0000e000ff0adb82 */ /* 0x000ea20000000a00 */
[----:B------:R-:W-:Y:S01]  /*19e0*/  @!P1 LDGSTS.E.BYPASS.LTC128B.128 [R203+0x1000], desc[UR12][R26.64] ;  /* 0x010000001acb9fae */ /* 0x000fe2000b981a0c */
[----:B------:R-:W3:Y:S02]  /*19f0*/  LDCU.64 UR6, c[0x0][0x390] ;  /* 0x00007200ff0677ac */ /* 0x000ee40008000a00 */
[----:B------:R-:W-:Y:S01]  /*1a00*/  @!P5 IMAD.X R23, RZ, RZ, UR14, P0 ;  /* 0x0000000eff17de24 */ /* 0x000fe200080e06ff */
[----:B------:R-:W-:Y:S01]  /*1a10*/  @!P1 LDGSTS.E.BYPASS.LTC128B.128 [R203+0x5000], desc[UR12][R26.64+0x80] ;  /* 0x050000801acb9fae */ /* 0x000fe2000b981a0c */
[----:B----4-:R-:W-:-:S03]  /*1a20*/  @!P6 LEA R14, P0, R24, R14, 0x1 ;  /* 0x0000000e180ee211 */ /* 0x010fc600078008ff */
        /* <DEDUP_REMOVED lines=11> */
[----:B------:R-:W-:Y:S01]  /*1ae0*/  IMAD.IADD R3, R23, 0x1, R3 ;  /* 0x0000000117037824 */ /* 0x000fe200078e0203 */
[----:B------:R-:W-:Y:S01]  /*1af0*/  @!P4 LEA R24, P1, R22, R200, 0x1 ;  /* 0x000000c81618c211 */ /* 0x000fe200078208ff */
[----:B------:R-:W-:Y:S01]  /*1b00*/  @!P5 IMAD R13, R19, R13, R18 ;  /* 0x0000000d130dd224 */ /* 0x000fe200078e0212 */
[----:B------:R1:W-:Y:S01]  /*1b10*/  @!P6 LDGSTS.E.BYPASS.LTC128B.128 [R203+0xa000], desc[UR12][R14.64+0x100] ;  /* 0x0a0001000ecbefae */ /* 0x0003e2000b981a0c */
[----:B------:R-:W-:Y:S01]  /*1b20*/  IMAD.WIDE.U32 R28, R4, R8, R28 ;  /* 0x00000008041c7225 */ /* 0x000fe200078e001c */
[----:B------:R-:W-:Y:S02]  /*1b30*/  @!P4 LEA.HI.X R25, R22, R199, R3, 0x1, P1 ;  /* 0x000000c71619c211 */ /* 0x000fe400008f0c03 */
[----:B--2---:R-:W-:Y:S01]  /*1b40*/  @!P5 LEA R10, P1, R16, R10, 0x1 ;  /* 0x0000000a100ad211 */ /* 0x004fe200078208ff */
[----:B------:R-:W-:Y:S02]  /*1b50*/  @!P5 IMAD.IADD R13, R17, 0x1, R13 ;  /* 0x00000001110dd824 */ /* 0x000fe400078e020d */
[----:B------:R-:W-:Y:S01]  /*1b60*/  IMAD R29, R4, R9, R29 ;  /* 0x00000009041d7224 */ /* 0x000fe200078e021d */
[----:B------:R-:W-:Y:S01]  /*1b70*/  @!P3 IADD3 R4, P0, PT, R89, R22, RZ ;  /* 0x000000165904b210 */ /* 0x000fe20007f1e0ff */
[----:B------:R-:W-:Y:S01]  /*1b80*/  IMAD R19, R20, UR10, RZ ;  /* 0x0000000a14137c24 */ /* 0x000fe2000f8e02ff */
[----:B------:R-:W-:Y:S01]  /*1b90*/  @!P5 LEA.HI.X R11, R16, R11, R13, 0x1, P1 ;  /* 0x0000000b100bd211 */ /* 0x000fe200008f0c0d */
[----:B------:R-:W-:Y:S01]  /*1ba0*/  IMAD.WIDE.U32 R28, R0, UR10, R28 ;  /* 0x0000000a001c7c25 */ /* 0x000fe2000f8e001c */
[----:B------:R-:W-:-:S02]  /*1bb0*/  @!P3 IADD3.X R3, PT, PT, R88, R3, RZ, P0, !PT ;  /* 0x000000035803b210 */ /* 0x000fc400007fe4ff */
[----:B------:R-:W-:Y:S01]  /*1bc0*/  @!P3 LEA R20, P0, R4, R200, 0x1 ;  /* 0x000000c80414b211 */ /* 0x000fe200078008ff */
[----:B------:R-:W-:Y:S01]  /*1bd0*/  @!P5 LDGSTS.E.BYPASS.LTC128B.128 [R203+0x3000], desc[UR12][R10.64] ;  /* 0x030000000acbdfae */ /* 0x000fe2000b981a0c */
[----:B------:R-:W-:Y:S01]  /*1be0*/  IMAD R19, R0, UR11, R19 ;  /* 0x0000000b00137c24 */ /* 0x000fe2000f8e0213 */
[C---:B------:R-:W-:Y:S01]  /*1bf0*/  SHF.L.U64.HI R13, R8.reuse, 0x6, R9 ;  /* 0x00000006080d7819 */ /* 0x040fe20000010209 */
[----:B------:R-:W-:Y:S01]  /*1c00*/  IMAD.SHL.U32 R17, R8, 0x40, RZ ;  /* 0x0000004008117824 */ /* 0x000fe200078e00ff */
[----:B------:R-:W-:Y:S01]  /*1c10*/  @!P3 LEA.HI.X R21, R4, R199, R3, 0x1, P0 ;  /* 0x000000c70415b211 */ /* 0x000fe200000f0c03 */
[----:B------:R-:W-:Y:S01]  /*1c20*/  @!P5 LDGSTS.E.BYPASS.LTC128B.128 [R203+0x7000], desc[UR12][R10.64+0x80] ;  /* 0x070000800acbdfae */ /* 0x000fe2000b981a0c */
[----:B------:R-:W-:Y:S01]  /*1c30*/  IMAD.SHL.U32 R0, R5, 0x40, RZ ;  /* 0x0000004005007824 */ /* 0x000fe200078e00ff */
[C---:B---3--:R-:W-:Y:S01]  /*1c40*/  LEA R198, P1, R28.reuse, UR6, 0x1 ;  /* 0x000000061cc67c11 */ /* 0x048fe2000f8208ff */
[----:B------:R-:W-:Y:S01]  /*1c50*/  IMAD.IADD R19, R29, 0x1, R19 ;  /* 0x000000011d137824 */ /* 0x000fe200078e0213 */
[----:B------:R2:W-:Y:S01]  /*1c60*/  @!P5 LDGSTS.E.BYPASS.LTC128B.128 [R203+0xb000], desc[UR12][R10.64+0x100] ;  /* 0x0b0001000acbdfae */ /* 0x0005e2000b981a0c */
[----:B------:R-:W-:Y:S01]  /*1c70*/  IMAD.WIDE.U32 R16, R17, R186, RZ ;  /* 0x000000ba11107225 */ /* 0x000fe200078e00ff */
[----:B------:R-:W-:Y:S01]  /*1c80*/  SHF.L.U32 R3, R5, 0x5, RZ ;  /* 0x0000000505037819 */ /* 0x000fe200000006ff */
[----:B------:R-:W3:Y:S01]  /*1c90*/  LDCU UR6, c[0x0][0x50c] ;  /* 0x0000a180ff0677ac */ /* 0x000ee20008000800 */
[----:B------:R-:W-:Y:S01]  /*1ca0*/  @!P4 LDGSTS.E.BYPASS.LTC128B.128 [R203+0xc000], desc[UR12][R24.64] ;  /* 0x0c00000018cbcfae */ /* 0x000fe2000b981a0c */
[----:B------:R-:W-:-:S02]  /*1cb0*/  LEA.HI.X R197, R28, UR7, R19, 0x1, P1 ;  /* 0x000000071cc57c11 */ /* 0x000fc400088f0c13 */
[----:B------:R-:W-:Y:S01]  /*1cc0*/  @!P2 LEA R4, P0, R8, R16, 0x5 ;  /* 0x000000100804a211 */ /* 0x000fe200078028ff */
[----:B------:R-:W-:Y:S01]  /*1cd0*/  @!P4 LDGSTS.E.BYPASS.LTC128B.128 [R203+0xe000], desc[UR12][R24.64+0x80] ;  /* 0x0e00008018cbcfae */ /* 0x000fe2000b981a0c */
[----:B-1----:R-:W-:Y:S02]  /*1ce0*/  @!P4 LEA R14, P1, R16, R198, 0x1 ;  /* 0x000000c6100ec211 */ /* 0x002fe400078208ff */
[----:B------:R-:W-:Y:S01]  /*1cf0*/  LOP3.LUT R152, R209, 0x1c0, R0, 0xf8, !PT ;  /* 0x000001c0d1987812 */ /* 0x000fe200078ef800 */
[----:B------:R1:W-:Y:S01]  /*1d00*/  @!P4 LDGSTS.E.BYPASS.LTC128B.128 [R203+0x10000], desc[UR12][R24.64+0x100] ;  /* 0x1000010018cbcfae */ /* 0x0003e2000b981a0c */
[----:B------:R-:W-:-:S03]  /*1d10*/  LOP3.LUT R211, R0, 0x400, RZ, 0xc0, !PT ;  /* 0x0000040000d37812 */ /* 0x000fc600078ec0ff */
[----:B------:R-:W-:Y:S04]  /*1d20*/  @!P3 LDGSTS.E.BYPASS.LTC128B.128 [R203+0xd000], desc[UR12][R20.64] ;  /* 0x0d00000014cbbfae */ /* 0x000fe8000b981a0c */
[----:B------:R-:W-:Y:S04]  /*1d30*/  @!P3 LDGSTS.E.BYPASS.LTC128B.128 [R203+0xf000], desc[UR12][R20.64+0x80] ;  /* 0x0f00008014cbbfae */ /* 0x000fe8000b981a0c */
[----:B------:R4:W-:Y:S01]  /*1d40*/  @!P3 LDGSTS.E.BYPASS.LTC128B.128 [R203+0x11000], desc[UR12][R20.64+0x100] ;  /* 0x1100010014cbbfae */ /* 0x0009e2000b981a0c */
[----:B--2---:R-:W-:-:S03]  /*1d50*/  IMAD R11, R13, R186, RZ ;  /* 0x000000ba0d0b7224 */ /* 0x004fc600078e02ff */
[----:B------:R-:W0:Y:S01]  /*1d60*/  LDGDEPBAR ;  /* 0x00000000000079af */ /* 0x000e220000000000 */
[----:B------:R-:W-:Y:S01]  /*1d70*/  LOP3.LUT R10, R0, 0x200, RZ, 0xc0, !PT ;  /* 0x00000200000a7812 */ /* 0x000fe200078ec0ff */
[----:B------:R-:W-:-:S03]  /*1d80*/  IMAD.IADD R12, R17, 0x1, R11 ;  /* 0x00000001110c7824 */ /* 0x000fc600078e020b */
[----:B------:R-:W-:Y:S02]  /*1d90*/  LOP3.LUT R10, R10, 0x7c00, R3, 0xf8, !PT ;  /* 0x00007c000a0a7812 */ /* 0x000fe400078ef803 */
[----:B------:R-:W-:Y:S02]  /*1da0*/  LOP3.LUT R3, R152, 0x8, R97, 0x78, !PT ;  /* 0x0000000898037812 */ /* 0x000fe400078e7861 */
[----:B------:R-:W-:Y:S02]  /*1db0*/  @!P2 LEA.HI.X R8, R8, R12, R9, 0x5, P0 ;  /* 0x0000000c0808a211 */ /* 0x000fe400000f2c09 */
[----:B------:R-:W-:Y:S02]  /*1dc0*/  @!P4 LEA.HI.X R15, R16, R197, R12, 0x1, P1 ;  /* 0x000000c5100fc211 */ /* 0x000fe400008f0c0c */
[----:B------:R-:W-:Y:S02]  /*1dd0*/  @!P2 LEA R16, P0, R4, R198, 0x1 ;  /* 0x000000c60410a211 */ /* 0x000fe400078008ff */
[----:B------:R-:W-:-:S02]  /*1de0*/  LOP3.LUT R12, R152, 0x8, R5, 0x78, !PT ;  /* 0x00000008980c7812 */ /* 0x000fc400078e7805 */
[----:B------:R-:W-:Y:S02]  /*1df0*/  IADD3 R10, PT, PT, R3, R10, RZ ;  /* 0x0000000a030a7210 */ /* 0x000fe40007ffe0ff */
[----:B------:R-:W-:Y:S01]  /*1e00*/  @!P2 LEA.HI.X R17, R4, R197, R8, 0x1, P0 ;  /* 0x000000c50411a211 */ /* 0x000fe200000f0c08 */
[----:B------:R-:W-:Y:S01]  /*1e10*/  IMAD R211, R12, 0x2, R211 ;  /* 0x000000020cd37824 */ /* 0x000fe200078e02d3 */
[----:B------:R-:W-:Y:S01]  /*1e20*/  LEA R101, R10, UR5, 0x1 ;  /* 0x000000050a657c11 */ /* 0x000fe2000f8e08ff */
[----:B------:R-:W-:Y:S01]  /*1e30*/  IMAD.MOV.U32 R4, RZ, RZ, 0x40 ;  /* 0x00000040ff047424 */ /* 0x000fe200078e00ff */
[----:B------:R-:W-:Y:S01]  /*1e40*/  LOP3.LUT P0, RZ, R5, 0x2, RZ, 0xc0, !PT ;  /* 0x0000000205ff7812 */ /* 0x000fe2000780c0ff */
[----:B------:R-:W-:-:S04]  /*1e50*/  DEPBAR.LE SB0, 0x0 ;  /* 0x000080000000791a */ /* 0x000fc80000000000 */
[----:B------:R-:W-:Y:S01]  /*1e60*/  BAR.SYNC.DEFER_BLOCKING 0x0 ;  /* 0x0000000000007b1d */ /* 0x000fe20000010000 */
[----:B------:R-:W-:Y:S01]  /*1e70*/  SEL R84, R84, 0xffffffe0, !P0 ;  /* 0xffffffe054547807 */ /* 0x000fe20004000000 */
[----:B------:R-:W-:Y:S01]  /*1e80*/  VIADD R95, R211, UR5 ;  /* 0x00000005d35f7c36 */ /* 0x000fe20008000000 */
[----:B------:R-:W-:Y:S02]  /*1e90*/  LOP3.LUT R97, R97, 0x1f0, RZ, 0xc0, !PT ;  /* 0x000001f061617812 */ /* 0x000fe400078ec0ff */
[----:B------:R-:W-:Y:S01]  /*1ea0*/  ISETP.GT.U32.AND P1, PT, R186, R201, PT ;  /* 0x000000c9ba00720c */ /* 0x000fe20003f24070 */
[----:B------:R-:W-:Y:S01]  /*1eb0*/  IMAD.IADD R100, R101, 0x1, R84 ;  /* 0x0000000165647824 */ /* 0x000fe200078e0254 */
[----:B------:R-:W-:Y:S01]  /*1ec0*/  IADD3 R94, PT, PT, R95, R84, RZ ;  /* 0x000000545f5e7210 */ /* 0x000fe20007ffe0ff */
        /* <DEDUP_REMOVED lines=21> */
[----:B------:R-:W5:Y:S02]  /*2020*/  LDSM.16.M88.4 R44, [R211+UR5+0xc000] ;  /* 0x00c00005d32c783b */ /* 0x000f640008000200 */
[--C-:B------:R-:W-:Y:S02]  /*2030*/  IMAD.IADD R99, R101, 0x1, R4.reuse ;  /* 0x0000000165637824 */ /* 0x100fe400078e0204 */
[----:B------:R-:W3:Y:S01]  /*2040*/  LDSM.16.M88.4 R36, [R211+UR5+0xc800] ;  /* 0x00c80005d324783b */ /* 0x000ee20008000200 */
[----:B------:R-:W-:Y:S02]  /*2050*/  IMAD.IADD R95, R95, 0x1, R4 ;  /* 0x000000015f5f7824 */ /* 0x000fe400078e0204 */
[C---:B------:R-:W-:Y:S01]  /*2060*/  IADD3 R98, PT, PT, R84.reuse, R99, RZ ;  /* 0x0000006354627210 */ /* 0x040fe20007ffe0ff */
[----:B------:R-:W3:Y:S01]  /*2070*/  LDSM.16.M88.4 R28, [R211+UR5+0xd000] ;  /* 0x00d00005d31c783b */ /* 0x000ee20008000200 */
[----:B------:R-:W-:-:S03]  /*2080*/  IMAD.IADD R93, R84, 0x1, R95 ;  /* 0x00000001545d7824 */ /* 0x000fc600078e025f */
[----:B-1----:R-:W1:Y:S04]  /*2090*/  LDSM.16.M88.4 R24, [R211+UR5+0xd800] ;  /* 0x00d80005d318783b */ /* 0x002e680008000200 */
[----:B------:R-:W-:Y:S04]  /*20a0*/  LDSM.16.M88.4 R8, [R100] ;  /* 0x000000006408783b */ /* 0x000fe80000000200 */
[----:B----4-:R-:W4:Y:S04]  /*20b0*/  LDSM.16.M88.4 R20, [R94+0xc000] ;  /* 0x00c000005e14783b */ /* 0x010f280000000200 */
[----:B--2---:R-:W2:Y:S04]  /*20c0*/  LDSM.16.M88.4 R12, [R94+0xc800] ;  /* 0x00c800005e0c783b */ /* 0x004ea80000000200 */
[----:B------:R-:W2:Y:S04]  /*20d0*/  LDSM.16.M88.4 R76, [R94+0xd000] ;  /* 0x00d000005e4c783b */ /* 0x000ea80000000200 */
[----:B------:R-:W2:Y:S04]  /*20e0*/  LDSM.16.M88.4 R52, [R94+0xd800] ;  /* 0x00d800005e34783b */ /* 0x000ea80000000200 */
[----:B------:R-:W-:Y:S01]  /*20f0*/  LDSM.16.M88.4 R48, [R95+0xc000] ;  /* 0x00c000005f30783b */ /* 0x000fe20000000200 */
[C---:B-----5:R-:W-:Y:S03]  /*2100*/  HMMA.16816.F32.BF16 R16, R60.reuse, R44, RZ ;  /* 0x0000002c3c10723c */ /* 0x060fe600000418ff */
[----:B------:R-:W-:Y:S04]  /*2110*/  LDSM.16.M88.4 R72, [R95+0xc800] ;  /* 0x00c800005f48783b */ /* 0x000fe80000000200 */
[----:B------:R-:W-:Y:S01]  /*2120*/  LDSM.16.M88.4 R68, [R95+0xd000] ;  /* 0x00d000005f44783b */ /* 0x000fe20000000200 */
[C---:B---3--:R-:W-:Y:S03]  /*2130*/  HMMA.16816.F32.BF16 R40, R60.reuse, R36, RZ ;  /* 0x000000243c28723c */ /* 0x048fe600000418ff */
[----:B------:R-:W-:Y:S04]  /*2140*/  LDSM.16.M88.4 R56, [R95+0xd800] ;  /* 0x00d800005f38783b */ /* 0x000fe80000000200 */
[----:B------:R-:W-:Y:S01]  /*2150*/  LDSM.16.M88.4 R80, [R211+UR5+0x11000] ;  /* 0x01100005d350783b */ /* 0x000fe20008000200 */
[C---:B------:R-:W-:Y:S03]  /*2160*/  HMMA.16816.F32.BF16 R32, R60.reuse, R28, RZ ;  /* 0x0000001c3c20723c */ /* 0x040fe600000418ff */
[----:B------:R-:W0:Y:S05]  /*2170*/  LDGDEPBAR ;  /* 0x00000000000079af */ /* 0x000e2a0000000000 */
[C---:B------:R-:W-:Y:S08]  /*2180*/  HMMA.16816.F32.BF16 R44, R60.reuse, R46, RZ ;  /* 0x0000002e3c2c723c */ /* 0x040ff000000418ff */
[C---:B------:R-:W-:Y:S08]  /*2190*/  HMMA.16816.F32.BF16 R36, R60.reuse, R38, RZ ;  /* 0x000000263c24723c */ /* 0x040ff000000418ff */
[C---:B------:R-:W-:Y:S08]  /*21a0*/  HMMA.16816.F32.BF16 R28, R60.reuse, R30, RZ ;  /* 0x0000001e3c1c723c */ /* 0x040ff000000418ff */
[C---:B-1----:R-:W-:Y:S08]  /*21b0*/  HMMA.16816.F32.BF16 R64, R60.reuse, R24, RZ ;  /* 0x000000183c40723c */ /* 0x042ff000000418ff */
[----:B------:R-:W-:Y:S01]  /*21c0*/  HMMA.16816.F32.BF16 R60, R60, R26, RZ ;  /* 0x0000001a3c3c723c */ /* 0x000fe200000418ff */
[----:B------:R-:W1:Y:S07]  /*21d0*/  LDSM.16.M88.4 R24, [R99] ;  /* 0x000000006318783b */ /* 0x000e6e0000000200 */
[C---:B----4-:R-:W-:Y:S08]  /*21e0*/  HMMA.16816.F32.BF16 R16, R8.reuse, R20, R16 ;  /* 0x000000140810723c */ /* 0x050ff00000041810 */
[C---:B------:R-:W-:Y:S01]  /*21f0*/  HMMA.16816.F32.BF16 R44, R8.reuse, R22, R44 ;  /* 0x00000016082c723c */ /* 0x040fe2000004182c */
[----:B------:R-:W-:Y:S07]  /*2200*/  LDSM.16.M88.4 R20, [R93+0xc000] ;  /* 0x00c000005d14783b */ /* 0x000fee0000000200 */
[C---:B--2---:R-:W-:Y:S08]  /*2210*/  HMMA.16816.F32.BF16 R40, R8.reuse, R12, R40 ;  /* 0x0000000c0828723c */ /* 0x044ff00000041828 */
[C---:B------:R-:W-:Y:S01]  /*2220*/  HMMA.16816.F32.BF16 R36, R8.reuse, R14, R36 ;  /* 0x0000000e0824723c */ /* 0x040fe20000041824 */
[----:B------:R-:W2:Y:S07]  /*2230*/  LDSM.16.M88.4 R12, [R98] ;  /* 0x00000000620c783b */ /* 0x000eae0000000200 */
[C---:B------:R-:W-:Y:S08]  /*2240*/  HMMA.16816.F32.BF16 R32, R8.reuse, R76, R32 ;  /* 0x0000004c0820723c */ /* 0x040ff00000041820 */
[C---:B------:R-:W-:Y:S01]  /*2250*/  HMMA.16816.F32.BF16 R28, R8.reuse, R78, R28 ;  /* 0x0000004e081c723c */ /* 0x040fe2000004181c */
[----:B------:R-:W-:Y:S07]  /*2260*/  LDSM.16.M88.4 R76, [R94+0x10000] ;  /* 0x010000005e4c783b */ /* 0x000fee0000000200 */
[C---:B------:R-:W-:Y:S08]  /*2270*/  HMMA.16816.F32.BF16 R64, R8.reuse, R52, R64 ;  /* 0x000000340840723c */ /* 0x040ff00000041840 */
[----:B------:R-:W-:Y:S01]  /*2280*/  HMMA.16816.F32.BF16 R60, R8, R54, R60 ;  /* 0x00000036083c723c */ /* 0x000fe2000004183c */
[----:B------:R-:W3:Y:S04]  /*2290*/  LDSM.16.M88.4 R8, [R93+0xc800] ;  /* 0x00c800005d08783b */ /* 0x000ee80000000200 */
[----:B------:R-:W4:Y:S03]  /*22a0*/  LDSM.16.M88.4 R52, [R93+0xd000] ;  /* 0x00d000005d34783b */ /* 0x000f260000000200 */
[C---:B-1----:R-:W-:Y:S08]  /*22b0*/  HMMA.16816.F32.BF16 R16, R24.reuse, R48, R16 ;  /* 0x000000301810723c */ /* 0x042ff00000041810 */
[C---:B------:R-:W-:Y:S01]  /*22c0*/  HMMA.16816.F32.BF16 R44, R24.reuse, R50, R44 ;  /* 0x00000032182c723c */ /* 0x040fe2000004182c */
[----:B------:R-:W1:Y:S07]  /*22d0*/  LDSM.16.M88.4 R48, [R93+0xd800] ;  /* 0x00d800005d30783b */ /* 0x000e6e0000000200 */
        /* <DEDUP_REMOVED lines=10> */
[C---:B--2---:R-:W-:Y:S08]  /*2380*/  HMMA.16816.F32.BF16 R16, R12.reuse, R20, R16 ;  /* 0x000000140c10723c */ /* 0x044ff00000041810 */
[C---:B------:R-:W-:Y:S01]  /*2390*/  HMMA.16816.F32.BF16 R44, R12.reuse, R22, R44 ;  /* 0x000000160c2c723c */ /* 0x040fe2000004182c */
[----:B------:R-:W2:Y:S07]  /*23a0*/  LDSM.16.M88.4 R20, [R211+UR5+0xe000] ;  /* 0x00e00005d314783b */ /* 0x000eae0008000200 */
[C---:B---3--:R-:W-:Y:S08]  /*23b0*/  HMMA.16816.F32.BF16 R40, R12.reuse, R8, R40 ;  /* 0x000000080c28723c */ /* 0x048ff00000041828 */
[C---:B------:R-:W-:Y:S01]  /*23c0*/  HMMA.16816.F32.BF16 R36, R12.reuse, R10, R36 ;  /* 0x0000000a0c24723c */ /* 0x040fe20000041824 */
[----:B------:R-:W3:Y:S07]  /*23d0*/  LDSM.16.M88.4 R8, [R211+UR5+0xe800] ;  /* 0x00e80005d308783b */ /* 0x000eee0008000200 */
[C---:B----4-:R-:W-:Y:S08]  /*23e0*/  HMMA.16816.F32.BF16 R32, R12.reuse, R52, R32 ;  /* 0x000000340c20723c */ /* 0x050ff00000041820 */
[C---:B------:R-:W-:Y:S01]  /*23f0*/  HMMA.16816.F32.BF16 R28, R12.reuse, R54, R28 ;  /* 0x000000360c1c723c */ /* 0x040fe2000004181c */
[----:B------:R-:W4:Y:S07]  /*2400*/  LDSM.16.M88.4 R52, [R211+UR5+0xf000] ;  /* 0x00f00005d334783b */ /* 0x000f2e0008000200 */
[C---:B-1----:R-:W-:Y:S08]  /*2410*/  HMMA.16816.F32.BF16 R64, R12.reuse, R48, R64 ;  /* 0x000000300c40723c */ /* 0x042ff00000041840 */
[----:B------:R-:W-:Y:S01]  /*2420*/  HMMA.16816.F32.BF16 R60, R12, R50, R60 ;  /* 0x000000320c3c723c */ /* 0x000fe2000004183c */
[----:B------:R-:W-:Y:S04]  /*2430*/  LDSM.16.M88.4 R48, [R100+0x4000] ;  /* 0x004000006430783b */ /* 0x000fe80000000200 */
[----:B------:R-:W1:Y:S03]  /*2440*/  LDSM.16.M88.4 R12, [R94+0xe000] ;  /* 0x00e000005e0c783b */ /* 0x000e660000000200 */
[C---:B--2---:R-:W-:Y:S08]  /*2450*/  HMMA.16816.F32.BF16 R16, R24.reuse, R20, R16 ;  /* 0x000000141810723c */ /* 0x044ff00000041810 */
[C---:B------:R-:W-:Y:S01]  /*2460*/  HMMA.16816.F32.BF16 R44, R24.reuse, R22, R44 ;  /* 0x00000016182c723c */ /* 0x040fe2000004182c */
[----:B------:R-:W2:Y:S07]  /*2470*/  LDSM.16.M88.4 R20, [R94+0xe800] ;  /* 0x00e800005e14783b */ /* 0x000eae0000000200 */
[C---:B---3--:R-:W-:Y:S08]  /*2480*/  HMMA.16816.F32.BF16 R40, R24.reuse, R8, R40 ;  /* 0x000000081828723c */ /* 0x048ff00000041828 */
[C---:B------:R-:W-:Y:S01]  /*2490*/  HMMA.16816.F32.BF16 R36, R24.reuse, R10, R36 ;  /* 0x0000000a1824723c */ /* 0x040fe20000041824 */
[----:B------:R-:W3:Y:S07]  /*24a0*/  LDSM.16.M88.4 R8, [R94+0xf000] ;  /* 0x00f000005e08783b */ /* 0x000eee0000000200 */
[C---:B----4-:R-:W-:Y:S08]  /*24b0*/  HMMA.16816.F32.BF16 R32, R24.reuse, R52, R32 ;  /* 0x000000341820723c */ /* 0x050ff00000041820 */
[C---:B------:R-:W-:Y:S01]  /*24c0*/  HMMA.16816.F32.BF16 R28, R24.reuse, R54, R28 ;  /* 0x00000036181c723c */ /* 0x040fe2000004181c */
[----:B------:R-:W4:Y:S07]  /*24d0*/  LDSM.16.M88.4 R52, [R94+0xf800] ;  /* 0x00f800005e34783b */ /* 0x000f2e0000000200 */
[C---:B------:R-:W-:Y:S08]  /*24e0*/  HMMA.16816.F32.BF16 R64, R24.reuse, R56, R64 ;  /* 0x000000381840723c */ /* 0x040ff00000041840 */
[----:B------:R-:W-:Y:S01]  /*24f0*/  HMMA.16816.F32.BF16 R60, R24, R58, R60 ;  /* 0x0000003a183c723c */ /* 0x000fe2000004183c */
[----:B------:R-:W-:Y:S04]  /*2500*/  LDSM.16.M88.4 R24, [R95+0xf800] ;  /* 0x00f800005f18783b */ /* 0x000fe80000000200 */
[----:B------:R-:W-:Y:S03]  /*2510*/  LDSM.16.M88.4 R56, [R95+0xf000] ;  /* 0x00f000005f38783b */ /* 0x000fe60000000200 */
[C---:B-1----:R-:W-:Y:S08]  /*2520*/  HMMA.16816.F32.BF16 R16, R48.reuse, R12, R16 ;  /* 0x0000000c3010723c */ /* 0x042ff00000041810 */
[C---:B------:R-:W-:Y:S01]  /*2530*/  HMMA.16816.F32.BF16 R44, R48.reuse, R14, R44 ;  /* 0x0000000e302c723c */ /* 0x040fe2000004182c */
[----:B------:R-:W1:Y:S07]  /*2540*/  LDSM.16.M88.4 R12, [R99+0x4000] ;  /* 0x00400000630c783b */ /* 0x000e6e0000000200 */
[C---:B--2---:R-:W-:Y:S08]  /*2550*/  HMMA.16816.F32.BF16 R40, R48.reuse, R20, R40 ;  /* 0x000000143028723c */ /* 0x044ff00000041828 */
[C---:B------:R-:W-:Y:S01]  /*2560*/  HMMA.16816.F32.BF16 R36, R48.reuse, R22, R36 ;  /* 0x000000163024723c */ /* 0x040fe20000041824 */
[----:B------:R-:W-:Y:S07]  /*2570*/  LDSM.16.M88.4 R20, [R98+0x4000] ;  /* 0x004000006214783b */ /* 0x000fee0000000200 */
[C---:B---3--:R-:W-:Y:S08]  /*2580*/  HMMA.16816.F32.BF16 R32, R48.reuse, R8, R32 ;  /* 0x000000083020723c */ /* 0x048ff00000041820 */
[C---:B------:R-:W-:Y:S01]  /*2590*/  HMMA.16816.F32.BF16 R28, R48.reuse, R10, R28 ;  /* 0x0000000a301c723c */ /* 0x040fe2000004181c */
[----:B------:R-:W2:Y:S07]  /*25a0*/  LDSM.16.M88.4 R8, [R93+0xe000] ;  /* 0x00e000005d08783b */ /* 0x000eae0000000200 */
[C---:B----4-:R-:W-:Y:S08]  /*25b0*/  HMMA.16816.F32.BF16 R64, R48.reuse, R52, R64 ;  /* 0x000000343040723c */ /* 0x050ff00000041840 */
[----:B------:R-:W-:Y:S01]  /*25c0*/  HMMA.16816.F32.BF16 R60, R48, R54, R60 ;  /* 0x00000036303c723c */ /* 0x000fe2000004183c */
[----:B------:R-:W3:Y:S04]  /*25d0*/  LDSM.16.M88.4 R48, [R93+0xf000] ;  /* 0x00f000005d30783b */ /* 0x000ee80000000200 */
[----:B------:R-:W4:Y:S03]  /*25e0*/  LDSM.16.M88.4 R52, [R93+0xe800] ;  /* 0x00e800005d34783b */ /* 0x000f260000000200 */
[C---:B-1----:R-:W-:Y:S08]  /*25f0*/  HMMA.16816.F32.BF16 R16, R12.reuse, R72, R16 ;  /* 0x000000480c10723c */ /* 0x042ff00000041810 */
[C---:B------:R-:W-:Y:S01]  /*2600*/  HMMA.16816.F32.BF16 R44, R12.reuse, R74, R44 ;  /* 0x0000004a0c2c723c */ /* 0x040fe2000004182c */
[----:B------:R-:W-:Y:S07]  /*2610*/  LDSM.16.M88.4 R72, [R101+0x8000] ;  /* 0x008000006548783b */ /* 0x000fee0000000200 */
[C---:B------:R-:W-:Y:S08]  /*2620*/  HMMA.16816.F32.BF16 R64, R12.reuse, R24, R64 ;  /* 0x000000180c40723c */ /* 0x040ff00000041840 */
[C---:B------:R-:W-:Y:S01]  /*2630*/  HMMA.16816.F32.BF16 R60, R12.reuse, R26, R60 ;  /* 0x0000001a0c3c723c */ /* 0x040fe2000004183c */
[----:B------:R-:W1:Y:S07]  /*2640*/  LDSM.16.M88.4 R24, [R93+0xf800] ;  /* 0x00f800005d18783b */ /* 0x000e6e0000000200 */
[C---:B------:R-:W-:Y:S08]  /*2650*/  HMMA.16816.F32.BF16 R40, R12.reuse, R68, R40 ;  /* 0x000000440c28723c */ /* 0x040ff00000041828 */
[C---:B------:R-:W-:Y:S01]  /*2660*/  HMMA.16816.F32.BF16 R36, R12.reuse, R70, R36 ;  /* 0x000000460c24723c */ /* 0x040fe20000041824 */
[----:B------:R-:W-:Y:S07]  /*2670*/  LDSM.16.M88.4 R68, [R211+UR5+0x11800] ;  /* 0x01180005d344783b */ /* 0x000fee0008000200 */
[C---:B------:R-:W-:Y:S08]  /*2680*/  HMMA.16816.F32.BF16 R32, R12.reuse, R56, R32 ;  /* 0x000000380c20723c */ /* 0x040ff00000041820 */
[----:B------:R-:W-:Y:S01]  /*2690*/  HMMA.16816.F32.BF16 R28, R12, R58, R28 ;  /* 0x0000003a0c1c723c */ /* 0x000fe2000004181c */
[----:B------:R-:W5:Y:S04]  /*26a0*/  LDSM.16.M88.4 R12, [R211+UR5+0x10000] ;  /* 0x01000005d30c783b */ /* 0x000f680008000200 */
[----:B------:R-:W-:Y:S03]  /*26b0*/  LDSM.16.M88.4 R56, [R100+0x8000] ;  /* 0x008000006438783b */ /* 0x000fe60000000200 */
[C---:B--2---:R-:W-:Y:S08]  /*26c0*/  HMMA.16816.F32.BF16 R16, R20.reuse, R8, R16 ;  /* 0x000000081410723c */ /* 0x044ff00000041810 */
[C---:B------:R-:W-:Y:S01]  /*26d0*/  HMMA.16816.F32.BF16 R44, R20.reuse, R10, R44 ;  /* 0x0000000a142c723c */ /* 0x040fe2000004182c */
[----:B------:R-:W2:Y:S07]  /*26e0*/  LDSM.16.M88.4 R8, [R211+UR5+0x10800] ;  /* 0x01080005d308783b */ /* 0x000eae0008000200 */
[C---:B---3--:R-:W-:Y:S08]  /*26f0*/  HMMA.16816.F32.BF16 R32, R20.reuse, R48, R32 ;  /* 0x000000301420723c */ /* 0x048ff00000041820 */
[C---:B------:R-:W-:Y:S01]  /*2700*/  HMMA.16816.F32.BF16 R28, R20.reuse, R50, R28 ;  /* 0x00000032141c723c */ /* 0x040fe2000004181c */
[----:B------:R-:W3:Y:S07]  /*2710*/  LDSM.16.M88.4 R48, [R94+0x11000] ;  /* 0x011000005e30783b */ /* 0x000eee0000000200 */
[C---:B----4-:R-:W-:Y:S08]  /*2720*/  HMMA.16816.F32.BF16 R40, R20.reuse, R52, R40 ;  /* 0x000000341428723c */ /* 0x050ff00000041828 */
[C---:B------:R-:W-:Y:S01]  /*2730*/  HMMA.16816.F32.BF16 R36, R20.reuse, R54, R36 ;  /* 0x000000361424723c */ /* 0x040fe20000041824 */
[----:B------:R-:W-:Y:S07]  /*2740*/  LDSM.16.M88.4 R52, [R94+0x10800] ;  /* 0x010800005e34783b */ /* 0x000fee0000000200 */
[C---:B-1----:R-:W-:Y:S08]  /*2750*/  HMMA.16816.F32.BF16 R64, R20.reuse, R24, R64 ;  /* 0x000000181440723c */ /* 0x042ff00000041840 */
[----:B------:R-:W-:Y:S01]  /*2760*/  HMMA.16816.F32.BF16 R60, R20, R26, R60 ;  /* 0x0000001a143c723c */ /* 0x000fe2000004183c */
[----:B------:R-:W-:Y:S04]  /*2770*/  LDSM.16.M88.4 R24, [R99+0x8000] ;  /* 0x008000006318783b */ /* 0x000fe80000000200 */
[----:B------:R-:W1:Y:S03]  /*2780*/  LDSM.16.M88.4 R20, [R95+0x10000] ;  /* 0x010000005f14783b */ /* 0x000e660000000200 */
[C---:B-----5:R-:W-:Y:S08]  /*2790*/  HMMA.16816.F32.BF16 R16, R72.reuse, R12, R16 ;  /* 0x0000000c4810723c */ /* 0x060ff00000041810 */
[C---:B------:R-:W-:Y:S08]  /*27a0*/  HMMA.16816.F32.BF16 R32, R72.reuse, R80, R32 ;  /* 0x000000504820723c */ /* 0x040ff00000041820 */
[C---:B------:R-:W-:Y:S08]  /*27b0*/  HMMA.16816.F32.BF16 R28, R72.reuse, R82, R28 ;  /* 0x00000052481c723c */ /* 0x040ff0000004181c */
[C---:B------:R-:W-:Y:S01]  /*27c0*/  HMMA.16816.F32.BF16 R44, R72.reuse, R14, R44 ;  /* 0x0000000e482c723c */ /* 0x040fe2000004182c */
[----:B------:R-:W-:Y:S07]  /*27d0*/  LDSM.16.M88.4 R12, [R93+0x10000] ;  /* 0x010000005d0c783b */ /* 0x000fee0000000200 */
[C---:B--2---:R-:W-:Y:S08]  /*27e0*/  HMMA.16816.F32.BF16 R40, R72.reuse, R8, R40 ;  /* 0x000000084828723c */ /* 0x044ff00000041828 */
[----:B------:R-:W-:Y:S01]  /*27f0*/  HMMA.16816.F32.BF16 R36, R72, R10, R36 ;  /* 0x0000000a4824723c */ /* 0x000fe20000041824 */
[----:B------:R-:W2:Y:S07]  /*2800*/  LDSM.16.M88.4 R8, [R98+0x8000] ;  /* 0x008000006208783b */ /* 0x000eae0000000200 */
[----:B------:R-:W-:Y:S08]  /*2810*/  HMMA.16816.F32.BF16 R16, R56, R76, R16 ;  /* 0x0000004c3810723c */ /* 0x000ff00000041810 */
[C---:B------:R-:W-:Y:S08]  /*2820*/  HMMA.16816.F32.BF16 R64, R72.reuse, R68, R64 ;  /* 0x000000444840723c */ /* 0x040ff00000041840 */
[----:B------:R-:W-:Y:S01]  /*2830*/  HMMA.16816.F32.BF16 R60, R72, R70, R60 ;  /* 0x00000046483c723c */ /* 0x000fe2000004183c */
[----:B------:R-:W4:Y:S07]  /*2840*/  LDSM.16.M88.4 R68, [R94+0x11800] ;  /* 0x011800005e44783b */ /* 0x000f2e0000000200 */
[C---:B---3--:R-:W-:Y:S08]  /*2850*/  HMMA.16816.F32.BF16 R32, R56.reuse, R48, R32 ;  /* 0x000000303820723c */ /* 0x048ff00000041820 */
[C---:B------:R-:W-:Y:S01]  /*2860*/  HMMA.16816.F32.BF16 R28, R56.reuse, R50, R28 ;  /* 0x00000032381c723c */ /* 0x040fe2000004181c */
[----:B------:R-:W3:Y:S07]  /*2870*/  LDSM.16.M88.4 R48, [R95+0x10800] ;  /* 0x010800005f30783b */ /* 0x000eee0000000200 */
[----:B------:R-:W-:Y:S08]  /*2880*/  HMMA.16816.F32.BF16 R44, R56, R78, R44 ;  /* 0x0000004e382c723c */ /* 0x000ff0000004182c */
[----:B-1----:R-:W-:Y:S08]  /*2890*/  HMMA.16816.F32.BF16 R16, R24, R20, R16 ;  /* 0x000000141810723c */ /* 0x002ff00000041810 */
[----:B------:R-:W-:Y:S08]  /*28a0*/  HMMA.16816.F32.BF16 R40, R56, R52, R40 ;  /* 0x000000343828723c */ /* 0x000ff00000041828 */
[----:B------:R-:W-:Y:S01]  /*28b0*/  HMMA.16816.F32.BF16 R44, R24, R22, R44 ;  /* 0x00000016182c723c */ /* 0x000fe2000004182c */
[----:B------:R-:W1:Y:S07]  /*28c0*/  LDSM.16.M88.4 R20, [R95+0x11000] ;  /* 0x011000005f14783b */ /* 0x000e6e0000000200 */
[----:B--2---:R-:W-:Y:S08]  /*28d0*/  HMMA.16816.F32.BF16 R16, R8, R12, R16 ;  /* 0x0000000c0810723c */ /* 0x004ff00000041810 */
[C---:B------:R-:W-:Y:S01]  /*28e0*/  HMMA.16816.F32.BF16 R36, R56.reuse, R54, R36 ;  /* 0x000000363824723c */ /* 0x040fe20000041824 */
[----:B------:R-:W2:Y:S07]  /*28f0*/  LDSM.16.M88.4 R52, [R93+0x10800] ;  /* 0x010800005d34783b */ /* 0x000eae0000000200 */
[C---:B----4-:R-:W-:Y:S08]  /*2900*/  HMMA.16816.F32.BF16 R64, R56.reuse, R68, R64 ;  /* 0x000000443840723c */ /* 0x050ff00000041840 */
[----:B------:R-:W-:Y:S01]  /*2910*/  HMMA.16816.F32.BF16 R60, R56, R70, R60 ;  /* 0x00000046383c723c */ /* 0x000fe2000004183c */
[----:B------:R-:W-:Y:S01]  /*2920*/  FMUL.FTZ R56, R16, UR6 ;  /* 0x0000000610387c20 */ /* 0x000fe20008410000 */
[----:B------:R-:W-:-:S05]  /*2930*/  FMUL.FTZ R57, R17, UR6 ;  /* 0x0000000611397c20 */ /* 0x000fca0008410000 */
[----:B------:R-:W4:Y:S01]  /*2940*/  MUFU.TANH R56, R56 ;  /* 0x0000003800387308 */ /* 0x000f220000002400 */
[----:B---3--:R-:W-:Y:S01]  /*2950*/  HMMA.16816.F32.BF16 R40, R24, R48, R40 ;  /* 0x000000301828723c */ /* 0x008fe20000041828 */
[----:B------:R-:W-:Y:S01]  /*2960*/  FMUL.FTZ R48, R18, UR6 ;  /* 0x0000000612307c20 */ /* 0x000fe20008410000 */
[----:B------:R-:W-:Y:S02]  /*2970*/  FMUL.FTZ R49, R19, UR6 ;  /* 0x0000000613317c20 */ /* 0x000fe40008410000 */
[----:B------:R-:W3:Y:S03]  /*2980*/  LDSM.16.M88.4 R16, [R93+0x11000] ;  /* 0x011000005d10783b */ /* 0x000ee60000000200 */
[----:B------:R-:W2:Y:S01]  /*2990*/  MUFU.TANH R57, R57 ;  /* 0x0000003900397308 */ /* 0x000ea20000002400 */
[----:B------:R-:W-:Y:S01]  /*29a0*/  HMMA.16816.F32.BF16 R44, R8, R14, R44 ;  /* 0x0000000e082c723c */ /* 0x000fe2000004182c */
[----:B------:R-:W5:Y:S06]  /*29b0*/  LDSM.16.M88.4 R12, [R95+0x11800] ;  /* 0x011800005f0c783b */ /* 0x000f6c0000000200 */
[----:B------:R-:W2:Y:S01]  /*29c0*/  MUFU.TANH R48, R48 ;  /* 0x0000003000307308 */ /* 0x000ea20000002400 */
[C---:B------:R-:W-:Y:S07]  /*29d0*/  HMMA.16816.F32.BF16 R36, R24.reuse, R50, R36 ;  /* 0x000000321824723c */ /* 0x040fee0000041824 */
[----:B------:R-:W3:Y:S01]  /*29e0*/  MUFU.TANH R49, R49 ;  /* 0x0000003100317308 */ /* 0x000ee20000002400 */
[----:B-1----:R-:W-:Y:S03]  /*29f0*/  HMMA.16816.F32.BF16 R32, R24, R20, R32 ;  /* 0x000000141820723c */ /* 0x002fe60000041820 */
[----:B------:R-:W-:Y:S01]  /*2a00*/  FMUL.FTZ R50, R45, UR6 ;  /* 0x000000062d327c20 */ /* 0x000fe20008410000 */
[----:B------:R-:W-:Y:S01]  /*2a10*/  FMUL.FTZ R44, R44, UR6 ;  /* 0x000000062c2c7c20 */ /* 0x000fe20008410000 */
[----:B------:R-:W-:-:S03]  /*2a20*/  FMUL.FTZ R45, R46, UR6 ;  /* 0x000000062e2d7c20 */ /* 0x000fc60008410000 */
[----:B------:R-:W-:Y:S01]  /*2a30*/  HMMA.16816.F32.BF16 R28, R24, R22, R28 ;  /* 0x00000016181c723c */ /* 0x000fe2000004181c */
[----:B------:R-:W1:Y:S01]  /*2a40*/  LDSM.16.M88.4 R20, [R93+0x11800] ;  /* 0x011800005d14783b */ /* 0x000e620000000200 */
[----:B------:R-:W1:Y:S01]  /*2a50*/  MUFU.TANH R44, R44 ;  /* 0x0000002c002c7308 */ /* 0x000e620000002400 */
[----:B------:R-:W-:-:S05]  /*2a60*/  DEPBAR.LE SB0, 0x0 ;  /* 0x000080000000791a */ /* 0x000fca0000000000 */
[C---:B--2---:R-:W-:Y:S02]  /*2a70*/  HMMA.16816.F32.BF16 R40, R8.reuse, R52, R40 ;  /* 0x000000340828723c */ /* 0x044fe40000041828 */
[----:B------:R-:W2:Y:S06]  /*2a80*/  MUFU.TANH R50, R50 ;  /* 0x0000003200327308 */ /* 0x000eac0000002400 */
[C---:B------:R-:W-:Y:S02]  /*2a90*/  HMMA.16816.F32.BF16 R36, R8.reuse, R54, R36 ;  /* 0x000000360824723c */ /* 0x040fe40000041824 */
[----:B------:R-:W1:Y:S06]  /*2aa0*/  MUFU.TANH R45, R45 ;  /* 0x0000002d002d7308 */ /* 0x000e6c0000002400 */
[----:B---3--:R-:W-:Y:S01]  /*2ab0*/  HMMA.16816.F32.BF16 R32, R8, R16, R32 ;  /* 0x000000100820723c */ /* 0x008fe20000041820 */
[----:B------:R-:W-:-:S04]  /*2ac0*/  SHF.R.U32.HI R16, RZ, 0x2, R5 ;  /* 0x00000002ff107819 */ /* 0x000fc80000011605 */
[----:B------:R-:W-:-:S03]  /*2ad0*/  LOP3.LUT R16, R16, 0x7, RZ, 0xc0, !PT ;  /* 0x0000000710107812 */ /* 0x000fc600078ec0ff */
[C---:B-----5:R-:W-:Y:S01]  /*2ae0*/  HMMA.16816.F32.BF16 R64, R24.reuse, R12, R64 ;  /* 0x0000000c1840723c */ /* 0x060fe20000041840 */
[----:B------:R-:W-:Y:S01]  /*2af0*/  IADD3 R97, PT, PT, R16, UR4, R97 ;  /* 0x0000000410617c10 */ /* 0x000fe2000fffe061 */
[----:B------:R-:W-:Y:S01]  /*2b00*/  FMUL.FTZ R12, R47, UR6 ;  /* 0x000000062f0c7c20 */ /* 0x000fe20008410000 */
[----:B------:R-:W-:Y:S01]  /*2b10*/  FMUL.FTZ R13, R40, UR6 ;  /* 0x00000006280d7c20 */ /* 0x000fe20008410000 */
[----:B------:R-:W-:Y:S01]  /*2b20*/  FMUL.FTZ R16, R43, UR6 ;  /* 0x000000062b107c20 */ /* 0x000fe20008410000 */
[----:B------:R-:W-:Y:S01]  /*2b30*/  FMUL.FTZ R17, R36, UR6 ;  /* 0x0000000624117c20 */ /* 0x000fe20008410000 */
[----:B------:R-:W-:Y:S01]  /*2b40*/  IADD3 R92, PT, PT, R97, 0x1, R92 ;  /* 0x00000001615c7810 */ /* 0x000fe20007ffe05c */
[----:B------:R-:W-:Y:S01]  /*2b50*/  FMUL.FTZ R38, R38, UR6 ;  /* 0x0000000626267c20 */ /* 0x000fe20008410000 */
[----:B------:R-:W-:Y:S01]  /*2b60*/  HMMA.16816.F32.BF16 R60, R24, R14, R60 ;  /* 0x0000000e183c723c */ /* 0x000fe2000004183c */
[----:B------:R-:W-:Y:S01]  /*2b70*/  FMUL.FTZ R15, R41, UR6 ;  /* 0x00000006290f7c20 */ /* 0x000fe20008410000 */
[----:B------:R-:W-:Y:S01]  /*2b80*/  FMUL.FTZ R14, R42, UR6 ;  /* 0x000000062a0e7c20 */ /* 0x000fe20008410000 */
[----:B------:R-:W3:Y:S01]  /*2b90*/  MUFU.TANH R12, R12 ;  /* 0x0000000c000c7308 */ /* 0x000ee20000002400 */
[----:B------:R-:W-:-:S02]  /*2ba0*/  IADD3 R196, PT, PT, R97, R91, -R90 ;  /* 0x0000005b61c47210 */ /* 0x000fc40007ffe85a */
[C---:B------:R-:W-:Y:S02]  /*2bb0*/  VIMNMX R195, PT, PT, R92.reuse, R91, PT ;  /* 0x0000005b5cc37248 */ /* 0x040fe40003fe0100 */
[----:B------:R-:W-:Y:S01]  /*2bc0*/  HMMA.16816.F32.BF16 R28, R8, R18, R28 ;  /* 0x00000012081c723c */ /* 0x000fe2000004181c */
[----:B------:R-:W-:Y:S02]  /*2bd0*/  VIADDMNMX R194, R92, 0x8, R91, PT ;  /* 0x000000085cc27846 */ /* 0x000fe4000380015b */
[----:B------:R-:W2:Y:S01]  /*2be0*/  MUFU.TANH R13, R13 ;  /* 0x0000000d000d7308 */ /* 0x000ea20000002400 */
[----:B------:R-:W-:-:S04]  /*2bf0*/  LOP3.LUT R43, R86, R135, RZ, 0xfc, !PT ;  /* 0x00000087562b7212 */ /* 0x000fc800078efcff */
[C---:B-1----:R-:W-:Y:S03]  /*2c00*/  HMMA.16816.F32.BF16 R64, R8.reuse, R20, R64 ;  /* 0x000000140840723c */ /* 0x042fe60000041840 */
[----:B------:R-:W1:Y:S05]  /*2c10*/  MUFU.TANH R15, R15 ;  /* 0x0000000f000f7308 */ /* 0x000e6a0000002400 */
[----:B------:R-:W-:Y:S01]  /*2c20*/  HMMA.16816.F32.BF16 R60, R8, R22, R60 ;  /* 0x00000016083c723c */ /* 0x000fe2000004183c */
[----:B------:R-:W-:Y:S01]  /*2c30*/  FMUL.FTZ R22, R37, UR6 ;  /* 0x0000000625167c20 */ /* 0x000fe20008410000 */
[----:B------:R-:W-:Y:S01]  /*2c40*/  FMUL.FTZ R8, R39, UR6 ;  /* 0x0000000627087c20 */ /* 0x000fe20008410000 */
[----:B------:R-:W1:Y:S08]  /*2c50*/  MUFU.TANH R14, R14 ;  /* 0x0000000e000e7308 */ /* 0x000e700000002400 */
[----:B------:R-:W1:Y:S08]  /*2c60*/  MUFU.TANH R16, R16 ;  /* 0x0000001000107308 */ /* 0x000e700000002400 */
[----:B------:R-:W1:Y:S01]  /*2c70*/  MUFU.TANH R17, R17 ;  /* 0x0000001100117308 */ /* 0x000e620000002400 */
[----:B------:R-:W-:Y:S06]  /*2c80*/  BAR.SYNC.DEFER_BLOCKING 0x0 ;  /* 0x0000000000007b1d */ /* 0x000fec0000010000 */
[----:B--234-:R-:W-:Y:S05]  /*2c90*/  @!P1 BRA `(.L_x_389) ;  /* 0x0000000000509947 */ /* 0x01cfea0003800000 */
[----:B------:R-:W-:-:S04]  /*2ca0*/  VIADD R10, R2, 0xfffffffe ;  /* 0xfffffffe020a7836 */ /* 0x000fc80000000000 */
[-C--:B------:R-:W-:Y:S02]  /*2cb0*/  IMAD R85, R85, R10.reuse, RZ ;  /* 0x0000000a55557224 */ /* 0x080fe400078e02ff */
[----:B------:R-:W-:-:S04]  /*2cc0*/  IMAD.WIDE.U32 R10, R87, R10, RZ ;  /* 0x0000000a570a7225 */ /* 0x000fc800078e00ff */
[----:B------:R-:W-:Y:S01]  /*2cd0*/  IMAD.IADD R85, R11, 0x1, R85 ;  /* 0x000000010b557824 */ /* 0x000fe200078e0255 */
[----:B------:R-:W-:Y:S02]  /*2ce0*/  IADD3 R89, P1, PT, R89, R10, RZ ;  /* 0x0000000a59597210 */ /* 0x000fe40007f3e0ff */
[----:B------:R-:W-:-:S03]  /*2cf0*/  LEA R18, P3, R10, R200, 0x1 ;  /* 0x000000c80a127211 */ /* 0x000fc600078608ff */
[--C-:B------:R-:W-:Y:S01]  /*2d00*/  IMAD.X R88, R88, 0x1, R85.reuse, P1 ;  /* 0x0000000158587824 */ /* 0x100fe200008e0655 */
[C---:B------:R-:W-:Y:S02]  /*2d10*/  LEA R20, P1, R89.reuse, R200, 0x1 ;  /* 0x000000c859147211 */ /* 0x040fe400078208ff */
[-C--:B------:R-:W-:Y:S02]  /*2d20*/  LEA.HI.X R19, R10, R199.reuse, R85, 0x1, P3 ;  /* 0x000000c70a137211 */ /* 0x080fe400018f0c55 */
[----:B------:R-:W-:-:S03]  /*2d30*/  LEA.HI.X R21, R89, R199, R88, 0x1, P1 ;  /* 0x000000c759157211 */ /* 0x000fc600008f0c58 */
        /* <DEDUP_REMOVED lines=9> */
[----:B------:R-:W0:Y:S02]  /*2dd0*/  LDGDEPBAR ;  /* 0x00000000000079af */ /* 0x000e240000000000 */
.L_x_389:
[C---:B------:R-:W-:Y:S01]  /*2de0*/  VIADD R81, R43.reuse, 0x1 ;  /* 0x000000012b517836 */ /* 0x040fe20000000000 */
[C---:B------:R-:W-:Y:S01]  /*2df0*/  ISETP.GT.AND P5, PT, R196.reuse, R43, PT ;  /* 0x0000002bc400720c */ /* 0x040fe20003fa4270 */
[C---:B------:R-:W-:Y:S01]  /*2e00*/  VIADD R79, R43.reuse, 0x8 ;  /* 0x000000082b4f7836 */ /* 0x040fe20000000000 */
[C---:B------:R-:W-:Y:S01]  /*2e10*/  ISETP.GE.AND P4, PT, R43.reuse, R195, PT ;  /* 0x000000c32b00720c */ /* 0x040fe20003f86270 */
[C---:B------:R-:W-:Y:S01]  /*2e20*/  VIADD R77, R43.reuse, 0x9 ;  /* 0x000000092b4d7836 */ /* 0x040fe20000000000 */
[----:B------:R-:W-:Y:S01]  /*2e30*/  ISETP.GT.AND P1, PT, R196, R81, PT ;  /* 0x00000051c400720c */ /* 0x000fe20003f24270 */
[----:B------:R-:W-:Y:S01]  /*2e40*/  VIADD R9, R43, 0x10 ;  /* 0x000000102b097836 */ /* 0x000fe20000000000 */
[----:B------:R-:W-:Y:S01]  /*2e50*/  FSEL R39, R56, -INF , !P5 ;  /* 0xff80000038277808 */ /* 0x000fe20006800000 */
[----:B------:R-:W-:Y:S01]  /*2e60*/  FMUL.FTZ R10, R32, UR6 ;  /* 0x00000006200a7c20 */ /* 0x000fe20008410000 */
[----:B------:R-:W-:Y:S01]  /*2e70*/  ISETP.GE.AND P5, PT, R81, R195, PT ;  /* 0x000000c35100720c */ /* 0x000fe20003fa6270 */
[----:B------:R-:W-:Y:S01]  /*2e80*/  VIADD R75, R43, 0x11 ;  /* 0x000000112b4b7836 */ /* 0x000fe20000000000 */
[----:B------:R-:W-:Y:S01]  /*2e90*/  FSEL R37, R57, -INF , !P1 ;  /* 0xff80000039257808 */ /* 0x000fe20004800000 */
[----:B------:R-:W3:Y:S01]  /*2ea0*/  MUFU.TANH R22, R22 ;  /* 0x0000001600167308 */ /* 0x000ee20000002400 */
[----:B------:R-:W-:Y:S01]  /*2eb0*/  FSEL R39, R39, -INF , !P4 ;  /* 0xff80000027277808 */ /* 0x000fe20006000000 */
[----:B--2---:R-:W-:Y:S01]  /*2ec0*/  FMUL.FTZ R20, R33, UR6 ;  /* 0x0000000621147c20 */ /* 0x004fe20008410000 */
[----:B------:R-:W-:Y:S01]  /*2ed0*/  ISETP.GT.AND P4, PT, R196, R79, PT ;  /* 0x0000004fc400720c */ /* 0x000fe20003f84270 */
[----:B------:R-:W-:Y:S01]  /*2ee0*/  VIADD R19, R43, 0x18 ;  /* 0x000000182b137836 */ /* 0x000fe20000000000 */
[----:B------:R-:W-:Y:S01]  /*2ef0*/  FSEL R37, R37, -INF , !P5 ;  /* 0xff80000025257808 */ /* 0x000fe20006800000 */
[----:B------:R-:W-:Y:S01]  /*2f00*/  FMUL.FTZ R18, R28, UR6 ;  /* 0x000000061c127c20 */ /* 0x000fe20008410000 */
[----:B------:R-:W-:Y:S01]  /*2f10*/  ISETP.GT.AND P1, PT, R196, R77, PT ;  /* 0x0000004dc400720c */ /* 0x000fe20003f24270 */
[----:B------:R-:W2:Y:S01]  /*2f20*/  MUFU.TANH R10, R10 ;  /* 0x0000000a000a7308 */ /* 0x000ea20000002400 */
[-C--:B------:R-:W-:Y:S01]  /*2f30*/  ISETP.GE.AND P5, PT, R79, R195.reuse, PT ;  /* 0x000000c34f00720c */ /* 0x080fe20003fa6270 */
[----:B------:R-:W-:Y:S01]  /*2f40*/  VIADD R73, R43, 0x19 ;  /* 0x000000192b497836 */ /* 0x000fe20000000000 */
[----:B------:R-:W-:Y:S01]  /*2f50*/  FSEL R41, R44, -INF , !P4 ;  /* 0xff8000002c297808 */ /* 0x000fe20006000000 */
[----:B------:R-:W-:Y:S01]  /*2f60*/  FMUL.FTZ R24, R29, UR6 ;  /* 0x000000061d187c20 */ /* 0x000fe20008410000 */
[----:B------:R-:W-:Y:S01]  /*2f70*/  ISETP.GE.AND P4, PT, R77, R195, PT ;  /* 0x000000c34d00720c */ /* 0x000fe20003f86270 */
[----:B------:R-:W-:Y:S01]  /*2f80*/  VIADD R71, R43, 0x20 ;  /* 0x000000202b477836 */ /* 0x000fe20000000000 */
[----:B------:R-:W-:Y:S01]  /*2f90*/  FSEL R11, R50, -INF , !P1 ;  /* 0xff800000320b7808 */ /* 0x000fe20004800000 */
[----:B------:R-:W4:Y:S01]  /*2fa0*/  MUFU.TANH R20, R20 ;  /* 0x0000001400147308 */ /* 0x000f220000002400 */
[----:B------:R-:W-:Y:S01]  /*2fb0*/  FSEL R41, R41, -INF , !P5 ;  /* 0xff80000029297808 */ /* 0x000fe20006800000 */
[----:B------:R-:W-:Y:S01]  /*2fc0*/  VIADD R69, R43, 0x21 ;  /* 0x000000212b457836 */ /* 0x000fe20000000000 */
[----:B------:R-:W-:Y:S01]  /*2fd0*/  ISETP.GT.AND P5, PT, R196, R9, PT ;  /* 0x00000009c400720c */ /* 0x000fe20003fa4270 */
[----:B------:R-:W-:Y:S01]  /*2fe0*/  FMUL.FTZ R64, R64, UR6 ;  /* 0x0000000640407c20 */ /* 0x000fe20008410000 */
[----:B------:R-:W-:Y:S01]  /*2ff0*/  FSEL R11, R11, -INF , !P4 ;  /* 0xff8000000b0b7808 */ /* 0x000fe20006000000 */
[----:B------:R-:W-:Y:S01]  /*3000*/  VIADD R59, R43, 0x28 ;  /* 0x000000282b3b7836 */ /* 0x000fe20000000000 */
[----:B------:R-:W-:Y:S01]  /*3010*/  ISETP.GT.AND P1, PT, R196, R75, PT ;  /* 0x0000004bc400720c */ /* 0x000fe20003f24270 */
[----:B------:R-:W5:Y:S01]  /*3020*/  MUFU.TANH R18, R18 ;  /* 0x0000001200127308 */ /* 0x000f620000002400 */
[-C--:B------:R-:W-:Y:S01]  /*3030*/  ISETP.GE.AND P4, PT, R9, R195.reuse, PT ;  /* 0x000000c30900720c */ /* 0x080fe20003f86270 */
[----:B------:R-:W-:Y:S01]  /*3040*/  VIADD R55, R43, 0x29 ;  /* 0x000000292b377836 */ /* 0x000fe20000000000 */
[----:B------:R-:W-:Y:S01]  /*3050*/  FSEL R21, R13, -INF , !P5 ;  /* 0xff8000000d157808 */ /* 0x000fe20006800000 */
[----:B------:R-:W-:Y:S01]  /*3060*/  FMUL.FTZ R60, R60, UR6 ;  /* 0x000000063c3c7c20 */ /* 0x000fe20008410000 */
[----:B------:R-:W-:Y:S01]  /*3070*/  ISETP.GE.AND P5, PT, R75, R195, PT ;  /* 0x000000c34b00720c */ /* 0x000fe20003fa6270 */
[----:B------:R-:W-:Y:S01]  /*3080*/  VIADD R53, R43, 0x30 ;  /* 0x000000302b357836 */ /* 0x000fe20000000000 */
[----:B-1----:R-:W-:Y:S01]  /*3090*/  FSEL R23, R15, -INF , !P1 ;  /* 0xff8000000f177808 */ /* 0x002fe20004800000 */
[----:B------:R-:W1:Y:S01]  /*30a0*/  MUFU.TANH R24, R24 ;  /* 0x0000001800187308 */ /* 0x000e620000002400 */
[----:B------:R-:W-:Y:S01]  /*30b0*/  FSEL R21, R21, -INF , !P4 ;  /* 0xff80000015157808 */ /* 0x000fe20006000000 */
[----:B------:R-:W-:Y:S01]  /*30c0*/  FMUL.FTZ R15, R65, UR6 ;  /* 0x00000006410f7c20 */ /* 0x000fe20008410000 */
[C---:B------:R-:W-:Y:S01]  /*30d0*/  ISETP.GT.AND P4, PT, R196.reuse, R19, PT ;  /* 0x00000013c400720c */ /* 0x040fe20003f84270 */
[C---:B------:R-:W-:Y:S01]  /*30e0*/  VIADD R134, R196.reuse, 0x8 ;  /* 0x00000008c4867836 */ /* 0x040fe20000000000 */
[----:B------:R-:W-:Y:S01]  /*30f0*/  FSEL R23, R23, -INF , !P5 ;  /* 0xff80000017177808 */ /* 0x000fe20006800000 */
[----:B------:R-:W-:Y:S01]  /*3100*/  VIADD R51, R43, 0x31 ;  /* 0x000000312b337836 */ /* 0x000fe20000000000 */
[----:B------:R-:W-:Y:S01]  /*3110*/  ISETP.GT.AND P1, PT, R196, R73, PT ;  /* 0x00000049c400720c */ /* 0x000fe20003f24270 */
[----:B------:R-:W1:Y:S01]  /*3120*/  MUFU.TANH R13, R64 ;  /* 0x00000040000d7308 */ /* 0x000e620000002400 */
[-C--:B------:R-:W-:Y:S01]  /*3130*/  ISETP.GE.AND P5, PT, R19, R195.reuse, PT ;  /* 0x000000c31300720c */ /* 0x080fe20003fa6270 */
[----:B------:R-:W-:Y:S01]  /*3140*/  VIADD R47, R43, 0x38 ;  /* 0x000000382b2f7836 */ /* 0x000fe20000000000 */
[----:B------:R-:W-:Y:S01]  /*3150*/  FSEL R17, R17, -INF , !P4 ;  /* 0xff80000011117808 */ /* 0x000fe20006000000 */
[----:B------:R-:W-:Y:S01]  /*3160*/  FMUL.FTZ R30, R30, UR6 ;  /* 0x000000061e1e7c20 */ /* 0x000fe20008410000 */
[----:B------:R-:W-:Y:S01]  /*3170*/  ISETP.GE.AND P4, PT, R73, R195, PT ;  /* 0x000000c34900720c */ /* 0x000fe20003f86270 */
[----:B------:R-:W-:Y:S01]  /*3180*/  FMUL.FTZ R31, R31, UR6 ;  /* 0x000000061f1f7c20 */ /* 0x000fe20008410000 */
[----:B---3--:R-:W-:Y:S01]  /*3190*/  FSEL R22, R22, -INF , !P1 ;  /* 0xff80000016167808 */ /* 0x008fe20004800000 */
[----:B------:R-:W3:Y:S01]  /*31a0*/  MUFU.TANH R15, R15 ;  /* 0x0000000f000f7308 */ /* 0x000ee20000002400 */
[----:B------:R-:W-:Y:S01]  /*31b0*/  FSEL R27, R17, -INF , !P5 ;  /* 0xff800000111b7808 */ /* 0x000fe20006800000 */
[----:B------:R-:W-:Y:S01]  /*31c0*/  FMUL.FTZ R17, R61, UR6 ;  /* 0x000000063d117c20 */ /* 0x000fe20008410000 */
[----:B------:R-:W-:Y:S01]  /*31d0*/  ISETP.GT.AND P5, PT, R196, R71, PT ;  /* 0x00000047c400720c */ /* 0x000fe20003fa4270 */
[----:B------:R-:W-:Y:S01]  /*31e0*/  FMUL.FTZ R66, R66, UR6 ;  /* 0x0000000642427c20 */ /* 0x000fe20008410000 */
[----:B------:R-:W-:Y:S01]  /*31f0*/  FSEL R25, R22, -INF , !P4 ;  /* 0xff80000016197808 */ /* 0x000fe20006000000 */
[----:B------:R-:W-:Y:S01]  /*3200*/  FMUL.FTZ R67, R67, UR6 ;  /* 0x0000000643437c20 */ /* 0x000fe20008410000 */
[----:B------:R-:W-:Y:S01]  /*3210*/  ISETP.GT.AND P1, PT, R196, R69, PT ;  /* 0x00000045c400720c */ /* 0x000fe20003f24270 */
[----:B------:R-:W-:Y:S01]  /*3220*/  MUFU.TANH R17, R17 ;  /* 0x0000001100117308 */ /* 0x000fe20000002400 */
[-C--:B------:R-:W-:Y:S01]  /*3230*/  ISETP.GE.AND P4, PT, R71, R195.reuse, PT ;  /* 0x000000c34700720c */ /* 0x080fe20003f86270 */
[----:B------:R-:W-:Y:S01]  /*3240*/  FMUL.FTZ R62, R62, UR6 ;  /* 0x000000063e3e7c20 */ /* 0x000fe20008410000 */
[----:B--2---:R-:W-:Y:S01]  /*3250*/  FSEL R219, R10, -INF , !P5 ;  /* 0xff8000000adb7808 */ /* 0x004fe20006800000 */
[----:B------:R-:W-:Y:S01]  /*3260*/  FMUL.FTZ R63, R63, UR6 ;  /* 0x000000063f3f7c20 */ /* 0x000fe20008410000 */
[----:B------:R-:W-:Y:S01]  /*3270*/  ISETP.GE.AND P5, PT, R69, R195, PT ;  /* 0x000000c34500720c */ /* 0x000fe20003fa6270 */
[----:B------:R-:W2:Y:S01]  /*3280*/  LDCU UR4, c[0x0][0x45c] ;  /* 0x00008b80ff0477ac */ /* 0x000ea20008000800 */
[----:B----4-:R-:W-:Y:S01]  /*3290*/  FSEL R20, R20, -INF , !P1 ;  /* 0xff80000014147808 */ /* 0x010fe20004800000 */
[----:B------:R-:W4:Y:S01]  /*32a0*/  MUFU.TANH R10, R60 ;  /* 0x0000003c000a7308 */ /* 0x000f220000002400 */
[----:B------:R-:W-:-:S02]  /*32b0*/  FSEL R219, R219, -INF , !P4 ;  /* 0xff800000dbdb7808 */ /* 0x000fc40006000000 */
[----:B------:R-:W-:Y:S02]  /*32c0*/  ISETP.GT.AND P4, PT, R196, R59, PT ;  /* 0x0000003bc400720c */ /* 0x000fe40003f84270 */
[----:B------:R-:W-:Y:S02]  /*32d0*/  FSEL R217, R20, -INF , !P5 ;  /* 0xff80000014d97808 */ /* 0x000fe40006800000 */
[----:B------:R-:W-:Y:S01]  /*32e0*/  ISETP.GT.AND P1, PT, R196, R55, PT ;  /* 0x00000037c400720c */ /* 0x000fe20003f24270 */
[----:B------:R-:W2:Y:S01]  /*32f0*/  MUFU.TANH R8, R8 ;  /* 0x0000000800087308 */ /* 0x000ea20000002400 */
[-C--:B------:R-:W-:Y:S02]  /*3300*/  ISETP.GE.AND P5, PT, R59, R195.reuse, PT ;  /* 0x000000c33b00720c */ /* 0x080fe40003fa6270 */
[----:B-----5:R-:W-:Y:S02]  /*3310*/  FSEL R18, R18, -INF , !P4 ;  /* 0xff80000012127808 */ /* 0x020fe40006000000 */
[----:B------:R-:W-:-:S02]  /*3320*/  ISETP.GE.AND P4, PT, R55, R195, PT ;  /* 0x000000c33700720c */ /* 0x000fc40003f86270 */
[----:B-1----:R-:W-:Y:S01]  /*3330*/  FSEL R24, R24, -INF , !P1 ;  /* 0xff80000018187808 */ /* 0x002fe20004800000 */
[----:B------:R-:W1:Y:S01]  /*3340*/  MUFU.TANH R38, R38 ;  /* 0x0000002600267308 */ /* 0x000e620000002400 */
[----:B------:R-:W-:Y:S01]  /*3350*/  FSEL R191, R18, -INF , !P5 ;  /* 0xff80000012bf7808 */ /* 0x000fe20006800000 */
[----:B------:R-:W-:Y:S01]  /*3360*/  FMUL.FTZ R18, R35, UR6 ;  /* 0x0000000623127c20 */ /* 0x000fe20008410000 */
[----:B------:R-:W-:Y:S02]  /*3370*/  ISETP.GT.AND P5, PT, R196, R53, PT ;  /* 0x00000035c400720c */ /* 0x000fe40003fa4270 */
[----:B------:R-:W-:Y:S02]  /*3380*/  ISETP.GT.AND P3, PT, R134, R43, PT ;  /* 0x0000002b8600720c */ /* 0x000fe40003f64270 */
[C---:B------:R-:W-:Y:S01]  /*3390*/  ISETP.GE.AND P6, PT, R43.reuse, R194, PT ;  /* 0x000000c22b00720c */ /* 0x040fe20003fc6270 */
[----:B------:R-:W-:Y:S01]  /*33a0*/  VIADD R43, R43, 0x39 ;  /* 0x000000392b2b7836 */ /* 0x000fe20000000000 */
[----:B------:R-:W-:Y:S01]  /*33b0*/  FSEL R183, R24, -INF , !P4 ;  /* 0xff80000018b77808 */ /* 0x000fe20006000000 */
[----:B------:R-:W-:Y:S01]  /*33c0*/  MUFU.TANH R18, R18 ;  /* 0x0000001200127308 */ /* 0x000fe20000002400 */
[----:B------:R-:W-:-:S02]  /*33d0*/  ISETP.GT.AND P1, PT, R196, R51, PT ;  /* 0x00000033c400720c */ /* 0x000fc40003f24270 */
[-C--:B------:R-:W-:Y:S02]  /*33e0*/  ISETP.GE.AND P4, PT, R53, R195.reuse, PT ;  /* 0x000000c33500720c */ /* 0x080fe40003f86270 */
[----:B------:R-:W-:Y:S02]  /*33f0*/  FSEL R13, R13, -INF , !P5 ;  /* 0xff8000000d0d7808 */ /* 0x000fe40006800000 */
[----:B------:R-:W-:Y:S02]  /*3400*/  ISETP.GE.AND P5, PT, R51, R195, PT ;  /* 0x000000c33300720c */ /* 0x000fe40003fa6270 */
[----:B---3--:R-:W-:Y:S02]  /*3410*/  FSEL R15, R15, -INF , !P1 ;  /* 0xff8000000f0f7808 */ /* 0x008fe40004800000 */
[----:B------:R-:W-:Y:S02]  /*3420*/  FSEL R189, R13, -INF , !P4 ;  /* 0xff8000000dbd7808 */ /* 0x000fe40006000000 */
[----:B------:R-:W-:-:S02]  /*3430*/  ISETP.GT.AND P4, PT, R196, R47, PT ;  /* 0x0000002fc400720c */ /* 0x000fc40003f84270 */
[----:B------:R-:W-:Y:S02]  /*3440*/  ISETP.GT.AND P1, PT, R196, R43, PT ;  /* 0x0000002bc400720c */ /* 0x000fe40003f24270 */
[----:B------:R-:W-:Y:S02]  /*3450*/  FSEL R187, R15, -INF , !P5 ;  /* 0xff8000000fbb7808 */ /* 0x000fe40006800000 */
[----:B------:R-:W-:Y:S02]  /*3460*/  ISETP.GE.AND P5, PT, R47, R195, PT ;  /* 0x000000c32f00720c */ /* 0x000fe40003fa6270 */
[----:B----4-:R-:W-:Y:S02]  /*3470*/  FSEL R10, R10, -INF , !P4 ;  /* 0xff8000000a0a7808 */ /* 0x010fe40006000000 */
[----:B------:R-:W-:Y:S02]  /*3480*/  FSEL R17, R17, -INF , !P1 ;  /* 0xff80000011117808 */ /* 0x000fe40004800000 */
[----:B------:R-:W-:-:S02]  /*3490*/  ISETP.GT.AND P1, PT, R134, R81, PT ;  /* 0x000000518600720c */ /* 0x000fc40003f24270 */
[----:B------:R-:W-:Y:S02]  /*34a0*/  ISETP.GE.AND P4, PT, R43, R195, PT ;  /* 0x000000c32b00720c */ /* 0x000fe40003f86270 */
[----:B------:R-:W-:Y:S01]  /*34b0*/  FSEL R185, R10, -INF , !P5 ;  /* 0xff8000000ab97808 */ /* 0x000fe20006800000 */
[----:B------:R-:W-:Y:S01]  /*34c0*/  FMUL.FTZ R10, R34, UR6 ;  /* 0x00000006220a7c20 */ /* 0x000fe20008410000 */
[----:B------:R-:W-:Y:S02]  /*34d0*/  ISETP.GE.AND P5, PT, R81, R194, PT ;  /* 0x000000c25100720c */ /* 0x000fe40003fa6270 */
[----:B------:R-:W-:Y:S02]  /*34e0*/  FSEL R29, R49, -INF , !P1 ;  /* 0xff800000311d7808 */ /* 0x000fe40004800000 */
[----:B------:R-:W-:Y:S01]  /*34f0*/  FSEL R33, R48, -INF , !P3 ;  /* 0xff80000030217808 */ /* 0x000fe20005800000 */
[----:B------:R-:W3:Y:S01]  /*3500*/  MUFU.TANH R10, R10 ;  /* 0x0000000a000a7308 */ /* 0x000ee20000002400 */
[----:B------:R-:W-:-:S02]  /*3510*/  FSEL R181, R17, -INF , !P4 ;  /* 0xff80000011b57808 */ /* 0x000fc40006000000 */
[C---:B------:R-:W-:Y:S02]  /*3520*/  ISETP.GT.AND P1, PT, R134.reuse, R77, PT ;  /* 0x0000004d8600720c */ /* 0x040fe40003f24270 */
[C---:B------:R-:W-:Y:S02]  /*3530*/  ISETP.GT.AND P4, PT, R134.reuse, R79, PT ;  /* 0x0000004f8600720c */ /* 0x040fe40003f84270 */
[----:B------:R-:W-:Y:S02]  /*3540*/  FSEL R29, R29, -INF , !P5 ;  /* 0xff8000001d1d7808 */ /* 0x000fe40006800000 */
[----:B------:R-:W-:Y:S02]  /*3550*/  ISETP.GT.AND P5, PT, R134, R9, PT ;  /* 0x000000098600720c */ /* 0x000fe40003fa4270 */
[----:B------:R-:W-:Y:S02]  /*3560*/  FSEL R33, R33, -INF , !P6 ;  /* 0xff80000021217808 */ /* 0x000fe40007000000 */
[----:B------:R-:W-:-:S02]  /*3570*/  ISETP.GE.AND P6, PT, R77, R194, PT ;  /* 0x000000c24d00720c */ /* 0x000fc40003fc6270 */
[----:B------:R-:W-:Y:S02]  /*3580*/  FSEL R12, R12, -INF , !P1 ;  /* 0xff8000000c0c7808 */ /* 0x000fe40004800000 */
[-C--:B------:R-:W-:Y:S02]  /*3590*/  ISETP.GE.AND P3, PT, R79, R194.reuse, PT ;  /* 0x000000c24f00720c */ /* 0x080fe40003f66270 */
[----:B------:R-:W-:Y:S02]  /*35a0*/  FSEL R45, R45, -INF , !P4 ;  /* 0xff8000002d2d7808 */ /* 0x000fe40006000000 */
[----:B------:R-:W-:Y:S02]  /*35b0*/  ISETP.GE.AND P4, PT, R9, R194, PT ;  /* 0x000000c20900720c */ /* 0x000fe40003f86270 */
[----:B------:R-:W-:Y:S02]  /*35c0*/  FSEL R14, R14, -INF , !P5 ;  /* 0xff8000000e0e7808 */ /* 0x000fe40006800000 */
[----:B------:R-:W-:-:S02]  /*35d0*/  FSEL R159, R12, -INF , !P6 ;  /* 0xff8000000c9f7808 */ /* 0x000fc40007000000 */
[----:B------:R-:W-:Y:S01]  /*35e0*/  FSEL R9, R45, -INF , !P3 ;  /* 0xff8000002d097808 */ /* 0x000fe20005800000 */
[----:B------:R-:W4:Y:S01]  /*35f0*/  MUFU.TANH R12, R30 ;  /* 0x0000001e000c7308 */ /* 0x000f220000002400 */
[C---:B------:R-:W-:Y:S02]  /*3600*/  ISETP.GT.AND P6, PT, R134.reuse, R19, PT ;  /* 0x000000138600720c */ /* 0x040fe40003fc4270 */
[-C--:B------:R-:W-:Y:S02]  /*3610*/  ISETP.GE.AND P5, PT, R19, R194.reuse, PT ;  /* 0x000000c21300720c */ /* 0x080fe40003fa6270 */
[----:B------:R-:W-:Y:S02]  /*3620*/  ISETP.GT.AND P3, PT, R134, R75, PT ;  /* 0x0000004b8600720c */ /* 0x000fe40003f64270 */
[----:B------:R-:W-:Y:S02]  /*3630*/  FSEL R19, R14, -INF , !P4 ;  /* 0xff8000000e137808 */ /* 0x000fe40006000000 */
[----:B------:R-:W-:Y:S01]  /*3640*/  ISETP.GT.AND P4, PT, R134, R73, PT ;  /* 0x000000498600720c */ /* 0x000fe20003f84270 */
[----:B------:R-:W5:Y:S01]  /*3650*/  MUFU.TANH R14, R31 ;  /* 0x0000001f000e7308 */ /* 0x000f620000002400 */
[----:B------:R-:W-:-:S02]  /*3660*/  ISETP.GE.AND P1, PT, R75, R194, PT ;  /* 0x000000c24b00720c */ /* 0x000fc40003f26270 */
[----:B------:R-:W-:Y:S02]  /*3670*/  FSEL R16, R16, -INF , !P3 ;  /* 0xff80000010107808 */ /* 0x000fe40005800000 */
[----:B--2---:R-:W-:Y:S02]  /*3680*/  FSEL R13, R8, -INF , !P4 ;  /* 0xff800000080d7808 */ /* 0x004fe40006000000 */
[----:B-1----:R-:W-:Y:S01]  /*3690*/  FSEL R15, R38, -INF , !P6 ;  /* 0xff800000260f7808 */ /* 0x002fe20007000000 */
[----:B------:R-:W1:Y:S01]  /*36a0*/  MUFU.TANH R8, R66 ;  /* 0x0000004200087308 */ /* 0x000e620000002400 */
[----:B------:R-:W-:Y:S02]  /*36b0*/  FSEL R17, R16, -INF , !P1 ;  /* 0xff80000010117808 */ /* 0x000fe40004800000 */
[----:B------:R-:W-:Y:S02]  /*36c0*/  ISETP.GE.AND P3, PT, R73, R194, PT ;  /* 0x000000c24900720c */ /* 0x000fe40003f66270 */
[----:B------:R-:W-:-:S02]  /*36d0*/  ISETP.GT.AND P1, PT, R134, R71, PT ;  /* 0x000000478600720c */ /* 0x000fc40003f24270 */
[----:B------:R-:W-:Y:S02]  /*36e0*/  FSEL R15, R15, -INF , !P5 ;  /* 0xff8000000f0f7808 */ /* 0x000fe40006800000 */
[----:B------:R-:W-:Y:S02]  /*36f0*/  ISETP.GT.AND P5, PT, R134, R69, PT ;  /* 0x000000458600720c */ /* 0x000fe40003fa4270 */
[----:B------:R-:W-:Y:S02]  /*3700*/  ISETP.GE.AND P6, PT, R71, R194, PT ;  /* 0x000000c24700720c */ /* 0x000fe40003fc6270 */
[----:B------:R-:W-:Y:S02]  /*3710*/  FSEL R13, R13, -INF , !P3 ;  /* 0xff8000000d0d7808 */ /* 0x000fe40005800000 */
[----:B---3--:R-:W-:Y:S02]  /*3720*/  FSEL R10, R10, -INF , !P1 ;  /* 0xff8000000a0a7808 */ /* 0x008fe40004800000 */
[----:B------:R-:W-:-:S02]  /*3730*/  ISETP.GT.AND P3, PT, R134, R59, PT ;  /* 0x0000003b8600720c */ /* 0x000fc40003f64270 */
[----:B------:R-:W-:Y:S02]  /*3740*/  ISETP.GE.AND P4, PT, R69, R194, PT ;  /* 0x000000c24500720c */ /* 0x000fe40003f86270 */
[----:B------:R-:W-:Y:S02]  /*3750*/  FSEL R18, R18, -INF , !P5 ;  /* 0xff80000012127808 */ /* 0x000fe40006800000 */
[----:B------:R-:W-:Y:S02]  /*3760*/  FMNMX3.FTZ R16, R39, R37, R41, !PT ;  /* 0x0000002527107276 */ /* 0x000fe40007810029 */
[----:B------:R-:W-:Y:S02]  /*3770*/  FSEL R215, R10, -INF , !P6 ;  /* 0xff8000000ad77808 */ /* 0x000fe40007000000 */
[----:B------:R-:W-:Y:S01]  /*3780*/  ISETP.GT.AND P6, PT, R134, R55, PT ;  /* 0x000000378600720c */ /* 0x000fe20003fc4270 */
[----:B------:R-:W2:Y:S01]  /*3790*/  MUFU.TANH R10, R67 ;  /* 0x00000043000a7308 */ /* 0x000ea20000002400 */
[----:B----4-:R-:W-:-:S02]  /*37a0*/  FSEL R213, R12, -INF , !P3 ;  /* 0xff8000000cd57808 */ /* 0x010fc40005800000 */
[----:B------:R-:W-:Y:S02]  /*37b0*/  FSEL R205, R18, -INF , !P4 ;  /* 0xff80000012cd7808 */ /* 0x000fe40006000000 */
[----:B------:R-:W-:Y:S02]  /*37c0*/  ISETP.GT.AND P4, PT, R134, R53, PT ;  /* 0x000000358600720c */ /* 0x000fe40003f84270 */
[----:B------:R-:W-:Y:S01]  /*37d0*/  FMNMX3.FTZ R16, R16, R11, R21, !PT ;  /* 0x0000000b10107276 */ /* 0x000fe20007810015 */
[----:B------:R-:W3:Y:S01]  /*37e0*/  MUFU.TANH R12, R62 ;  /* 0x0000003e000c7308 */ /* 0x000ee20000002400 */
[----:B------:R-:W-:Y:S02]  /*37f0*/  FMNMX3.FTZ R18, R33, R29, R9, !PT ;  /* 0x0000001d21127276 */ /* 0x000fe40007810009 */
[----:B-----5:R-:W-:Y:S02]  /*3800*/  FSEL R207, R14, -INF , !P6 ;  /* 0xff8000000ecf7808 */ /* 0x020fe40007000000 */
[----:B------:R-:W-:-:S02]  /*3810*/  FMNMX3.FTZ R16, R16, R23, R27, !PT ;  /* 0x0000001710107276 */ /* 0x000fc4000781001b */
[----:B-1----:R-:W-:Y:S01]  /*3820*/  FSEL R179, R8, -INF , !P4 ;  /* 0xff80000008b37808 */ /* 0x002fe20006000000 */
[----:B------:R-:W1:Y:S01]  /*3830*/  MUFU.TANH R14, R63 ;  /* 0x0000003f000e7308 */ /* 0x000e620000002400 */
[----:B------:R-:W-:Y:S02]  /*3840*/  FMNMX3.FTZ R8, R18, R159, R19, !PT ;  /* 0x0000009f12087276 */ /* 0x000fe40007810013 */
[-C--:B------:R-:W-:Y:S02]  /*3850*/  ISETP.GE.AND P1, PT, R59, R194.reuse, PT ;  /* 0x000000c23b00720c */ /* 0x080fe40003f26270 */
[----:B------:R-:W-:Y:S02]  /*3860*/  ISETP.GE.AND P5, PT, R55, R194, PT ;  /* 0x000000c23700720c */ /* 0x000fe40003fa6270 */
[----:B------:R-:W-:Y:S02]  /*3870*/  FMNMX3.FTZ R16, R16, R25, R219, !PT ;  /* 0x0000001910107276 */ /* 0x000fe400078100db */
[----:B------:R-:W-:-:S02]  /*3880*/  FMNMX3.FTZ R8, R8, R17, R15, !PT ;  /* 0x0000001108087276 */ /* 0x000fc4000781000f */
[----:B------:R-:W-:Y:S02]  /*3890*/  ISETP.GE.AND P3, PT, R53, R194, PT ;  /* 0x000000c23500720c */ /* 0x000fe40003f66270 */
[----:B------:R-:W-:Y:S02]  /*38a0*/  FSEL R213, R213, -INF , !P1 ;  /* 0xff800000d5d57808 */ /* 0x000fe40004800000 */
[----:B------:R-:W-:Y:S02]  /*38b0*/  FSEL R207, R207, -INF , !P5 ;  /* 0xff800000cfcf7808 */ /* 0x000fe40006800000 */
[----:B------:R-:W-:Y:S02]  /*38c0*/  FMNMX3.FTZ R16, R16, R217, R191, !PT ;  /* 0x000000d910107276 */ /* 0x000fe400078100bf */
[C---:B------:R-:W-:Y:S02]  /*38d0*/  ISETP.GT.AND P1, PT, R134.reuse, R51, PT ;  /* 0x000000338600720c */ /* 0x040fe40003f24270 */
[----:B------:R-:W-:-:S02]  /*38e0*/  ISETP.GT.AND P5, PT, R134, R47, PT ;  /* 0x0000002f8600720c */ /* 0x000fc40003fa4270 */
[----:B------:R-:W-:Y:S02]  /*38f0*/  FMNMX3.FTZ R8, R8, R13, R215, !PT ;  /* 0x0000000d08087276 */ /* 0x000fe400078100d7 */
[----:B------:R-:W-:Y:S02]  /*3900*/  FSEL R179, R179, -INF , !P3 ;  /* 0xff800000b3b37808 */ /* 0x000fe40005800000 */
[----:B------:R-:W-:Y:S02]  /*3910*/  FMNMX3.FTZ R16, R16, R183, R189, !PT ;  /* 0x000000b710107276 */ /* 0x000fe400078100bd */
[-C--:B------:R-:W-:Y:S02]  /*3920*/  ISETP.GE.AND P6, PT, R51, R194.reuse, PT ;  /* 0x000000c23300720c */ /* 0x080fe40003fc6270 */
[----:B------:R-:W-:Y:S02]  /*3930*/  ISETP.GE.AND P4, PT, R47, R194, PT ;  /* 0x000000c22f00720c */ /* 0x000fe40003f86270 */
[----:B------:R-:W-:-:S02]  /*3940*/  ISETP.GT.AND P3, PT, R134, R43, PT ;  /* 0x0000002b8600720c */ /* 0x000fc40003f64270 */
[----:B--2---:R-:W-:Y:S02]  /*3950*/  FSEL R10, R10, -INF , !P1 ;  /* 0xff8000000a0a7808 */ /* 0x004fe40004800000 */
[----:B---3--:R-:W-:Y:S02]  /*3960*/  FSEL R175, R12, -INF , !P5 ;  /* 0xff8000000caf7808 */ /* 0x008fe40006800000 */
[----:B------:R-:W-:Y:S02]  /*3970*/  FMNMX3.FTZ R8, R8, R205, R213, !PT ;  /* 0x000000cd08087276 */ /* 0x000fe400078100d5 */
[----:B------:R-:W-:Y:S02]  /*3980*/  FMNMX3.FTZ R16, R16, R187, R185, !PT ;  /* 0x000000bb10107276 */ /* 0x000fe400078100b9 */
[----:B------:R-:W-:Y:S02]  /*3990*/  ISETP.GE.AND P1, PT, R43, R194, PT ;  /* 0x000000c22b00720c */ /* 0x000fe40003f26270 */
[----:B-1----:R-:W-:-:S02]  /*39a0*/  FSEL R14, R14, -INF , !P3 ;  /* 0xff8000000e0e7808 */ /* 0x002fc40005800000 */
[----:B------:R-:W-:Y:S02]  /*39b0*/  FSEL R177, R10, -INF , !P6 ;  /* 0xff8000000ab17808 */ /* 0x000fe40007000000 */
[----:B------:R-:W-:Y:S02]  /*39c0*/  FSEL R175, R175, -INF , !P4 ;  /* 0xff800000afaf7808 */ /* 0x000fe40006000000 */
[----:B------:R-:W-:Y:S02]  /*39d0*/  FMNMX3.FTZ R8, R8, R207, R179, !PT ;  /* 0x000000cf08087276 */ /* 0x000fe400078100b3 */
[----:B------:R-:W-:Y:S02]  /*39e0*/  FMNMX.FTZ R12, R181, R16, !PT ;  /* 0x00000010b50c7209 */ /* 0x000fe40007810000 */
[----:B------:R-:W-:Y:S02]  /*39f0*/  FSEL R173, R14, -INF , !P1 ;  /* 0xff8000000ead7808 */ /* 0x000fe40004800000 */
[----:B------:R-:W-:Y:S01]  /*3a00*/  FMNMX3.FTZ R8, R8, R177, R175, !PT ;  /* 0x000000b108087276 */ /* 0x000fe200078100af */
[----:B------:R-:W1:Y:S01]  /*3a10*/  SHFL.BFLY PT, R35, R12, 0x2, 0x1f ;  /* 0x0c401f000c237f89 */ /* 0x000e6200000e0000 */
[----:B------:R-:W-:-:S02]  /*3a20*/  LOP3.LUT R192, R3, 0x200, R0, 0xf8, !PT ;  /* 0x0000020003c07812 */ /* 0x000fc400078ef800 */
[----:B------:R-:W-:Y:S02]  /*3a30*/  FMNMX.FTZ R10, R173, R8, !PT ;  /* 0x00000008ad0a7209 */ /* 0x000fe40007810000 */
[----:B------:R-:W-:-:S03]  /*3a40*/  LEA R171, R192, UR5, 0x1 ;  /* 0x00000005c0ab7c11 */ /* 0x000fc6000f8e08ff */
[----:B------:R-:W2:Y:S02]  /*3a50*/  SHFL.BFLY PT, R31, R10, 0x2, 0x1f ;  /* 0x0c401f000a1f7f89 */ /* 0x000ea400000e0000 */
[--C-:B------:R-:W-:Y:S02]  /*3a60*/  IMAD.IADD R172, R84, 0x1, R171.reuse ;  /* 0x0000000154ac7824 */ /* 0x100fe400078e02ab */
[----:B------:R-:W-:Y:S01]  /*3a70*/  IMAD.IADD R169, R4, 0x1, R171 ;  /* 0x0000000104a97824 */ /* 0x000fe200078e02ab */
[----:B------:R-:W-:Y:S03]  /*3a80*/  LDSM.16.MT88.4 R124, [R171+0x12000] ;  /* 0x01200000ab7c783b */ /* 0x000fe60000004200 */
[----:B------:R-:W-:Y:S01]  /*3a90*/  IMAD.IADD R167, R84, 0x1, R169 ;  /* 0x0000000154a77824 */ /* 0x000fe200078e02a9 */
[----:B------:R-:W-:Y:S04]  /*3aa0*/  LDSM.16.MT88.4 R116, [R172+0x12000] ;  /* 0x01200000ac74783b */ /* 0x000fe80000004200 */
[----:B------:R-:W-:Y:S01]  /*3ab0*/  LDSM.16.MT88.4 R48, [R172+0x14000] ;  /* 0x01400000ac30783b */ /* 0x000fe20000004200 */
[----:B-1----:R-:W-:-:S03]  /*3ac0*/  FMNMX.FTZ R35, R12, R35, !PT ;  /* 0x000000230c237209 */ /* 0x002fc60007810000 */
[----:B------:R-:W-:Y:S04]  /*3ad0*/  LDSM.16.MT88.4 R80, [R172+0x16000] ;  /* 0x01600000ac50783b */ /* 0x000fe80000004200 */
[----:B------:R-:W1:Y:S01]  /*3ae0*/  SHFL.BFLY PT, R132, R35, 0x1, 0x1f ;  /* 0x0c201f0023847f89 */ /* 0x000e6200000e0000 */
[----:B--2---:R-:W-:-:S03]  /*3af0*/  FMNMX.FTZ R31, R10, R31, !PT ;  /* 0x0000001f0a1f7209 */ /* 0x004fc60007810000 */
[----:B------:R-:W-:Y:S04]  /*3b00*/  LDSM.16.MT88.4 R108, [R169+0x12000] ;  /* 0x01200000a96c783b */ /* 0x000fe80000004200 */
[----:B------:R-:W2:Y:S04]  /*3b10*/  SHFL.BFLY PT, R8, R31, 0x1, 0x1f ;  /* 0x0c201f001f087f89 */ /* 0x000ea800000e0000 */
[----:B------:R-:W3:Y:S04]  /*3b20*/  LDSM.16.MT88.4 R100, [R167+0x12000] ;  /* 0x01200000a764783b */ /* 0x000ee80000004200 */
[----:B------:R-:W-:Y:S04]  /*3b30*/  LDSM.16.MT88.4 R56, [R169+0x14000] ;  /* 0x01400000a938783b */ /* 0x000fe80000004200 */
[----:B------:R-:W-:Y:S01]  /*3b40*/  LDSM.16.MT88.4 R64, [R167+0x14000] ;  /* 0x01400000a740783b */ /* 0x000fe20000004200 */
[----:B-1----:R-:W-:-:S03]  /*3b50*/  FMNMX.FTZ R132, R35, R132, !PT ;  /* 0x0000008423847209 */ /* 0x002fc60007810000 */
[----:B------:R-:W-:Y:S01]  /*3b60*/  LDSM.16.MT88.4 R72, [R171+0x16000] ;  /* 0x01600000ab48783b */ /* 0x000fe20000004200 */
[C---:B------:R-:W-:Y:S01]  /*3b70*/  FSETP.NEU.FTZ.AND P1, PT, R132.reuse, -INF , PT ;  /* 0xff8000008400780b */ /* 0x040fe20003f3d000 */
[----:B------:R-:W-:Y:S02]  /*3b80*/  FMUL.FTZ R176, R132, UR4 ;  /* 0x0000000484b07c20 */ /* 0x000fe40008410000 */
[----:B------:R-:W-:Y:S01]  /*3b90*/  LDSM.16.MT88.4 R88, [R169+0x16000] ;  /* 0x01600000a958783b */ /* 0x000fe20000004200 */
[----:B--2---:R-:W-:Y:S02]  /*3ba0*/  FMNMX.FTZ R3, R31, R8, !PT ;  /* 0x000000081f037209 */ /* 0x004fe40007810000 */
[----:B------:R-:W-:Y:S01]  /*3bb0*/  FSEL R176, R176, RZ, P1 ;  /* 0x000000ffb0b07208 */ /* 0x000fe20000800000 */
[----:B------:R-:W-:Y:S01]  /*3bc0*/  LDSM.16.MT88.4 R148, [R172+0x14800] ;  /* 0x01480000ac94783b */ /* 0x000fe20000004200 */
[C---:B------:R-:W-:Y:S01]  /*3bd0*/  FSETP.NEU.FTZ.AND P1, PT, R3.reuse, -INF , PT ;  /* 0xff8000000300780b */ /* 0x040fe20003f3d000 */
[----:B------:R-:W-:-:S02]  /*3be0*/  FMUL.FTZ R170, R3, UR4 ;  /* 0x0000000403aa7c20 */ /* 0x000fc40008410000 */
[--C-:B------:R-:W-:Y:S01]  /*3bf0*/  FFMA.FTZ R164, R41, UR4, -R176.reuse ;  /* 0x0000000429a47c23 */ /* 0x100fe200080108b0 */
[--C-:B------:R-:W-:Y:S01]  /*3c00*/  FFMA.FTZ R161, R11, UR4, -R176.reuse ;  /* 0x000000040ba17c23 */ /* 0x100fe200080108b0 */
[----:B------:R-:W1:Y:S01]  /*3c10*/  LDSM.16.MT88.4 R40, [R171+0x14000] ;  /* 0x01400000ab28783b */ /* 0x000e620000004200 */
[----:B------:R-:W-:Y:S01]  /*3c20*/  FSEL R170, R170, RZ, P1 ;  /* 0x000000ffaaaa7208 */ /* 0x000fe20000800000 */
[--C-:B------:R-:W-:Y:S01]  /*3c30*/  FFMA.FTZ R168, R39, UR4, -R176.reuse ;  /* 0x0000000427a87c23 */ /* 0x100fe200080108b0 */
[--C-:B------:R-:W-:Y:S01]  /*3c40*/  FFMA.FTZ R165, R37, UR4, -R176.reuse ;  /* 0x0000000425a57c23 */ /* 0x100fe200080108b0 */
[----:B------:R-:W-:Y:S01]  /*3c50*/  MUFU.EX2 R164, R164 ;  /* 0x000000a400a47308 */ /* 0x000fe20000000800 */
[----:B------:R-:W-:Y:S01]  /*3c60*/  FFMA.FTZ R160, R21, UR4, -R176 ;  /* 0x0000000415a07c23 */ /* 0x000fe200080108b0 */
[--C-:B------:R-:W-:Y:S01]  /*3c70*/  FFMA.FTZ R162, R9, UR4, -R170.reuse ;  /* 0x0000000409a27c23 */ /* 0x100fe200080108aa */
[--C-:B------:R-:W-:Y:S01]  /*3c80*/  FFMA.FTZ R166, R33, UR4, -R170.reuse ;  /* 0x0000000421a67c23 */ /* 0x100fe200080108aa */
[----:B------:R-:W2:Y:S01]  /*3c90*/  LDSM.16.MT88.4 R8, [R167+0x16000] ;  /* 0x01600000a708783b */ /* 0x000ea20000004200 */
[--C-:B------:R-:W-:Y:S01]  /*3ca0*/  FFMA.FTZ R163, R29, UR4, -R170.reuse ;  /* 0x000000041da37c23 */ /* 0x100fe200080108aa */
[----:B------:R-:W-:Y:S01]  /*3cb0*/  FFMA.FTZ R159, R159, UR4, -R170 ;  /* 0x000000049f9f7c23 */ /* 0x000fe200080108aa */
[----:B------:R-:W-:Y:S01]  /*3cc0*/  MUFU.EX2 R168, R168 ;  /* 0x000000a800a87308 */ /* 0x000fe20000000800 */
[--C-:B------:R-:W-:Y:S01]  /*3cd0*/  FFMA.FTZ R157, R23, UR4, -R176.reuse ;  /* 0x00000004179d7c23 */ /* 0x100fe200080108b0 */
[--C-:B------:R-:W-:Y:S01]  /*3ce0*/  FFMA.FTZ R156, R27, UR4, -R176.reuse ;  /* 0x000000041b9c7c23 */ /* 0x100fe200080108b0 */
[----:B------:R-:W4:Y:S01]  /*3cf0*/  LDSM.16.MT88.4 R20, [R172+0x12800] ;  /* 0x01280000ac14783b */ /* 0x000f220000004200 */
[----:B------:R-:W5:Y:S01]  /*3d00*/  MUFU.EX2 R165, R165 ;  /* 0x000000a500a57308 */ /* 0x000f620000000800 */
[----:B------:R-:W-:Y:S01]  /*3d10*/  FFMA.FTZ R153, R25, UR4, -R176 ;  /* 0x0000000419997c23 */ /* 0x000fe200080108b0 */
[--C-:B------:R-:W-:Y:S01]  /*3d20*/  FFMA.FTZ R158, R19, UR4, -R170.reuse ;  /* 0x00000004139e7c23 */ /* 0x100fe200080108aa */
[--C-:B------:R-:W-:Y:S01]  /*3d30*/  FFMA.FTZ R155, R17, UR4, -R170.reuse ;  /* 0x00000004119b7c23 */ /* 0x100fe200080108aa */
[----:B------:R-:W3:Y:S01]  /*3d40*/  MUFU.EX2 R161, R161 ;  /* 0x000000a100a17308 */ /* 0x000ee20000000800 */
[--C-:B------:R-:W-:Y:S01]  /*3d50*/  FFMA.FTZ R154, R15, UR4, -R170.reuse ;  /* 0x000000040f9a7c23 */ /* 0x100fe200080108aa */
[----:B------:R-:W-:Y:S01]  /*3d60*/  FFMA.FTZ R133, R13, UR4, -R170 ;  /* 0x000000040d857c23 */ /* 0x000fe200080108aa */
[----:B------:R-:W4:Y:S01]  /*3d70*/  LDSM.16.MT88.4 R16, [R169+0x12800] ;  /* 0x01280000a910783b */ /* 0x000f220000004200 */
[----:B------:R-:W-:Y:S01]  /*3d80*/  MUFU.EX2 R166, R166 ;  /* 0x000000a600a67308 */ /* 0x000fe20000000800 */
[--C-:B------:R-:W-:Y:S01]  /*3d90*/  FFMA.FTZ R174, R219, UR4, -R176.reuse ;  /* 0x00000004dbae7c23 */ /* 0x100fe200080108b0 */
[----:B------:R-:W-:Y:S01]  /*3da0*/  FFMA.FTZ R178, R183, UR4, -R176 ;  /* 0x00000004b7b27c23 */ /* 0x000fe200080108b0 */
[----:B------:R-:W4:Y:S01]  /*3db0*/  LDSM.16.MT88.4 R12, [R171+0x16800] ;  /* 0x01680000ab0c783b */ /* 0x000f220000004200 */
[----:B------:R-:W1:Y:S01]  /*3dc0*/  MUFU.EX2 R163, R163 ;  /* 0x000000a300a37308 */ /* 0x000e620000000800 */
[--C-:B------:R-:W-:Y:S01]  /*3dd0*/  FFMA.FTZ R182, R205, UR4, -R170.reuse ;  /* 0x00000004cdb67c23 */ /* 0x100fe200080108aa */
[----:B-----5:R-:W-:Y:S01]  /*3de0*/  F2FP.BF16.F32.PACK_AB R96, R165, R168 ;  /* 0x000000a8a560723e */ /* 0x020fe200000010ff */
[----:B------:R-:W-:Y:S01]  /*3df0*/  LDSM.16.MT88.4 R144, [R172+0x16800] ;  /* 0x01680000ac90783b */ /* 0x000fe20000004200 */
[----:B------:R-:W-:Y:S01]  /*3e00*/  MUFU.EX2 R162, R162 ;  /* 0x000000a200a27308 */ /* 0x000fe20000000800 */
[--C-:B------:R-:W-:Y:S01]  /*3e10*/  FFMA.FTZ R180, R213, UR4, -R170.reuse ;  /* 0x00000004d5b47c23 */ /* 0x100fe200080108aa */
[----:B---3--:R-:W-:Y:S01]  /*3e20*/  F2FP.BF16.F32.PACK_AB R98, R161, R164 ;  /* 0x000000a4a162723e */ /* 0x008fe200000010ff */
[----:B------:R-:W-:Y:S01]  /*3e30*/  LDSM.16.MT88.4 R140, [R171+0x12800] ;  /* 0x01280000ab8c783b */ /* 0x000fe20000004200 */
[----:B------:R-:W3:Y:S01]  /*3e40*/  MUFU.EX2 R159, R159 ;  /* 0x0000009f009f7308 */ /* 0x000ee20000000800 */
[----:B------:R-:W-:Y:S01]  /*3e50*/  FFMA.FTZ R207, R207, UR4, -R170 ;  /* 0x00000004cfcf7c23 */ /* 0x000fe200080108aa */
[----:B------:R-:W-:Y:S01]  /*3e60*/  FFMA.FTZ R217, R217, UR4, -R176 ;  /* 0x00000004d9d97c23 */ /* 0x000fe200080108b0 */
[----:B------:R-:W-:Y:S01]  /*3e70*/  LDSM.16.MT88.4 R136, [R167+0x12800] ;  /* 0x01280000a788783b */ /* 0x000fe20000004200 */
[----:B------:R-:W-:Y:S01]  /*3e80*/  MUFU.EX2 R160, R160 ;  /* 0x000000a000a07308 */ /* 0x000fe20000000800 */
[--C-:B------:R-:W-:Y:S01]  /*3e90*/  FFMA.FTZ R215, R215, UR4, -R170.reuse ;  /* 0x00000004d7d77c23 */ /* 0x100fe200080108aa */
[----:B-1----:R-:W-:Y:S01]  /*3ea0*/  F2FP.BF16.F32.PACK_AB R97, R163, R166 ;  /* 0x000000a6a361723e */ /* 0x002fe200000010ff */
[----:B------:R-:W-:Y:S01]  /*3eb0*/  LDSM.16.MT88.4 R32, [R171+0x14800] ;  /* 0x01480000ab20783b */ /* 0x000fe20000004200 */
[----:B------:R-:W1:Y:S01]  /*3ec0*/  MUFU.EX2 R157, R157 ;  /* 0x0000009d009d7308 */ /* 0x000e620000000800 */
[----:B------:R-:W-:Y:S01]  /*3ed0*/  FFMA.FTZ R173, R173, UR4, -R170 ;  /* 0x00000004adad7c23 */ /* 0x000fe200080108aa */
[----:B------:R-:W-:Y:S01]  /*3ee0*/  FADD.FTZ R165, R168, R165 ;  /* 0x000000a5a8a57221 */ /* 0x000fe20000010000 */
[----:B------:R-:W-:Y:S01]  /*3ef0*/  LDSM.16.MT88.4 R28, [R169+0x14800] ;  /* 0x01480000a91c783b */ /* 0x000fe20000004200 */
[----:B------:R-:W-:Y:S01]  /*3f00*/  MUFU.EX2 R156, R156 ;  /* 0x0000009c009c7308 */ /* 0x000fe20000000800 */
[----:B------:R-:W-:Y:S01]  /*3f10*/  FADD.FTZ R163, R166, R163 ;  /* 0x000000a3a6a37221 */ /* 0x000fe20000010000 */
[----:B---3--:R-:W-:Y:S01]  /*3f20*/  F2FP.BF16.F32.PACK_AB R99, R159, R162 ;  /* 0x000000a29f63723e */ /* 0x008fe200000010ff */
[----:B------:R-:W-:Y:S01]  /*3f30*/  LDSM.16.MT88.4 R24, [R167+0x14800] ;  /* 0x01480000a718783b */ /* 0x000fe20000004200 */
[----:B------:R-:W-:Y:S01]  /*3f40*/  MUFU.EX2 R153, R153 ;  /* 0x0000009900997308 */ /* 0x000fe20000000800 */
[----:B------:R-:W-:Y:S01]  /*3f50*/  FADD.FTZ R164, R164, R165 ;  /* 0x000000a5a4a47221 */ /* 0x000fe20000010000 */
[----:B------:R-:W-:Y:S01]  /*3f60*/  FADD.FTZ R162, R162, R163 ;  /* 0x000000a3a2a27221 */ /* 0x000fe20000010000 */
[----:B------:R-:W-:Y:S01]  /*3f70*/  ISETP.GT.U32.AND P1, PT, R186, R201, PT ;  /* 0x000000c9ba00720c */ /* 0x000fe20003f24070 */
[----:B------:R-:W-:Y:S01]  /*3f80*/  MUFU.EX2 R158, R158 ;  /* 0x0000009e009e7308 */ /* 0x000fe20000000800 */
[C---:B------:R-:W-:Y:S01]  /*3f90*/  HMMA.16816.F32.BF16 R120, R96.reuse, R116, RZ ;  /* 0x000000746078723c */ /* 0x040fe200000418ff */
[----:B------:R-:W-:Y:S01]  /*3fa0*/  FADD.FTZ R161, R161, R164 ;  /* 0x000000a4a1a17221 */ /* 0x000fe20000010000 */
[----:B------:R-:W-:Y:S01]  /*3fb0*/  FADD.FTZ R159, R159, R162 ;  /* 0x000000a29f9f7221 */ /* 0x000fe20000010000 */
[----:B------:R-:W3:Y:S04]  /*3fc0*/  MUFU.EX2 R155, R155 ;  /* 0x0000009b009b7308 */ /* 0x000ee80000000800 */
        /* <DEDUP_REMOVED lines=11> */
[----:B------:R-:W-:Y:S04]  /*4080*/  MUFU.EX2 R207, R207 ;  /* 0x000000cf00cf7308 */ /* 0x000fe80000000800 */
[----:B------:R-:W-:Y:S01]  /*4090*/  MUFU.EX2 R173, R173 ;  /* 0x000000ad00ad7308 */ /* 0x000fe20000000800 */
        /* <DEDUP_REMOVED lines=17> */
[----:B--2---:R-:W-:Y:S01]  /*41b0*/  HMMA.16816.F32.BF16 R92, R96, R8, RZ ;  /* 0x00000008605c723c */ /* 0x004fe200000418ff */
[----:B-1----:R-:W-:Y:S01]  /*41c0*/  F2FP.BF16.F32.PACK_AB R8, R157, R160 ;  /* 0x000000a09d08723e */ /* 0x002fe200000010ff */
[----:B------:R-:W-:Y:S01]  /*41d0*/  FADD.FTZ R160, R160, R161 ;  /* 0x000000a1a0a07221 */ /* 0x000fe20000010000 */
[----:B---3--:R-:W-:Y:S01]  /*41e0*/  F2FP.BF16.F32.PACK_AB R9, R155, R158 ;  /* 0x0000009e9b09723e */ /* 0x008fe200000010ff */
        /* <DEDUP_REMOVED lines=8> */
[C---:B----4-:R-:W-:Y:S08]  /*4270*/  HMMA.16816.F32.BF16 R120, R8.reuse, R20, R120 ;  /* 0x000000140878723c */ /* 0x050ff00000041878 */
        /* <DEDUP_REMOVED lines=39> */
[----:B------:R-:W-:Y:S01]  /*44f0*/  F2FP.BF16.F32.PACK_AB R9, R182, R205 ;  /* 0x000000cdb609723e */ /* 0x000fe200000010ff */
[----:B------:R-:W-:Y:S01]  /*4500*/  FADD.FTZ R174, R174, R153 ;  /* 0x00000099aeae7221 */ /* 0x000fe20000010000 */
[----:B-----5:R-:W-:-:S02]  /*4510*/  F2FP.BF16.F32.PACK_AB R10, R178, R183 ;  /* 0x000000b7b20a723e */ /* 0x020fc400000010ff */
        /* <DEDUP_REMOVED lines=9> */
[----:B------:R-:W-:-:S05]  /*45b0*/  FFMA.FTZ R149, R187, UR4, -R176 ;  /* 0x00000004bb957c23 */ /* 0x000fca00080108b0 */
[----:B------:R-:W-:Y:S01]  /*45c0*/  MUFU.EX2 R148, R148 ;  /* 0x0000009400947308 */ /* 0x000fe20000000800 */
[C---:B------:R-:W-:Y:S01]  /*45d0*/  HMMA.16816.F32.BF16 R48, R8.reuse, R150, R48 ;  /* 0x000000960830723c */ /* 0x040fe20000041830 */
[--C-:B------:R-:W-:Y:S01]  /*45e0*/  FFMA.FTZ R150, R185, UR4, -R176.reuse ;  /* 0x00000004b9967c23 */ /* 0x100fe200080108b0 */
[----:B------:R-:W-:Y:S01]  /*45f0*/  FFMA.FTZ R151, R181, UR4, -R176 ;  /* 0x00000004b5977c23 */ /* 0x000fe200080108b0 */
[--C-:B------:R-:W-:Y:S01]  /*4600*/  FFMA.FTZ R176, R179, UR4, -R170.reuse ;  /* 0x00000004b3b07c23 */ /* 0x100fe200080108aa */
[----:B------:R-:W3:Y:S04]  /*4610*/  MUFU.EX2 R149, R149 ;  /* 0x0000009500957308 */ /* 0x000ee80000000800 */
[C---:B------:R-:W-:Y:S01]  /*4620*/  HMMA.16816.F32.BF16 R60, R8.reuse, R24, R60 ;  /* 0x00000018083c723c */ /* 0x040fe2000004183c */
[--C-:B------:R-:W-:Y:S01]  /*4630*/  FFMA.FTZ R24, R177, UR4, -R170.reuse ;  /* 0x00000004b1187c23 */ /* 0x100fe200080108aa */
[----:B------:R-:W-:Y:S01]  /*4640*/  FFMA.FTZ R177, R175, UR4, -R170 ;  /* 0x00000004afb17c23 */ /* 0x000fe200080108aa */
[----:B------:R-:W-:Y:S04]  /*4650*/  MUFU.EX2 R150, R150 ;  /* 0x0000009600967308 */ /* 0x000fe80000000800 */
[----:B------:R-:W-:Y:S01]  /*4660*/  MUFU.EX2 R151, R151 ;  /* 0x0000009700977308 */ /* 0x000fe20000000800 */
[C---:B-1----:R-:W-:Y:S03]  /*4670*/  HMMA.16816.F32.BF16 R84, R8.reuse, R12, R84 ;  /* 0x0000000c0854723c */ /* 0x042fe60000041854 */
[----:B------:R-:W-:Y:S04]  /*4680*/  MUFU.EX2 R176, R176 ;  /* 0x000000b000b07308 */ /* 0x000fe80000000800 */
[----:B------:R1:W4:Y:S01]  /*4690*/  MUFU.EX2 R175, R24 ;  /* 0x0000001800af7308 */ /* 0x0003220000000800 */
[C---:B------:R-:W-:Y:S01]  /*46a0*/  HMMA.16816.F32.BF16 R88, R8.reuse, R14, R88 ;  /* 0x0000000e0858723c */ /* 0x040fe20000041858 */
[----:B------:R-:W5:Y:S02]  /*46b0*/  LDSM.16.MT88.4 R12, [R171+0x15800] ;  /* 0x01580000ab0c783b */ /* 0x000f640000004200 */
[----:B------:R-:W4:Y:S05]  /*46c0*/  MUFU.EX2 R170, R177 ;  /* 0x000000b100aa7308 */ /* 0x000f2a0000000800 */
        /* <DEDUP_REMOVED lines=17> */
[C---:B------:R-:W-:Y:S08]  /*47e0*/  HMMA.16816.F32.BF16 R68, R8.reuse, R16, R68 ;  /* 0x000000100844723c */ /* 0x040ff00000041844 */
[C---:B------:R-:W-:Y:S01]  /*47f0*/  HMMA.16816.F32.BF16 R72, R8.reuse, R18, R72 ;  /* 0x000000120848723c */ /* 0x040fe20000041848 */
[----:B------:R-:W1:Y:S07]  /*4800*/  LDSM.16.MT88.4 R16, [R172+0x13800] ;  /* 0x01380000ac10783b */ /* 0x000e6e0000004200 */
[C---:B--2---:R-:W-:Y:S08]  /*4810*/  HMMA.16816.F32.BF16 R92, R8.reuse, R20, R92 ;  /* 0x00000014085c723c */ /* 0x044ff0000004185c */
[----:B------:R-:W-:Y:S01]  /*4820*/  HMMA.16816.F32.BF16 R96, R8, R22, R96 ;  /* 0x000000160860723c */ /* 0x000fe20000041860 */
[----:B---3--:R-:W-:Y:S01]  /*4830*/  F2FP.BF16.F32.PACK_AB R8, R149, R148 ;  /* 0x000000949508723e */ /* 0x008fe200000010ff */
[----:B------:R-:W2:Y:S01]  /*4840*/  LDSM.16.MT88.4 R20, [R169+0x17800] ;  /* 0x01780000a914783b */ /* 0x000ea20000004200 */
[----:B----4-:R-:W-:-:S02]  /*4850*/  F2FP.BF16.F32.PACK_AB R9, R175, R176 ;  /* 0x000000b0af09723e */ /* 0x010fc400000010ff */
[----:B------:R-:W-:Y:S02]  /*4860*/  F2FP.BF16.F32.PACK_AB R10, R151, R150 ;  /* 0x00000096970a723e */ /* 0x000fe400000010ff */
[----:B------:R-:W-:-:S07]  /*4870*/  F2FP.BF16.F32.PACK_AB R11, R173, R170 ;  /* 0x000000aaad0b723e */ /* 0x000fce00000010ff */
[C---:B-----5:R-:W-:Y:S08]  /*4880*/  HMMA.16816.F32.BF16 R36, R8.reuse, R12, R36 ;  /* 0x0000000c0824723c */ /* 0x060ff00000041824 */
        /* <DEDUP_REMOVED lines=9> */
[----:B---3--:R-:W-:Y:S01]  /*4920*/  HMMA.16816.F32.BF16 R60, R8, R12, R60 ;  /* 0x0000000c083c723c */ /* 0x008fe2000004183c */
        /* <DEDUP_REMOVED lines=41> */
[----:B------:R-:W-:Y:S01]  /*4bc0*/  LOP3.LUT R10, R206, 0x1f8, RZ, 0xc0, !PT ;  /* 0x000001f8ce0a7812 */ /* 0x000fe200078ec0ff */
[----:B------:R-:W-:Y:S01]  /*4bd0*/  VIADD R133, R211, UR5 ;  /* 0x00000005d3857c36 */ /* 0x000fe20008000000 */
[----:B------:R-:W-:Y:S01]  /*4be0*/  LOP3.LUT R12, R13, 0x7c00, R12, 0xf8, !PT ;  /* 0x00007c000d0c7812 */ /* 0x000fe200078ef80c */
[----:B------:R-:W2:Y:S01]  /*4bf0*/  LDCU UR4, c[0x0][0x50c] ;  /* 0x0000a180ff0477ac */ /* 0x000ea20008000800 */
[--C-:B------:R-:W-:Y:S02]  /*4c00*/  LOP3.LUT R13, R10, 0x38, R5.reuse, 0x78, !PT ;  /* 0x000000380a0d7812 */ /* 0x100fe400078e7805 */
[----:B------:R-:W-:Y:S02]  /*4c10*/  SHF.R.U32.HI R11, RZ, 0x1, R5 ;  /* 0x00000001ff0b7819 */ /* 0x000fe40000011605 */
[----:B------:R-:W-:-:S02]  /*4c20*/  LOP3.LUT R13, R13, 0x1e00, R206, 0xf8, !PT ;  /* 0x00001e000d0d7812 */ /* 0x000fc400078ef8ce */
[----:B------:R-:W-:Y:S02]  /*4c30*/  LOP3.LUT R11, R152, 0x8, R11, 0x78, !PT ;  /* 0x00000008980b7812 */ /* 0x000fe400078e780b */
[----:B------:R-:W-:Y:S02]  /*4c40*/  LEA R203, R13, UR5, 0x1 ;  /* 0x000000050dcb7c11 */ /* 0x000fe4000f8e08ff */
[----:B------:R-:W-:Y:S01]  /*4c50*/  LOP3.LUT R11, R12, R11, RZ, 0xfc, !PT ;  /* 0x0000000b0c0b7212 */ /* 0x000fe200078efcff */
[----:B-1----:R-:W-:Y:S01]  /*4c60*/  IMAD.WIDE.U32 R18, R204, R8, RZ ;  /* 0x00000008cc127225 */ /* 0x002fe200078e00ff */
[----:B------:R-:W-:Y:S02]  /*4c70*/  SEL R208, R208, 0xffffffe0, !P0 ;  /* 0xffffffe0d0d07807 */ /* 0x000fe40004000000 */
[----:B------:R-:W-:Y:S01]  /*4c80*/  LEA R185, R11, UR5, 0x1 ;  /* 0x000000050bb97c11 */ /* 0x000fe2000f8e08ff */
[----:B------:R-:W-:Y:S02]  /*4c90*/  IMAD.SHL.U32 R15, R18, 0x40, RZ ;  /* 0x00000040120f7824 */ /* 0x000fe400078e00ff */
[----:B------:R-:W-:-:S02]  /*4ca0*/  IMAD R14, R204, R9, R19 ;  /* 0x00000009cc0e7224 */ /* 0x000fc400078e0213 */
[--C-:B------:R-:W-:Y:S01]  /*4cb0*/  IMAD.IADD R214, R208, 0x1, R185.reuse ;  /* 0x00000001d0d67824 */ /* 0x100fe200078e02b9 */
[----:B------:R-:W-:Y:S01]  /*4cc0*/  BAR.SYNC.DEFER_BLOCKING 0x0 ;  /* 0x0000000000007b1d */ /* 0x000fe20000010000 */
[----:B------:R-:W-:Y:S01]  /*4cd0*/  LEA R16, P1, R8, R15, 0x5 ;  /* 0x0000000f08107211 */ /* 0x000fe200078228ff */
[C---:B------:R-:W-:Y:S01]  /*4ce0*/  IMAD.IADD R210, R133.reuse, 0x1, R208 ;  /* 0x0000000185d27824 */ /* 0x040fe200078e02d0 */
[----:B------:R-:W-:Y:S01]  /*4cf0*/  SHF.L.U64.HI R15, R18, 0x6, R14 ;  /* 0x00000006120f7819 */ /* 0x000fe2000001020e */
[----:B------:R-:W-:Y:S02]  /*4d00*/  IMAD.IADD R213, R4, 0x1, R185 ;  /* 0x0000000104d57824 */ /* 0x000fe400078e02b9 */
[----:B------:R-:W-:Y:S01]  /*4d10*/  IMAD.IADD R133, R133, 0x1, R4 ;  /* 0x0000000185857824 */ /* 0x000fe200078e0204 */
[----:B------:R-:W-:Y:S01]  /*4d20*/  LEA.HI.X R15, R8, R15, R9, 0x5, P1 ;  /* 0x0000000f080f7211 */ /* 0x000fe200008f2c09 */
[----:B------:R-:W-:Y:S01]  /*4d30*/  IMAD.IADD R212, R208, 0x1, R213 ;  /* 0x00000001d0d47824 */ /* 0x000fe200078e02d5 */
[-C--:B------:R-:W-:Y:S01]  /*4d40*/  LEA R8, P3, R18, R198.reuse, 0x7 ;  /* 0x000000c612087211 */ /* 0x080fe200078638ff */
[----:B------:R-:W-:Y:S01]  /*4d50*/  IMAD.IADD R208, R208, 0x1, R133 ;  /* 0x00000001d0d07824 */ /* 0x000fe200078e0285 */
[----:B------:R-:W-:-:S02]  /*4d60*/  LEA R20, P1, R16, R198, 0x1 ;  /* 0x000000c610147211 */ /* 0x000fc400078208ff */
[-C--:B------:R-:W-:Y:S02]  /*4d70*/  LEA.HI.X R9, R18, R197.reuse, R14, 0x7, P3 ;  /* 0x000000c512097211 */ /* 0x080fe400018f3c0e */
[----:B------:R-:W-:-:S03]  /*4d80*/  LEA.HI.X R21, R16, R197, R15, 0x1, P1 ;  /* 0x000000c510157211 */ /* 0x000fc600008f0c0f */
[----:B------:R-:W-:Y:S01]  /*4d90*/  @!PT LDS RZ, [RZ] ;  /* 0x00000000fffff984 */ /* 0x000fe20000000800 */
[----:B------:R-:W-:Y:S01]  /*4da0*/  @!PT LDS RZ, [RZ] ;  /* 0x00000000fffff984 */ /* 0x000fe20000000800 */
[----:B------:R-:W-:Y:S01]  /*4db0*/  @!PT LDS RZ, [RZ] ;  /* 0x00000000fffff984 */ /* 0x000fe20000000800 */
[----:B------:R-:W-:Y:S04]  /*4dc0*/  LDGSTS.E.BYPASS.LTC128B.128 [R203+0x12000], desc[UR12][R8.64] ;  /* 0x1200000008cb7fae */ /* 0x000fe8000b981a0c */
[----:B------:R-:W-:Y:S04]  /*4dd0*/  LDGSTS.E.BYPASS.LTC128B.128 [R203+0x14000], desc[UR12][R8.64+0x80] ;  /* 0x1400008008cb7fae */ /* 0x000fe8000b981a0c */
[----:B------:R1:W-:Y:S04]  /*4de0*/  LDGSTS.E.BYPASS.LTC128B.128 [R203+0x16000], desc[UR12][R8.64+0x100] ;  /* 0x1600010008cb7fae */ /* 0x0003e8000b981a0c */
[----:B------:R-:W-:Y:S04]  /*4df0*/  LDGSTS.E.BYPASS.LTC128B.128 [R203+0x13000], desc[UR12][R20.64] ;  /* 0x1300000014cb7fae */ /* 0x000fe8000b981a0c */
[----:B------:R-:W-:Y:S04]  /*4e00*/  LDGSTS.E.BYPASS.LTC128B.128 [R203+0x15000], desc[UR12][R20.64+0x80] ;  /* 0x1500008014cb7fae */ /* 0x000fe8000b981a0c */
[----:B------:R3:W-:Y:S04]  /*4e10*/  LDGSTS.E.BYPASS.LTC128B.128 [R203+0x17000], desc[UR12][R20.64+0x100] ;  /* 0x1700010014cb7fae */ /* 0x0007e8000b981a0c */
[----:B------:R-:W-:Y:S04]  /*4e20*/  LDSM.16.M88.4 R164, [R185] ;  /* 0x00000000b9a4783b */ /* 0x000fe80000000200 */
[----:B------:R-:W4:Y:S04]  /*4e30*/  LDSM.16.M88.4 R28, [R211+UR5+0xc000] ;  /* 0x00c00005d31c783b */ /* 0x000f280008000200 */
[----:B------:R-:W5:Y:S04]  /*4e40*/  LDSM.16.M88.4 R144, [R211+UR5+0xc800] ;  /* 0x00c80005d390783b */ /* 0x000f680008000200 */
[----:B------:R-:W2:Y:S04]  /*4e50*/  LDSM.16.M88.4 R172, [R211+UR5+0xd000] ;  /* 0x00d00005d3ac783b */ /* 0x000ea80008000200 */
[----:B-1----:R-:W1:Y:S04]  /*4e60*/  LDSM.16.M88.4 R8, [R211+UR5+0xd800] ;  /* 0x00d80005d308783b */ /* 0x002e680008000200 */
[----:B------:R-:W-:Y:S04]  /*4e70*/  LDSM.16.M88.4 R152, [R214] ;  /* 0x00000000d698783b */ /* 0x000fe80000000200 */
[----:B------:R-:W1:Y:S04]  /*4e80*/  LDSM.16.M88.4 R32, [R210+0xc000] ;  /* 0x00c00000d220783b */ /* 0x000e680000000200 */
[----:B------:R-:W1:Y:S04]  /*4e90*/  LDSM.16.M88.4 R12, [R210+0xc800] ;  /* 0x00c80000d20c783b */ /* 0x000e680000000200 */
[----:B------:R-:W-:Y:S04]  /*4ea0*/  LDSM.16.M88.4 R24, [R213] ;  /* 0x00000000d518783b */ /* 0x000fe80000000200 */
[----:B------:R-:W1:Y:S04]  /*4eb0*/  LDSM.16.M88.4 R176, [R210+0xd000] ;  /* 0x00d00000d2b0783b */ /* 0x000e680000000200 */
[----:B------:R-:W-:Y:S01]  /*4ec0*/  LDSM.16.M88.4 R156, [R210+0xd800] ;  /* 0x00d80000d29c783b */ /* 0x000fe20000000200 */
[C---:B----4-:R-:W-:Y:S03]  /*4ed0*/  HMMA.16816.F32.BF16 R16, R164.reuse, R28, RZ ;  /* 0x0000001ca410723c */ /* 0x050fe600000418ff */
[----:B---3--:R-:W-:Y:S04]  /*4ee0*/  LDSM.16.M88.4 R20, [R133+0xc000] ;  /* 0x00c000008514783b */ /* 0x008fe80000000200 */
[----:B------:R-:W-:Y:S01]  /*4ef0*/  LDSM.16.M88.4 R136, [R133+0xd000] ;  /* 0x00d000008588783b */ /* 0x000fe20000000200 */
[C---:B-----5:R-:W-:Y:S03]  /*4f00*/  HMMA.16816.F32.BF16 R148, R164.reuse, R144, RZ ;  /* 0x00000090a494723c */ /* 0x060fe600000418ff */
[----:B------:R-:W-:Y:S04]  /*4f10*/  LDSM.16.M88.4 R160, [R212] ;  /* 0x00000000d4a0783b */ /* 0x000fe80000000200 */
[----:B------:R-:W-:Y:S01]  /*4f20*/  LDSM.16.M88.4 R180, [R212+0x4000] ;  /* 0x00400000d4b4783b */ /* 0x000fe20000000200 */
[C---:B--2---:R-:W-:Y:S03]  /*4f30*/  HMMA.16816.F32.BF16 R140, R164.reuse, R172, RZ ;  /* 0x000000aca48c723c */ /* 0x044fe600000418ff */
[----:B------:R-:W-:Y:S04]  /*4f40*/  LDSM.16.M88.4 R188, [R210+0x10000] ;  /* 0x01000000d2bc783b */ /* 0x000fe80000000200 */
[----:B------:R-:W0:Y:S01]  /*4f50*/  LDGDEPBAR ;  /* 0x00000000000079af */ /* 0x000e220000000000 */
[C---:B------:R-:W-:Y:S08]  /*4f60*/  HMMA.16816.F32.BF16 R28, R164.reuse, R30, RZ ;  /* 0x0000001ea41c723c */ /* 0x040ff000000418ff */
[C---:B------:R-:W-:Y:S08]  /*4f70*/  HMMA.16816.F32.BF16 R144, R164.reuse, R146, RZ ;  /* 0x00000092a490723c */ /* 0x040ff000000418ff */
[C---:B------:R-:W-:Y:S08]  /*4f80*/  HMMA.16816.F32.BF16 R172, R164.reuse, R174, RZ ;  /* 0x000000aea4ac723c */ /* 0x040ff000000418ff */
[C---:B-1----:R-:W-:Y:S08]  /*4f90*/  HMMA.16816.F32.BF16 R168, R164.reuse, R8, RZ ;  /* 0x00000008a4a8723c */ /* 0x042ff000000418ff */
        /* <DEDUP_REMOVED lines=8> */
[----:B------:R-:W-:Y:S08]  /*5020*/  HMMA.16816.F32.BF16 R140, R152, R176, R140 ;  /* 0x000000b0988c723c */ /* 0x000ff0000004188c */
[C---:B-1----:R-:W-:Y:S08]  /*5030*/  HMMA.16816.F32.BF16 R148, R24.reuse, R8, R148 ;  /* 0x000000081894723c */ /* 0x042ff00000041894 */
[----:B------:R-:W-:Y:S01]  /*5040*/  HMMA.16816.F32.BF16 R144, R24, R10, R144 ;  /* 0x0000000a1890723c */ /* 0x000fe20000041890 */
[----:B------:R-:W1:Y:S07]  /*5050*/  LDSM.16.M88.4 R8, [R208+0xd000] ;  /* 0x00d00000d008783b */ /* 0x000e6e0000000200 */
[C---:B------:R-:W-:Y:S01]  /*5060*/  HMMA.16816.F32.BF16 R172, R152.reuse, R178, R172 ;  /* 0x000000b298ac723c */ /* 0x040fe200000418ac */
[----:B------:R-:W-:Y:S07]  /*5070*/  LDSM.16.M88.4 R176, [R208+0xd800] ;  /* 0x00d80000d0b0783b */ /* 0x000fee0000000200 */
[C---:B------:R-:W-:Y:S08]  /*5080*/  HMMA.16816.F32.BF16 R168, R152.reuse, R156, R168 ;  /* 0x0000009c98a8723c */ /* 0x040ff000000418a8 */
[----:B------:R-:W-:Y:S01]  /*5090*/  HMMA.16816.F32.BF16 R164, R152, R158, R164 ;  /* 0x0000009e98a4723c */ /* 0x000fe200000418a4 */
[----:B------:R-:W-:Y:S04]  /*50a0*/  LDSM.16.M88.4 R156, [R211+UR5+0xe000] ;  /* 0x00e00005d39c783b */ /* 0x000fe80008000200 */
[----:B------:R-:W-:Y:S03]  /*50b0*/  LDSM.16.M88.4 R152, [R211+UR5+0xf800] ;  /* 0x00f80005d398783b */ /* 0x000fe60008000200 */
[C---:B------:R-:W-:Y:S08]  /*50c0*/  HMMA.16816.F32.BF16 R16, R24.reuse, R20, R16 ;  /* 0x000000141810723c */ /* 0x040ff00000041810 */
[C---:B------:R-:W-:Y:S01]  /*50d0*/  HMMA.16816.F32.BF16 R28, R24.reuse, R22, R28 ;  /* 0x00000016181c723c */ /* 0x040fe2000004181c */
[----:B------:R-:W4:Y:S07]  /*50e0*/  LDSM.16.M88.4 R20, [R208+0xc800] ;  /* 0x00c80000d014783b */ /* 0x000f2e0000000200 */
[C---:B------:R-:W-:Y:S08]  /*50f0*/  HMMA.16816.F32.BF16 R140, R24.reuse, R136, R140 ;  /* 0x00000088188c723c */ /* 0x040ff0000004188c */
[C---:B------:R-:W-:Y:S01]  /*5100*/  HMMA.16816.F32.BF16 R172, R24.reuse, R138, R172 ;  /* 0x0000008a18ac723c */ /* 0x040fe200000418ac */
[----:B------:R-:W-:Y:S07]  /*5110*/  LDSM.16.M88.4 R136, [R214+0x4000] ;  /* 0x00400000d688783b */ /* 0x000fee0000000200 */
[C---:B--2---:R-:W-:Y:S08]  /*5120*/  HMMA.16816.F32.BF16 R168, R24.reuse, R32, R168 ;  /* 0x0000002018a8723c */ /* 0x044ff000000418a8 */
[----:B------:R-:W-:Y:S01]  /*5130*/  HMMA.16816.F32.BF16 R164, R24, R34, R164 ;  /* 0x0000002218a4723c */ /* 0x000fe200000418a4 */
[----:B------:R-:W2:Y:S04]  /*5140*/  LDSM.16.M88.4 R24, [R185+0x4000] ;  /* 0x00400000b918783b */ /* 0x000ea80000000200 */
[----:B------:R-:W-:Y:S03]  /*5150*/  LDSM.16.M88.4 R32, [R211+UR5+0xe800] ;  /* 0x00e80005d320783b */ /* 0x000fe60008000200 */
[C---:B---3--:R-:W-:Y:S08]  /*5160*/  HMMA.16816.F32.BF16 R16, R160.reuse, R12, R16 ;  /* 0x0000000ca010723c */ /* 0x048ff00000041810 */
[C---:B------:R-:W-:Y:S01]  /*5170*/  HMMA.16816.F32.BF16 R28, R160.reuse, R14, R28 ;  /* 0x0000000ea01c723c */ /* 0x040fe2000004181c */
[----:B------:R-:W3:Y:S07]  /*5180*/  LDSM.16.M88.4 R12, [R211+UR5+0xf000] ;  /* 0x00f00005d30c783b */ /* 0x000eee0008000200 */
[C---:B-1----:R-:W-:Y:S08]  /*5190*/  HMMA.16816.F32.BF16 R140, R160.reuse, R8, R140 ;  /* 0x00000008a08c723c */ /* 0x042ff0000004188c */
[C---:B------:R-:W-:Y:S01]  /*51a0*/  HMMA.16816.F32.BF16 R172, R160.reuse, R10, R172 ;  /* 0x0000000aa0ac723c */ /* 0x040fe200000418ac */
[----:B------:R-:W1:Y:S07]  /*51b0*/  LDSM.16.M88.4 R8, [R210+0xe000] ;  /* 0x00e00000d208783b */ /* 0x000e6e0000000200 */
[C---:B----4-:R-:W-:Y:S08]  /*51c0*/  HMMA.16816.F32.BF16 R148, R160.reuse, R20, R148 ;  /* 0x00000014a094723c */ /* 0x050ff00000041894 */
[----:B------:R-:W-:Y:S01]  /*51d0*/  HMMA.16816.F32.BF16 R144, R160, R22, R144 ;  /* 0x00000016a090723c */ /* 0x000fe20000041890 */
[----:B------:R-:W4:Y:S07]  /*51e0*/  LDSM.16.M88.4 R20, [R210+0xe800] ;  /* 0x00e80000d214783b */ /* 0x000f2e0000000200 */
[C---:B--2---:R-:W-:Y:S08]  /*51f0*/  HMMA.16816.F32.BF16 R16, R24.reuse, R156, R16 ;  /* 0x0000009c1810723c */ /* 0x044ff00000041810 */
[C---:B------:R-:W-:Y:S01]  /*5200*/  HMMA.16816.F32.BF16 R28, R24.reuse, R158, R28 ;  /* 0x0000009e181c723c */ /* 0x040fe2000004181c */
[----:B------:R-:W-:Y:S07]  /*5210*/  LDSM.16.M88.4 R156, [R210+0xf800] ;  /* 0x00f80000d29c783b */ /* 0x000fee0000000200 */
[C---:B---3--:R-:W-:Y:S08]  /*5220*/  HMMA.16816.F32.BF16 R140, R24.reuse, R12, R140 ;  /* 0x0000000c188c723c */ /* 0x048ff0000004188c */
[----:B------:R-:W-:Y:S01]  /*5230*/  HMMA.16816.F32.BF16 R172, R24, R14, R172 ;  /* 0x0000000e18ac723c */ /* 0x000fe200000418ac */
[----:B------:R-:W2:Y:S07]  /*5240*/  LDSM.16.M88.4 R12, [R210+0xf000] ;  /* 0x00f00000d20c783b */ /* 0x000eae0000000200 */
[C---:B------:R-:W-:Y:S08]  /*5250*/  HMMA.16816.F32.BF16 R168, R160.reuse, R176, R168 ;  /* 0x000000b0a0a8723c */ /* 0x040ff000000418a8 */
[----:B------:R-:W-:Y:S01]  /*5260*/  HMMA.16816.F32.BF16 R164, R160, R178, R164 ;  /* 0x000000b2a0a4723c */ /* 0x000fe200000418a4 */
[----:B------:R-:W-:Y:S04]  /*5270*/  LDSM.16.M88.4 R176, [R133+0xe000] ;  /* 0x00e0000085b0783b */ /* 0x000fe80000000200 */
[----:B------:R-:W-:Y:S03]  /*5280*/  LDSM.16.M88.4 R160, [R185+0x8000] ;  /* 0x00800000b9a0783b */ /* 0x000fe60000000200 */
[C---:B------:R-:W-:Y:S01]  /*5290*/  HMMA.16816.F32.BF16 R148, R24.reuse, R32, R148 ;  /* 0x000000201894723c */ /* 0x040fe20000041894 */
[----:B------:R-:W-:Y:S07]  /*52a0*/  LDSM.16.M88.4 R184, [R208+0xf000] ;  /* 0x00f00000d0b8783b */ /* 0x000fee0000000200 */
[----:B------:R-:W-:Y:S01]  /*52b0*/  HMMA.16816.F32.BF16 R144, R24, R34, R144 ;  /* 0x000000221890723c */ /* 0x000fe20000041890 */
[----:B------:R-:W3:Y:S07]  /*52c0*/  LDSM.16.M88.4 R32, [R213+0x4000] ;  /* 0x00400000d520783b */ /* 0x000eee0000000200 */
[C---:B-1----:R-:W-:Y:S08]  /*52d0*/  HMMA.16816.F32.BF16 R16, R136.reuse, R8, R16 ;  /* 0x000000088810723c */ /* 0x042ff00000041810 */
[C---:B------:R-:W-:Y:S01]  /*52e0*/  HMMA.16816.F32.BF16 R28, R136.reuse, R10, R28 ;  /* 0x0000000a881c723c */ /* 0x040fe2000004181c */
[----:B------:R-:W1:Y:S07]  /*52f0*/  LDSM.16.M88.4 R8, [R133+0xf000] ;  /* 0x00f000008508783b */ /* 0x000e6e0000000200 */
[C---:B----4-:R-:W-:Y:S08]  /*5300*/  HMMA.16816.F32.BF16 R148, R136.reuse, R20, R148 ;  /* 0x000000148894723c */ /* 0x050ff00000041894 */
[----:B------:R-:W-:Y:S01]  /*5310*/  HMMA.16816.F32.BF16 R144, R136, R22, R144 ;  /* 0x000000168890723c */ /* 0x000fe20000041890 */
[----:B------:R-:W4:Y:S07]  /*5320*/  LDSM.16.M88.4 R20, [R208+0xe000] ;  /* 0x00e00000d014783b */ /* 0x000f2e0000000200 */
[C---:B------:R-:W-:Y:S08]  /*5330*/  HMMA.16816.F32.BF16 R168, R24.reuse, R152, R168 ;  /* 0x0000009818a8723c */ /* 0x040ff000000418a8 */
[----:B------:R-:W-:Y:S01]  /*5340*/  HMMA.16816.F32.BF16 R164, R24, R154, R164 ;  /* 0x0000009a18a4723c */ /* 0x000fe200000418a4 */
[----:B------:R-:W5:Y:S04]  /*5350*/  LDSM.16.M88.4 R24, [R133+0xe800] ;  /* 0x00e800008518783b */ /* 0x000f680000000200 */
[----:B------:R-:W-:Y:S03]  /*5360*/  LDSM.16.M88.4 R152, [R133+0xf800] ;  /* 0x00f800008598783b */ /* 0x000fe60000000200 */
[C---:B--2---:R-:W-:Y:S08]  /*5370*/  HMMA.16816.F32.BF16 R140, R136.reuse, R12, R140 ;  /* 0x0000000c888c723c */ /* 0x044ff0000004188c */
[----:B------:R-:W-:Y:S01]  /*5380*/  HMMA.16816.F32.BF16 R172, R136, R14, R172 ;  /* 0x0000000e88ac723c */ /* 0x000fe200000418ac */
[----:B------:R-:W2:Y:S07]  /*5390*/  LDSM.16.M88.4 R12, [R211+UR5+0x10000] ;  /* 0x01000005d30c783b */ /* 0x000eae0008000200 */
[C---:B---3--:R-:W-:Y:S08]  /*53a0*/  HMMA.16816.F32.BF16 R16, R32.reuse, R176, R16 ;  /* 0x000000b02010723c */ /* 0x048ff00000041810 */
[C---:B------:R-:W-:Y:S01]  /*53b0*/  HMMA.16816.F32.BF16 R28, R32.reuse, R178, R28 ;  /* 0x000000b2201c723c */ /* 0x040fe2000004181c */
[----:B------:R-:W-:Y:S07]  /*53c0*/  LDSM.16.M88.4 R176, [R208+0xf800] ;  /* 0x00f80000d0b0783b */ /* 0x000fee0000000200 */
[C---:B-1----:R-:W-:Y:S08]  /*53d0*/  HMMA.16816.F32.BF16 R140, R32.reuse, R8, R140 ;  /* 0x00000008208c723c */ /* 0x042ff0000004188c */
[----:B------:R-:W-:Y:S01]  /*53e0*/  HMMA.16816.F32.BF16 R172, R32, R10, R172 ;  /* 0x0000000a20ac723c */ /* 0x000fe200000418ac */
[----:B------:R-:W1:Y:S07]  /*53f0*/  LDSM.16.M88.4 R8, [R208+0xe800] ;  /* 0x00e80000d008783b */ /* 0x000e6e0000000200 */
[C---:B------:R-:W-:Y:S08]  /*5400*/  HMMA.16816.F32.BF16 R168, R136.reuse, R156, R168 ;  /* 0x0000009c88a8723c */ /* 0x040ff000000418a8 */
[----:B------:R-:W-:Y:S01]  /*5410*/  HMMA.16816.F32.BF16 R164, R136, R158, R164 ;  /* 0x0000009e88a4723c */ /* 0x000fe200000418a4 */
[----:B------:R-:W3:Y:S04]  /*5420*/  LDSM.16.M88.4 R136, [R214+0x8000] ;  /* 0x00800000d688783b */ /* 0x000ee80000000200 */
[----:B------:R-:W-:Y:S03]  /*5430*/  LDSM.16.M88.4 R156, [R211+UR5+0x10800] ;  /* 0x01080005d39c783b */ /* 0x000fe60008000200 */
[C---:B----4-:R-:W-:Y:S08]  /*5440*/  HMMA.16816.F32.BF16 R16, R180.reuse, R20, R16 ;  /* 0x00000014b410723c */ /* 0x050ff00000041810 */
[----:B------:R-:W-:Y:S01]  /*5450*/  HMMA.16816.F32.BF16 R28, R180, R22, R28 ;  /* 0x00000016b41c723c */ /* 0x000fe2000004181c */
[----:B------:R-:W-:Y:S07]  /*5460*/  LDSM.16.M88.4 R20, [R133+0x10000] ;  /* 0x010000008514783b */ /* 0x000fee0000000200 */
[C---:B-----5:R-:W-:Y:S08]  /*5470*/  HMMA.16816.F32.BF16 R148, R32.reuse, R24, R148 ;  /* 0x000000182094723c */ /* 0x060ff00000041894 */
[----:B------:R-:W-:Y:S01]  /*5480*/  HMMA.16816.F32.BF16 R144, R32, R26, R144 ;  /* 0x0000001a2090723c */ /* 0x000fe20000041890 */
[----:B------:R-:W4:Y:S07]  /*5490*/  LDSM.16.M88.4 R24, [R213+0x8000] ;  /* 0x00800000d518783b */ /* 0x000f2e0000000200 */
[C---:B--2---:R-:W-:Y:S08]  /*54a0*/  HMMA.16816.F32.BF16 R16, R160.reuse, R12, R16 ;  /* 0x0000000ca010723c */ /* 0x044ff00000041810 */
[----:B------:R-:W-:Y:S01]  /*54b0*/  HMMA.16816.F32.BF16 R28, R160, R14, R28 ;  /* 0x0000000ea01c723c */ /* 0x000fe2000004181c */
[----:B------:R-:W-:Y:S07]  /*54c0*/  LDSM.16.M88.4 R12, [R212+0x8000] ;  /* 0x00800000d40c783b */ /* 0x000fee0000000200 */
[C---:B-1----:R-:W-:Y:S08]  /*54d0*/  HMMA.16816.F32.BF16 R148, R180.reuse, R8, R148 ;  /* 0x00000008b494723c */ /* 0x042ff00000041894 */
[----:B------:R-:W-:Y:S01]  /*54e0*/  HMMA.16816.F32.BF16 R144, R180, R10, R144 ;  /* 0x0000000ab490723c */ /* 0x000fe20000041890 */
[----:B------:R-:W1:Y:S07]  /*54f0*/  LDSM.16.M88.4 R8, [R208+0x10000] ;  /* 0x01000000d008783b */ /* 0x000e6e0000000200 */
[C---:B---3--:R-:W-:Y:S08]  /*5500*/  HMMA.16816.F32.BF16 R16, R136.reuse, R188, R16 ;  /* 0x000000bc8810723c */ /* 0x048ff00000041810 */
[----:B------:R-:W-:Y:S08]  /*5510*/  HMMA.16816.F32.BF16 R28, R136, R190, R28 ;  /* 0x000000be881c723c */ /* 0x000ff0000004181c */
[----:B------:R-:W-:Y:S08]  /*5520*/  HMMA.16816.F32.BF16 R168, R32, R152, R168 ;  /* 0x0000009820a8723c */ /* 0x000ff000000418a8 */
[----:B----4-:R-:W-:Y:S08]  /*5530*/  HMMA.16816.F32.BF16 R16, R24, R20, R16 ;  /* 0x000000141810723c */ /* 0x010ff00000041810 */
[----:B------:R-:W-:Y:S01]  /*5540*/  HMMA.16816.F32.BF16 R164, R32, R154, R164 ;  /* 0x0000009a20a4723c */ /* 0x000fe200000418a4 */
[----:B------:R-:W2:Y:S04]  /*5550*/  LDSM.16.M88.4 R152, [R211+UR5+0x11000] ;  /* 0x01100005d398783b */ /* 0x000ea80008000200 */
[----:B------:R-:W3:Y:S03]  /*5560*/  LDSM.16.M88.4 R32, [R210+0x10800] ;  /* 0x01080000d220783b */ /* 0x000ee60000000200 */
[----:B------:R-:W-:Y:S01]  /*5570*/  HMMA.16816.F32.BF16 R28, R24, R22, R28 ;  /* 0x00000016181c723c */ /* 0x000fe2000004181c */
[----:B------:R-:W4:Y:S07]  /*5580*/  LDSM.16.M88.4 R20, [R211+UR5+0x11800] ;  /* 0x01180005d314783b */ /* 0x000f2e0008000200 */
[----:B-1----:R-:W-:Y:S08]  /*5590*/  HMMA.16816.F32.BF16 R16, R12, R8, R16 ;  /* 0x000000080c10723c */ /* 0x002ff00000041810 */
[C---:B------:R-:W-:Y:S08]  /*55a0*/  HMMA.16816.F32.BF16 R140, R180.reuse, R184, R140 ;  /* 0x000000b8b48c723c */ /* 0x040ff0000004188c */
[----:B------:R-:W-:Y:S03]  /*55b0*/  HMMA.16816.F32.BF16 R172, R180, R186, R172 ;  /* 0x000000bab4ac723c */ /* 0x000fe600000418ac */
[----:B------:R-:W-:Y:S01]  /*55c0*/  FMUL.FTZ R16, R16, UR4 ;  /* 0x0000000410107c20 */ /* 0x000fe20008410000 */
[----:B------:R-:W-:-:S04]  /*55d0*/  FMUL.FTZ R17, R17, UR4 ;  /* 0x0000000411117c20 */ /* 0x000fc80008410000 */
[----:B------:R-:W-:Y:S01]  /*55e0*/  HMMA.16816.F32.BF16 R28, R12, R10, R28 ;  /* 0x0000000a0c1c723c */ /* 0x000fe2000004181c */
[----:B------:R-:W1:Y:S07]  /*55f0*/  LDSM.16.M88.4 R8, [R210+0x11000] ;  /* 0x01100000d208783b */ /* 0x000e6e0000000200 */
[----:B------:R-:W-:Y:S01]  /*5600*/  HMMA.16816.F32.BF16 R184, R180, R176, R168 ;  /* 0x000000b0b4b8723c */ /* 0x000fe200000418a8 */
[----:B------:R-:W5:Y:S07]  /*5610*/  LDSM.16.M88.4 R168, [R133+0x10800] ;  /* 0x0108000085a8783b */ /* 0x000f6e0000000200 */
[----:B------:R-:W-:Y:S03]  /*5620*/  HMMA.16816.F32.BF16 R148, R160, R156, R148 ;  /* 0x0000009ca094723c */ /* 0x000fe60000041894 */
[----:B------:R-:W-:Y:S01]  /*5630*/  FMUL.FTZ R30, R30, UR4 ;  /* 0x000000041e1e7c20 */ /* 0x000fe20008410000 */
[----:B------:R-:W-:-:S04]  /*5640*/  FMUL.FTZ R31, R31, UR4 ;  /* 0x000000041f1f7c20 */ /* 0x000fc80008410000 */
[C---:B------:R-:W-:Y:S01]  /*5650*/  HMMA.16816.F32.BF16 R144, R160.reuse, R158, R144 ;  /* 0x0000009ea090723c */ /* 0x040fe20000041890 */
[----:B------:R-:W-:Y:S07]  /*5660*/  MUFU.TANH R30, R30 ;  /* 0x0000001e001e7308 */ /* 0x000fee0000002400 */
[C---:B--2---:R-:W-:Y:S01]  /*5670*/  HMMA.16816.F32.BF16 R156, R160.reuse, R152, R140 ;  /* 0x00000098a09c723c */ /* 0x044fe2000004188c */
[----:B------:R-:W-:Y:S01]  /*5680*/  MUFU.TANH R152, R16 ;  /* 0x0000001000987308 */ /* 0x000fe20000002400 */
[----:B------:R-:W-:Y:S06]  /*5690*/  LDSM.16.M88.4 R140, [R208+0x10800] ;  /* 0x01080000d08c783b */ /* 0x000fec0000000200 */
[----:B------:R-:W-:Y:S01]  /*56a0*/  HMMA.16816.F32.BF16 R172, R160, R154, R172 ;  /* 0x0000009aa0ac723c */ /* 0x000fe200000418ac */
[----:B------:R2:W-:Y:S01]  /*56b0*/  MUFU.TANH R153, R17 ;  /* 0x0000001100997308 */ /* 0x0005e20000002400 */
[----:B------:R-:W-:Y:S01]  /*56c0*/  FMUL.FTZ R154, R18, UR4 ;  /* 0x00000004129a7c20 */ /* 0x000fe20008410000 */
[----:B------:R-:W-:-:S05]  /*56d0*/  FMUL.FTZ R155, R19, UR4 ;  /* 0x00000004139b7c20 */ /* 0x000fca0008410000 */
[----:B------:R-:W-:Y:S01]  /*56e0*/  HMMA.16816.F32.BF16 R164, R180, R178, R164 ;  /* 0x000000b2b4a4723c */ /* 0x000fe200000418a4 */
[----:B------:R-:W5:Y:S07]  /*56f0*/  MUFU.TANH R154, R154 ;  /* 0x0000009a009a7308 */ /* 0x000f6e0000002400 */
[C---:B---3--:R-:W-:Y:S01]  /*5700*/  HMMA.16816.F32.BF16 R148, R136.reuse, R32, R148 ;  /* 0x000000208894723c */ /* 0x048fe20000041894 */
[----:B------:R-:W3:Y:S01]  /*5710*/  MUFU.TANH R155, R155 ;  /* 0x0000009b009b7308 */ /* 0x000ee20000002400 */
[----:B--2---:R-:W2:Y:S06]  /*5720*/  LDSM.16.M88.4 R16, [R133+0x11000] ;  /* 0x011000008510783b */ /* 0x004eac0000000200 */
[----:B------:R-:W-:Y:S01]  /*5730*/  HMMA.16816.F32.BF16 R144, R136, R34, R144 ;  /* 0x000000228890723c */ /* 0x000fe20000041890 */
[----:B------:R-:W3:Y:S07]  /*5740*/  LDSM.16.M88.4 R32, [R210+0x11800] ;  /* 0x01180000d220783b */ /* 0x000eee0000000200 */
[C---:B----4-:R-:W-:Y:S08]  /*5750*/  HMMA.16816.F32.BF16 R184, R160.reuse, R20, R184 ;  /* 0x00000014a0b8723c */ /* 0x050ff000000418b8 */
[----:B------:R-:W-:Y:S01]  /*5760*/  HMMA.16816.F32.BF16 R164, R160, R22, R164 ;  /* 0x00000016a0a4723c */ /* 0x000fe200000418a4 */
[----:B------:R-:W4:Y:S07]  /*5770*/  LDSM.16.M88.4 R20, [R208+0x11000] ;  /* 0x01100000d014783b */ /* 0x000f2e0000000200 */
[----:B-1----:R-:W-:Y:S08]  /*5780*/  HMMA.16816.F32.BF16 R156, R136, R8, R156 ;  /* 0x00000008889c723c */ /* 0x002ff0000004189c */
[----:B-----5:R-:W-:Y:S01]  /*5790*/  HMMA.16816.F32.BF16 R148, R24, R168, R148 ;  /* 0x000000a81894723c */ /* 0x020fe20000041894 */
[----:B------:R-:W-:Y:S01]  /*57a0*/  FMUL.FTZ R168, R28, UR4 ;  /* 0x000000041ca87c20 */ /* 0x000fe20008410000 */
[----:B------:R-:W-:Y:S01]  /*57b0*/  FMUL.FTZ R28, R29, UR4 ;  /* 0x000000041d1c7c20 */ /* 0x000fe20008410000 */
[----:B------:R-:W-:-:S04]  /*57c0*/  IMAD R29, R2, 0x40, R135 ;  /* 0x00000040021d7824 */ /* 0x000fc800078e0287 */
[----:B------:R-:W-:Y:S01]  /*57d0*/  VIADD R9, R29, 0xffffff80 ;  /* 0xffffff801d097836 */ /* 0x000fe20000000000 */
[----:B------:R-:W1:Y:S01]  /*57e0*/  MUFU.TANH R168, R168 ;  /* 0x000000a800a87308 */ /* 0x000e620000002400 */
[----:B------:R-:W-:Y:S03]  /*57f0*/  HMMA.16816.F32.BF16 R172, R136, R10, R172 ;  /* 0x0000000a88ac723c */ /* 0x000fe600000418ac */
[----:B------:R-:W-:Y:S02]  /*5800*/  ISETP.GT.AND P3, PT, R196, R9, PT ;  /* 0x00000009c400720c */ /* 0x000fe40003f64270 */
[C---:B------:R-:W-:Y:S02]  /*5810*/  ISETP.GE.AND P5, PT, R9.reuse, R195, PT ;  /* 0x000000c30900720c */ /* 0x040fe40003fa6270 */
[----:B------:R-:W-:Y:S01]  /*5820*/  ISETP.GT.AND P1, PT, R134, R9, PT ;  /* 0x000000098600720c */ /* 0x000fe20003f24270 */
[----:B--2---:R-:W-:Y:S01]  /*5830*/  HMMA.16816.F32.BF16 R156, R24, R16, R156 ;  /* 0x00000010189c723c */ /* 0x004fe2000004189c */
[-C--:B------:R-:W-:Y:S01]  /*5840*/  ISETP.GE.AND P4, PT, R9, R194.reuse, PT ;  /* 0x000000c20900720c */ /* 0x080fe20003f86270 */
[----:B------:R-:W-:Y:S01]  /*5850*/  VIADD R17, R29, 0xffffff81 ;  /* 0xffffff811d117836 */ /* 0x000fe20000000000 */
[----:B------:R-:W2:Y:S01]  /*5860*/  LDSM.16.M88.4 R8, [R133+0x11800] ;  /* 0x011800008508783b */ /* 0x000ea20000000200 */
[----:B------:R-:W-:Y:S01]  /*5870*/  FSEL R154, R154, -INF , !P1 ;  /* 0xff8000009a9a7808 */ /* 0x000fe20004800000 */
[----:B------:R-:W5:Y:S02]  /*5880*/  MUFU.TANH R28, R28 ;  /* 0x0000001c001c7308 */ /* 0x000f640000002400 */
[----:B------:R-:W-:Y:S01]  /*5890*/  ISETP.GT.AND P6, PT, R196, R17, PT ;  /* 0x00000011c400720c */ /* 0x000fe20003fc4270 */
[----:B------:R-:W-:Y:S01]  /*58a0*/  HMMA.16816.F32.BF16 R148, R12, R140, R148 ;  /* 0x0000008c0c94723c */ /* 0x000fe20000041894 */
[----:B------:R-:W-:-:S02]  /*58b0*/  ISETP.GE.AND P1, PT, R17, R194, PT ;  /* 0x000000c21100720c */ /* 0x000fc40003f26270 */
[----:B------:R-:W-:Y:S02]  /*58c0*/  FSEL R153, R153, -INF , !P6 ;  /* 0xff80000099997808 */ /* 0x000fe40007000000 */
[----:B------:R4:W5:Y:S03]  /*58d0*/  MUFU.TANH R140, R31 ;  /* 0x0000001f008c7308 */ /* 0x0009660000002400 */
[----:B------:R-:W-:Y:S08]  /*58e0*/  HMMA.16816.F32.BF16 R144, R24, R170, R144 ;  /* 0x000000aa1890723c */ /* 0x000ff00000041890 */
[----:B---3--:R-:W-:Y:S03]  /*58f0*/  HMMA.16816.F32.BF16 R184, R136, R32, R184 ;  /* 0x0000002088b8723c */ /* 0x008fe600000418b8 */
[----:B------:R-:W-:Y:S01]  /*5900*/  FMUL.FTZ R141, R148, UR4 ;  /* 0x00000004948d7c20 */ /* 0x000fe20008410000 */
[----:B------:R-:W-:Y:S01]  /*5910*/  FMUL.FTZ R135, R150, UR4 ;  /* 0x0000000496877c20 */ /* 0x000fe20008410000 */
[----:B------:R-:W-:Y:S01]  /*5920*/  FMUL.FTZ R148, R151, UR4 ;  /* 0x0000000497947c20 */ /* 0x000fe20008410000 */
[----:B----4-:R-:W-:-:S02]  /*5930*/  FSEL R31, R152, -INF , !P3 ;  /* 0xff800000981f7808 */ /* 0x010fc40005800000 */
[----:B------:R-:W-:Y:S01]  /*5940*/  HMMA.16816.F32.BF16 R156, R12, R20, R156 ;  /* 0x000000140c9c723c */ /* 0x000fe2000004189c */
[----:B------:R-:W-:Y:S01]  /*5950*/  ISETP.GE.AND P3, PT, R17, R195, PT ;  /* 0x000000c31100720c */ /* 0x000fe20003f66270 */
[----:B------:R-:W3:Y:S01]  /*5960*/  MUFU.TANH R141, R141 ;  /* 0x0000008d008d7308 */ /* 0x000ee20000002400 */
[----:B------:R-:W-:Y:S02]  /*5970*/  FSEL R31, R31, -INF , !P5 ;  /* 0xff8000001f1f7808 */ /* 0x000fe40006800000 */
[----:B------:R-:W-:Y:S01]  /*5980*/  ISETP.GT.AND P5, PT, R134, R17, PT ;  /* 0x000000118600720c */ /* 0x000fe20003fa4270 */
[----:B------:R-:W-:Y:S01]  /*5990*/  VIADD R17, R29, 0xffffff88 ;  /* 0xffffff881d117836 */ /* 0x000fe20000000000 */
[----:B------:R-:W-:Y:S01]  /*59a0*/  FSEL R21, R154, -INF , !P4 ;  /* 0xff8000009a157808 */ /* 0x000fe20006000000 */
[----:B------:R-:W-:Y:S01]  /*59b0*/  HMMA.16816.F32.BF16 R172, R24, R18, R172 ;  /* 0x0000001218ac723c */ /* 0x000fe200000418ac */
[----:B------:R-:W-:Y:S01]  /*59c0*/  FSEL R153, R153, -INF , !P3 ;  /* 0xff80000099997808 */ /* 0x000fe20005800000 */
[----:B------:R-:W4:Y:S01]  /*59d0*/  MUFU.TANH R135, R135 ;  /* 0x0000008700877308 */ /* 0x000f220000002400 */
[----:B------:R-:W-:-:S02]  /*59e0*/  ISETP.GT.AND P6, PT, R196, R17, PT ;  /* 0x00000011c400720c */ /* 0x000fc40003fc4270 */
[----:B------:R-:W-:Y:S02]  /*59f0*/  FSEL R33, R155, -INF , !P5 ;  /* 0xff8000009b217808 */ /* 0x000fe40006800000 */
[----:B------:R-:W-:Y:S01]  /*5a00*/  ISETP.GE.AND P4, PT, R17, R195, PT ;  /* 0x000000c31100720c */ /* 0x000fe20003f86270 */
[----:B------:R-:W-:Y:S01]  /*5a10*/  HMMA.16816.F32.BF16 R144, R12, R142, R144 ;  /* 0x0000008e0c90723c */ /* 0x000fe20000041890 */
[----:B------:R-:W-:Y:S01]  /*5a20*/  ISETP.GT.AND P3, PT, R134, R17, PT ;  /* 0x000000118600720c */ /* 0x000fe20003f64270 */
[----:B------:R-:W-:Y:S01]  /*5a30*/  FMUL.FTZ R142, R149, UR4 ;  /* 0x00000004958e7c20 */ /* 0x000fe20008410000 */
[-C--:B------:R-:W-:Y:S01]  /*5a40*/  ISETP.GE.AND P5, PT, R17, R194.reuse, PT ;  /* 0x000000c21100720c */ /* 0x080fe20003fa6270 */
[C---:B------:R-:W-:Y:S01]  /*5a50*/  VIADD R17, R29.reuse, 0xffffff89 ;  /* 0xffffff891d117836 */ /* 0x040fe20000000000 */
[----:B-1----:R-:W-:Y:S01]  /*5a60*/  FSEL R155, R168, -INF , !P6 ;  /* 0xff800000a89b7808 */ /* 0x002fe20007000000 */
[----:B------:R-:W-:Y:S01]  /*5a70*/  VIADD R143, R29, 0xffffff90 ;  /* 0xffffff901d8f7836 */ /* 0x000fe20000000000 */
[----:B------:R-:W-:Y:S01]  /*5a80*/  FSEL R33, R33, -INF , !P1 ;  /* 0xff80000021217808 */ /* 0x000fe20004800000 */
[----:B--2---:R-:W-:Y:S01]  /*5a90*/  HMMA.16816.F32.BF16 R184, R24, R8, R184 ;  /* 0x0000000818b8723c */ /* 0x004fe200000418b8 */
[----:B------:R-:W-:Y:S01]  /*5aa0*/  FSEL R155, R155, -INF , !P4 ;  /* 0xff8000009b9b7808 */ /* 0x000fe20006000000 */
[----:B------:R-:W1:Y:S01]  /*5ab0*/  MUFU.TANH R142, R142 ;  /* 0x0000008e008e7308 */ /* 0x000e620000002400 */
[----:B------:R-:W-:Y:S01]  /*5ac0*/  FSEL R133, R30, -INF , !P3 ;  /* 0xff8000001e857808 */ /* 0x000fe20005800000 */
[----:B------:R-:W-:Y:S01]  /*5ad0*/  FMUL.FTZ R8, R157, UR4 ;  /* 0x000000049d087c20 */ /* 0x000fe20008410000 */
[----:B------:R-:W-:Y:S01]  /*5ae0*/  ISETP.GT.AND P6, PT, R196, R17, PT ;  /* 0x00000011c400720c */ /* 0x000fe20003fc4270 */
[----:B------:R-:W-:Y:S01]  /*5af0*/  FMUL.FTZ R30, R156, UR4 ;  /* 0x000000049c1e7c20 */ /* 0x000fe20008410000 */
[C---:B------:R-:W-:Y:S01]  /*5b00*/  ISETP.GE.AND P1, PT, R17.reuse, R195, PT ;  /* 0x000000c31100720c */ /* 0x040fe20003f26270 */
[----:B------:R-:W-:Y:S01]  /*5b10*/  HMMA.16816.F32.BF16 R164, R136, R34, R164 ;  /* 0x0000002288a4723c */ /* 0x000fe200000418a4 */
[----:B------:R-:W-:Y:S01]  /*5b20*/  ISETP.GT.AND P4, PT, R134, R17, PT ;  /* 0x000000118600720c */ /* 0x000fe20003f84270 */
[----:B------:R-:W2:Y:S01]  /*5b30*/  MUFU.TANH R148, R148 ;  /* 0x0000009400947308 */ /* 0x000ea20000002400 */
[----:B------:R-:W-:Y:S01]  /*5b40*/  ISETP.GE.AND P3, PT, R17, R194, PT ;  /* 0x000000c21100720c */ /* 0x000fe20003f66270 */
[----:B------:R-:W-:Y:S01]  /*5b50*/  FMUL.FTZ R32, R144, UR4 ;  /* 0x0000000490207c20 */ /* 0x000fe20008410000 */
[----:B------:R-:W2:Y:S01]  /*5b60*/  LDSM.16.M88.4 R16, [R208+0x11800] ;  /* 0x01180000d010783b */ /* 0x000ea20000000200 */
[----:B------:R-:W-:Y:S01]  /*5b70*/  FMUL.FTZ R144, R146, UR4 ;  /* 0x0000000492907c20 */ /* 0x000fe20008410000 */
[----:B------:R-:W-:Y:S01]  /*5b80*/  FMUL.FTZ R145, R145, UR4 ;  /* 0x0000000491917c20 */ /* 0x000fe20008410000 */
[----:B------:R-:W-:Y:S01]  /*5b90*/  HMMA.16816.F32.BF16 R172, R12, R22, R172 ;  /* 0x000000160cac723c */ /* 0x000fe200000418ac */
[----:B-----5:R-:W-:Y:S01]  /*5ba0*/  FSEL R28, R28, -INF , !P6 ;  /* 0xff8000001c1c7808 */ /* 0x020fe20007000000 */
[----:B------:R-:W5:Y:S01]  /*5bb0*/  MUFU.TANH R32, R32 ;  /* 0x0000002000207308 */ /* 0x000f620000002400 */
[----:B------:R-:W-:Y:S01]  /*5bc0*/  FSEL R9, R133, -INF , !P5 ;  /* 0xff80000085097808 */ /* 0x000fe20006800000 */
[C---:B------:R-:W-:Y:S01]  /*5bd0*/  VIADD R133, R29.reuse, 0xffffff91 ;  /* 0xffffff911d857836 */ /* 0x040fe20000000000 */
[----:B------:R-:W-:Y:S01]  /*5be0*/  ISETP.GT.AND P6, PT, R196, R143, PT ;  /* 0x0000008fc400720c */ /* 0x000fe20003fc4270 */
[----:B------:R-:W-:Y:S01]  /*5bf0*/  VIADD R35, R29, 0xffffff98 ;  /* 0xffffff981d237836 */ /* 0x000fe20000000000 */
[----:B------:R-:W-:Y:S01]  /*5c00*/  FSEL R157, R28, -INF , !P1 ;  /* 0xff8000001c9d7808 */ /* 0x000fe20004800000 */
[----:B------:R-:W-:Y:S01]  /*5c10*/  FMUL.FTZ R22, R158, UR4 ;  /* 0x000000049e167c20 */ /* 0x000fe20008410000 */
[----:B------:R-:W-:Y:S01]  /*5c20*/  FSEL R140, R140, -INF , !P4 ;  /* 0xff8000008c8c7808 */ /* 0x000fe20006000000 */
[----:B------:R4:W-:Y:S01]  /*5c30*/  MUFU.TANH R20, R145 ;  /* 0x0000009100147308 */ /* 0x0009e20000002400 */
[----:B---3--:R-:W-:Y:S01]  /*5c40*/  FSEL R141, R141, -INF , !P6 ;  /* 0xff8000008d8d7808 */ /* 0x008fe20007000000 */
[----:B------:R-:W-:Y:S01]  /*5c50*/  HMMA.16816.F32.BF16 R164, R24, R10, R164 ;  /* 0x0000000a18a4723c */ /* 0x000fe200000418a4 */
[----:B------:R-:W-:Y:S01]  /*5c60*/  ISETP.GE.AND P5, PT, R143, R195, PT ;  /* 0x000000c38f00720c */ /* 0x000fe20003fa6270 */
[----:B------:R-:W-:Y:S01]  /*5c70*/  FMUL.FTZ R28, R159, UR4 ;  /* 0x000000049f1c7c20 */ /* 0x000fe20008410000 */
[----:B------:R-:W-:Y:S01]  /*5c80*/  ISETP.GT.AND P1, PT, R134, R143, PT ;  /* 0x0000008f8600720c */ /* 0x000fe20003f24270 */
[----:B------:R-:W-:-:S04]  /*5c90*/  DEPBAR.LE SB0, 0x0 ;  /* 0x000080000000791a */ /* 0x000fc80000000000 */
[----:B------:R-:W3:Y:S01]  /*5ca0*/  MUFU.TANH R144, R144 ;  /* 0x0000009000907308 */ /* 0x000ee20000002400 */
[----:B------:R-:W-:Y:S01]  /*5cb0*/  ISETP.GT.AND P6, PT, R196, R133, PT ;  /* 0x00000085c400720c */ /* 0x000fe20003fc4270 */
[----:B------:R-:W-:Y:S01]  /*5cc0*/  FMUL.FTZ R34, R172, UR4 ;  /* 0x00000004ac227c20 */ /* 0x000fe20008410000 */
[----:B------:R-:W-:Y:S01]  /*5cd0*/  FSEL R23, R140, -INF , !P3 ;  /* 0xff8000008c177808 */ /* 0x000fe20005800000 */
[----:B------:R-:W-:Y:S01]  /*5ce0*/  FMUL.FTZ R174, R174, UR4 ;  /* 0x00000004aeae7c20 */ /* 0x000fe20008410000 */
[----:B------:R-:W-:Y:S01]  /*5cf0*/  ISETP.GE.AND P4, PT, R143, R194, PT ;  /* 0x000000c28f00720c */ /* 0x000fe20003f86270 */
[----:B------:R-:W-:Y:S01]  /*5d00*/  FMUL.FTZ R11, R175, UR4 ;  /* 0x00000004af0b7c20 */ /* 0x000fe20008410000 */
[----:B------:R-:W-:Y:S01]  /*5d10*/  ISETP.GE.AND P3, PT, R133, R195, PT ;  /* 0x000000c38500720c */ /* 0x000fe20003f66270 */
[----:B----4-:R-:W-:Y:S01]  /*5d20*/  FMUL.FTZ R145, R147, UR4 ;  /* 0x0000000493917c20 */ /* 0x010fe20008410000 */
[----:B------:R-:W-:Y:S01]  /*5d30*/  FSEL R141, R141, -INF , !P5 ;  /* 0xff8000008d8d7808 */ /* 0x000fe20006800000 */
[----:B------:R-:W-:Y:S01]  /*5d40*/  MUFU.TANH R30, R30 ;  /* 0x0000001e001e7308 */ /* 0x000fe20000002400 */
[----:B------:R-:W-:-:S02]  /*5d50*/  FSEL R135, R135, -INF , !P1 ;  /* 0xff80000087877808 */ /* 0x000fc40004800000 */
[----:B-1----:R-:W-:Y:S02]  /*5d60*/  FSEL R142, R142, -INF , !P6 ;  /* 0xff8000008e8e7808 */ /* 0x002fe40007000000 */
[----:B------:R-:W-:Y:S02]  /*5d70*/  ISETP.GT.AND P5, PT, R134, R133, PT ;  /* 0x000000858600720c */ /* 0x000fe40003fa4270 */
[----:B------:R-:W-:Y:S01]  /*5d80*/  ISETP.GT.AND P6, PT, R196, R35, PT ;  /* 0x00000023c400720c */ /* 0x000fe20003fc4270 */
[----:B------:R-:W1:Y:S01]  /*5d90*/  MUFU.TANH R145, R145 ;  /* 0x0000009100917308 */ /* 0x000e620000002400 */
[----:B--2---:R-:W-:Y:S01]  /*5da0*/  HMMA.16816.F32.BF16 R184, R12, R16, R184 ;  /* 0x000000100cb8723c */ /* 0x004fe200000418b8 */
[----:B------:R-:W-:Y:S01]  /*5db0*/  VIADD R17, R29, 0xffffff99 ;  /* 0xffffff991d117836 */ /* 0x000fe20000000000 */
[----:B------:R-:W-:Y:S01]  /*5dc0*/  ISETP.GE.AND P1, PT, R133, R194, PT ;  /* 0x000000c28500720c */ /* 0x000fe20003f26270 */
[----:B------:R-:W-:Y:S01]  /*5dd0*/  FMUL.FTZ R16, R173, UR4 ;  /* 0x00000004ad107c20 */ /* 0x000fe20008410000 */
[----:B------:R-:W-:-:S02]  /*5de0*/  FSEL R135, R135, -INF , !P4 ;  /* 0xff80000087877808 */ /* 0x000fc40006000000 */
[----:B------:R-:W-:Y:S01]  /*5df0*/  FSEL R143, R142, -INF , !P3 ;  /* 0xff8000008e8f7808 */ /* 0x000fe20005800000 */
[----:B------:R-:W-:Y:S01]  /*5e00*/  MUFU.TANH R8, R8 ;  /* 0x0000000800087308 */ /* 0x000fe20000002400 */
[----:B------:R-:W-:Y:S01]  /*5e10*/  ISETP.GE.AND P4, PT, R35, R195, PT ;  /* 0x000000c32300720c */ /* 0x000fe20003f86270 */
[----:B------:R-:W-:Y:S01]  /*5e20*/  HMMA.16816.F32.BF16 R164, R12, R18, R164 ;  /* 0x000000120ca4723c */ /* 0x000fe200000418a4 */
[----:B------:R-:W-:Y:S01]  /*5e30*/  ISETP.GT.AND P3, PT, R134, R35, PT ;  /* 0x000000238600720c */ /* 0x000fe20003f64270 */
[C---:B------:R-:W-:Y:S01]  /*5e40*/  VIADD R13, R29.reuse, 0xffffffa8 ;  /* 0xffffffa81d0d7836 */ /* 0x040fe20000000000 */
[----:B------:R-:W-:Y:S01]  /*5e50*/  FSEL R133, R148, -INF , !P5 ;  /* 0xff80000094857808 */ /* 0x000fe20006800000 */
[----:B------:R-:W-:Y:S01]  /*5e60*/  VIADD R15, R29, 0xffffffb0 ;  /* 0xffffffb01d0f7836 */ /* 0x000fe20000000000 */
[----:B-----5:R-:W-:Y:S01]  /*5e70*/  FSEL R32, R32, -INF , !P6 ;  /* 0xff80000020207808 */ /* 0x020fe20007000000 */
[----:B------:R-:W2:Y:S01]  /*5e80*/  MUFU.TANH R22, R22 ;  /* 0x0000001600167308 */ /* 0x000ea20000002400 */
[----:B------:R-:W-:-:S02]  /*5e90*/  ISETP.GT.AND P6, PT, R196, R17, PT ;  /* 0x00000011c400720c */ /* 0x000fc40003fc4270 */
[----:B------:R-:W-:Y:S01]  /*5ea0*/  FSEL R133, R133, -INF , !P1 ;  /* 0xff80000085857808 */ /* 0x000fe20004800000 */
[----:B------:R-:W-:Y:S01]  /*5eb0*/  FMUL.FTZ R184, R184, UR4 ;  /* 0x00000004b8b87c20 */ /* 0x000fe20008410000 */
[----:B------:R-:W-:Y:S01]  /*5ec0*/  FSEL R173, R32, -INF , !P4 ;  /* 0xff80000020ad7808 */ /* 0x000fe20006000000 */
[----:B------:R-:W-:Y:S01]  /*5ed0*/  FMUL.FTZ R185, R185, UR4 ;  /* 0x00000004b9b97c20 */ /* 0x000fe20008410000 */
[----:B---3--:R-:W-:Y:S01]  /*5ee0*/  FSEL R139, R144, -INF , !P3 ;  /* 0xff800000908b7808 */ /* 0x008fe20005800000 */
[----:B------:R-:W3:Y:S01]  /*5ef0*/  MUFU.TANH R28, R28 ;  /* 0x0000001c001c7308 */ /* 0x000ee20000002400 */
[----:B------:R-:W-:Y:S01]  /*5f00*/  ISETP.GE.AND P1, PT, R17, R195, PT ;  /* 0x000000c31100720c */ /* 0x000fe20003f26270 */
[----:B------:R-:W-:Y:S01]  /*5f10*/  FMUL.FTZ R12, R186, UR4 ;  /* 0x00000004ba0c7c20 */ /* 0x000fe20008410000 */
[----:B------:R-:W-:Y:S01]  /*5f20*/  ISETP.GT.AND P4, PT, R134, R17, PT ;  /* 0x000000118600720c */ /* 0x000fe20003f84270 */
[----:B------:R-:W-:Y:S01]  /*5f30*/  FMUL.FTZ R14, R187, UR4 ;  /* 0x00000004bb0e7c20 */ /* 0x000fe20008410000 */
[-C--:B------:R-:W-:Y:S01]  /*5f40*/  ISETP.GE.AND P3, PT, R17, R194.reuse, PT ;  /* 0x000000c21100720c */ /* 0x080fe20003f66270 */
[----:B------:R-:W-:Y:S01]  /*5f50*/  VIADD R17, R29, 0xffffffa0 ;  /* 0xffffffa01d117836 */ /* 0x000fe20000000000 */
[----:B------:R-:W-:Y:S01]  /*5f60*/  ISETP.GE.AND P5, PT, R35, R194, PT ;  /* 0x000000c22300720c */ /* 0x000fe20003fa6270 */
[----:B------:R-:W4:Y:S01]  /*5f70*/  MUFU.TANH R34, R34 ;  /* 0x0000002200227308 */ /* 0x000f220000002400 */
[----:B------:R-:W-:Y:S01]  /*5f80*/  FSEL R20, R20, -INF , !P6 ;  /* 0xff80000014147808 */ /* 0x000fe20007000000 */
[----:B------:R-:W-:Y:S01]  /*5f90*/  FMUL.FTZ R167, R167, UR4 ;  /* 0x00000004a7a77c20 */ /* 0x000fe20008410000 */
[----:B------:R-:W-:Y:S01]  /*5fa0*/  FSEL R139, R139, -INF , !P5 ;  /* 0xff8000008b8b7808 */ /* 0x000fe20006800000 */
[----:B------:R-:W-:Y:S01]  /*5fb0*/  FMUL.FTZ R164, R164, UR4 ;  /* 0x00000004a4a47c20 */ /* 0x000fe20008410000 */
[----:B------:R-:W-:-:S02]  /*5fc0*/  FSEL R177, R20, -INF , !P1 ;  /* 0xff80000014b17808 */ /* 0x000fc40004800000 */
[----:B-1----:R-:W-:Y:S01]  /*5fd0*/  FSEL R137, R145, -INF , !P4 ;  /* 0xff80000091897808 */ /* 0x002fe20006000000 */
[----:B------:R-:W-:Y:S01]  /*5fe0*/  MUFU.TANH R16, R16 ;  /* 0x0000001000107308 */ /* 0x000fe20000002400 */
[----:B------:R-:W-:Y:S02]  /*5ff0*/  ISETP.GT.AND P6, PT, R196, R17, PT ;  /* 0x00000011c400720c */ /* 0x000fe40003fc4270 */
[C---:B------:R-:W-:Y:S02]  /*6000*/  ISETP.GE.AND P5, PT, R17.reuse, R195, PT ;  /* 0x000000c31100720c */ /* 0x040fe40003fa6270 */
[----:B------:R-:W-:Y:S02]  /*6010*/  ISETP.GT.AND P1, PT, R134, R17, PT ;  /* 0x000000118600720c */ /* 0x000fe40003f24270 */
[----:B------:R-:W-:Y:S01]  /*6020*/  ISETP.GE.AND P4, PT, R17, R194, PT ;  /* 0x000000c21100720c */ /* 0x000fe20003f86270 */
[----:B------:R-:W-:Y:S01]  /*6030*/  VIADD R17, R29, 0xffffffa1 ;  /* 0xffffffa11d117836 */ /* 0x000fe20000000000 */
[----:B------:R-:W-:Y:S01]  /*6040*/  FSEL R30, R30, -INF , !P6 ;  /* 0xff8000001e1e7808 */ /* 0x000fe20007000000 */
[----:B------:R-:W1:Y:S01]  /*6050*/  MUFU.TANH R10, R174 ;  /* 0x000000ae000a7308 */ /* 0x000e620000002400 */
[----:B------:R-:W-:Y:S01]  /*6060*/  FSEL R137, R137, -INF , !P3 ;  /* 0xff80000089897808 */ /* 0x000fe20005800000 */
[----:B------:R-:W-:Y:S01]  /*6070*/  BAR.SYNC.DEFER_BLOCKING 0x0 ;  /* 0x0000000000007b1d */ /* 0x000fe20000010000 */
[----:B------:R-:W-:-:S02]  /*6080*/  ISETP.GT.AND P6, PT, R196, R17, PT ;  /* 0x00000011c400720c */ /* 0x000fc40003fc4270 */
[----:B------:R-:W-:Y:S02]  /*6090*/  FSEL R183, R30, -INF , !P5 ;  /* 0xff8000001eb77808 */ /* 0x000fe40006800000 */
[----:B------:R-:W-:Y:S01]  /*60a0*/  ISETP.GE.AND P3, PT, R17, R195, PT ;  /* 0x000000c31100720c */ /* 0x000fe20003f66270 */
[----:B------:R-:W5:Y:S01]  /*60b0*/  MUFU.TANH R11, R11 ;  /* 0x0000000b000b7308 */ /* 0x000f620000002400 */
[----:B------:R-:W-:Y:S02]  /*60c0*/  ISETP.GT.AND P5, PT, R134, R17, PT ;  /* 0x000000118600720c */ /* 0x000fe40003fa4270 */
[----:B--2---:R-:W-:Y:S02]  /*60d0*/  FSEL R22, R22, -INF , !P1 ;  /* 0xff80000016167808 */ /* 0x004fe40004800000 */
[----:B------:R-:W-:Y:S02]  /*60e0*/  FSEL R215, R8, -INF , !P6 ;  /* 0xff80000008d77808 */ /* 0x000fe40007000000 */
[----:B------:R-:W-:Y:S01]  /*60f0*/  FSEL R189, R22, -INF , !P4 ;  /* 0xff80000016bd7808 */ /* 0x000fe20006000000 */
[----:B------:R-:W-:Y:S01]  /*6100*/  MUFU.TANH R8, R185 ;  /* 0x000000b900087308 */ /* 0x000fe20000002400 */
[----:B------:R-:W-:-:S02]  /*6110*/  FSEL R215, R215, -INF , !P3 ;  /* 0xff800000d7d77808 */ /* 0x000fc40005800000 */
[----:B---3--:R-:W-:Y:S02]  /*6120*/  FSEL R28, R28, -INF , !P5 ;  /* 0xff8000001c1c7808 */ /* 0x008fe40006800000 */
[----:B------:R-:W-:Y:S02]  /*6130*/  ISETP.GT.AND P6, PT, R196, R13, PT ;  /* 0x0000000dc400720c */ /* 0x000fe40003fc4270 */
[C---:B------:R-:W-:Y:S01]  /*6140*/  ISETP.GE.AND P4, PT, R13.reuse, R195, PT ;  /* 0x000000c30d00720c */ /* 0x040fe20003f86270 */
[----:B------:R-:W-:Y:S01]  /*6150*/  MUFU.TANH R12, R12 ;  /* 0x0000000c000c7308 */ /* 0x000fe20000002400 */
[----:B------:R-:W-:Y:S02]  /*6160*/  ISETP.GT.AND P3, PT, R134, R13, PT ;  /* 0x0000000d8600720c */ /* 0x000fe40003f64270 */
[-C--:B------:R-:W-:Y:S01]  /*6170*/  ISETP.GE.AND P5, PT, R13, R194.reuse, PT ;  /* 0x000000c20d00720c */ /* 0x080fe20003fa6270 */
[----:B------:R-:W-:Y:S01]  /*6180*/  VIADD R13, R29, 0xffffffa9 ;  /* 0xffffffa91d0d7836 */ /* 0x000fe20000000000 */
[----:B------:R-:W-:-:S02]  /*6190*/  ISETP.GE.AND P1, PT, R17, R194, PT ;  /* 0x000000c21100720c */ /* 0x000fc40003f26270 */
[----:B----4-:R-:W-:Y:S01]  /*61a0*/  FSEL R34, R34, -INF , !P6 ;  /* 0xff80000022227808 */ /* 0x010fe20007000000 */
[----:B------:R-:W2:Y:S01]  /*61b0*/  MUFU.TANH R17, R184 ;  /* 0x000000b800117308 */ /* 0x000ea20000002400 */
[----:B------:R-:W-:Y:S02]  /*61c0*/  ISETP.GT.AND P6, PT, R196, R13, PT ;  /* 0x0000000dc400720c */ /* 0x000fe40003fc4270 */
[----:B------:R-:W-:Y:S02]  /*61d0*/  FSEL R191, R28, -INF , !P1 ;  /* 0xff8000001cbf7808 */ /* 0x000fe40004800000 */
[----:B------:R-:W-:Y:S02]  /*61e0*/  FSEL R213, R34, -INF , !P4 ;  /* 0xff80000022d57808 */ /* 0x000fe40006000000 */
[----:B------:R-:W-:Y:S02]  /*61f0*/  ISETP.GE.AND P1, PT, R13, R195, PT ;  /* 0x000000c30d00720c */ /* 0x000fe40003f26270 */
[----:B------:R-:W-:-:S02]  /*6200*/  ISETP.GT.AND P4, PT, R134, R13, PT ;  /* 0x0000000d8600720c */ /* 0x000fc40003f84270 */
[----:B-1----:R-:W-:Y:S02]  /*6210*/  FSEL R187, R10, -INF , !P3 ;  /* 0xff8000000abb7808 */ /* 0x002fe40005800000 */
[----:B------:R-:W-:Y:S01]  /*6220*/  FSEL R16, R16, -INF , !P6 ;  /* 0xff80000010107808 */ /* 0x000fe20007000000 */
[----:B------:R1:W-:Y:S01]  /*6230*/  MUFU.TANH R10, R14 ;  /* 0x0000000e000a7308 */ /* 0x0003e20000002400 */
[----:B------:R-:W-:Y:S02]  /*6240*/  FSEL R187, R187, -INF , !P5 ;  /* 0xff800000bbbb7808 */ /* 0x000fe40006800000 */
[----:B------:R-:W-:Y:S02]  /*6250*/  FSEL R211, R16, -INF , !P1 ;  /* 0xff80000010d37808 */ /* 0x000fe40004800000 */
[----:B-----5:R-:W-:Y:S02]  /*6260*/  FSEL R11, R11, -INF , !P4 ;  /* 0xff8000000b0b7808 */ /* 0x020fe40006000000 */
[----:B------:R-:W-:-:S02]  /*6270*/  ISETP.GT.AND P6, PT, R196, R15, PT ;  /* 0x0000000fc400720c */ /* 0x000fc40003fc4270 */
[C---:B------:R-:W-:Y:S02]  /*6280*/  ISETP.GE.AND P5, PT, R15.reuse, R195, PT ;  /* 0x000000c30f00720c */ /* 0x040fe40003fa6270 */
[----:B------:R-:W-:Y:S02]  /*6290*/  ISETP.GT.AND P1, PT, R134, R15, PT ;  /* 0x0000000f8600720c */ /* 0x000fe40003f24270 */
[-C--:B------:R-:W-:Y:S01]  /*62a0*/  ISETP.GE.AND P4, PT, R15, R194.reuse, PT ;  /* 0x000000c20f00720c */ /* 0x080fe20003f86270 */
[----:B------:R-:W-:Y:S01]  /*62b0*/  VIADD R15, R29, 0xffffffb1 ;  /* 0xffffffb11d0f7836 */ /* 0x000fe20000000000 */
[----:B--2---:R-:W-:Y:S02]  /*62c0*/  FSEL R17, R17, -INF , !P6 ;  /* 0xff80000011117808 */ /* 0x004fe40007000000 */
[----:B------:R-:W-:Y:S01]  /*62d0*/  ISETP.GE.AND P3, PT, R13, R194, PT ;  /* 0x000000c20d00720c */ /* 0x000fe20003f66270 */
[----:B-1----:R-:W-:Y:S01]  /*62e0*/  FMUL.FTZ R14, R165, UR4 ;  /* 0x00000004a50e7c20 */ /* 0x002fe20008410000 */
[----:B------:R-:W-:Y:S01]  /*62f0*/  ISETP.GT.AND P6, PT, R196, R15, PT ;  /* 0x0000000fc400720c */ /* 0x000fe20003fc4270 */
[----:B------:R-:W-:Y:S01]  /*6300*/  FMUL.FTZ R13, R166, UR4 ;  /* 0x00000004a60d7c20 */ /* 0x000fe20008410000 */
[----:B------:R-:W-:-:S02]  /*6310*/  FSEL R181, R11, -INF , !P3 ;  /* 0xff8000000bb57808 */ /* 0x000fc40005800000 */
[----:B------:R-:W-:Y:S01]  /*6320*/  FSEL R8, R8, -INF , !P6 ;  /* 0xff80000008087808 */ /* 0x000fe20007000000 */
[----:B------:R-:W1:Y:S01]  /*6330*/  MUFU.TANH R11, R167 ;  /* 0x000000a7000b7308 */ /* 0x000e620000002400 */
[----:B------:R-:W-:Y:S02]  /*6340*/  ISETP.GE.AND P3, PT, R15, R195, PT ;  /* 0x000000c30f00720c */ /* 0x000fe40003f66270 */
[----:B------:R-:W-:Y:S02]  /*6350*/  FSEL R151, R17, -INF , !P5 ;  /* 0xff80000011977808 */ /* 0x000fe40006800000 */
[----:B------:R-:W-:Y:S02]  /*6360*/  FSEL R149, R8, -INF , !P3 ;  /* 0xff80000008957808 */ /* 0x000fe40005800000 */
[----:B------:R-:W-:Y:S01]  /*6370*/  FSEL R169, R12, -INF , !P1 ;  /* 0xff8000000ca97808 */ /* 0x000fe20004800000 */
[----:B------:R-:W2:Y:S01]  /*6380*/  MUFU.TANH R8, R14 ;  /* 0x0000000e00087308 */ /* 0x000ea20000002400 */
[----:B------:R-:W-:-:S02]  /*6390*/  ISETP.GT.AND P5, PT, R134, R15, PT ;  /* 0x0000000f8600720c */ /* 0x000fc40003fa4270 */
[----:B------:R-:W-:Y:S01]  /*63a0*/  ISETP.GE.AND P1, PT, R15, R194, PT ;  /* 0x000000c20f00720c */ /* 0x000fe20003f26270 */
[C---:B------:R-:W-:Y:S01]  /*63b0*/  VIADD R15, R29.reuse, 0xffffffb8 ;  /* 0xffffffb81d0f7836 */ /* 0x040fe20000000000 */
[----:B------:R-:W-:Y:S01]  /*63c0*/  FMNMX3.FTZ R16, R132, R31, R153, !PT ;  /* 0x0000001f84107276 */ /* 0x000fe20007810099 */
[----:B------:R-:W-:Y:S01]  /*63d0*/  VIADD R29, R29, 0xffffffb9 ;  /* 0xffffffb91d1d7836 */ /* 0x000fe20000000000 */
[----:B------:R-:W-:Y:S01]  /*63e0*/  FSEL R169, R169, -INF , !P4 ;  /* 0xff800000a9a97808 */ /* 0x000fe20006000000 */
[----:B------:R-:W3:Y:S01]  /*63f0*/  MUFU.TANH R12, R164 ;  /* 0x000000a4000c7308 */ /* 0x000ee20000002400 */
[----:B------:R-:W-:Y:S02]  /*6400*/  FMNMX3.FTZ R16, R16, R155, R157, !PT ;  /* 0x0000009b10107276 */ /* 0x000fe4000781009d */
[----:B------:R-:W-:Y:S02]  /*6410*/  ISETP.GT.AND P4, PT, R134, R29, PT ;  /* 0x0000001d8600720c */ /* 0x000fe40003f84270 */
[----:B------:R-:W-:-:S02]  /*6420*/  FMNMX3.FTZ R18, R3, R21, R33, !PT ;  /* 0x0000001503127276 */ /* 0x000fc40007810021 */
[----:B-1----:R-:W-:Y:S01]  /*6430*/  FSEL R165, R11, -INF , !P4 ;  /* 0xff8000000ba57808 */ /* 0x002fe20006000000 */
[----:B------:R-:W1:Y:S01]  /*6440*/  MUFU.TANH R13, R13 ;  /* 0x0000000d000d7308 */ /* 0x000e620000002400 */
[----:B------:R-:W-:Y:S02]  /*6450*/  FMNMX3.FTZ R16, R16, R141, R143, !PT ;  /* 0x0000008d10107276 */ /* 0x000fe4000781008f */
[C---:B------:R-:W-:Y:S02]  /*6460*/  ISETP.GT.AND P4, PT, R196.reuse, R29, PT ;  /* 0x0000001dc400720c */ /* 0x040fe40003f84270 */
[----:B------:R-:W-:Y:S02]  /*6470*/  ISETP.GT.AND P3, PT, R196, R15, PT ;  /* 0x0000000fc400720c */ /* 0x000fe40003f64270 */
[----:B------:R-:W-:Y:S02]  /*6480*/  FMNMX3.FTZ R18, R18, R9, R23, !PT ;  /* 0x0000000912127276 */ /* 0x000fe40007810017 */
[----:B------:R-:W-:-:S02]  /*6490*/  FMNMX3.FTZ R16, R16, R173, R177, !PT ;  /* 0x000000ad10107276 */ /* 0x000fc400078100b1 */
[----:B--2---:R-:W-:Y:S02]  /*64a0*/  FSEL R145, R8, -INF , !P4 ;  /* 0xff80000008917808 */ /* 0x004fe40006000000 */
[----:B------:R-:W-:Y:S02]  /*64b0*/  ISETP.GT.U32.AND P4, PT, R204, R201, PT ;  /* 0x000000c9cc00720c */ /* 0x000fe40003f84070 */
[----:B------:R-:W-:Y:S02]  /*64c0*/  FSEL R10, R10, -INF , !P5 ;  /* 0xff8000000a0a7808 */ /* 0x000fe40006800000 */
[----:B------:R-:W-:Y:S02]  /*64d0*/  ISETP.GE.AND P5, PT, R15, R195, PT ;  /* 0x000000c30f00720c */ /* 0x000fe40003fa6270 */
[----:B---3--:R-:W-:Y:S02]  /*64e0*/  FSEL R12, R12, -INF , !P3 ;  /* 0xff8000000c0c7808 */ /* 0x008fe40005800000 */
[----:B------:R-:W-:-:S02]  /*64f0*/  FMNMX3.FTZ R18, R18, R135, R133, !PT ;  /* 0x0000008712127276 */ /* 0x000fc40007810085 */
[----:B------:R-:W-:Y:S02]  /*6500*/  FMNMX3.FTZ R16, R16, R183, R215, !PT ;  /* 0x000000b710107276 */ /* 0x000fe400078100d7 */
[----:B------:R-:W-:Y:S02]  /*6510*/  FSEL R147, R12, -INF , !P5 ;  /* 0xff8000000c937808 */ /* 0x000fe40006800000 */
[----:B------:R-:W-:Y:S02]  /*6520*/  ISETP.GE.AND P3, PT, R29, R195, PT ;  /* 0x000000c31d00720c */ /* 0x000fe40003f66270 */
[----:B------:R-:W-:Y:S02]  /*6530*/  FMNMX3.FTZ R8, R18, R139, R137, !PT ;  /* 0x0000008b12087276 */ /* 0x000fe40007810089 */
[----:B------:R-:W-:Y:S02]  /*6540*/  FMNMX3.FTZ R12, R16, R213, R211, !PT ;  /* 0x000000d5100c7276 */ /* 0x000fe400078100d3 */
[----:B------:R-:W-:-:S02]  /*6550*/  ISETP.GT.AND P6, PT, R134, R15, PT ;  /* 0x0000000f8600720c */ /* 0x000fc40003fc4270 */
[----:B------:R-:W-:Y:S02]  /*6560*/  FSEL R145, R145, -INF , !P3 ;  /* 0xff80000091917808 */ /* 0x000fe40005800000 */
[----:B------:R-:W-:Y:S02]  /*6570*/  FMNMX3.FTZ R8, R8, R189, R191, !PT ;  /* 0x000000bd08087276 */ /* 0x000fe400078100bf */
[----:B------:R-:W-:Y:S02]  /*6580*/  FMNMX3.FTZ R12, R12, R151, R149, !PT ;  /* 0x000000970c0c7276 */ /* 0x000fe40007810095 */
[----:B-1----:R-:W-:Y:S02]  /*6590*/  FSEL R167, R13, -INF , !P6 ;  /* 0xff8000000da77808 */ /* 0x002fe40007000000 */
[----:B------:R-:W-:Y:S02]  /*65a0*/  FSEL R171, R10, -INF , !P1 ;  /* 0xff8000000aab7808 */ /* 0x000fe40004800000 */
[----:B------:R-:W-:-:S02]  /*65b0*/  ISETP.GE.AND P6, PT, R15, R194, PT ;  /* 0x000000c20f00720c */ /* 0x000fc40003fc6270 */
[----:B------:R-:W-:Y:S02]  /*65c0*/  ISETP.GE.AND P5, PT, R29, R194, PT ;  /* 0x000000c21d00720c */ /* 0x000fe40003fa6270 */
[----:B------:R-:W-:Y:S02]  /*65d0*/  FMNMX3.FTZ R8, R8, R187, R181, !PT ;  /* 0x000000bb08087276 */ /* 0x000fe400078100b5 */
[----:B------:R-:W-:Y:S01]  /*65e0*/  FMNMX3.FTZ R10, R12, R147, R145, !PT ;  /* 0x000000930c0a7276 */ /* 0x000fe20007810091 */
[----:B------:R-:W-:Y:S08]  /*65f0*/  @!P4 BRA `(.L_x_391) ;  /* 0x000000000054c947 */ /* 0x000ff00003800000 */
        /* <DEDUP_REMOVED lines=21> */
.L_x_391:
[----:B------:R-:W-:Y:S01]  /*6750*/  FSEL R167, R167, -INF , !P6 ;  /* 0xff800000a7a77808 */ /* 0x000fe20007000000 */
[----:B------:R-:W2:Y:S01]  /*6760*/  SHFL.BFLY PT, R13, R10, 0x2, 0x1f ;  /* 0x0c401f000a0d7f89 */ /* 0x000ea200000e0000 */
[----:B------:R-:W-:Y:S01]  /*6770*/  FSEL R165, R165, -INF , !P5 ;  /* 0xff800000a5a57808 */ /* 0x000fe20006800000 */
[----:B------:R-:W3:Y:S01]  /*6780*/  LDCU UR4, c[0x0][0x45c] ;  /* 0x00008b80ff0477ac */ /* 0x000ee20008000800 */
[----:B------:R-:W-:Y:S01]  /*6790*/  FMNMX3.FTZ R8, R8, R169, R171, !PT ;  /* 0x000000a908087276 */ /* 0x000fe200078100ab */
[----:B------:R-:W4:Y:S01]  /*67a0*/  S2UR UR5, SR_CgaCtaId ;  /* 0x00000000000579c3 */ /* 0x000f220000008800 */
[----:B------:R-:W-:Y:S01]  /*67b0*/  MOV R161, 0x20 ;  /* 0x0000002000a17802 */ /* 0x000fe20000000f00 */
[----:B------:R-:W-:Y:S01]  /*67c0*/  UMOV UR6, 0x400 ;  /* 0x0000040000067882 */ /* 0x000fe20000000000 */
[----:B------:R-:W-:Y:S02]  /*67d0*/  FMNMX3.FTZ R12, R8, R167, R165, !PT ;  /* 0x000000a7080c7276 */ /* 0x000fe400078100a5 */
[----:B------:R-:W-:-:S03]  /*67e0*/  SEL R161, R161, 0xffffffe0, !P0 ;  /* 0xffffffe0a1a17807 */ /* 0x000fc60004000000 */
[----:B------:R-:W5:Y:S01]  /*67f0*/  SHFL.BFLY PT, R11, R12, 0x2, 0x1f ;  /* 0x0c401f000c0b7f89 */ /* 0x000f6200000e0000 */
[----:B--2---:R-:W-:Y:S01]  /*6800*/  FMNMX.FTZ R8, R10, R13, !PT ;  /* 0x0000000d0a087209 */ /* 0x004fe20007810000 */
[----:B----4-:R-:W-:-:S04]  /*6810*/  ULEA UR5, UR5, UR6, 0x18 ;  /* 0x0000000605057291 */ /* 0x010fc8000f8ec0ff */
[----:B------:R-:W2:Y:S02]  /*6820*/  SHFL.BFLY PT, R185, R8, 0x1, 0x1f ;  /* 0x0c201f0008b97f89 */ /* 0x000ea400000e0000 */
[----:B------:R-:W-:Y:S02]  /*6830*/  LEA R166, R192, UR5, 0x1 ;  /* 0x00000005c0a67c11 */ /* 0x000fe4000f8e08ff */
[----:B-----5:R-:W-:Y:S02]  /*6840*/  FMNMX.FTZ R11, R12, R11, !PT ;  /* 0x0000000b0c0b7209 */ /* 0x020fe40007810000 */
[----:B------:R-:W-:Y:S01]  /*6850*/  IADD3 R163, PT, PT, R161, R166, RZ ;  /* 0x000000a6a1a37210 */ /* 0x000fe20007ffe0ff */
[----:B-1----:R-:W-:Y:S01]  /*6860*/  LDSM.16.MT88.4 R16, [R166+0x12000] ;  /* 0x01200000a610783b */ /* 0x002fe20000004200 */
[C---:B------:R-:W-:Y:S02]  /*6870*/  IADD3 R20, PT, PT, R166.reuse, 0x12000, RZ ;  /* 0x00012000a6147810 */ /* 0x040fe40007ffe0ff */
[----:B------:R-:W-:Y:S01]  /*6880*/  IADD3 R162, PT, PT, R166, 0x12040, RZ ;  /* 0x00012040a6a27810 */ /* 0x000fe20007ffe0ff */
[----:B------:R-:W1:Y:S01]  /*6890*/  SHFL.BFLY PT, R184, R11, 0x1, 0x1f ;  /* 0x0c201f000bb87f89 */ /* 0x000e6200000e0000 */
[----:B------:R-:W-:-:S03]  /*68a0*/  @P2 IADD3 R162, PT, PT, R20, -0x40, RZ ;  /* 0xffffffc014a22810 */ /* 0x000fc60007ffe0ff */
[----:B------:R-:W4:Y:S01]  /*68b0*/  LDSM.16.MT88.4 R24, [R163+0x12000] ;  /* 0x01200000a318783b */ /* 0x000f220000004200 */
[----:B------:R-:W-:Y:S02]  /*68c0*/  IADD3 R161, PT, PT, R161, R162, RZ ;  /* 0x000000a2a1a17210 */ /* 0x000fe40007ffe0ff */
[----:B--2---:R-:W-:-:S04]  /*68d0*/  FMNMX.FTZ R185, R8, R185, !PT ;  /* 0x000000b908b97209 */ /* 0x004fc80007810000 */
[C---:B------:R-:W-:Y:S01]  /*68e0*/  FSETP.NEU.FTZ.AND P3, PT, R185.reuse, -INF , PT ;  /* 0xff800000b900780b */ /* 0x040fe20003f7d000 */
[----:B---3--:R-:W-:-:S05]  /*68f0*/  FMUL.FTZ R144, R185, UR4 ;  /* 0x00000004b9907c20 */ /* 0x008fca0008410000 */
[----:B------:R-:W-:Y:S02]  /*6900*/  FSEL R144, R144, RZ, P3 ;  /* 0x000000ff90907208 */ /* 0x000fe40001800000 */
[----:B-1----:R-:W-:-:S03]  /*6910*/  FMNMX.FTZ R184, R11, R184, !PT ;  /* 0x000000b80bb87209 */ /* 0x002fc60007810000 */
[--C-:B------:R-:W-:Y:S01]  /*6920*/  FFMA.FTZ R8, R153, UR4, -R144.reuse ;  /* 0x0000000499087c23 */ /* 0x100fe20008010890 */
[--C-:B------:R-:W-:Y:S01]  /*6930*/  FFMA.FTZ R154, R155, UR4, -R144.reuse ;  /* 0x000000049b9a7c23 */ /* 0x100fe20008010890 */
[----:B------:R-:W-:Y:S01]  /*6940*/  FSEL R11, R185, RZ, P3 ;  /* 0x000000ffb90b7208 */ /* 0x000fe20001800000 */
[--C-:B------:R-:W-:Y:S01]  /*6950*/  FFMA.FTZ R153, R157, UR4, -R144.reuse ;  /* 0x000000049d997c23 */ /* 0x100fe20008010890 */
[C---:B------:R-:W-:Y:S01]  /*6960*/  FMUL.FTZ R164, R184.reuse, UR4 ;  /* 0x00000004b8a47c20 */ /* 0x040fe20008410000 */
[----:B------:R-:W-:Y:S01]  /*6970*/  FSETP.NEU.FTZ.AND P1, PT, R184, -INF , PT ;  /* 0xff800000b800780b */ /* 0x000fe20003f3d000 */
[----:B------:R1:W-:Y:S01]  /*6980*/  MUFU.EX2 R155, R8 ;  /* 0x00000008009b7308 */ /* 0x0003e20000000800 */
[--C-:B------:R-:W-:Y:S01]  /*6990*/  FFMA.FTZ R160, R31, UR4, -R144.reuse ;  /* 0x000000041fa07c23 */ /* 0x100fe20008010890 */
[--C-:B------:R-:W-:Y:S01]  /*69a0*/  FFMA.FTZ R168, R177, UR4, -R144.reuse ;  /* 0x00000004b1a87c23 */ /* 0x100fe20008010890 */
[----:B------:R-:W-:Y:S01]  /*69b0*/  FSEL R164, R164, RZ, P1 ;  /* 0x000000ffa4a47208 */ /* 0x000fe20000800000 */
[----:B------:R-:W-:Y:S01]  /*69c0*/  MUFU.EX2 R154, R154 ;  /* 0x0000009a009a7308 */ /* 0x000fe20000000800 */
[--C-:B------:R-:W-:Y:S01]  /*69d0*/  FFMA.FTZ R170, R141, UR4, -R144.reuse ;  /* 0x000000048daa7c23 */ /* 0x100fe20008010890 */
[--C-:B------:R-:W-:Y:S01]  /*69e0*/  FFMA.FTZ R175, R143, UR4, -R144.reuse ;  /* 0x000000048faf7c23 */ /* 0x100fe20008010890 */
[----:B------:R-:W-:Y:S01]  /*69f0*/  FFMA.FTZ R173, R173, UR4, -R144 ;  /* 0x00000004adad7c23 */ /* 0x000fe20008010890 */
[--C-:B------:R-:W-:Y:S01]  /*6a00*/  FFMA.FTZ R156, R9, UR4, -R164.reuse ;  /* 0x00000004099c7c23 */ /* 0x100fe200080108a4 */
[----:B------:R-:W-:Y:S01]  /*6a10*/  FADD.FTZ R9, R132, -R11 ;  /* 0x8000000b84097221 */ /* 0x000fe20000010000 */
[--C-:B------:R-:W-:Y:S01]  /*6a20*/  FFMA.FTZ R152, R33, UR4, -R164.reuse ;  /* 0x0000000421987c23 */ /* 0x100fe200080108a4 */
[--C-:B------:R-:W-:Y:S01]  /*6a30*/  FFMA.FTZ R158, R21, UR4, -R164.reuse ;  /* 0x00000004159e7c23 */ /* 0x100fe200080108a4 */
[----:B------:R-:W2:Y:S01]  /*6a40*/  LDSM.16.MT88.4 R32, [R162] ;  /* 0x00000000a220783b */ /* 0x000ea20000004200 */
[----:B------:R-:W-:Y:S01]  /*6a50*/  FMUL.FTZ R159, R9, UR4 ;  /* 0x00000004099f7c20 */ /* 0x000fe20008410000 */
[----:B-1----:R-:W-:Y:S01]  /*6a60*/  FSEL R8, R184, RZ, P1 ;  /* 0x000000ffb8087208 */ /* 0x002fe20000800000 */
[--C-:B------:R-:W-:Y:S01]  /*6a70*/  FFMA.FTZ R23, R23, UR4, -R164.reuse ;  /* 0x0000000417177c23 */ /* 0x100fe200080108a4 */
[----:B------:R-:W1:Y:S01]  /*6a80*/  MUFU.EX2 R160, R160 ;  /* 0x000000a000a07308 */ /* 0x000e620000000800 */
[--C-:B------:R-:W-:Y:S01]  /*6a90*/  FFMA.FTZ R177, R135, UR4, -R164.reuse ;  /* 0x0000000487b17c23 */ /* 0x100fe200080108a4 */
[----:B------:R-:W-:Y:S01]  /*6aa0*/  FFMA.FTZ R174, R133, UR4, -R164 ;  /* 0x0000000485ae7c23 */ /* 0x000fe200080108a4 */
[----:B------:R-:W-:Y:S01]  /*6ab0*/  FADD.FTZ R8, R3, -R8 ;  /* 0x8000000803087221 */ /* 0x000fe20000010000 */
[----:B------:R-:W3:Y:S01]  /*6ac0*/  MUFU.EX2 R159, R159 ;  /* 0x0000009f009f7308 */ /* 0x000ee20000000800 */
[--C-:B------:R-:W-:Y:S01]  /*6ad0*/  FFMA.FTZ R172, R139, UR4, -R164.reuse ;  /* 0x000000048bac7c23 */ /* 0x100fe200080108a4 */
[----:B------:R-:W-:Y:S01]  /*6ae0*/  FFMA.FTZ R179, R137, UR4, -R164 ;  /* 0x0000000489b37c23 */ /* 0x000fe200080108a4 */
[----:B------:R-:W-:Y:S01]  /*6af0*/  FMUL.FTZ R157, R8, UR4 ;  /* 0x00000004089d7c20 */ /* 0x000fe20008410000 */
[----:B------:R-:W5:Y:S01]  /*6b00*/  MUFU.EX2 R153, R153 ;  /* 0x0000009900997308 */ /* 0x000f620000000800 */
[----:B------:R-:W-:Y:S01]  /*6b10*/  LDSM.16.MT88.4 R140, [R162+0x800] ;  /* 0x00080000a28c783b */ /* 0x000fe20000004200 */
[--C-:B------:R-:W-:Y:S01]  /*6b20*/  FFMA.FTZ R183, R183, UR4, -R144.reuse ;  /* 0x00000004b7b77c23 */ /* 0x100fe20008010890 */
[--C-:B------:R-:W-:Y:S01]  /*6b30*/  FFMA.FTZ R176, R215, UR4, -R144.reuse ;  /* 0x00000004d7b07c23 */ /* 0x100fe20008010890 */
[----:B------:R-:W-:Y:S01]  /*6b40*/  MUFU.EX2 R158, R158 ;  /* 0x0000009e009e7308 */ /* 0x000fe20000000800 */
[----:B------:R-:W-:Y:S01]  /*6b50*/  LDSM.16.MT88.4 R136, [R161+0x800] ;  /* 0x00080000a188783b */ /* 0x000fe20000004200 */
[----:B-1----:R-:W-:Y:S01]  /*6b60*/  F2FP.BF16.F32.PACK_AB R8, R155, R160 ;  /* 0x000000a09b08723e */ /* 0x002fe200000010ff */
[----:B------:R-:W-:Y:S01]  /*6b70*/  FFMA.FTZ R178, R211, UR4, -R144 ;  /* 0x00000004d3b27c23 */ /* 0x000fe20008010890 */
[----:B------:R-:W1:Y:S01]  /*6b80*/  MUFU.EX2 R157, R157 ;  /* 0x0000009d009d7308 */ /* 0x000e620000000800 */
[----:B------:R-:W-:Y:S01]  /*6b90*/  LDSM.16.MT88.4 R132, [R163+0x14800] ;  /* 0x01480000a384783b */ /* 0x000fe20000004200 */
[-C--:B---3--:R-:W-:Y:S01]  /*6ba0*/  FMUL.FTZ R28, R116, R159.reuse ;  /* 0x0000009f741c7220 */ /* 0x088fe20000410000 */
[-C--:B------:R-:W-:Y:S01]  /*6bb0*/  FMUL.FTZ R29, R117, R159.reuse ;  /* 0x0000009f751d7220 */ /* 0x080fe20000410000 */
[----:B------:R-:W3:Y:S01]  /*6bc0*/  MUFU.EX2 R152, R152 ;  /* 0x0000009800987308 */ /* 0x000ee20000000800 */
[-C--:B------:R-:W-:Y:S01]  /*6bd0*/  FMUL.FTZ R20, R120, R159.reuse ;  /* 0x0000009f78147220 */ /* 0x080fe20000410000 */
[----:B-----5:R-:W-:Y:S01]  /*6be0*/  F2FP.BF16.F32.PACK_AB R10, R153, R154 ;  /* 0x0000009a990a723e */ /* 0x020fe200000010ff */
[-C--:B------:R-:W-:Y:S01]  /*6bf0*/  FMUL.FTZ R21, R121, R159.reuse ;  /* 0x0000009f79157220 */ /* 0x080fe20000410000 */
[----:B------:R-:W-:Y:S01]  /*6c00*/  MUFU.EX2 R156, R156 ;  /* 0x0000009c009c7308 */ /* 0x000fe20000000800 */
[-C--:B------:R-:W-:Y:S01]  /*6c10*/  FMUL.FTZ R108, R108, R159.reuse ;  /* 0x0000009f6c6c7220 */ /* 0x080fe20000410000 */
[-C--:B------:R-:W-:Y:S01]  /*6c20*/  FMUL.FTZ R109, R109, R159.reuse ;  /* 0x0000009f6d6d7220 */ /* 0x080fe20000410000 */
[-C--:B------:R-:W-:Y:S01]  /*6c30*/  FMUL.FTZ R104, R104, R159.reuse ;  /* 0x0000009f68687220 */ /* 0x080fe20000410000 */
[----:B------:R-:W5:Y:S01]  /*6c40*/  MUFU.EX2 R3, R23 ;  /* 0x0000001700037308 */ /* 0x000f620000000800 */
[----:B------:R-:W-:Y:S01]  /*6c50*/  FMUL.FTZ R105, R105, R159 ;  /* 0x0000009f69697220 */ /* 0x000fe20000410000 */
[-C--:B-1----:R-:W-:Y:S01]  /*6c60*/  FMUL.FTZ R30, R118, R157.reuse ;  /* 0x0000009d761e7220 */ /* 0x082fe20000410000 */
[-C--:B------:R-:W-:Y:S01]  /*6c70*/  FMUL.FTZ R31, R119, R157.reuse ;  /* 0x0000009d771f7220 */ /* 0x080fe20000410000 */
[-C--:B------:R-:W-:Y:S01]  /*6c80*/  FMUL.FTZ R22, R122, R157.reuse ;  /* 0x0000009d7a167220 */ /* 0x080fe20000410000 */
[----:B------:R-:W1:Y:S01]  /*6c90*/  LDSM.16.MT88.4 R116, [R161] ;  /* 0x00000000a174783b */ /* 0x000e620000004200 */
[----:B---3--:R-:W-:Y:S01]  /*6ca0*/  F2FP.BF16.F32.PACK_AB R9, R152, R158 ;  /* 0x0000009e9809723e */ /* 0x008fe200000010ff */
[-C--:B------:R-:W-:Y:S01]  /*6cb0*/  FMUL.FTZ R110, R110, R157.reuse ;  /* 0x0000009d6e6e7220 */ /* 0x080fe20000410000 */
[-C--:B------:R-:W-:Y:S01]  /*6cc0*/  FMUL.FTZ R111, R111, R157.reuse ;  /* 0x0000009d6f6f7220 */ /* 0x080fe20000410000 */
[-C--:B------:R-:W-:Y:S01]  /*6cd0*/  FMUL.FTZ R106, R106, R157.reuse ;  /* 0x0000009d6a6a7220 */ /* 0x080fe20000410000 */
[----:B------:R-:W-:Y:S01]  /*6ce0*/  FMUL.FTZ R107, R107, R157 ;  /* 0x0000009d6b6b7220 */ /* 0x000fe20000410000 */
[-C--:B------:R-:W-:Y:S01]  /*6cf0*/  FMUL.FTZ R100, R100, R159.reuse ;  /* 0x0000009f64647220 */ /* 0x080fe20000410000 */
[----:B------:R-:W-:Y:S01]  /*6d00*/  FMUL.FTZ R101, R101, R159 ;  /* 0x0000009f65657220 */ /* 0x000fe20000410000 */
[-C--:B------:R-:W-:Y:S01]  /*6d10*/  FMUL.FTZ R102, R102, R157.reuse ;  /* 0x0000009d66667220 */ /* 0x080fe20000410000 */
[----:B-----5:R-:W-:Y:S01]  /*6d20*/  F2FP.BF16.F32.PACK_AB R11, R3, R156 ;  /* 0x0000009c030b723e */ /* 0x020fe200000010ff */
[-C--:B------:R-:W-:Y:S01]  /*6d30*/  FMUL.FTZ R23, R123, R157.reuse ;  /* 0x0000009d7b177220 */ /* 0x080fe20000410000 */
[----:B------:R-:W-:Y:S01]  /*6d40*/  FMUL.FTZ R103, R103, R157 ;  /* 0x0000009d67677220 */ /* 0x000fe20000410000 */
[-C--:B------:R-:W-:Y:S01]  /*6d50*/  FMUL.FTZ R36, R36, R159.reuse ;  /* 0x0000009f24247220 */ /* 0x080fe20000410000 */
[----:B------:R-:W-:Y:S01]  /*6d60*/  FMUL.FTZ R37, R37, R159 ;  /* 0x0000009f25257220 */ /* 0x000fe20000410000 */
[-C--:B------:R-:W-:Y:S01]  /*6d70*/  FMUL.FTZ R38, R38, R157.reuse ;  /* 0x0000009d26267220 */ /* 0x080fe20000410000 */
[----:B------:R-:W-:Y:S01]  /*6d80*/  FMUL.FTZ R39, R39, R157 ;  /* 0x0000009d27277220 */ /* 0x000fe20000410000 */
[-C--:B------:R-:W-:Y:S01]  /*6d90*/  FMUL.FTZ R40, R40, R159.reuse ;  /* 0x0000009f28287220 */ /* 0x080fe20000410000 */
[C---:B----4-:R-:W-:Y:S01]  /*6da0*/  HMMA.16816.F32.BF16 R20, R8.reuse, R24, R20 ;  /* 0x000000180814723c */ /* 0x050fe20000041814 */
        /* <DEDUP_REMOVED lines=13> */
[----:B------:R-:W3:Y:S01]  /*6e80*/  LDSM.16.MT88.4 R112, [R166+0x14000] ;  /* 0x01400000a670783b */ /* 0x000ee20000004200 */
[----:B------:R-:W-:Y:S01]  /*6e90*/  FMUL.FTZ R49, R49, R159 ;  /* 0x0000009f31317220 */ /* 0x000fe20000410000 */
[-C--:B------:R-:W-:Y:S01]  /*6ea0*/  FMUL.FTZ R50, R50, R157.reuse ;  /* 0x0000009d32327220 */ /* 0x080fe20000410000 */
[----:B------:R-:W-:Y:S01]  /*6eb0*/  FMUL.FTZ R51, R51, R157 ;  /* 0x0000009d33337220 */ /* 0x000fe20000410000 */
[-C--:B------:R-:W-:Y:S01]  /*6ec0*/  FMUL.FTZ R52, R52, R159.reuse ;  /* 0x0000009f34347220 */ /* 0x080fe20000410000 */
[C---:B--2---:R-:W-:Y:S01]  /*6ed0*/  HMMA.16816.F32.BF16 R28, R8.reuse, R32, R28 ;  /* 0x00000020081c723c */ /* 0x044fe2000004181c */
        /* <DEDUP_REMOVED lines=34> */
[C---:B---3--:R-:W-:Y:S01]  /*7100*/  HMMA.16816.F32.BF16 R36, R8.reuse, R112, R36 ;  /* 0x000000700824723c */ /* 0x048fe20000041824 */
[-C--:B------:R-:W-:Y:S01]  /*7110*/  FMUL.FTZ R82, R82, R157.reuse ;  /* 0x0000009d52527220 */ /* 0x080fe20000410000 */
[----:B------:R-:W-:Y:S01]  /*7120*/  FMUL.FTZ R83, R83, R157 ;  /* 0x0000009d53537220 */ /* 0x000fe20000410000 */
[----:B------:R-:W-:Y:S01]  /*7130*/  MUFU.EX2 R170, R170 ;  /* 0x000000aa00aa7308 */ /* 0x000fe20000000800 */
[-C--:B------:R-:W-:Y:S01]  /*7140*/  FMUL.FTZ R12, R128, R159.reuse ;  /* 0x0000009f800c7220 */ /* 0x080fe20000410000 */
[----:B------:R-:W-:Y:S01]  /*7150*/  FMUL.FTZ R13, R129, R159 ;  /* 0x0000009f810d7220 */ /* 0x000fe20000410000 */
[-C--:B------:R-:W-:Y:S01]  /*7160*/  FMUL.FTZ R14, R130, R157.reuse ;  /* 0x0000009d820e7220 */ /* 0x080fe20000410000 */
[----:B------:R-:W3:Y:S01]  /*7170*/  MUFU.EX2 R175, R175 ;  /* 0x000000af00af7308 */ /* 0x000ee20000000800 */
[C---:B------:R-:W-:Y:S01]  /*7180*/  HMMA.16816.F32.BF16 R40, R8.reuse, R114, R40 ;  /* 0x000000720828723c */ /* 0x040fe20000041828 */
[----:B------:R-:W4:Y:S01]  /*7190*/  LDSM.16.MT88.4 R112, [R161+0x2000] ;  /* 0x00200000a170783b */ /* 0x000f220000004200 */
        /* <DEDUP_REMOVED lines=9> */
[----:B------:R-:W-:Y:S01]  /*7230*/  MUFU.EX2 R177, R177 ;  /* 0x000000b100b17308 */ /* 0x000fe20000000800 */
[----:B------:R-:W-:Y:S01]  /*7240*/  FMUL.FTZ R85, R85, R159 ;  /* 0x0000009f55557220 */ /* 0x000fe20000410000 */
[-C--:B------:R-:W-:Y:S01]  /*7250*/  FMUL.FTZ R86, R86, R157.reuse ;  /* 0x0000009d56567220 */ /* 0x080fe20000410000 */
[----:B------:R-:W-:Y:S01]  /*7260*/  FMUL.FTZ R87, R87, R157 ;  /* 0x0000009d57577220 */ /* 0x000fe20000410000 */
[----:B------:R-:W2:Y:S01]  /*7270*/  MUFU.EX2 R174, R174 ;  /* 0x000000ae00ae7308 */ /* 0x000ea20000000800 */
[C---:B------:R-:W-:Y:S01]  /*7280*/  HMMA.16816.F32.BF16 R48, R8.reuse, R110, R48 ;  /* 0x0000006e0830723c */ /* 0x040fe20000041830 */
[----:B------:R-:W5:Y:S01]  /*7290*/  LDSM.16.MT88.4 R108, [R166+0x16000] ;  /* 0x01600000a66c783b */ /* 0x000f620000004200 */
[-C--:B------:R-:W-:Y:S01]  /*72a0*/  FMUL.FTZ R88, R88, R159.reuse ;  /* 0x0000009f58587220 */ /* 0x080fe20000410000 */
[----:B------:R-:W-:Y:S01]  /*72b0*/  MUFU.EX2 R172, R172 ;  /* 0x000000ac00ac7308 */ /* 0x000fe20000000800 */
[----:B------:R-:W-:Y:S01]  /*72c0*/  FMUL.FTZ R89, R89, R159 ;  /* 0x0000009f59597220 */ /* 0x000fe20000410000 */
[-C--:B------:R-:W-:Y:S01]  /*72d0*/  FMUL.FTZ R90, R90, R157.reuse ;  /* 0x0000009d5a5a7220 */ /* 0x080fe20000410000 */
[----:B------:R-:W-:Y:S01]  /*72e0*/  FMUL.FTZ R91, R91, R157 ;  /* 0x0000009d5b5b7220 */ /* 0x000fe20000410000 */
[----:B------:R-:W2:Y:S01]  /*72f0*/  MUFU.EX2 R179, R179 ;  /* 0x000000b300b37308 */ /* 0x000ea20000000800 */
        /* <DEDUP_REMOVED lines=11> */
[--C-:B------:R-:W-:Y:S01]  /*73b0*/  FFMA.FTZ R180, R189, UR4, -R164.reuse ;  /* 0x00000004bdb47c23 */ /* 0x100fe200080108a4 */
[----:B------:R-:W-:Y:S01]  /*73c0*/  FFMA.FTZ R182, R181, UR4, -R164 ;  /* 0x00000004b5b67c23 */ /* 0x000fe200080108a4 */
[----:B------:R-:W-:Y:S01]  /*73d0*/  LDSM.16.MT88.4 R128, [R162+0x2800] ;  /* 0x00280000a280783b */ /* 0x000fe20000004200 */
[----:B------:R-:W-:Y:S01]  /*73e0*/  FFMA.FTZ R213, R213, UR4, -R144 ;  /* 0x00000004d5d57c23 */ /* 0x000fe20008010890 */
[----:B------:R-:W-:Y:S01]  /*73f0*/  FFMA.FTZ R191, R191, UR4, -R164 ;  /* 0x00000004bfbf7c23 */ /* 0x000fe200080108a4 */
[C---:B------:R-:W-:Y:S01]  /*7400*/  HMMA.16816.F32.BF16 R12, R8.reuse, R16, R12 ;  /* 0x00000010080c723c */ /* 0x040fe2000004180c */
[----:B------:R-:W-:Y:S01]  /*7410*/  LDSM.16.MT88.4 R120, [R161+0x2800] ;  /* 0x00280000a178783b */ /* 0x000fe20000004200 */
[----:B------:R-:W-:Y:S01]  /*7420*/  MUFU.EX2 R183, R183 ;  /* 0x000000b700b77308 */ /* 0x000fe20000000800 */
[--C-:B------:R-:W-:Y:S01]  /*7430*/  FFMA.FTZ R189, R151, UR4, -R144.reuse ;  /* 0x0000000497bd7c23 */ /* 0x100fe20008010890 */
[--C-:B------:R-:W-:Y:S01]  /*7440*/  FFMA.FTZ R186, R149, UR4, -R144.reuse ;  /* 0x0000000495ba7c23 */ /* 0x100fe20008010890 */
[----:B------:R-:W-:Y:S01]  /*7450*/  FFMA.FTZ R188, R147, UR4, -R144 ;  /* 0x0000000493bc7c23 */ /* 0x000fe20008010890 */
[----:B------:R-:W2:Y:S01]  /*7460*/  MUFU.EX2 R176, R176 ;  /* 0x000000b000b07308 */ /* 0x000ea20000000800 */
[----:B------:R-:W-:Y:S01]  /*7470*/  LDSM.16.MT88.4 R148, [R166+0x13800] ;  /* 0x01380000a694783b */ /* 0x000fe20000004200 */
[C---:B----4-:R-:W-:Y:S01]  /*7480*/  HMMA.16816.F32.BF16 R60, R8.reuse, R112, R60 ;  /* 0x00000070083c723c */ /* 0x050fe2000004183c */
[--C-:B------:R-:W-:Y:S01]  /*7490*/  FFMA.FTZ R190, R171, UR4, -R164.reuse ;  /* 0x00000004abbe7c23 */ /* 0x100fe200080108a4 */
[----:B------:R-:W-:Y:S01]  /*74a0*/  MUFU.EX2 R211, R213 ;  /* 0x000000d500d37308 */ /* 0x000fe20000000800 */
[--C-:B------:R-:W-:Y:S01]  /*74b0*/  FFMA.FTZ R165, R165, UR4, -R164.reuse ;  /* 0x00000004a5a57c23 */ /* 0x100fe200080108a4 */
[----:B------:R-:W-:Y:S01]  /*74c0*/  FFMA.FTZ R167, R167, UR4, -R164 ;  /* 0x00000004a7a77c23 */ /* 0x000fe200080108a4 */
[----:B------:R-:W-:Y:S01]  /*74d0*/  FFMA.FTZ R160, R207, R159, R160 ;  /* 0x0000009fcfa07223 */ /* 0x000fe200000100a0 */
[----:B------:R-:W-:Y:S01]  /*74e0*/  MUFU.EX2 R178, R178 ;  /* 0x000000b200b27308 */ /* 0x000fe20000000800 */
[----:B------:R-:W-:Y:S01]  /*74f0*/  FFMA.FTZ R157, R205, R157, R158 ;  /* 0x0000009dcd9d7223 */ /* 0x000fe2000001009e */
[----:B------:R-:W-:Y:S01]  /*7500*/  HMMA.16816.F32.BF16 R64, R8, R114, R64 ;  /* 0x000000720840723c */ /* 0x000fe20000041840 */
[----:B------:R-:W4:Y:S01]  /*7510*/  LDSM.16.MT88.4 R112, [R162+0x4000] ;  /* 0x00400000a270783b */ /* 0x000f220000004200 */
[----:B------:R-:W-:Y:S01]  /*7520*/  MUFU.EX2 R180, R180 ;  /* 0x000000b400b47308 */ /* 0x000fe20000000800 */
[----:B------:R-:W-:Y:S01]  /*7530*/  FADD.FTZ R155, R155, R160 ;  /* 0x000000a09b9b7221 */ /* 0x000fe20000010000 */
[----:B------:R-:W-:-:S02]  /*7540*/  FADD.FTZ R157, R152, R157 ;  /* 0x0000009d989d7221 */ /* 0x000fc40000010000 */
[----:B------:R-:W-:Y:S01]  /*7550*/  MUFU.EX2 R182, R182 ;  /* 0x000000b600b67308 */ /* 0x000fe20000000800 */
[----:B------:R-:W-:Y:S01]  /*7560*/  FADD.FTZ R154, R154, R155 ;  /* 0x0000009b9a9a7221 */ /* 0x000fe20000010000 */
[C---:B-----5:R-:W-:Y:S01]  /*7570*/  HMMA.16816.F32.BF16 R68, R8.reuse, R108, R68 ;  /* 0x0000006c0844723c */ /* 0x060fe20000041844 */
[----:B------:R-:W-:Y:S01]  /*7580*/  FADD.FTZ R156, R156, R157 ;  /* 0x0000009d9c9c7221 */ /* 0x000fe20000010000 */
[----:B------:R-:W-:Y:S01]  /*7590*/  MUFU.EX2 R189, R189 ;  /* 0x000000bd00bd7308 */ /* 0x000fe20000000800 */
[----:B------:R-:W-:Y:S02]  /*75a0*/  FADD.FTZ R153, R153, R154 ;  /* 0x0000009a99997221 */ /* 0x000fe40000010000 */
[----:B------:R-:W-:Y:S01]  /*75b0*/  FADD.FTZ R156, R3, R156 ;  /* 0x0000009c039c7221 */ /* 0x000fe20000010000 */
[----:B------:R-:W-:Y:S01]  /*75c0*/  MUFU.EX2 R186, R186 ;  /* 0x000000ba00ba7308 */ /* 0x000fe20000000800 */
[----:B------:R-:W-:Y:S01]  /*75d0*/  MOV R3, R184 ;  /* 0x000000b800037202 */ /* 0x000fe20000000f00 */
[C---:B------:R-:W-:Y:S01]  /*75e0*/  HMMA.16816.F32.BF16 R72, R8.reuse, R110, R72 ;  /* 0x0000006e0848723c */ /* 0x040fe20000041848 */
[----:B------:R-:W5:Y:S01]  /*75f0*/  LDSM.16.MT88.4 R108, [R161+0x4000] ;  /* 0x00400000a16c783b */ /* 0x000f620000004200 */
[----:B------:R-:W-:Y:S04]  /*7600*/  MUFU.EX2 R188, R188 ;  /* 0x000000bc00bc7308 */ /* 0x000fe80000000800 */
[----:B------:R-:W-:Y:S02]  /*7610*/  MUFU.EX2 R190, R190 ;  /* 0x000000be00be7308 */ /* 0x000fe40000000800 */
[C---:B-1----:R-:W-:Y:S02]  /*7620*/  HMMA.16816.F32.BF16 R76, R8.reuse, R116, R76 ;  /* 0x00000074084c723c */ /* 0x042fe4000004184c */
[----:B------:R-:W-:Y:S06]  /*7630*/  MUFU.EX2 R165, R165 ;  /* 0x000000a500a57308 */ /* 0x000fec0000000800 */
[C---:B------:R-:W-:Y:S01]  /*7640*/  HMMA.16816.F32.BF16 R80, R8.reuse, R118, R80 ;  /* 0x000000760850723c */ /* 0x040fe20000041850 */
[----:B------:R-:W1:Y:S07]  /*7650*/  LDSM.16.MT88.4 R116, [R163+0x12800] ;  /* 0x01280000a374783b */ /* 0x000e6e0000004200 */
[C---:B------:R-:W-:Y:S01]  /*7660*/  HMMA.16816.F32.BF16 R16, R8.reuse, R18, R124 ;  /* 0x000000120810723c */ /* 0x040fe2000004187c */
[----:B------:R-:W-:Y:S07]  /*7670*/  LDSM.16.MT88.4 R124, [R166+0x14800] ;  /* 0x01480000a67c783b */ /* 0x000fee0000004200 */
[C---:B----4-:R-:W-:Y:S08]  /*7680*/  HMMA.16816.F32.BF16 R84, R8.reuse, R112, R84 ;  /* 0x000000700854723c */ /* 0x050ff00000041854 */
[C---:B------:R-:W-:Y:S01]  /*7690*/  HMMA.16816.F32.BF16 R88, R8.reuse, R114, R88 ;  /* 0x000000720858723c */ /* 0x040fe20000041858 */
[----:B------:R-:W4:Y:S07]  /*76a0*/  LDSM.16.MT88.4 R112, [R166+0x12800] ;  /* 0x01280000a670783b */ /* 0x000f2e0000004200 */
[C---:B-----5:R-:W-:Y:S08]  /*76b0*/  HMMA.16816.F32.BF16 R92, R8.reuse, R108, R92 ;  /* 0x0000006c085c723c */ /* 0x060ff0000004185c */
[----:B------:R-:W-:Y:S01]  /*76c0*/  HMMA.16816.F32.BF16 R8, R8, R110, R96 ;  /* 0x0000006e0808723c */ /* 0x000fe20000041860 */
[----:B---3--:R-:W-:Y:S01]  /*76d0*/  F2FP.BF16.F32.PACK_AB R96, R175, R170 ;  /* 0x000000aaaf60723e */ /* 0x008fe200000010ff */
[----:B------:R-:W3:Y:S01]  /*76e0*/  LDSM.16.MT88.4 R108, [R166+0x16800] ;  /* 0x01680000a66c783b */ /* 0x000ee20000004200 */
        /* <DEDUP_REMOVED lines=8> */
[----:B-1----:R-:W-:Y:S01]  /*7770*/  HMMA.16816.F32.BF16 R20, R96, R116, R20 ;  /* 0x000000746014723c */ /* 0x002fe20000041814 */
[----:B------:R-:W-:Y:S01]  /*7780*/  FADD.FTZ R172, R172, R177 ;  /* 0x000000b1acac7221 */ /* 0x000fe20000010000 */
[----:B------:R-:W-:-:S03]  /*7790*/  FADD.FTZ R168, R168, R173 ;  /* 0x000000ada8a87221 */ /* 0x000fc60000010000 */
[----:B------:R-:W-:-:S03]  /*77a0*/  FADD.FTZ R179, R179, R172 ;  /* 0x000000acb3b37221 */ /* 0x000fc60000010000 */
[C---:B------:R-:W-:Y:S01]  /*77b0*/  HMMA.16816.F32.BF16 R24, R96.reuse, R118, R24 ;  /* 0x000000766018723c */ /* 0x040fe20000041818 */
[----:B------:R-:W1:Y:S07]  /*77c0*/  LDSM.16.MT88.4 R116, [R162+0x4800] ;  /* 0x00480000a274783b */ /* 0x000e6e0000004200 */
[C---:B----4-:R-:W-:Y:S08]  /*77d0*/  HMMA.16816.F32.BF16 R12, R96.reuse, R112, R12 ;  /* 0x00000070600c723c */ /* 0x050ff0000004180c */
[C---:B------:R-:W-:Y:S01]  /*77e0*/  HMMA.16816.F32.BF16 R16, R96.reuse, R114, R16 ;  /* 0x000000726010723c */ /* 0x040fe20000041810 */
[----:B------:R-:W2:Y:S07]  /*77f0*/  LDSM.16.MT88.4 R112, [R163+0x16800] ;  /* 0x01680000a370783b */ /* 0x000eae0000004200 */
[C---:B------:R-:W-:Y:S08]  /*7800*/  HMMA.16816.F32.BF16 R36, R96.reuse, R124, R36 ;  /* 0x0000007c6024723c */ /* 0x040ff00000041824 */
[C---:B------:R-:W-:Y:S01]  /*7810*/  HMMA.16816.F32.BF16 R40, R96.reuse, R126, R40 ;  /* 0x0000007e6028723c */ /* 0x040fe20000041828 */
[----:B------:R-:W4:Y:S07]  /*7820*/  LDSM.16.MT88.4 R124, [R161+0x4800] ;  /* 0x00480000a17c783b */ /* 0x000f2e0000004200 */
[----:B---3--:R-:W-:Y:S01]  /*7830*/  HMMA.16816.F32.BF16 R68, R96, R108, R68 ;  /* 0x0000006c6044723c */ /* 0x008fe20000041844 */
[----:B------:R-:W-:-:S02]  /*7840*/  FFMA.FTZ R108, R187, UR4, -R164 ;  /* 0x00000004bb6c7c23 */ /* 0x000fc400080108a4 */
[----:B------:R-:W3:Y:S04]  /*7850*/  MUFU.EX2 R187, R191 ;  /* 0x000000bf00bb7308 */ /* 0x000ee80000000800 */
[----:B------:R5:W3:Y:S01]  /*7860*/  MUFU.EX2 R181, R108 ;  /* 0x0000006c00b57308 */ /* 0x000ae20000000800 */
        /* <DEDUP_REMOVED lines=21> */
[C---:B------:R-:W-:Y:S01]  /*79c0*/  HMMA.16816.F32.BF16 R80, R96.reuse, R114, R80 ;  /* 0x000000726050723c */ /* 0x040fe20000041850 */
[----:B------:R-:W2:Y:S07]  /*79d0*/  LDSM.16.MT88.4 R112, [R166+0x13000] ;  /* 0x01300000a670783b */ /* 0x000eae0000004200 */
[C---:B----4-:R-:W-:Y:S08]  /*79e0*/  HMMA.16816.F32.BF16 R92, R96.reuse, R124, R92 ;  /* 0x0000007c605c723c */ /* 0x050ff0000004185c */
[----:B------:R-:W-:Y:S01]  /*79f0*/  HMMA.16816.F32.BF16 R96, R96, R126, R8 ;  /* 0x0000007e6060723c */ /* 0x000fe20000041808 */
[----:B------:R-:W4:Y:S01]  /*7a00*/  LDSM.16.MT88.4 R124, [R163+0x15000] ;  /* 0x01500000a37c783b */ /* 0x000f220000004200 */
[----:B------:R-:W-:Y:S01]  /*7a10*/  F2FP.BF16.F32.PACK_AB R8, R176, R183 ;  /* 0x000000b7b008723e */ /* 0x000fe200000010ff */
[----:B------:R-:W-:Y:S01]  /*7a20*/  FADD.FTZ R183, R183, R168 ;  /* 0x000000a8b7b77221 */ /* 0x000fe20000010000 */
[C---:B---3--:R-:W-:Y:S01]  /*7a30*/  F2FP.BF16.F32.PACK_AB R9, R187.reuse, R180 ;  /* 0x000000b4bb09723e */ /* 0x048fe200000010ff */
        /* <DEDUP_REMOVED lines=9> */
[----:B------:R-:W-:-:S06]  /*7ad0*/  FADD.FTZ R182, R182, R181 ;  /* 0x000000b5b6b67221 */ /* 0x000fcc0000010000 */
[C---:B------:R-:W-:Y:S01]  /*7ae0*/  HMMA.16816.F32.BF16 R24, R8.reuse, R118, R24 ;  /* 0x000000760818723c */ /* 0x040fe20000041818 */
[----:B------:R-:W1:Y:S07]  /*7af0*/  LDSM.16.MT88.4 R116, [R162+0x5000] ;  /* 0x00500000a274783b */ /* 0x000e6e0000004200 */
[C---:B--2---:R-:W-:Y:S08]  /*7b00*/  HMMA.16816.F32.BF16 R12, R8.reuse, R112, R12 ;  /* 0x00000070080c723c */ /* 0x044ff0000004180c */
        /* <DEDUP_REMOVED lines=8> */
[C---:B-1----:R-:W-:Y:S08]  /*7b90*/  HMMA.16816.F32.BF16 R84, R8.reuse, R116, R84 ;  /* 0x000000740854723c */ /* 0x042ff00000041854 */
[C---:B------:R-:W-:Y:S01]  /*7ba0*/  HMMA.16816.F32.BF16 R88, R8.reuse, R118, R88 ;  /* 0x000000760858723c */ /* 0x040fe20000041858 */
[----:B------:R-:W1:Y:S07]  /*7bb0*/  LDSM.16.MT88.4 R116, [R163+0x13800] ;  /* 0x01380000a374783b */ /* 0x000e6e0000004200 */
        /* <DEDUP_REMOVED lines=10> */
[----:B--2---:R-:W-:Y:S07]  /*7c60*/  LDSM.16.MT88.4 R108, [R163+0x17800] ;  /* 0x01780000a36c783b */ /* 0x004fee0000004200 */
        /* <DEDUP_REMOVED lines=11> */
[----:B------:R-:W2:Y:S07]  /*7d20*/  LDSM.16.MT88.4 R112, [R163+0x15800] ;  /* 0x01580000a370783b */ /* 0x000eae0000004200 */
        /* <DEDUP_REMOVED lines=9> */
[----:B------:R-:W-:Y:S01]  /*7dc0*/  FADD.FTZ R171, R190, R171 ;  /* 0x000000abbeab7221 */ /* 0x000fe20000010000 */
[----:B------:R-:W-:Y:S01]  /*7dd0*/  MOV R186, R204 ;  /* 0x000000cc00ba7202 */ /* 0x000fe20000000f00 */
[----:B------:R-:W-:-:S02]  /*7de0*/  FADD.FTZ R188, R188, R189 ;  /* 0x000000bdbcbc7221 */ /* 0x000fc40000010000 */
        /* <DEDUP_REMOVED lines=9> */
[C---:B-1----:R-:W-:Y:S01]  /*7e80*/  HMMA.16816.F32.BF16 R120, R8.reuse, R116, R20 ;  /* 0x000000740878723c */ /* 0x042fe20000041814 */
[----:B------:R-:W1:Y:S07]  /*7e90*/  LDSM.16.MT88.4 R20, [R161+0x5800] ;  /* 0x00580000a114783b */ /* 0x000e6e0000004200 */
[C---:B--2---:R-:W-:Y:S08]  /*7ea0*/  HMMA.16816.F32.BF16 R44, R8.reuse, R112, R44 ;  /* 0x00000070082c723c */ /* 0x044ff0000004182c */
        /* <DEDUP_REMOVED lines=17> */
[C---:B-1----:R-:W-:Y:S08]  /*7fc0*/  HMMA.16816.F32.BF16 R92, R8.reuse, R20, R92 ;  /* 0x00000014085c723c */ /* 0x042ff0000004185c */
        /* <DEDUP_REMOVED lines=10> */
[----:B------:R-:W2:Y:S01]  /*8070*/  LDCU UR4, c[0x0][0x50c] ;  /* 0x0000a180ff0477ac */ /* 0x000ea20008000800 */
        /* <DEDUP_REMOVED lines=13> */
[-C--:B------:R-:W-:Y:S01]  /*8150*/  LEA R18, P3, R12, R198.reuse, 0x7 ;  /* 0x000000c60c127211 */ /* 0x080fe200078638ff */
        /* <DEDUP_REMOVED lines=24> */
[----:B------:R-:W1:Y:S04]  /*82e0*/  LDSM.16.M88.4 R132, [R189+UR5+0xc000] ;  /* 0x00c00005bd84783b */ /* 0x000e680008000200 */
[----:B------:R-:W3:Y:S04]  /*82f0*/  LDSM.16.M88.4 R28, [R189+UR5+0xc800] ;  /* 0x00c80005bd1c783b */ /* 0x000ee80008000200 */
[----:B------:R-:W4:Y:S04]  /*8300*/  LDSM.16.M88.4 R160, [R189+UR5+0xd000] ;  /* 0x00d00005bda0783b */ /* 0x000f280008000200 */
[----:B------:R-:W-:Y:S04]  /*8310*/  LDSM.16.M88.4 R24, [R204] ;  /* 0x00000000cc18783b */ /* 0x000fe80000000200 */
[----:B------:R-:W5:Y:S04]  /*8320*/  LDSM.16.M88.4 R12, [R187+0xc000] ;  /* 0x00c00000bb0c783b */ /* 0x000f680000000200 */
[----:B------:R-:W2:Y:S04]  /*8330*/  LDSM.16.M88.4 R136, [R189+UR5+0xd800] ;  /* 0x00d80005bd88783b */ /* 0x000ea80008000200 */
[----:B------:R-:W2:Y:S04]  /*8340*/  LDSM.16.M88.4 R20, [R187+0xc800] ;  /* 0x00c80000bb14783b */ /* 0x000ea80000000200 */
[----:B------:R-:W2:Y:S04]  /*8350*/  LDSM.16.M88.4 R8, [R187+0xd000] ;  /* 0x00d00000bb08783b */ /* 0x000ea80000000200 */
[----:B------:R-:W2:Y:S04]  /*8360*/  LDSM.16.M88.4 R172, [R187+0xd800] ;  /* 0x00d80000bbac783b */ /* 0x000ea80000000200 */
[----:B------:R-:W-:Y:S01]  /*8370*/  LDSM.16.M88.4 R140, [R3+0xc000] ;  /* 0x00c00000038c783b */ /* 0x000fe20000000200 */
[C---:B-1----:R-:W-:Y:S03]  /*8380*/  HMMA.16816.F32.BF16 R16, R152.reuse, R132, RZ ;  /* 0x000000849810723c */ /* 0x042fe600000418ff */
[----:B------:R-:W-:Y:S04]  /*8390*/  LDSM.16.M88.4 R168, [R3+0xc800] ;  /* 0x00c8000003a8783b */ /* 0x000fe80000000200 */
[----:B------:R-:W-:Y:S01]  /*83a0*/  LDSM.16.M88.4 R148, [R3+0xd000] ;  /* 0x00d000000394783b */ /* 0x000fe20000000200 */
[C---:B------:R-:W-:Y:S03]  /*83b0*/  HMMA.16816.F32.BF16 R132, R152.reuse, R134, RZ ;  /* 0x000000869884723c */ /* 0x040fe600000418ff */
[----:B------:R-:W-:Y:S04]  /*83c0*/  LDSM.16.M88.4 R144, [R188+0xc800] ;  /* 0x00c80000bc90783b */ /* 0x000fe80000000200 */
[----:B------:R-:W-:Y:S01]  /*83d0*/  LDSM.16.M88.4 R176, [R191+0x4000] ;  /* 0x00400000bfb0783b */ /* 0x000fe20000000200 */
[C---:B---3--:R-:W-:Y:S03]  /*83e0*/  HMMA.16816.F32.BF16 R32, R152.reuse, R28, RZ ;  /* 0x0000001c9820723c */ /* 0x048fe600000418ff */
[----:B------:R-:W-:Y:S04]  /*83f0*/  LDSM.16.M88.4 R180, [R188+0xe000] ;  /* 0x00e00000bcb4783b */ /* 0x000fe80000000200 */
[----:B------:R-:W0:Y:S01]  /*8400*/  LDGDEPBAR ;  /* 0x00000000000079af */ /* 0x000e220000000000 */
[C---:B----4-:R-:W-:Y:S08]  /*8410*/  HMMA.16816.F32.BF16 R164, R152.reuse, R160, RZ ;  /* 0x000000a098a4723c */ /* 0x050ff000000418ff */
[C---:B------:R-:W-:Y:S08]  /*8420*/  HMMA.16816.F32.BF16 R28, R152.reuse, R30, RZ ;  /* 0x0000001e981c723c */ /* 0x040ff000000418ff */
[----:B------:R-:W-:Y:S08]  /*8430*/  HMMA.16816.F32.BF16 R160, R152, R162, RZ ;  /* 0x000000a298a0723c */ /* 0x000ff000000418ff */
[C---:B-----5:R-:W-:Y:S08]  /*8440*/  HMMA.16816.F32.BF16 R16, R24.reuse, R12, R16 ;  /* 0x0000000c1810723c */ /* 0x060ff00000041810 */
[----:B------:R-:W-:Y:S01]  /*8450*/  HMMA.16816.F32.BF16 R132, R24, R14, R132 ;  /* 0x0000000e1884723c */ /* 0x000fe20000041884 */
[----:B------:R-:W1:Y:S07]  /*8460*/  LDSM.16.M88.4 R12, [R191] ;  /* 0x00000000bf0c783b */ /* 0x000e6e0000000200 */
[C---:B--2---:R-:W-:Y:S08]  /*8470*/  HMMA.16816.F32.BF16 R156, R152.reuse, R136, RZ ;  /* 0x00000088989c723c */ /* 0x044ff000000418ff */
[----:B------:R-:W-:Y:S01]  /*8480*/  HMMA.16816.F32.BF16 R152, R152, R138, RZ ;  /* 0x0000008a9898723c */ /* 0x000fe200000418ff */
[----:B------:R-:W2:Y:S07]  /*8490*/  LDSM.16.M88.4 R136, [R3+0xd800] ;  /* 0x00d800000388783b */ /* 0x000eae0000000200 */
[C---:B------:R-:W-:Y:S08]  /*84a0*/  HMMA.16816.F32.BF16 R32, R24.reuse, R20, R32 ;  /* 0x000000141820723c */ /* 0x040ff00000041820 */
[C---:B------:R-:W-:Y:S01]  /*84b0*/  HMMA.16816.F32.BF16 R28, R24.reuse, R22, R28 ;  /* 0x00000016181c723c */ /* 0x040fe2000004181c */
[----:B------:R-:W-:Y:S07]  /*84c0*/  LDSM.16.M88.4 R20, [R190] ;  /* 0x00000000be14783b */ /* 0x000fee0000000200 */
[C---:B------:R-:W-:Y:S08]  /*84d0*/  HMMA.16816.F32.BF16 R164, R24.reuse, R8, R164 ;  /* 0x0000000818a4723c */ /* 0x040ff000000418a4 */
[C---:B------:R-:W-:Y:S01]  /*84e0*/  HMMA.16816.F32.BF16 R160, R24.reuse, R10, R160 ;  /* 0x0000000a18a0723c */ /* 0x040fe200000418a0 */
[----:B------:R-:W3:Y:S07]  /*84f0*/  LDSM.16.M88.4 R8, [R188+0xc000] ;  /* 0x00c00000bc08783b */ /* 0x000eee0000000200 */
[C---:B------:R-:W-:Y:S08]  /*8500*/  HMMA.16816.F32.BF16 R156, R24.reuse, R172, R156 ;  /* 0x000000ac189c723c */ /* 0x040ff0000004189c */
[----:B------:R-:W-:Y:S01]  /*8510*/  HMMA.16816.F32.BF16 R152, R24, R174, R152 ;  /* 0x000000ae1898723c */ /* 0x000fe20000041898 */
[----:B------:R-:W4:Y:S04]  /*8520*/  LDSM.16.M88.4 R24, [R188+0xd000] ;  /* 0x00d00000bc18783b */ /* 0x000f280000000200 */
[----:B------:R-:W-:Y:S03]  /*8530*/  LDSM.16.M88.4 R172, [R3+0xf000] ;  /* 0x00f0000003ac783b */ /* 0x000fe60000000200 */
        /* <DEDUP_REMOVED lines=12> */
[----:B------:R-:W-:Y:S03]  /*8600*/  LDSM.16.M88.4 R136, [R189+UR5+0xe800] ;  /* 0x00e80005bd88783b */ /* 0x000fe60008000200 */
[C---:B---3--:R-:W-:Y:S08]  /*8610*/  HMMA.16816.F32.BF16 R16, R20.reuse, R8, R16 ;  /* 0x000000081410723c */ /* 0x048ff00000041810 */
[C---:B------:R-:W-:Y:S01]  /*8620*/  HMMA.16816.F32.BF16 R132, R20.reuse, R10, R132 ;  /* 0x0000000a1484723c */ /* 0x040fe20000041884 */
[----:B------:R-:W2:Y:S07]  /*8630*/  LDSM.16.M88.4 R8, [R189+UR5+0xe000] ;  /* 0x00e00005bd08783b */ /* 0x000eae0008000200 */
[C---:B----4-:R-:W-:Y:S08]  /*8640*/  HMMA.16816.F32.BF16 R164, R20.reuse, R24, R164 ;  /* 0x0000001814a4723c */ /* 0x050ff000000418a4 */
[C---:B------:R-:W-:Y:S01]  /*8650*/  HMMA.16816.F32.BF16 R160, R20.reuse, R26, R160 ;  /* 0x0000001a14a0723c */ /* 0x040fe200000418a0 */
[----:B------:R-:W3:Y:S07]  /*8660*/  LDSM.16.M88.4 R24, [R189+UR5+0xf800] ;  /* 0x00f80005bd18783b */ /* 0x000eee0008000200 */
[C---:B------:R-:W-:Y:S08]  /*8670*/  HMMA.16816.F32.BF16 R32, R20.reuse, R144, R32 ;  /* 0x000000901420723c */ /* 0x040ff00000041820 */
[C---:B------:R-:W-:Y:S01]  /*8680*/  HMMA.16816.F32.BF16 R28, R20.reuse, R146, R28 ;  /* 0x00000092141c723c */ /* 0x040fe2000004181c */
[----:B------:R-:W4:Y:S07]  /*8690*/  LDSM.16.M88.4 R144, [R189+UR5+0xf000] ;  /* 0x00f00005bd90783b */ /* 0x000f2e0008000200 */
[C---:B-1----:R-:W-:Y:S08]  /*86a0*/  HMMA.16816.F32.BF16 R156, R20.reuse, R140, R156 ;  /* 0x0000008c149c723c */ /* 0x042ff0000004189c */
[----:B------:R-:W-:Y:S01]  /*86b0*/  HMMA.16816.F32.BF16 R152, R20, R142, R152 ;  /* 0x0000008e1498723c */ /* 0x000fe20000041898 */
[----:B------:R-:W-:Y:S04]  /*86c0*/  LDSM.16.M88.4 R20, [R204+0x4000] ;  /* 0x00400000cc14783b */ /* 0x000fe80000000200 */
[----:B------:R-:W-:Y:S03]  /*86d0*/  LDSM.16.M88.4 R140, [R187+0xe000] ;  /* 0x00e00000bb8c783b */ /* 0x000fe60000000200 */
[C---:B--2---:R-:W-:Y:S08]  /*86e0*/  HMMA.16816.F32.BF16 R16, R12.reuse, R8, R16 ;  /* 0x000000080c10723c */ /* 0x044ff00000041810 */
[C---:B------:R-:W-:Y:S01]  /*86f0*/  HMMA.16816.F32.BF16 R132, R12.reuse, R10, R132 ;  /* 0x0000000a0c84723c */ /* 0x040fe20000041884 */
[----:B------:R-:W1:Y:S07]  /*8700*/  LDSM.16.M88.4 R8, [R187+0xe800] ;  /* 0x00e80000bb08783b */ /* 0x000e6e0000000200 */
[C---:B------:R-:W-:Y:S08]  /*8710*/  HMMA.16816.F32.BF16 R32, R12.reuse, R136, R32 ;  /* 0x000000880c20723c */ /* 0x040ff00000041820 */
[C---:B------:R-:W-:Y:S01]  /*8720*/  HMMA.16816.F32.BF16 R28, R12.reuse, R138, R28 ;  /* 0x0000008a0c1c723c */ /* 0x040fe2000004181c */
[----:B------:R-:W2:Y:S07]  /*8730*/  LDSM.16.M88.4 R136, [R187+0xf000] ;  /* 0x00f00000bb88783b */ /* 0x000eae0000000200 */
[C---:B---3--:R-:W-:Y:S08]  /*8740*/  HMMA.16816.F32.BF16 R156, R12.reuse, R24, R156 ;  /* 0x000000180c9c723c */ /* 0x048ff0000004189c */
[C---:B------:R-:W-:Y:S01]  /*8750*/  HMMA.16816.F32.BF16 R152, R12.reuse, R26, R152 ;  /* 0x0000001a0c98723c */ /* 0x040fe20000041898 */
[----:B------:R-:W3:Y:S07]  /*8760*/  LDSM.16.M88.4 R24, [R187+0xf800] ;  /* 0x00f80000bb18783b */ /* 0x000eee0000000200 */
[C---:B----4-:R-:W-:Y:S08]  /*8770*/  HMMA.16816.F32.BF16 R164, R12.reuse, R144, R164 ;  /* 0x000000900ca4723c */ /* 0x050ff000000418a4 */
        /* <DEDUP_REMOVED lines=12> */
[C---:B---3--:R-:W-:Y:S08]  /*8840*/  HMMA.16816.F32.BF16 R156, R20.reuse, R24, R156 ;  /* 0x00000018149c723c */ /* 0x048ff0000004189c */
[----:B------:R-:W-:Y:S01]  /*8850*/  HMMA.16816.F32.BF16 R152, R20, R26, R152 ;  /* 0x0000001a1498723c */ /* 0x000fe20000041898 */
[----:B------:R-:W-:Y:S04]  /*8860*/  LDSM.16.M88.4 R24, [R211+0x8000] ;  /* 0x00800000d318783b */ /* 0x000fe80000000200 */
[----:B------:R-:W2:Y:S03]  /*8870*/  LDSM.16.M88.4 R20, [R189+UR5+0x10000] ;  /* 0x01000005bd14783b */ /* 0x000ea60008000200 */
[C---:B----4-:R-:W-:Y:S08]  /*8880*/  HMMA.16816.F32.BF16 R16, R176.reuse, R12, R16 ;  /* 0x0000000cb010723c */ /* 0x050ff00000041810 */
[C---:B------:R-:W-:Y:S01]  /*8890*/  HMMA.16816.F32.BF16 R132, R176.reuse, R14, R132 ;  /* 0x0000000eb084723c */ /* 0x040fe20000041884 */
[----:B------:R-:W-:Y:S07]  /*88a0*/  LDSM.16.M88.4 R12, [R204+0x8000] ;  /* 0x00800000cc0c783b */ /* 0x000fee0000000200 */
[C---:B-1----:R-:W-:Y:S08]  /*88b0*/  HMMA.16816.F32.BF16 R32, R176.reuse, R8, R32 ;  /* 0x00000008b020723c */ /* 0x042ff00000041820 */
[----:B------:R-:W-:Y:S01]  /*88c0*/  HMMA.16816.F32.BF16 R28, R176, R10, R28 ;  /* 0x0000000ab01c723c */ /* 0x000fe2000004181c */
[----:B------:R-:W1:Y:S07]  /*88d0*/  LDSM.16.M88.4 R8, [R187+0x10000] ;  /* 0x01000000bb08783b */ /* 0x000e6e0000000200 */
[----:B------:R-:W-:Y:S08]  /*88e0*/  HMMA.16816.F32.BF16 R16, R148, R180, R16 ;  /* 0x000000b49410723c */ /* 0x000ff00000041810 */
[C---:B------:R-:W-:Y:S08]  /*88f0*/  HMMA.16816.F32.BF16 R156, R176.reuse, R168, R156 ;  /* 0x000000a8b09c723c */ /* 0x040ff0000004189c */
[----:B------:R-:W-:Y:S01]  /*8900*/  HMMA.16816.F32.BF16 R152, R176, R170, R152 ;  /* 0x000000aab098723c */ /* 0x000fe20000041898 */
[----:B------:R-:W3:Y:S07]  /*8910*/  LDSM.16.M88.4 R168, [R189+UR5+0x10800] ;  /* 0x01080005bda8783b */ /* 0x000eee0008000200 */
[----:B------:R-:W-:Y:S08]  /*8920*/  HMMA.16816.F32.BF16 R132, R148, R182, R132 ;  /* 0x000000b69484723c */ /* 0x000ff00000041884 */
[C---:B------:R-:W-:Y:S08]  /*8930*/  HMMA.16816.F32.BF16 R164, R176.reuse, R172, R164 ;  /* 0x000000acb0a4723c */ /* 0x040ff000000418a4 */
[----:B------:R-:W-:Y:S01]  /*8940*/  HMMA.16816.F32.BF16 R160, R176, R174, R160 ;  /* 0x000000aeb0a0723c */ /* 0x000fe200000418a0 */
[----:B------:R-:W-:Y:S07]  /*8950*/  LDSM.16.M88.4 R172, [R191+0x8000] ;  /* 0x00800000bfac783b */ /* 0x000fee0000000200 */
[C---:B--2---:R-:W-:Y:S01]  /*8960*/  HMMA.16816.F32.BF16 R176, R24.reuse, R20, R16 ;  /* 0x0000001418b0723c */ /* 0x044fe20000041810 */
[----:B------:R-:W2:Y:S07]  /*8970*/  LDSM.16.M88.4 R16, [R3+0x10000] ;  /* 0x010000000310783b */ /* 0x000eae0000000200 */
[----:B------:R-:W-:Y:S01]  /*8980*/  HMMA.16816.F32.BF16 R132, R24, R22, R132 ;  /* 0x000000161884723c */ /* 0x000fe20000041884 */
[----:B------:R-:W4:Y:S07]  /*8990*/  LDSM.16.M88.4 R20, [R187+0x10800] ;  /* 0x01080000bb14783b */ /* 0x000f2e0000000200 */
[C---:B------:R-:W-:Y:S08]  /*89a0*/  HMMA.16816.F32.BF16 R32, R148.reuse, R144, R32 ;  /* 0x000000909420723c */ /* 0x040ff00000041820 */
[C---:B------:R-:W-:Y:S08]  /*89b0*/  HMMA.16816.F32.BF16 R156, R148.reuse, R136, R156 ;  /* 0x00000088949c723c */ /* 0x040ff0000004189c */
[----:B------:R-:W-:Y:S01]  /*89c0*/  HMMA.16816.F32.BF16 R152, R148, R138, R152 ;  /* 0x0000008a9498723c */ /* 0x000fe20000041898 */
[----:B------:R-:W5:Y:S07]  /*89d0*/  LDSM.16.M88.4 R136, [R189+UR5+0x11000] ;  /* 0x01100005bd88783b */ /* 0x000f6e0008000200 */
[C---:B-1----:R-:W-:Y:S08]  /*89e0*/  HMMA.16816.F32.BF16 R176, R12.reuse, R8, R176 ;  /* 0x000000080cb0723c */ /* 0x042ff000000418b0 */
[----:B------:R-:W-:Y:S01]  /*89f0*/  HMMA.16816.F32.BF16 R132, R12, R10, R132 ;  /* 0x0000000a0c84723c */ /* 0x000fe20000041884 */
[----:B------:R-:W1:Y:S07]  /*8a00*/  LDSM.16.M88.4 R8, [R3+0x10800] ;  /* 0x010800000308783b */ /* 0x000e6e0000000200 */
[----:B---3--:R-:W-:Y:S08]  /*8a10*/  HMMA.16816.F32.BF16 R32, R24, R168, R32 ;  /* 0x000000a81820723c */ /* 0x008ff00000041820 */
[C---:B------:R-:W-:Y:S01]  /*8a20*/  HMMA.16816.F32.BF16 R28, R148.reuse, R146, R28 ;  /* 0x00000092941c723c */ /* 0x040fe2000004181c */
[----:B------:R-:W-:Y:S07]  /*8a30*/  LDSM.16.M88.4 R144, [R190+0x8000] ;  /* 0x00800000be90783b */ /* 0x000fee0000000200 */
[C---:B------:R-:W-:Y:S08]  /*8a40*/  HMMA.16816.F32.BF16 R164, R148.reuse, R140, R164 ;  /* 0x0000008c94a4723c */ /* 0x040ff000000418a4 */
[----:B------:R-:W-:Y:S01]  /*8a50*/  HMMA.16816.F32.BF16 R160, R148, R142, R160 ;  /* 0x0000008e94a0723c */ /* 0x000fe200000418a0 */
[----:B------:R-:W3:Y:S04]  /*8a60*/  LDSM.16.M88.4 R140, [R188+0x10000] ;  /* 0x01000000bc8c783b */ /* 0x000ee80000000200 */
[----:B------:R-:W-:Y:S03]  /*8a70*/  LDSM.16.M88.4 R148, [R189+UR5+0x11800] ;  /* 0x01180005bd94783b */ /* 0x000fe60008000200 */
[C---:B--2---:R-:W-:Y:S08]  /*8a80*/  HMMA.16816.F32.BF16 R176, R172.reuse, R16, R176 ;  /* 0x00000010acb0723c */ /* 0x044ff000000418b0 */
[----:B------:R-:W-:Y:S01]  /*8a90*/  HMMA.16816.F32.BF16 R132, R172, R18, R132 ;  /* 0x00000012ac84723c */ /* 0x000fe20000041884 */
[----:B------:R-:W2:Y:S07]  /*8aa0*/  LDSM.16.M88.4 R16, [R188+0x10800] ;  /* 0x01080000bc10783b */ /* 0x000eae0000000200 */
[----:B----4-:R-:W-:Y:S08]  /*8ab0*/  HMMA.16816.F32.BF16 R32, R12, R20, R32 ;  /* 0x000000140c20723c */ /* 0x010ff00000041820 */
[C---:B------:R-:W-:Y:S08]  /*8ac0*/  HMMA.16816.F32.BF16 R28, R24.reuse, R170, R28 ;  /* 0x000000aa181c723c */ /* 0x040ff0000004181c */
[C---:B-----5:R-:W-:Y:S08]  /*8ad0*/  HMMA.16816.F32.BF16 R164, R24.reuse, R136, R164 ;  /* 0x0000008818a4723c */ /* 0x060ff000000418a4 */
[----:B------:R-:W-:Y:S01]  /*8ae0*/  HMMA.16816.F32.BF16 R160, R24, R138, R160 ;  /* 0x0000008a18a0723c */ /* 0x000fe200000418a0 */
[----:B------:R-:W4:Y:S07]  /*8af0*/  LDSM.16.M88.4 R136, [R187+0x11000] ;  /* 0x01100000bb88783b */ /* 0x000f2e0000000200 */
[----:B-1----:R-:W-:Y:S08]  /*8b00*/  HMMA.16816.F32.BF16 R32, R172, R8, R32 ;  /* 0x00000008ac20723c */ /* 0x002ff00000041820 */
[----:B---3--:R-:W-:Y:S08]  /*8b10*/  HMMA.16816.F32.BF16 R176, R144, R140, R176 ;  /* 0x0000008c90b0723c */ /* 0x008ff000000418b0 */
[----:B------:R-:W-:Y:S01]  /*8b20*/  HMMA.16816.F32.BF16 R28, R12, R22, R28 ;  /* 0x000000160c1c723c */ /* 0x000fe2000004181c */
[----:B------:R-:W1:Y:S07]  /*8b30*/  LDSM.16.M88.4 R20, [R3+0x11000] ;  /* 0x011000000314783b */ /* 0x000e6e0000000200 */
[----:B------:R-:W-:Y:S03]  /*8b40*/  HMMA.16816.F32.BF16 R132, R144, R142, R132 ;  /* 0x0000008e9084723c */ /* 0x000fe60000041884 */
[----:B------:R-:W-:Y:S01]  /*8b50*/  FMUL.FTZ R141, R176, UR4 ;  /* 0x00000004b08d7c20 */ /* 0x000fe20008410000 */
[----:B------:R-:W-:Y:S01]  /*8b60*/  FMUL.FTZ R143, R178, UR4 ;  /* 0x00000004b28f7c20 */ /* 0x000fe20008410000 */
[----:B------:R-:W-:Y:S01]  /*8b70*/  FMUL.FTZ R140, R177, UR4 ;  /* 0x00000004b18c7c20 */ /* 0x000fe20008410000 */
[----:B------:R-:W-:-:S02]  /*8b80*/  FMUL.FTZ R142, R179, UR4 ;  /* 0x00000004b38e7c20 */ /* 0x000fc40008410000 */
[----:B--2---:R-:W-:Y:S01]  /*8b90*/  HMMA.16816.F32.BF16 R32, R144, R16, R32 ;  /* 0x000000109020723c */ /* 0x004fe20000041820 */
[----:B------:R-:W-:Y:S01]  /*8ba0*/  IMAD.SHL.U32 R17, R5, 0x2, RZ ;  /* 0x0000000205117824 */ /* 0x000fe200078e00ff */
[----:B------:R-:W2:Y:S04]  /*8bb0*/  MUFU.TANH R141, R141 ;  /* 0x0000008d008d7308 */ /* 0x000ea80000002400 */
[----:B------:R-:W-:Y:S02]  /*8bc0*/  LOP3.LUT R17, R17, 0x6, RZ, 0xc0, !PT ;  /* 0x0000000611117812 */ /* 0x000fe400078ec0ff */
[----:B----4-:R-:W-:Y:S02]  /*8bd0*/  HMMA.16816.F32.BF16 R164, R12, R136, R164 ;  /* 0x000000880ca4723c */ /* 0x010fe400000418a4 */
[----:B------:R-:W3:Y:S01]  /*8be0*/  MUFU.TANH R143, R143 ;  /* 0x0000008f008f7308 */ /* 0x000ee20000002400 */
[----:B------:R-:W-:Y:S01]  /*8bf0*/  FMUL.FTZ R132, R132, UR4 ;  /* 0x0000000484847c20 */ /* 0x000fe20008410000 */
[----:B------:R-:W-:Y:S01]  /*8c00*/  FMUL.FTZ R136, R135, UR4 ;  /* 0x0000000487887c20 */ /* 0x000fe20008410000 */
[----:B------:R-:W-:Y:S01]  /*8c10*/  FMUL.FTZ R134, R134, UR4 ;  /* 0x0000000486867c20 */ /* 0x000fe20008410000 */
[----:B------:R-:W-:-:S02]  /*8c20*/  FMUL.FTZ R133, R133, UR4 ;  /* 0x0000000485857c20 */ /* 0x000fc40008410000 */
[----:B------:R-:W-:Y:S02]  /*8c30*/  HMMA.16816.F32.BF16 R156, R24, R148, R156 ;  /* 0x00000094189c723c */ /* 0x000fe4000004189c */
[----:B------:R4:W-:Y:S01]  /*8c40*/  MUFU.TANH R148, R132 ;  /* 0x0000008400947308 */ /* 0x0009e20000002400 */
[----:B------:R-:W-:Y:S01]  /*8c50*/  FMUL.FTZ R135, R32, UR4 ;  /* 0x0000000420877c20 */ /* 0x000fe20008410000 */
[----:B------:R-:W-:Y:S02]  /*8c60*/  VIADD R32, R196, 0x8 ;  /* 0x00000008c4207836 */ /* 0x000fe40000000000 */
[----:B------:R-:W-:Y:S01]  /*8c70*/  FMUL.FTZ R33, R33, UR4 ;  /* 0x0000000421217c20 */ /* 0x000fe20008410000 */
[----:B------:R-:W-:Y:S01]  /*8c80*/  FMUL.FTZ R35, R35, UR4 ;  /* 0x0000000423237c20 */ /* 0x000fe20008410000 */
[----:B------:R-:W-:Y:S01]  /*8c90*/  HMMA.16816.F32.BF16 R28, R172, R10, R28 ;  /* 0x0000000aac1c723c */ /* 0x000fe2000004181c */
[----:B------:R-:W5:Y:S01]  /*8ca0*/  LDSM.16.M88.4 R8, [R187+0x11800] ;  /* 0x01180000bb08783b */ /* 0x000f620000000200 */
[----:B------:R-:W5:Y:S06]  /*8cb0*/  MUFU.TANH R140, R140 ;  /* 0x0000008c008c7308 */ /* 0x000f6c0000002400 */
[----:B------:R-:W-:Y:S01]  /*8cc0*/  HMMA.16816.F32.BF16 R152, R24, R150, R152 ;  /* 0x000000961898723c */ /* 0x000fe20000041898 */
[----:B------:R-:W5:Y:S01]  /*8cd0*/  LDSM.16.M88.4 R24, [R188+0x11000] ;  /* 0x01100000bc18783b */ /* 0x000f620000000200 */
[----:B------:R-:W5:Y:S01]  /*8ce0*/  MUFU.TANH R142, R142 ;  /* 0x0000008e008e7308 */ /* 0x000f620000002400 */
[----:B----4-:R-:W-:-:S02]  /*8cf0*/  IMAD R132, R2, 0x40, R17 ;  /* 0x0000004002847824 */ /* 0x010fc400078e0211 */
[----:B------:R-:W-:Y:S02]  /*8d00*/  LDSM.16.M88.4 R188, [R188+0x11800] ;  /* 0x01180000bcbc783b */ /* 0x000fe40000000200 */
[----:B------:R-:W-:Y:S01]  /*8d10*/  VIADD R17, R132, 0xffffff40 ;  /* 0xffffff4084117836 */ /* 0x000fe20000000000 */
[----:B-1----:R-:W-:Y:S02]  /*8d20*/  HMMA.16816.F32.BF16 R164, R172, R20, R164 ;  /* 0x00000014aca4723c */ /* 0x002fe400000418a4 */
[----:B------:R-:W1:Y:S01]  /*8d30*/  MUFU.TANH R134, R134 ;  /* 0x0000008600867308 */ /* 0x000e620000002400 */
[----:B------:R-:W-:Y:S01]  /*8d40*/  FMUL.FTZ R21, R34, UR4 ;  /* 0x0000000422157c20 */ /* 0x000fe20008410000 */
[----:B------:R-:W-:Y:S01]  /*8d50*/  VIADD R137, R132, 0xffffff48 ;  /* 0xffffff4884897836 */ /* 0x000fe20000000000 */
[----:B------:R-:W-:Y:S02]  /*8d60*/  ISETP.GT.AND P5, PT, R196, R17, PT ;  /* 0x00000011c400720c */ /* 0x000fe40003fa4270 */
[----:B------:R-:W-:-:S02]  /*8d70*/  ISETP.GE.AND P3, PT, R17, R195, PT ;  /* 0x000000c31100720c */ /* 0x000fc40003f66270 */
[----:B------:R-:W-:Y:S01]  /*8d80*/  ISETP.GT.AND P4, PT, R32, R17, PT ;  /* 0x000000112000720c */ /* 0x000fe20003f84270 */
[----:B------:R-:W-:Y:S01]  /*8d90*/  HMMA.16816.F32.BF16 R28, R144, R18, R28 ;  /* 0x00000012901c723c */ /* 0x000fe2000004181c */
[----:B------:R-:W-:Y:S01]  /*8da0*/  ISETP.GE.AND P1, PT, R17, R194, PT ;  /* 0x000000c21100720c */ /* 0x000fe20003f26270 */
[----:B------:R-:W-:Y:S01]  /*8db0*/  VIADD R17, R132, 0xffffff41 ;  /* 0xffffff4184117836 */ /* 0x000fe20000000000 */
[----:B--2---:R-:W-:Y:S01]  /*8dc0*/  FSEL R20, R141, -INF , !P5 ;  /* 0xff8000008d147808 */ /* 0x004fe20006800000 */
[----:B------:R-:W2:Y:S01]  /*8dd0*/  MUFU.TANH R133, R133 ;  /* 0x0000008500857308 */ /* 0x000ea20000002400 */
[----:B---3--:R-:W-:Y:S02]  /*8de0*/  FSEL R143, R143, -INF , !P4 ;  /* 0xff8000008f8f7808 */ /* 0x008fe40006000000 */
[----:B------:R-:W-:Y:S01]  /*8df0*/  FSEL R20, R20, -INF , !P3 ;  /* 0xff80000014147808 */ /* 0x000fe20005800000 */
[----:B------:R-:W-:Y:S01]  /*8e00*/  HMMA.16816.F32.BF16 R160, R12, R138, R160 ;  /* 0x0000008a0ca0723c */ /* 0x000fe200000418a0 */
[----:B------:R-:W-:-:S02]  /*8e10*/  ISETP.GT.AND P6, PT, R196, R17, PT ;  /* 0x00000011c400720c */ /* 0x000fc40003fc4270 */
[C---:B------:R-:W-:Y:S01]  /*8e20*/  ISETP.GE.AND P5, PT, R17.reuse, R195, PT ;  /* 0x000000c31100720c */ /* 0x040fe20003fa6270 */
[----:B------:R-:W-:Y:S01]  /*8e30*/  MUFU.TANH R136, R136 ;  /* 0x0000008800887308 */ /* 0x000fe20000002400 */
[----:B------:R-:W-:Y:S02]  /*8e40*/  ISETP.GE.AND P3, PT, R17, R194, PT ;  /* 0x000000c21100720c */ /* 0x000fe40003f66270 */
[----:B------:R-:W-:Y:S01]  /*8e50*/  ISETP.GT.AND P4, PT, R32, R17, PT ;  /* 0x000000112000720c */ /* 0x000fe20003f84270 */
[----:B-----5:R-:W-:Y:S01]  /*8e60*/  HMMA.16816.F32.BF16 R156, R12, R8, R156 ;  /* 0x000000080c9c723c */ /* 0x020fe2000004189c */
[----:B------:R3:W4:Y:S01]  /*8e70*/  LDSM.16.M88.4 R16, [R3+0x11800] ;  /* 0x011800000310783b */ /* 0x0007220000000200 */
[----:B------:R-:W-:Y:S01]  /*8e80*/  FSEL R8, R143, -INF , !P1 ;  /* 0xff8000008f087808 */ /* 0x000fe20004800000 */
[----:B------:R-:W-:Y:S01]  /*8e90*/  FMUL.FTZ R9, R28, UR4 ;  /* 0x000000041c097c20 */ /* 0x000fe20008410000 */
[----:B------:R-:W5:Y:S01]  /*8ea0*/  MUFU.TANH R135, R135 ;  /* 0x0000008700877308 */ /* 0x000f620000002400 */
[----:B------:R-:W-:Y:S01]  /*8eb0*/  FSEL R28, R140, -INF , !P6 ;  /* 0xff8000008c1c7808 */ /* 0x000fe20007000000 */
[----:B------:R-:W-:Y:S01]  /*8ec0*/  FMUL.FTZ R29, R29, UR4 ;  /* 0x000000041d1d7c20 */ /* 0x000fe20008410000 */
[-C--:B------:R-:W-:Y:S01]  /*8ed0*/  ISETP.GT.AND P6, PT, R196, R137.reuse, PT ;  /* 0x00000089c400720c */ /* 0x080fe20003fc4270 */
[----:B------:R-:W-:Y:S01]  /*8ee0*/  HMMA.16816.F32.BF16 R164, R144, R24, R164 ;  /* 0x0000001890a4723c */ /* 0x000fe200000418a4 */
[----:B------:R-:W-:Y:S01]  /*8ef0*/  VIADD R25, R132, 0xffffff49 ;  /* 0xffffff4984197836 */ /* 0x000fe20000000000 */
[----:B------:R-:W-:Y:S01]  /*8f00*/  FSEL R142, R142, -INF , !P4 ;  /* 0xff8000008e8e7808 */ /* 0x000fe20006000000 */
[----:B------:R-:W-:Y:S01]  /*8f10*/  FMUL.FTZ R34, R30, UR4 ;  /* 0x000000041e227c20 */ /* 0x000fe20008410000 */
[----:B------:R-:W-:Y:S01]  /*8f20*/  MUFU.TANH R21, R21 ;  /* 0x0000001500157308 */ /* 0x000fe20000002400 */
[----:B------:R-:W-:Y:S01]  /*8f30*/  ISETP.GT.AND P4, PT, R32, R137, PT ;  /* 0x000000892000720c */ /* 0x000fe20003f84270 */
[----:B------:R-:W-:-:S04]  /*8f40*/  DEPBAR.LE SB0, 0x0 ;  /* 0x000080000000791a */ /* 0x000fc80000000000 */
[----:B------:R-:W-:Y:S01]  /*8f50*/  HMMA.16816.F32.BF16 R160, R172, R22, R160 ;  /* 0x00000016aca0723c */ /* 0x000fe200000418a0 */
[----:B------:R-:W-:Y:S01]  /*8f60*/  FSEL R148, R148, -INF , !P6 ;  /* 0xff80000094947808 */ /* 0x000fe20007000000 */
[----:B------:R-:W5:Y:S01]  /*8f70*/  MUFU.TANH R33, R33 ;  /* 0x0000002100217308 */ /* 0x000f620000002400 */
[----:B------:R-:W-:Y:S01]  /*8f80*/  ISETP.GT.AND P6, PT, R196, R25, PT ;  /* 0x00000019c400720c */ /* 0x000fe20003fc4270 */
[----:B------:R-:W-:Y:S01]  /*8f90*/  FMUL.FTZ R23, R31, UR4 ;  /* 0x000000041f177c20 */ /* 0x000fe20008410000 */
[C---:B------:R-:W-:Y:S02]  /*8fa0*/  ISETP.GE.AND P1, PT, R137.reuse, R195, PT ;  /* 0x000000c38900720c */ /* 0x040fe40003f26270 */
[----:B------:R-:W-:Y:S01]  /*8fb0*/  FSEL R28, R28, -INF , !P5 ;  /* 0xff8000001c1c7808 */ /* 0x000fe20006800000 */
[----:B------:R-:W-:Y:S01]  /*8fc0*/  HMMA.16816.F32.BF16 R152, R12, R10, R152 ;  /* 0x0000000a0c98723c */ /* 0x000fe20000041898 */
[----:B-1----:R-:W-:Y:S01]  /*8fd0*/  FSEL R134, R134, -INF , !P4 ;  /* 0xff80000086867808 */ /* 0x002fe20006000000 */
[----:B---3--:R1:W-:Y:S01]  /*8fe0*/  MUFU.TANH R3, R29 ;  /* 0x0000001d00037308 */ /* 0x0083e20000002400 */
[-C--:B------:R-:W-:Y:S01]  /*8ff0*/  ISETP.GE.AND P5, PT, R137, R194.reuse, PT ;  /* 0x000000c28900720c */ /* 0x080fe20003fa6270 */
[----:B------:R-:W-:Y:S01]  /*9000*/  FMUL.FTZ R165, R165, UR4 ;  /* 0x00000004a5a57c20 */ /* 0x000fe20008410000 */
[----:B------:R-:W-:Y:S01]  /*9010*/  ISETP.GT.AND P4, PT, R32, R25, PT ;  /* 0x000000192000720c */ /* 0x000fe20003f84270 */
[----:B------:R-:W-:Y:S01]  /*9020*/  VIADD R11, R132, 0xffffff59 ;  /* 0xffffff59840b7836 */ /* 0x000fe20000000000 */
[----:B--2---:R-:W-:Y:S01]  /*9030*/  FSEL R133, R133, -INF , !P6 ;  /* 0xff80000085857808 */ /* 0x004fe20007000000 */
[----:B------:R-:W-:Y:S01]  /*9040*/  FMUL.FTZ R167, R167, UR4 ;  /* 0x00000004a7a77c20 */ /* 0x000fe20008410000 */
[----:B------:R-:W-:Y:S01]  /*9050*/  FSEL R24, R142, -INF , !P3 ;  /* 0xff8000008e187808 */ /* 0x000fe20005800000 */
[----:B------:R-:W2:Y:S01]  /*9060*/  MUFU.TANH R35, R35 ;  /* 0x0000002300237308 */ /* 0x000ea20000002400 */
[----:B------:R-:W-:Y:S01]  /*9070*/  FSEL R30, R148, -INF , !P1 ;  /* 0xff800000941e7808 */ /* 0x000fe20004800000 */
[----:B------:R-:W-:Y:S01]  /*9080*/  HMMA.16816.F32.BF16 R160, R144, R26, R160 ;  /* 0x0000001a90a0723c */ /* 0x000fe200000418a0 */
[C---:B------:R-:W-:Y:S01]  /*9090*/  ISETP.GE.AND P3, PT, R25.reuse, R195, PT ;  /* 0x000000c31900720c */ /* 0x040fe20003f66270 */
[----:B------:R-:W-:Y:S01]  /*90a0*/  FMUL.FTZ R26, R166, UR4 ;  /* 0x00000004a61a7c20 */ /* 0x000fe20008410000 */
[----:B------:R-:W-:Y:S01]  /*90b0*/  ISETP.GE.AND P1, PT, R25, R194, PT ;  /* 0x000000c21900720c */ /* 0x000fe20003f26270 */
[----:B------:R-:W-:Y:S01]  /*90c0*/  VIADD R13, R132, 0xffffff61 ;  /* 0xffffff61840d7836 */ /* 0x000fe20000000000 */
[----:B------:R-:W-:Y:S01]  /*90d0*/  FSEL R22, R134, -INF , !P5 ;  /* 0xff80000086167808 */ /* 0x000fe20006800000 */
[----:B------:R-:W3:Y:S01]  /*90e0*/  MUFU.TANH R9, R9 ;  /* 0x0000000900097308 */ /* 0x000ee20000002400 */
[----:B------:R-:W-:Y:S01]  /*90f0*/  FSEL R134, R133, -INF , !P3 ;  /* 0xff80000085867808 */ /* 0x000fe20005800000 */
[C---:B-1----:R-:W-:Y:S01]  /*9100*/  VIADD R29, R132.reuse, 0xffffff50 ;  /* 0xffffff50841d7836 */ /* 0x042fe20000000000 */
[----:B----4-:R-:W-:Y:S01]  /*9110*/  HMMA.16816.F32.BF16 R156, R172, R16, R156 ;  /* 0x00000010ac9c723c */ /* 0x010fe2000004189c */
[----:B------:R-:W-:Y:S01]  /*9120*/  VIADD R17, R132, 0xffffff51 ;  /* 0xffffff5184117836 */ /* 0x000fe20000000000 */
[----:B------:R-:W-:-:S02]  /*9130*/  FMNMX3.FTZ R15, R185, R20, R28, !PT ;  /* 0x00000014b90f7276 */ /* 0x000fc4000781001c */
[----:B------:R-:W-:Y:S01]  /*9140*/  ISETP.GT.AND P6, PT, R196, R29, PT ;  /* 0x0000001dc400720c */ /* 0x000fe20003fc4270 */
[----:B------:R1:W4:Y:S01]  /*9150*/  MUFU.TANH R25, R34 ;  /* 0x0000002200197308 */ /* 0x0003220000002400 */
[----:B------:R-:W-:Y:S02]  /*9160*/  ISETP.GE.AND P5, PT, R29, R195, PT ;  /* 0x000000c31d00720c */ /* 0x000fe40003fa6270 */
[----:B-----5:R-:W-:Y:S02]  /*9170*/  FSEL R135, R135, -INF , !P6 ;  /* 0xff80000087877808 */ /* 0x020fe40007000000 */
[-C--:B------:R-:W-:Y:S01]  /*9180*/  ISETP.GE.AND P3, PT, R29, R194.reuse, PT ;  /* 0x000000c21d00720c */ /* 0x080fe20003f66270 */
[----:B------:R-:W-:Y:S01]  /*9190*/  FMUL.FTZ R160, R160, UR4 ;  /* 0x00000004a0a07c20 */ /* 0x000fe20008410000 */
[----:B------:R-:W-:Y:S01]  /*91a0*/  FSEL R140, R135, -INF , !P5 ;  /* 0xff800000878c7808 */ /* 0x000fe20006800000 */
[----:B------:R-:W5:Y:S01]  /*91b0*/  MUFU.TANH R23, R23 ;  /* 0x0000001700177308 */ /* 0x000f620000002400 */
[----:B------:R-:W-:Y:S01]  /*91c0*/  ISETP.GT.AND P6, PT, R196, R17, PT ;  /* 0x00000011c400720c */ /* 0x000fe20003fc4270 */
[----:B------:R-:W-:Y:S01]  /*91d0*/  FMUL.FTZ R162, R162, UR4 ;  /* 0x00000004a2a27c20 */ /* 0x000fe20008410000 */
[----:B------:R-:W-:Y:S01]  /*91e0*/  ISETP.GE.AND P5, PT, R17, R194, PT ;  /* 0x000000c21100720c */ /* 0x000fe20003fa6270 */
[----:B------:R-:W-:Y:S01]  /*91f0*/  FMUL.FTZ R161, R161, UR4 ;  /* 0x00000004a1a17c20 */ /* 0x000fe20008410000 */
[----:B------:R-:W-:-:S02]  /*9200*/  FSEL R33, R33, -INF , !P6 ;  /* 0xff80000021217808 */ /* 0x000fc40007000000 */
[----:B------:R-:W-:Y:S01]  /*9210*/  HMMA.16816.F32.BF16 R156, R144, R188, R156 ;  /* 0x000000bc909c723c */ /* 0x000fe2000004189c */
[----:B------:R-:W-:Y:S01]  /*9220*/  MUFU.TANH R26, R26 ;  /* 0x0000001a001a7308 */ /* 0x000fe20000002400 */
[----:B------:R-:W-:Y:S02]  /*9230*/  FMNMX3.FTZ R15, R15, R30, R134, !PT ;  /* 0x0000001e0f0f7276 */ /* 0x000fe40007810086 */
[----:B-1----:R-:W-:Y:S01]  /*9240*/  FSEL R34, R136, -INF , !P4 ;  /* 0xff80000088227808 */ /* 0x002fe20006000000 */
[----:B------:R-:W-:Y:S01]  /*9250*/  BAR.SYNC.DEFER_BLOCKING 0x0 ;  /* 0x0000000000007b1d */ /* 0x000fe20000010000 */
[----:B------:R-:W-:Y:S01]  /*9260*/  ISETP.GT.AND P4, PT, R32, R29, PT ;  /* 0x0000001d2000720c */ /* 0x000fe20003f84270 */
[----:B------:R-:W-:Y:S01]  /*9270*/  FMUL.FTZ R29, R164, UR4 ;  /* 0x00000004a41d7c20 */ /* 0x000fe20008410000 */
[----:B------:R-:W-:Y:S02]  /*9280*/  FSEL R34, R34, -INF , !P1 ;  /* 0xff80000022227808 */ /* 0x000fe40004800000 */
[----:B------:R-:W-:Y:S01]  /*9290*/  FSEL R136, R21, -INF , !P4 ;  /* 0xff80000015887808 */ /* 0x000fe20006000000 */
[----:B------:R-:W-:Y:S01]  /*92a0*/  MUFU.TANH R10, R167 ;  /* 0x000000a7000a7308 */ /* 0x000fe20000002400 */
[----:B------:R-:W-:-:S02]  /*92b0*/  ISETP.GE.AND P1, PT, R17, R195, PT ;  /* 0x000000c31100720c */ /* 0x000fc40003f26270 */
[----:B------:R-:W-:Y:S01]  /*92c0*/  ISETP.GT.AND P4, PT, R32, R17, PT ;  /* 0x000000112000720c */ /* 0x000fe20003f84270 */
[----:B------:R-:W-:Y:S01]  /*92d0*/  VIADD R17, R132, 0xffffff58 ;  /* 0xffffff5884117836 */ /* 0x000fe20000000000 */
[----:B------:R-:W-:Y:S02]  /*92e0*/  FSEL R136, R136, -INF , !P3 ;  /* 0xff80000088887808 */ /* 0x000fe40005800000 */
[----:B--2---:R-:W-:Y:S01]  /*92f0*/  FSEL R35, R35, -INF , !P4 ;  /* 0xff80000023237808 */ /* 0x004fe20006000000 */
[----:B------:R-:W1:Y:S01]  /*9300*/  MUFU.TANH R29, R29 ;  /* 0x0000001d001d7308 */ /* 0x000e620000002400 */
[----:B------:R-:W-:Y:S01]  /*9310*/  ISETP.GT.AND P6, PT, R196, R17, PT ;  /* 0x00000011c400720c */ /* 0x000fe20003fc4270 */
[----:B------:R-:W-:Y:S01]  /*9320*/  FMUL.FTZ R12, R156, UR4 ;  /* 0x000000049c0c7c20 */ /* 0x000fe20008410000 */
[----:B------:R-:W-:Y:S01]  /*9330*/  ISETP.GE.AND P3, PT, R17, R195, PT ;  /* 0x000000c31100720c */ /* 0x000fe20003f66270 */
[----:B------:R-:W-:Y:S01]  /*9340*/  FMUL.FTZ R157, R157, UR4 ;  /* 0x000000049d9d7c20 */ /* 0x000fe20008410000 */
[----:B------:R-:W-:Y:S01]  /*9350*/  ISETP.GT.AND P4, PT, R32, R17, PT ;  /* 0x000000112000720c */ /* 0x000fe20003f84270 */
[----:B------:R-:W-:Y:S01]  /*9360*/  FMUL.FTZ R159, R159, UR4 ;  /* 0x000000049f9f7c20 */ /* 0x000fe20008410000 */
[----:B---3--:R-:W-:Y:S01]  /*9370*/  FSEL R9, R9, -INF , !P6 ;  /* 0xff80000009097808 */ /* 0x008fe20007000000 */
[----:B------:R-:W2:Y:S01]  /*9380*/  MUFU.TANH R21, R165 ;  /* 0x000000a500157308 */ /* 0x000ea20000002400 */
[----:B------:R-:W-:-:S02]  /*9390*/  FSEL R176, R33, -INF , !P1 ;  /* 0xff80000021b07808 */ /* 0x000fc40004800000 */
[----:B------:R-:W-:Y:S02]  /*93a0*/  ISETP.GE.AND P1, PT, R17, R194, PT ;  /* 0x000000c21100720c */ /* 0x000fe40003f26270 */
[----:B------:R-:W-:Y:S01]  /*93b0*/  FSEL R138, R35, -INF , !P5 ;  /* 0xff800000238a7808 */ /* 0x000fe20006800000 */
[----:B------:R-:W-:Y:S01]  /*93c0*/  HMMA.16816.F32.BF16 R16, R172, R18, R152 ;  /* 0x00000012ac10723c */ /* 0x000fe20000041898 */
[----:B------:R-:W-:Y:S01]  /*93d0*/  FSEL R210, R9, -INF , !P3 ;  /* 0xff80000009d27808 */ /* 0x000fe20005800000 */
[----:B------:R-:W-:Y:S01]  /*93e0*/  MUFU.TANH R162, R162 ;  /* 0x000000a200a27308 */ /* 0x000fe20000002400 */
[----:B----4-:R-:W-:Y:S02]  /*93f0*/  FSEL R25, R25, -INF , !P4 ;  /* 0xff80000019197808 */ /* 0x010fe40006000000 */
[----:B------:R-:W-:Y:S02]  /*9400*/  ISETP.GT.AND P6, PT, R196, R11, PT ;  /* 0x0000000bc400720c */ /* 0x000fe40003fc4270 */
[----:B------:R-:W-:-:S02]  /*9410*/  ISETP.GE.AND P5, PT, R11, R195, PT ;  /* 0x000000c30b00720c */ /* 0x000fc40003fa6270 */
[----:B------:R-:W-:Y:S01]  /*9420*/  ISETP.GE.AND P3, PT, R11, R194, PT ;  /* 0x000000c20b00720c */ /* 0x000fe20003f66270 */
[----:B------:R-:W3:Y:S01]  /*9430*/  MUFU.TANH R9, R160 ;  /* 0x000000a000097308 */ /* 0x000ee20000002400 */
[----:B------:R-:W-:Y:S01]  /*9440*/  ISETP.GT.AND P4, PT, R32, R11, PT ;  /* 0x0000000b2000720c */ /* 0x000fe20003f84270 */
[----:B------:R-:W-:Y:S01]  /*9450*/  VIADD R11, R132, 0xffffff60 ;  /* 0xffffff60840b7836 */ /* 0x000fe20000000000 */
[----:B------:R-:W-:Y:S02]  /*9460*/  FSEL R212, R3, -INF , !P6 ;  /* 0xff80000003d47808 */ /* 0x000fe40007000000 */
[----:B------:R-:W-:Y:S02]  /*9470*/  FSEL R142, R25, -INF , !P1 ;  /* 0xff800000198e7808 */ /* 0x000fe40004800000 */
[----:B------:R-:W-:Y:S01]  /*9480*/  ISETP.GT.AND P6, PT, R196, R11, PT ;  /* 0x0000000bc400720c */ /* 0x000fe20003fc4270 */
[----:B------:R-:W4:Y:S01]  /*9490*/  MUFU.TANH R3, R161 ;  /* 0x000000a100037308 */ /* 0x000f220000002400 */
[----:B------:R-:W-:Y:S01]  /*94a0*/  FSEL R212, R212, -INF , !P5 ;  /* 0xff800000d4d47808 */ /* 0x000fe20006800000 */
[----:B------:R-:W-:Y:S01]  /*94b0*/  HMMA.16816.F32.BF16 R16, R144, R190, R16 ;  /* 0x000000be9010723c */ /* 0x000fe20000041810 */
[----:B-----5:R-:W-:-:S02]  /*94c0*/  FSEL R23, R23, -INF , !P4 ;  /* 0xff80000017177808 */ /* 0x020fc40006000000 */
[C---:B------:R-:W-:Y:S02]  /*94d0*/  ISETP.GE.AND P1, PT, R11.reuse, R195, PT ;  /* 0x000000c30b00720c */ /* 0x040fe40003f26270 */
[----:B------:R-:W-:Y:S01]  /*94e0*/  ISETP.GE.AND P5, PT, R11, R194, PT ;  /* 0x000000c20b00720c */ /* 0x000fe20003fa6270 */
[----:B------:R-:W-:Y:S01]  /*94f0*/  MUFU.TANH R12, R12 ;  /* 0x0000000c000c7308 */ /* 0x000fe20000002400 */
[----:B------:R-:W-:Y:S01]  /*9500*/  ISETP.GT.AND P4, PT, R32, R11, PT ;  /* 0x0000000b2000720c */ /* 0x000fe20003f84270 */
[----:B------:R-:W-:Y:S01]  /*9510*/  FMUL.FTZ R11, R163, UR4 ;  /* 0x00000004a30b7c20 */ /* 0x000fe20008410000 */
[----:B-1----:R-:W-:Y:S02]  /*9520*/  FSEL R29, R29, -INF , !P6 ;  /* 0xff8000001d1d7808 */ /* 0x002fe40007000000 */
[----:B------:R-:W-:Y:S02]  /*9530*/  ISETP.GT.AND P6, PT, R196, R13, PT ;  /* 0x0000000dc400720c */ /* 0x000fe40003fc4270 */
[----:B------:R-:W-:Y:S01]  /*9540*/  FSEL R178, R23, -INF , !P3 ;  /* 0xff80000017b27808 */ /* 0x000fe20005800000 */
[----:B------:R-:W1:Y:S01]  /*9550*/  MUFU.TANH R11, R11 ;  /* 0x0000000b000b7308 */ /* 0x000e620000002400 */
[----:B------:R-:W-:-:S02]  /*9560*/  FSEL R182, R29, -INF , !P1 ;  /* 0xff8000001db67808 */ /* 0x000fc40004800000 */
[----:B------:R-:W-:Y:S02]  /*9570*/  FSEL R26, R26, -INF , !P4 ;  /* 0xff8000001a1a7808 */ /* 0x000fe40006000000 */
[C---:B------:R-:W-:Y:S01]  /*9580*/  ISETP.GE.AND P3, PT, R13.reuse, R195, PT ;  /* 0x000000c30d00720c */ /* 0x040fe20003f66270 */
[----:B------:R-:W-:Y:S01]  /*9590*/  FMUL.FTZ R16, R16, UR4 ;  /* 0x0000000410107c20 */ /* 0x000fe20008410000 */
[----:B------:R-:W-:Y:S01]  /*95a0*/  ISETP.GE.AND P1, PT, R13, R194, PT ;  /* 0x000000c20d00720c */ /* 0x000fe20003f26270 */
[----:B------:R-:W-:Y:S01]  /*95b0*/  FMUL.FTZ R18, R18, UR4 ;  /* 0x0000000412127c20 */ /* 0x000fe20008410000 */
[----:B------:R-:W-:Y:S01]  /*95c0*/  ISETP.GT.AND P4, PT, R32, R13, PT ;  /* 0x0000000d2000720c */ /* 0x000fe20003f84270 */
[----:B------:R-:W-:Y:S01]  /*95d0*/  VIADD R13, R132, 0xffffff68 ;  /* 0xffffff68840d7836 */ /* 0x000fe20000000000 */
[----:B--2---:R-:W-:Y:S01]  /*95e0*/  FSEL R21, R21, -INF , !P6 ;  /* 0xff80000015157808 */ /* 0x004fe20007000000 */
[----:B------:R-:W-:Y:S01]  /*95f0*/  FMUL.FTZ R17, R17, UR4 ;  /* 0x0000000411117c20 */ /* 0x000fe20008410000 */
[----:B------:R-:W-:Y:S01]  /*9600*/  FSEL R154, R26, -INF , !P5 ;  /* 0xff8000001a9a7808 */ /* 0x000fe20006800000 */
[----:B------:R-:W-:Y:S01]  /*9610*/  MUFU.TANH R166, R18 ;  /* 0x0000001200a67308 */ /* 0x000fe20000002400 */
[----:B------:R-:W-:Y:S01]  /*9620*/  FSEL R188, R21, -INF , !P3 ;  /* 0xff80000015bc7808 */ /* 0x000fe20005800000 */
[----:B------:R-:W-:Y:S01]  /*9630*/  FMUL.FTZ R19, R19, UR4 ;  /* 0x0000000413137c20 */ /* 0x000fe20008410000 */
[----:B------:R-:W-:-:S02]  /*9640*/  FSEL R10, R10, -INF , !P4 ;  /* 0xff8000000a0a7808 */ /* 0x000fc40006000000 */
[----:B------:R-:W-:Y:S02]  /*9650*/  ISETP.GT.AND P6, PT, R196, R13, PT ;  /* 0x0000000dc400720c */ /* 0x000fe40003fc4270 */
[C---:B------:R-:W-:Y:S01]  /*9660*/  ISETP.GE.AND P5, PT, R13.reuse, R195, PT ;  /* 0x000000c30d00720c */ /* 0x040fe20003fa6270 */
[----:B------:R-:W-:Y:S01]  /*9670*/  MUFU.TANH R164, R19 ;  /* 0x0000001300a47308 */ /* 0x000fe20000002400 */
[----:B------:R-:W-:Y:S02]  /*9680*/  ISETP.GE.AND P3, PT, R13, R194, PT ;  /* 0x000000c20d00720c */ /* 0x000fe40003f66270 */
[----:B------:R-:W-:Y:S01]  /*9690*/  ISETP.GT.AND P4, PT, R32, R13, PT ;  /* 0x0000000d2000720c */ /* 0x000fe20003f84270 */
[----:B------:R-:W-:Y:S01]  /*96a0*/  VIADD R13, R132, 0xffffff69 ;  /* 0xffffff69840d7836 */ /* 0x000fe20000000000 */
[----:B---3--:R-:W-:Y:S02]  /*96b0*/  FSEL R208, R9, -INF , !P6 ;  /* 0xff80000009d07808 */ /* 0x008fe40007000000 */
[----:B------:R-:W-:Y:S01]  /*96c0*/  FSEL R204, R10, -INF , !P1 ;  /* 0xff8000000acc7808 */ /* 0x000fe20004800000 */
[----:B------:R-:W-:Y:S01]  /*96d0*/  FMUL.FTZ R10, R158, UR4 ;  /* 0x000000049e0a7c20 */ /* 0x000fe20008410000 */
[----:B------:R-:W-:Y:S01]  /*96e0*/  ISETP.GT.AND P6, PT, R196, R13, PT ;  /* 0x0000000dc400720c */ /* 0x000fe20003fc4270 */
[----:B------:R-:W2:Y:S01]  /*96f0*/  MUFU.TANH R9, R157 ;  /* 0x0000009d00097308 */ /* 0x000ea20000002400 */
[----:B------:R-:W-:-:S02]  /*9700*/  FSEL R208, R208, -INF , !P5 ;  /* 0xff800000d0d07808 */ /* 0x000fc40006800000 */
[----:B------:R-:W-:Y:S02]  /*9710*/  FSEL R162, R162, -INF , !P4 ;  /* 0xff800000a2a27808 */ /* 0x000fe40006000000 */
[C---:B------:R-:W-:Y:S02]  /*9720*/  ISETP.GE.AND P1, PT, R13.reuse, R195, PT ;  /* 0x000000c30d00720c */ /* 0x040fe40003f26270 */
[----:B------:R-:W-:Y:S01]  /*9730*/  ISETP.GE.AND P5, PT, R13, R194, PT ;  /* 0x000000c20d00720c */ /* 0x000fe20003fa6270 */
[----:B------:R-:W3:Y:S01]  /*9740*/  MUFU.TANH R10, R10 ;  /* 0x0000000a000a7308 */ /* 0x000ee20000002400 */
[----:B------:R-:W-:Y:S01]  /*9750*/  ISETP.GT.AND P4, PT, R32, R13, PT ;  /* 0x0000000d2000720c */ /* 0x000fe20003f84270 */
[----:B------:R-:W-:Y:S01]  /*9760*/  VIADD R13, R132, 0xffffff70 ;  /* 0xffffff70840d7836 */ /* 0x000fe20000000000 */
[----:B----4-:R-:W-:Y:S02]  /*9770*/  FSEL R3, R3, -INF , !P6 ;  /* 0xff80000003037808 */ /* 0x010fe40007000000 */
[----:B------:R-:W-:-:S02]  /*9780*/  FSEL R190, R162, -INF , !P3 ;  /* 0xff800000a2be7808 */ /* 0x000fc40005800000 */
[----:B------:R-:W-:Y:S02]  /*9790*/  FSEL R206, R3, -INF , !P1 ;  /* 0xff80000003ce7808 */ /* 0x000fe40004800000 */
[----:B-1----:R-:W-:Y:S01]  /*97a0*/  FSEL R11, R11, -INF , !P4 ;  /* 0xff8000000b0b7808 */ /* 0x002fe20006000000 */
[----:B------:R-:W1:Y:S01]  /*97b0*/  MUFU.TANH R3, R159 ;  /* 0x0000009f00037308 */ /* 0x000e620000002400 */
[----:B------:R-:W-:Y:S02]  /*97c0*/  ISETP.GT.AND P6, PT, R196, R13, PT ;  /* 0x0000000dc400720c */ /* 0x000fe40003fc4270 */
[C---:B------:R-:W-:Y:S02]  /*97d0*/  ISETP.GE.AND P3, PT, R13.reuse, R195, PT ;  /* 0x000000c30d00720c */ /* 0x040fe40003f66270 */
[----:B------:R-:W-:Y:S02]  /*97e0*/  ISETP.GE.AND P1, PT, R13, R194, PT ;  /* 0x000000c20d00720c */ /* 0x000fe40003f26270 */
[----:B------:R-:W-:Y:S01]  /*97f0*/  ISETP.GT.AND P4, PT, R32, R13, PT ;  /* 0x0000000d2000720c */ /* 0x000fe20003f84270 */
[----:B------:R-:W-:Y:S01]  /*9800*/  VIADD R13, R132, 0xffffff71 ;  /* 0xffffff71840d7836 */ /* 0x000fe20000000000 */
[----:B------:R-:W-:-:S02]  /*9810*/  FSEL R180, R11, -INF , !P5 ;  /* 0xff8000000bb47808 */ /* 0x000fc40006800000 */
[----:B------:R-:W4:Y:S01]  /*9820*/  MUFU.TANH R11, R16 ;  /* 0x00000010000b7308 */ /* 0x000f220000002400 */
[----:B------:R-:W-:Y:S02]  /*9830*/  FSEL R12, R12, -INF , !P6 ;  /* 0xff8000000c0c7808 */ /* 0x000fe40007000000 */
[----:B------:R-:W-:Y:S02]  /*9840*/  ISETP.GT.AND P5, PT, R196, R13, PT ;  /* 0x0000000dc400720c */ /* 0x000fe40003fa4270 */
[----:B------:R-:W-:Y:S02]  /*9850*/  ISETP.GE.AND P6, PT, R13, R195, PT ;  /* 0x000000c30d00720c */ /* 0x000fe40003fc6270 */
[----:B--2---:R-:W-:Y:S02]  /*9860*/  FSEL R9, R9, -INF , !P5 ;  /* 0xff80000009097808 */ /* 0x004fe40006800000 */
[----:B------:R-:W-:Y:S02]  /*9870*/  FSEL R152, R12, -INF , !P3 ;  /* 0xff8000000c987808 */ /* 0x000fe40005800000 */
[----:B---3--:R-:W-:-:S02]  /*9880*/  FSEL R10, R10, -INF , !P4 ;  /* 0xff8000000a0a7808 */ /* 0x008fc40006000000 */
[----:B------:R-:W-:Y:S02]  /*9890*/  ISETP.GE.AND P3, PT, R13, R194, PT ;  /* 0x000000c20d00720c */ /* 0x000fe40003f66270 */
[----:B------:R-:W-:Y:S01]  /*98a0*/  ISETP.GT.AND P4, PT, R32, R13, PT ;  /* 0x0000000d2000720c */ /* 0x000fe20003f84270 */
[----:B------:R-:W-:Y:S01]  /*98b0*/  VIADD R13, R132, 0xffffff78 ;  /* 0xffffff78840d7836 */ /* 0x000fe20000000000 */
[----:B------:R-:W-:Y:S02]  /*98c0*/  FSEL R150, R9, -INF , !P6 ;  /* 0xff80000009967808 */ /* 0x000fe40007000000 */
[----:B------:R-:W2:Y:S01]  /*98d0*/  MUFU.TANH R9, R17 ;  /* 0x0000001100097308 */ /* 0x000ea20000002400 */
[----:B------:R-:W-:Y:S02]  /*98e0*/  FSEL R170, R10, -INF , !P1 ;  /* 0xff8000000aaa7808 */ /* 0x000fe40004800000 */
[----:B------:R-:W-:Y:S02]  /*98f0*/  ISETP.GT.AND P1, PT, R196, R13, PT ;  /* 0x0000000dc400720c */ /* 0x000fe40003f24270 */
[----:B-1----:R-:W-:-:S02]  /*9900*/  FSEL R3, R3, -INF , !P4 ;  /* 0xff80000003037808 */ /* 0x002fc40006000000 */
[C---:B------:R-:W-:Y:S02]  /*9910*/  ISETP.GE.AND P5, PT, R13.reuse, R195, PT ;  /* 0x000000c30d00720c */ /* 0x040fe40003fa6270 */
[----:B------:R-:W-:Y:S02]  /*9920*/  ISETP.GE.AND P6, PT, R13, R194, PT ;  /* 0x000000c20d00720c */ /* 0x000fe40003fc6270 */
[----:B------:R-:W-:Y:S01]  /*9930*/  ISETP.GT.AND P4, PT, R32, R13, PT ;  /* 0x0000000d2000720c */ /* 0x000fe20003f84270 */
[----:B------:R-:W-:Y:S01]  /*9940*/  VIADD R13, R132, 0xffffff79 ;  /* 0xffffff79840d7836 */ /* 0x000fe20000000000 */
[----:B----4-:R-:W-:Y:S02]  /*9950*/  FSEL R11, R11, -INF , !P1 ;  /* 0xff8000000b0b7808 */ /* 0x010fe40004800000 */
[----:B------:R-:W-:Y:S02]  /*9960*/  FSEL R166, R166, -INF , !P4 ;  /* 0xff800000a6a67808 */ /* 0x000fe40006000000 */
[----:B------:R-:W-:-:S02]  /*9970*/  FSEL R149, R11, -INF , !P5 ;  /* 0xff8000000b957808 */ /* 0x000fc40006800000 */
[----:B------:R-:W-:Y:S02]  /*9980*/  ISETP.GT.AND P5, PT, R196, R13, PT ;  /* 0x0000000dc400720c */ /* 0x000fe40003fa4270 */
[----:B------:R-:W-:Y:S02]  /*9990*/  FMNMX3.FTZ R11, R184, R8, R24, !PT ;  /* 0x00000008b80b7276 */ /* 0x000fe40007810018 */
[----:B------:R-:W-:Y:S02]  /*99a0*/  FMNMX3.FTZ R15, R15, R140, R176, !PT ;  /* 0x0000008c0f0f7276 */ /* 0x000fe400078100b0 */
[----:B------:R-:W-:Y:S02]  /*99b0*/  ISETP.GE.AND P4, PT, R13, R195, PT ;  /* 0x000000c30d00720c */ /* 0x000fe40003f86270 */
[----:B--2---:R-:W-:Y:S02]  /*99c0*/  FSEL R9, R9, -INF , !P5 ;  /* 0xff80000009097808 */ /* 0x004fe40006800000 */
[----:B------:R-:W-:-:S02]  /*99d0*/  FMNMX3.FTZ R11, R11, R22, R34, !PT ;  /* 0x000000160b0b7276 */ /* 0x000fc40007810022 */
[----:B------:R-:W-:Y:S02]  /*99e0*/  FMNMX3.FTZ R15, R15, R210, R212, !PT ;  /* 0x000000d20f0f7276 */ /* 0x000fe400078100d4 */
[----:B------:R-:W-:Y:S02]  /*99f0*/  FSEL R148, R9, -INF , !P4 ;  /* 0xff80000009947808 */ /* 0x000fe40006000000 */
[----:B------:R-:W-:Y:S02]  /*9a00*/  ISETP.GT.U32.AND P4, PT, R186, R201, PT ;  /* 0x000000c9ba00720c */ /* 0x000fe40003f84070 */
[----:B------:R-:W-:Y:S02]  /*9a10*/  FMNMX3.FTZ R11, R11, R136, R138, !PT ;  /* 0x000000880b0b7276 */ /* 0x000fe4000781008a */
[----:B------:R-:W-:Y:S02]  /*9a20*/  FMNMX3.FTZ R15, R15, R182, R188, !PT ;  /* 0x000000b60f0f7276 */ /* 0x000fe400078100bc */
[----:B------:R-:W-:-:S02]  /*9a30*/  FMNMX3.FTZ R11, R11, R142, R178, !PT ;  /* 0x0000008e0b0b7276 */ /* 0x000fc400078100b2 */
[----:B------:R-:W-:Y:S02]  /*9a40*/  FMNMX3.FTZ R9, R15, R208, R206, !PT ;  /* 0x000000d00f097276 */ /* 0x000fe400078100ce */
[----:B------:R-:W-:Y:S02]  /*9a50*/  ISETP.GT.AND P1, PT, R32, R13, PT ;  /* 0x0000000d2000720c */ /* 0x000fe40003f24270 */
[----:B------:R-:W-:Y:S02]  /*9a60*/  FMNMX3.FTZ R11, R11, R154, R204, !PT ;  /* 0x0000009a0b0b7276 */ /* 0x000fe400078100cc */
[----:B------:R-:W-:Y:S02]  /*9a70*/  FMNMX3.FTZ R9, R9, R152, R150, !PT ;  /* 0x0000009809097276 */ /* 0x000fe40007810096 */
[----:B------:R-:W-:Y:S02]  /*9a80*/  FSEL R168, R3, -INF , !P3 ;  /* 0xff80000003a87808 */ /* 0x000fe40005800000 */
[----:B------:R-:W-:-:S02]  /*9a90*/  ISETP.GE.AND P5, PT, R13, R194, PT ;  /* 0x000000c20d00720c */ /* 0x000fc40003fa6270 */
        /* <DEDUP_REMOVED lines=25> */
.L_x_392:
[----:B------:R-:W-:Y:S01]  /*9c30*/  FSEL R166, R166, -INF , !P6 ;  /* 0xff800000a6a67808 */ /* 0x000fe20007000000 */
[----:B-1----:R-:W1:Y:S01]  /*9c40*/  SHFL.BFLY PT, R6, R9, 0x2, 0x1f ;  /* 0x0c401f0009067f89 */ /* 0x002e6200000e0000 */
[----:B------:R-:W-:Y:S01]  /*9c50*/  FSEL R164, R164, -INF , !P5 ;  /* 0xff800000a4a47808 */ /* 0x000fe20006800000 */
[----:B------:R-:W2:Y:S01]  /*9c60*/  LDCU UR4, c[0x0][0x45c] ;  /* 0x00008b80ff0477ac */ /* 0x000ea20008000800 */
[----:B------:R-:W-:Y:S02]  /*9c70*/  FMNMX3.FTZ R3, R3, R170, R168, !PT ;  /* 0x000000aa03037276 */ /* 0x000fe400078100a8 */
[----:B------:R-:W-:Y:S02]  /*9c80*/  MOV R161, 0x20 ;  /* 0x0000002000a17802 */ /* 0x000fe40000000f00 */
[----:B------:R-:W-:Y:S02]  /*9c90*/  FMNMX3.FTZ R11, R3, R166, R164, !PT ;  /* 0x000000a6030b7276 */ /* 0x000fe400078100a4 */
[----:B------:R-:W-:-:S02]  /*9ca0*/  LEA R167, R192, UR5, 0x1 ;  /* 0x00000005c0a77c11 */ /* 0x000fc4000f8e08ff */
[----:B------:R-:W-:Y:S01]  /*9cb0*/  SEL R161, R161, 0xffffffe0, !P0 ;  /* 0xffffffe0a1a17807 */ /* 0x000fe20004000000 */
[----:B------:R-:W3:Y:S01]  /*9cc0*/  SHFL.BFLY PT, R10, R11, 0x2, 0x1f ;  /* 0x0c401f000b0a7f89 */ /* 0x000ee200000e0000 */
[----:B------:R-:W-:Y:S02]  /*9cd0*/  IADD3 R162, PT, PT, R167, 0x12040, RZ ;  /* 0x00012040a7a27810 */ /* 0x000fe40007ffe0ff */
[----:B------:R-:W-:Y:S01]  /*9ce0*/  IADD3 R163, PT, PT, R161, R167, RZ ;  /* 0x000000a7a1a37210 */ /* 0x000fe20007ffe0ff */
[----:B------:R-:W-:Y:S01]  /*9cf0*/  LDSM.16.MT88.4 R16, [R167+0x12000] ;  /* 0x01200000a710783b */ /* 0x000fe20000004200 */
[----:B-1----:R-:W-:-:S05]  /*9d00*/  FMNMX.FTZ R7, R9, R6, !PT ;  /* 0x0000000609077209 */ /* 0x002fca0007810000 */
[----:B------:R-:W1:Y:S01]  /*9d10*/  SHFL.BFLY PT, R132, R7, 0x1, 0x1f ;  /* 0x0c201f0007847f89 */ /* 0x000e6200000e0000 */
[----:B---3--:R-:W-:-:S05]  /*9d20*/  FMNMX.FTZ R10, R11, R10, !PT ;  /* 0x0000000a0b0a7209 */ /* 0x008fca0007810000 */
[----:B------:R-:W3:Y:S01]  /*9d30*/  SHFL.BFLY PT, R3, R10, 0x1, 0x1f ;  /* 0x0c201f000a037f89 */ /* 0x000ee200000e0000 */
[----:B-1----:R-:W-:-:S04]  /*9d40*/  FMNMX.FTZ R132, R7, R132, !PT ;  /* 0x0000008407847209 */ /* 0x002fc80007810000 */
[C---:B------:R-:W-:Y:S01]  /*9d50*/  FSETP.NEU.FTZ.AND P3, PT, R132.reuse, -INF , PT ;  /* 0xff8000008400780b */ /* 0x040fe20003f7d000 */
[----:B--2---:R-:W-:-:S05]  /*9d60*/  FMUL.FTZ R151, R132, UR4 ;  /* 0x0000000484977c20 */ /* 0x004fca0008410000 */
[----:B------:R-:W-:Y:S02]  /*9d70*/  FSEL R151, R151, RZ, P3 ;  /* 0x000000ff97977208 */ /* 0x000fe40001800000 */
[----:B---3--:R-:W-:-:S03]  /*9d80*/  FMNMX.FTZ R3, R10, R3, !PT ;  /* 0x000000030a037209 */ /* 0x008fc60007810000 */
[--C-:B------:R-:W-:Y:S01]  /*9d90*/  FFMA.FTZ R158, R20, UR4, -R151.reuse ;  /* 0x00000004149e7c23 */ /* 0x100fe20008010897 */
[C---:B------:R-:W-:Y:S01]  /*9da0*/  FSETP.NEU.FTZ.AND P1, PT, R3.reuse, -INF , PT ;  /* 0xff8000000300780b */ /* 0x040fe20003f3d000 */
[----:B------:R-:W-:Y:S01]  /*9db0*/  FMUL.FTZ R165, R3, UR4 ;  /* 0x0000000403a57c20 */ /* 0x000fe20008410000 */
[----:B------:R-:W-:Y:S01]  /*9dc0*/  IADD3 R20, PT, PT, R167, 0x12000, RZ ;  /* 0x00012000a7147810 */ /* 0x000fe20007ffe0ff */
[--C-:B------:R-:W-:Y:S01]  /*9dd0*/  FFMA.FTZ R6, R28, UR4, -R151.reuse ;  /* 0x000000041c067c23 */ /* 0x100fe20008010897 */
[----:B------:R-:W-:Y:S01]  /*9de0*/  FSEL R9, R3, RZ, P1 ;  /* 0x000000ff03097208 */ /* 0x000fe20000800000 */
[--C-:B------:R-:W-:Y:S01]  /*9df0*/  FFMA.FTZ R30, R30, UR4, -R151.reuse ;  /* 0x000000041e1e7c23 */ /* 0x100fe20008010897 */
[----:B------:R-:W-:Y:S01]  /*9e00*/  FSEL R165, R165, RZ, P1 ;  /* 0x000000ffa5a57208 */ /* 0x000fe20000800000 */
[----:B------:R-:W-:Y:S01]  /*9e10*/  FFMA.FTZ R133, R134, UR4, -R151 ;  /* 0x0000000486857c23 */ /* 0x000fe20008010897 */
[----:B------:R-:W-:Y:S01]  /*9e20*/  @P2 IADD3 R162, PT, PT, R20, -0x40, RZ ;  /* 0xffffffc014a22810 */ /* 0x000fe20007ffe0ff */
[----:B------:R-:W-:Y:S01]  /*9e30*/  FADD.FTZ R9, R184, -R9 ;  /* 0x80000009b8097221 */ /* 0x000fe20000010000 */
[----:B------:R-:W-:Y:S01]  /*9e40*/  MUFU.EX2 R134, R30 ;  /* 0x0000001e00867308 */ /* 0x000fe20000000800 */
[--C-:B------:R-:W-:Y:S01]  /*9e50*/  FFMA.FTZ R160, R8, UR4, -R165.reuse ;  /* 0x0000000408a07c23 */ /* 0x100fe200080108a5 */
[----:B------:R-:W-:Y:S01]  /*9e60*/  FSEL R8, R132, RZ, P3 ;  /* 0x000000ff84087208 */ /* 0x000fe20001800000 */
[----:B------:R-:W-:Y:S01]  /*9e70*/  FMUL.FTZ R157, R9, UR4 ;  /* 0x00000004099d7c20 */ /* 0x000fe20008410000 */
[--C-:B------:R-:W-:Y:S01]  /*9e80*/  FFMA.FTZ R7, R24, UR4, -R165.reuse ;  /* 0x0000000418077c23 */ /* 0x100fe200080108a5 */
[--C-:B------:R-:W-:Y:S01]  /*9e90*/  FFMA.FTZ R156, R34, UR4, -R165.reuse ;  /* 0x00000004229c7c23 */ /* 0x100fe200080108a5 */
[----:B------:R-:W1:Y:S01]  /*9ea0*/  LDSM.16.MT88.4 R24, [R163+0x12000] ;  /* 0x01200000a318783b */ /* 0x000e620000004200 */
[----:B------:R-:W-:Y:S01]  /*9eb0*/  FADD.FTZ R8, R185, -R8 ;  /* 0x80000008b9087221 */ /* 0x000fe20000010000 */
[----:B------:R-:W-:Y:S01]  /*9ec0*/  FFMA.FTZ R135, R22, UR4, -R165 ;  /* 0x0000000416877c23 */ /* 0x000fe200080108a5 */
[----:B------:R-:W2:Y:S01]  /*9ed0*/  MUFU.EX2 R157, R157 ;  /* 0x0000009d009d7308 */ /* 0x000ea20000000800 */
[----:B------:R-:W-:Y:S01]  /*9ee0*/  LDSM.16.MT88.4 R32, [R162] ;  /* 0x00000000a220783b */ /* 0x000fe20000004200 */
[----:B------:R-:W-:Y:S01]  /*9ef0*/  FMUL.FTZ R159, R8, UR4 ;  /* 0x00000004089f7c20 */ /* 0x000fe20008410000 */
[----:B------:R-:W-:Y:S01]  /*9f00*/  IADD3 R161, PT, PT, R161, R162, RZ ;  /* 0x000000a2a1a17210 */ /* 0x000fe20007ffe0ff */
[----:B------:R-:W-:Y:S01]  /*9f10*/  MUFU.EX2 R158, R158 ;  /* 0x0000009e009e7308 */ /* 0x000fe20000000800 */
        /* <DEDUP_REMOVED lines=9> */
[-C--:B--2---:R-:W-:Y:S01]  /*9fb0*/  FMUL.FTZ R30, R118, R157.reuse ;  /* 0x0000009d761e7220 */ /* 0x084fe20000410000 */
[-C--:B------:R-:W-:Y:S01]  /*9fc0*/  FMUL.FTZ R31, R119, R157.reuse ;  /* 0x0000009d771f7220 */ /* 0x080fe20000410000 */
[----:B------:R-:W2:Y:S01]  /*9fd0*/  MUFU.EX2 R133, R133 ;  /* 0x0000008500857308 */ /* 0x000ea20000000800 */
[-C--:B------:R-:W-:Y:S01]  /*9fe0*/  FMUL.FTZ R22, R122, R157.reuse ;  /* 0x0000009d7a167220 */ /* 0x080fe20000410000 */
[-C--:B------:R-:W-:Y:S01]  /*9ff0*/  FMUL.FTZ R23, R123, R157.reuse ;  /* 0x0000009d7b177220 */ /* 0x080fe20000410000 */
[-C--:B------:R-:W-:Y:S01]  /*a000*/  FMUL.FTZ R110, R110, R157.reuse ;  /* 0x0000009d6e6e7220 */ /* 0x080fe20000410000 */
[----:B------:R-:W-:Y:S01]  /*a010*/  MUFU.EX2 R160, R160 ;  /* 0x000000a000a07308 */ /* 0x000fe20000000800 */
[----:B------:R-:W-:Y:S01]  /*a020*/  FMUL.FTZ R111, R111, R157 ;  /* 0x0000009d6f6f7220 */ /* 0x000fe20000410000 */
[-C--:B---3--:R-:W-:Y:S01]  /*a030*/  FMUL.FTZ R28, R116, R159.reuse ;  /* 0x0000009f741c7220 */ /* 0x088fe20000410000 */
[-C--:B------:R-:W-:Y:S01]  /*a040*/  FMUL.FTZ R29, R117, R159.reuse ;  /* 0x0000009f751d7220 */ /* 0x080fe20000410000 */
[----:B------:R-:W3:Y:S01]  /*a050*/  MUFU.EX2 R7, R7 ;  /* 0x0000000700077308 */ /* 0x000ee20000000800 */
[----:B------:R-:W5:Y:S01]  /*a060*/  LDSM.16.MT88.4 R116, [R161] ;  /* 0x00000000a174783b */ /* 0x000f620000004200 */
[----:B----4-:R-:W-:Y:S01]  /*a070*/  F2FP.BF16.F32.PACK_AB R8, R6, R158 ;  /* 0x0000009e0608723e */ /* 0x010fe200000010ff */
[-C--:B------:R-:W-:Y:S01]  /*a080*/  FMUL.FTZ R20, R120, R159.reuse ;  /* 0x0000009f78147220 */ /* 0x080fe20000410000 */
[----:B------:R-:W-:Y:S01]  /*a090*/  MUFU.EX2 R135, R135 ;  /* 0x0000008700877308 */ /* 0x000fe20000000800 */
[-C--:B------:R-:W-:Y:S01]  /*a0a0*/  FMUL.FTZ R21, R121, R159.reuse ;  /* 0x0000009f79157220 */ /* 0x080fe20000410000 */
[----:B--2---:R-:W-:Y:S01]  /*a0b0*/  F2FP.BF16.F32.PACK_AB R10, R133, R134 ;  /* 0x00000086850a723e */ /* 0x004fe200000010ff */
[-C--:B------:R-:W-:Y:S01]  /*a0c0*/  FMUL.FTZ R108, R108, R159.reuse ;  /* 0x0000009f6c6c7220 */ /* 0x080fe20000410000 */
[----:B------:R-:W2:Y:S01]  /*a0d0*/  MUFU.EX2 R156, R156 ;  /* 0x0000009c009c7308 */ /* 0x000ea20000000800 */
[-C--:B------:R-:W-:Y:S01]  /*a0e0*/  FMUL.FTZ R109, R109, R159.reuse ;  /* 0x0000009f6d6d7220 */ /* 0x080fe20000410000 */
        /* <DEDUP_REMOVED lines=11> */
[----:B------:R-:W-:Y:S01]  /*a1a0*/  FMUL.FTZ R38, R38, R157 ;  /* 0x0000009d26267220 */ /* 0x000fe20000410000 */
        /* <DEDUP_REMOVED lines=21> */
[----:B------:R-:W1:Y:S01]  /*a300*/  LDSM.16.MT88.4 R112, [R167+0x14000] ;  /* 0x01400000a770783b */ /* 0x000e620000004200 */
[----:B------:R-:W-:Y:S01]  /*a310*/  FMUL.FTZ R53, R53, R159 ;  /* 0x0000009f35357220 */ /* 0x000fe20000410000 */
[C---:B-----5:R-:W-:Y:S01]  /*a320*/  HMMA.16816.F32.BF16 R104, R8.reuse, R116, R104 ;  /* 0x000000740868723c */ /* 0x060fe20000041868 */
        /* <DEDUP_REMOVED lines=35> */
[----:B------:R-:W-:Y:S01]  /*a560*/  FFMA.FTZ R178, R178, UR4, -R165 ;  /* 0x00000004b2b27c23 */ /* 0x000fe200080108a5 */
[----:B------:R-:W-:Y:S01]  /*a570*/  MUFU.EX2 R171, R171 ;  /* 0x000000ab00ab7308 */ /* 0x000fe20000000800 */
[C---:B-1----:R-:W-:Y:S01]  /*a580*/  HMMA.16816.F32.BF16 R36, R8.reuse, R112, R36 ;  /* 0x000000700824723c */ /* 0x042fe20000041824 */
[-C--:B------:R-:W-:Y:S01]  /*a590*/  FMUL.FTZ R12, R128, R159.reuse ;  /* 0x0000009f800c7220 */ /* 0x080fe20000410000 */
[----:B------:R-:W-:Y:S01]  /*a5a0*/  FMUL.FTZ R13, R129, R159 ;  /* 0x0000009f810d7220 */ /* 0x000fe20000410000 */
[----:B------:R-:W1:Y:S01]  /*a5b0*/  MUFU.EX2 R174, R174 ;  /* 0x000000ae00ae7308 */ /* 0x000e620000000800 */
[-C--:B------:R-:W-:Y:S01]  /*a5c0*/  FMUL.FTZ R14, R130, R157.reuse ;  /* 0x0000009d820e7220 */ /* 0x080fe20000410000 */
[----:B------:R-:W-:Y:S01]  /*a5d0*/  FMUL.FTZ R15, R131, R157 ;  /* 0x0000009d830f7220 */ /* 0x000fe20000410000 */
[-C--:B------:R-:W-:Y:S01]  /*a5e0*/  FMUL.FTZ R124, R124, R159.reuse ;  /* 0x0000009f7c7c7220 */ /* 0x080fe20000410000 */
[----:B------:R-:W-:Y:S01]  /*a5f0*/  MUFU.EX2 R172, R172 ;  /* 0x000000ac00ac7308 */ /* 0x000fe20000000800 */
        /* <DEDUP_REMOVED lines=11> */
[C---:B--2---:R-:W-:Y:S01]  /*a6b0*/  HMMA.16816.F32.BF16 R44, R8.reuse, R108, R44 ;  /* 0x0000006c082c723c */ /* 0x044fe2000004182c */
[----:B------:R-:W2:Y:S01]  /*a6c0*/  MUFU.EX2 R175, R175 ;  /* 0x000000af00af7308 */ /* 0x000ea20000000800 */
[-C--:B------:R-:W-:Y:S01]  /*a6d0*/  FMUL.FTZ R88, R88, R159.reuse ;  /* 0x0000009f58587220 */ /* 0x080fe20000410000 */
[----:B------:R-:W-:Y:S01]  /*a6e0*/  FMUL.FTZ R89, R89, R159 ;  /* 0x0000009f59597220 */ /* 0x000fe20000410000 */
[-C--:B------:R-:W-:Y:S01]  /*a6f0*/  FMUL.FTZ R90, R90, R157.reuse ;  /* 0x0000009d5a5a7220 */ /* 0x080fe20000410000 */
[----:B------:R-:W-:Y:S01]  /*a700*/  MUFU.EX2 R173, R173 ;  /* 0x000000ad00ad7308 */ /* 0x000fe20000000800 */
[----:B------:R-:W-:Y:S01]  /*a710*/  FMUL.FTZ R91, R91, R157 ;  /* 0x0000009d5b5b7220 */ /* 0x000fe20000410000 */
[-C--:B------:R-:W-:Y:S01]  /*a720*/  FMUL.FTZ R92, R92, R159.reuse ;  /* 0x0000009f5c5c7220 */ /* 0x080fe20000410000 */
[C---:B------:R-:W-:Y:S01]  /*a730*/  HMMA.16816.F32.BF16 R48, R8.reuse, R110, R48 ;  /* 0x0000006e0830723c */ /* 0x040fe20000041830 */
[----:B------:R-:W5:Y:S01]  /*a740*/  LDSM.16.MT88.4 R108, [R167+0x16000] ;  /* 0x01600000a76c783b */ /* 0x000f620000004200 */
[----:B------:R-:W2:Y:S01]  /*a750*/  MUFU.EX2 R178, R178 ;  /* 0x000000b200b27308 */ /* 0x000ea20000000800 */
        /* <DEDUP_REMOVED lines=8> */
[----:B------:R-:W-:Y:S01]  /*a7e0*/  LDSM.16.MT88.4 R144, [R162+0x800] ;  /* 0x00080000a290783b */ /* 0x000fe20000004200 */
[--C-:B------:R-:W-:Y:S01]  /*a7f0*/  FFMA.FTZ R177, R188, UR4, -R151.reuse ;  /* 0x00000004bcb17c23 */ /* 0x100fe20008010897 */
[--C-:B------:R-:W-:Y:S01]  /*a800*/  FFMA.FTZ R182, R182, UR4, -R151.reuse ;  /* 0x00000004b6b67c23 */ /* 0x100fe20008010897 */
[--C-:B------:R-:W-:Y:S01]  /*a810*/  FFMA.FTZ R184, R208, UR4, -R151.reuse ;  /* 0x00000004d0b87c23 */ /* 0x100fe20008010897 */
[----:B------:R-:W-:Y:S01]  /*a820*/  LDSM.16.MT88.4 R140, [R161+0x800] ;  /* 0x00080000a18c783b */ /* 0x000fe20000004200 */
[C---:B------:R-:W-:Y:S01]  /*a830*/  HMMA.16816.F32.BF16 R56, R8.reuse, R118, R56 ;  /* 0x000000760838723c */ /* 0x040fe20000041838 */
[----:B------:R-:W-:Y:S01]  /*a840*/  FFMA.FTZ R179, R206, UR4, -R151 ;  /* 0x00000004ceb37c23 */ /* 0x000fe20008010897 */
[--C-:B------:R-:W-:Y:S01]  /*a850*/  FFMA.FTZ R181, R154, UR4, -R165.reuse ;  /* 0x000000049ab57c23 */ /* 0x100fe200080108a5 */
[----:B------:R-:W3:Y:S01]  /*a860*/  LDSM.16.MT88.4 R116, [R163+0x16000] ;  /* 0x01600000a374783b */ /* 0x000ee20000004200 */
[--C-:B------:R-:W-:Y:S01]  /*a870*/  FFMA.FTZ R188, R204, UR4, -R165.reuse ;  /* 0x00000004ccbc7c23 */ /* 0x100fe200080108a5 */
[--C-:B------:R-:W-:Y:S01]  /*a880*/  FFMA.FTZ R183, R180, UR4, -R165.reuse ;  /* 0x00000004b4b77c23 */ /* 0x100fe200080108a5 */
[--C-:B------:R-:W-:Y:S01]  /*a890*/  FFMA.FTZ R190, R190, UR4, -R165.reuse ;  /* 0x00000004bebe7c23 */ /* 0x100fe200080108a5 */
[----:B------:R-:W-:Y:S01]  /*a8a0*/  LDSM.16.MT88.4 R136, [R163+0x14800] ;  /* 0x01480000a388783b */ /* 0x000fe20000004200 */
[C---:B----4-:R-:W-:Y:S01]  /*a8b0*/  HMMA.16816.F32.BF16 R60, R8.reuse, R112, R60 ;  /* 0x00000070083c723c */ /* 0x050fe2000004183c */
[----:B------:R-:W-:Y:S01]  /*a8c0*/  MUFU.EX2 R182, R182 ;  /* 0x000000b600b67308 */ /* 0x000fe20000000800 */
[--C-:B------:R-:W-:Y:S01]  /*a8d0*/  FFMA.FTZ R189, R168, UR4, -R165.reuse ;  /* 0x00000004a8bd7c23 */ /* 0x100fe200080108a5 */
[----:B------:R-:W-:Y:S01]  /*a8e0*/  LDSM.16.MT88.4 R128, [R162+0x2800] ;  /* 0x00280000a280783b */ /* 0x000fe20000004200 */
[----:B------:R-:W-:Y:S01]  /*a8f0*/  FFMA.FTZ R166, R166, UR4, -R165 ;  /* 0x00000004a6a67c23 */ /* 0x000fe200080108a5 */
[----:B------:R-:W4:Y:S01]  /*a900*/  MUFU.EX2 R177, R177 ;  /* 0x000000b100b17308 */ /* 0x000f220000000800 */
[--C-:B------:R-:W-:Y:S01]  /*a910*/  FFMA.FTZ R185, R150, UR4, -R151.reuse ;  /* 0x0000000496b97c23 */ /* 0x100fe20008010897 */
[----:B------:R-:W-:Y:S01]  /*a920*/  LDSM.16.MT88.4 R120, [R161+0x2800] ;  /* 0x00280000a178783b */ /* 0x000fe20000004200 */
[C---:B------:R-:W-:Y:S01]  /*a930*/  HMMA.16816.F32.BF16 R64, R8.reuse, R114, R64 ;  /* 0x000000720840723c */ /* 0x040fe20000041840 */
[----:B------:R-:W-:Y:S01]  /*a940*/  MUFU.EX2 R184, R184 ;  /* 0x000000b800b87308 */ /* 0x000fe20000000800 */
[----:B------:R-:W-:Y:S01]  /*a950*/  FFMA.FTZ R187, R149, UR4, -R151 ;  /* 0x0000000495bb7c23 */ /* 0x000fe20008010897 */
[----:B------:R-:W1:Y:S01]  /*a960*/  LDSM.16.MT88.4 R112, [R162+0x4000] ;  /* 0x00400000a270783b */ /* 0x000e620000004200 */
[----:B------:R-:W-:Y:S01]  /*a970*/  FFMA.FTZ R159, R207, R159, R158 ;  /* 0x0000009fcf9f7223 */ /* 0x000fe2000001009e */
[----:B------:R-:W-:Y:S01]  /*a980*/  MUFU.EX2 R179, R179 ;  /* 0x000000b300b37308 */ /* 0x000fe20000000800 */
[----:B------:R-:W-:Y:S01]  /*a990*/  FFMA.FTZ R160, R205, R157, R160 ;  /* 0x0000009dcda07223 */ /* 0x000fe200000100a0 */
[----:B------:R-:W-:Y:S01]  /*a9a0*/  @P4 IADD3 R204, PT, PT, R2, -0x4, RZ ;  /* 0xfffffffc02cc4810 */ /* 0x000fe20007ffe0ff */
[----:B------:R-:W-:Y:S01]  /*a9b0*/  HMMA.16816.F32.BF16 R12, R8, R16, R12 ;  /* 0x00000010080c723c */ /* 0x000fe2000004180c */
[----:B------:R-:W-:Y:S01]  /*a9c0*/  MUFU.EX2 R181, R181 ;  /* 0x000000b500b57308 */ /* 0x000fe20000000800 */
[----:B------:R-:W-:Y:S01]  /*a9d0*/  FADD.FTZ R159, R6, R159 ;  /* 0x0000009f069f7221 */ /* 0x000fe20000010000 */
[----:B------:R-:W-:-:S02]  /*a9e0*/  FADD.FTZ R160, R7, R160 ;  /* 0x000000a007a07221 */ /* 0x000fc40000010000 */
[----:B------:R-:W4:Y:S01]  /*a9f0*/  MUFU.EX2 R188, R188 ;  /* 0x000000bc00bc7308 */ /* 0x000f220000000800 */
[----:B------:R-:W-:Y:S01]  /*aa00*/  FADD.FTZ R134, R134, R159 ;  /* 0x0000009f86867221 */ /* 0x000fe20000010000 */
[----:B------:R-:W-:Y:S01]  /*aa10*/  FADD.FTZ R135, R135, R160 ;  /* 0x000000a087877221 */ /* 0x000fe20000010000 */
[C---:B-----5:R-:W-:Y:S01]  /*aa20*/  HMMA.16816.F32.BF16 R68, R8.reuse, R108, R68 ;  /* 0x0000006c0844723c */ /* 0x060fe20000041844 */
[----:B------:R5:W-:Y:S01]  /*aa30*/  MUFU.EX2 R180, R190 ;  /* 0x000000be00b47308 */ /* 0x000be20000000800 */
[----:B------:R-:W-:Y:S01]  /*aa40*/  FADD.FTZ R134, R133, R134 ;  /* 0x0000008685867221 */ /* 0x000fe20000010000 */
[----:B------:R-:W-:Y:S02]  /*aa50*/  FADD.FTZ R135, R156, R135 ;  /* 0x000000879c877221 */ /* 0x000fe40000010000 */
[----:B------:R-:W4:Y:S03]  /*aa60*/  MUFU.EX2 R183, R183 ;  /* 0x000000b700b77308 */ /* 0x000f260000000800 */
[C---:B------:R-:W-:Y:S01]  /*aa70*/  HMMA.16816.F32.BF16 R72, R8.reuse, R110, R72 ;  /* 0x0000006e0848723c */ /* 0x040fe20000041848 */
[----:B------:R-:W2:Y:S01]  /*aa80*/  LDSM.16.MT88.4 R108, [R161+0x4000] ;  /* 0x00400000a16c783b */ /* 0x000ea20000004200 */
[----:B------:R-:W-:Y:S04]  /*aa90*/  MUFU.EX2 R185, R185 ;  /* 0x000000b900b97308 */ /* 0x000fe80000000800 */
[----:B------:R-:W-:Y:S01]  /*aaa0*/  MUFU.EX2 R187, R187 ;  /* 0x000000bb00bb7308 */ /* 0x000fe20000000800 */
[----:B-----5:R-:W-:Y:S01]  /*aab0*/  FFMA.FTZ R190, R152, UR4, -R151 ;  /* 0x0000000498be7c23 */ /* 0x020fe20008010897 */
[C---:B---3--:R-:W-:Y:S01]  /*aac0*/  HMMA.16816.F32.BF16 R76, R8.reuse, R116, R76 ;  /* 0x00000074084c723c */ /* 0x048fe2000004184c */
[----:B------:R-:W-:Y:S01]  /*aad0*/  LDSM.16.MT88.4 R152, [R167+0x13800] ;  /* 0x01380000a798783b */ /* 0x000fe20000004200 */
[----:B------:R-:W-:Y:S04]  /*aae0*/  MUFU.EX2 R189, R189 ;  /* 0x000000bd00bd7308 */ /* 0x000fe80000000800 */
[----:B------:R-:W3:Y:S02]  /*aaf0*/  MUFU.EX2 R190, R190 ;  /* 0x000000be00be7308 */ /* 0x000ee40000000800 */
[C---:B------:R-:W-:Y:S01]  /*ab00*/  HMMA.16816.F32.BF16 R80, R8.reuse, R118, R80 ;  /* 0x000000760850723c */ /* 0x040fe20000041850 */
[----:B------:R-:W5:Y:S07]  /*ab10*/  LDSM.16.MT88.4 R116, [R163+0x12800] ;  /* 0x01280000a374783b */ /* 0x000f6e0000004200 */
[C---:B------:R-:W-:Y:S01]  /*ab20*/  HMMA.16816.F32.BF16 R16, R8.reuse, R18, R124 ;  /* 0x000000120810723c */ /* 0x040fe2000004187c */
[----:B------:R-:W-:Y:S07]  /*ab30*/  LDSM.16.MT88.4 R124, [R167+0x14800] ;  /* 0x01480000a77c783b */ /* 0x000fee0000004200 */
[C---:B-1----:R-:W-:Y:S08]  /*ab40*/  HMMA.16816.F32.BF16 R84, R8.reuse, R112, R84 ;  /* 0x000000700854723c */ /* 0x042ff00000041854 */
[C---:B------:R-:W-:Y:S01]  /*ab50*/  HMMA.16816.F32.BF16 R88, R8.reuse, R114, R88 ;  /* 0x000000720858723c */ /* 0x040fe20000041858 */
[----:B------:R-:W1:Y:S07]  /*ab60*/  LDSM.16.MT88.4 R112, [R167+0x12800] ;  /* 0x01280000a770783b */ /* 0x000e6e0000004200 */
[C---:B--2---:R-:W-:Y:S08]  /*ab70*/  HMMA.16816.F32.BF16 R92, R8.reuse, R108, R92 ;  /* 0x0000006c085c723c */ /* 0x044ff0000004185c */
[----:B------:R-:W-:Y:S01]  /*ab80*/  HMMA.16816.F32.BF16 R8, R8, R110, R96 ;  /* 0x0000006e0808723c */ /* 0x000fe20000041860 */
[----:B------:R-:W-:Y:S01]  /*ab90*/  F2FP.BF16.F32.PACK_AB R96, R174, R171 ;  /* 0x000000abae60723e */ /* 0x000fe200000010ff */
[----:B------:R-:W-:Y:S01]  /*aba0*/  LDSM.16.MT88.4 R108, [R167+0x16800] ;  /* 0x01680000a76c783b */ /* 0x000fe20000004200 */
[----:B------:R-:W-:Y:S01]  /*abb0*/  F2FP.BF16.F32.PACK_AB R97, R175, R176 ;  /* 0x000000b0af61723e */ /* 0x000fe200000010ff */
[----:B------:R-:W-:Y:S01]  /*abc0*/  FADD.FTZ R171, R171, R134 ;  /* 0x00000086abab7221 */ /* 0x000fe20000010000 */
[----:B------:R-:W-:Y:S01]  /*abd0*/  F2FP.BF16.F32.PACK_AB R98, R169, R172 ;  /* 0x000000aca962723e */ /* 0x000fe200000010ff */
[----:B------:R-:W-:Y:S01]  /*abe0*/  FADD.FTZ R176, R176, R135 ;  /* 0x00000087b0b07221 */ /* 0x000fe20000010000 */
[----:B------:R-:W-:Y:S01]  /*abf0*/  F2FP.BF16.F32.PACK_AB R99, R178, R173 ;  /* 0x000000adb263723e */ /* 0x000fe200000010ff */
[----:B------:R-:W-:-:S02]  /*ac00*/  FADD.FTZ R171, R174, R171 ;  /* 0x000000abaeab7221 */ /* 0x000fc40000010000 */
[----:B------:R-:W-:Y:S02]  /*ac10*/  FADD.FTZ R176, R175, R176 ;  /* 0x000000b0afb07221 */ /* 0x000fe40000010000 */
[----:B------:R-:W-:Y:S02]  /*ac20*/  FADD.FTZ R172, R172, R171 ;  /* 0x000000abacac7221 */ /* 0x000fe40000010000 */
[----:B-----5:R-:W-:Y:S01]  /*ac30*/  HMMA.16816.F32.BF16 R20, R96, R116, R20 ;  /* 0x000000746014723c */ /* 0x020fe20000041814 */
[----:B------:R-:W-:Y:S01]  /*ac40*/  FADD.FTZ R173, R173, R176 ;  /* 0x000000b0adad7221 */ /* 0x000fe20000010000 */
[----:B------:R-:W-:-:S03]  /*ac50*/  FADD.FTZ R169, R169, R172 ;  /* 0x000000aca9a97221 */ /* 0x000fc60000010000 */
[----:B------:R-:W-:-:S03]  /*ac60*/  FADD.FTZ R178, R178, R173 ;  /* 0x000000adb2b27221 */ /* 0x000fc60000010000 */
[C---:B------:R-:W-:Y:S01]  /*ac70*/  HMMA.16816.F32.BF16 R24, R96.reuse, R118, R24 ;  /* 0x000000766018723c */ /* 0x040fe20000041818 */
[----:B------:R-:W2:Y:S07]  /*ac80*/  LDSM.16.MT88.4 R116, [R162+0x4800] ;  /* 0x00480000a274783b */ /* 0x000eae0000004200 */
[C---:B-1----:R-:W-:Y:S08]  /*ac90*/  HMMA.16816.F32.BF16 R12, R96.reuse, R112, R12 ;  /* 0x00000070600c723c */ /* 0x042ff0000004180c */
[C---:B------:R-:W-:Y:S01]  /*aca0*/  HMMA.16816.F32.BF16 R16, R96.reuse, R114, R16 ;  /* 0x000000726010723c */ /* 0x040fe20000041810 */
[----:B------:R-:W1:Y:S07]  /*acb0*/  LDSM.16.MT88.4 R112, [R163+0x16800] ;  /* 0x01680000a370783b */ /* 0x000e6e0000004200 */
[C---:B------:R-:W-:Y:S08]  /*acc0*/  HMMA.16816.F32.BF16 R36, R96.reuse, R124, R36 ;  /* 0x0000007c6024723c */ /* 0x040ff00000041824 */
[C---:B------:R-:W-:Y:S01]  /*acd0*/  HMMA.16816.F32.BF16 R40, R96.reuse, R126, R40 ;  /* 0x0000007e6028723c */ /* 0x040fe20000041828 */
[----:B------:R-:W5:Y:S07]  /*ace0*/  LDSM.16.MT88.4 R124, [R161+0x4800] ;  /* 0x00480000a17c783b */ /* 0x000f6e0000004200 */
[C---:B------:R-:W-:Y:S08]  /*acf0*/  HMMA.16816.F32.BF16 R28, R96.reuse, R144, R28 ;  /* 0x00000090601c723c */ /* 0x040ff0000004181c */
[C---:B--2---:R-:W-:Y:S08]  /*ad00*/  HMMA.16816.F32.BF16 R84, R96.reuse, R116, R84 ;  /* 0x000000746054723c */ /* 0x044ff00000041854 */
[C---:B------:R-:W-:Y:S01]  /*ad10*/  HMMA.16816.F32.BF16 R88, R96.reuse, R118, R88 ;  /* 0x000000766058723c */ /* 0x040fe20000041858 */
[----:B------:R-:W2:Y:S07]  /*ad20*/  LDSM.16.MT88.4 R116, [R163+0x13000] ;  /* 0x01300000a374783b */ /* 0x000eae0000004200 */
        /* <DEDUP_REMOVED lines=20> */
[C---:B-----5:R-:W-:Y:S08]  /*ae70*/  HMMA.16816.F32.BF16 R92, R96.reuse, R124, R92 ;  /* 0x0000007c605c723c */ /* 0x060ff0000004185c */
[----:B------:R-:W-:Y:S01]  /*ae80*/  HMMA.16816.F32.BF16 R96, R96, R126, R8 ;  /* 0x0000007e6060723c */ /* 0x000fe20000041808 */
[----:B------:R-:W5:Y:S01]  /*ae90*/  LDSM.16.MT88.4 R124, [R163+0x15000] ;  /* 0x01500000a37c783b */ /* 0x000f620000004200 */
[----:B----4-:R-:W-:Y:S01]  /*aea0*/  F2FP.BF16.F32.PACK_AB R8, R177, R182 ;  /* 0x000000b6b108723e */ /* 0x010fe200000010ff */
[----:B------:R-:W-:Y:S01]  /*aeb0*/  FADD.FTZ R182, R182, R169 ;  /* 0x000000a9b6b67221 */ /* 0x000fe20000010000 */
[C---:B------:R-:W-:Y:S01]  /*aec0*/  F2FP.BF16.F32.PACK_AB R9, R188.reuse, R181 ;  /* 0x000000b5bc09723e */ /* 0x040fe200000010ff */
[----:B------:R-:W-:Y:S01]  /*aed0*/  FADD.FTZ R181, R181, R178 ;  /* 0x000000b2b5b57221 */ /* 0x000fe20000010000 */
[----:B------:R-:W-:Y:S01]  /*aee0*/  F2FP.BF16.F32.PACK_AB R10, R179, R184 ;  /* 0x000000b8b30a723e */ /* 0x000fe200000010ff */
[----:B------:R-:W-:Y:S01]  /*aef0*/  FADD.FTZ R177, R177, R182 ;  /* 0x000000b6b1b17221 */ /* 0x000fe20000010000 */
[----:B------:R-:W-:Y:S01]  /*af00*/  F2FP.BF16.F32.PACK_AB R11, R183, R180 ;  /* 0x000000b4b70b723e */ /* 0x000fe200000010ff */
[----:B------:R-:W-:-:S02]  /*af10*/  FADD.FTZ R181, R188, R181 ;  /* 0x000000b5bcb57221 */ /* 0x000fc40000010000 */
[----:B------:R-:W-:Y:S02]  /*af20*/  FADD.FTZ R184, R184, R177 ;  /* 0x000000b1b8b87221 */ /* 0x000fe40000010000 */
[----:B------:R-:W-:Y:S02]  /*af30*/  FADD.FTZ R180, R180, R181 ;  /* 0x000000b5b4b47221 */ /* 0x000fe40000010000 */
[----:B--2---:R-:W-:Y:S01]  /*af40*/  HMMA.16816.F32.BF16 R20, R8, R116, R20 ;  /* 0x000000740814723c */ /* 0x004fe20000041814 */
[----:B------:R-:W-:Y:S01]  /*af50*/  FADD.FTZ R179, R179, R184 ;  /* 0x000000b8b3b37221 */ /* 0x000fe20000010000 */
[----:B------:R-:W-:-:S06]  /*af60*/  FADD.FTZ R183, R183, R180 ;  /* 0x000000b4b7b77221 */ /* 0x000fcc0000010000 */
[C---:B------:R-:W-:Y:S01]  /*af70*/  HMMA.16816.F32.BF16 R24, R8.reuse, R118, R24 ;  /* 0x000000760818723c */ /* 0x040fe20000041818 */
[----:B------:R-:W2:Y:S07]  /*af80*/  LDSM.16.MT88.4 R116, [R162+0x5000] ;  /* 0x00500000a274783b */ /* 0x000eae0000004200 */
[C---:B-1----:R-:W-:Y:S08]  /*af90*/  HMMA.16816.F32.BF16 R12, R8.reuse, R112, R12 ;  /* 0x00000070080c723c */ /* 0x042ff0000004180c */
[C---:B------:R-:W-:Y:S01]  /*afa0*/  HMMA.16816.F32.BF16 R16, R8.reuse, R114, R16 ;  /* 0x000000720810723c */ /* 0x040fe20000041810 */
[----:B------:R-:W1:Y:S07]  /*afb0*/  LDSM.16.MT88.4 R112, [R163+0x17000] ;  /* 0x01700000a370783b */ /* 0x000e6e0000004200 */
[C---:B-----5:R-:W-:Y:S08]  /*afc0*/  HMMA.16816.F32.BF16 R44, R8.reuse, R124, R44 ;  /* 0x0000007c082c723c */ /* 0x060ff0000004182c */
[C---:B------:R-:W-:Y:S01]  /*afd0*/  HMMA.16816.F32.BF16 R48, R8.reuse, R126, R48 ;  /* 0x0000007e0830723c */ /* 0x040fe20000041830 */
[----:B------:R-:W4:Y:S07]  /*afe0*/  LDSM.16.MT88.4 R124, [R161+0x5000] ;  /* 0x00500000a17c783b */ /* 0x000f2e0000004200 */
[C---:B------:R-:W-:Y:S08]  /*aff0*/  HMMA.16816.F32.BF16 R60, R8.reuse, R120, R60 ;  /* 0x00000078083c723c */ /* 0x040ff0000004183c */
[C---:B------:R-:W-:Y:S01]  /*b000*/  HMMA.16816.F32.BF16 R64, R8.reuse, R122, R64 ;  /* 0x0000007a0840723c */ /* 0x040fe20000041840 */
[----:B------:R-:W5:Y:S07]  /*b010*/  LDSM.16.MT88.4 R120, [R167+0x17800] ;  /* 0x01780000a778783b */ /* 0x000f6e0000004200 */
[C---:B--2---:R-:W-:Y:S08]  /*b020*/  HMMA.16816.F32.BF16 R84, R8.reuse, R116, R84 ;  /* 0x000000740854723c */ /* 0x044ff00000041854 */
[C---:B------:R-:W-:Y:S01]  /*b030*/  HMMA.16816.F32.BF16 R88, R8.reuse, R118, R88 ;  /* 0x000000760858723c */ /* 0x040fe20000041858 */
[----:B------:R-:W2:Y:S07]  /*b040*/  LDSM.16.MT88.4 R116, [R163+0x13800] ;  /* 0x01380000a374783b */ /* 0x000eae0000004200 */
[----:B------:R-:W-:Y:S01]  /*b050*/  HMMA.16816.F32.BF16 R52, R8, R128, R52 ;  /* 0x000000800834723c */ /* 0x000fe20000041834 */
[--C-:B------:R-:W-:Y:S01]  /*b060*/  FFMA.FTZ R128, R170, UR4, -R165.reuse ;  /* 0x00000004aa807c23 */ /* 0x100fe200080108a5 */
[----:B------:R-:W-:-:S02]  /*b070*/  FFMA.FTZ R165, R164, UR4, -R165 ;  /* 0x00000004a4a57c23 */ /* 0x000fc400080108a5 */
[----:B------:R-:W-:Y:S04]  /*b080*/  MUFU.EX2 R164, R166 ;  /* 0x000000a600a47308 */ /* 0x000fe80000000800 */
[C---:B------:R-:W-:Y:S01]  /*b090*/  HMMA.16816.F32.BF16 R68, R8.reuse, R108, R68 ;  /* 0x0000006c0844723c */ /* 0x040fe20000041844 */
[----:B------:R-:W-:Y:S01]  /*b0a0*/  FFMA.FTZ R108, R148, UR4, -R151 ;  /* 0x00000004946c7c23 */ /* 0x000fe20008010897 */
[----:B------:R-:W5:Y:S01]  /*b0b0*/  MUFU.EX2 R168, R128 ;  /* 0x0000008000a87308 */ /* 0x000f620000000800 */
[----:B------:R-:W-:Y:S03]  /*b0c0*/  LDSM.16.MT88.4 R148, [R167+0x15800] ;  /* 0x01580000a794783b */ /* 0x000fe60000004200 */
[----:B------:R3:W5:Y:S02]  /*b0d0*/  MUFU.EX2 R170, R108 ;  /* 0x0000006c00aa7308 */ /* 0x0007640000000800 */
[C---:B------:R-:W-:Y:S02]  /*b0e0*/  HMMA.16816.F32.BF16 R72, R8.reuse, R110, R72 ;  /* 0x0000006e0848723c */ /* 0x040fe40000041848 */
[----:B------:R-:W2:Y:S06]  /*b0f0*/  MUFU.EX2 R165, R165 ;  /* 0x000000a500a57308 */ /* 0x000eac0000000800 */
[C---:B------:R-:W-:Y:S01]  /*b100*/  HMMA.16816.F32.BF16 R28, R8.reuse, R140, R28 ;  /* 0x0000008c081c723c */ /* 0x040fe2000004181c */
[----:B---3--:R-:W-:Y:S07]  /*b110*/  LDSM.16.MT88.4 R108, [R163+0x17800] ;  /* 0x01780000a36c783b */ /* 0x008fee0000004200 */
        /* <DEDUP_REMOVED lines=9> */
[C---:B-1----:R-:W-:Y:S08]  /*b1b0*/  HMMA.16816.F32.BF16 R76, R8.reuse, R112, R76 ;  /* 0x00000070084c723c */ /* 0x042ff0000004184c */
[C---:B------:R-:W-:Y:S01]  /*b1c0*/  HMMA.16816.F32.BF16 R80, R8.reuse, R114, R80 ;  /* 0x000000720850723c */ /* 0x040fe20000041850 */
[----:B------:R-:W1:Y:S07]  /*b1d0*/  LDSM.16.MT88.4 R112, [R163+0x15800] ;  /* 0x01580000a370783b */ /* 0x000e6e0000004200 */
[C---:B----4-:R-:W-:Y:S08]  /*b1e0*/  HMMA.16816.F32.BF16 R92, R8.reuse, R124, R92 ;  /* 0x0000007c085c723c */ /* 0x050ff0000004185c */
[----:B------:R-:W-:Y:S01]  /*b1f0*/  HMMA.16816.F32.BF16 R96, R8, R126, R96 ;  /* 0x0000007e0860723c */ /* 0x000fe20000041860 */
[----:B------:R-:W-:Y:S01]  /*b200*/  F2FP.BF16.F32.PACK_AB R8, R185, R190 ;  /* 0x000000beb908723e */ /* 0x000fe200000010ff */
[----:B------:R-:W-:Y:S01]  /*b210*/  FADD.FTZ R190, R190, R179 ;  /* 0x000000b3bebe7221 */ /* 0x000fe20000010000 */
[----:B-----5:R-:W-:Y:S01]  /*b220*/  F2FP.BF16.F32.PACK_AB R9, R189, R168 ;  /* 0x000000a8bd09723e */ /* 0x020fe200000010ff */
[----:B------:R-:W-:Y:S01]  /*b230*/  FADD.FTZ R168, R168, R183 ;  /* 0x000000b7a8a87221 */ /* 0x000fe20000010000 */
[----:B------:R-:W-:Y:S01]  /*b240*/  F2FP.BF16.F32.PACK_AB R10, R170, R187 ;  /* 0x000000bbaa0a723e */ /* 0x000fe200000010ff */
[----:B------:R-:W-:Y:S01]  /*b250*/  FADD.FTZ R190, R185, R190 ;  /* 0x000000beb9be7221 */ /* 0x000fe20000010000 */
[----:B--2---:R-:W-:Y:S01]  /*b260*/  F2FP.BF16.F32.PACK_AB R11, R165, R164 ;  /* 0x000000a4a50b723e */ /* 0x004fe200000010ff */
        /* <DEDUP_REMOVED lines=8> */
[----:B------:R-:W2:Y:S07]  /*b2f0*/  LDSM.16.MT88.4 R12, [R161+0x1800] ;  /* 0x00180000a10c783b */ /* 0x000eae0000004200 */
[C---:B------:R-:W-:Y:S01]  /*b300*/  HMMA.16816.F32.BF16 R124, R8.reuse, R154, R16 ;  /* 0x0000009a087c723c */ /* 0x040fe20000041810 */
[----:B------:R-:W3:Y:S07]  /*b310*/  LDSM.16.MT88.4 R16, [R161+0x3800] ;  /* 0x00380000a110783b */ /* 0x000eee0000004200 */
[C---:B------:R-:W-:Y:S01]  /*b320*/  HMMA.16816.F32.BF16 R120, R8.reuse, R116, R20 ;  /* 0x000000740878723c */ /* 0x040fe20000041814 */
[----:B------:R-:W4:Y:S07]  /*b330*/  LDSM.16.MT88.4 R20, [R161+0x5800] ;  /* 0x00580000a114783b */ /* 0x000f2e0000004200 */
        /* <DEDUP_REMOVED lines=15> */
[C---:B---3--:R-:W-:Y:S08]  /*b430*/  HMMA.16816.F32.BF16 R60, R8.reuse, R16, R60 ;  /* 0x00000010083c723c */ /* 0x048ff0000004183c */
[C---:B------:R-:W-:Y:S08]  /*b440*/  HMMA.16816.F32.BF16 R64, R8.reuse, R18, R64 ;  /* 0x000000120840723c */ /* 0x040ff00000041840 */
[C---:B----4-:R-:W-:Y:S08]  /*b450*/  HMMA.16816.F32.BF16 R92, R8.reuse, R20, R92 ;  /* 0x00000014085c723c */ /* 0x050ff0000004185c */
[----:B------:R-:W-:Y:S01]  /*b460*/  HMMA.16816.F32.BF16 R96, R8, R22, R96 ;  /* 0x000000160860723c */ /* 0x000fe20000041860 */
[----:B------:R-:W-:-:S04]  /*b470*/  NOP ;  /* 0x0000000000007918 */ /* 0x000fc80000000000 */
[----:B------:R-:W-:-:S15]  /*b480*/  @P4 BRA `(.L_x_393) ;  /* 0x0000000000044947 */ /* 0x000fde0003800000 */
.L_x_390:
[----:B------:R-:W-:-:S07]  /*b490*/  IADD3 R204, PT, PT, R186, -0x1, RZ ;  /* 0xffffffffbacc7810 */ /* 0x000fce0007ffe0ff */
.L_x_393:
[----:B------:R-:W-:-:S13]  /*b4a0*/  ISETP.GE.AND P1, PT, R204, R201, PT ;  /* 0x000000c9cc00720c */ /* 0x000fda0003f26270 */
[----:B------:R-:W-:Y:S05]  /*b4b0*/  @!P1 BRA `(.L_x_394) ;  /* 0x00000034003c9947 */ /* 0x000fea0003800000 */
[----:B------:R-:W-:Y:S01]  /*b4c0*/  LOP3.LUT R6, R209, 0x1c0, R0, 0xf8, !PT ;  /* 0x000001c0d1067812 */ /* 0x000fe200078ef800 */
[C---:B------:R-:W-:Y:S01]  /*b4d0*/  IMAD.SHL.U32 R2, R5.reuse, 0x20, RZ ;  /* 0x0000002005027824 */ /* 0x040fe200078e00ff */
[----:B------:R-:W-:Y:S01]  /*b4e0*/  SHF.R.U32.HI R181, RZ, 0x1, R5 ;  /* 0x00000001ffb57819 */ /* 0x000fe20000011605 */
[----:B------:R-:W1:Y:S01]  /*b4f0*/  LDCU.64 UR6, c[0x0][0x3c0] ;  /* 0x00007800ff0677ac */ /* 0x000e620008000a00 */
[----:B------:R-:W-:Y:S01]  /*b500*/  LOP3.LUT R7, R0, 0x200, RZ, 0xc0, !PT ;  /* 0x0000020000077812 */ /* 0x000fe200078ec0ff */
[----:B------:R-:W-:Y:S01]  /*b510*/  IMAD.SHL.U32 R192, R5, 0x2, RZ ;  /* 0x0000000205c07824 */ /* 0x000fe200078e00ff */
[----:B------:R-:W-:Y:S01]  /*b520*/  LOP3.LUT R181, R6, 0x8, R181, 0x78, !PT ;  /* 0x0000000806b57812 */ /* 0x000fe200078e78b5 */
[----:B------:R-:W-:Y:S01]  /*b530*/  VIADD R190, R196, 0x8 ;  /* 0x00000008c4be7836 */ /* 0x000fe20000000000 */
[----:B------:R-:W-:Y:S01]  /*b540*/  LOP3.LUT R191, R0, 0x400, RZ, 0xc0, !PT ;  /* 0x0000040000bf7812 */ /* 0x000fe200078ec0ff */
[----:B------:R-:W2:Y:S01]  /*b550*/  LDCU UR9, c[0x0][0x50c] ;  /* 0x0000a180ff0977ac */ /* 0x000ea20008000800 */
[----:B------:R-:W-:-:S02]  /*b560*/  LOP3.LUT R6, R6, 0x8, R5, 0x78, !PT ;  /* 0x0000000806067812 */ /* 0x000fc400078e7805 */
[----:B------:R-:W-:Y:S01]  /*b570*/  LOP3.LUT R2, R7, 0x7c00, R2, 0xf8, !PT ;  /* 0x00007c0007027812 */ /* 0x000fe200078ef802 */
[----:B------:R-:W3:Y:S01]  /*b580*/  LDCU UR4, c[0x0][0x45c] ;  /* 0x00008b80ff0477ac */ /* 0x000ee20008000800 */
[----:B------:R-:W-:Y:S01]  /*b590*/  MOV R188, 0x20 ;  /* 0x0000002000bc7802 */ /* 0x000fe20000000f00 */
[----:B------:R-:W-:Y:S01]  /*b5a0*/  IMAD R191, R6, 0x2, R191 ;  /* 0x0000000206bf7824 */ /* 0x000fe200078e02bf */
[----:B------:R-:W-:Y:S01]  /*b5b0*/  LOP3.LUT R186, R2, R181, RZ, 0xfc, !PT ;  /* 0x000000b502ba7212 */ /* 0x000fe200078efcff */
[----:B------:R-:W-:Y:S01]  /*b5c0*/  IMAD.MOV.U32 R2, RZ, RZ, R3 ;  /* 0x000000ffff027224 */ /* 0x000fe200078e0003 */
[----:B------:R-:W-:Y:S01]  /*b5d0*/  LOP3.LUT R181, R181, 0x200, R0, 0xf8, !PT ;  /* 0x00000200b5b57812 */ /* 0x000fe200078ef800 */
[----:B------:R-:W-:Y:S01]  /*b5e0*/  VIADD R191, R191, UR5 ;  /* 0x00000005bfbf7c36 */ /* 0x000fe20008000000 */
[----:B------:R-:W-:Y:S01]  /*b5f0*/  LEA R186, R186, UR5, 0x1 ;  /* 0x00000005baba7c11 */ /* 0x000fe2000f8e08ff */
[----:B------:R-:W-:Y:S01]  /*b600*/  IMAD.MOV.U32 R0, RZ, RZ, R132 ;  /* 0x000000ffff007224 */ /* 0x000fe200078e0084 */
[----:B------:R-:W-:Y:S01]  /*b610*/  SEL R188, R188, 0xffffffe0, !P0 ;  /* 0xffffffe0bcbc7807 */ /* 0x000fe20004000000 */
[----:B------:R-:W-:Y:S01]  /*b620*/  IMAD.IADD R189, R191, 0x1, R4 ;  /* 0x00000001bfbd7824 */ /* 0x000fe200078e0204 */
        /* <DEDUP_REMOVED lines=13> */
[----:B--23--:R-:W-:Y:S09]  /*b700*/  BRA `(.L_x_395) ;  /* 0x00000000005c7947 */ /* 0x00cff20003800000 */
.L_x_397:
        /* <DEDUP_REMOVED lines=23> */
.L_x_395:
        /* <DEDUP_REMOVED lines=9> */
[----:B------:R-:W-:Y:S01]  /*b910*/  LEA.HI.X R213, R3, R197, R134, 0x1, P0 ;  /* 0x000000c503d57211 */ /* 0x000fe200000f0c86 */
[----:B------:R-:W-:Y:S04]  /*b920*/  IMAD R3, R204, 0x40, R192 ;  /* 0x00000040cc037824 */ /* 0x000fe800078e02c0 */
[C---:B------:R-:W-:Y:S01]  /*b930*/  VIADD R219, R3.reuse, 0x8 ;  /* 0x0000000803db7836 */ /* 0x040fe20000000000 */
[----:B------:R-:W-:Y:S01]  /*b940*/  @!PT LDS RZ, [RZ] ;  /* 0x00000000fffff984 */ /* 0x000fe20000000800 */
[----:B------:R-:W-:Y:S01]  /*b950*/  @!PT LDS RZ, [RZ] ;  /* 0x00000000fffff984 */ /* 0x000fe20000000800 */
[----:B------:R-:W-:Y:S01]  /*b960*/  @!PT LDS RZ, [RZ] ;  /* 0x00000000fffff984 */ /* 0x000fe20000000800 */
[----:B------:R-:W-:Y:S01]  /*b970*/  LDGSTS.E.BYPASS.LTC128B.128 [R203+0x12000], desc[UR12][R214.64] ;  /* 0x12000000d6cb7fae */ /* 0x000fe2000b981a0c */
[-C--:B------:R-:W-:Y:S01]  /*b980*/  ISETP.GT.AND P4, PT, R190, R3.reuse, PT ;  /* 0x00000003be00720c */ /* 0x080fe20003f84270 */
[C---:B------:R-:W-:Y:S01]  /*b990*/  VIADD R223, R3.reuse, 0x10 ;  /* 0x0000001003df7836 */ /* 0x040fe20000000000 */
[----:B------:R-:W-:Y:S01]  /*b9a0*/  ISETP.GT.AND P6, PT, R196, R3, PT ;  /* 0x00000003c400720c */ /* 0x000fe20003fc4270 */
[----:B------:R-:W-:Y:S04]  /*b9b0*/  VIADD R221, R3, 0x11 ;  /* 0x0000001103dd7836 */ /* 0x000fe80000000000 */
[----:B------:R-:W-:Y:S08]  /*b9c0*/  LDGSTS.E.BYPASS.LTC128B.128 [R203+0x14000], desc[UR12][R214.64+0x80] ;  /* 0x14000080d6cb7fae */ /* 0x000ff0000b981a0c */
[----:B------:R-:W-:Y:S08]  /*b9d0*/  LDGSTS.E.BYPASS.LTC128B.128 [R203+0x16000], desc[UR12][R214.64+0x100] ;  /* 0x16000100d6cb7fae */ /* 0x000ff0000b981a0c */
[----:B------:R-:W-:Y:S08]  /*b9e0*/  LDGSTS.E.BYPASS.LTC128B.128 [R203+0x13000], desc[UR12][R212.64] ;  /* 0x13000000d4cb7fae */ /* 0x000ff0000b981a0c */
[----:B------:R-:W-:Y:S08]  /*b9f0*/  LDGSTS.E.BYPASS.LTC128B.128 [R203+0x15000], desc[UR12][R212.64+0x80] ;  /* 0x15000080d4cb7fae */ /* 0x000ff0000b981a0c */
[----:B------:R1:W-:Y:S08]  /*ba00*/  LDGSTS.E.BYPASS.LTC128B.128 [R203+0x17000], desc[UR12][R212.64+0x100] ;  /* 0x17000100d4cb7fae */ /* 0x0003f0000b981a0c */
[----:B------:R-:W-:Y:S08]  /*ba10*/  LDSM.16.M88.4 R136, [R186] ;  /* 0x00000000ba88783b */ /* 0x000ff00000000200 */
[----:B------:R-:W2:Y:S08]  /*ba20*/  LDSM.16.M88.4 R140, [R191+0xc000] ;  /* 0x00c00000bf8c783b */ /* 0x000eb00000000200 */
[----:B------:R-:W3:Y:S08]  /*ba30*/  LDSM.16.M88.4 R144, [R191+0xc800] ;  /* 0x00c80000bf90783b */ /* 0x000ef00000000200 */
[----:B------:R-:W4:Y:S08]  /*ba40*/  LDSM.16.M88.4 R148, [R191+0xd000] ;  /* 0x00d00000bf94783b */ /* 0x000f300000000200 */
[----:B------:R-:W0:Y:S08]  /*ba50*/  LDGDEPBAR ;  /* 0x00000000000079af */ /* 0x000e300000000000 */
[----:B------:R-:W5:Y:S08]  /*ba60*/  LDSM.16.M88.4 R152, [R191+0xd800] ;  /* 0x00d80000bf98783b */ /* 0x000f700000000200 */
[----:B------:R-:W-:Y:S01]  /*ba70*/  LDSM.16.M88.4 R156, [R182] ;  /* 0x00000000b69c783b */ /* 0x000fe20000000200 */
[C---:B--2---:R-:W-:Y:S07]  /*ba80*/  HMMA.16816.F32.BF16 R4, R136.reuse, R140, RZ ;  /* 0x0000008c8804723c */ /* 0x044fee00000418ff */
[----:B------:R-:W2:Y:S01]  /*ba90*/  LDSM.16.M88.4 R160, [R183+0xc000] ;  /* 0x00c00000b7a0783b */ /* 0x000ea20000000200 */
[C---:B------:R-:W-:Y:S07]  /*baa0*/  HMMA.16816.F32.BF16 R8, R136.reuse, R142, RZ ;  /* 0x0000008e8808723c */ /* 0x040fee00000418ff */
[----:B------:R-:W1:Y:S01]  /*bab0*/  LDSM.16.M88.4 R164, [R183+0xc800] ;  /* 0x00c80000b7a4783b */ /* 0x000e620000000200 */
[C---:B---3--:R-:W-:Y:S07]  /*bac0*/  HMMA.16816.F32.BF16 R12, R136.reuse, R144, RZ ;  /* 0x00000090880c723c */ /* 0x048fee00000418ff */
[----:B------:R-:W3:Y:S01]  /*bad0*/  LDSM.16.M88.4 R168, [R183+0xd000] ;  /* 0x00d00000b7a8783b */ /* 0x000ee20000000200 */
[C---:B------:R-:W-:Y:S07]  /*bae0*/  HMMA.16816.F32.BF16 R16, R136.reuse, R146, RZ ;  /* 0x000000928810723c */ /* 0x040fee00000418ff */
[----:B------:R-:W3:Y:S01]  /*baf0*/  LDSM.16.M88.4 R140, [R183+0xd800] ;  /* 0x00d80000b78c783b */ /* 0x000ee20000000200 */
[C---:B----4-:R-:W-:Y:S07]  /*bb00*/  HMMA.16816.F32.BF16 R20, R136.reuse, R148, RZ ;  /* 0x000000948814723c */ /* 0x050fee00000418ff */
[----:B------:R-:W-:Y:S01]  /*bb10*/  LDSM.16.M88.4 R172, [R185] ;  /* 0x00000000b9ac783b */ /* 0x000fe20000000200 */
[C---:B------:R-:W-:Y:S07]  /*bb20*/  HMMA.16816.F32.BF16 R24, R136.reuse, R150, RZ ;  /* 0x000000968818723c */ /* 0x040fee00000418ff */
[----:B------:R-:W4:Y:S01]  /*bb30*/  LDSM.16.M88.4 R176, [R189+0xc000] ;  /* 0x00c00000bdb0783b */ /* 0x000f220000000200 */
[C---:B-----5:R-:W-:Y:S07]  /*bb40*/  HMMA.16816.F32.BF16 R28, R136.reuse, R152, RZ ;  /* 0x00000098881c723c */ /* 0x060fee00000418ff */
[----:B------:R-:W-:Y:S01]  /*bb50*/  LDSM.16.M88.4 R144, [R189+0xd000] ;  /* 0x00d00000bd90783b */ /* 0x000fe20000000200 */
[----:B------:R-:W-:Y:S07]  /*bb60*/  HMMA.16816.F32.BF16 R32, R136, R154, RZ ;  /* 0x0000009a8820723c */ /* 0x000fee00000418ff */
[----:B------:R-:W5:Y:S01]  /*bb70*/  LDSM.16.M88.4 R136, [R189+0xc800] ;  /* 0x00c80000bd88783b */ /* 0x000f620000000200 */
[C---:B--2---:R-:W-:Y:S07]  /*bb80*/  HMMA.16816.F32.BF16 R4, R156.reuse, R160, R4 ;  /* 0x000000a09c04723c */ /* 0x044fee0000041804 */
[----:B------:R-:W2:Y:S01]  /*bb90*/  LDSM.16.M88.4 R132, [R189+0xd800] ;  /* 0x00d80000bd84783b */ /* 0x000ea20000000200 */
[C---:B------:R-:W-:Y:S07]  /*bba0*/  HMMA.16816.F32.BF16 R8, R156.reuse, R162, R8 ;  /* 0x000000a29c08723c */ /* 0x040fee0000041808 */
[----:B------:R-:W-:Y:S01]  /*bbb0*/  LDSM.16.M88.4 R148, [R184] ;  /* 0x00000000b894783b */ /* 0x000fe20000000200 */
[C---:B-1----:R-:W-:Y:S07]  /*bbc0*/  HMMA.16816.F32.BF16 R12, R156.reuse, R164, R12 ;  /* 0x000000a49c0c723c */ /* 0x042fee000004180c */
[----:B------:R-:W1:Y:S01]  /*bbd0*/  LDSM.16.M88.4 R152, [R187+0xc000] ;  /* 0x00c00000bb98783b */ /* 0x000e620000000200 */
[C---:B------:R-:W-:Y:S07]  /*bbe0*/  HMMA.16816.F32.BF16 R16, R156.reuse, R166, R16 ;  /* 0x000000a69c10723c */ /* 0x040fee0000041810 */
[----:B------:R-:W-:Y:S01]  /*bbf0*/  LDSM.16.M88.4 R160, [R187+0xd800] ;  /* 0x00d80000bba0783b */ /* 0x000fe20000000200 */
[C---:B---3--:R-:W-:Y:S07]  /*bc00*/  HMMA.16816.F32.BF16 R20, R156.reuse, R168, R20 ;  /* 0x000000a89c14723c */ /* 0x048fee0000041814 */
[----:B------:R-:W-:Y:S01]  /*bc10*/  LDSM.16.M88.4 R164, [R186+0x4000] ;  /* 0x00400000baa4783b */ /* 0x000fe20000000200 */
[C---:B------:R-:W-:Y:S07]  /*bc20*/  HMMA.16816.F32.BF16 R24, R156.reuse, R170, R24 ;  /* 0x000000aa9c18723c */ /* 0x040fee0000041818 */
[----:B------:R-:W-:Y:S01]  /*bc30*/  LDSM.16.M88.4 R168, [R191+0xe000] ;  /* 0x00e00000bfa8783b */ /* 0x000fe20000000200 */
[C---:B------:R-:W-:Y:S08]  /*bc40*/  HMMA.16816.F32.BF16 R28, R156.reuse, R140, R28 ;  /* 0x0000008c9c1c723c */ /* 0x040ff0000004181c */
[----:B------:R-:W-:Y:S01]  /*bc50*/  HMMA.16816.F32.BF16 R32, R156, R142, R32 ;  /* 0x0000008e9c20723c */ /* 0x000fe20000041820 */
[----:B------:R-:W3:Y:S07]  /*bc60*/  LDSM.16.M88.4 R140, [R187+0xc800] ;  /* 0x00c80000bb8c783b */ /* 0x000eee0000000200 */
[C---:B----4-:R-:W-:Y:S01]  /*bc70*/  HMMA.16816.F32.BF16 R4, R172.reuse, R176, R4 ;  /* 0x000000b0ac04723c */ /* 0x050fe20000041804 */
[----:B------:R-:W4:Y:S07]  /*bc80*/  LDSM.16.M88.4 R156, [R187+0xd000] ;  /* 0x00d00000bb9c783b */ /* 0x000f2e0000000200 */
        /* <DEDUP_REMOVED lines=8> */
[C---:B--2---:R-:W-:Y:S08]  /*bd10*/  HMMA.16816.F32.BF16 R28, R172.reuse, R132, R28 ;  /* 0x00000084ac1c723c */ /* 0x044ff0000004181c */
[----:B------:R-:W-:Y:S01]  /*bd20*/  HMMA.16816.F32.BF16 R32, R172, R134, R32 ;  /* 0x00000086ac20723c */ /* 0x000fe20000041820 */
[----:B------:R-:W2:Y:S07]  /*bd30*/  LDSM.16.M88.4 R132, [R191+0xe800] ;  /* 0x00e80000bf84783b */ /* 0x000eae0000000200 */
[C---:B-1----:R-:W-:Y:S01]  /*bd40*/  HMMA.16816.F32.BF16 R4, R148.reuse, R152, R4 ;  /* 0x000000989404723c */ /* 0x042fe20000041804 */
[----:B------:R-:W1:Y:S07]  /*bd50*/  LDSM.16.M88.4 R172, [R182+0x4000] ;  /* 0x00400000b6ac783b */ /* 0x000e6e0000000200 */
[C---:B------:R-:W-:Y:S01]  /*bd60*/  HMMA.16816.F32.BF16 R8, R148.reuse, R154, R8 ;  /* 0x0000009a9408723c */ /* 0x040fe20000041808 */
[----:B------:R-:W-:Y:S07]  /*bd70*/  LDSM.16.M88.4 R152, [R183+0xf800] ;  /* 0x00f80000b798783b */ /* 0x000fee0000000200 */
[C---:B---3--:R-:W-:Y:S08]  /*bd80*/  HMMA.16816.F32.BF16 R12, R148.reuse, R140, R12 ;  /* 0x0000008c940c723c */ /* 0x048ff0000004180c */
[C---:B------:R-:W-:Y:S01]  /*bd90*/  HMMA.16816.F32.BF16 R16, R148.reuse, R142, R16 ;  /* 0x0000008e9410723c */ /* 0x040fe20000041810 */
[----:B------:R-:W3:Y:S07]  /*bda0*/  LDSM.16.M88.4 R140, [R183+0xe800] ;  /* 0x00e80000b78c783b */ /* 0x000eee0000000200 */
[C---:B----4-:R-:W-:Y:S08]  /*bdb0*/  HMMA.16816.F32.BF16 R20, R148.reuse, R156, R20 ;  /* 0x0000009c9414723c */ /* 0x050ff00000041814 */
[C---:B------:R-:W-:Y:S01]  /*bdc0*/  HMMA.16816.F32.BF16 R24, R148.reuse, R158, R24 ;  /* 0x0000009e9418723c */ /* 0x040fe20000041818 */
[----:B------:R-:W-:Y:S07]  /*bdd0*/  LDSM.16.M88.4 R156, [R185+0x4000] ;  /* 0x00400000b99c783b */ /* 0x000fee0000000200 */
[C---:B------:R-:W-:Y:S08]  /*bde0*/  HMMA.16816.F32.BF16 R28, R148.reuse, R160, R28 ;  /* 0x000000a0941c723c */ /* 0x040ff0000004181c */
[----:B------:R-:W-:Y:S01]  /*bdf0*/  HMMA.16816.F32.BF16 R32, R148, R162, R32 ;  /* 0x000000a29420723c */ /* 0x000fe20000041820 */
[----:B------:R-:W4:Y:S07]  /*be00*/  LDSM.16.M88.4 R148, [R183+0xf000] ;  /* 0x00f00000b794783b */ /* 0x000f2e0000000200 */
[C---:B------:R-:W-:Y:S01]  /*be10*/  HMMA.16816.F32.BF16 R4, R164.reuse, R168, R4 ;  /* 0x000000a8a404723c */ /* 0x040fe20000041804 */
[----:B------:R-:W5:Y:S07]  /*be20*/  LDSM.16.M88.4 R160, [R189+0xe000] ;  /* 0x00e00000bda0783b */ /* 0x000f6e0000000200 */
[C---:B------:R-:W-:Y:S01]  /*be30*/  HMMA.16816.F32.BF16 R8, R164.reuse, R170, R8 ;  /* 0x000000aaa408723c */ /* 0x040fe20000041808 */
[----:B------:R-:W-:Y:S07]  /*be40*/  LDSM.16.M88.4 R168, [R187+0xe000] ;  /* 0x00e00000bba8783b */ /* 0x000fee0000000200 */
[C---:B--2---:R-:W-:Y:S08]  /*be50*/  HMMA.16816.F32.BF16 R12, R164.reuse, R132, R12 ;  /* 0x00000084a40c723c */ /* 0x044ff0000004180c */
[C---:B------:R-:W-:Y:S01]  /*be60*/  HMMA.16816.F32.BF16 R16, R164.reuse, R134, R16 ;  /* 0x00000086a410723c */ /* 0x040fe20000041810 */
[----:B------:R-:W2:Y:S07]  /*be70*/  LDSM.16.M88.4 R132, [R189+0xe800] ;  /* 0x00e80000bd84783b */ /* 0x000eae0000000200 */
[C---:B------:R-:W-:Y:S08]  /*be80*/  HMMA.16816.F32.BF16 R20, R164.reuse, R136, R20 ;  /* 0x00000088a414723c */ /* 0x040ff00000041814 */
[C---:B------:R-:W-:Y:S01]  /*be90*/  HMMA.16816.F32.BF16 R24, R164.reuse, R138, R24 ;  /* 0x0000008aa418723c */ /* 0x040fe20000041818 */
[----:B------:R-:W2:Y:S07]  /*bea0*/  LDSM.16.M88.4 R136, [R189+0xf000] ;  /* 0x00f00000bd88783b */ /* 0x000eae0000000200 */
[C---:B------:R-:W-:Y:S08]  /*beb0*/  HMMA.16816.F32.BF16 R28, R164.reuse, R144, R28 ;  /* 0x00000090a41c723c */ /* 0x040ff0000004181c */
        /* <DEDUP_REMOVED lines=14> */
[----:B------:R-:W4:Y:S07]  /*bfa0*/  LDSM.16.M88.4 R152, [R187+0xf800] ;  /* 0x00f80000bb98783b */ /* 0x000f2e0000000200 */
[C---:B-----5:R-:W-:Y:S01]  /*bfb0*/  HMMA.16816.F32.BF16 R4, R156.reuse, R160, R4 ;  /* 0x000000a09c04723c */ /* 0x060fe20000041804 */
[----:B------:R-:W-:Y:S07]  /*bfc0*/  LDSM.16.M88.4 R172, [R191+0x10000] ;  /* 0x01000000bfac783b */ /* 0x000fee0000000200 */
[C---:B------:R-:W-:Y:S01]  /*bfd0*/  HMMA.16816.F32.BF16 R8, R156.reuse, R162, R8 ;  /* 0x000000a29c08723c */ /* 0x040fe20000041808 */
[----:B------:R-:W5:Y:S07]  /*bfe0*/  LDSM.16.M88.4 R160, [R186+0x8000] ;  /* 0x00800000baa0783b */ /* 0x000f6e0000000200 */
        /* <DEDUP_REMOVED lines=10> */
[----:B------:R-:W-:Y:S07]  /*c090*/  LDSM.16.M88.4 R156, [R182+0x8000] ;  /* 0x00800000b69c783b */ /* 0x000fee0000000200 */
[C---:B------:R-:W-:Y:S01]  /*c0a0*/  HMMA.16816.F32.BF16 R8, R164.reuse, R170, R8 ;  /* 0x000000aaa408723c */ /* 0x040fe20000041808 */
[----:B------:R-:W1:Y:S07]  /*c0b0*/  LDSM.16.M88.4 R168, [R183+0x10000] ;  /* 0x01000000b7a8783b */ /* 0x000e6e0000000200 */
        /* <DEDUP_REMOVED lines=24> */
[C---:B------:R-:W-:Y:S08]  /*c240*/  HMMA.16816.F32.BF16 R8, R156.reuse, R170, R8 ;  /* 0x000000aa9c08723c */ /* 0x040ff00000041808 */
[C---:B---3--:R-:W-:Y:S08]  /*c250*/  HMMA.16816.F32.BF16 R12, R156.reuse, R140, R12 ;  /* 0x0000008c9c0c723c */ /* 0x048ff0000004180c */
[C---:B------:R-:W-:Y:S08]  /*c260*/  HMMA.16816.F32.BF16 R16, R156.reuse, R142, R16 ;  /* 0x0000008e9c10723c */ /* 0x040ff00000041810 */
[C---:B----4-:R-:W-:Y:S08]  /*c270*/  HMMA.16816.F32.BF16 R20, R156.reuse, R148, R20 ;  /* 0x000000949c14723c */ /* 0x050ff00000041814 */
[C---:B------:R-:W-:Y:S08]  /*c280*/  HMMA.16816.F32.BF16 R24, R156.reuse, R150, R24 ;  /* 0x000000969c18723c */ /* 0x040ff00000041818 */
[C---:B------:R-:W-:Y:S08]  /*c290*/  HMMA.16816.F32.BF16 R28, R156.reuse, R152, R28 ;  /* 0x000000989c1c723c */ /* 0x040ff0000004181c */
[----:B------:R-:W-:Y:S08]  /*c2a0*/  HMMA.16816.F32.BF16 R32, R156, R154, R32 ;  /* 0x0000009a9c20723c */ /* 0x000ff00000041820 */
[C---:B-----5:R-:W-:Y:S08]  /*c2b0*/  HMMA.16816.F32.BF16 R4, R164.reuse, R172, R4 ;  /* 0x000000aca404723c */ /* 0x060ff00000041804 */
[C---:B------:R-:W-:Y:S08]  /*c2c0*/  HMMA.16816.F32.BF16 R8, R164.reuse, R174, R8 ;  /* 0x000000aea408723c */ /* 0x040ff00000041808 */
[C---:B--2---:R-:W-:Y:S08]  /*c2d0*/  HMMA.16816.F32.BF16 R12, R164.reuse, R132, R12 ;  /* 0x00000084a40c723c */ /* 0x044ff0000004180c */
[C---:B------:R-:W-:Y:S01]  /*c2e0*/  HMMA.16816.F32.BF16 R16, R164.reuse, R134, R16 ;  /* 0x00000086a410723c */ /* 0x040fe20000041810 */
[----:B------:R-:W2:Y:S07]  /*c2f0*/  LDSM.16.M88.4 R132, [R187+0x10800] ;  /* 0x01080000bb84783b */ /* 0x000eae0000000200 */
[C---:B------:R-:W-:Y:S08]  /*c300*/  HMMA.16816.F32.BF16 R20, R164.reuse, R136, R20 ;  /* 0x00000088a414723c */ /* 0x040ff00000041814 */
[C---:B------:R-:W-:Y:S01]  /*c310*/  HMMA.16816.F32.BF16 R24, R164.reuse, R138, R24 ;  /* 0x0000008aa418723c */ /* 0x040fe20000041818 */
[----:B------:R-:W3:Y:S07]  /*c320*/  LDSM.16.M88.4 R136, [R187+0x11000] ;  /* 0x01100000bb88783b */ /* 0x000eee0000000200 */
[C---:B------:R-:W-:Y:S08]  /*c330*/  HMMA.16816.F32.BF16 R28, R164.reuse, R144, R28 ;  /* 0x00000090a41c723c */ /* 0x040ff0000004181c */
[----:B------:R-:W-:Y:S08]  /*c340*/  HMMA.16816.F32.BF16 R32, R164, R146, R32 ;  /* 0x00000092a420723c */ /* 0x000ff00000041820 */
[C---:B-1----:R-:W-:Y:S08]  /*c350*/  HMMA.16816.F32.BF16 R4, R160.reuse, R176, R4 ;  /* 0x000000b0a004723c */ /* 0x042ff00000041804 */
[C---:B------:R-:W-:Y:S08]  /*c360*/  HMMA.16816.F32.BF16 R8, R160.reuse, R178, R8 ;  /* 0x000000b2a008723c */ /* 0x040ff00000041808 */
[C---:B--2---:R-:W-:Y:S03]  /*c370*/  HMMA.16816.F32.BF16 R12, R160.reuse, R132, R12 ;  /* 0x00000084a00c723c */ /* 0x044fe6000004180c */
[----:B------:R-:W-:Y:S01]  /*c380*/  FMUL.FTZ R210, R5, UR9 ;  /* 0x0000000905d27c20 */ /* 0x000fe20008410000 */
[----:B------:R-:W-:Y:S01]  /*c390*/  FMUL.FTZ R212, R6, UR9 ;  /* 0x0000000906d47c20 */ /* 0x000fe20008410000 */
[----:B------:R-:W-:Y:S01]  /*c3a0*/  FMUL.FTZ R209, R4, UR9 ;  /* 0x0000000904d17c20 */ /* 0x000fe20008410000 */
[----:B------:R-:W-:Y:S02]  /*c3b0*/  FMUL.FTZ R214, R7, UR9 ;  /* 0x0000000907d67c20 */ /* 0x000fe40008410000 */
[C---:B------:R-:W-:Y:S01]  /*c3c0*/  HMMA.16816.F32.BF16 R16, R160.reuse, R134, R16 ;  /* 0x00000086a010723c */ /* 0x040fe20000041810 */
[----:B------:R-:W1:Y:S02]  /*c3d0*/  MUFU.TANH R210, R210 ;  /* 0x000000d200d27308 */ /* 0x000e640000002400 */
[----:B------:R-:W-:Y:S01]  /*c3e0*/  FMUL.FTZ R132, R9, UR9 ;  /* 0x0000000909847c20 */ /* 0x000fe20008410000 */
[----:B------:R-:W-:Y:S02]  /*c3f0*/  VIADD R135, R3, 0x1 ;  /* 0x0000000103877836 */ /* 0x000fe40000000000 */
[----:B------:R-:W-:Y:S01]  /*c400*/  FMUL.FTZ R133, R10, UR9 ;  /* 0x000000090a857c20 */ /* 0x000fe20008410000 */
[----:B------:R-:W-:Y:S01]  /*c410*/  FMUL.FTZ R216, R11, UR9 ;  /* 0x000000090bd87c20 */ /* 0x000fe20008410000 */
[----:B------:R-:W-:Y:S01]  /*c420*/  FMUL.FTZ R215, R8, UR9 ;  /* 0x0000000908d77c20 */ /* 0x000fe20008410000 */
[C---:B---3--:R-:W-:Y:S02]  /*c430*/  HMMA.16816.F32.BF16 R20, R160.reuse, R136, R20 ;  /* 0x00000088a014723c */ /* 0x048fe40000041814 */
[----:B------:R-:W2:Y:S01]  /*c440*/  MUFU.TANH R132, R132 ;  /* 0x0000008400847308 */ /* 0x000ea20000002400 */
[-C--:B------:R-:W-:Y:S01]  /*c450*/  ISETP.GT.AND P0, PT, R196, R135.reuse, PT ;  /* 0x00000087c400720c */ /* 0x080fe20003f04270 */
[----:B------:R-:W-:Y:S01]  /*c460*/  FMUL.FTZ R211, R12, UR9 ;  /* 0x000000090cd37c20 */ /* 0x000fe20008410000 */
[----:B------:R-:W-:Y:S01]  /*c470*/  ISETP.GT.AND P5, PT, R190, R135, PT ;  /* 0x00000087be00720c */ /* 0x000fe20003fa4270 */
[----:B------:R-:W-:Y:S01]  /*c480*/  FMUL.FTZ R213, R13, UR9 ;  /* 0x000000090dd57c20 */ /* 0x000fe20008410000 */
[C---:B------:R-:W-:Y:S01]  /*c490*/  ISETP.GE.AND P3, PT, R135.reuse, R195, PT ;  /* 0x000000c38700720c */ /* 0x040fe20003f66270 */
[----:B------:R-:W-:Y:S01]  /*c4a0*/  FMUL.FTZ R217, R14, UR9 ;  /* 0x000000090ed97c20 */ /* 0x000fe20008410000 */
[-C--:B------:R-:W-:Y:S03]  /*c4b0*/  ISETP.GE.AND P1, PT, R135, R194.reuse, PT ;  /* 0x000000c28700720c */ /* 0x080fe60003f26270 */
[----:B------:R-:W-:Y:S01]  /*c4c0*/  MUFU.TANH R133, R133 ;  /* 0x0000008500857308 */ /* 0x000fe20000002400 */
[----:B-1----:R-:W-:Y:S01]  /*c4d0*/  FSEL R210, R210, -INF , !P0 ;  /* 0xff800000d2d27808 */ /* 0x002fe20004000000 */
[----:B------:R-:W-:Y:S02]  /*c4e0*/  VIADD R135, R3, 0x9 ;  /* 0x0000000903877836 */ /* 0x000fe40000000000 */
[----:B------:R-:W-:Y:S01]  /*c4f0*/  FMUL.FTZ R218, R15, UR9 ;  /* 0x000000090fda7c20 */ /* 0x000fe20008410000 */
[C---:B------:R-:W-:Y:S03]  /*c500*/  HMMA.16816.F32.BF16 R24, R160.reuse, R138, R24 ;  /* 0x0000008aa018723c */ /* 0x040fe60000041818 */
[-C--:B------:R-:W-:Y:S02]  /*c510*/  ISETP.GT.AND P0, PT, R196, R135.reuse, PT ;  /* 0x00000087c400720c */ /* 0x080fe40003f04270 */
[----:B------:R-:W1:Y:S01]  /*c520*/  MUFU.TANH R216, R216 ;  /* 0x000000d800d87308 */ /* 0x000e620000002400 */
[----:B------:R-:W-:Y:S01]  /*c530*/  FSEL R236, R210, -INF , !P3 ;  /* 0xff800000d2ec7808 */ /* 0x000fe20005800000 */
[----:B------:R-:W-:Y:S01]  /*c540*/  FMUL.FTZ R220, R23, UR9 ;  /* 0x0000000917dc7c20 */ /* 0x000fe20008410000 */
[----:B--2---:R-:W-:Y:S01]  /*c550*/  FSEL R234, R132, -INF , !P0 ;  /* 0xff80000084ea7808 */ /* 0x004fe20004000000 */
[----:B------:R-:W-:Y:S01]  /*c560*/  FMUL.FTZ R210, R20, UR9 ;  /* 0x0000000914d27c20 */ /* 0x000fe20008410000 */
[----:B------:R-:W-:Y:S01]  /*c570*/  ISETP.GT.AND P0, PT, R190, R135, PT ;  /* 0x00000087be00720c */ /* 0x000fe20003f04270 */
[----:B------:R-:W-:Y:S01]  /*c580*/  FMUL.FTZ R222, R22, UR9 ;  /* 0x0000000916de7c20 */ /* 0x000fe20008410000 */
[-C--:B------:R-:W-:Y:S03]  /*c590*/  ISETP.GE.AND P3, PT, R3, R194.reuse, PT ;  /* 0x000000c20300720c */ /* 0x080fe60003f66270 */
[----:B------:R-:W2:Y:S10]  /*c5a0*/  MUFU.TANH R212, R212 ;  /* 0x000000d400d47308 */ /* 0x000eb40000002400 */
[----:B------:R-:W3:Y:S01]  /*c5b0*/  MUFU.TANH R209, R209 ;  /* 0x000000d100d17308 */ /* 0x000ee20000002400 */
[----:B-1----:R-:W-:Y:S02]  /*c5c0*/  FSEL R216, R216, -INF , !P0 ;  /* 0xff800000d8d87808 */ /* 0x002fe40004000000 */
[----:B------:R-:W-:Y:S04]  /*c5d0*/  ISETP.GE.AND P0, PT, R135, R195, PT ;  /* 0x000000c38700720c */ /* 0x000fe80003f06270 */
[----:B------:R-:W-:Y:S03]  /*c5e0*/  FSEL R234, R234, -INF , !P0 ;  /* 0xff800000eaea7808 */ /* 0x000fe60004000000 */
[----:B------:R-:W1:Y:S01]  /*c5f0*/  MUFU.TANH R214, R214 ;  /* 0x000000d600d67308 */ /* 0x000e620000002400 */
[----:B--2---:R-:W-:Y:S01]  /*c600*/  FSEL R237, R212, -INF , !P4 ;  /* 0xff800000d4ed7808 */ /* 0x004fe20006000000 */
[----:B------:R-:W-:Y:S01]  /*c610*/  FMUL.FTZ R212, R17, UR9 ;  /* 0x0000000911d47c20 */ /* 0x000fe20008410000 */
[----:B------:R-:W-:Y:S02]  /*c620*/  ISETP.GT.AND P4, PT, R190, R219, PT ;  /* 0x000000dbbe00720c */ /* 0x000fe40003f84270 */
[----:B------:R-:W-:Y:S02]  /*c630*/  FSEL R237, R237, -INF , !P3 ;  /* 0xff800000eded7808 */ /* 0x000fe40005800000 */
[----:B------:R-:W-:Y:S03]  /*c640*/  FSEL R235, R133, -INF , !P4 ;  /* 0xff80000085eb7808 */ /* 0x000fe60006000000 */
[----:B------:R-:W2:Y:S01]  /*c650*/  MUFU.TANH R211, R211 ;  /* 0x000000d300d37308 */ /* 0x000ea20000002400 */
[----:B---3--:R-:W-:Y:S01]  /*c660*/  FSEL R232, R209, -INF , !P6 ;  /* 0xff800000d1e87808 */ /* 0x008fe20007000000 */
[----:B------:R-:W-:Y:S01]  /*c670*/  FMUL.FTZ R209, R16, UR9 ;  /* 0x0000000910d17c20 */ /* 0x000fe20008410000 */
[----:B------:R-:W-:Y:S02]  /*c680*/  ISETP.GE.AND P4, PT, R3, R195, PT ;  /* 0x000000c30300720c */ /* 0x000fe40003f86270 */
[----:B------:R-:W-:Y:S02]  /*c690*/  ISETP.GT.AND P3, PT, R196, R223, PT ;  /* 0x000000dfc400720c */ /* 0x000fe40003f64270 */
[----:B------:R-:W-:Y:S03]  /*c6a0*/  FSEL R232, R232, -INF , !P4 ;  /* 0xff800000e8e87808 */ /* 0x000fe60006000000 */
[----:B------:R-:W3:Y:S01]  /*c6b0*/  MUFU.TANH R213, R213 ;  /* 0x000000d500d57308 */ /* 0x000ee20000002400 */
[-C--:B------:R-:W-:Y:S02]  /*c6c0*/  ISETP.GE.AND P4, PT, R135, R194.reuse, PT ;  /* 0x000000c28700720c */ /* 0x080fe40003f86270 */
[----:B-1----:R-:W-:Y:S01]  /*c6d0*/  FSEL R233, R214, -INF , !P5 ;  /* 0xff800000d6e97808 */ /* 0x002fe20006800000 */
[----:B------:R-:W1:Y:S01]  /*c6e0*/  LDSM.16.M88.4 R132, [R187+0x11800] ;  /* 0x01180000bb84783b */ /* 0x000e620000000200 */
[----:B------:R-:W-:Y:S01]  /*c6f0*/  FSEL R231, R216, -INF , !P4 ;  /* 0xff800000d8e77808 */ /* 0x000fe20006000000 */
[----:B------:R-:W-:Y:S04]  /*c700*/  DEPBAR.LE SB0, 0x0 ;  /* 0x000080000000791a */ /* 0x000fe80000000000 */
[----:B------:R-:W-:Y:S01]  /*c710*/  FSEL R233, R233, -INF , !P1 ;  /* 0xff800000e9e97808 */ /* 0x000fe20004800000 */
[----:B------:R-:W4:Y:S01]  /*c720*/  MUFU.TANH R215, R215 ;  /* 0x000000d700d77308 */ /* 0x000f220000002400 */
[C---:B------:R-:W-:Y:S01]  /*c730*/  ISETP.GT.AND P1, PT, R196.reuse, R221, PT ;  /* 0x000000ddc400720c */ /* 0x040fe20003f24270 */
[----:B------:R-:W-:Y:S01]  /*c740*/  BAR.SYNC.DEFER_BLOCKING 0x0 ;  /* 0x0000000000007b1d */ /* 0x000fe20000010000 */
[----:B------:R-:W-:Y:S01]  /*c750*/  ISETP.GT.AND P6, PT, R196, R219, PT ;  /* 0x000000dbc400720c */ /* 0x000fe20003fc4270 */
[----:B------:R-:W-:Y:S01]  /*c760*/  FMUL.FTZ R214, R18, UR9 ;  /* 0x0000000912d67c20 */ /* 0x000fe20008410000 */
[----:B--2---:R-:W-:Y:S01]  /*c770*/  FSEL R228, R211, -INF , !P3 ;  /* 0xff800000d3e47808 */ /* 0x004fe20005800000 */
[----:B------:R-:W-:Y:S01]  /*c780*/  FMUL.FTZ R211, R21, UR9 ;  /* 0x0000000915d37c20 */ /* 0x000fe20008410000 */
[----:B---3--:R-:W-:Y:S02]  /*c790*/  FSEL R213, R213, -INF , !P1 ;  /* 0xff800000d5d57808 */ /* 0x008fe40004800000 */
[C---:B------:R-:W-:Y:S02]  /*c7a0*/  ISETP.GT.AND P3, PT, R190.reuse, R223, PT ;  /* 0x000000dfbe00720c */ /* 0x040fe40003f64270 */
[----:B------:R-:W-:Y:S02]  /*c7b0*/  ISETP.GT.AND P1, PT, R190, R221, PT ;  /* 0x000000ddbe00720c */ /* 0x000fe40003f24270 */
[----:B------:R-:W-:Y:S02]  /*c7c0*/  ISETP.GE.AND P5, PT, R219, R195, PT ;  /* 0x000000c3db00720c */ /* 0x000fe40003fa6270 */
[-C--:B------:R-:W-:Y:S02]  /*c7d0*/  ISETP.GE.AND P0, PT, R221, R194.reuse, PT ;  /* 0x000000c2dd00720c */ /* 0x080fe40003f06270 */
[----:B------:R-:W-:Y:S02]  /*c7e0*/  FMNMX3.FTZ R240, R2, R237, R233, !PT ;  /* 0x000000ed02f07276 */ /* 0x000fe400078100e9 */
[----:B----4-:R-:W-:Y:S02]  /*c7f0*/  FSEL R215, R215, -INF , !P6 ;  /* 0xff800000d7d77808 */ /* 0x010fe40007000000 */
[-C--:B------:R-:W-:Y:S01]  /*c800*/  ISETP.GE.AND P6, PT, R219, R194.reuse, PT ;  /* 0x000000c2db00720c */ /* 0x080fe20003fc6270 */
[----:B------:R-:W-:Y:S01]  /*c810*/  FMUL.FTZ R219, R19, UR9 ;  /* 0x0000000913db7c20 */ /* 0x000fe20008410000 */
[----:B------:R-:W-:Y:S02]  /*c820*/  FSEL R238, R215, -INF , !P5 ;  /* 0xff800000d7ee7808 */ /* 0x000fe40006800000 */
[----:B------:R-:W-:Y:S01]  /*c830*/  ISETP.GE.AND P5, PT, R221, R195, PT ;  /* 0x000000c3dd00720c */ /* 0x000fe20003fa6270 */
[----:B------:R-:W-:Y:S01]  /*c840*/  VIADD R221, R3, 0x19 ;  /* 0x0000001903dd7836 */ /* 0x000fe20000000000 */
[----:B------:R-:W-:Y:S01]  /*c850*/  FSEL R235, R235, -INF , !P6 ;  /* 0xff800000ebeb7808 */ /* 0x000fe20007000000 */
[----:B------:R-:W2:Y:S01]  /*c860*/  MUFU.TANH R217, R217 ;  /* 0x000000d900d97308 */ /* 0x000ea20000002400 */
[----:B------:R-:W-:Y:S01]  /*c870*/  FSEL R230, R213, -INF , !P5 ;  /* 0xff800000d5e67808 */ /* 0x000fe20006800000 */
[----:B------:R-:W-:Y:S01]  /*c880*/  VIADD R213, R3, 0x21 ;  /* 0x0000002103d57836 */ /* 0x000fe20000000000 */
[----:B------:R-:W-:Y:S02]  /*c890*/  ISETP.GT.AND P4, PT, R196, R221, PT ;  /* 0x000000ddc400720c */ /* 0x000fe40003f84270 */
[-C--:B------:R-:W-:Y:S01]  /*c8a0*/  ISETP.GE.AND P5, PT, R221, R194.reuse, PT ;  /* 0x000000c2dd00720c */ /* 0x080fe20003fa6270 */
[C---:B-1----:R-:W-:Y:S04]  /*c8b0*/  HMMA.16816.F32.BF16 R28, R160.reuse, R132, R28 ;  /* 0x00000084a01c723c */ /* 0x042fe8000004181c */
[----:B------:R-:W1:Y:S01]  /*c8c0*/  MUFU.TANH R218, R218 ;  /* 0x000000da00da7308 */ /* 0x000e620000002400 */
[----:B------:R-:W-:Y:S01]  /*c8d0*/  FMNMX3.FTZ R240, R240, R235, R231, !PT ;  /* 0x000000ebf0f07276 */ /* 0x000fe200078100e7 */
[----:B------:R-:W-:Y:S02]  /*c8e0*/  FMUL.FTZ R133, R26, UR9 ;  /* 0x000000091a857c20 */ /* 0x000fe40008410000 */
[----:B------:R-:W-:Y:S06]  /*c8f0*/  HMMA.16816.F32.BF16 R32, R160, R134, R32 ;  /* 0x00000086a020723c */ /* 0x000fec0000041820 */
[----:B------:R-:W3:Y:S01]  /*c900*/  MUFU.TANH R209, R209 ;  /* 0x000000d100d17308 */ /* 0x000ee20000002400 */
[----:B------:R-:W-:Y:S01]  /*c910*/  VIADD R135, R3, 0x29 ;  /* 0x0000002903877836 */ /* 0x000fe20000000000 */
[----:B--2---:R-:W-:Y:S02]  /*c920*/  FSEL R217, R217, -INF , !P3 ;  /* 0xff800000d9d97808 */ /* 0x004fe40005800000 */
[-C--:B------:R-:W-:Y:S04]  /*c930*/  ISETP.GE.AND P3, PT, R223, R195.reuse, PT ;  /* 0x000000c3df00720c */ /* 0x080fe80003f66270 */
[----:B------:R-:W-:Y:S02]  /*c940*/  FSEL R228, R228, -INF , !P3 ;  /* 0xff800000e4e47808 */ /* 0x000fe40005800000 */
[----:B------:R-:W2:Y:S01]  /*c950*/  MUFU.TANH R212, R212 ;  /* 0x000000d400d47308 */ /* 0x000ea20000002400 */
[----:B-1----:R-:W-:Y:S01]  /*c960*/  FSEL R218, R218, -INF , !P1 ;  /* 0xff800000dada7808 */ /* 0x002fe20004800000 */
[----:B------:R-:W-:Y:S01]  /*c970*/  FMUL.FTZ R134, R29, UR9 ;  /* 0x000000091d867c20 */ /* 0x000fe20008410000 */
[-C--:B------:R-:W-:Y:S01]  /*c980*/  ISETP.GE.AND P1, PT, R223, R194.reuse, PT ;  /* 0x000000c2df00720c */ /* 0x080fe20003f26270 */
[----:B------:R-:W-:Y:S01]  /*c990*/  VIADD R223, R3, 0x18 ;  /* 0x0000001803df7836 */ /* 0x000fe20000000000 */
[----:B------:R-:W-:Y:S02]  /*c9a0*/  ISETP.GE.AND P3, PT, R221, R195, PT ;  /* 0x000000c3dd00720c */ /* 0x000fe40003f66270 */
[----:B------:R-:W-:Y:S03]  /*c9b0*/  FSEL R229, R217, -INF , !P1 ;  /* 0xff800000d9e57808 */ /* 0x000fe60004800000 */
[----:B------:R1:W-:Y:S01]  /*c9c0*/  MUFU.TANH R216, R220 ;  /* 0x000000dc00d87308 */ /* 0x0003e20000002400 */
[-C--:B------:R-:W-:Y:S01]  /*c9d0*/  ISETP.GT.AND P6, PT, R196, R223.reuse, PT ;  /* 0x000000dfc400720c */ /* 0x080fe20003fc4270 */
[----:B------:R-:W-:Y:S01]  /*c9e0*/  FMUL.FTZ R217, R27, UR9 ;  /* 0x000000091bd97c20 */ /* 0x000fe20008410000 */
[----:B------:R-:W-:Y:S01]  /*c9f0*/  FSEL R227, R218, -INF , !P0 ;  /* 0xff800000dae37808 */ /* 0x000fe20004000000 */
[----:B------:R-:W-:Y:S01]  /*ca00*/  FMUL.FTZ R218, R28, UR9 ;  /* 0x000000091cda7c20 */ /* 0x000fe20008410000 */
[----:B---3--:R-:W-:Y:S01]  /*ca10*/  FSEL R226, R209, -INF , !P6 ;  /* 0xff800000d1e27808 */ /* 0x008fe20007000000 */
[----:B------:R-:W-:Y:S01]  /*ca20*/  FMUL.FTZ R209, R24, UR9 ;  /* 0x0000000918d17c20 */ /* 0x000fe20008410000 */
[----:B------:R-:W-:Y:S03]  /*ca30*/  ISETP.GT.AND P6, PT, R190, R223, PT ;  /* 0x000000dfbe00720c */ /* 0x000fe60003fc4270 */
[----:B------:R-:W3:Y:S01]  /*ca40*/  MUFU.TANH R214, R214 ;  /* 0x000000d600d67308 */ /* 0x000ee20000002400 */
[----:B------:R-:W-:Y:S02]  /*ca50*/  ISETP.GT.AND P0, PT, R196, R213, PT ;  /* 0x000000d5c400720c */ /* 0x000fe40003f04270 */
[----:B--2---:R-:W-:Y:S02]  /*ca60*/  FSEL R212, R212, -INF , !P4 ;  /* 0xff800000d4d47808 */ /* 0x004fe40006000000 */
[----:B------:R-:W-:Y:S01]  /*ca70*/  ISETP.GT.AND P4, PT, R190, R221, PT ;  /* 0x000000ddbe00720c */ /* 0x000fe20003f84270 */
[----:B------:R-:W-:Y:S01]  /*ca80*/  VIADD R221, R3, 0x20 ;  /* 0x0000002003dd7836 */ /* 0x000fe20000000000 */
[----:B------:R-:W-:Y:S03]  /*ca90*/  FSEL R224, R212, -INF , !P3 ;  /* 0xff800000d4e07808 */ /* 0x000fe60005800000 */
[----:B------:R-:W2:Y:S01]  /*caa0*/  MUFU.TANH R210, R210 ;  /* 0x000000d200d27308 */ /* 0x000ea20000002400 */
[-C--:B------:R-:W-:Y:S01]  /*cab0*/  ISETP.GE.AND P3, PT, R213, R194.reuse, PT ;  /* 0x000000c2d500720c */ /* 0x080fe20003f66270 */
[----:B-1----:R-:W-:Y:S01]  /*cac0*/  FMUL.FTZ R220, R25, UR9 ;  /* 0x0000000919dc7c20 */ /* 0x002fe20008410000 */
[----:B------:R-:W-:Y:S01]  /*cad0*/  ISETP.GT.AND P1, PT, R196, R221, PT ;  /* 0x000000ddc400720c */ /* 0x000fe20003f24270 */
[----:B------:R-:W-:Y:S01]  /*cae0*/  FMUL.FTZ R212, R30, UR9 ;  /* 0x000000091ed47c20 */ /* 0x000fe20008410000 */
[----:B------:R-:W-:Y:S05]  /*caf0*/  FMNMX3.FTZ R240, R240, R229, R227, !PT ;  /* 0x000000e5f0f07276 */ /* 0x000fea00078100e3 */
[----:B------:R-:W1:Y:S01]  /*cb00*/  MUFU.TANH R211, R211 ;  /* 0x000000d300d37308 */ /* 0x000e620000002400 */
[----:B---3--:R-:W-:Y:S02]  /*cb10*/  FSEL R214, R214, -INF , !P6 ;  /* 0xff800000d6d67808 */ /* 0x008fe40007000000 */
[----:B------:R-:W-:Y:S04]  /*cb20*/  ISETP.GE.AND P6, PT, R223, R195, PT ;  /* 0x000000c3df00720c */ /* 0x000fe80003fc6270 */
[----:B------:R-:W-:Y:S03]  /*cb30*/  FSEL R226, R226, -INF , !P6 ;  /* 0xff800000e2e27808 */ /* 0x000fe60007000000 */
[----:B------:R-:W3:Y:S01]  /*cb40*/  MUFU.TANH R219, R219 ;  /* 0x000000db00db7308 */ /* 0x000ee20000002400 */
[----:B--2---:R-:W-:Y:S02]  /*cb50*/  FSEL R210, R210, -INF , !P1 ;  /* 0xff800000d2d27808 */ /* 0x004fe40004800000 */
[C---:B------:R-:W-:Y:S02]  /*cb60*/  ISETP.GT.AND P1, PT, R190.reuse, R221, PT ;  /* 0x000000ddbe00720c */ /* 0x040fe40003f24270 */
[----:B------:R-:W-:Y:S05]  /*cb70*/  ISETP.GE.AND P6, PT, R213, R195, PT ;  /* 0x000000c3d500720c */ /* 0x000fea0003fc6270 */
[----:B------:R-:W2:Y:S01]  /*cb80*/  MUFU.TANH R215, R222 ;  /* 0x000000de00d77308 */ /* 0x000ea20000002400 */
[----:B-1----:R-:W-:Y:S02]  /*cb90*/  FSEL R211, R211, -INF , !P0 ;  /* 0xff800000d3d37808 */ /* 0x002fe40004000000 */
[----:B------:R-:W-:Y:S01]  /*cba0*/  ISETP.GT.AND P0, PT, R190, R213, PT ;  /* 0x000000d5be00720c */ /* 0x000fe20003f04270 */
[----:B------:R-:W-:Y:S03]  /*cbb0*/  VIADD R213, R3, 0x28 ;  /* 0x0000002803d57836 */ /* 0x000fe60000000000 */
[----:B------:R-:W-:Y:S03]  /*cbc0*/  FSEL R216, R216, -INF , !P0 ;  /* 0xff800000d8d87808 */ /* 0x000fe60004000000 */
[----:B------:R-:W1:Y:S01]  /*cbd0*/  MUFU.TANH R209, R209 ;  /* 0x000000d100d17308 */ /* 0x000e620000002400 */
[-C--:B------:R-:W-:Y:S02]  /*cbe0*/  ISETP.GE.AND P0, PT, R221, R194.reuse, PT ;  /* 0x000000c2dd00720c */ /* 0x080fe40003f06270 */
[----:B---3--:R-:W-:Y:S02]  /*cbf0*/  FSEL R219, R219, -INF , !P4 ;  /* 0xff800000dbdb7808 */ /* 0x008fe40006000000 */
[-C--:B------:R-:W-:Y:S05]  /*cc00*/  ISETP.GE.AND P4, PT, R223, R194.reuse, PT ;  /* 0x000000c2df00720c */ /* 0x080fea0003f86270 */
[----:B------:R-:W3:Y:S01]  /*cc10*/  MUFU.TANH R132, R220 ;  /* 0x000000dc00847308 */ /* 0x000ee20000002400 */
[----:B------:R-:W-:Y:S02]  /*cc20*/  FSEL R225, R214, -INF , !P4 ;  /* 0xff800000d6e17808 */ /* 0x000fe40006000000 */
[----:B--2---:R-:W-:Y:S02]  /*cc30*/  FSEL R223, R215, -INF , !P1 ;  /* 0xff800000d7df7808 */ /* 0x004fe40004800000 */
[----:B------:R-:W-:Y:S02]  /*cc40*/  ISETP.GE.AND P1, PT, R221, R195, PT ;  /* 0x000000c3dd00720c */ /* 0x000fe40003f26270 */
[----:B------:R-:W-:Y:S03]  /*cc50*/  FSEL R215, R219, -INF , !P5 ;  /* 0xff800000dbd77808 */ /* 0x000fe60006800000 */
[----:B------:R-:W2:Y:S01]  /*cc60*/  MUFU.TANH R133, R133 ;  /* 0x0000008500857308 */ /* 0x000ea20000002400 */
[C---:B------:R-:W-:Y:S01]  /*cc70*/  ISETP.GT.AND P4, PT, R196.reuse, R213, PT ;  /* 0x000000d5c400720c */ /* 0x040fe20003f84270 */
[----:B------:R-:W-:Y:S01]  /*cc80*/  FMUL.FTZ R219, R31, UR9 ;  /* 0x000000091fdb7c20 */ /* 0x000fe20008410000 */
[----:B------:R-:W-:Y:S02]  /*cc90*/  ISETP.GT.AND P5, PT, R196, R135, PT ;  /* 0x00000087c400720c */ /* 0x000fe40003fa4270 */
[----:B------:R-:W-:Y:S02]  /*cca0*/  FSEL R222, R210, -INF , !P1 ;  /* 0xff800000d2de7808 */ /* 0x000fe40004800000 */
[----:B-1----:R-:W-:Y:S03]  /*ccb0*/  FSEL R209, R209, -INF , !P4 ;  /* 0xff800000d1d17808 */ /* 0x002fe60006000000 */
[----:B------:R-:W1:Y:S01]  /*ccc0*/  MUFU.TANH R217, R217 ;  /* 0x000000d900d97308 */ /* 0x000e620000002400 */
[----:B------:R-:W-:Y:S02]  /*ccd0*/  ISETP.GT.AND P4, PT, R190, R213, PT ;  /* 0x000000d5be00720c */ /* 0x000fe40003f84270 */
[----:B---3--:R-:W-:Y:S02]  /*cce0*/  FSEL R132, R132, -INF , !P5 ;  /* 0xff80000084847808 */ /* 0x008fe40006800000 */
[----:B------:R-:W-:Y:S02]  /*ccf0*/  ISETP.GT.AND P5, PT, R190, R135, PT ;  /* 0x00000087be00720c */ /* 0x000fe40003fa4270 */
[----:B------:R-:W-:Y:S03]  /*cd00*/  FSEL R220, R211, -INF , !P6 ;  /* 0xff800000d3dc7808 */ /* 0x000fe60007000000 */
[----:B------:R-:W3:Y:S01]  /*cd10*/  MUFU.TANH R218, R218 ;  /* 0x000000da00da7308 */ /* 0x000ee20000002400 */
[-C--:B------:R-:W-:Y:S01]  /*cd20*/  ISETP.GE.AND P1, PT, R135, R195.reuse, PT ;  /* 0x000000c38700720c */ /* 0x080fe20003f26270 */
[----:B------:R-:W-:Y:S01]  /*cd30*/  FMUL.FTZ R211, R32, UR9 ;  /* 0x0000000920d37c20 */ /* 0x000fe20008410000 */
[----:B--2---:R-:W-:Y:S02]  /*cd40*/  FSEL R133, R133, -INF , !P4 ;  /* 0xff80000085857808 */ /* 0x004fe40006000000 */
[----:B------:R-:W-:Y:S02]  /*cd50*/  ISETP.GE.AND P4, PT, R213, R195, PT ;  /* 0x000000c3d500720c */ /* 0x000fe40003f86270 */
[-C--:B------:R-:W-:Y:S03]  /*cd60*/  ISETP.GE.AND P6, PT, R135, R194.reuse, PT ;  /* 0x000000c28700720c */ /* 0x080fe60003fc6270 */
[----:B------:R2:W4:Y:S01]  /*cd70*/  MUFU.TANH R210, R219 ;  /* 0x000000db00d27308 */ /* 0x0005220000002400 */
[----:B------:R-:W-:Y:S01]  /*cd80*/  FSEL R223, R223, -INF , !P0 ;  /* 0xff800000dfdf7808 */ /* 0x000fe20004000000 */
[----:B------:R-:W-:Y:S01]  /*cd90*/  VIADD R135, R3, 0x31 ;  /* 0x0000003103877836 */ /* 0x000fe20000000000 */
[----:B-1----:R-:W-:Y:S02]  /*cda0*/  FSEL R217, R217, -INF , !P5 ;  /* 0xff800000d9d97808 */ /* 0x002fe40006800000 */
[-C--:B------:R-:W-:Y:S01]  /*cdb0*/  ISETP.GE.AND P5, PT, R213, R194.reuse, PT ;  /* 0x000000c2d500720c */ /* 0x080fe20003fa6270 */
[----:B------:R-:W-:Y:S01]  /*cdc0*/  VIADD R213, R3, 0x30 ;  /* 0x0000003003d57836 */ /* 0x000fe20000000000 */
[----:B------:R-:W-:Y:S03]  /*cdd0*/  FSEL R221, R216, -INF , !P3 ;  /* 0xff800000d8dd7808 */ /* 0x000fe60005800000 */
[----:B------:R-:W1:Y:S01]  /*cde0*/  MUFU.TANH R134, R134 ;  /* 0x0000008600867308 */ /* 0x000e620000002400 */
[C---:B------:R-:W-:Y:S02]  /*cdf0*/  ISETP.GT.AND P3, PT, R196.reuse, R135, PT ;  /* 0x00000087c400720c */ /* 0x040fe40003f64270 */
[-C--:B------:R-:W-:Y:S02]  /*ce00*/  ISETP.GT.AND P0, PT, R196, R213.reuse, PT ;  /* 0x000000d5c400720c */ /* 0x080fe40003f04270 */
[----:B------:R-:W-:Y:S01]  /*ce10*/  FSEL R216, R209, -INF , !P4 ;  /* 0xff800000d1d87808 */ /* 0x000fe20006000000 */
[----:B------:R-:W-:Y:S01]  /*ce20*/  FMUL.FTZ R209, R34, UR9 ;  /* 0x0000000922d17c20 */ /* 0x000fe20008410000 */
[----:B---3--:R-:W-:Y:S03]  /*ce30*/  FSEL R214, R218, -INF , !P0 ;  /* 0xff800000dad67808 */ /* 0x008fe60004000000 */
[----:B------:R-:W3:Y:S01]  /*ce40*/  MUFU.TANH R212, R212 ;  /* 0x000000d400d47308 */ /* 0x000ee20000002400 */
[C---:B------:R-:W-:Y:S01]  /*ce50*/  ISETP.GT.AND P0, PT, R190.reuse, R213, PT ;  /* 0x000000d5be00720c */ /* 0x040fe20003f04270 */
[----:B--2---:R-:W-:Y:S01]  /*ce60*/  FMUL.FTZ R219, R33, UR9 ;  /* 0x0000000921db7c20 */ /* 0x004fe20008410000 */
[----:B------:R-:W-:Y:S02]  /*ce70*/  ISETP.GT.AND P4, PT, R190, R135, PT ;  /* 0x00000087be00720c */ /* 0x000fe40003f84270 */
[----:B------:R-:W-:Y:S02]  /*ce80*/  FSEL R218, R132, -INF , !P1 ;  /* 0xff80000084da7808 */ /* 0x000fe40004800000 */
[----:B----4-:R-:W-:Y:S03]  /*ce90*/  FSEL R210, R210, -INF , !P4 ;  /* 0xff800000d2d27808 */ /* 0x010fe60006000000 */
[----:B------:R-:W-:Y:S01]  /*cea0*/  MUFU.TANH R211, R211 ;  /* 0x000000d300d37308 */ /* 0x000fe20000002400 */
[-C--:B------:R-:W-:Y:S02]  /*ceb0*/  ISETP.GE.AND P1, PT, R135, R195.reuse, PT ;  /* 0x000000c38700720c */ /* 0x080fe40003f26270 */
[----:B-1----:R-:W-:Y:S02]  /*cec0*/  FSEL R239, R134, -INF , !P3 ;  /* 0xff80000086ef7808 */ /* 0x002fe40005800000 */
[----:B------:R-:W-:Y:S02]  /*ced0*/  ISETP.GE.AND P3, PT, R213, R195, PT ;  /* 0x000000c3d500720c */ /* 0x000fe40003f66270 */
[-C--:B------:R-:W-:Y:S03]  /*cee0*/  ISETP.GE.AND P4, PT, R135, R194.reuse, PT ;  /* 0x000000c28700720c */ /* 0x080fe60003f86270 */
[----:B------:R-:W-:Y:S01]  /*cef0*/  MUFU.TANH R132, R209 ;  /* 0x000000d100847308 */ /* 0x000fe20000002400 */
[----:B------:R-:W-:Y:S01]  /*cf00*/  FSEL R217, R217, -INF , !P6 ;  /* 0xff800000d9d97808 */ /* 0x000fe20007000000 */
[C---:B------:R-:W-:Y:S01]  /*cf10*/  VIADD R135, R3.reuse, 0x38 ;  /* 0x0000003803877836 */ /* 0x040fe20000000000 */
[----:B---3--:R-:W-:Y:S01]  /*cf20*/  FSEL R134, R212, -INF , !P0 ;  /* 0xff800000d4867808 */ /* 0x008fe20004000000 */
[----:B------:R-:W-:Y:S01]  /*cf30*/  VIADD R3, R3, 0x39 ;  /* 0x0000003903037836 */ /* 0x000fe20000000000 */
[-C--:B------:R-:W-:Y:S01]  /*cf40*/  ISETP.GE.AND P0, PT, R213, R194.reuse, PT ;  /* 0x000000c2d500720c */ /* 0x080fe20003f06270 */
[----:B------:R-:W-:Y:S01]  /*cf50*/  FMUL.FTZ R213, R35, UR9 ;  /* 0x0000000923d57c20 */ /* 0x000fe20008410000 */
[----:B------:R-:W-:Y:S03]  /*cf60*/  FSEL R214, R214, -INF , !P3 ;  /* 0xff800000d6d67808 */ /* 0x000fe60005800000 */
[----:B------:R1:W2:Y:S01]  /*cf70*/  MUFU.TANH R212, R219 ;  /* 0x000000db00d47308 */ /* 0x0002a20000002400 */
[----:B------:R-:W-:Y:S02]  /*cf80*/  ISETP.GT.AND P6, PT, R196, R3, PT ;  /* 0x00000003c400720c */ /* 0x000fe40003fc4270 */
[----:B------:R-:W-:Y:S02]  /*cf90*/  ISETP.GE.AND P3, PT, R135, R194, PT ;  /* 0x000000c28700720c */ /* 0x000fe40003f66270 */
[----:B------:R-:W-:Y:S05]  /*cfa0*/  FMNMX3.FTZ R240, R240, R225, R215, !PT ;  /* 0x000000e1f0f07276 */ /* 0x000fea00078100d7 */
[----:B------:R-:W3:Y:S01]  /*cfb0*/  MUFU.TANH R213, R213 ;  /* 0x000000d500d57308 */ /* 0x000ee20000002400 */
[----:B------:R-:W-:Y:S02]  /*cfc0*/  FMNMX3.FTZ R240, R240, R223, R221, !PT ;  /* 0x000000dff0f07276 */ /* 0x000fe400078100dd */
[----:B-1----:R-:W-:Y:S02]  /*cfd0*/  FSEL R219, R133, -INF , !P5 ;  /* 0xff80000085db7808 */ /* 0x002fe40006800000 */
[-C--:B------:R-:W-:Y:S02]  /*cfe0*/  ISETP.GT.AND P5, PT, R196, R135.reuse, PT ;  /* 0x00000087c400720c */ /* 0x080fe40003fa4270 */
[----:B--2---:R-:W-:Y:S02]  /*cff0*/  FSEL R209, R212, -INF , !P6 ;  /* 0xff800000d4d17808 */ /* 0x004fe40007000000 */
[----:B------:R-:W-:Y:S02]  /*d000*/  FSEL R133, R211, -INF , !P5 ;  /* 0xff800000d3857808 */ /* 0x000fe40006800000 */
[----:B------:R-:W-:Y:S02]  /*d010*/  FMNMX3.FTZ R211, R0, R232, R236, !PT ;  /* 0x000000e800d37276 */ /* 0x000fe400078100ec */
[C---:B------:R-:W-:Y:S02]  /*d020*/  ISETP.GT.AND P5, PT, R190.reuse, R135, PT ;  /* 0x00000087be00720c */ /* 0x040fe40003fa4270 */
[----:B------:R-:W-:Y:S02]  /*d030*/  FMNMX3.FTZ R211, R211, R238, R234, !PT ;  /* 0x000000eed3d37276 */ /* 0x000fe400078100ea */
[----:B------:R-:W-:Y:S02]  /*d040*/  FSEL R212, R239, -INF , !P1 ;  /* 0xff800000efd47808 */ /* 0x000fe40004800000 */
[----:B------:R-:W-:Y:S02]  /*d050*/  ISETP.GT.AND P1, PT, R190, R3, PT ;  /* 0x00000003be00720c */ /* 0x000fe40003f24270 */
[----:B------:R-:W-:Y:S02]  /*d060*/  FMNMX3.FTZ R211, R211, R228, R230, !PT ;  /* 0x000000e4d3d37276 */ /* 0x000fe400078100e6 */
[----:B------:R-:W-:Y:S02]  /*d070*/  ISETP.GE.AND P6, PT, R135, R195, PT ;  /* 0x000000c38700720c */ /* 0x000fe40003fc6270 */
[----:B------:R-:W-:Y:S02]  /*d080*/  FSEL R135, R132, -INF , !P5 ;  /* 0xff80000084877808 */ /* 0x000fe40006800000 */
[----:B---3--:R-:W-:Y:S02]  /*d090*/  FSEL R132, R213, -INF , !P1 ;  /* 0xff800000d5847808 */ /* 0x008fe40004800000 */
[----:B------:R-:W-:Y:S02]  /*d0a0*/  FMNMX3.FTZ R211, R211, R226, R224, !PT ;  /* 0x000000e2d3d37276 */ /* 0x000fe400078100e0 */
[----:B------:R-:W-:Y:S02]  /*d0b0*/  FSEL R213, R134, -INF , !P0 ;  /* 0xff80000086d57808 */ /* 0x000fe40004000000 */
[----:B------:R-:W-:Y:S02]  /*d0c0*/  ISETP.GT.AND P0, PT, R204, R201, PT ;  /* 0x000000c9cc00720c */ /* 0x000fe40003f04270 */
[C---:B------:R-:W-:Y:S02]  /*d0d0*/  ISETP.GE.AND P5, PT, R3.reuse, R195, PT ;  /* 0x000000c30300720c */ /* 0x040fe40003fa6270 */
[----:B------:R-:W-:Y:S02]  /*d0e0*/  ISETP.GE.AND P1, PT, R3, R194, PT ;  /* 0x000000c20300720c */ /* 0x000fe40003f26270 */
[----:B------:R-:W-:Y:S02]  /*d0f0*/  FMNMX3.FTZ R3, R211, R222, R220, !PT ;  /* 0x000000ded3037276 */ /* 0x000fe400078100dc */
[----:B------:R-:W-:Y:S02]  /*d100*/  FSEL R211, R210, -INF , !P4 ;  /* 0xff800000d2d37808 */ /* 0x000fe40006000000 */
[----:B------:R-:W-:Y:S02]  /*d110*/  FMNMX3.FTZ R3, R3, R216, R218, !PT ;  /* 0x000000d803037276 */ /* 0x000fe400078100da */
[----:B------:R-:W-:Y:S02]  /*d120*/  FMNMX3.FTZ R240, R240, R219, R217, !PT ;  /* 0x000000dbf0f07276 */ /* 0x000fe400078100d9 */
[----:B------:R-:W-:Y:S02]  /*d130*/  FSEL R210, R133, -INF , !P6 ;  /* 0xff80000085d27808 */ /* 0x000fe40007000000 */
[----:B------:R-:W-:Y:S02]  /*d140*/  FSEL R209, R209, -INF , !P5 ;  /* 0xff800000d1d17808 */ /* 0x000fe40006800000 */
[----:B------:R-:W-:Y:S02]  /*d150*/  FMNMX3.FTZ R3, R3, R214, R212, !PT ;  /* 0x000000d603037276 */ /* 0x000fe400078100d4 */
[----:B------:R-:W-:Y:S02]  /*d160*/  FSEL R134, R135, -INF , !P3 ;  /* 0xff80000087867808 */ /* 0x000fe40005800000 */
[----:B------:R-:W-:Y:S02]  /*d170*/  FSEL R133, R132, -INF , !P1 ;  /* 0xff80000084857808 */ /* 0x000fe40004800000 */
[----:B------:R-:W-:Y:S02]  /*d180*/  FMNMX3.FTZ R6, R240, R213, R211, !PT ;  /* 0x000000d5f0067276 */ /* 0x000fe400078100d3 */
[----:B------:R-:W-:Y:S01]  /*d190*/  FMNMX3.FTZ R135, R3, R210, R209, !PT ;  /* 0x000000d203877276 */ /* 0x000fe200078100d1 */
[----:B------:R-:W-:Y:S06]  /*d1a0*/  @P0 BRA `(.L_x_397) ;  /* 0xffffffe400580947 */ /* 0x000fec000383ffff */
.L_x_396:
[----:B------:R-:W-:Y:S01]  /*d1b0*/  FMNMX3.FTZ R6, R6, R134, R133, !PT ;  /* 0x0000008606067276 */ /* 0x000fe20007810085 */
[----:B------:R-:W-:Y:S08]  /*d1c0*/  SHFL.BFLY PT, R8, R135, 0x2, 0x1f ;  /* 0x0c401f0087087f89 */ /* 0x000ff000000e0000 */
[----:B------:R-:W2:Y:S08]  /*d1d0*/  SHFL.BFLY PT, R3, R6, 0x2, 0x1f ;  /* 0x0c401f0006037f89 */ /* 0x000eb000000e0000 */
[----:B-1----:R-:W-:Y:S08]  /*d1e0*/  LDSM.16.MT88.4 R12, [R181+0x12000] ;  /* 0x01200000b50c783b */ /* 0x002ff00000004200 */
[----:B------:R-:W-:Y:S08]  /*d1f0*/  LDSM.16.MT88.4 R20, [R180+0x12000] ;  /* 0x01200000b414783b */ /* 0x000ff00000004200 */
[----:B------:R-:W-:Y:S08]  /*d200*/  LDSM.16.MT88.4 R140, [R181+0x16800] ;  /* 0x01680000b58c783b */ /* 0x000ff00000004200 */
[----:B------:R-:W-:Y:S01]  /*d210*/  LDSM.16.MT88.4 R160, [R181+0x17800] ;  /* 0x01780000b5a0783b */ /* 0x000fe20000004200 */
[----:B--2---:R-:W-:Y:S02]  /*d220*/  FMNMX.FTZ R4, R6, R3, !PT ;  /* 0x0000000306047209 */ /* 0x004fe40007810000 */
[----:B------:R-:W-:Y:S02]  /*d230*/  FMNMX.FTZ R5, R135, R8, !PT ;  /* 0x0000000887057209 */ /* 0x000fe40007810000 */
[----:B------:R-:W-:Y:S02]  /*d240*/  MOV R135, R206 ;  /* 0x000000ce00877202 */ /* 0x000fe40000000f00 */
[----:B------:R-:W-:Y:S01]  /*d250*/  @P2 IADD3 R135, PT, PT, R208, -0x40, RZ ;  /* 0xffffffc0d0872810 */ /* 0x000fe20007ffe0ff */
[----:B------:R-:W1:Y:S03]  /*d260*/  SHFL.BFLY PT, R3, R4, 0x1, 0x1f ;  /* 0x0c201f0004037f89 */ /* 0x000e6600000e0000 */
[----:B------:R-:W-:Y:S05]  /*d270*/  IADD3 R164, PT, PT, R188, R135, RZ ;  /* 0x00000087bca47210 */ /* 0x000fea0007ffe0ff */
[----:B------:R-:W2:Y:S08]  /*d280*/  SHFL.BFLY PT, R132, R5, 0x1, 0x1f ;  /* 0x0c201f0005847f89 */ /* 0x000eb000000e0000 */
[----:B------:R-:W3:Y:S08]  /*d290*/  LDSM.16.MT88.4 R28, [R135] ;  /* 0x00000000871c783b */ /* 0x000ef00000004200 */
[----:B------:R-:W-:Y:S01]  /*d2a0*/  LDSM.16.MT88.4 R144, [R135+0x4800] ;  /* 0x004800008790783b */ /* 0x000fe20000004200 */
[----:B-1----:R-:W-:Y:S07]  /*d2b0*/  FMNMX.FTZ R3, R4, R3, !PT ;  /* 0x0000000304037209 */ /* 0x002fee0007810000 */
[----:B------:R-:W-:Y:S01]  /*d2c0*/  LDSM.16.MT88.4 R148, [R135+0x5000] ;  /* 0x005000008794783b */ /* 0x000fe20000004200 */
[----:B--2---:R-:W-:Y:S01]  /*d2d0*/  FMNMX.FTZ R132, R5, R132, !PT ;  /* 0x0000008405847209 */ /* 0x004fe20007810000 */
[C---:B------:R-:W-:Y:S01]  /*d2e0*/  FMUL.FTZ R152, R3.reuse, UR4 ;  /* 0x0000000403987c20 */ /* 0x040fe20008410000 */
[C---:B------:R-:W-:Y:S02]  /*d2f0*/  FSETP.NEU.FTZ.AND P0, PT, R3.reuse, -INF , PT ;  /* 0xff8000000300780b */ /* 0x040fe40003f1d000 */
[C---:B------:R-:W-:Y:S01]  /*d300*/  FSETP.NEU.FTZ.AND P1, PT, R132.reuse, -INF , PT ;  /* 0xff8000008400780b */ /* 0x040fe20003f3d000 */
[C---:B------:R-:W-:Y:S01]  /*d310*/  FMUL.FTZ R153, R132.reuse, UR4 ;  /* 0x0000000484997c20 */ /* 0x040fe20008410000 */
[----:B------:R-:W-:Y:S01]  /*d320*/  FSEL R5, R3, RZ, P0 ;  /* 0x000000ff03057208 */ /* 0x000fe20000000000 */
[----:B------:R-:W-:Y:S01]  /*d330*/  LDSM.16.MT88.4 R156, [R164+0x3800] ;  /* 0x00380000a49c783b */ /* 0x000fe20000004200 */
        /* <DEDUP_REMOVED lines=17> */
[--C-:B------:R-:W-:Y:S01]  /*d450*/  FFMA.FTZ R172, R228, UR4, -R153.reuse ;  /* 0x00000004e4ac7c23 */ /* 0x100fe20008010899 */
[--C-:B------:R-:W-:Y:S01]  /*d460*/  FFMA.FTZ R175, R230, UR4, -R153.reuse ;  /* 0x00000004e6af7c23 */ /* 0x100fe20008010899 */
[--C-:B------:R-:W-:Y:S07]  /*d470*/  FFMA.FTZ R177, R229, UR4, -R152.reuse ;  /* 0x00000004e5b17c23 */ /* 0x100fee0008010898 */
[----:B------:R-:W1:Y:S01]  /*d480*/  MUFU.EX2 R170, R170 ;  /* 0x000000aa00aa7308 */ /* 0x000e620000000800 */
[--C-:B------:R-:W-:Y:S01]  /*d490*/  FFMA.FTZ R174, R227, UR4, -R152.reuse ;  /* 0x00000004e3ae7c23 */ /* 0x100fe20008010898 */
[--C-:B------:R-:W-:Y:S01]  /*d4a0*/  FFMA.FTZ R176, R226, UR4, -R153.reuse ;  /* 0x00000004e2b07c23 */ /* 0x100fe20008010899 */
[--C-:B------:R-:W-:Y:S07]  /*d4b0*/  FFMA.FTZ R179, R224, UR4, -R153.reuse ;  /* 0x00000004e0b37c23 */ /* 0x100fee0008010899 */
[----:B------:R-:W-:Y:S01]  /*d4c0*/  MUFU.EX2 R169, R169 ;  /* 0x000000a900a97308 */ /* 0x000fe20000000800 */
[--C-:B------:R-:W-:Y:S01]  /*d4d0*/  FFMA.FTZ R178, R225, UR4, -R152.reuse ;  /* 0x00000004e1b27c23 */ /* 0x100fe20008010898 */
[--C-:B------:R-:W-:Y:S01]  /*d4e0*/  FFMA.FTZ R215, R215, UR4, -R152.reuse ;  /* 0x00000004d7d77c23 */ /* 0x100fe20008010898 */
[--C-:B------:R-:W-:Y:S07]  /*d4f0*/  FFMA.FTZ R222, R222, UR4, -R153.reuse ;  /* 0x00000004dede7c23 */ /* 0x100fee0008010899 */
[----:B------:R-:W2:Y:S01]  /*d500*/  MUFU.EX2 R165, R165 ;  /* 0x000000a500a57308 */ /* 0x000ea20000000800 */
[----:B------:R-:W-:Y:S01]  /*d510*/  FFMA.FTZ R214, R214, UR4, -R153 ;  /* 0x00000004d6d67c23 */ /* 0x000fe20008010899 */
[----:B------:R-:W-:Y:S01]  /*d520*/  FFMA.FTZ R224, R134, UR4, -R152 ;  /* 0x0000000486e07c23 */ /* 0x000fe20008010898 */
[----:B------:R-:W-:Y:S07]  /*d530*/  IADD3 R204, PT, PT, R204, -0x1, RZ ;  /* 0xffffffffcccc7810 */ /* 0x000fee0007ffe0ff */
[----:B------:R-:W-:Y:S01]  /*d540*/  MUFU.EX2 R167, R167 ;  /* 0x000000a700a77308 */ /* 0x000fe20000000800 */
[----:B-1----:R-:W-:Y:S09]  /*d550*/  F2FP.BF16.F32.PACK_AB R136, R170, R171 ;  /* 0x000000abaa88723e */ /* 0x002ff200000010ff */
[----:B------:R-:W1:Y:S10]  /*d560*/  MUFU.EX2 R166, R166 ;  /* 0x000000a600a67308 */ /* 0x000e740000000800 */
[----:B------:R-:W-:Y:S01]  /*d570*/  MUFU.EX2 R168, R168 ;  /* 0x000000a800a87308 */ /* 0x000fe20000000800 */
[----:B--2---:R-:W-:Y:S09]  /*d580*/  F2FP.BF16.F32.PACK_AB R137, R165, R169 ;  /* 0x000000a9a589723e */ /* 0x004ff200000010ff */
[----:B------:R-:W2:Y:S10]  /*d590*/  MUFU.EX2 R173, R173 ;  /* 0x000000ad00ad7308 */ /* 0x000eb40000000800 */
[----:B------:R-:W4:Y:S01]  /*d5a0*/  MUFU.EX2 R2, R7 ;  /* 0x0000000700027308 */ /* 0x000f220000000800 */
[----:B-1----:R-:W-:Y:S09]  /*d5b0*/  F2FP.BF16.F32.PACK_AB R138, R166, R167 ;  /* 0x000000a7a68a723e */ /* 0x002ff200000010ff */
[----:B------:R-:W1:Y:S10]  /*d5c0*/  MUFU.EX2 R0, R8 ;  /* 0x0000000800007308 */ /* 0x000e740000000800 */
[----:B------:R-:W-:Y:S01]  /*d5d0*/  MUFU.EX2 R172, R172 ;  /* 0x000000ac00ac7308 */ /* 0x000fe20000000800 */
[----:B--2---:R-:W-:Y:S09]  /*d5e0*/  F2FP.BF16.F32.PACK_AB R139, R173, R168 ;  /* 0x000000a8ad8b723e */ /* 0x004ff200000010ff */
[----:B------:R-:W2:Y:S01]  /*d5f0*/  MUFU.EX2 R175, R175 ;  /* 0x000000af00af7308 */ /* 0x000ea20000000800 */
        /* <DEDUP_REMOVED lines=28> */
[C---:B------:R-:W-:Y:S01]  /*d7c0*/  HMMA.16816.F32.BF16 R12, R136.reuse, R20, R12 ;  /* 0x00000014880c723c */ /* 0x040fe2000004180c */
[----:B------:R-:W-:Y:S01]  /*d7d0*/  MUFU.EX2 R176, R176 ;  /* 0x000000b000b07308 */ /* 0x000fe20000000800 */
[----:B------:R-:W4:Y:S01]  /*d7e0*/  LDSM.16.MT88.4 R120, [R164] ;  /* 0x00000000a478783b */ /* 0x000f220000004200 */
[C---:B------:R-:W-:Y:S01]  /*d7f0*/  FMUL.FTZ R20, R2.reuse, R112 ;  /* 0x0000007002147220 */ /* 0x040fe20000410000 */
[C---:B------:R-:W-:Y:S01]  /*d800*/  FMUL.FTZ R21, R2.reuse, R113 ;  /* 0x0000007102157220 */ /* 0x040fe20000410000 */
[----:B------:R-:W-:Y:S01]  /*d810*/  FMUL.FTZ R33, R2, R101 ;  /* 0x0000006502217220 */ /* 0x000fe20000410000 */
[C---:B------:R-:W-:Y:S01]  /*d820*/  FMUL.FTZ R34, R0.reuse, R102 ;  /* 0x0000006600227220 */ /* 0x040fe20000410000 */
[C---:B------:R-:W-:Y:S01]  /*d830*/  FMUL.FTZ R35, R0.reuse, R103 ;  /* 0x0000006700237220 */ /* 0x040fe20000410000 */
[C---:B------:R-:W-:Y:S03]  /*d840*/  HMMA.16816.F32.BF16 R16, R136.reuse, R22, R16 ;  /* 0x000000168810723c */ /* 0x040fe60000041810 */
[----:B------:R-:W5:Y:S01]  /*d850*/  MUFU.EX2 R179, R179 ;  /* 0x000000b300b37308 */ /* 0x000f620000000800 */
        /* <DEDUP_REMOVED lines=8> */
[----:B------:R-:W2:Y:S01]  /*d8e0*/  LDSM.16.MT88.4 R112, [R181+0x14000] ;  /* 0x01400000b570783b */ /* 0x000ea20000004200 */
[C---:B---3--:R-:W-:Y:S01]  /*d8f0*/  HMMA.16816.F32.BF16 R20, R136.reuse, R28, R20 ;  /* 0x0000001c8814723c */ /* 0x048fe20000041814 */
[----:B------:R-:W-:Y:S02]  /*d900*/  MUFU.EX2 R178, R178 ;  /* 0x000000b200b27308 */ /* 0x000fe40000000800 */
[C---:B------:R-:W-:Y:S01]  /*d910*/  FMUL.FTZ R28, R2.reuse, R104 ;  /* 0x00000068021c7220 */ /* 0x040fe20000410000 */
[C---:B------:R-:W-:Y:S01]  /*d920*/  FMUL.FTZ R29, R2.reuse, R105 ;  /* 0x00000069021d7220 */ /* 0x040fe20000410000 */
[----:B------:R-:W-:Y:S01]  /*d930*/  FMUL.FTZ R41, R2, R41 ;  /* 0x0000002902297220 */ /* 0x000fe20000410000 */
[C---:B------:R-:W-:Y:S01]  /*d940*/  FMUL.FTZ R42, R0.reuse, R42 ;  /* 0x0000002a002a7220 */ /* 0x040fe20000410000 */
[----:B------:R-:W-:Y:S01]  /*d950*/  LDSM.16.MT88.4 R108, [R164+0x2000] ;  /* 0x00200000a46c783b */ /* 0x000fe20000004200 */
[C---:B------:R-:W-:Y:S03]  /*d960*/  HMMA.16816.F32.BF16 R24, R136.reuse, R30, R24 ;  /* 0x0000001e8818723c */ /* 0x040fe60000041818 */
[----:B------:R-:W3:Y:S01]  /*d970*/  MUFU.EX2 R215, R215 ;  /* 0x000000d700d77308 */ /* 0x000ee20000000800 */
[C---:B------:R-:W-:Y:S01]  /*d980*/  FMUL.FTZ R30, R0.reuse, R106 ;  /* 0x0000006a001e7220 */ /* 0x040fe20000410000 */
[C---:B------:R-:W-:Y:S01]  /*d990*/  FMUL.FTZ R31, R0.reuse, R107 ;  /* 0x0000006b001f7220 */ /* 0x040fe20000410000 */
[----:B------:R-:W-:Y:S01]  /*d9a0*/  FMUL.FTZ R43, R0, R43 ;  /* 0x0000002b002b7220 */ /* 0x000fe20000410000 */
[C---:B------:R-:W-:Y:S01]  /*d9b0*/  FMUL.FTZ R44, R2.reuse, R44 ;  /* 0x0000002c022c7220 */ /* 0x040fe20000410000 */
[----:B------:R-:W1:Y:S01]  /*d9c0*/  LDSM.16.MT88.4 R104, [R180+0x14000] ;  /* 0x01400000b468783b */ /* 0x000e620000004200 */
[----:B------:R-:W-:Y:S01]  /*d9d0*/  FMUL.FTZ R45, R2, R45 ;  /* 0x0000002d022d7220 */ /* 0x000fe20000410000 */
[C---:B------:R-:W-:Y:S01]  /*d9e0*/  FMUL.FTZ R46, R0.reuse, R46 ;  /* 0x0000002e002e7220 */ /* 0x040fe20000410000 */
[----:B------:R-:W-:Y:S01]  /*d9f0*/  FMUL.FTZ R47, R0, R47 ;  /* 0x0000002f002f7220 */ /* 0x000fe20000410000 */
[C---:B------:R-:W-:Y:S01]  /*da00*/  FMUL.FTZ R48, R2.reuse, R48 ;  /* 0x0000003002307220 */ /* 0x040fe20000410000 */
[----:B------:R-:W-:Y:S01]  /*da10*/  FMUL.FTZ R49, R2, R49 ;  /* 0x0000003102317220 */ /* 0x000fe20000410000 */
[C---:B------:R-:W-:Y:S01]  /*da20*/  FMUL.FTZ R50, R0.reuse, R50 ;  /* 0x0000003200327220 */ /* 0x040fe20000410000 */
[----:B------:R-:W-:Y:S01]  /*da30*/  FMUL.FTZ R51, R0, R51 ;  /* 0x0000003300337220 */ /* 0x000fe20000410000 */
[C---:B----4-:R-:W-:Y:S01]  /*da40*/  HMMA.16816.F32.BF16 R28, R136.reuse, R120, R28 ;  /* 0x00000078881c723c */ /* 0x050fe2000004181c */
[----:B------:R-:W-:Y:S02]  /*da50*/  MUFU.EX2 R224, R224 ;  /* 0x000000e000e07308 */ /* 0x000fe40000000800 */
        /* <DEDUP_REMOVED lines=62> */
[----:B------:R-:W-:Y:S01]  /*de40*/  FFMA.FTZ R171, R2, R207, R171 ;  /* 0x000000cf02ab7223 */ /* 0x000fe200000100ab */
[----:B------:R-:W-:Y:S01]  /*de50*/  MOV R2, R3 ;  /* 0x0000000300027202 */ /* 0x000fe20000000f00 */
[----:B------:R-:W-:Y:S01]  /*de60*/  FFMA.FTZ R169, R0, R205, R169 ;  /* 0x000000cd00a97223 */ /* 0x000fe200000100a9 */
[C---:B-1----:R-:W-:Y:S03]  /*de70*/  HMMA.16816.F32.BF16 R68, R136.reuse, R104, R68 ;  /* 0x000000688844723c */ /* 0x042fe60000041844 */
[----:B------:R-:W-:Y:S01]  /*de80*/  FADD.FTZ R170, R170, R171 ;  /* 0x000000abaaaa7221 */ /* 0x000fe20000010000 */
[----:B------:R-:W-:Y:S04]  /*de90*/  FADD.FTZ R169, R165, R169 ;  /* 0x000000a9a5a97221 */ /* 0x000fe80000010000 */
[C---:B------:R-:W-:Y:S01]  /*dea0*/  HMMA.16816.F32.BF16 R72, R136.reuse, R106, R72 ;  /* 0x0000006a8848723c */ /* 0x040fe20000041848 */
[----:B------:R-:W1:Y:S02]  /*deb0*/  LDSM.16.MT88.4 R104, [R164+0x4000] ;  /* 0x00400000a468783b */ /* 0x000e640000004200 */
[----:B------:R-:W-:Y:S04]  /*dec0*/  FADD.FTZ R168, R168, R169 ;  /* 0x000000a9a8a87221 */ /* 0x000fe80000010000 */
[----:B------:R-:W-:Y:S01]  /*ded0*/  FADD.FTZ R168, R173, R168 ;  /* 0x000000a8ada87221 */ /* 0x000fe20000010000 */
[C---:B--2---:R-:W-:Y:S03]  /*dee0*/  HMMA.16816.F32.BF16 R76, R136.reuse, R100, R76 ;  /* 0x00000064884c723c */ /* 0x044fe6000004184c */
[----:B------:R-:W-:Y:S02]  /*def0*/  F2FP.BF16.F32.PACK_AB R100, R175, R172 ;  /* 0x000000acaf64723e */ /* 0x000fe400000010ff */
[C---:B------:R-:W-:Y:S01]  /*df00*/  F2FP.BF16.F32.PACK_AB R101, R174.reuse, R177 ;  /* 0x000000b1ae65723e */ /* 0x040fe200000010ff */
[----:B------:R-:W-:Y:S02]  /*df10*/  FADD.FTZ R177, R177, R168 ;  /* 0x000000a8b1b17221 */ /* 0x000fe40000010000 */
[C---:B------:R-:W-:Y:S03]  /*df20*/  HMMA.16816.F32.BF16 R80, R136.reuse, R102, R80 ;  /* 0x000000668850723c */ /* 0x040fe60000041850 */
[----:B-----5:R-:W-:Y:S01]  /*df30*/  F2FP.BF16.F32.PACK_AB R102, R179, R176 ;  /* 0x000000b0b366723e */ /* 0x020fe200000010ff */
[----:B------:R-:W-:Y:S01]  /*df40*/  FADD.FTZ R177, R174, R177 ;  /* 0x000000b1aeb17221 */ /* 0x000fe20000010000 */
[C---:B---3--:R-:W-:Y:S03]  /*df50*/  F2FP.BF16.F32.PACK_AB R103, R215.reuse, R178 ;  /* 0x000000b2d767723e */ /* 0x048fe600000010ff */
[C---:B----4-:R-:W-:Y:S03]  /*df60*/  HMMA.16816.F32.BF16 R84, R136.reuse, R108, R84 ;  /* 0x0000006c8854723c */ /* 0x050fe60000041854 */
[----:B------:R-:W-:Y:S04]  /*df70*/  FADD.FTZ R178, R178, R177 ;  /* 0x000000b1b2b27221 */ /* 0x000fe80000010000 */
[----:B------:R-:W-:Y:S01]  /*df80*/  FADD.FTZ R178, R215, R178 ;  /* 0x000000b2d7b27221 */ /* 0x000fe20000010000 */
[C---:B------:R-:W-:Y:S01]  /*df90*/  HMMA.16816.F32.BF16 R88, R136.reuse, R110, R88 ;  /* 0x0000006e8858723c */ /* 0x040fe20000041858 */
[----:B------:R-:W2:Y:S07]  /*dfa0*/  LDSM.16.MT88.4 R108, [R180+0x12800] ;  /* 0x01280000b46c783b */ /* 0x000eae0000004200 */
[C---:B-1----:R-:W-:Y:S08]  /*dfb0*/  HMMA.16816.F32.BF16 R92, R136.reuse, R104, R92 ;  /* 0x00000068885c723c */ /* 0x042ff0000004185c */
[----:B------:R-:W-:Y:S01]  /*dfc0*/  HMMA.16816.F32.BF16 R96, R136, R106, R96 ;  /* 0x0000006a8860723c */ /* 0x000fe20000041860 */
[----:B------:R-:W1:Y:S07]  /*dfd0*/  LDSM.16.MT88.4 R104, [R181+0x14800] ;  /* 0x01480000b568783b */ /* 0x000e6e0000004200 */
[C---:B------:R-:W-:Y:S01]  /*dfe0*/  HMMA.16816.F32.BF16 R4, R100.reuse, R112, R4 ;  /* 0x000000706404723c */ /* 0x040fe20000041804 */
[----:B------:R-:W3:Y:S07]  /*dff0*/  LDSM.16.MT88.4 R136, [R164+0x2800] ;  /* 0x00280000a488783b */ /* 0x000eee0000004200 */
[C---:B------:R-:W-:Y:S01]  /*e000*/  HMMA.16816.F32.BF16 R8, R100.reuse, R114, R8 ;  /* 0x000000726408723c */ /* 0x040fe20000041808 */
[----:B------:R-:W4:Y:S07]  /*e010*/  LDSM.16.MT88.4 R112, [R180+0x16800] ;  /* 0x01680000b470783b */ /* 0x000f2e0000004200 */
[C---:B--2---:R-:W-:Y:S08]  /*e020*/  HMMA.16816.F32.BF16 R12, R100.reuse, R108, R12 ;  /* 0x0000006c640c723c */ /* 0x044ff0000004180c */
[C---:B------:R-:W-:Y:S01]  /*e030*/  HMMA.16816.F32.BF16 R16, R100.reuse, R110, R16 ;  /* 0x0000006e6410723c */ /* 0x040fe20000041810 */
[----:B------:R-:W-:Y:S07]  /*e040*/  LDSM.16.MT88.4 R108, [R181+0x13000] ;  /* 0x01300000b56c783b */ /* 0x000fee0000004200 */
[C---:B------:R-:W-:Y:S03]  /*e050*/  HMMA.16816.F32.BF16 R20, R100.reuse, R116, R20 ;  /* 0x000000746414723c */ /* 0x040fe60000041814 */
[--C-:B------:R-:W-:Y:S02]  /*e060*/  FFMA.FTZ R116, R220, UR4, -R153.reuse ;  /* 0x00000004dc747c23 */ /* 0x100fe40008010899 */
[----:B------:R2:W-:Y:S03]  /*e070*/  MUFU.EX2 R220, R222 ;  /* 0x000000de00dc7308 */ /* 0x0005e60000000800 */
[C---:B------:R-:W-:Y:S08]  /*e080*/  HMMA.16816.F32.BF16 R24, R100.reuse, R118, R24 ;  /* 0x000000766418723c */ /* 0x040ff00000041818 */
[C---:B------:R-:W-:Y:S03]  /*e090*/  HMMA.16816.F32.BF16 R28, R100.reuse, R120, R28 ;  /* 0x00000078641c723c */ /* 0x040fe6000004181c */
[--C-:B--2---:R-:W-:Y:S05]  /*e0a0*/  FFMA.FTZ R222, R217, UR4, -R152.reuse ;  /* 0x00000004d9de7c23 */ /* 0x104fea0008010898 */
        /* <DEDUP_REMOVED lines=13> */
[----:B--2---:R-:W-:Y:S02]  /*e180*/  LDSM.16.MT88.4 R116, [R135+0x1000] ;  /* 0x001000008774783b */ /* 0x004fe40000004200 */
[--C-:B------:R-:W-:Y:S06]  /*e190*/  FFMA.FTZ R128, R216, UR4, -R153.reuse ;  /* 0x00000004d8807c23 */ /* 0x100fec0008010899 */
[----:B------:R2:W5:Y:S01]  /*e1a0*/  MUFU.EX2 R216, R125 ;  /* 0x0000007d00d87308 */ /* 0x0005620000000800 */
[C---:B------:R-:W-:Y:S08]  /*e1b0*/  HMMA.16816.F32.BF16 R56, R100.reuse, R130, R56 ;  /* 0x000000826438723c */ /* 0x040ff00000041838 */
[C---:B---3--:R-:W-:Y:S01]  /*e1c0*/  HMMA.16816.F32.BF16 R60, R100.reuse, R136, R60 ;  /* 0x00000088643c723c */ /* 0x048fe2000004183c */
[----:B--2---:R-:W-:Y:S07]  /*e1d0*/  LDSM.16.MT88.4 R124, [R181+0x15000] ;  /* 0x01500000b57c783b */ /* 0x004fee0000004200 */
[C---:B------:R-:W-:Y:S01]  /*e1e0*/  HMMA.16816.F32.BF16 R64, R100.reuse, R138, R64 ;  /* 0x0000008a6440723c */ /* 0x040fe20000041840 */
[----:B------:R-:W-:Y:S07]  /*e1f0*/  LDSM.16.MT88.4 R136, [R135+0x3000] ;  /* 0x003000008788783b */ /* 0x000fee0000004200 */
[C---:B------:R-:W-:Y:S03]  /*e200*/  HMMA.16816.F32.BF16 R68, R100.reuse, R140, R68 ;  /* 0x0000008c6444723c */ /* 0x040fe60000041844 */
[----:B------:R-:W-:Y:S02]  /*e210*/  FFMA.FTZ R140, R218, UR4, -R153 ;  /* 0x00000004da8c7c23 */ /* 0x000fe40008010899 */
[----:B------:R2:W-:Y:S03]  /*e220*/  MUFU.EX2 R218, R128 ;  /* 0x0000008000da7308 */ /* 0x0005e60000000800 */
[C---:B------:R-:W-:Y:S08]  /*e230*/  HMMA.16816.F32.BF16 R72, R100.reuse, R142, R72 ;  /* 0x0000008e6448723c */ /* 0x040ff00000041848 */
[C---:B----4-:R-:W-:Y:S01]  /*e240*/  HMMA.16816.F32.BF16 R76, R100.reuse, R112, R76 ;  /* 0x00000070644c723c */ /* 0x050fe2000004184c */
        /* <DEDUP_REMOVED lines=31> */
[--C-:B------:R-:W-:Y:S01]  /*e440*/  FFMA.FTZ R114, R213, UR4, -R152.reuse ;  /* 0x00000004d5727c23 */ /* 0x100fe20008010898 */
[----:B------:R-:W-:Y:S03]  /*e450*/  FFMA.FTZ R152, R133, UR4, -R152 ;  /* 0x0000000485987c23 */ /* 0x000fe60008010898 */
[----:B------:R-:W-:Y:S01]  /*e460*/  MUFU.EX2 R212, R214 ;  /* 0x000000d600d47308 */ /* 0x000fe20000000800 */
[C---:B------:R-:W-:Y:S09]  /*e470*/  HMMA.16816.F32.BF16 R20, R100.reuse, R116, R20 ;  /* 0x000000746414723c */ /* 0x040ff20000041814 */
[----:B------:R-:W-:Y:S10]  /*e480*/  MUFU.EX2 R214, R153 ;  /* 0x0000009900d67308 */ /* 0x000ff40000000800 */
[----:B------:R2:W-:Y:S01]  /*e490*/  MUFU.EX2 R225, R152 ;  /* 0x0000009800e17308 */ /* 0x0005e20000000800 */
[C---:B------:R-:W-:Y:S01]  /*e4a0*/  HMMA.16816.F32.BF16 R24, R100.reuse, R118, R24 ;  /* 0x000000766418723c */ /* 0x040fe20000041818 */
[----:B------:R-:W-:Y:S08]  /*e4b0*/  LDSM.16.MT88.4 R116, [R180+0x13800] ;  /* 0x01380000b474783b */ /* 0x000ff00000004200 */
[----:B------:R-:W5:Y:S10]  /*e4c0*/  MUFU.EX2 R213, R115 ;  /* 0x0000007300d57308 */ /* 0x000f740000000800 */
[----:B------:R-:W1:Y:S01]  /*e4d0*/  MUFU.EX2 R211, R114 ;  /* 0x0000007200d37308 */ /* 0x000e620000000800 */
[C---:B------:R-:W-:Y:S09]  /*e4e0*/  HMMA.16816.F32.BF16 R28, R100.reuse, R120, R28 ;  /* 0x00000078641c723c */ /* 0x040ff2000004181c */
[----:B------:R-:W3:Y:S01]  /*e4f0*/  MUFU.EX2 R209, R112 ;  /* 0x0000007000d17308 */ /* 0x000ee20000000800 */
[----:B--2---:R-:W-:Y:S01]  /*e500*/  LDSM.16.MT88.4 R152, [R135+0x3800] ;  /* 0x003800008798783b */ /* 0x004fe20000004200 */
[C---:B------:R-:W-:Y:S08]  /*e510*/  HMMA.16816.F32.BF16 R32, R100.reuse, R122, R32 ;  /* 0x0000007a6420723c */ /* 0x040ff00000041820 */
[C---:B------:R-:W-:Y:S08]  /*e520*/  HMMA.16816.F32.BF16 R36, R100.reuse, R124, R36 ;  /* 0x0000007c6424723c */ /* 0x040ff00000041824 */
[C---:B------:R-:W-:Y:S01]  /*e530*/  HMMA.16816.F32.BF16 R40, R100.reuse, R126, R40 ;  /* 0x0000007e6428723c */ /* 0x040fe20000041828 */
[----:B------:R-:W2:Y:S07]  /*e540*/  LDSM.16.MT88.4 R124, [R181+0x13800] ;  /* 0x01380000b57c783b */ /* 0x000eae0000004200 */
[C---:B------:R-:W-:Y:S08]  /*e550*/  HMMA.16816.F32.BF16 R44, R100.reuse, R128, R44 ;  /* 0x00000080642c723c */ /* 0x040ff0000004182c */
[C---:B------:R-:W-:Y:S08]  /*e560*/  HMMA.16816.F32.BF16 R48, R100.reuse, R130, R48 ;  /* 0x000000826430723c */ /* 0x040ff00000041830 */
[C---:B------:R-:W-:Y:S03]  /*e570*/  HMMA.16816.F32.BF16 R52, R100.reuse, R136, R52 ;  /* 0x000000886434723c */ /* 0x040fe60000041834 */
[----:B-----5:R-:W-:Y:S02]  /*e580*/  F2FP.BF16.F32.PACK_AB R136, R213, R212 ;  /* 0x000000d4d588723e */ /* 0x020fe400000010ff */
[----:B-1----:R-:W-:Y:S01]  /*e590*/  F2FP.BF16.F32.PACK_AB R137, R210, R211 ;  /* 0x000000d3d289723e */ /* 0x002fe200000010ff */
[----:B------:R-:W-:Y:S02]  /*e5a0*/  FADD.FTZ R211, R211, R222 ;  /* 0x000000ded3d37221 */ /* 0x000fe40000010000 */
[C---:B------:R-:W-:Y:S03]  /*e5b0*/  HMMA.16816.F32.BF16 R56, R100.reuse, R138, R56 ;  /* 0x0000008a6438723c */ /* 0x040fe60000041838 */
[----:B---3--:R-:W-:Y:S01]  /*e5c0*/  F2FP.BF16.F32.PACK_AB R138, R214, R209 ;  /* 0x000000d1d68a723e */ /* 0x008fe200000010ff */
[----:B------:R-:W-:Y:S01]  /*e5d0*/  FADD.FTZ R211, R210, R211 ;  /* 0x000000d3d2d37221 */ /* 0x000fe20000010000 */
[C---:B------:R-:W-:Y:S03]  /*e5e0*/  F2FP.BF16.F32.PACK_AB R139, R225.reuse, R224 ;  /* 0x000000e0e18b723e */ /* 0x040fe600000010ff */
[C---:B------:R-:W-:Y:S03]  /*e5f0*/  HMMA.16816.F32.BF16 R60, R100.reuse, R104, R60 ;  /* 0x00000068643c723c */ /* 0x040fe6000004183c */
[----:B------:R-:W-:Y:S04]  /*e600*/  FADD.FTZ R224, R224, R211 ;  /* 0x000000d3e0e07221 */ /* 0x000fe80000010000 */
[----:B------:R-:W-:Y:S01]  /*e610*/  FADD.FTZ R205, R225, R224 ;  /* 0x000000e0e1cd7221 */ /* 0x000fe20000010000 */
[C---:B------:R-:W-:Y:S01]  /*e620*/  HMMA.16816.F32.BF16 R64, R100.reuse, R106, R64 ;  /* 0x0000006a6440723c */ /* 0x040fe20000041840 */
[----:B------:R-:W1:Y:S07]  /*e630*/  LDSM.16.MT88.4 R104, [R135+0x1800] ;  /* 0x001800008768783b */ /* 0x000e6e0000004200 */
[C---:B------:R-:W-:Y:S08]  /*e640*/  HMMA.16816.F32.BF16 R68, R100.reuse, R140, R68 ;  /* 0x0000008c6444723c */ /* 0x040ff00000041844 */
[C---:B------:R-:W-:Y:S01]  /*e650*/  HMMA.16816.F32.BF16 R72, R100.reuse, R142, R72 ;  /* 0x0000008e6448723c */ /* 0x040fe20000041848 */
[----:B------:R-:W3:Y:S07]  /*e660*/  LDSM.16.MT88.4 R140, [R164+0x1800] ;  /* 0x00180000a48c783b */ /* 0x000eee0000004200 */
[C---:B------:R-:W-:Y:S08]  /*e670*/  HMMA.16816.F32.BF16 R76, R100.reuse, R144, R76 ;  /* 0x00000090644c723c */ /* 0x040ff0000004184c */
[C---:B------:R-:W-:Y:S01]  /*e680*/  HMMA.16816.F32.BF16 R80, R100.reuse, R146, R80 ;  /* 0x000000926450723c */ /* 0x040fe20000041850 */
[----:B------:R-:W5:Y:S07]  /*e690*/  LDSM.16.MT88.4 R144, [R181+0x15800] ;  /* 0x01580000b590783b */ /* 0x000f6e0000004200 */
[C---:B------:R-:W-:Y:S08]  /*e6a0*/  HMMA.16816.F32.BF16 R84, R100.reuse, R148, R84 ;  /* 0x000000946454723c */ /* 0x040ff00000041854 */
[C---:B------:R-:W-:Y:S01]  /*e6b0*/  HMMA.16816.F32.BF16 R88, R100.reuse, R150, R88 ;  /* 0x000000966458723c */ /* 0x040fe20000041858 */
[----:B------:R-:W5:Y:S07]  /*e6c0*/  LDSM.16.MT88.4 R148, [R180+0x15800] ;  /* 0x01580000b494783b */ /* 0x000f6e0000004200 */
[C---:B----4-:R-:W-:Y:S08]  /*e6d0*/  HMMA.16816.F32.BF16 R92, R100.reuse, R108, R92 ;  /* 0x0000006c645c723c */ /* 0x050ff0000004185c */
[----:B------:R-:W-:Y:S08]  /*e6e0*/  HMMA.16816.F32.BF16 R96, R100, R110, R96 ;  /* 0x0000006e6460723c */ /* 0x000ff00000041860 */
[C---:B--2---:R-:W-:Y:S05]  /*e6f0*/  HMMA.16816.F32.BF16 R128, R136.reuse, R124, R4 ;  /* 0x0000007c8880723c */ /* 0x044fea0000041804 */
[----:B------:R-:W-:Y:S03]  /*e700*/  FADD.FTZ R5, R167, R170 ;  /* 0x000000aaa7057221 */ /* 0x000fe60000010000 */
[C---:B------:R-:W-:Y:S01]  /*e710*/  HMMA.16816.F32.BF16 R124, R136.reuse, R126, R8 ;  /* 0x0000007e887c723c */ /* 0x040fe20000041808 */
[----:B------:R-:W2:Y:S02]  /*e720*/  LDSM.16.MT88.4 R8, [R180+0x17800] ;  /* 0x01780000b408783b */ /* 0x000ea40000004200 */
[----:B------:R-:W-:Y:S04]  /*e730*/  FADD.FTZ R5, R166, R5 ;  /* 0x00000005a6057221 */ /* 0x000fe80000010000 */
[----:B------:R-:W-:Y:S01]  /*e740*/  FADD.FTZ R172, R172, R5 ;  /* 0x00000005acac7221 */ /* 0x000fe20000010000 */
[C---:B------:R-:W-:Y:S01]  /*e750*/  HMMA.16816.F32.BF16 R120, R136.reuse, R116, R12 ;  /* 0x000000748878723c */ /* 0x040fe2000004180c */
[----:B------:R-:W4:Y:S02]  /*e760*/  LDSM.16.MT88.4 R12, [R135+0x5800] ;  /* 0x00580000870c783b */ /* 0x000f240000004200 */
[----:B------:R-:W-:Y:S04]  /*e770*/  FADD.FTZ R175, R175, R172 ;  /* 0x000000acafaf7221 */ /* 0x000fe80000010000 */
[----:B------:R-:W-:Y:S01]  /*e780*/  FADD.FTZ R176, R176, R175 ;  /* 0x000000afb0b07221 */ /* 0x000fe20000010000 */
[C---:B------:R-:W-:Y:S01]  /*e790*/  HMMA.16816.F32.BF16 R116, R136.reuse, R118, R16 ;  /* 0x000000768874723c */ /* 0x040fe20000041810 */
[----:B------:R-:W4:Y:S02]  /*e7a0*/  LDSM.16.MT88.4 R16, [R164+0x5800] ;  /* 0x00580000a410783b */ /* 0x000f240000004200 */
        /* <DEDUP_REMOVED lines=8> */
[C---:B---3--:R-:W-:Y:S03]  /*e830*/  HMMA.16816.F32.BF16 R104, R136.reuse, R140, R28 ;  /* 0x0000008c8868723c */ /* 0x048fe6000004181c */
[----:B------:R-:W-:Y:S04]  /*e840*/  FADD.FTZ R0, R213, R0 ;  /* 0x00000000d5007221 */ /* 0x000fe80000010000 */
[----:B------:R-:W-:Y:S01]  /*e850*/  FADD.FTZ R207, R209, R0 ;  /* 0x00000000d1cf7221 */ /* 0x000fe20000010000 */
[C---:B------:R-:W-:Y:S03]  /*e860*/  HMMA.16816.F32.BF16 R100, R136.reuse, R142, R32 ;  /* 0x0000008e8864723c */ /* 0x040fe60000041820 */
[----:B------:R-:W-:Y:S01]  /*e870*/  MOV R0, R132 ;  /* 0x0000008400007202 */ /* 0x000fe20000000f00 */
[----:B------:R-:W-:Y:S04]  /*e880*/  FADD.FTZ R207, R214, R207 ;  /* 0x000000cfd6cf7221 */ /* 0x000fe80000010000 */
        /* <DEDUP_REMOVED lines=14> */
[C---:B------:R-:W-:Y:S08]  /*e970*/  HMMA.16816.F32.BF16 R92, R136.reuse, R16, R92 ;  /* 0x00000010885c723c */ /* 0x040ff0000004185c */
[----:B------:R-:W-:Y:S01]  /*e980*/  HMMA.16816.F32.BF16 R96, R136, R18, R96 ;  /* 0x000000128860723c */ /* 0x000fe20000041860 */
[----:B------:R-:W-:Y:S08]  /*e990*/  @!UPT UIADD3 URZ, UPT, UPT, URZ, URZ, URZ ;  /* 0x000000fffffff290 */ /* 0x000ff0000fffe0ff */
[----:B------:R-:W-:Y:S11]  /*e9a0*/  @P0 BRA `(.L_x_395) ;  /* 0xffffffcc00b40947 */ /* 0x000ff6000383ffff */
.L_x_394:
        /* <DEDUP_REMOVED lines=261> */
.L_x_398:
        /* <DEDUP_REMOVED lines=56> */
.L_x_400:
[----:B------:R-:W-:Y:S05]  /*fd80*/  BSYNC.RECONVERGENT B0 ;  /* 0x0000000000007941 */ /* 0x000fea0003800200 */
.L_x_399:
        /* <DEDUP_REMOVED lines=34> */
.L_x_402:
[----:B------:R-:W-:Y:S05]  /*ffb0*/  BSYNC.RECONVERGENT B0 ;  /* 0x0000000000007941 */ /* 0x000fea0003800200 */
.L_x_401:
        /* <DEDUP_REMOVED lines=20> */
.L_x_404:
[----:B------:R-:W-:Y:S05]  /*10100*/  BSYNC.RECONVERGENT B0 ;  /* 0x0000000000007941 */ /* 0x000fea0003800200 */
.L_x_403:
        /* <DEDUP_REMOVED lines=20> */
.L_x_406:
[----:B------:R-:W-:Y:S05]  /*10250*/  BSYNC.RECONVERGENT B0 ;  /* 0x0000000000007941 */ /* 0x000fea0003800200 */
.L_x_405:
        /* <DEDUP_REMOVED lines=19> */
.L_x_407:
        /* <DEDUP_REMOVED lines=15> */
.L_x_1809:


//--------------------- .text._ZN5flash16flash_fwd_kernelI23Flash_fwd_kernel_traitsILi192ELi128ELi64ELi8ELb0ELb0EN7cutlass10bfloat16_tE19Flash_kernel_traitsILi192ELi128ELi64ELi8ES3_EELb0ELb0ELb1ELb0ELb0ELb0ELb0ELb0EEEvNS_16Flash_fwd_paramsE --------------------------
	.section	.text._ZN5flash16flash_fwd_kernelI23Flash_fwd_kernel_traitsILi192ELi128ELi64ELi8ELb0ELb0EN7cutlass10bfloat16_tE19Flash_kernel_traitsILi192ELi128ELi64ELi8ES3_EELb0ELb0ELb1ELb0ELb0ELb0ELb0ELb0EEEvNS_16Flash_fwd_paramsE,"ax",@progbits
	.align	128
        .global         _ZN5flash16flash_fwd_kernelI23Flash_fwd_kernel_traitsILi192ELi128ELi64ELi8ELb0ELb0EN7cutlass10bfloat16_tE19Flash_kernel_traitsILi192ELi128ELi64ELi8ES3_EELb0ELb0ELb1ELb0ELb0ELb0ELb0ELb0EEEvNS_16Flash_fwd_paramsE
        .type           _ZN5flash16flash_fwd_kernelI23Flash_fwd_kernel_traitsILi192ELi128ELi64ELi8ELb0ELb0EN7cutlass10bfloat16_tE19Flash_kernel_traitsILi192ELi128ELi64ELi8ES3_EELb0ELb0ELb1ELb0ELb0ELb0ELb0ELb0EEEvNS_16Flash_fwd_paramsE,@function
        .size           _ZN5flash16flash_fwd_kernelI23Flash_fwd_kernel_traitsILi192ELi128ELi64ELi8ELb0ELb0EN7cutlass10bfloat16_tE19Flash_kernel_traitsILi192ELi128ELi64ELi8ES3_EELb0ELb0ELb1ELb0ELb0ELb0ELb0ELb0EEEvNS_16Flash_fwd_paramsE,(.L_x_1810 - _ZN5flash16flash_fwd_kernelI23Flash_fwd_kernel_traitsILi192ELi128ELi64ELi8ELb0ELb0EN7cutlass10bfloat16_tE19Flash_kernel_traitsILi192ELi128ELi64ELi8ES3_EELb0ELb0ELb1ELb0ELb0ELb0ELb0ELb0EEEvNS_16Flash_fwd_paramsE)
        .other          _ZN5flash16flash_fwd_kernelI23Flash_fwd_kernel_traitsILi192ELi128ELi64ELi8ELb0ELb0EN7cutlass10bfloat16_tE19Flash_kernel_traitsILi192ELi128ELi64ELi8ES3_EELb0ELb0ELb1ELb0ELb0ELb0ELb0ELb0EEEvNS_16Flash_fwd_paramsE,@"STO_CUDA_ENTRY STV_DEFAULT"
_ZN5flash16flash_fwd_kernelI23Flash_fwd_kernel_traitsILi192ELi128ELi64ELi8ELb0ELb0EN7cutlass10bfloat16_tE19Flash_kernel_traitsILi192ELi128ELi64ELi8ES3_EELb0ELb0ELb1ELb0ELb0ELb0ELb0ELb0EEEvNS_16Flash_fwd_paramsE:
.text._ZN5flash16flash_fwd_kernelI23Flash_fwd_kernel_traitsILi192ELi128ELi64ELi8ELb0ELb0EN7cutlass10bfloat16_tE19Flash_kernel_traitsILi192ELi128ELi64ELi8ES3_EELb0ELb0ELb1ELb0ELb0ELb0ELb0ELb0EEEvNS_16Flash_fwd_paramsE:
[----:B------:R-:W-:Y:S01]  /*0000*/  LDC R1, c[0x0][0x37c] ;  /* 0x0000df00ff017b82 */ /* 0x000fe20000000800 */
[----:B------:R-:W1:Y:S07]  /*0010*/  LDCU.64 UR10, c[0x0][0x460] ;  /* 0x00008c00ff0a77ac */ /* 0x000e6e0008000a00 */
[----:B------:R-:W2:Y:S01]  /*0020*/  S2UR UR12, SR_CTAID.Y ;  /* 0x00000000000c79c3 */ /* 0x000ea20000002600 */
[----:B------:R-:W3:Y:S01]  /*0030*/  LDCU.64 UR8, c[0x0][0x470] ;  /* 0x00008e00ff0877ac */ /* 0x000ee20008000a00 */
[----:B------:R-:W2:Y:S01]  /*0040*/  LDCU.64 UR14, c[0x0][0x460] ;  /* 0x00008c00ff0e77ac */ /* 0x000ea20008000a00 */
[----:B------:R-:W4:Y:S01]  /*0050*/  LDCU.U8 UR13, c[0x0][0x532] ;  /* 0x0000a640ff0d77ac */ /* 0x000f220008000000 */
[----:B------:R-:W4:Y:S01]  /*0060*/  LDCU.64 UR6, c[0x0][0x468] ;  /* 0x00008d00ff0677ac */ /* 0x000f220008000a00 */
[----:B-1----:R-:W-:Y:S01]  /*0070*/  ISETP.NE.U32.AND P4, PT, RZ, UR10, PT ;  /* 0x0000000aff007c0c */ /* 0x002fe2000bf85070 */
[----:B------:R-:W-:Y:S01]  /*0080*/  UISETP.NE.U32.AND UP4, UPT, UR10, URZ, UPT ;  /* 0x000000ff0a00728c */ /* 0x000fe2000bf85070 */
[----:B------:R-:W1:Y:S02]  /*0090*/  LDCU.64 UR4, c[0x0][0x478] ;  /* 0x00008f00ff0477ac */ /* 0x000e640008000a00 */
[----:B------:R-:W-:Y:S01]  /*00a0*/  ISETP.NE.AND.EX P4, PT, RZ, UR11, PT, P4 ;  /* 0x0000000bff007c0c */ /* 0x000fe2000bf85340 */
[----:B---3--:R-:W-:-:S02]  /*00b0*/  UISETP.NE.U32.AND UP3, UPT, UR8, URZ, UPT ;  /* 0x000000ff0800728c */ /* 0x008fc4000bf65070 */
[----:B------:R-:W-:Y:S01]  /*00c0*/  UISETP.NE.AND.EX UP4, UPT, UR11, URZ, UPT, UP4 ;  /* 0x000000ff0b00728c */ /* 0x000fe2000bf85340 */
[----:B------:R-:W3:Y:S01]  /*00d0*/  LDCU.64 UR24, c[0x0][0x358] ;  /* 0x00006b00ff1877ac */ /* 0x000ee20008000a00 */
[----:B------:R-:W-:-:S04]  /*00e0*/  UISETP.NE.AND.EX UP3, UPT, UR9, URZ, UPT, UP3 ;  /* 0x000000ff0900728c */ /* 0x000fc8000bf65330 */
[----:B------:R-:W-:Y:S01]  /*00f0*/  PLOP3.LUT P2, PT, PT, PT, UP4, 0x80, 0x8 ;  /* 0x000000000008781c */ /* 0x000fe20003f4f048 */
[----:B--2---:R-:W-:Y:S02]  /*0100*/  UIMAD.WIDE.U32 UR14, UR12, 0x4, UR14 ;  /* 0x000000040c0e78a5 */ /* 0x004fe4000f8e000e */
[----:B------:R-:W-:Y:S02]  /*0110*/  USHF.L.U32 UR11, UR12, 0x2, URZ ;  /* 0x000000020c0b7899 */ /* 0x000fe400080006ff */
[----:B----4-:R-:W-:Y:S02]  /*0120*/  UISETP.NE.AND UP5, UPT, UR13, URZ, UPT ;  /* 0x000000ff0d00728c */ /* 0x010fe4000bfa5270 */
[----:B------:R-:W-:Y:S01]  /*0130*/  UISETP.EQ.U32.AND UP2, UPT, UR6, URZ, UPT ;  /* 0x000000ff0600728c */ /* 0x000fe2000bf42070 */
[----:B------:R-:W-:Y:S01]  /*0140*/  IMAD.U32 R6, RZ, RZ, UR14 ;  /* 0x0000000eff067e24 */ /* 0x000fe2000f8e00ff */
[----:B------:R-:W-:Y:S01]  /*0150*/  USHF.R.U32.HI UR10, URZ, 0x1e, UR12 ;  /* 0x0000001eff0a7899 */ /* 0x000fe2000801160c */
[----:B------:R-:W-:Y:S01]  /*0160*/  IMAD.U32 R7, RZ, RZ, UR15 ;  /* 0x0000000fff077e24 */ /* 0x000fe2000f8e00ff */
[----:B------:R-:W-:-:S02]  /*0170*/  @UP3 UIADD3 UR14, UP1, UPT, UR11, UR8, URZ ;  /* 0x000000080b0e3290 */ /* 0x000fc4000ff3e0ff */
[----:B------:R-:W-:Y:S02]  /*0180*/  UISETP.EQ.OR.EX UP2, UPT, UR7, URZ, !UP5, UP2 ;  /* 0x000000ff0700728c */ /* 0x000fe4000ef42720 */
[----:B-1----:R-:W-:Y:S01]  /*0190*/  UISETP.NE.U32.AND UP0, UPT, UR4, URZ, UPT ;  /* 0x000000ff0400728c */ /* 0x002fe2000bf05070 */
[----:B---3--:R-:W2:Y:S01]  /*01a0*/  @P4 LDG.E R5, desc[UR24][R6.64] ;  /* 0x0000001806054981 */ /* 0x008ea2000c1e1900 */
[----:B------:R-:W-:Y:S02]  /*01b0*/  @UP3 UIADD3.X UR15, UPT, UPT, UR10, UR9, URZ, UP1, !UPT ;  /* 0x000000090a0f3290 */ /* 0x000fe40008ffe4ff */
[----:B------:R-:W-:Y:S01]  /*01c0*/  UIADD3 UR8, UP1, UPT, UR11, UR6, URZ ;  /* 0x000000060b087290 */ /* 0x000fe2000ff3e0ff */
[----:B------:R1:W3:Y:S01]  /*01d0*/  @P2 LDG.E R2, desc[UR24][R6.64+0x4] ;  /* 0x0000041806022981 */ /* 0x0002e2000c1e1900 */
[----:B------:R-:W-:Y:S01]  /*01e0*/  UISETP.NE.AND.EX UP0, UPT, UR5, URZ, UPT, UP0 ;  /* 0x000000ff0500728c */ /* 0x000fe2000bf05300 */
[----:B------:R-:W-:Y:S01]  /*01f0*/  PLOP3.LUT P3, PT, PT, PT, UP2, 0x80, 0x8 ;  /* 0x000000000008781c */ /* 0x000fe20003f6f028 */
[----:B------:R-:W-:Y:S01]  /*0200*/  UIADD3.X UR9, UPT, UPT, UR10, UR7, URZ, UP1, !UPT ;  /* 0x000000070a097290 */ /* 0x000fe20008ffe4ff */
[----:B------:R-:W-:Y:S01]  /*0210*/  PLOP3.LUT P1, PT, PT, PT, UP3, 0x80, 0x8 ;  /* 0x000000000008781c */ /* 0x000fe20003f2f038 */
[----:B------:R-:W-:-:S02]  /*0220*/  IMAD.U32 R10, RZ, RZ, UR14 ;  /* 0x0000000eff0a7e24 */ /* 0x000fc4000f8e00ff */
[----:B------:R-:W-:Y:S01]  /*0230*/  PLOP3.LUT P0, PT, PT, PT, UP0, 0x80, 0x8 ;  /* 0x000000000008781c */ /* 0x000fe20003f0f008 */
[----:B------:R-:W-:-:S04]  /*0240*/  IMAD.U32 R11, RZ, RZ, UR15 ;  /* 0x0000000fff0b7e24 */ /* 0x000fc8000f8e00ff */
[----:B------:R-:W-:-:S04]  /*0250*/  @UP0 UIADD3 UR4, UP1, UPT, UR11, UR4, URZ ;  /* 0x000000040b040290 */ /* 0x000fc8000ff3e0ff */
[----:B------:R-:W-:Y:S01]  /*0260*/  @UP0 UIADD3.X UR5, UPT, UPT, UR10, UR5, URZ, UP1, !UPT ;  /* 0x000000050a050290 */ /* 0x000fe20008ffe4ff */
[----:B------:R-:W4:Y:S01]  /*0270*/  @P1 LDG.E R3, desc[UR24][R10.64] ;  /* 0x000000180a031981 */ /* 0x000f22000c1e1900 */
[----:B-1----:R-:W-:Y:S02]  /*0280*/  IMAD.U32 R6, RZ, RZ, UR8 ;  /* 0x00000008ff067e24 */ /* 0x002fe4000f8e00ff */
[----:B------:R-:W-:Y:S02]  /*0290*/  IMAD.U32 R7, RZ, RZ, UR9 ;  /* 0x00000009ff077e24 */ /* 0x000fe4000f8e00ff */
[----:B------:R-:W-:Y:S01]  /*02a0*/  IMAD.U32 R8, RZ, RZ, UR4 ;  /* 0x00000004ff087e24 */ /* 0x000fe2000f8e00ff */
[----:B------:R-:W1:Y:S01]  /*02b0*/  S2UR UR29, SR_CTAID.X ;  /* 0x00000000001d79c3 */ /* 0x000e620000002500 */
[----:B------:R-:W-:Y:S01]  /*02c0*/  IMAD.U32 R9, RZ, RZ, UR5 ;  /* 0x00000005ff097e24 */ /* 0x000fe2000f8e00ff */
[----:B------:R-:W4:Y:S01]  /*02d0*/  @!P3 LDG.E R4, desc[UR24][R6.64] ;  /* 0x000000180604b981 */ /* 0x000f22000c1e1900 */
[----:B------:R-:W3:Y:S03]  /*02e0*/  @!UP4 LDCU UR27, c[0x0][0x434] ;  /* 0x00008680ff1bc7ac */ /* 0x000ee60008000800 */
[----:B------:R2:W5:Y:S01]  /*02f0*/  @P0 LDG.E R0, desc[UR24][R8.64] ;  /* 0x0000001808000981 */ /* 0x000562000c1e1900 */
[----:B------:R-:W-:Y:S01]  /*0300*/  UMOV UR19, 0xffffffff ;  /* 0xffffffff00137882 */ /* 0x000fe20000000000 */
[----:B------:R-:W-:Y:S01]  /*0310*/  UISETP.NE.U32.AND UP1, UPT, UR6, URZ, UPT ;  /* 0x000000ff0600728c */ /* 0x000fe2000bf25070 */
[----:B------:R-:W-:Y:S01]  /*0320*/  UMOV UR14, 0xffffffff ;  /* 0xffffffff000e7882 */ /* 0x000fe20000000000 */
[----:B------:R-:W-:-:S02]  /*0330*/  UMOV UR13, URZ ;  /* 0x000000ff000d7c82 */ /* 0x000fc40008000000 */
[----:B------:R-:W-:Y:S01]  /*0340*/  UISETP.NE.AND.EX UP1, UPT, UR7, URZ, UPT, UP1 ;  /* 0x000000ff0700728c */ /* 0x000fe2000bf25310 */
[----:B------:R-:W2:Y:S10]  /*0350*/  @!UP0 LDCU UR8, c[0x0][0x43c] ;  /* 0x00008780ff0887ac */ /* 0x000eb40008000800 */
[----:B------:R-:W2:Y:S01]  /*0360*/  @!UP1 LDCU UR6, c[0x0][0x438] ;  /* 0x00008700ff0697ac */ /* 0x000ea20008000800 */
[----:B-1----:R-:W-:Y:S01]  /*0370*/  USHF.L.U32 UR23, UR29, 0x7, URZ ;  /* 0x000000071d177899 */ /* 0x002fe200080006ff */
[----:B--2---:R-:W-:-:S02]  /*0380*/  @P4 R2UR UR19, R5 ;  /* 0x00000000051342ca */ /* 0x004fc400000e0000 */
[----:B---3--:R-:W-:-:S13]  /*0390*/  @P2 R2UR UR4, R2 ;  /* 0x00000000020422ca */ /* 0x008fda00000e0000 */
[----:B------:R-:W-:Y:S01]  /*03a0*/  @UP4 UIADD3 UR27, UPT, UPT, UR4, -UR19, URZ ;  /* 0x80000013041b4290 */ /* 0x000fe2000fffe0ff */
[----:B------:R-:W1:Y:S01]  /*03b0*/  @!UP0 LDCU.64 UR4, c[0x0][0x488] ;  /* 0x00009100ff0487ac */ /* 0x000e620008000a00 */
[----:B----4-:R-:W-:Y:S02]  /*03c0*/  @P1 R2UR UR13, R3 ;  /* 0x00000000030d12ca */ /* 0x010fe400000e0000 */
[----:B------:R-:W-:-:S06]  /*03d0*/  UISETP.GT.AND UP2, UPT, UR27, UR23, UPT ;  /* 0x000000171b00728c */ /* 0x000fcc000bf44270 */
[----:B------:R-:W-:Y:S02]  /*03e0*/  PLOP3.LUT P1, PT, PT, PT, UP2, 0x80, 0x8 ;  /* 0x000000000008781c */ /* 0x000fe40003f2f028 */
[----:B------:R-:W-:Y:S01]  /*03f0*/  @!P3 R2UR UR14, R4 ;  /* 0x00000000040eb2ca */ /* 0x000fe200000e0000 */
[----:B-1----:R-:W-:-:S14]  /*0400*/  BRA.U !UP1, `(.L_x_408) ;  /* 0x0000000109187547 */ /* 0x002fdc000b800000 */
[----:B------:R-:W-:-:S13]  /*0410*/  PLOP3.LUT P2, PT, PT, PT, UP5, 0x80, 0x8 ;  /* 0x000000000008781c */ /* 0x000fda0003f4f058 */
[----:B------:R-:W2:Y:S04]  /*0420*/  @P2 LDG.E R2, desc[UR24][R6.64+0x4] ;  /* 0x0000041806022981 */ /* 0x000ea8000c1e1900 */
[----:B------:R-:W3:Y:S01]  /*0430*/  @!P2 LDG.E R3, desc[UR24][R6.64] ;  /* 0x000000180603a981 */ /* 0x000ee2000c1e1900 */
[----:B--2---:R-:W-:-:S13]  /*0440*/  @P2 R2UR UR6, R2 ;  /* 0x00000000020622ca */ /* 0x004fda00000e0000 */
[----:B------:R-:W-:-:S07]  /*0450*/  @UP5 UIADD3 UR6, UPT, UPT, UR6, -UR14, URZ ;  /* 0x8000000e06065290 */ /* 0x000fce000fffe0ff */
[----:B---3--:R-:W-:Y:S02]  /*0460*/  @!P2 R2UR UR6, R3 ;  /* 0x000000000306a2ca */ /* 0x008fe400000e0000 */
.L_x_408:
[----:B-----5:R-:W-:Y:S01]  /*0470*/  @P0 R2UR UR26, R0 ;  /* 0x00000000001a02ca */ /* 0x020fe200000e0000 */
[----:B------:R-:W-:Y:S01]  /*0480*/  @!UP0 UISETP.NE.U32.AND UP1, UPT, UR4, URZ, UPT ;  /* 0x000000ff0400828c */ /* 0x000fe2000bf25070 */
[----:B------:R-:W-:-:S13]  /*0490*/  @!P1 EXIT ;  /* 0x000000000000994d */ /* 0x000fda0003800000 */
[----:B------:R-:W1:Y:S01]  /*04a0*/  LDCU UR21, c[0x0][0x504] ;  /* 0x0000a080ff1577ac */ /* 0x000e620008000800 */
[----:B------:R-:W2:Y:S01]  /*04b0*/  S2R R187, SR_TID.X ;  /* 0x0000000000bb7919 */ /* 0x000ea20000002100 */
[----:B------:R-:W3:Y:S01]  /*04c0*/  S2UR UR28, SR_CTAID.Z ;  /* 0x00000000001c79c3 */ /* 0x000ee20000002700 */
[----:B------:R-:W-:Y:S01]  /*04d0*/  @!UP0 UISETP.NE.AND.EX UP1, UPT, UR5, URZ, UPT, UP1 ;  /* 0x000000ff0500828c */ /* 0x000fe2000bf25310 */
[----:B------:R-:W4:Y:S03]  /*04e0*/  LDCU UR22, c[0x0][0x508] ;  /* 0x0000a100ff1677ac */ /* 0x000f260008000800 */
[----:B------:R-:W-:Y:S02]  /*04f0*/  @!UP0 USEL UR8, UR8, URZ, UP1 ;  /* 0x000000ff08088287 */ /* 0x000fe40008800000 */
[----:B------:R-:W-:Y:S02]  /*0500*/  @UP0 UIADD3 UR26, UPT, UPT, UR26, -UR13, URZ ;  /* 0x8000000d1a1a0290 */ /* 0x000fe4000fffe0ff */
[----:B------:R-:W-:-:S04]  /*0510*/  @!UP0 UIADD3 UR26, UPT, UPT, UR8, UR6, -UR13 ;  /* 0x00000006081a8290 */ /* 0x000fc8000fffe80d */
[----:B------:R-:W-:Y:S02]  /*0520*/  UIADD3 UR7, UPT, UPT, UR26, 0x3f, URZ ;  /* 0x0000003f1a077890 */ /* 0x000fe4000fffe0ff */
[----:B-1----:R-:W-:Y:S02]  /*0530*/  UIADD3 UR21, UPT, UPT, UR27, UR21, URZ ;  /* 0x000000151b157290 */ /* 0x002fe4000fffe0ff */
[----:B------:R-:W-:Y:S02]  /*0540*/  UIADD3 UR5, UPT, UPT, UR7, UR23, -UR27 ;  /* 0x0000001707057290 */ /* 0x000fe4000fffe81b */
[----:B------:R-:W-:Y:S02]  /*0550*/  UIADD3 UR6, UPT, UPT, -UR21, UR23, UR26 ;  /* 0x0000001715067290 */ /* 0x000fe4000fffe11a */
[----:B----4-:R-:W-:Y:S02]  /*0560*/  UIADD3 UR5, UPT, UPT, UR5, 0x80, UR22 ;  /* 0x0000008005057890 */ /* 0x010fe4000fffe016 */
[----:B------:R-:W-:-:S02]  /*0570*/  USHF.R.S32.HI UR4, URZ, 0x1f, UR7 ;  /* 0x0000001fff047899 */ /* 0x000fc40008011407 */
[----:B------:R-:W-:Y:S02]  /*0580*/  USHF.R.S32.HI UR18, URZ, 0x1f, UR6 ;  /* 0x0000001fff127899 */ /* 0x000fe40008011406 */
[----:B------:R-:W-:Y:S02]  /*0590*/  USHF.R.S32.HI UR20, URZ, 0x1f, UR5 ;  /* 0x0000001fff147899 */ /* 0x000fe40008011405 */
[----:B------:R-:W-:Y:S02]  /*05a0*/  ULEA.HI UR4, UR4, UR7, URZ, 0x6 ;  /* 0x0000000704047291 */ /* 0x000fe4000f8f30ff */
[----:B------:R-:W-:Y:S02]  /*05b0*/  ULEA.HI UR18, UR18, UR6, URZ, 0x6 ;  /* 0x0000000612127291 */ /* 0x000fe4000f8f30ff */
[----:B------:R-:W-:Y:S02]  /*05c0*/  ULEA.HI UR20, UR20, UR5, URZ, 0x6 ;  /* 0x0000000514147291 */ /* 0x000fe4000f8f30ff */
[----:B------:R-:W-:-:S02]  /*05d0*/  USHF.R.S32.HI UR4, URZ, 0x6, UR4 ;  /* 0x00000006ff047899 */ /* 0x000fc40008011404 */
[----:B------:R-:W-:Y:S02]  /*05e0*/  USHF.R.S32.HI UR18, URZ, 0x6, UR18 ;  /* 0x00000006ff127899 */ /* 0x000fe40008011412 */
[----:B------:R-:W-:Y:S02]  /*05f0*/  USHF.R.S32.HI UR20, URZ, 0x6, UR20 ;  /* 0x00000006ff147899 */ /* 0x000fe40008011414 */
[----:B------:R-:W-:Y:S02]  /*0600*/  UISETP.LT.AND UP1, UPT, URZ, UR18, UPT ;  /* 0x00000012ff00728c */ /* 0x000fe4000bf21270 */
[----:B------:R-:W-:Y:S02]  /*0610*/  UISETP.LT.AND UP0, UPT, UR4, UR20, UPT ;  /* 0x000000140400728c */ /* 0x000fe4000bf01270 */
[----:B------:R-:W-:Y:S02]  /*0620*/  USEL UR18, URZ, UR18, !UP1 ;  /* 0x00000012ff127287 */ /* 0x000fe4000c800000 */
[----:B------:R-:W-:-:S04]  /*0630*/  USEL UR20, UR4, UR20, UP0 ;  /* 0x0000001404147287 */ /* 0x000fc80008000000 */
[----:B------:R-:W-:-:S09]  /*0640*/  UISETP.GT.AND UP0, UPT, UR20, UR18, UPT ;  /* 0x000000121400728c */ /* 0x000fd2000bf04270 */
[----:B--23--:R-:W-:Y:S05]  /*0650*/  BRA.U UP0, `(.L_x_409) ;  /* 0x0000000d000c7547 */ /* 0x00cfea000b800000 */
[----:B------:R-:W1:Y:S01]  /*0660*/  LDCU.U8 UR4, c[0x0][0x549] ;  /* 0x0000a920ff0477ac */ /* 0x000e620008000000 */
[----:B------:R-:W-:Y:S01]  /*0670*/  UISETP.NE.AND UP0, UPT, UR19, -0x1, UPT ;  /* 0xffffffff1300788c */ /* 0x000fe2000bf05270 */
[----:B------:R-:W2:Y:S10]  /*0680*/  LDCU.U8 UR10, c[0x0][0x548] ;  /* 0x0000a900ff0a77ac */ /* 0x000eb40008000000 */
[----:B------:R-:W3:Y:S01]  /*0690*/  @!UP0 LDCU.64 UR8, c[0x0][0x400] ;  /* 0x00008000ff0887ac */ /* 0x000ee20008000a00 */
[----:B-1----:R-:W-:Y:S01]  /*06a0*/  UISETP.NE.AND UP1, UPT, UR4, URZ, UPT ;  /* 0x000000ff0400728c */ /* 0x002fe2000bf25270 */
[----:B------:R-:W1:Y:S10]  /*06b0*/  @UP0 LDCU.64 UR6, c[0x0][0x408] ;  /* 0x00008100ff0607ac */ /* 0x000e740008000a00 */
[----:B------:R-:W4:Y:S01]  /*06c0*/  @UP1 LDCU.64 UR4, c[0x0][0x430] ;  /* 0x00008600ff0417ac */ /* 0x000f220008000a00 */
[----:B---3--:R-:W-:-:S03]  /*06d0*/  @!UP0 UIMAD.WIDE.U32 UR14, UR12, UR8, URZ ;  /* 0x000000080c0e82a5 */ /* 0x008fc6000f8e00ff */
[----:B------:R-:W-:Y:S01]  /*06e0*/  @UP1 UMOV UR8, 0x1 ;  /* 0x0000000100081882 */ /* 0x000fe20000000000 */
[----:B------:R-:W-:Y:S02]  /*06f0*/  @!UP0 UIMAD UR9, UR12, UR9, UR15 ;  /* 0x000000090c0982a4 */ /* 0x000fe4000f8e020f */
[----:B-1----:R-:W-:Y:S01]  /*0700*/  @UP0 UIMAD.WIDE.U32 UR16, UR19, UR6, URZ ;  /* 0x00000006131002a5 */ /* 0x002fe2000f8e00ff */
[----:B------:R-:W1:Y:S03]  /*0710*/  @UP1 LDCU UR6, c[0x0][0x430] ;  /* 0x00008600ff0617ac */ /* 0x000e660008000800 */
[----:B------:R-:W-:Y:S02]  /*0720*/  @UP0 UIMAD UR9, UR19, UR7, UR17 ;  /* 0x00000007130902a4 */ /* 0x000fe4000f8e0211 */
[----:B----4-:R-:W-:Y:S01]  /*0730*/  @UP1 UIMAD UR11, UR4, UR5, URZ ;  /* 0x00000005040b12a4 */ /* 0x010fe2000f8e02ff */
[----:B------:R-:W-:Y:S01]  /*0740*/  @UP0 UMOV UR14, UR16 ;  /* 0x00000010000e0c82 */ /* 0x000fe20008000000 */
[----:B--2---:R-:W-:Y:S10]  /*0750*/  BRA.U UP1, `(.L_x_410) ;  /* 0x0000000101287547 */ /* 0x004ff4000b800000 */
[----:B------:R-:W-:Y:S01]  /*0760*/  UISETP.NE.AND UP0, UPT, UR10, URZ, UPT ;  /* 0x000000ff0a00728c */ /* 0x000fe2000bf05270 */
[----:B------:R-:W2:Y:S10]  /*0770*/  LDCU UR5, c[0x0][0x3e0] ;  /* 0x00007c00ff0577ac */ /* 0x000eb40008000800 */
[----:B------:R-:W2:Y:S01]  /*0780*/  @UP0 LDCU UR8, c[0x0][0x454] ;  /* 0x00008a80ff0807ac */ /* 0x000ea20008000800 */
[----:B------:R-:W3:Y:S01]  /*0790*/  @!UP0 LDCU UR4, c[0x0][0x434] ;  /* 0x00008680ff0487ac */ /* 0x000ee20008000800 */
[----:B------:R-:W4:Y:S01]  /*07a0*/  @UP0 LDCU UR11, c[0x0][0x454] ;  /* 0x00008a80ff0b07ac */ /* 0x000f220008000800 */
[----:B-1----:R-:W-:Y:S01]  /*07b0*/  @UP0 UMOV UR6, 0x1 ;  /* 0x0000000100060882 */ /* 0x002fe20000000000 */
[----:B----4-:R-:W4:Y:S01]  /*07c0*/  @!UP0 LDCU UR11, c[0x0][0x434] ;  /* 0x00008680ff0b87ac */ /* 0x010f220008000800 */
[----:B------:R-:W-:Y:S01]  /*07d0*/  @!UP0 UMOV UR6, 0x1 ;  /* 0x0000000100068882 */ /* 0x000fe20000000000 */
[----:B--2---:R-:W-:-:S02]  /*07e0*/  @UP0 UIMAD UR8, UR8, UR5, URZ ;  /* 0x00000005080802a4 */ /* 0x004fc4000f8e02ff */
[----:B---3--:R-:W-:-:S12]  /*07f0*/  @!UP0 UIMAD UR8, UR4, UR5, URZ ;  /* 0x00000005040882a4 */ /* 0x008fd8000f8e02ff */
.L_x_410:
[----:B------:R-:W2:Y:S01]  /*0800*/  LDCU UR7, c[0x0][0x434] ;  /* 0x00008680ff0777ac */ /* 0x000ea20008000800 */
[----:B------:R-:W-:Y:S01]  /*0810*/  IMAD.SHL.U32 R0, R187, 0x8, RZ ;  /* 0x00000008bb007824 */ /* 0x000fe200078e00ff */
[----:B------:R-:W-:Y:S01]  /*0820*/  SHF.R.U32.HI R187, RZ, 0x3, R187 ;  /* 0x00000003ffbb7819 */ /* 0x000fe200000116bb */
[----:B------:R-:W-:Y:S01]  /*0830*/  BSSY.RECONVERGENT B0, `(.L_x_411) ;  /* 0x0000034000007945 */ /* 0x000fe20003800200 */
[----:B------:R-:W3:Y:S02]  /*0840*/  LDCU.64 UR4, c[0x0][0x410] ;  /* 0x00008200ff0477ac */ /* 0x000ee40008000a00 */
[----:B------:R-:W-:Y:S01]  /*0850*/  LOP3.LUT R0, R0, 0x38, RZ, 0xc0, !PT ;  /* 0x0000003800007812 */ /* 0x000fe200078ec0ff */
[C---:B------:R-:W-:Y:S01]  /*0860*/  VIADD R10, R187.reuse, 0x20 ;  /* 0x00000020bb0a7836 */ /* 0x040fe20000000000 */
[----:B------:R-:W-:Y:S01]  /*0870*/  UISETP.NE.AND UP1, UPT, UR10, URZ, !UP1 ;  /* 0x000000ff0a00728c */ /* 0x000fe2000cf25270 */
[C---:B------:R-:W-:Y:S01]  /*0880*/  VIADD R9, R187.reuse, 0x40 ;  /* 0x00000040bb097836 */ /* 0x040fe20000000000 */
[----:B------:R-:W-:Y:S01]  /*0890*/  UIADD3 UR27, UPT, UPT, -UR23, UR27, URZ ;  /* 0x0000001b171b7290 */ /* 0x000fe2000fffe1ff */
[C---:B------:R-:W-:Y:S01]  /*08a0*/  IADD3 R2, P0, PT, R0.reuse, UR14, RZ ;  /* 0x0000000e00027c10 */ /* 0x040fe2000ff1e0ff */
[----:B------:R-:W-:Y:S01]  /*08b0*/  UISETP.NE.AND UP0, UPT, UR19, -0x1, UPT ;  /* 0xffffffff1300788c */ /* 0x000fe2000bf05270 */
[C---:B------:R-:W-:Y:S01]  /*08c0*/  VIADD R8, R187.reuse, 0x60 ;  /* 0x00000060bb087836 */ /* 0x040fe20000000000 */
[----:B-1----:R-:W-:Y:S01]  /*08d0*/  UIMAD UR23, UR23, UR6, URZ ;  /* 0x00000006171772a4 */ /* 0x002fe2000f8e02ff */
[----:B------:R-:W-:Y:S01]  /*08e0*/  LOP3.LUT R12, R0, 0x40, RZ, 0xfc, !PT ;  /* 0x00000040000c7812 */ /* 0x000fe200078efcff */
[----:B------:R-:W-:Y:S01]  /*08f0*/  IMAD.X R3, RZ, RZ, UR9, P0 ;  /* 0x00000009ff037e24 */ /* 0x000fe200080e06ff */
[----:B------:R-:W-:Y:S01]  /*0900*/  ISETP.GE.AND P3, PT, R187, UR27, PT ;  /* 0x0000001bbb007c0c */ /* 0x000fe2000bf66270 */
[----:B--2---:R-:W-:Y:S01]  /*0910*/  UIMAD UR7, UR12, UR7, URZ ;  /* 0x000000070c0772a4 */ /* 0x004fe2000f8e02ff */
[----:B------:R-:W-:-:S02]  /*0920*/  ISETP.GE.AND P2, PT, R10, UR27, PT ;  /* 0x0000001b0a007c0c */ /* 0x000fc4000bf46270 */
[----:B------:R-:W-:Y:S01]  /*0930*/  ISETP.GE.AND P1, PT, R9, UR27, PT ;  /* 0x0000001b09007c0c */ /* 0x000fe2000bf26270 */
[----:B---3--:R-:W-:Y:S01]  /*0940*/  IMAD.U32 R4, RZ, RZ, UR4 ;  /* 0x00000004ff047e24 */ /* 0x008fe2000f8e00ff */
[----:B------:R-:W-:Y:S01]  /*0950*/  USEL UR7, UR7, UR19, !UP0 ;  /* 0x0000001307077287 */ /* 0x000fe2000c000000 */
[----:B------:R-:W-:Y:S01]  /*0960*/  IMAD.U32 R15, RZ, RZ, UR5 ;  /* 0x00000005ff0f7e24 */ /* 0x000fe2000f8e00ff */
[----:B----4-:R-:W-:Y:S01]  /*0970*/  UIMAD UR4, UR28, UR11, URZ ;  /* 0x0000000b1c0472a4 */ /* 0x010fe2000f8e02ff */
[----:B------:R-:W-:Y:S01]  /*0980*/  IMAD.WIDE.U32 R4, R4, UR28, R2 ;  /* 0x0000001c04047c25 */ /* 0x000fe2000f8e0002 */
[----:B------:R-:W-:Y:S01]  /*0990*/  USHF.R.S32.HI UR5, URZ, 0x1f, UR7 ;  /* 0x0000001fff057899 */ /* 0x000fe20008011407 */
[----:B------:R-:W-:Y:S01]  /*09a0*/  ISETP.GE.AND P0, PT, R8, UR27, PT ;  /* 0x0000001b08007c0c */ /* 0x000fe2000bf06270 */
[----:B------:R-:W-:Y:S01]  /*09b0*/  @!UP1 UIMAD UR4, UR12, UR8, UR4 ;  /* 0x000000080c0492a4 */ /* 0x000fe2000f8e0204 */
[----:B------:R-:W-:Y:S01]  /*09c0*/  IMAD R15, R15, UR28, R5 ;  /* 0x0000001c0f0f7c24 */ /* 0x000fe2000f8e0205 */
[----:B------:R-:W-:Y:S01]  /*09d0*/  USEL UR7, UR7, URZ, UP1 ;  /* 0x000000ff07077287 */ /* 0x000fe20008800000 */
[----:B------:R-:W-:Y:S01]  /*09e0*/  LOP3.LUT R11, R0, 0x80, RZ, 0xfc, !PT ;  /* 0x00000080000b7812 */ /* 0x000fe200078efcff */
[----:B------:R-:W-:-:S02]  /*09f0*/  USEL UR5, UR5, URZ, UP1 ;  /* 0x000000ff05057287 */ /* 0x000fc40008800000 */
[----:B------:R-:W-:Y:S02]  /*0a00*/  USHF.R.S32.HI UR12, URZ, 0x1f, UR23 ;  /* 0x0000001fff0c7899 */ /* 0x000fe40008011417 */
[----:B------:R-:W-:Y:S02]  /*0a10*/  USHF.R.S32.HI UR8, URZ, 0x1f, UR4 ;  /* 0x0000001fff087899 */ /* 0x000fe40008011404 */
[----:B------:R-:W-:Y:S02]  /*0a20*/  UIADD3 UR7, UP1, UP0, UR23, UR7, UR4 ;  /* 0x0000000717077290 */ /* 0x000fe4000f83e004 */
[----:B------:R-:W-:Y:S02]  /*0a30*/  UIMAD.WIDE.U32 UR10, UR29, 0x80, URZ ;  /* 0x000000801d0a78a5 */ /* 0x000fe4000f8e00ff */
[----:B------:R-:W-:-:S04]  /*0a40*/  UIADD3.X UR12, UPT, UPT, UR12, UR5, UR8, UP1, UP0 ;  /* 0x000000050c0c7290 */ /* 0x000fc80008fe0408 */
[----:B------:R-:W-:Y:S01]  /*0a50*/  LOP3.LUT R7, R187, UR10, RZ, 0xfc, !PT ;  /* 0x0000000abb077c12 */ /* 0x000fe2000f8efcff */
[----:B------:R-:W-:Y:S07]  /*0a60*/  @P3 BRA `(.L_x_412) ;  /* 0x0000000000403947 */ /* 0x000fee0003800000 */
[----:B------:R-:W1:Y:S01]  /*0a70*/  LDC.64 R2, c[0x0][0x408] ;  /* 0x00010200ff027b82 */ /* 0x000e620000000a00 */
[----:B------:R-:W2:Y:S01]  /*0a80*/  LDCU UR8, c[0x0][0x440] ;  /* 0x00008800ff0877ac */ /* 0x000ea20008000800 */
[----:B------:R-:W-:Y:S01]  /*0a90*/  IMAD.MOV.U32 R14, RZ, RZ, R4 ;  /* 0x000000ffff0e7224 */ /* 0x000fe200078e0004 */
[----:B------:R-:W3:Y:S01]  /*0aa0*/  LDCU.64 UR4, c[0x0][0x3f0] ;  /* 0x00007e00ff0477ac */ /* 0x000ee20008000a00 */
[----:B--2---:R-:W-:Y:S02]  /*0ab0*/  ISETP.GE.AND P6, PT, R0, UR8, PT ;  /* 0x0000000800007c0c */ /* 0x004fe4000bfc6270 */
[----:B------:R-:W-:Y:S02]  /*0ac0*/  ISETP.GE.AND P5, PT, R12, UR8, PT ;  /* 0x000000080c007c0c */ /* 0x000fe4000bfa6270 */
[----:B------:R-:W-:Y:S01]  /*0ad0*/  ISETP.GE.AND P4, PT, R11, UR8, PT ;  /* 0x000000080b007c0c */ /* 0x000fe2000bf86270 */
[----:B-1----:R-:W-:Y:S02]  /*0ae0*/  IMAD R6, R2, UR11, RZ ;  /* 0x0000000b02067c24 */ /* 0x002fe4000f8e02ff */
[----:B------:R-:W-:-:S04]  /*0af0*/  IMAD.WIDE.U32 R16, R7, R2, R14 ;  /* 0x0000000207107225 */ /* 0x000fc800078e000e */
[----:B------:R-:W-:Y:S01]  /*0b00*/  IMAD R3, R7, R3, R6 ;  /* 0x0000000307037224 */ /* 0x000fe200078e0206 */
[----:B---3--:R-:W-:-:S03]  /*0b10*/  LEA R2, P3, R16, UR4, 0x1 ;  /* 0x0000000410027c11 */ /* 0x008fc6000f8608ff */
[----:B------:R-:W-:-:S05]  /*0b20*/  IMAD.IADD R3, R17, 0x1, R3 ;  /* 0x0000000111037824 */ /* 0x000fca00078e0203 */
[----:B------:R-:W-:-:S05]  /*0b30*/  LEA.HI.X R3, R16, UR5, R3, 0x1, P3 ;  /* 0x0000000510037c11 */ /* 0x000fca00098f0c03 */
[----:B------:R1:W-:Y:S04]  /*0b40*/  @!P6 STG.E.128 desc[UR24][R2.64], RZ ;  /* 0x000000ff0200e986 */ /* 0x0003e8000c101d18 */
[----:B------:R1:W-:Y:S04]  /*0b50*/  @!P5 STG.E.128 desc[UR24][R2.64+0x80], RZ ;  /* 0x000080ff0200d986 */ /* 0x0003e8000c101d18 */
[----:B------:R1:W-:Y:S02]  /*0b60*/  @!P4 STG.E.128 desc[UR24][R2.64+0x100], RZ ;  /* 0x000100ff0200c986 */ /* 0x0003e4000c101d18 */
.L_x_412:
[----:B------:R-:W-:Y:S05]  /*0b70*/  BSYNC.RECONVERGENT B0 ;  /* 0x0000000000007941 */ /* 0x000fea0003800200 */
.L_x_411:
[----:B------:R-:W-:Y:S01]  /*0b80*/  BSSY.RECONVERGENT B0, `(.L_x_413) ;  /* 0x0000016000007945 */ /* 0x000fe20003800200 */
[----:B------:R-:W-:-:S03]  /*0b90*/  ISETP.NE.AND P3, PT, R0, RZ, PT ;  /* 0x000000ff0000720c */ /* 0x000fc60003f65270 */
[----:B------:R-:W-:Y:S10]  /*0ba0*/  @P2 BRA `(.L_x_414) ;  /* 0x00000000004c2947 */ /* 0x000ff40003800000 */
[----:B------:R-:W2:Y:S01]  /*0bb0*/  LDCU.64 UR8, c[0x0][0x408] ;  /* 0x00008100ff0877ac */ /* 0x000ea20008000a00 */
[----:B-1----:R-:W-:Y:S01]  /*0bc0*/  IADD3 R3, P2, PT, R7, 0x20, RZ ;  /* 0x0000002007037810 */ /* 0x002fe20007f5e0ff */
[----:B------:R-:W-:Y:S01]  /*0bd0*/  IMAD.MOV.U32 R16, RZ, RZ, R4 ;  /* 0x000000ffff107224 */ /* 0x000fe200078e0004 */
[----:B------:R-:W-:Y:S01]  /*0be0*/  MOV R17, R15 ;  /* 0x0000000f00117202 */ /* 0x000fe20000000f00 */
[----:B------:R-:W1:Y:S02]  /*0bf0*/  LDCU UR13, c[0x0][0x440] ;  /* 0x00008800ff0d77ac */ /* 0x000e640008000800 */
[----:B------:R-:W-:Y:S01]  /*0c00*/  IMAD.X R2, RZ, RZ, UR11, P2 ;  /* 0x0000000bff027e24 */ /* 0x000fe200090e06ff */
[----:B------:R-:W3:Y:S03]  /*0c10*/  LDCU.64 UR4, c[0x0][0x3f0] ;  /* 0x00007e00ff0477ac */ /* 0x000ee60008000a00 */
[----:B--2---:R-:W-:-:S02]  /*0c20*/  IMAD R2, R2, UR8, RZ ;  /* 0x0000000802027c24 */ /* 0x004fc4000f8e02ff */
[----:B------:R-:W-:Y:S01]  /*0c30*/  IMAD.WIDE.U32 R16, R3, UR8, R16 ;  /* 0x0000000803107c25 */ /* 0x000fe2000f8e0010 */
[----:B-1----:R-:W-:-:S03]  /*0c40*/  ISETP.GE.AND P5, PT, R0, UR13, PT ;  /* 0x0000000d00007c0c */ /* 0x002fc6000bfa6270 */
        /* <DEDUP_REMOVED lines=9> */
.L_x_414:
[----:B------:R-:W-:Y:S05]  /*0ce0*/  BSYNC.RECONVERGENT B0 ;  /* 0x0000000000007941 */ /* 0x000fea0003800200 */
.L_x_413:
[----:B------:R-:W-:Y:S01]  /*0cf0*/  BSSY.RECONVERGENT B0, `(.L_x_415) ;  /* 0x0000016000007945 */ /* 0x000fe20003800200 */
[----:B------:R-:W-:-:S03]  /*0d00*/  ISETP.GE.OR P6, PT, R187, UR27, P3 ;  /* 0x0000001bbb007c0c */ /* 0x000fc60009fc6670 */
[----:B------:R-:W-:Y:S10]  /*0d10*/  @P1 BRA `(.L_x_416) ;  /* 0x00000000004c1947 */ /* 0x000ff40003800000 */
[----:B------:R-:W3:Y:S01]  /*0d20*/  LDCU.64 UR8, c[0x0][0x408] ;  /* 0x00008100ff0877ac */ /* 0x000ee20008000a00 */
[----:B-1----:R-:W-:Y:S01]  /*0d30*/  IADD3 R3, P1, PT, R7, 0x40, RZ ;  /* 0x0000004007037810 */ /* 0x002fe20007f3e0ff */
[----:B------:R-:W-:Y:S01]  /*0d40*/  IMAD.MOV.U32 R16, RZ, RZ, R4 ;  /* 0x000000ffff107224 */ /* 0x000fe200078e0004 */
[----:B------:R-:W-:Y:S01]  /*0d50*/  MOV R17, R15 ;  /* 0x0000000f00117202 */ /* 0x000fe20000000f00 */
[----:B------:R-:W1:Y:S02]  /*0d60*/  LDCU UR13, c[0x0][0x440] ;  /* 0x00008800ff0d77ac */ /* 0x000e640008000800 */
[----:B------:R-:W-:Y:S01]  /*0d70*/  IMAD.X R2, RZ, RZ, UR11, P1 ;  /* 0x0000000bff027e24 */ /* 0x000fe200088e06ff */
[----:B------:R-:W2:Y:S03]  /*0d80*/  LDCU.64 UR4, c[0x0][0x3f0] ;  /* 0x00007e00ff0477ac */ /* 0x000ea60008000a00 */
[----:B---3--:R-:W-:-:S02]  /*0d90*/  IMAD R2, R2, UR8, RZ ;  /* 0x0000000802027c24 */ /* 0x008fc4000f8e02ff */
[----:B------:R-:W-:Y:S01]  /*0da0*/  IMAD.WIDE.U32 R16, R3, UR8, R16 ;  /* 0x0000000803107c25 */ /* 0x000fe2000f8e0010 */
[----:B-1----:R-:W-:-:S03]  /*0db0*/  ISETP.GE.AND P4, PT, R0, UR13, PT ;  /* 0x0000000d00007c0c */ /* 0x002fc6000bf86270 */
        /* <DEDUP_REMOVED lines=9> */
.L_x_416:
[----:B------:R-:W-:Y:S05]  /*0e50*/  BSYNC.RECONVERGENT B0 ;  /* 0x0000000000007941 */ /* 0x000fea0003800200 */
.L_x_415:
[----:B------:R-:W-:Y:S01]  /*0e60*/  BSSY.RECONVERGENT B0, `(.L_x_417) ;  /* 0x0000017000007945 */ /* 0x000fe20003800200 */
[----:B------:R-:W-:Y:S02]  /*0e70*/  ISETP.GE.OR P5, PT, R10, UR27, P3 ;  /* 0x0000001b0a007c0c */ /* 0x000fe40009fa6670 */
[----:B------:R-:W-:Y:S02]  /*0e80*/  ISETP.GE.OR P4, PT, R9, UR27, P3 ;  /* 0x0000001b09007c0c */ /* 0x000fe40009f86670 */
[----:B------:R-:W-:Y:S01]  /*0e90*/  ISETP.GE.OR P3, PT, R8, UR27, P3 ;  /* 0x0000001b08007c0c */ /* 0x000fe20009f66670 */
[----:B------:R-:W-:-:S12]  /*0ea0*/  @P0 BRA `(.L_x_418) ;  /* 0x0000000000480947 */ /* 0x000fd80003800000 */
[----:B------:R-:W4:Y:S01]  /*0eb0*/  LDCU.64 UR8, c[0x0][0x408] ;  /* 0x00008100ff0877ac */ /* 0x000f220008000a00 */
[----:B------:R-:W-:Y:S01]  /*0ec0*/  IADD3 R7, P0, PT, R7, 0x60, RZ ;  /* 0x0000006007077810 */ /* 0x000fe20007f1e0ff */
[----:B------:R-:W-:Y:S01]  /*0ed0*/  IMAD.MOV.U32 R5, RZ, RZ, R15 ;  /* 0x000000ffff057224 */ /* 0x000fe200078e000f */
[----:B------:R-:W5:Y:S03]  /*0ee0*/  LDCU.64 UR4, c[0x0][0x3f0] ;  /* 0x00007e00ff0477ac */ /* 0x000f660008000a00 */
[----:B-1----:R-:W-:Y:S01]  /*0ef0*/  IMAD.X R2, RZ, RZ, UR11, P0 ;  /* 0x0000000bff027e24 */ /* 0x002fe200080e06ff */
[----:B------:R-:W1:Y:S03]  /*0f00*/  LDCU UR13, c[0x0][0x440] ;  /* 0x00008800ff0d77ac */ /* 0x000e660008000800 */
[----:B----4-:R-:W-:-:S02]  /*0f10*/  IMAD R2, R2, UR8, RZ ;  /* 0x0000000802027c24 */ /* 0x010fc4000f8e02ff */
[----:B------:R-:W-:-:S04]  /*0f20*/  IMAD.WIDE.U32 R4, R7, UR8, R4 ;  /* 0x0000000807047c25 */ /* 0x000fc8000f8e0004 */
[----:B------:R-:W-:Y:S01]  /*0f30*/  IMAD R7, R7, UR9, R2 ;  /* 0x0000000907077c24 */ /* 0x000fe2000f8e0202 */
[----:B-----5:R-:W-:Y:S02]  /*0f40*/  LEA R2, P0, R4, UR4, 0x1 ;  /* 0x0000000404027c11 */ /* 0x020fe4000f8008ff */
[----:B-1----:R-:W-:Y:S01]  /*0f50*/  ISETP.GE.AND P2, PT, R0, UR13, PT ;  /* 0x0000000d00007c0c */ /* 0x002fe2000bf46270 */
[----:B------:R-:W-:Y:S01]  /*0f60*/  IMAD.IADD R7, R5, 0x1, R7 ;  /* 0x0000000105077824 */ /* 0x000fe200078e0207 */
[----:B------:R-:W-:-:S04]  /*0f70*/  ISETP.GE.AND P1, PT, R12, UR13, PT ;  /* 0x0000000d0c007c0c */ /* 0x000fc8000bf26270 */
[----:B------:R-:W-:Y:S02]  /*0f80*/  LEA.HI.X R3, R4, UR5, R7, 0x1, P0 ;  /* 0x0000000504037c11 */ /* 0x000fe400080f0c07 */
[----:B------:R-:W-:-:S05]  /*0f90*/  ISETP.GE.AND P0, PT, R11, UR13, PT ;  /* 0x0000000d0b007c0c */ /* 0x000fca000bf06270 */
[----:B------:R4:W-:Y:S04]  /*0fa0*/  @!P2 STG.E.128 desc[UR24][R2.64], RZ ;  /* 0x000000ff0200a986 */ /* 0x0009e8000c101d18 */
[----:B------:R4:W-:Y:S04]  /*0fb0*/  @!P1 STG.E.128 desc[UR24][R2.64+0x80], RZ ;  /* 0x000080ff02009986 */ /* 0x0009e8000c101d18 */
[----:B------:R4:W-:Y:S02]  /*0fc0*/  @!P0 STG.E.128 desc[UR24][R2.64+0x100], RZ ;  /* 0x000100ff02008986 */ /* 0x0009e4000c101d18 */
.L_x_418:
[----:B------:R-:W-:Y:S05]  /*0fd0*/  BSYNC.RECONVERGENT B0 ;  /* 0x0000000000007941 */ /* 0x000fea0003800200 */
.L_x_417:
[----:B------:R-:W-:Y:S04]  /*0fe0*/  BSSY.RECONVERGENT B0, `(.L_x_419) ;  /* 0x000000a000007945 */ /* 0x000fe80003800200 */
[----:B------:R-:W-:Y:S05]  /*0ff0*/  @P6 BRA `(.L_x_420) ;  /* 0x0000000000206947 */ /* 0x000fea0003800000 */
[----:B------:R-:W5:Y:S01]  /*1000*/  LDCU.64 UR4, c[0x0][0x420] ;  /* 0x00008400ff0477ac */ /* 0x000f620008000a00 */
[----:B------:R-:W-:Y:S02]  /*1010*/  IMAD R0, R187, UR6, RZ ;  /* 0x00000006bb007c24 */ /* 0x000fe4000f8e02ff */
[----:B------:R-:W-:-:S03]  /*1020*/  IMAD.MOV.U32 R5, RZ, RZ, 0x7f800000 ;  /* 0x7f800000ff057424 */ /* 0x000fc600078e00ff */
[----:B-1--4-:R-:W-:-:S04]  /*1030*/  IADD3 R3, P0, PT, R0, UR7, RZ ;  /* 0x0000000700037c10 */ /* 0x012fc8000ff1e0ff */
[----:B------:R-:W-:Y:S02]  /*1040*/  LEA.HI.X.SX32 R0, R0, UR12, 0x1, P0 ;  /* 0x0000000c00007c11 */ /* 0x000fe400080f0eff */
[----:B-----5:R-:W-:-:S04]  /*1050*/  LEA R2, P0, R3, UR4, 0x2 ;  /* 0x0000000403027c11 */ /* 0x020fc8000f8010ff */
[----:B------:R-:W-:-:S05]  /*1060*/  LEA.HI.X R3, R3, UR5, R0, 0x2, P0 ;  /* 0x0000000503037c11 */ /* 0x000fca00080f1400 */
[----:B------:R1:W-:Y:S04]  /*1070*/  STG.E desc[UR24][R2.64], R5 ;  /* 0x0000000502007986 */ /* 0x0003e8000c101918 */
.L_x_420:
[----:B------:R-:W-:Y:S05]  /*1080*/  BSYNC.RECONVERGENT B0 ;  /* 0x0000000000007941 */ /* 0x000fea0003800200 */
.L_x_419:
[----:B------:R-:W-:Y:S04]  /*1090*/  BSSY.RECONVERGENT B0, `(.L_x_421) ;  /* 0x000000a000007945 */ /* 0x000fe80003800200 */
[----:B------:R-:W-:Y:S05]  /*10a0*/  @P5 BRA `(.L_x_422) ;  /* 0x0000000000205947 */ /* 0x000fea0003800000 */
[----:B------:R-:W5:Y:S01]  /*10b0*/  LDCU.64 UR4, c[0x0][0x420] ;  /* 0x00008400ff0477ac */ /* 0x000f620008000a00 */
[----:B------:R-:W-:Y:S02]  /*10c0*/  IMAD R0, R10, UR6, RZ ;  /* 0x000000060a007c24 */ /* 0x000fe4000f8e02ff */
[----:B-1----:R-:W-:-:S03]  /*10d0*/  IMAD.MOV.U32 R5, RZ, RZ, 0x7f800000 ;  /* 0x7f800000ff057424 */ /* 0x002fc600078e00ff */
[----:B----4-:R-:W-:-:S04]  /*10e0*/  IADD3 R3, P0, PT, R0, UR7, RZ ;  /* 0x0000000700037c10 */ /* 0x010fc8000ff1e0ff */
[----:B------:R-:W-:Y:S02]  /*10f0*/  LEA.HI.X.SX32 R0, R0, UR12, 0x1, P0 ;  /* 0x0000000c00007c11 */ /* 0x000fe400080f0eff */
[----:B-----5:R-:W-:-:S04]  /*1100*/  LEA R2, P0, R3, UR4, 0x2 ;  /* 0x0000000403027c11 */ /* 0x020fc8000f8010ff */
[----:B------:R-:W-:-:S05]  /*1110*/  LEA.HI.X R3, R3, UR5, R0, 0x2, P0 ;  /* 0x0000000503037c11 */ /* 0x000fca00080f1400 */
[----:B------:R1:W-:Y:S04]  /*1120*/  STG.E desc[UR24][R2.64], R5 ;  /* 0x0000000502007986 */ /* 0x0003e8000c101918 */
.L_x_422:
[----:B------:R-:W-:Y:S05]  /*1130*/  BSYNC.RECONVERGENT B0 ;  /* 0x0000000000007941 */ /* 0x000fea0003800200 */
.L_x_421:
        /* <DEDUP_REMOVED lines=10> */
.L_x_424:
[----:B------:R-:W-:Y:S05]  /*11e0*/  BSYNC.RECONVERGENT B0 ;  /* 0x0000000000007941 */ /* 0x000fea0003800200 */
.L_x_423:
[----:B------:R-:W-:Y:S05]  /*11f0*/  @P3 EXIT ;  /* 0x000000000000394d */ /* 0x000fea0003800000 */
[----:B------:R-:W5:Y:S01]  /*1200*/  LDCU.64 UR4, c[0x0][0x420] ;  /* 0x00008400ff0477ac */ /* 0x000f620008000a00 */
[----:B------:R-:W-:Y:S02]  /*1210*/  IMAD R0, R8, UR6, RZ ;  /* 0x0000000608007c24 */ /* 0x000fe4000f8e02ff */
[----:B-1----:R-:W-:-:S03]  /*1220*/  IMAD.MOV.U32 R5, RZ, RZ, 0x7f800000 ;  /* 0x7f800000ff057424 */ /* 0x002fc600078e00ff */
[----:B----4-:R-:W-:-:S04]  /*1230*/  IADD3 R3, P0, PT, R0, UR7, RZ ;  /* 0x0000000700037c10 */ /* 0x010fc8000ff1e0ff */
[----:B------:R-:W-:Y:S02]  /*1240*/  LEA.HI.X.SX32 R0, R0, UR12, 0x1, P0 ;  /* 0x0000000c00007c11 */ /* 0x000fe400080f0eff */
[----:B-----5:R-:W-:-:S04]  /*1250*/  LEA R2, P0, R3, UR4, 0x2 ;  /* 0x0000000403027c11 */ /* 0x020fc8000f8010ff */
[----:B------:R-:W-:-:S05]  /*1260*/  LEA.HI.X R3, R3, UR5, R0, 0x2, P0 ;  /* 0x0000000503037c11 */ /* 0x000fca00080f1400 */
[----:B------:R-:W-:Y:S01]  /*1270*/  STG.E desc[UR24][R2.64], R5 ;  /* 0x0000000502007986 */ /* 0x000fe2000c101918 */
[----:B------:R-:W-:Y:S05]  /*1280*/  EXIT ;  /* 0x000000000000794d */ /* 0x000fea0003800000 */
.L_x_409:
[----:B------:R-:W-:Y:S02]  /*1290*/  UISETP.NE.AND UP0, UPT, UR19, -0x1, UPT ;  /* 0xffffffff1300788c */ /* 0x000fe4000bf05270 */
[----:B------:R-:W-:-:S09]  /*12a0*/  UISETP.NE.AND UP1, UPT, UR14, -0x1, UPT ;  /* 0xffffffff0e00788c */ /* 0x000fd2000bf25270 */
[----:B------:R-:W1:Y:S01]  /*12b0*/  @!UP0 LDCU.64 UR6, c[0x0][0x398] ;  /* 0x00007300ff0687ac */ /* 0x000e620008000a00 */
[----:B------:R-:W2:Y:S01]  /*12c0*/  @UP0 LDCU.64 UR4, c[0x0][0x3b0] ;  /* 0x00007600ff0407ac */ /* 0x000ea20008000a00 */
[----:B-1----:R-:W-:Y:S02]  /*12d0*/  @!UP0 UIMAD.WIDE.U32 UR32, UR12, UR6, URZ ;  /* 0x000000060c2082a5 */ /* 0x002fe4000f8e00ff */
[----:B--2---:R-:W-:Y:S02]  /*12e0*/  @UP0 UIMAD.WIDE.U32 UR8, UR19, UR4, URZ ;  /* 0x00000004130802a5 */ /* 0x004fe4000f8e00ff */
[----:B------:R-:W-:Y:S02]  /*12f0*/  @!UP0 UIMAD UR30, UR12, UR7, UR33 ;  /* 0x000000070c1e82a4 */ /* 0x000fe4000f8e0221 */
[----:B------:R-:W-:-:S03]  /*1300*/  @UP0 UIMAD UR30, UR19, UR5, UR9 ;  /* 0x00000005131e02a4 */ /* 0x000fc6000f8e0209 */
[----:B------:R-:W-:Y:S01]  /*1310*/  @UP0 UMOV UR32, UR8 ;  /* 0x0000000800200c82 */ /* 0x000fe20008000000 */
[----:B------:R-:W-:Y:S08]  /*1320*/  BRA.U UP1, `(.L_x_425) ;  /* 0x00000001012c7547 */ /* 0x000ff0000b800000 */
[----:B------:R-:W1:Y:S01]  /*1330*/  LDCU.64 UR10, c[0x0][0x3b8] ;  /* 0x00007700ff0a77ac */ /* 0x000e620008000a00 */
[----:B------:R-:W2:Y:S01]  /*1340*/  LDCU.64 UR4, c[0x0][0x3a0] ;  /* 0x00007400ff0477ac */ /* 0x000ea20008000a00 */
[----:B------:R-:W-:-:S04]  /*1350*/  USHF.R.S32.HI UR6, URZ, 0x1f, UR13 ;  /* 0x0000001fff067899 */ /* 0x000fc8000801140d */
[----:B-1----:R-:W-:Y:S02]  /*1360*/  UIMAD UR6, UR6, UR10, URZ ;  /* 0x0000000a060672a4 */ /* 0x002fe4000f8e02ff */
[----:B------:R-:W-:Y:S02]  /*1370*/  UIMAD.WIDE.U32 UR8, UR13, UR10, URZ ;  /* 0x0000000a0d0872a5 */ /* 0x000fe4000f8e00ff */
[----:B------:R-:W-:-:S04]  /*1380*/  UIMAD UR6, UR13, UR11, UR6 ;  /* 0x0000000b0d0672a4 */ /* 0x000fc8000f8e0206 */
[----:B------:R-:W-:-:S03]  /*1390*/  UIADD3 UR7, UPT, UPT, UR9, UR6, URZ ;  /* 0x0000000609077290 */ /* 0x000fc6000fffe0ff */
[----:B------:R-:W-:Y:S02]  /*13a0*/  UMOV UR6, UR8 ;  /* 0x0000000800067c82 */ /* 0x000fe40008000000 */
[----:B--2---:R-:W-:-:S04]  /*13b0*/  UIMAD.WIDE.U32 UR16, UR12, UR4, UR6 ;  /* 0x000000040c1072a5 */ /* 0x004fc8000f8e0006 */
[----:B------:R-:W-:Y:S01]  /*13c0*/  UIMAD UR6, UR12, UR5, UR17 ;  /* 0x000000050c0672a4 */ /* 0x000fe2000f8e0211 */
[----:B------:R-:W-:Y:S05]  /*13d0*/  BRA `(.L_x_426) ;  /* 0x0000000000147947 */ /* 0x000fea0003800000 */
.L_x_425:
[----:B------:R-:W1:Y:S01]  /*13e0*/  LDCU.64 UR10, c[0x0][0x3b8] ;  /* 0x00007700ff0a77ac */ /* 0x000e620008000a00 */
[----:B------:R-:W-:-:S04]  /*13f0*/  UIADD3 UR6, UPT, UPT, UR13, UR14, URZ ;  /* 0x0000000e0d067290 */ /* 0x000fc8000fffe0ff */
[----:B-1----:R-:W-:Y:S02]  /*1400*/  UIMAD.WIDE.U32 UR16, UR6, UR10, URZ ;  /* 0x0000000a061072a5 */ /* 0x002fe4000f8e00ff */
[----:B------:R-:W-:-:S04]  /*1410*/  UIMAD UR6, UR6, UR11, URZ ;  /* 0x0000000b060672a4 */ /* 0x000fc8000f8e02ff */
[----:B------:R-:W-:Y:S02]  /*1420*/  UIADD3 UR6, UPT, UPT, UR17, UR6, URZ ;  /* 0x0000000611067290 */ /* 0x000fe4000fffe0ff */
.L_x_426:
[----:B------:R-:W1:Y:S01]  /*1430*/  LDC R0, c[0x0][0x3e8] ;  /* 0x0000fa00ff007b82 */ /* 0x000e620000000800 */
[----:B------:R-:W2:Y:S01]  /*1440*/  S2R R2, SR_CTAID.Z ;  /* 0x0000000000027919 */ /* 0x000ea20000002700 */
[----:B-1----:R-:W-:-:S04]  /*1450*/  IABS R4, R0 ;  /* 0x0000000000047213 */ /* 0x002fc80000000000 */
[----:B------:R-:W1:Y:S01]  /*1460*/  I2F.RP R5, R4 ;  /* 0x0000000400057306 */ /* 0x000e620000209400 */
[----:B--2---:R-:W-:-:S07]  /*1470*/  IABS R2, R2 ;  /* 0x0000000200027213 */ /* 0x004fce0000000000 */
[----:B-1----:R-:W1:Y:S02]  /*1480*/  MUFU.RCP R6, R5 ;  /* 0x0000000500067308 */ /* 0x002e640000001000 */
[----:B-1----:R-:W-:-:S06]  /*1490*/  VIADD R6, R6, 0xffffffe ;  /* 0x0ffffffe06067836 */ /* 0x002fcc0000000000 */
[----:B------:R-:W1:Y:S02]  /*14a0*/  F2I.FTZ.U32.TRUNC.NTZ R7, R6 ;  /* 0x0000000600077305 */ /* 0x000e64000021f000 */
[----:B-1----:R-:W-:Y:S01]  /*14b0*/  IMAD.MOV R3, RZ, RZ, -R7 ;  /* 0x000000ffff037224 */ /* 0x002fe200078e0a07 */
[----:B------:R-:W-:-:S03]  /*14c0*/  MOV R6, RZ ;  /* 0x000000ff00067202 */ /* 0x000fc60000000f00 */
[----:B------:R-:W-:-:S04]  /*14d0*/  IMAD R3, R3, R4, RZ ;  /* 0x0000000403037224 */ /* 0x000fc800078e02ff */
[----:B------:R-:W-:-:S06]  /*14e0*/  IMAD.HI.U32 R3, R7, R3, R6 ;  /* 0x0000000307037227 */ /* 0x000fcc00078e0006 */
[----:B------:R-:W-:-:S04]  /*14f0*/  IMAD.HI.U32 R5, R3, R2, RZ ;  /* 0x0000000203057227 */ /* 0x000fc800078e00ff */
[----:B------:R-:W-:-:S04]  /*1500*/  IMAD.MOV R3, RZ, RZ, -R5 ;  /* 0x000000ffff037224 */ /* 0x000fc800078e0a05 */
[----:B------:R-:W-:Y:S01]  /*1510*/  IMAD R3, R4, R3, R2 ;  /* 0x0000000304037224 */ /* 0x000fe200078e0202 */
[----:B------:R-:W-:-:S04]  /*1520*/  LOP3.LUT R2, R0, UR28, RZ, 0x3c, !PT ;  /* 0x0000001c00027c12 */ /* 0x000fc8000f8e3cff */
        /* <DEDUP_REMOVED lines=10> */
[----:B------:R-:W-:Y:S05]  /*15d0*/  BRA.U UP1, `(.L_x_427) ;  /* 0x0000000101287547 */ /* 0x000fea000b800000 */
[----:B------:R-:W1:Y:S01]  /*15e0*/  LDCU.64 UR8, c[0x0][0x3c0] ;  /* 0x00007800ff0877ac */ /* 0x000e620008000a00 */
[----:B------:R-:W2:Y:S01]  /*15f0*/  LDCU.64 UR4, c[0x0][0x3a8] ;  /* 0x00007500ff0477ac */ /* 0x000ea20008000a00 */
[----:B------:R-:W-:-:S04]  /*1600*/  USHF.R.S32.HI UR7, URZ, 0x1f, UR13 ;  /* 0x0000001fff077899 */ /* 0x000fc8000801140d */
[----:B-1----:R-:W-:Y:S02]  /*1610*/  UIMAD UR7, UR7, UR8, URZ ;  /* 0x00000008070772a4 */ /* 0x002fe4000f8e02ff */
[----:B------:R-:W-:Y:S02]  /*1620*/  UIMAD.WIDE.U32 UR14, UR13, UR8, URZ ;  /* 0x000000080d0e72a5 */ /* 0x000fe4000f8e00ff */
[----:B------:R-:W-:-:S04]  /*1630*/  UIMAD UR7, UR13, UR9, UR7 ;  /* 0x000000090d0772a4 */ /* 0x000fc8000f8e0207 */
[----:B------:R-:W-:-:S04]  /*1640*/  UIADD3 UR15, UPT, UPT, UR15, UR7, URZ ;  /* 0x000000070f0f7290 */ /* 0x000fc8000fffe0ff */
[----:B--2---:R-:W-:-:S04]  /*1650*/  UIMAD.WIDE.U32 UR14, UR12, UR4, UR14 ;  /* 0x000000040c0e72a5 */ /* 0x004fc8000f8e000e */
[----:B------:R-:W-:Y:S01]  /*1660*/  UIMAD UR5, UR12, UR5, UR15 ;  /* 0x000000050c0572a4 */ /* 0x000fe2000f8e020f */
[----:B------:R-:W-:Y:S11]  /*1670*/  BRA `(.L_x_428) ;  /* 0x0000000000147947 */ /* 0x000ff60003800000 */
.L_x_427:
[----:B------:R-:W1:Y:S01]  /*1680*/  LDCU.64 UR8, c[0x0][0x3c0] ;  /* 0x00007800ff0877ac */ /* 0x000e620008000a00 */
[----:B------:R-:W-:-:S04]  /*1690*/  UIADD3 UR13, UPT, UPT, UR13, UR14, URZ ;  /* 0x0000000e0d0d7290 */ /* 0x000fc8000fffe0ff */
[----:B-1----:R-:W-:Y:S02]  /*16a0*/  UIMAD.WIDE.U32 UR14, UR13, UR8, URZ ;  /* 0x000000080d0e72a5 */ /* 0x002fe4000f8e00ff */
[----:B------:R-:W-:-:S04]  /*16b0*/  UIMAD UR5, UR13, UR9, URZ ;  /* 0x000000090d0572a4 */ /* 0x000fc8000f8e02ff */
[----:B------:R-:W-:-:S12]  /*16c0*/  UIADD3 UR5, UPT, UPT, UR15, UR5, URZ ;  /* 0x000000050f057290 */ /* 0x000fd8000fffe0ff */
.L_x_428:
[----:B------:R-:W-:Y:S01]  /*16d0*/  IMAD.SHL.U32 R215, R187, 0x8, RZ ;  /* 0x00000008bbd77824 */ /* 0x000fe200078e00ff */
[----:B------:R-:W-:Y:S01]  /*16e0*/  SHF.R.U32.HI R6, RZ, 0x3, R187 ;  /* 0x00000003ff067819 */ /* 0x000fe200000116bb */
[----:B------:R-:W1:Y:S01]  /*16f0*/  LDCU.64 UR12, c[0x0][0x3c8] ;  /* 0x00007900ff0c77ac */ /* 0x000e620008000a00 */
[----:B------:R-:W-:Y:S01]  /*1700*/  SHF.R.S32.HI R205, RZ, 0x1f, R2 ;  /* 0x0000001fffcd7819 */ /* 0x000fe20000011402 */
[----:B------:R-:W2:Y:S01]  /*1710*/  S2UR UR31, SR_CgaCtaId ;  /* 0x00000000001f79c3 */ /* 0x000ea20000008800 */
[----:B------:R-:W-:Y:S01]  /*1720*/  LOP3.LUT R188, R215, 0x38, RZ, 0xc0, !PT ;  /* 0x00000038d7bc7812 */ /* 0x000fe200078ec0ff */
[----:B------:R-:W-:Y:S01]  /*1730*/  IMAD.SHL.U32 R185, R187, 0x40, RZ ;  /* 0x00000040bbb97824 */ /* 0x000fe200078e00ff */
[----:B------:R-:W-:Y:S01]  /*1740*/  LOP3.LUT R8, R215, 0x1f8, RZ, 0xc0, !PT ;  /* 0x000001f8d7087812 */ /* 0x000fe200078ec0ff */
[----:B------:R-:W-:Y:S01]  /*1750*/  BSSY.RECONVERGENT B0, `(.L_x_429) ;  /* 0x000004e000007945 */ /* 0x000fe20003800200 */
[C---:B------:R-:W-:Y:S01]  /*1760*/  IADD3 R4, P1, PT, R188.reuse, UR16, RZ ;  /* 0x00000010bc047c10 */ /* 0x040fe2000ff3e0ff */
[----:B------:R-:W3:Y:S01]  /*1770*/  LDCU.64 UR16, c[0x0][0x388] ;  /* 0x00007100ff1077ac */ /* 0x000ee20008000a00 */
[----:B------:R-:W-:-:S02]  /*1780*/  IADD3 R12, P0, PT, R188, UR14, RZ ;  /* 0x0000000ebc0c7c10 */ /* 0x000fc4000ff1e0ff */
[----:B------:R-:W-:Y:S01]  /*1790*/  LOP3.LUT R209, R8, 0x38, R187, 0x78, !PT ;  /* 0x0000003808d17812 */ /* 0x000fe200078e78bb */
[----:B------:R-:W-:Y:S01]  /*17a0*/  IMAD.X R5, RZ, RZ, UR6, P1 ;  /* 0x00000006ff057e24 */ /* 0x000fe200088e06ff */
[----:B------:R-:W4:Y:S01]  /*17b0*/  LDCU.64 UR14, c[0x0][0x390] ;  /* 0x00007200ff0e77ac */ /* 0x000f220008000a00 */
[----:B------:R-:W-:Y:S01]  /*17c0*/  IMAD.X R13, RZ, RZ, UR5, P0 ;  /* 0x00000005ff0d7e24 */ /* 0x000fe200080e06ff */
[----:B------:R-:W-:Y:S01]  /*17d0*/  IADD3 R10, P0, PT, R188, UR32, RZ ;  /* 0x00000020bc0a7c10 */ /* 0x000fe2000ff1e0ff */
[C---:B------:R-:W-:Y:S01]  /*17e0*/  IMAD.WIDE.U32 R4, R6.reuse, UR10, R4 ;  /* 0x0000000a06047c25 */ /* 0x040fe2000f8e0004 */
[----:B------:R-:W5:Y:S01]  /*17f0*/  LDCU.128 UR4, c[0x0][0x3d0] ;  /* 0x00007a00ff0477ac */ /* 0x000f620008000c00 */
[----:B------:R-:W-:Y:S02]  /*1800*/  LOP3.LUT R0, R215, 0x1e00, RZ, 0xc0, !PT ;  /* 0x00001e00d7007812 */ /* 0x000fe400078ec0ff */
[----:B------:R-:W-:Y:S01]  /*1810*/  IMAD.WIDE.U32 R12, R6, UR8, R12 ;  /* 0x00000008060c7c25 */ /* 0x000fe2000f8e000c */
[----:B------:R-:W-:-:S02]  /*1820*/  SHF.R.U32.HI R189, RZ, 0x1, R187 ;  /* 0x00000001ffbd7819 */ /* 0x000fc400000116bb */
[----:B------:R-:W-:Y:S01]  /*1830*/  LOP3.LUT R209, R209, R0, RZ, 0xfc, !PT ;  /* 0x00000000d1d17212 */ /* 0x000fe200078efcff */
[----:B------:R-:W-:Y:S01]  /*1840*/  IMAD R5, R6, UR11, R5 ;  /* 0x0000000b06057c24 */ /* 0x000fe2000f8e0205 */
[----:B------:R-:W-:Y:S01]  /*1850*/  LOP3.LUT R0, R188, 0x1c0, R185, 0xf8, !PT ;  /* 0x000001c0bc007812 */ /* 0x000fe200078ef8b9 */
[----:B------:R-:W-:Y:S01]  /*1860*/  IMAD R13, R6, UR9, R13 ;  /* 0x00000009060d7c24 */ /* 0x000fe2000f8e020d */
[C---:B------:R-:W-:Y:S01]  /*1870*/  LOP3.LUT R214, R188.reuse, 0x40, RZ, 0xfc, !PT ;  /* 0x00000040bcd67812 */ /* 0x040fe200078efcff */
[----:B------:R-:W-:Y:S01]  /*1880*/  IMAD.X R11, RZ, RZ, UR30, P0 ;  /* 0x0000001eff0b7e24 */ /* 0x000fe200080e06ff */
[----:B------:R-:W-:Y:S01]  /*1890*/  LOP3.LUT R213, R188, 0x80, RZ, 0xfc, !PT ;  /* 0x00000080bcd57812 */ /* 0x000fe200078efcff */
[----:B-1----:R-:W-:-:S04]  /*18a0*/  IMAD.U32 R8, RZ, RZ, UR12 ;  /* 0x0000000cff087e24 */ /* 0x002fc8000f8e00ff */
[----:B------:R-:W-:-:S04]  /*18b0*/  IMAD.WIDE.U32 R8, R8, UR28, R10 ;  /* 0x0000001c08087c25 */ /* 0x000fc8000f8e000a */
[C---:B-----5:R-:W-:Y:S02]  /*18c0*/  IMAD R207, R205.reuse, UR4, RZ ;  /* 0x00000004cdcf7c24 */ /* 0x060fe4000f8e02ff */
[----:B------:R-:W-:Y:S02]  /*18d0*/  IMAD R205, R205, UR6, RZ ;  /* 0x00000006cdcd7c24 */ /* 0x000fe4000f8e02ff */
[C---:B------:R-:W-:Y:S01]  /*18e0*/  IMAD R207, R2.reuse, UR5, R207 ;  /* 0x0000000502cf7c24 */ /* 0x040fe2000f8e02cf */
[----:B------:R-:W-:Y:S01]  /*18f0*/  UMOV UR5, 0x400 ;  /* 0x0000040000057882 */ /* 0x000fe20000000000 */
[C---:B------:R-:W-:Y:S01]  /*1900*/  IMAD.WIDE.U32 R4, R2.reuse, UR4, R4 ;  /* 0x0000000402047c25 */ /* 0x040fe2000f8e0004 */
[----:B------:R-:W-:Y:S02]  /*1910*/  USHF.L.U32 UR4, UR29, 0x7, URZ ;  /* 0x000000071d047899 */ /* 0x000fe400080006ff */
[----:B--2---:R-:W-:Y:S01]  /*1920*/  ULEA UR5, UR31, UR5, 0x18 ;  /* 0x000000051f057291 */ /* 0x004fe2000f8ec0ff */
[----:B------:R-:W-:Y:S01]  /*1930*/  IMAD R205, R2, UR7, R205 ;  /* 0x0000000702cd7c24 */ /* 0x000fe2000f8e02cd */
[----:B---3--:R-:W-:Y:S01]  /*1940*/  LEA R208, P1, R4, UR16, 0x1 ;  /* 0x0000001004d07c11 */ /* 0x008fe2000f8208ff */
[----:B------:R-:W-:Y:S01]  /*1950*/  IMAD.WIDE.U32 R2, R2, UR6, R12 ;  /* 0x0000000602027c25 */ /* 0x000fe2000f8e000c */
[----:B------:R-:W-:Y:S01]  /*1960*/  USHF.R.U32.HI UR29, URZ, 0x19, UR29 ;  /* 0x00000019ff1d7899 */ /* 0x000fe2000801161d */
[----:B------:R-:W-:-:S02]  /*1970*/  LOP3.LUT R7, R6, UR4, RZ, 0xfc, !PT ;  /* 0x0000000406077c12 */ /* 0x000fc4000f8efcff */
[----:B------:R-:W-:Y:S01]  /*1980*/  IMAD.IADD R205, R3, 0x1, R205 ;  /* 0x0000000103cd7824 */ /* 0x000fe200078e02cd */
[C---:B----4-:R-:W-:Y:S01]  /*1990*/  LEA R206, P0, R2.reuse, UR14, 0x1 ;  /* 0x0000000e02ce7c11 */ /* 0x050fe2000f8008ff */
[----:B------:R-:W-:Y:S01]  /*19a0*/  UIADD3 UR14, UPT, UPT, -UR23, UR27, URZ ;  /* 0x0000001b170e7290 */ /* 0x000fe2000fffe1ff */
[----:B------:R-:W-:Y:S01]  /*19b0*/  IMAD.IADD R207, R5, 0x1, R207 ;  /* 0x0000000105cf7824 */ /* 0x000fe200078e02cf */
[----:B------:R-:W-:Y:S01]  /*19c0*/  LOP3.LUT R3, R189, 0x8, RZ, 0xc0, !PT ;  /* 0x00000008bd037812 */ /* 0x000fe200078ec0ff */
[----:B------:R-:W-:Y:S01]  /*19d0*/  IMAD.U32 R11, RZ, RZ, UR13 ;  /* 0x0000000dff0b7e24 */ /* 0x000fe2000f8e00ff */
[----:B------:R-:W-:Y:S02]  /*19e0*/  LEA.HI.X R205, R2, UR15, R205, 0x1, P0 ;  /* 0x0000000f02cd7c11 */ /* 0x000fe400080f0ccd */
[----:B------:R-:W-:Y:S01]  /*19f0*/  ISETP.GE.AND P0, PT, R6, UR14, PT ;  /* 0x0000000e06007c0c */ /* 0x000fe2000bf06270 */
[----:B------:R-:W-:Y:S01]  /*1a00*/  IMAD R11, R11, UR28, R9 ;  /* 0x0000001c0b0b7c24 */ /* 0x000fe2000f8e0209 */
[----:B------:R-:W-:-:S02]  /*1a10*/  LEA.HI.X R207, R4, UR17, R207, 0x1, P1 ;  /* 0x0000001104cf7c11 */ /* 0x000fc400088f0ccf */
[----:B------:R-:W-:Y:S02]  /*1a20*/  LOP3.LUT R2, R0, R3, RZ, 0x3c, !PT ;  /* 0x0000000300027212 */ /* 0x000fe400078e3cff */
[----:B------:R-:W-:-:S07]  /*1a30*/  LEA R209, R209, UR5, 0x1 ;  /* 0x00000005d1d17c11 */ /* 0x000fce000f8e08ff */
        /* <DEDUP_REMOVED lines=30> */
.L_x_431:
[----:B------:R2:W-:Y:S02]  /*1c20*/  STS.128 [R209+0x8000], RZ ;  /* 0x008000ffd1007388 */ /* 0x0005e40000000c00 */
.L_x_430:
[----:B------:R-:W-:Y:S05]  /*1c30*/  BSYNC.RECONVERGENT B0 ;  /* 0x0000000000007941 */ /* 0x000fea0003800200 */
.L_x_429:
[----:B------:R-:W-:Y:S01]  /*1c40*/  IADD3 R3, PT, PT, R6, 0x20, RZ ;  /* 0x0000002006037810 */ /* 0x000fe20007ffe0ff */
[----:B------:R-:W-:Y:S03]  /*1c50*/  BSSY.RECONVERGENT B0, `(.L_x_432) ;  /* 0x0000024000007945 */ /* 0x000fe60003800200 */
[----:B------:R-:W-:-:S13]  /*1c60*/  ISETP.GE.AND P0, PT, R3, UR14, PT ;  /* 0x0000000e03007c0c */ /* 0x000fda000bf06270 */
[----:B------:R-:W-:Y:S05]  /*1c70*/  @P0 BRA `(.L_x_433) ;  /* 0x0000000000840947 */ /* 0x000fea0003800000 */
[----:B------:R-:W4:Y:S01]  /*1c80*/  LDCU.64 UR12, c[0x0][0x3b0] ;  /* 0x00007600ff0c77ac */ /* 0x000f220008000a00 */
[----:B-1-3--:R-:W-:Y:S01]  /*1c90*/  IADD3 R5, P0, PT, R7, 0x20, RZ ;  /* 0x0000002007057810 */ /* 0x00afe20007f1e0ff */
[----:B------:R-:W-:Y:S01]  /*1ca0*/  IMAD.MOV.U32 R12, RZ, RZ, R8 ;  /* 0x000000ffff0c7224 */ /* 0x000fe200078e0008 */
[----:B------:R-:W-:Y:S01]  /*1cb0*/  MOV R13, R11 ;  /* 0x0000000b000d7202 */ /* 0x000fe20000000f00 */
[----:B------:R-:W1:Y:S02]  /*1cc0*/  LDCU UR4, c[0x0][0x440] ;  /* 0x00008800ff0477ac */ /* 0x000e640008000800 */
[----:B------:R-:W-:Y:S01]  /*1cd0*/  IMAD.X R4, RZ, RZ, UR29, P0 ;  /* 0x0000001dff047e24 */ /* 0x000fe200080e06ff */
        /* <DEDUP_REMOVED lines=26> */
.L_x_434:
[----:B------:R3:W-:Y:S02]  /*1e80*/  STS.128 [R209+0x9000], RZ ;  /* 0x009000ffd1007388 */ /* 0x0007e40000000c00 */
.L_x_433:
[----:B------:R-:W-:Y:S05]  /*1e90*/  BSYNC.RECONVERGENT B0 ;  /* 0x0000000000007941 */ /* 0x000fea0003800200 */
.L_x_432:
[----:B-1-3--:R-:W-:Y:S01]  /*1ea0*/  IADD3 R4, PT, PT, R6, 0x40, RZ ;  /* 0x0000004006047810 */ /* 0x00afe20007ffe0ff */
[----:B------:R-:W-:Y:S03]  /*1eb0*/  BSSY.RECONVERGENT B0, `(.L_x_435) ;  /* 0x0000024000007945 */ /* 0x000fe60003800200 */
[----:B------:R-:W-:-:S13]  /*1ec0*/  ISETP.GE.AND P0, PT, R4, UR14, PT ;  /* 0x0000000e04007c0c */ /* 0x000fda000bf06270 */
        /* <DEDUP_REMOVED lines=33> */
.L_x_437:
[----:B------:R3:W-:Y:S02]  /*20e0*/  STS.128 [R209+0xa000], RZ ;  /* 0x00a000ffd1007388 */ /* 0x0007e40000000c00 */
.L_x_436:
[----:B------:R-:W-:Y:S05]  /*20f0*/  BSYNC.RECONVERGENT B0 ;  /* 0x0000000000007941 */ /* 0x000fea0003800200 */
.L_x_435:
[----:B------:R-:W-:Y:S01]  /*2100*/  IADD3 R4, PT, PT, R6, 0x60, RZ ;  /* 0x0000006006047810 */ /* 0x000fe20007ffe0ff */
[----:B------:R-:W-:Y:S01]  /*2110*/  USHF.L.U64.HI UR4, UR10, 0x6, UR11 ;  /* 0x000000060a047899 */ /* 0x000fe2000801020b */
[----:B------:R-:W-:Y:S01]  /*2120*/  BSSY.RECONVERGENT B0, `(.L_x_438) ;  /* 0x0000024000007945 */ /* 0x000fe20003800200 */
[----:B------:R-:W-:Y:S01]  /*2130*/  USHF.L.U32 UR15, UR10, 0x6, URZ ;  /* 0x000000060a0f7899 */ /* 0x000fe200080006ff */
[----:B------:R-:W-:-:S13]  /*2140*/  ISETP.GE.AND P0, PT, R4, UR14, PT ;  /* 0x0000000e04007c0c */ /* 0x000fda000bf06270 */
[----:B------:R-:W-:Y:S05]  /*2150*/  @P0 BRA `(.L_x_439) ;  /* 0x0000000000800947 */ /* 0x000fea0003800000 */
[----:B------:R-:W5:Y:S01]  /*2160*/  LDCU.64 UR12, c[0x0][0x3b0] ;  /* 0x00007600ff0c77ac */ /* 0x000f620008000a00 */
[----:B------:R-:W-:Y:S01]  /*2170*/  IADD3 R7, P0, PT, R7, 0x60, RZ ;  /* 0x0000006007077810 */ /* 0x000fe20007f1e0ff */
[----:B------:R-:W-:Y:S01]  /*2180*/  IMAD.MOV.U32 R9, RZ, RZ, R11 ;  /* 0x000000ffff097224 */ /* 0x000fe200078e000b */
[----:B------:R-:W1:Y:S03]  /*2190*/  LDCU UR16, c[0x0][0x440] ;  /* 0x00008800ff1077ac */ /* 0x000e660008000800 */
[----:B------:R-:W-:Y:S01]  /*21a0*/  IMAD.X R4, RZ, RZ, UR29, P0 ;  /* 0x0000001dff047e24 */ /* 0x000fe200080e06ff */
[----:B------:R-:W2:Y:S03]  /*21b0*/  LDCU.64 UR6, c[0x0][0x380] ;  /* 0x00007000ff0677ac */ /* 0x000ea60008000a00 */
[----:B-----5:R-:W-:-:S02]  /*21c0*/  IMAD R4, R4, UR12, RZ ;  /* 0x0000000c04047c24 */ /* 0x020fc4000f8e02ff */
[----:B------:R-:W-:Y:S01]  /*21d0*/  IMAD.WIDE.U32 R8, R7, UR12, R8 ;  /* 0x0000000c07087c25 */ /* 0x000fe2000f8e0008 */
[----:B-1----:R-:W-:-:S03]  /*21e0*/  ISETP.GE.AND P1, PT, R188, UR16, PT ;  /* 0x00000010bc007c0c */ /* 0x002fc6000bf26270 */
[----:B------:R-:W-:Y:S01]  /*21f0*/  IMAD R7, R7, UR13, R4 ;  /* 0x0000000d07077c24 */ /* 0x000fe2000f8e0204 */
[----:B------:R-:W-:Y:S02]  /*2200*/  ISETP.GE.AND P0, PT, R214, UR16, PT ;  /* 0x00000010d6007c0c */ /* 0x000fe4000bf06270 */
[----:B--2---:R-:W-:Y:S01]  /*2210*/  LEA R4, P2, R8, UR6, 0x1 ;  /* 0x0000000608047c11 */ /* 0x004fe2000f8408ff */
        /* <DEDUP_REMOVED lines=19> */
.L_x_440:
[----:B------:R2:W-:Y:S02]  /*2350*/  STS.128 [R209+0xb000], RZ ;  /* 0x00b000ffd1007388 */ /* 0x0005e40000000c00 */
.L_x_439:
[----:B------:R-:W-:Y:S05]  /*2360*/  BSYNC.RECONVERGENT B0 ;  /* 0x0000000000007941 */ /* 0x000fea0003800200 */
.L_x_438:
[----:B------:R-:W-:Y:S01]  /*2370*/  UIADD3 UR16, UPT, UPT, UR20, -0x1, URZ ;  /* 0xffffffff14107890 */ /* 0x000fe2000fffe0ff */
[----:B------:R-:W-:Y:S03]  /*2380*/  BSSY.RECONVERGENT B0, `(.L_x_441) ;  /* 0x0000022000007945 */ /* 0x000fe60003800200 */
[----:B------:R-:W-:Y:S02]  /*2390*/  USHF.L.U32 UR12, UR16, 0x6, URZ ;  /* 0x00000006100c7899 */ /* 0x000fe400080006ff */
[----:B------:R-:W-:Y:S02]  /*23a0*/  UIMAD.WIDE.U32 UR34, UR15, UR16, URZ ;  /* 0x000000100f2272a5 */ /* 0x000fe4000f8e00ff */
[----:B------:R-:W-:Y:S02]  /*23b0*/  UIADD3 UR7, UPT, UPT, -UR12, UR26, URZ ;  /* 0x0000001a0c077290 */ /* 0x000fe4000fffe1ff */
[----:B------:R-:W-:-:S04]  /*23c0*/  UIMAD UR13, UR4, UR16, URZ ;  /* 0x00000010040d72a4 */ /* 0x000fc8000f8e02ff */
[----:B------:R-:W-:Y:S01]  /*23d0*/  ISETP.GE.AND P3, PT, R6, UR7, PT ;  /* 0x0000000706007c0c */ /* 0x000fe2000bf66270 */
[----:B------:R-:W-:-:S12]  /*23e0*/  UIADD3 UR13, UPT, UPT, UR35, UR13, URZ ;  /* 0x0000000d230d7290 */ /* 0x000fd8000fffe0ff */
[----:B------:R-:W-:Y:S05]  /*23f0*/  @P3 BRA `(.L_x_442) ;  /* 0x0000000000683947 */ /* 0x000fea0003800000 */
[----:B------:R-:W5:Y:S01]  /*2400*/  LDCU UR6, c[0x0][0x440] ;  /* 0x00008800ff0677ac */ /* 0x000f620008000800 */
[----:B------:R-:W-:Y:S02]  /*2410*/  IMAD.U32 R6, RZ, RZ, UR34 ;  /* 0x00000022ff067e24 */ /* 0x000fe4000f8e00ff */
[----:B-12---:R-:W-:Y:S02]  /*2420*/  IMAD.U32 R4, RZ, RZ, UR13 ;  /* 0x0000000dff047e24 */ /* 0x006fe4000f8e00ff */
[----:B------:R-:W-:Y:S01]  /*2430*/  IMAD.U32 R7, RZ, RZ, UR35 ;  /* 0x00000023ff077e24 */ /* 0x000fe2000f8e00ff */
        /* <DEDUP_REMOVED lines=21> */
.L_x_443:
[----:B------:R2:W-:Y:S02]  /*2590*/  STS.128 [R209+0x10000], RZ ;  /* 0x010000ffd1007388 */ /* 0x0005e40000000c00 */
.L_x_442:
[----:B------:R-:W-:Y:S05]  /*25a0*/  BSYNC.RECONVERGENT B0 ;  /* 0x0000000000007941 */ /* 0x000fea0003800200 */
.L_x_441:
[----:B------:R-:W-:Y:S01]  /*25b0*/  ISETP.GE.AND P0, PT, R3, UR7, PT ;  /* 0x0000000703007c0c */ /* 0x000fe2000bf06270 */
[----:B------:R-:W-:Y:S01]  /*25c0*/  IMAD.SHL.U32 R190, R187, 0x20, RZ ;  /* 0x00000020bbbe7824 */ /* 0x000fe200078e00ff */
[----:B------:R-:W-:Y:S01]  /*25d0*/  USHF.L.U64.HI UR29, UR10, 0x5, UR11 ;  /* 0x000000050a1d7899 */ /* 0x000fe2000801020b */
[----:B------:R-:W-:Y:S01]  /*25e0*/  BSSY.RECONVERGENT B0, `(.L_x_444) ;  /* 0x0000022000007945 */ /* 0x000fe20003800200 */
[----:B------:R-:W-:Y:S02]  /*25f0*/  USHF.L.U32 UR30, UR10, 0x5, URZ ;  /* 0x000000050a1e7899 */ /* 0x000fe400080006ff */
[----:B------:R-:W-:Y:S01]  /*2600*/  LOP3.LUT R190, R190, 0x7c00, RZ, 0xc0, !PT ;  /* 0x00007c00bebe7812 */ /* 0x000fe200078ec0ff */
[----:B------:R-:W-:Y:S02]  /*2610*/  USHF.L.U64.HI UR31, UR8, 0x6, UR9 ;  /* 0x00000006081f7899 */ /* 0x000fe40008010209 */
[----:B------:R-:W-:Y:S01]  /*2620*/  USHF.L.U32 UR32, UR8, 0x6, URZ ;  /* 0x0000000608207899 */ /* 0x000fe200080006ff */
[----:B------:R-:W-:-:S03]  /*2630*/  LOP3.LUT R93, R190, 0x200, R185, 0xf8, !PT ;  /* 0x00000200be5d7812 */ /* 0x000fc600078ef8b9 */
[----:B------:R-:W-:Y:S08]  /*2640*/  @P0 BRA `(.L_x_445) ;  /* 0x00000000006c0947 */ /* 0x000ff00003800000 */
[----:B------:R-:W5:Y:S01]  /*2650*/  LDCU UR6, c[0x0][0x440] ;  /* 0x00008800ff0677ac */ /* 0x000f620008000800 */
[----:B------:R-:W-:-:S04]  /*2660*/  UIADD3 UR28, UP0, UPT, UR30, UR34, URZ ;  /* 0x000000221e1c7290 */ /* 0x000fc8000ff1e0ff */
[----:B------:R-:W-:Y:S02]  /*2670*/  UIADD3.X UR17, UPT, UPT, UR29, UR13, URZ, UP0, !UPT ;  /* 0x0000000d1d117290 */ /* 0x000fe400087fe4ff */
[----:B-12---:R-:W-:-:S04]  /*2680*/  IMAD.U32 R5, RZ, RZ, UR28 ;  /* 0x0000001cff057e24 */ /* 0x006fc8000f8e00ff */
[----:B------:R-:W-:Y:S01]  /*2690*/  IMAD.U32 R4, RZ, RZ, UR17 ;  /* 0x00000011ff047e24 */ /* 0x000fe2000f8e00ff */
[C---:B------:R-:W-:Y:S02]  /*26a0*/  LEA R6, P2, R5.reuse, R208, 0x1 ;  /* 0x000000d005067211 */ /* 0x040fe400078408ff */
[----:B-----5:R-:W-:Y:S02]  /*26b0*/  ISETP.GE.AND P1, PT, R188, UR6, PT ;  /* 0x00000006bc007c0c */ /* 0x020fe4000bf26270 */
[----:B------:R-:W-:Y:S02]  /*26c0*/  ISETP.GE.AND P0, PT, R214, UR6, PT ;  /* 0x00000006d6007c0c */ /* 0x000fe4000bf06270 */
[----:B------:R-:W-:-:S09]  /*26d0*/  LEA.HI.X R7, R5, R207, R4, 0x1, P2 ;  /* 0x000000cf05077211 */ /* 0x000fd200010f0c04 */
        /* <DEDUP_REMOVED lines=17> */
.L_x_446:
[----:B------:R2:W-:Y:S02]  /*27f0*/  STS.128 [R209+0x11000], RZ ;  /* 0x011000ffd1007388 */ /* 0x0005e40000000c00 */
.L_x_445:
[----:B------:R-:W-:Y:S05]  /*2800*/  BSYNC.RECONVERGENT B0 ;  /* 0x0000000000007941 */ /* 0x000fea0003800200 */
.L_x_444:
[----:B------:R-:W0:Y:S01]  /*2810*/  LDGDEPBAR ;  /* 0x00000000000079af */ /* 0x000e220000000000 */
[----:B------:R-:W-:Y:S01]  /*2820*/  UIMAD.WIDE.U32 UR32, UR32, UR16, URZ ;  /* 0x00000010202072a5 */ /* 0x000fe2000f8e00ff */
[----:B------:R-:W-:Y:S01]  /*2830*/  BSSY.RECONVERGENT B0, `(.L_x_447) ;  /* 0x0000027000007945 */ /* 0x000fe20003800200 */
[----:B------:R-:W-:Y:S01]  /*2840*/  UIMAD UR31, UR31, UR16, URZ ;  /* 0x000000101f1f72a4 */ /* 0x000fe2000f8e02ff */
[----:B------:R-:W-:Y:S01]  /*2850*/  IADD3 R93, PT, PT, R2, R93, RZ ;  /* 0x0000005d025d7210 */ /* 0x000fe20007ffe0ff */
[----:B------:R-:W-:Y:S01]  /*2860*/  UIADD3 UR22, UPT, UPT, UR26, UR22, -UR27 ;  /* 0x000000161a167290 */ /* 0x000fe2000fffe81b */
[----:B------:R-:W-:Y:S01]  /*2870*/  LOP3.LUT R86, R189, 0x1f0, RZ, 0xc0, !PT ;  /* 0x000001f0bd567812 */ /* 0x000fe200078ec0ff */
[----:B------:R-:W-:Y:S01]  /*2880*/  UIADD3 UR31, UPT, UPT, UR33, UR31, URZ ;  /* 0x0000001f211f7290 */ /* 0x000fe2000fffe0ff */
[----:B------:R-:W-:-:S04]  /*2890*/  DEPBAR.LE SB0, 0x0 ;  /* 0x000080000000791a */ /* 0x000fc80000000000 */
[----:B------:R-:W-:Y:S06]  /*28a0*/  BAR.SYNC.DEFER_BLOCKING 0x0 ;  /* 0x0000000000007b1d */ /* 0x000fec0000010000 */
[----:B------:R-:W-:Y:S05]  /*28b0*/  @P3 BRA `(.L_x_448) ;  /* 0x00000000006c3947 */ /* 0x000fea0003800000 */
[----:B------:R-:W5:Y:S01]  /*28c0*/  LDCU UR6, c[0x0][0x440] ;  /* 0x00008800ff0677ac */ /* 0x000f620008000800 */
[----:B-12---:R-:W-:Y:S02]  /*28d0*/  IMAD.U32 R6, RZ, RZ, UR32 ;  /* 0x00000020ff067e24 */ /* 0x006fe4000f8e00ff */
[----:B------:R-:W-:Y:S02]  /*28e0*/  IMAD.U32 R4, RZ, RZ, UR31 ;  /* 0x0000001fff047e24 */ /* 0x000fe4000f8e00ff */
        /* <DEDUP_REMOVED lines=22> */
.L_x_449:
[----:B------:R2:W-:Y:S01]  /*2a50*/  STS.128 [R209+0x16000], RZ ;  /* 0x016000ffd1007388 */ /* 0x0005e20000000c00 */
[----:B------:R-:W-:Y:S05]  /*2a60*/  BRA `(.L_x_450) ;  /* 0x00000000000c7947 */ /* 0x000fea0003800000 */
.L_x_448:
[----:B------:R1:W-:Y:S04]  /*2a70*/  STS.128 [R209+0x12000], RZ ;  /* 0x012000ffd1007388 */ /* 0x0003e80000000c00 */
[----:B------:R1:W-:Y:S04]  /*2a80*/  STS.128 [R209+0x14000], RZ ;  /* 0x014000ffd1007388 */ /* 0x0003e80000000c00 */
[----:B------:R1:W-:Y:S02]  /*2a90*/  STS.128 [R209+0x16000], RZ ;  /* 0x016000ffd1007388 */ /* 0x0003e40000000c00 */
.L_x_450:
[----:B------:R-:W-:Y:S05]  /*2aa0*/  BSYNC.RECONVERGENT B0 ;  /* 0x0000000000007941 */ /* 0x000fea0003800200 */
.L_x_447:
[----:B------:R-:W-:Y:S01]  /*2ab0*/  ISETP.GE.AND P0, PT, R3, UR7, PT ;  /* 0x0000000703007c0c */ /* 0x000fe2000bf06270 */
[----:B------:R-:W-:Y:S01]  /*2ac0*/  BSSY.RECONVERGENT B0, `(.L_x_451) ;  /* 0x0000023000007945 */ /* 0x000fe20003800200 */
[----:B------:R-:W-:Y:S02]  /*2ad0*/  SHF.R.U32.HI R3, RZ, 0x2, R187 ;  /* 0x00000002ff037819 */ /* 0x000fe400000116bb */
[----:B-12---:R-:W-:Y:S02]  /*2ae0*/  LOP3.LUT R7, R187, 0x8, RZ, 0xc0, !PT ;  /* 0x00000008bb077812 */ /* 0x006fe400078ec0ff */
[----:B------:R-:W-:-:S07]  /*2af0*/  LOP3.LUT R3, R3, 0x7, RZ, 0xc0, !PT ;  /* 0x0000000703037812 */ /* 0x000fce00078ec0ff */
[----:B------:R1:W-:Y:S04]  /*2b00*/  @P0 STS.128 [R209+0x13000], RZ ;  /* 0x013000ffd1000388 */ /* 0x0003e80000000c00 */
[----:B------:R1:W-:Y:S04]  /*2b10*/  @P0 STS.128 [R209+0x15000], RZ ;  /* 0x015000ffd1000388 */ /* 0x0003e80000000c00 */
[----:B------:R1:W-:Y:S01]  /*2b20*/  @P0 STS.128 [R209+0x17000], RZ ;  /* 0x017000ffd1000388 */ /* 0x0003e20000000c00 */
[----:B------:R-:W-:Y:S05]  /*2b30*/  @P0 BRA `(.L_x_452) ;  /* 0x00000000006c0947 */ /* 0x000fea0003800000 */
[----:B------:R-:W2:Y:S01]  /*2b40*/  LDCU UR6, c[0x0][0x440] ;  /* 0x00008800ff0677ac */ /* 0x000ea20008000800 */
[----:B------:R-:W-:-:S04]  /*2b50*/  ULEA UR13, UP0, UR8, UR32, 0x5 ;  /* 0x00000020080d7291 */ /* 0x000fc8000f8028ff */
[----:B------:R-:W-:Y:S02]  /*2b60*/  ULEA.HI.X UR7, UR8, UR31, UR9, 0x5, UP0 ;  /* 0x0000001f08077291 */ /* 0x000fe400080f2c09 */
[----:B------:R-:W-:-:S04]  /*2b70*/  IMAD.U32 R5, RZ, RZ, UR13 ;  /* 0x0000000dff057e24 */ /* 0x000fc8000f8e00ff */
[----:B------:R-:W-:Y:S01]  /*2b80*/  IMAD.U32 R4, RZ, RZ, UR7 ;  /* 0x00000007ff047e24 */ /* 0x000fe2000f8e00ff */
[C---:B------:R-:W-:Y:S02]  /*2b90*/  LEA R8, P2, R5.reuse, R206, 0x1 ;  /* 0x000000ce05087211 */ /* 0x040fe400078408ff */
[----:B--2---:R-:W-:Y:S02]  /*2ba0*/  ISETP.GE.AND P1, PT, R188, UR6, PT ;  /* 0x00000006bc007c0c */ /* 0x004fe4000bf26270 */
        /* <DEDUP_REMOVED lines=19> */
.L_x_453:
[----:B------:R1:W-:Y:S02]  /*2ce0*/  STS.128 [R209+0x17000], RZ ;  /* 0x017000ffd1007388 */ /* 0x0003e40000000c00 */
.L_x_452:
[----:B------:R-:W-:Y:S05]  /*2cf0*/  BSYNC.RECONVERGENT B0 ;  /* 0x0000000000007941 */ /* 0x000fea0003800200 */
.L_x_451:
[----:B------:R-:W-:Y:S01]  /*2d00*/  LOP3.LUT R7, R0, R7, RZ, 0x3c, !PT ;  /* 0x0000000700077212 */ /* 0x000fe200078e3cff */
[----:B------:R-:W-:Y:S01]  /*2d10*/  IMAD.MOV.U32 R133, RZ, RZ, 0x20 ;  /* 0x00000020ff857424 */ /* 0x000fe200078e00ff */
[----:B------:R-:W-:Y:S01]  /*2d20*/  LOP3.LUT R184, R185, 0x400, RZ, 0xc0, !PT ;  /* 0x00000400b9b87812 */ /* 0x000fe200078ec0ff */
[----:B------:R-:W-:Y:S01]  /*2d30*/  IMAD.MOV.U32 R192, RZ, RZ, 0x40 ;  /* 0x00000040ffc07424 */ /* 0x000fe200078e00ff */
[----:B------:R-:W-:Y:S01]  /*2d40*/  LEA R93, R93, UR5, 0x1 ;  /* 0x000000055d5d7c11 */ /* 0x000fe2000f8e08ff */
[----:B------:R-:W0:Y:S01]  /*2d50*/  LDGDEPBAR ;  /* 0x00000000000079af */ /* 0x000e220000000000 */
[----:B------:R-:W-:Y:S01]  /*2d60*/  LOP3.LUT P6, RZ, R187, 0x2, RZ, 0xc0, !PT ;  /* 0x00000002bbff7812 */ /* 0x000fe200078cc0ff */
[----:B------:R-:W-:Y:S01]  /*2d70*/  IMAD R184, R7, 0x2, R184 ;  /* 0x0000000207b87824 */ /* 0x000fe200078e02b8 */
[----:B------:R-:W-:Y:S01]  /*2d80*/  LOP3.LUT P2, RZ, R187, 0x4, RZ, 0xc0, !PT ;  /* 0x00000004bbff7812 */ /* 0x000fe2000784c0ff */
[----:B------:R-:W-:Y:S01]  /*2d90*/  LDSM.16.M88.4 R72, [R93] ;  /* 0x000000005d48783b */ /* 0x000fe20000000200 */
[----:B------:R-:W-:Y:S01]  /*2da0*/  SEL R84, R133, 0xffffffe0, !P6 ;  /* 0xffffffe085547807 */ /* 0x000fe20007000000 */
[----:B------:R-:W-:Y:S01]  /*2db0*/  VIADD R89, R184, UR5 ;  /* 0x00000005b8597c36 */ /* 0x000fe20008000000 */
[----:B------:R-:W-:Y:S01]  /*2dc0*/  SEL R192, R192, 0xffffffc0, !P2 ;  /* 0xffffffc0c0c07807 */ /* 0x000fe20005000000 */
[----:B------:R-:W5:Y:S01]  /*2dd0*/  LDSM.16.M88.4 R44, [R184+UR5+0xc000] ;  /* 0x00c00005b82c783b */ /* 0x000f620008000200 */
[----:B------:R-:W-:Y:S01]  /*2de0*/  UISETP.GT.U32.AND UP0, UPT, UR16, UR18, UPT ;  /* 0x000000121000728c */ /* 0x000fe2000bf04070 */
[C-C-:B------:R-:W-:Y:S01]  /*2df0*/  IMAD.IADD R90, R93.reuse, 0x1, R84.reuse ;  /* 0x000000015d5a7824 */ /* 0x140fe200078e0254 */
[----:B------:R-:W-:Y:S01]  /*2e00*/  IADD3 R91, PT, PT, R93, R192, RZ ;  /* 0x000000c05d5b7210 */ /* 0x000fe20007ffe0ff */
[C---:B------:R-:W-:Y:S01]  /*2e10*/  IMAD.IADD R88, R89.reuse, 0x1, R84 ;  /* 0x0000000159587824 */ /* 0x040fe200078e0254 */
[----:B------:R-:W5:Y:S01]  /*2e20*/  LDSM.16.M88.4 R36, [R184+UR5+0xc800] ;  /* 0x00c80005b824783b */ /* 0x000f620008000200 */
[----:B------:R-:W-:Y:S01]  /*2e30*/  IMAD.IADD R89, R89, 0x1, R192 ;  /* 0x0000000159597824 */ /* 0x000fe200078e02c0 */
[----:B------:R-:W-:Y:S01]  /*2e40*/  IADD3 R3, PT, PT, R3, UR23, R86 ;  /* 0x0000001703037c10 */ /* 0x000fe2000fffe056 */
[C---:B------:R-:W-:Y:S01]  /*2e50*/  IMAD.IADD R87, R84.reuse, 0x1, R91 ;  /* 0x0000000154577824 */ /* 0x040fe200078e025b */
[----:B------:R-:W5:Y:S01]  /*2e60*/  LDSM.16.M88.4 R28, [R184+UR5+0xd000] ;  /* 0x00d00005b81c783b */ /* 0x000f620008000200 */
[----:B------:R-:W-:-:S02]  /*2e70*/  IMAD.IADD R85, R84, 0x1, R89 ;  /* 0x0000000154557824 */ /* 0x000fc400078e0259 */
[----:B------:R-:W-:Y:S01]  /*2e80*/  IMAD.U32 R202, RZ, RZ, UR26 ;  /* 0x0000001affca7e24 */ /* 0x000fe2000f8e00ff */
[----:B------:R-:W5:Y:S01]  /*2e90*/  LDSM.16.M88.4 R20, [R184+UR5+0xd800] ;  /* 0x00d80005b814783b */ /* 0x000f620008000200 */
[----:B------:R-:W-:-:S03]  /*2ea0*/  IMAD.U32 R204, RZ, RZ, UR21 ;  /* 0x00000015ffcc7e24 */ /* 0x000fc6000f8e00ff */
[----:B-12---:R-:W-:Y:S02]  /*2eb0*/  LDSM.16.M88.4 R8, [R90] ;  /* 0x000000005a08783b */ /* 0x006fe40000000200 */
[----:B------:R-:W-:Y:S02]  /*2ec0*/  IADD3 R204, PT, PT, R3, UR26, -R204 ;  /* 0x0000001a03cc7c10 */ /* 0x000fe4000fffe8cc */
[----:B------:R-:W1:Y:S04]  /*2ed0*/  LDSM.16.M88.4 R16, [R88+0xc000] ;  /* 0x00c000005810783b */ /* 0x000e680000000200 */
[----:B---34-:R-:W2:Y:S04]  /*2ee0*/  LDSM.16.M88.4 R12, [R88+0xc800] ;  /* 0x00c80000580c783b */ /* 0x018ea80000000200 */
[----:B------:R-:W3:Y:S04]  /*2ef0*/  LDSM.16.M88.4 R4, [R88+0xd000] ;  /* 0x00d000005804783b */ /* 0x000ee80000000200 */
[----:B------:R-:W4:Y:S04]  /*2f00*/  LDSM.16.M88.4 R64, [R88+0xd800] ;  /* 0x00d800005840783b */ /* 0x000f280000000200 */
[----:B------:R-:W-:Y:S01]  /*2f10*/  LDSM.16.M88.4 R60, [R89+0xc000] ;  /* 0x00c00000593c783b */ /* 0x000fe20000000200 */
[C---:B-----5:R-:W-:Y:S03]  /*2f20*/  HMMA.16816.F32.BF16 R48, R72.reuse, R44, RZ ;  /* 0x0000002c4830723c */ /* 0x060fe600000418ff */
[----:B------:R-:W-:Y:S04]  /*2f30*/  LDSM.16.M88.4 R56, [R89+0xc800] ;  /* 0x00c800005938783b */ /* 0x000fe80000000200 */
[----:B------:R-:W-:Y:S01]  /*2f40*/  LDSM.16.M88.4 R52, [R89+0xd000] ;  /* 0x00d000005934783b */ /* 0x000fe20000000200 */
[C---:B------:R-:W-:Y:S03]  /*2f50*/  HMMA.16816.F32.BF16 R44, R72.reuse, R46, RZ ;  /* 0x0000002e482c723c */ /* 0x040fe600000418ff */
[----:B------:R-:W-:Y:S04]  /*2f60*/  LDSM.16.M88.4 R68, [R85+0xd000] ;  /* 0x00d000005544783b */ /* 0x000fe80000000200 */
[----:B------:R-:W-:Y:S01]  /*2f70*/  LDSM.16.M88.4 R80, [R89+0xe000] ;  /* 0x00e000005950783b */ /* 0x000fe20000000200 */
[C---:B------:R-:W-:Y:S03]  /*2f80*/  HMMA.16816.F32.BF16 R40, R72.reuse, R36, RZ ;  /* 0x000000244828723c */ /* 0x040fe600000418ff */
[----:B------:R-:W-:Y:S05]  /*2f90*/  LDSM.16.M88.4 R76, [R89+0xe800] ;  /* 0x00e80000594c783b */ /* 0x000fea0000000200 */
[C---:B------:R-:W-:Y:S08]  /*2fa0*/  HMMA.16816.F32.BF16 R32, R72.reuse, R28, RZ ;  /* 0x0000001c4820723c */ /* 0x040ff000000418ff */
[C---:B------:R-:W-:Y:S08]  /*2fb0*/  HMMA.16816.F32.BF16 R36, R72.reuse, R38, RZ ;  /* 0x000000264824723c */ /* 0x040ff000000418ff */
[C---:B------:R-:W-:Y:S08]  /*2fc0*/  HMMA.16816.F32.BF16 R28, R72.reuse, R30, RZ ;  /* 0x0000001e481c723c */ /* 0x040ff000000418ff */
[C---:B------:R-:W-:Y:S08]  /*2fd0*/  HMMA.16816.F32.BF16 R24, R72.reuse, R20, RZ ;  /* 0x000000144818723c */ /* 0x040ff000000418ff */
[----:B------:R-:W-:Y:S01]  /*2fe0*/  HMMA.16816.F32.BF16 R72, R72, R22, RZ ;  /* 0x000000164848723c */ /* 0x000fe200000418ff */
[----:B------:R-:W-:Y:S07]  /*2ff0*/  LDSM.16.M88.4 R20, [R89+0xd800] ;  /* 0x00d800005914783b */ /* 0x000fee0000000200 */
[C---:B-1----:R-:W-:Y:S08]  /*3000*/  HMMA.16816.F32.BF16 R48, R8.reuse, R16, R48 ;  /* 0x000000100830723c */ /* 0x042ff00000041830 */
[C---:B------:R-:W-:Y:S01]  /*3010*/  HMMA.16816.F32.BF16 R44, R8.reuse, R18, R44 ;  /* 0x00000012082c723c */ /* 0x040fe2000004182c */
[----:B------:R-:W1:Y:S07]  /*3020*/  LDSM.16.M88.4 R16, [R91] ;  /* 0x000000005b10783b */ /* 0x000e6e0000000200 */
[C---:B--2---:R-:W-:Y:S08]  /*3030*/  HMMA.16816.F32.BF16 R40, R8.reuse, R12, R40 ;  /* 0x0000000c0828723c */ /* 0x044ff00000041828 */
[C---:B------:R-:W-:Y:S01]  /*3040*/  HMMA.16816.F32.BF16 R36, R8.reuse, R14, R36 ;  /* 0x0000000e0824723c */ /* 0x040fe20000041824 */
[----:B------:R-:W-:Y:S07]  /*3050*/  LDSM.16.M88.4 R12, [R85+0xc000] ;  /* 0x00c00000550c783b */ /* 0x000fee0000000200 */
[C---:B---3--:R-:W-:Y:S08]  /*3060*/  HMMA.16816.F32.BF16 R32, R8.reuse, R4, R32 ;  /* 0x000000040820723c */ /* 0x048ff00000041820 */
[C---:B------:R-:W-:Y:S01]  /*3070*/  HMMA.16816.F32.BF16 R28, R8.reuse, R6, R28 ;  /* 0x00000006081c723c */ /* 0x040fe2000004181c */
[----:B------:R-:W2:Y:S07]  /*3080*/  LDSM.16.M88.4 R4, [R87] ;  /* 0x000000005704783b */ /* 0x000eae0000000200 */
[C---:B----4-:R-:W-:Y:S08]  /*3090*/  HMMA.16816.F32.BF16 R24, R8.reuse, R64, R24 ;  /* 0x000000400818723c */ /* 0x050ff00000041818 */
[----:B------:R-:W-:Y:S01]  /*30a0*/  HMMA.16816.F32.BF16 R72, R8, R66, R72 ;  /* 0x000000420848723c */ /* 0x000fe20000041848 */
[----:B------:R-:W3:Y:S04]  /*30b0*/  LDSM.16.M88.4 R8, [R85+0xc800] ;  /* 0x00c800005508783b */ /* 0x000ee80000000200 */
[----:B------:R-:W-:Y:S03]  /*30c0*/  LDSM.16.M88.4 R64, [R184+UR5+0xe000] ;  /* 0x00e00005b840783b */ /* 0x000fe60008000200 */
[C---:B-1----:R-:W-:Y:S08]  /*30d0*/  HMMA.16816.F32.BF16 R48, R16.reuse, R60, R48 ;  /* 0x0000003c1030723c */ /* 0x042ff00000041830 */
[C---:B------:R-:W-:Y:S01]  /*30e0*/  HMMA.16816.F32.BF16 R44, R16.reuse, R62, R44 ;  /* 0x0000003e102c723c */ /* 0x040fe2000004182c */
[----:B------:R-:W-:Y:S07]  /*30f0*/  LDSM.16.M88.4 R60, [R184+UR5+0xe800] ;  /* 0x00e80005b83c783b */ /* 0x000fee0008000200 */
        /* <DEDUP_REMOVED lines=8> */
[----:B------:R-:W1:Y:S04]  /*3180*/  LDSM.16.M88.4 R16, [R85+0xd800] ;  /* 0x00d800005510783b */ /* 0x000e680000000200 */
[----:B------:R-:W-:Y:S03]  /*3190*/  LDSM.16.M88.4 R20, [R184+UR5+0xf800] ;  /* 0x00f80005b814783b */ /* 0x000fe60008000200 */
        /* <DEDUP_REMOVED lines=9> */
[C---:B-1----:R-:W-:Y:S08]  /*3230*/  HMMA.16816.F32.BF16 R24, R4.reuse, R16, R24 ;  /* 0x000000100418723c */ /* 0x042ff00000041818 */
[----:B------:R-:W-:Y:S01]  /*3240*/  HMMA.16816.F32.BF16 R72, R4, R18, R72 ;  /* 0x000000120448723c */ /* 0x000fe20000041848 */
[----:B------:R-:W1:Y:S04]  /*3250*/  LDSM.16.M88.4 R16, [R88+0xe800] ;  /* 0x00e800005810783b */ /* 0x000e680000000200 */
[----:B------:R-:W4:Y:S03]  /*3260*/  LDSM.16.M88.4 R4, [R88+0xf000] ;  /* 0x00f000005804783b */ /* 0x000f260000000200 */
[C---:B--2---:R-:W-:Y:S08]  /*3270*/  HMMA.16816.F32.BF16 R48, R12.reuse, R64, R48 ;  /* 0x000000400c30723c */ /* 0x044ff00000041830 */
[C---:B------:R-:W-:Y:S01]  /*3280*/  HMMA.16816.F32.BF16 R44, R12.reuse, R66, R44 ;  /* 0x000000420c2c723c */ /* 0x040fe2000004182c */
[----:B------:R-:W-:Y:S07]  /*3290*/  LDSM.16.M88.4 R64, [R85+0xe800] ;  /* 0x00e800005540783b */ /* 0x000fee0000000200 */
        /* <DEDUP_REMOVED lines=8> */
[----:B------:R-:W2:Y:S04]  /*3320*/  LDSM.16.M88.4 R12, [R88+0xf800] ;  /* 0x00f80000580c783b */ /* 0x000ea80000000200 */
[----:B------:R-:W5:Y:S03]  /*3330*/  LDSM.16.M88.4 R20, [R91+0x4000] ;  /* 0x004000005b14783b */ /* 0x000f660000000200 */
[C---:B---3--:R-:W-:Y:S08]  /*3340*/  HMMA.16816.F32.BF16 R48, R8.reuse, R52, R48 ;  /* 0x000000340830723c */ /* 0x048ff00000041830 */
[C---:B------:R-:W-:Y:S01]  /*3350*/  HMMA.16816.F32.BF16 R44, R8.reuse, R54, R44 ;  /* 0x00000036082c723c */ /* 0x040fe2000004182c */
[----:B------:R-:W3:Y:S07]  /*3360*/  LDSM.16.M88.4 R52, [R89+0xf800] ;  /* 0x00f800005934783b */ /* 0x000eee0000000200 */
[C---:B-1----:R-:W-:Y:S08]  /*3370*/  HMMA.16816.F32.BF16 R40, R8.reuse, R16, R40 ;  /* 0x000000100828723c */ /* 0x042ff00000041828 */
[C---:B------:R-:W-:Y:S01]  /*3380*/  HMMA.16816.F32.BF16 R36, R8.reuse, R18, R36 ;  /* 0x000000120824723c */ /* 0x040fe20000041824 */
[----:B------:R-:W-:Y:S07]  /*3390*/  LDSM.16.M88.4 R16, [R93+0x8000] ;  /* 0x008000005d10783b */ /* 0x000fee0000000200 */
[C---:B----4-:R-:W-:Y:S08]  /*33a0*/  HMMA.16816.F32.BF16 R32, R8.reuse, R4, R32 ;  /* 0x000000040820723c */ /* 0x050ff00000041820 */
[C---:B------:R-:W-:Y:S01]  /*33b0*/  HMMA.16816.F32.BF16 R28, R8.reuse, R6, R28 ;  /* 0x00000006081c723c */ /* 0x040fe2000004181c */
[----:B------:R-:W1:Y:S07]  /*33c0*/  LDSM.16.M88.4 R4, [R87+0x4000] ;  /* 0x004000005704783b */ /* 0x000e6e0000000200 */
[C---:B--2---:R-:W-:Y:S08]  /*33d0*/  HMMA.16816.F32.BF16 R24, R8.reuse, R12, R24 ;  /* 0x0000000c0818723c */ /* 0x044ff00000041818 */
[----:B------:R-:W-:Y:S01]  /*33e0*/  HMMA.16816.F32.BF16 R72, R8, R14, R72 ;  /* 0x0000000e0848723c */ /* 0x000fe20000041848 */
[----:B------:R-:W2:Y:S04]  /*33f0*/  LDSM.16.M88.4 R12, [R85+0xf000] ;  /* 0x00f00000550c783b */ /* 0x000ea80000000200 */
[----:B------:R-:W4:Y:S03]  /*3400*/  LDSM.16.M88.4 R8, [R85+0xf800] ;  /* 0x00f800005508783b */ /* 0x000f260000000200 */
[C---:B-----5:R-:W-:Y:S08]  /*3410*/  HMMA.16816.F32.BF16 R48, R20.reuse, R80, R48 ;  /* 0x000000501430723c */ /* 0x060ff00000041830 */
[C---:B------:R-:W-:Y:S01]  /*3420*/  HMMA.16816.F32.BF16 R44, R20.reuse, R82, R44 ;  /* 0x00000052142c723c */ /* 0x040fe2000004182c */
[----:B------:R-:W-:Y:S07]  /*3430*/  LDSM.16.M88.4 R80, [R88+0x11800] ;  /* 0x011800005850783b */ /* 0x000fee0000000200 */
[C---:B------:R-:W-:Y:S08]  /*3440*/  HMMA.16816.F32.BF16 R40, R20.reuse, R76, R40 ;  /* 0x0000004c1428723c */ /* 0x040ff00000041828 */
[C---:B------:R-:W-:Y:S01]  /*3450*/  HMMA.16816.F32.BF16 R36, R20.reuse, R78, R36 ;  /* 0x0000004e1424723c */ /* 0x040fe20000041824 */
[----:B------:R-:W-:Y:S07]  /*3460*/  LDSM.16.M88.4 R76, [R90+0x8000] ;  /* 0x008000005a4c783b */ /* 0x000fee0000000200 */
[C---:B------:R-:W-:Y:S08]  /*3470*/  HMMA.16816.F32.BF16 R32, R20.reuse, R56, R32 ;  /* 0x000000381420723c */ /* 0x040ff00000041820 */
[C---:B------:R-:W-:Y:S01]  /*3480*/  HMMA.16816.F32.BF16 R28, R20.reuse, R58, R28 ;  /* 0x0000003a141c723c */ /* 0x040fe2000004181c */
[----:B------:R-:W5:Y:S07]  /*3490*/  LDSM.16.M88.4 R56, [R184+UR5+0x10800] ;  /* 0x01080005b838783b */ /* 0x000f6e0008000200 */
[C---:B---3--:R-:W-:Y:S08]  /*34a0*/  HMMA.16816.F32.BF16 R24, R20.reuse, R52, R24 ;  /* 0x000000341418723c */ /* 0x048ff00000041818 */
[----:B------:R-:W-:Y:S01]  /*34b0*/  HMMA.16816.F32.BF16 R72, R20, R54, R72 ;  /* 0x000000361448723c */ /* 0x000fe20000041848 */
[----:B------:R-:W3:Y:S04]  /*34c0*/  LDSM.16.M88.4 R52, [R184+UR5+0x11000] ;  /* 0x01100005b834783b */ /* 0x000ee80008000200 */
[----:B------:R-:W3:Y:S03]  /*34d0*/  LDSM.16.M88.4 R20, [R184+UR5+0x11800] ;  /* 0x01180005b814783b */ /* 0x000ee60008000200 */
[C---:B-1----:R-:W-:Y:S08]  /*34e0*/  HMMA.16816.F32.BF16 R48, R4.reuse, R68, R48 ;  /* 0x000000440430723c */ /* 0x042ff00000041830 */
[C---:B------:R-:W-:Y:S01]  /*34f0*/  HMMA.16816.F32.BF16 R44, R4.reuse, R70, R44 ;  /* 0x00000046042c723c */ /* 0x040fe2000004182c */
[----:B------:R-:W-:Y:S07]  /*3500*/  LDSM.16.M88.4 R68, [R91+0x8000] ;  /* 0x008000005b44783b */ /* 0x000fee0000000200 */
[C---:B------:R-:W-:Y:S08]  /*3510*/  HMMA.16816.F32.BF16 R40, R4.reuse, R64, R40 ;  /* 0x000000400428723c */ /* 0x040ff00000041828 */
[C---:B------:R-:W-:Y:S01]  /*3520*/  HMMA.16816.F32.BF16 R36, R4.reuse, R66, R36 ;  /* 0x000000420424723c */ /* 0x040fe20000041824 */
[----:B------:R-:W-:Y:S07]  /*3530*/  LDSM.16.M88.4 R64, [R89+0x10000] ;  /* 0x010000005940783b */ /* 0x000fee0000000200 */
[C---:B--2---:R-:W-:Y:S08]  /*3540*/  HMMA.16816.F32.BF16 R32, R4.reuse, R12, R32 ;  /* 0x0000000c0420723c */ /* 0x044ff00000041820 */
[C---:B------:R-:W-:Y:S01]  /*3550*/  HMMA.16816.F32.BF16 R28, R4.reuse, R14, R28 ;  /* 0x0000000e041c723c */ /* 0x040fe2000004181c */
[----:B------:R-:W1:Y:S07]  /*3560*/  LDSM.16.M88.4 R12, [R88+0x10000] ;  /* 0x01000000580c783b */ /* 0x000e6e0000000200 */
[C---:B----4-:R-:W-:Y:S08]  /*3570*/  HMMA.16816.F32.BF16 R24, R4.reuse, R8, R24 ;  /* 0x000000080418723c */ /* 0x050ff00000041818 */
[----:B------:R-:W-:Y:S01]  /*3580*/  HMMA.16816.F32.BF16 R72, R4, R10, R72 ;  /* 0x0000000a0448723c */ /* 0x000fe20000041848 */
[----:B------:R-:W2:Y:S04]  /*3590*/  LDSM.16.M88.4 R8, [R88+0x10800] ;  /* 0x010800005808783b */ /* 0x000ea80000000200 */
[----:B------:R-:W4:Y:S03]  /*35a0*/  LDSM.16.M88.4 R4, [R88+0x11000] ;  /* 0x011000005804783b */ /* 0x000f260000000200 */
[C---:B------:R-:W-:Y:S08]  /*35b0*/  HMMA.16816.F32.BF16 R48, R16.reuse, R60, R48 ;  /* 0x0000003c1030723c */ /* 0x040ff00000041830 */
[C---:B------:R-:W-:Y:S01]  /*35c0*/  HMMA.16816.F32.BF16 R44, R16.reuse, R62, R44 ;  /* 0x0000003e102c723c */ /* 0x040fe2000004182c */
[----:B------:R-:W4:Y:S07]  /*35d0*/  LDSM.16.M88.4 R60, [R89+0x10800] ;  /* 0x01080000593c783b */ /* 0x000f2e0000000200 */
[C---:B-----5:R-:W-:Y:S08]  /*35e0*/  HMMA.16816.F32.BF16 R40, R16.reuse, R56, R40 ;  /* 0x000000381028723c */ /* 0x060ff00000041828 */
[C---:B------:R-:W-:Y:S01]  /*35f0*/  HMMA.16816.F32.BF16 R36, R16.reuse, R58, R36 ;  /* 0x0000003a1024723c */ /* 0x040fe20000041824 */
[----:B------:R-:W5:Y:S07]  /*3600*/  LDSM.16.M88.4 R56, [R89+0x11000] ;  /* 0x011000005938783b */ /* 0x000f6e0000000200 */
[C---:B---3--:R-:W-:Y:S08]  /*3610*/  HMMA.16816.F32.BF16 R32, R16.reuse, R52, R32 ;  /* 0x000000341020723c */ /* 0x048ff00000041820 */
[C---:B------:R-:W-:Y:S01]  /*3620*/  HMMA.16816.F32.BF16 R28, R16.reuse, R54, R28 ;  /* 0x00000036101c723c */ /* 0x040fe2000004181c */
[----:B------:R-:W3:Y:S07]  /*3630*/  LDSM.16.M88.4 R52, [R89+0x11800] ;  /* 0x011800005934783b */ /* 0x000eee0000000200 */
[C---:B------:R-:W-:Y:S08]  /*3640*/  HMMA.16816.F32.BF16 R72, R16.reuse, R22, R72 ;  /* 0x000000161048723c */ /* 0x040ff00000041848 */
[----:B------:R-:W-:Y:S01]  /*3650*/  HMMA.16816.F32.BF16 R24, R16, R20, R24 ;  /* 0x000000141018723c */ /* 0x000fe20000041818 */
[----:B------:R-:W-:Y:S04]  /*3660*/  LDSM.16.M88.4 R20, [R87+0x8000] ;  /* 0x008000005714783b */ /* 0x000fe80000000200 */
[----:B------:R-:W3:Y:S03]  /*3670*/  LDSM.16.M88.4 R16, [R85+0x10000] ;  /* 0x010000005510783b */ /* 0x000ee60000000200 */
[C---:B-1----:R-:W-:Y:S08]  /*3680*/  HMMA.16816.F32.BF16 R48, R76.reuse, R12, R48 ;  /* 0x0000000c4c30723c */ /* 0x042ff00000041830 */
[C---:B------:R-:W-:Y:S01]  /*3690*/  HMMA.16816.F32.BF16 R44, R76.reuse, R14, R44 ;  /* 0x0000000e4c2c723c */ /* 0x040fe2000004182c */
[----:B------:R-:W1:Y:S07]  /*36a0*/  LDSM.16.M88.4 R12, [R85+0x10800] ;  /* 0x01080000550c783b */ /* 0x000e6e0000000200 */
[C---:B--2---:R-:W-:Y:S08]  /*36b0*/  HMMA.16816.F32.BF16 R40, R76.reuse, R8, R40 ;  /* 0x000000084c28723c */ /* 0x044ff00000041828 */
[C---:B------:R-:W-:Y:S01]  /*36c0*/  HMMA.16816.F32.BF16 R36, R76.reuse, R10, R36 ;  /* 0x0000000a4c24723c */ /* 0x040fe20000041824 */
[----:B------:R-:W2:Y:S07]  /*36d0*/  LDSM.16.M88.4 R8, [R85+0x11000] ;  /* 0x011000005508783b */ /* 0x000eae0000000200 */
[C---:B----4-:R-:W-:Y:S08]  /*36e0*/  HMMA.16816.F32.BF16 R32, R76.reuse, R4, R32 ;  /* 0x000000044c20723c */ /* 0x050ff00000041820 */
[----:B------:R-:W-:Y:S01]  /*36f0*/  HMMA.16816.F32.BF16 R28, R76, R6, R28 ;  /* 0x000000064c1c723c */ /* 0x000fe2000004181c */
[----:B------:R-:W4:Y:S01]  /*3700*/  LDSM.16.M88.4 R4, [R85+0x11800] ;  /* 0x011800005504783b */ /* 0x000f220000000200 */
[----:B------:R-:W-:-:S06]  /*3710*/  DEPBAR.LE SB0, 0x0 ;  /* 0x000080000000791a */ /* 0x000fcc0000000000 */
[C---:B------:R-:W-:Y:S08]  /*3720*/  HMMA.16816.F32.BF16 R72, R76.reuse, R82, R72 ;  /* 0x000000524c48723c */ /* 0x040ff00000041848 */
[----:B------:R-:W-:Y:S08]  /*3730*/  HMMA.16816.F32.BF16 R24, R76, R80, R24 ;  /* 0x000000504c18723c */ /* 0x000ff00000041818 */
[C---:B------:R-:W-:Y:S08]  /*3740*/  HMMA.16816.F32.BF16 R48, R68.reuse, R64, R48 ;  /* 0x000000404430723c */ /* 0x040ff00000041830 */
[C---:B------:R-:W-:Y:S08]  /*3750*/  HMMA.16816.F32.BF16 R44, R68.reuse, R66, R44 ;  /* 0x00000042442c723c */ /* 0x040ff0000004182c */
[C---:B------:R-:W-:Y:S08]  /*3760*/  HMMA.16816.F32.BF16 R40, R68.reuse, R60, R40 ;  /* 0x0000003c4428723c */ /* 0x040ff00000041828 */
[C---:B------:R-:W-:Y:S08]  /*3770*/  HMMA.16816.F32.BF16 R36, R68.reuse, R62, R36 ;  /* 0x0000003e4424723c */ /* 0x040ff00000041824 */
[C---:B-----5:R-:W-:Y:S08]  /*3780*/  HMMA.16816.F32.BF16 R32, R68.reuse, R56, R32 ;  /* 0x000000384420723c */ /* 0x060ff00000041820 */
[C---:B------:R-:W-:Y:S08]  /*3790*/  HMMA.16816.F32.BF16 R28, R68.reuse, R58, R28 ;  /* 0x0000003a441c723c */ /* 0x040ff0000004181c */
[C---:B---3--:R-:W-:Y:S08]  /*37a0*/  HMMA.16816.F32.BF16 R72, R68.reuse, R54, R72 ;  /* 0x000000364448723c */ /* 0x048ff00000041848 */
[----:B------:R-:W-:Y:S08]  /*37b0*/  HMMA.16816.F32.BF16 R24, R68, R52, R24 ;  /* 0x000000344418723c */ /* 0x000ff00000041818 */
[C---:B------:R-:W-:Y:S08]  /*37c0*/  HMMA.16816.F32.BF16 R48, R20.reuse, R16, R48 ;  /* 0x000000101430723c */ /* 0x040ff00000041830 */
[C---:B------:R-:W-:Y:S08]  /*37d0*/  HMMA.16816.F32.BF16 R44, R20.reuse, R18, R44 ;  /* 0x00000012142c723c */ /* 0x040ff0000004182c */
[C---:B-1----:R-:W-:Y:S08]  /*37e0*/  HMMA.16816.F32.BF16 R40, R20.reuse, R12, R40 ;  /* 0x0000000c1428723c */ /* 0x042ff00000041828 */
[C---:B------:R-:W-:Y:S08]  /*37f0*/  HMMA.16816.F32.BF16 R36, R20.reuse, R14, R36 ;  /* 0x0000000e1424723c */ /* 0x040ff00000041824 */
[C---:B--2---:R-:W-:Y:S08]  /*3800*/  HMMA.16816.F32.BF16 R32, R20.reuse, R8, R32 ;  /* 0x000000081420723c */ /* 0x044ff00000041820 */
[C---:B------:R-:W-:Y:S08]  /*3810*/  HMMA.16816.F32.BF16 R28, R20.reuse, R10, R28 ;  /* 0x0000000a141c723c */ /* 0x040ff0000004181c */
[C---:B----4-:R-:W-:Y:S08]  /*3820*/  HMMA.16816.F32.BF16 R72, R20.reuse, R6, R72 ;  /* 0x000000061448723c */ /* 0x050ff00000041848 */
[----:B------:R-:W-:Y:S01]  /*3830*/  HMMA.16816.F32.BF16 R24, R20, R4, R24 ;  /* 0x000000041418723c */ /* 0x000fe20000041818 */
[----:B------:R-:W-:-:S04]  /*3840*/  MOV R4, UR22 ;  /* 0x0000001600047c02 */ /* 0x000fc80008000f00 */
[----:B------:R-:W-:-:S04]  /*3850*/  IADD3 R203, PT, PT, R3, 0x1, R4 ;  /* 0x0000000103cb7810 */ /* 0x000fc80007ffe004 */
[C---:B------:R-:W-:Y:S02]  /*3860*/  VIADDMNMX R202, R203.reuse, 0x8, R202, PT ;  /* 0x00000008cbca7846 */ /* 0x040fe400038001ca */
[----:B------:R-:W-:Y:S01]  /*3870*/  VIMNMX R203, PT, PT, R203, UR26, PT ;  /* 0x0000001acbcb7c48 */ /* 0x000fe2000bfe0100 */
[----:B------:R-:W-:Y:S06]  /*3880*/  BAR.SYNC.DEFER_BLOCKING 0x0 ;  /* 0x0000000000007b1d */ /* 0x000fec0000010000 */
[----:B------:R-:W-:Y:S05]  /*3890*/  BRA.U !UP0, `(.L_x_454) ;  /* 0x0000000108d87547 */ /* 0x000fea000b800000 */
[----:B------:R-:W1:Y:S01]  /*38a0*/  LDCU UR6, c[0x0][0x440] ;  /* 0x00008800ff0677ac */ /* 0x000e620008000800 */
[----:B------:R-:W-:Y:S01]  /*38b0*/  BSSY.RECONVERGENT B0, `(.L_x_455) ;  /* 0x0000033000007945 */ /* 0x000fe20003800200 */
[----:B------:R-:W-:-:S04]  /*38c0*/  UIADD3 UR7, UPT, UPT, UR20, -0x2, URZ ;  /* 0xfffffffe14077890 */ /* 0x000fc8000fffe0ff */
[----:B------:R-:W-:Y:S02]  /*38d0*/  UIMAD.WIDE.U32 UR22, UR15, UR7, URZ ;  /* 0x000000070f1672a5 */ /* 0x000fe4000f8e00ff */
[----:B------:R-:W-:Y:S02]  /*38e0*/  UIMAD UR4, UR4, UR7, URZ ;  /* 0x00000007040472a4 */ /* 0x000fe4000f8e02ff */
[----:B------:R-:W-:Y:S02]  /*38f0*/  UIADD3 UR30, UP0, UPT, UR30, UR22, URZ ;  /* 0x000000161e1e7290 */ /* 0x000fe4000ff1e0ff */
[----:B------:R-:W-:Y:S01]  /*3900*/  UIADD3 UR4, UPT, UPT, UR23, UR4, URZ ;  /* 0x0000000417047290 */ /* 0x000fe2000fffe0ff */
[----:B------:R-:W-:Y:S02]  /*3910*/  IMAD.U32 R8, RZ, RZ, UR22 ;  /* 0x00000016ff087e24 */ /* 0x000fe4000f8e00ff */
[----:B------:R-:W-:Y:S01]  /*3920*/  IMAD.U32 R9, RZ, RZ, UR23 ;  /* 0x00000017ff097e24 */ /* 0x000fe2000f8e00ff */
[----:B-1----:R-:W-:Y:S01]  /*3930*/  ISETP.GE.AND P3, PT, R188, UR6, PT ;  /* 0x00000006bc007c0c */ /* 0x002fe2000bf66270 */
[----:B------:R-:W-:Y:S01]  /*3940*/  UIADD3.X UR29, UPT, UPT, UR29, UR4, URZ, UP0, !UPT ;  /* 0x000000041d1d7290 */ /* 0x000fe200087fe4ff */
[----:B------:R-:W-:Y:S01]  /*3950*/  ISETP.GE.AND P1, PT, R214, UR6, PT ;  /* 0x00000006d6007c0c */ /* 0x000fe2000bf26270 */
[----:B------:R-:W-:Y:S01]  /*3960*/  IMAD.U32 R6, RZ, RZ, UR4 ;  /* 0x00000004ff067e24 */ /* 0x000fe2000f8e00ff */
[----:B------:R-:W-:Y:S01]  /*3970*/  ISETP.GE.AND P0, PT, R213, UR6, PT ;  /* 0x00000006d5007c0c */ /* 0x000fe2000bf06270 */
[----:B------:R-:W-:Y:S01]  /*3980*/  IMAD.U32 R3, RZ, RZ, UR30 ;  /* 0x0000001eff037e24 */ /* 0x000fe2000f8e00ff */
[----:B------:R-:W-:Y:S01]  /*3990*/  LEA R12, P5, R8, R208, 0x1 ;  /* 0x000000d0080c7211 */ /* 0x000fe200078a08ff */
[----:B------:R-:W-:-:S03]  /*39a0*/  IMAD.U32 R4, RZ, RZ, UR29 ;  /* 0x0000001dff047e24 */ /* 0x000fc6000f8e00ff */
[----:B------:R-:W-:Y:S02]  /*39b0*/  LEA.HI.X R13, R8, R207, R6, 0x1, P5 ;  /* 0x000000cf080d7211 */ /* 0x000fe400028f0c06 */
[----:B------:R-:W-:-:S03]  /*39c0*/  LEA R10, P4, R3, R208, 0x1 ;  /* 0x000000d0030a7211 */ /* 0x000fc600078808ff */
[----:B------:R-:W-:Y:S01]  /*39d0*/  @!PT LDS RZ, [RZ] ;  /* 0x00000000fffff984 */ /* 0x000fe20000000800 */
[----:B------:R-:W-:Y:S01]  /*39e0*/  @!PT LDS RZ, [RZ] ;  /* 0x00000000fffff984 */ /* 0x000fe20000000800 */
[----:B------:R-:W-:Y:S01]  /*39f0*/  @!PT LDS RZ, [RZ] ;  /* 0x00000000fffff984 */ /* 0x000fe20000000800 */
[----:B------:R1:W-:Y:S01]  /*3a00*/  @!P3 LDGSTS.E.BYPASS.LTC128B.128 [R209+0xc000], desc[UR24][R12.64] ;  /* 0x0c0000000cd1bfae */ /* 0x0003e2000b981a18 */
[----:B------:R-:W-:-:S03]  /*3a10*/  LEA.HI.X R11, R3, R207, R4, 0x1, P4 ;  /* 0x000000cf030b7211 */ /* 0x000fc600020f0c04 */
        /* <DEDUP_REMOVED lines=27> */
.L_x_456:
[----:B------:R3:W-:Y:S02]  /*3bd0*/  STS.128 [R209+0x11000], RZ ;  /* 0x011000ffd1007388 */ /* 0x0007e40000000c00 */
.L_x_457:
[----:B------:R-:W-:Y:S05]  /*3be0*/  BSYNC.RECONVERGENT B0 ;  /* 0x0000000000007941 */ /* 0x000fea0003800200 */
.L_x_455:
[----:B------:R-:W0:Y:S02]  /*3bf0*/  LDGDEPBAR ;  /* 0x00000000000079af */ /* 0x000e240000000000 */
.L_x_454:
[----:B------:R-:W-:Y:S01]  /*3c00*/  IMAD.SHL.U32 R135, R187, 0x2, RZ ;  /* 0x00000002bb877824 */ /* 0x000fe200078e00ff */
[----:B------:R-:W4:Y:S01]  /*3c10*/  LDCU UR4, c[0x0][0x45c] ;  /* 0x00008b80ff0477ac */ /* 0x000f220008000800 */
[----:B------:R-:W-:Y:S01]  /*3c20*/  VIADD R134, R204, 0x8 ;  /* 0x00000008cc867836 */ /* 0x000fe20000000000 */
[----:B------:R-:W-:Y:S02]  /*3c30*/  LOP3.LUT R2, R2, 0x200, R185, 0xf8, !PT ;  /* 0x0000020002027812 */ /* 0x000fe400078ef8b9 */
[----:B------:R-:W-:Y:S01]  /*3c40*/  LOP3.LUT R135, R135, 0x6, RZ, 0xc0, !PT ;  /* 0x0000000687877812 */ /* 0x000fe200078ec0ff */
[----:B------:R-:W-:Y:S01]  /*3c50*/  UISETP.GT.U32.AND UP0, UPT, UR16, UR18, UPT ;  /* 0x000000121000728c */ /* 0x000fe2000bf04070 */
[----:B------:R-:W-:Y:S02]  /*3c60*/  LEA R167, R2, UR5, 0x1 ;  /* 0x0000000502a77c11 */ /* 0x000fe4000f8e08ff */
[----:B------:R-:W-:-:S03]  /*3c70*/  LOP3.LUT R63, R135, UR12, RZ, 0xfc, !PT ;  /* 0x0000000c873f7c12 */ /* 0x000fc6000f8efcff */
[--C-:B------:R-:W-:Y:S01]  /*3c80*/  IMAD.IADD R168, R84, 0x1, R167.reuse ;  /* 0x0000000154a87824 */ /* 0x100fe200078e02a7 */
[----:B------:R-:W-:Y:S01]  /*3c90*/  ISETP.GT.AND P3, PT, R204, R63, PT ;  /* 0x0000003fcc00720c */ /* 0x000fe20003f64270 */
[C---:B------:R-:W-:Y:S01]  /*3ca0*/  VIADD R67, R63.reuse, 0x1 ;  /* 0x000000013f437836 */ /* 0x040fe20000000000 */
[C---:B------:R-:W-:Y:S01]  /*3cb0*/  ISETP.GE.AND P5, PT, R63.reuse, R203, PT ;  /* 0x000000cb3f00720c */ /* 0x040fe20003fa6270 */
[C---:B------:R-:W-:Y:S01]  /*3cc0*/  VIADD R65, R63.reuse, 0x8 ;  /* 0x000000083f417836 */ /* 0x040fe20000000000 */
[----:B------:R-:W-:Y:S01]  /*3cd0*/  FSEL R48, R48, -INF , !P3 ;  /* 0xff80000030307808 */ /* 0x000fe20005800000 */
[C---:B------:R-:W-:Y:S01]  /*3ce0*/  VIADD R61, R63.reuse, 0x9 ;  /* 0x000000093f3d7836 */ /* 0x040fe20000000000 */
[C---:B------:R-:W-:Y:S01]  /*3cf0*/  ISETP.GT.AND P0, PT, R204.reuse, R67, PT ;  /* 0x00000043cc00720c */ /* 0x040fe20003f04270 */
[----:B------:R-:W-:Y:S01]  /*3d00*/  VIADD R19, R63, 0x10 ;  /* 0x000000103f137836 */ /* 0x000fe20000000000 */
[----:B------:R-:W-:Y:S01]  /*3d10*/  ISETP.GE.AND P3, PT, R67, R203, PT ;  /* 0x000000cb4300720c */ /* 0x000fe20003f66270 */
[----:B------:R-:W-:Y:S01]  /*3d20*/  VIADD R5, R63, 0x11 ;  /* 0x000000113f057836 */ /* 0x000fe20000000000 */
[----:B------:R-:W-:Y:S01]  /*3d30*/  FSEL R49, R49, -INF , !P0 ;  /* 0xff80000031317808 */ /* 0x000fe20004000000 */
[C---:B------:R-:W-:Y:S01]  /*3d40*/  VIADD R23, R63.reuse, 0x18 ;  /* 0x000000183f177836 */ /* 0x040fe20000000000 */
[C---:B------:R-:W-:Y:S01]  /*3d50*/  ISETP.GT.AND P0, PT, R204.reuse, R65, PT ;  /* 0x00000041cc00720c */ /* 0x040fe20003f04270 */
[----:B------:R-:W-:Y:S01]  /*3d60*/  VIADD R21, R63, 0x19 ;  /* 0x000000193f157836 */ /* 0x000fe20000000000 */
[----:B------:R-:W-:Y:S01]  /*3d70*/  FSEL R49, R49, -INF , !P3 ;  /* 0xff80000031317808 */ /* 0x000fe20005800000 */
[C---:B-1----:R-:W-:Y:S01]  /*3d80*/  VIADD R13, R63.reuse, 0x20 ;  /* 0x000000203f0d7836 */ /* 0x042fe20000000000 */
[----:B------:R-:W-:Y:S01]  /*3d90*/  ISETP.GT.AND P3, PT, R204, R61, PT ;  /* 0x0000003dcc00720c */ /* 0x000fe20003f64270 */
[C---:B------:R-:W-:Y:S01]  /*3da0*/  VIADD R3, R63.reuse, 0x21 ;  /* 0x000000213f037836 */ /* 0x040fe20000000000 */
[----:B------:R-:W-:Y:S01]  /*3db0*/  FSEL R44, R44, -INF , !P0 ;  /* 0xff8000002c2c7808 */ /* 0x000fe20004000000 */
[----:B------:R-:W-:Y:S01]  /*3dc0*/  VIADD R55, R63, 0x28 ;  /* 0x000000283f377836 */ /* 0x000fe20000000000 */
[----:B------:R-:W-:Y:S01]  /*3dd0*/  ISETP.GE.AND P0, PT, R61, R203, PT ;  /* 0x000000cb3d00720c */ /* 0x000fe20003f06270 */
[----:B------:R-:W-:Y:S01]  /*3de0*/  VIADD R57, R63, 0x29 ;  /* 0x000000293f397836 */ /* 0x000fe20000000000 */
[----:B------:R-:W-:Y:S01]  /*3df0*/  FSEL R7, R45, -INF , !P3 ;  /* 0xff8000002d077808 */ /* 0x000fe20005800000 */
[----:B------:R-:W-:Y:S01]  /*3e00*/  VIADD R59, R63, 0x38 ;  /* 0x000000383f3b7836 */ /* 0x000fe20000000000 */
[----:B------:R-:W-:Y:S01]  /*3e10*/  ISETP.GT.AND P3, PT, R204, R19, PT ;  /* 0x00000013cc00720c */ /* 0x000fe20003f64270 */
[----:B------:R-:W-:Y:S01]  /*3e20*/  LDSM.16.MT88.4 R116, [R168+0x12000] ;  /* 0x01200000a874783b */ /* 0x000fe20000004200 */
[----:B------:R-:W-:Y:S01]  /*3e30*/  FSEL R7, R7, -INF , !P0 ;  /* 0xff80000007077808 */ /* 0x000fe20004000000 */
[----:B------:R-:W-:Y:S01]  /*3e40*/  IMAD.IADD R165, R192, 0x1, R167 ;  /* 0x00000001c0a57824 */ /* 0x000fe200078e02a7 */
[----:B------:R-:W-:Y:S01]  /*3e50*/  ISETP.GT.AND P0, PT, R204, R5, PT ;  /* 0x00000005cc00720c */ /* 0x000fe20003f04270 */
[----:B------:R-:W-:Y:S01]  /*3e60*/  LDSM.16.MT88.4 R80, [R168+0x16000] ;  /* 0x01600000a850783b */ /* 0x000fe20000004200 */
[----:B------:R-:W-:Y:S01]  /*3e70*/  FSEL R17, R40, -INF , !P3 ;  /* 0xff80000028117808 */ /* 0x000fe20005800000 */
[----:B------:R-:W-:Y:S01]  /*3e80*/  IMAD.IADD R164, R84, 0x1, R165 ;  /* 0x0000000154a47824 */ /* 0x000fe200078e02a5 */
[----:B------:R-:W-:Y:S01]  /*3e90*/  ISETP.GE.AND P3, PT, R5, R203, PT ;  /* 0x000000cb0500720c */ /* 0x000fe20003f66270 */
[----:B------:R-:W-:Y:S01]  /*3ea0*/  LDSM.16.MT88.4 R124, [R167+0x12000] ;  /* 0x01200000a77c783b */ /* 0x000fe20000004200 */
[----:B------:R-:W-:Y:S01]  /*3eb0*/  FSEL R15, R41, -INF , !P0 ;  /* 0xff800000290f7808 */ /* 0x000fe20004000000 */
[----:B------:R-:W-:Y:S01]  /*3ec0*/  VIADD R41, R63, 0x30 ;  /* 0x000000303f297836 */ /* 0x000fe20000000000 */
[----:B------:R-:W-:Y:S01]  /*3ed0*/  ISETP.GT.AND P0, PT, R204, R23, PT ;  /* 0x00000017cc00720c */ /* 0x000fe20003f04270 */
[----:B------:R-:W-:Y:S01]  /*3ee0*/  LDSM.16.MT88.4 R108, [R165+0x12000] ;  /* 0x01200000a56c783b */ /* 0x000fe20000004200 */
[----:B------:R-:W-:-:S02]  /*3ef0*/  FSEL R15, R15, -INF , !P3 ;  /* 0xff8000000f0f7808 */ /* 0x000fc40005800000 */
[----:B------:R-:W-:Y:S01]  /*3f00*/  ISETP.GT.AND P3, PT, R204, R21, PT ;  /* 0x00000015cc00720c */ /* 0x000fe20003f64270 */
[----:B------:R-:W-:Y:S01]  /*3f10*/  LDSM.16.MT88.4 R100, [R164+0x12000] ;  /* 0x01200000a464783b */ /* 0x000fe20000004200 */
[----:B--2---:R-:W-:Y:S02]  /*3f20*/  FSEL R11, R36, -INF , !P0 ;  /* 0xff800000240b7808 */ /* 0x004fe40004000000 */
[-C--:B------:R-:W-:Y:S01]  /*3f30*/  ISETP.GE.AND P0, PT, R21, R203.reuse, PT ;  /* 0x000000cb1500720c */ /* 0x080fe20003f06270 */
[----:B------:R-:W-:Y:S01]  /*3f40*/  LDSM.16.MT88.4 R88, [R165+0x16000] ;  /* 0x01600000a558783b */ /* 0x000fe20000004200 */
[----:B------:R-:W-:Y:S01]  /*3f50*/  FSEL R9, R37, -INF , !P3 ;  /* 0xff80000025097808 */ /* 0x000fe20005800000 */
[----:B------:R-:W-:Y:S01]  /*3f60*/  VIADD R37, R63, 0x31 ;  /* 0x000000313f257836 */ /* 0x000fe20000000000 */
[----:B------:R-:W-:Y:S01]  /*3f70*/  FSEL R53, R48, -INF , !P5 ;  /* 0xff80000030357808 */ /* 0x000fe20006800000 */
[----:B------:R-:W-:Y:S01]  /*3f80*/  LDSM.16.MT88.4 R144, [R168+0x14800] ;  /* 0x01480000a890783b */ /* 0x000fe20000004200 */
[----:B------:R-:W-:-:S02]  /*3f90*/  ISETP.GE.AND P5, PT, R65, R203, PT ;  /* 0x000000cb4100720c */ /* 0x000fc40003fa6270 */
[C---:B------:R-:W-:Y:S01]  /*3fa0*/  ISETP.GT.AND P3, PT, R204.reuse, R13, PT ;  /* 0x0000000dcc00720c */ /* 0x040fe20003f64270 */
[----:B------:R-:W-:Y:S01]  /*3fb0*/  LDSM.16.MT88.4 R140, [R168+0x16800] ;  /* 0x01680000a88c783b */ /* 0x000fe20000004200 */
[----:B------:R-:W-:Y:S02]  /*3fc0*/  FSEL R9, R9, -INF , !P0 ;  /* 0xff80000009097808 */ /* 0x000fe40004000000 */
[----:B------:R-:W-:Y:S01]  /*3fd0*/  ISETP.GT.AND P0, PT, R204, R3, PT ;  /* 0x00000003cc00720c */ /* 0x000fe20003f04270 */
[----:B------:R-:W-:Y:S01]  /*3fe0*/  LDSM.16.MT88.4 R136, [R167+0x12800] ;  /* 0x01280000a788783b */ /* 0x000fe20000004200 */
[----:B------:R-:W-:Y:S02]  /*3ff0*/  FSEL R45, R44, -INF , !P5 ;  /* 0xff8000002c2d7808 */ /* 0x000fe40006800000 */
[----:B------:R-:W-:Y:S02]  /*4000*/  ISETP.GE.AND P5, PT, R19, R203, PT ;  /* 0x000000cb1300720c */ /* 0x000fe40003fa6270 */
[----:B------:R-:W-:-:S02]  /*4010*/  FSEL R32, R32, -INF , !P3 ;  /* 0xff80000020207808 */ /* 0x000fc40005800000 */
[-C--:B------:R-:W-:Y:S02]  /*4020*/  ISETP.GE.AND P3, PT, R3, R203.reuse, PT ;  /* 0x000000cb0300720c */ /* 0x080fe40003f66270 */
[----:B------:R-:W-:Y:S02]  /*4030*/  FSEL R33, R33, -INF , !P0 ;  /* 0xff80000021217808 */ /* 0x000fe40004000000 */
[----:B------:R-:W-:Y:S02]  /*4040*/  FSEL R17, R17, -INF , !P5 ;  /* 0xff80000011117808 */ /* 0x000fe40006800000 */
[----:B------:R-:W-:Y:S02]  /*4050*/  ISETP.GE.AND P5, PT, R23, R203, PT ;  /* 0x000000cb1700720c */ /* 0x000fe40003fa6270 */
[----:B------:R-:W-:Y:S02]  /*4060*/  ISETP.GT.AND P0, PT, R204, R55, PT ;  /* 0x00000037cc00720c */ /* 0x000fe40003f04270 */
[----:B------:R-:W-:-:S02]  /*4070*/  FSEL R211, R33, -INF , !P3 ;  /* 0xff80000021d37808 */ /* 0x000fc40005800000 */
[----:B------:R-:W-:Y:S02]  /*4080*/  ISETP.GT.AND P3, PT, R204, R57, PT ;  /* 0x00000039cc00720c */ /* 0x000fe40003f64270 */
[----:B------:R-:W-:Y:S02]  /*4090*/  FSEL R11, R11, -INF , !P5 ;  /* 0xff8000000b0b7808 */ /* 0x000fe40006800000 */
[----:B------:R-:W-:Y:S02]  /*40a0*/  FSEL R28, R28, -INF , !P0 ;  /* 0xff8000001c1c7808 */ /* 0x000fe40004000000 */
[-C--:B------:R-:W-:Y:S02]  /*40b0*/  ISETP.GE.AND P5, PT, R13, R203.reuse, PT ;  /* 0x000000cb0d00720c */ /* 0x080fe40003fa6270 */
[----:B------:R-:W-:Y:S02]  /*40c0*/  ISETP.GE.AND P0, PT, R57, R203, PT ;  /* 0x000000cb3900720c */ /* 0x000fe40003f06270 */
[----:B------:R-:W-:-:S02]  /*40d0*/  FSEL R29, R29, -INF , !P3 ;  /* 0xff8000001d1d7808 */ /* 0x000fc40005800000 */
[----:B------:R-:W-:Y:S02]  /*40e0*/  FSEL R217, R32, -INF , !P5 ;  /* 0xff80000020d97808 */ /* 0x000fe40006800000 */
[C---:B------:R-:W-:Y:S02]  /*40f0*/  ISETP.GT.AND P3, PT, R204.reuse, R41, PT ;  /* 0x00000029cc00720c */ /* 0x040fe40003f64270 */
[----:B------:R-:W-:Y:S02]  /*4100*/  FSEL R179, R29, -INF , !P0 ;  /* 0xff8000001db37808 */ /* 0x000fe40004000000 */
[----:B------:R-:W-:Y:S02]  /*4110*/  ISETP.GE.AND P5, PT, R55, R203, PT ;  /* 0x000000cb3700720c */ /* 0x000fe40003fa6270 */
[----:B------:R-:W-:Y:S02]  /*4120*/  ISETP.GT.AND P0, PT, R204, R37, PT ;  /* 0x00000025cc00720c */ /* 0x000fe40003f04270 */
[----:B------:R-:W-:-:S02]  /*4130*/  FSEL R24, R24, -INF , !P3 ;  /* 0xff80000018187808 */ /* 0x000fc40005800000 */
[----:B------:R-:W-:Y:S02]  /*4140*/  ISETP.GT.AND P1, PT, R134, R63, PT ;  /* 0x0000003f8600720c */ /* 0x000fe40003f24270 */
[C---:B------:R-:W-:Y:S01]  /*4150*/  ISETP.GE.AND P4, PT, R63.reuse, R202, PT ;  /* 0x000000ca3f00720c */ /* 0x040fe20003f86270 */
[----:B------:R-:W-:Y:S01]  /*4160*/  VIADD R63, R63, 0x39 ;  /* 0x000000393f3f7836 */ /* 0x000fe20000000000 */
[----:B------:R-:W-:Y:S02]  /*4170*/  FSEL R193, R28, -INF , !P5 ;  /* 0xff8000001cc17808 */ /* 0x000fe40006800000 */
[-C--:B------:R-:W-:Y:S02]  /*4180*/  ISETP.GE.AND P3, PT, R37, R203.reuse, PT ;  /* 0x000000cb2500720c */ /* 0x080fe40003f66270 */
[----:B------:R-:W-:Y:S02]  /*4190*/  FSEL R25, R25, -INF , !P0 ;  /* 0xff80000019197808 */ /* 0x000fe40004000000 */
[----:B------:R-:W-:-:S02]  /*41a0*/  ISETP.GE.AND P5, PT, R41, R203, PT ;  /* 0x000000cb2900720c */ /* 0x000fc40003fa6270 */
[----:B------:R-:W-:Y:S02]  /*41b0*/  ISETP.GT.AND P0, PT, R204, R59, PT ;  /* 0x0000003bcc00720c */ /* 0x000fe40003f04270 */
[----:B------:R-:W-:Y:S02]  /*41c0*/  FSEL R183, R25, -INF , !P3 ;  /* 0xff80000019b77808 */ /* 0x000fe40005800000 */
[----:B------:R-:W-:Y:S02]  /*41d0*/  FSEL R191, R24, -INF , !P5 ;  /* 0xff80000018bf7808 */ /* 0x000fe40006800000 */
[----:B------:R-:W-:Y:S02]  /*41e0*/  ISETP.GE.AND P3, PT, R59, R203, PT ;  /* 0x000000cb3b00720c */ /* 0x000fe40003f66270 */
[----:B------:R-:W-:Y:S02]  /*41f0*/  FSEL R72, R72, -INF , !P0 ;  /* 0xff80000048487808 */ /* 0x000fe40004000000 */
[----:B------:R-:W-:-:S02]  /*4200*/  ISETP.GT.AND P5, PT, R204, R63, PT ;  /* 0x0000003fcc00720c */ /* 0x000fc40003fa4270 */
[----:B------:R-:W-:Y:S02]  /*4210*/  ISETP.GT.AND P0, PT, R134, R67, PT ;  /* 0x000000438600720c */ /* 0x000fe40003f04270 */
[----:B------:R-:W-:Y:S02]  /*4220*/  FSEL R33, R50, -INF , !P1 ;  /* 0xff80000032217808 */ /* 0x000fe40004800000 */
[----:B------:R-:W-:Y:S02]  /*4230*/  FSEL R181, R72, -INF , !P3 ;  /* 0xff80000048b57808 */ /* 0x000fe40005800000 */
[----:B------:R-:W-:Y:S02]  /*4240*/  ISETP.GT.AND P1, PT, R134, R65, PT ;  /* 0x000000418600720c */ /* 0x000fe40003f24270 */
[----:B------:R-:W-:Y:S02]  /*4250*/  FSEL R73, R73, -INF , !P5 ;  /* 0xff80000049497808 */ /* 0x000fe40006800000 */
[----:B------:R-:W-:-:S02]  /*4260*/  ISETP.GE.AND P3, PT, R63, R203, PT ;  /* 0x000000cb3f00720c */ /* 0x000fc40003f66270 */
[----:B------:R-:W-:Y:S02]  /*4270*/  FSEL R29, R51, -INF , !P0 ;  /* 0xff800000331d7808 */ /* 0x000fe40004000000 */
[-C--:B------:R-:W-:Y:S02]  /*4280*/  ISETP.GE.AND P5, PT, R67, R202.reuse, PT ;  /* 0x000000ca4300720c */ /* 0x080fe40003fa6270 */
[----:B------:R-:W-:Y:S02]  /*4290*/  ISETP.GT.AND P0, PT, R134, R61, PT ;  /* 0x0000003d8600720c */ /* 0x000fe40003f04270 */
[----:B------:R-:W-:Y:S02]  /*42a0*/  FSEL R33, R33, -INF , !P4 ;  /* 0xff80000021217808 */ /* 0x000fe40006000000 */
[----:B------:R-:W-:Y:S02]  /*42b0*/  ISETP.GE.AND P4, PT, R65, R202, PT ;  /* 0x000000ca4100720c */ /* 0x000fe40003f86270 */
[----:B------:R-:W-:Y:S01]  /*42c0*/  FSEL R46, R46, -INF , !P1 ;  /* 0xff8000002e2e7808 */ /* 0x000fe20004800000 */
[----:B------:R-:W-:Y:S01]  /*42d0*/  LDSM.16.MT88.4 R64, [R164+0x14000] ;  /* 0x01400000a440783b */ /* 0x000fe20000004200 */
[----:B------:R-:W-:-:S02]  /*42e0*/  FSEL R177, R73, -INF , !P3 ;  /* 0xff80000049b17808 */ /* 0x000fc40005800000 */
[-C--:B------:R-:W-:Y:S02]  /*42f0*/  ISETP.GE.AND P3, PT, R61, R202.reuse, PT ;  /* 0x000000ca3d00720c */ /* 0x080fe40003f66270 */
[----:B------:R-:W-:Y:S02]  /*4300*/  FSEL R29, R29, -INF , !P5 ;  /* 0xff8000001d1d7808 */ /* 0x000fe40006800000 */
[----:B------:R-:W-:Y:S02]  /*4310*/  ISETP.GT.AND P1, PT, R134, R19, PT ;  /* 0x000000138600720c */ /* 0x000fe40003f24270 */
[----:B------:R-:W-:Y:S02]  /*4320*/  FSEL R47, R47, -INF , !P0 ;  /* 0xff8000002f2f7808 */ /* 0x000fe40004000000 */
[----:B------:R-:W-:Y:S02]  /*4330*/  ISETP.GE.AND P5, PT, R19, R202, PT ;  /* 0x000000ca1300720c */ /* 0x000fe40003fa6270 */
[----:B------:R-:W-:-:S02]  /*4340*/  FSEL R19, R46, -INF , !P4 ;  /* 0xff8000002e137808 */ /* 0x000fc40006000000 */
[----:B------:R-:W-:Y:S02]  /*4350*/  ISETP.GT.AND P0, PT, R134, R5, PT ;  /* 0x000000058600720c */ /* 0x000fe40003f04270 */
[-C--:B------:R-:W-:Y:S02]  /*4360*/  ISETP.GE.AND P4, PT, R5, R202.reuse, PT ;  /* 0x000000ca0500720c */ /* 0x080fe40003f86270 */
[----:B------:R-:W-:Y:S02]  /*4370*/  FSEL R25, R42, -INF , !P1 ;  /* 0xff8000002a197808 */ /* 0x000fe40004800000 */
[----:B------:R-:W-:Y:S02]  /*4380*/  FSEL R5, R47, -INF , !P3 ;  /* 0xff8000002f057808 */ /* 0x000fe40005800000 */
[----:B------:R-:W-:Y:S02]  /*4390*/  ISETP.GT.AND P1, PT, R134, R23, PT ;  /* 0x000000178600720c */ /* 0x000fe40003f24270 */
[----:B------:R-:W-:-:S02]  /*43a0*/  ISETP.GE.AND P3, PT, R23, R202, PT ;  /* 0x000000ca1700720c */ /* 0x000fc40003f66270 */
[----:B------:R-:W-:Y:S02]  /*43b0*/  FSEL R23, R43, -INF , !P0 ;  /* 0xff8000002b177808 */ /* 0x000fe40004000000 */
[----:B------:R-:W-:Y:S02]  /*43c0*/  FMNMX3.FTZ R4, R53, R49, R45, !PT ;  /* 0x0000003135047276 */ /* 0x000fe4000781002d */
[----:B------:R-:W-:Y:S02]  /*43d0*/  FSEL R25, R25, -INF , !P5 ;  /* 0xff80000019197808 */ /* 0x000fe40006800000 */
[----:B------:R-:W-:Y:S02]  /*43e0*/  ISETP.GT.AND P0, PT, R134, R21, PT ;  /* 0x000000158600720c */ /* 0x000fe40003f04270 */
[----:B------:R-:W-:Y:S02]  /*43f0*/  ISETP.GE.AND P5, PT, R21, R202, PT ;  /* 0x000000ca1500720c */ /* 0x000fe40003fa6270 */
[----:B------:R-:W-:-:S02]  /*4400*/  FSEL R21, R38, -INF , !P1 ;  /* 0xff80000026157808 */ /* 0x000fc40004800000 */
[----:B------:R-:W-:Y:S02]  /*4410*/  FSEL R23, R23, -INF , !P4 ;  /* 0xff80000017177808 */ /* 0x000fe40006000000 */
[----:B------:R-:W-:Y:S02]  /*4420*/  FMNMX3.FTZ R4, R4, R7, R17, !PT ;  /* 0x0000000704047276 */ /* 0x000fe40007810011 */
[C---:B------:R-:W-:Y:S02]  /*4430*/  ISETP.GT.AND P1, PT, R134.reuse, R13, PT ;  /* 0x0000000d8600720c */ /* 0x040fe40003f24270 */
[----:B------:R-:W-:Y:S02]  /*4440*/  ISETP.GE.AND P4, PT, R13, R202, PT ;  /* 0x000000ca0d00720c */ /* 0x000fe40003f86270 */
[----:B------:R-:W-:Y:S02]  /*4450*/  FSEL R13, R39, -INF , !P0 ;  /* 0xff800000270d7808 */ /* 0x000fe40004000000 */
[----:B------:R-:W-:-:S02]  /*4460*/  ISETP.GT.AND P0, PT, R134, R3, PT ;  /* 0x000000038600720c */ /* 0x000fc40003f04270 */
[----:B------:R-:W-:Y:S02]  /*4470*/  FMNMX3.FTZ R4, R4, R15, R11, !PT ;  /* 0x0000000f04047276 */ /* 0x000fe4000781000b */
[----:B------:R-:W-:Y:S02]  /*4480*/  FMNMX3.FTZ R6, R33, R29, R19, !PT ;  /* 0x0000001d21067276 */ /* 0x000fe40007810013 */
[----:B------:R-:W-:Y:S02]  /*4490*/  FSEL R21, R21, -INF , !P3 ;  /* 0xff80000015157808 */ /* 0x000fe40005800000 */
[----:B------:R-:W-:Y:S02]  /*44a0*/  ISETP.GE.AND P3, PT, R3, R202, PT ;  /* 0x000000ca0300720c */ /* 0x000fe40003f66270 */
[----:B------:R-:W-:Y:S02]  /*44b0*/  FSEL R34, R34, -INF , !P1 ;  /* 0xff80000022227808 */ /* 0x000fe40004800000 */
[----:B------:R-:W-:-:S02]  /*44c0*/  FSEL R35, R35, -INF , !P0 ;  /* 0xff80000023237808 */ /* 0x000fc40004000000 */
[----:B------:R-:W-:Y:S02]  /*44d0*/  ISETP.GT.AND P0, PT, R134, R57, PT ;  /* 0x000000398600720c */ /* 0x000fe40003f04270 */
[----:B------:R-:W-:Y:S02]  /*44e0*/  FMNMX3.FTZ R4, R4, R9, R217, !PT ;  /* 0x0000000904047276 */ /* 0x000fe400078100d9 */
[----:B------:R-:W-:Y:S02]  /*44f0*/  ISETP.GT.AND P1, PT, R134, R55, PT ;  /* 0x000000378600720c */ /* 0x000fe40003f24270 */
[----:B------:R-:W-:Y:S02]  /*4500*/  FMNMX3.FTZ R6, R6, R5, R25, !PT ;  /* 0x0000000506067276 */ /* 0x000fe40007810019 */
[----:B------:R-:W-:Y:S02]  /*4510*/  FSEL R201, R34, -INF , !P4 ;  /* 0xff80000022c97808 */ /* 0x000fe40006000000 */
[----:B------:R-:W-:-:S02]  /*4520*/  FSEL R195, R35, -INF , !P3 ;  /* 0xff80000023c37808 */ /* 0x000fc40005800000 */
[----:B------:R-:W-:Y:S02]  /*4530*/  FSEL R13, R13, -INF , !P5 ;  /* 0xff8000000d0d7808 */ /* 0x000fe40006800000 */
[-C--:B------:R-:W-:Y:S02]  /*4540*/  ISETP.GE.AND P4, PT, R57, R202.reuse, PT ;  /* 0x000000ca3900720c */ /* 0x080fe40003f86270 */
[----:B------:R-:W-:Y:S02]  /*4550*/  ISETP.GT.AND P3, PT, R134, R41, PT ;  /* 0x000000298600720c */ /* 0x000fe40003f64270 */
[----:B------:R-:W-:Y:S02]  /*4560*/  FSEL R31, R31, -INF , !P0 ;  /* 0xff8000001f1f7808 */ /* 0x000fe40004000000 */
[----:B------:R-:W-:Y:S02]  /*4570*/  FMNMX3.FTZ R4, R4, R211, R193, !PT ;  /* 0x000000d304047276 */ /* 0x000fe400078100c1 */
[----:B------:R-:W-:-:S02]  /*4580*/  ISETP.GE.AND P5, PT, R55, R202, PT ;  /* 0x000000ca3700720c */ /* 0x000fc40003fa6270 */
[----:B------:R-:W-:Y:S02]  /*4590*/  FSEL R30, R30, -INF , !P1 ;  /* 0xff8000001e1e7808 */ /* 0x000fe40004800000 */
[----:B------:R-:W-:Y:S02]  /*45a0*/  FMNMX3.FTZ R6, R6, R23, R21, !PT ;  /* 0x0000001706067276 */ /* 0x000fe40007810015 */
[----:B------:R-:W-:Y:S02]  /*45b0*/  ISETP.GE.AND P1, PT, R41, R202, PT ;  /* 0x000000ca2900720c */ /* 0x000fe40003f26270 */
[----:B------:R-:W-:Y:S01]  /*45c0*/  FSEL R197, R31, -INF , !P4 ;  /* 0xff8000001fc57808 */ /* 0x000fe20006000000 */
[----:B------:R-:W-:Y:S01]  /*45d0*/  LDSM.16.MT88.4 R40, [R167+0x14000] ;  /* 0x01400000a728783b */ /* 0x000fe20000004200 */
[----:B------:R-:W-:Y:S02]  /*45e0*/  FSEL R26, R26, -INF , !P3 ;  /* 0xff8000001a1a7808 */ /* 0x000fe40005800000 */
[----:B------:R-:W-:-:S02]  /*45f0*/  FMNMX3.FTZ R4, R4, R179, R191, !PT ;  /* 0x000000b304047276 */ /* 0x000fc400078100bf */
[----:B------:R-:W-:Y:S02]  /*4600*/  FSEL R199, R30, -INF , !P5 ;  /* 0xff8000001ec77808 */ /* 0x000fe40006800000 */
[C---:B------:R-:W-:Y:S02]  /*4610*/  ISETP.GT.AND P0, PT, R134.reuse, R37, PT ;  /* 0x000000258600720c */ /* 0x040fe40003f04270 */
[----:B------:R-:W-:Y:S02]  /*4620*/  ISETP.GT.AND P4, PT, R134, R59, PT ;  /* 0x0000003b8600720c */ /* 0x000fe40003f84270 */
[----:B------:R-:W-:Y:S02]  /*4630*/  FMNMX3.FTZ R6, R6, R13, R201, !PT ;  /* 0x0000000d06067276 */ /* 0x000fe400078100c9 */
[----:B------:R-:W-:Y:S02]  /*4640*/  FSEL R175, R26, -INF , !P1 ;  /* 0xff8000001aaf7808 */ /* 0x000fe40004800000 */
[----:B------:R-:W-:-:S02]  /*4650*/  FMNMX3.FTZ R8, R4, R183, R181, !PT ;  /* 0x000000b704087276 */ /* 0x000fc400078100b5 */
[-C--:B------:R-:W-:Y:S02]  /*4660*/  ISETP.GE.AND P5, PT, R37, R202.reuse, PT ;  /* 0x000000ca2500720c */ /* 0x080fe40003fa6270 */
[----:B------:R-:W-:Y:S02]  /*4670*/  ISETP.GE.AND P3, PT, R59, R202, PT ;  /* 0x000000ca3b00720c */ /* 0x000fe40003f66270 */
[----:B------:R-:W-:Y:S01]  /*4680*/  FSEL R27, R27, -INF , !P0 ;  /* 0xff8000001b1b7808 */ /* 0x000fe20004000000 */
[----:B------:R-:W-:Y:S01]  /*4690*/  LDSM.16.MT88.4 R56, [R165+0x14000] ;  /* 0x01400000a538783b */ /* 0x000fe20000004200 */
[----:B------:R-:W-:Y:S02]  /*46a0*/  ISETP.GT.AND P1, PT, R134, R63, PT ;  /* 0x0000003f8600720c */ /* 0x000fe40003f24270 */
[----:B------:R-:W-:Y:S02]  /*46b0*/  FSEL R74, R74, -INF , !P4 ;  /* 0xff8000004a4a7808 */ /* 0x000fe40006000000 */
[----:B------:R-:W-:-:S02]  /*46c0*/  FMNMX3.FTZ R4, R6, R195, R199, !PT ;  /* 0x000000c306047276 */ /* 0x000fc400078100c7 */
[----:B------:R-:W-:Y:S02]  /*46d0*/  ISETP.GE.AND P0, PT, R63, R202, PT ;  /* 0x000000ca3f00720c */ /* 0x000fe40003f06270 */
[----:B------:R-:W-:Y:S02]  /*46e0*/  FSEL R75, R75, -INF , !P1 ;  /* 0xff8000004b4b7808 */ /* 0x000fe40004800000 */
[----:B------:R-:W-:Y:S02]  /*46f0*/  FSEL R173, R27, -INF , !P5 ;  /* 0xff8000001bad7808 */ /* 0x000fe40006800000 */
[----:B------:R-:W-:Y:S02]  /*4700*/  FSEL R171, R74, -INF , !P3 ;  /* 0xff8000004aab7808 */ /* 0x000fe40005800000 */
[----:B------:R-:W-:Y:S02]  /*4710*/  FMNMX3.FTZ R4, R4, R197, R175, !PT ;  /* 0x000000c504047276 */ /* 0x000fe400078100af */
[----:B------:R-:W-:-:S02]  /*4720*/  FMNMX.FTZ R6, R177, R8, !PT ;  /* 0x00000008b1067209 */ /* 0x000fc40007810000 */
[----:B------:R-:W-:Y:S02]  /*4730*/  FSEL R169, R75, -INF , !P0 ;  /* 0xff8000004ba97808 */ /* 0x000fe40004000000 */
[----:B------:R-:W-:Y:S01]  /*4740*/  FMNMX3.FTZ R4, R4, R173, R171, !PT ;  /* 0x000000ad04047276 */ /* 0x000fe200078100ab */
[----:B------:R-:W1:Y:S03]  /*4750*/  SHFL.BFLY PT, R27, R6, 0x2, 0x1f ;  /* 0x0c401f00061b7f89 */ /* 0x000e6600000e0000 */
[----:B------:R-:W-:Y:S01]  /*4760*/  FMNMX.FTZ R31, R169, R4, !PT ;  /* 0x00000004a91f7209 */ /* 0x000fe20007810000 */
[----:B------:R-:W-:Y:S04]  /*4770*/  LDSM.16.MT88.4 R72, [R167+0x16000] ;  /* 0x01600000a748783b */ /* 0x000fe80000004200 */
[----:B------:R-:W2:Y:S01]  /*4780*/  SHFL.BFLY PT, R4, R31, 0x2, 0x1f ;  /* 0x0c401f001f047f89 */ /* 0x000ea200000e0000 */
[----:B-1----:R-:W-:-:S05]  /*4790*/  FMNMX.FTZ R27, R6, R27, !PT ;  /* 0x0000001b061b7209 */ /* 0x002fca0007810000 */
[----:B------:R-:W1:Y:S01]  /*47a0*/  SHFL.BFLY PT, R132, R27, 0x1, 0x1f ;  /* 0x0c201f001b847f89 */ /* 0x000e6200000e0000 */
[----:B--2---:R-:W-:-:S05]  /*47b0*/  FMNMX.FTZ R4, R31, R4, !PT ;  /* 0x000000041f047209 */ /* 0x004fca0007810000 */
[----:B------:R-:W2:Y:S01]  /*47c0*/  SHFL.BFLY PT, R3, R4, 0x1, 0x1f ;  /* 0x0c201f0004037f89 */ /* 0x000ea200000e0000 */
[----:B-1----:R-:W-:-:S04]  /*47d0*/  FMNMX.FTZ R132, R27, R132, !PT ;  /* 0x000000841b847209 */ /* 0x002fc80007810000 */
[C---:B------:R-:W-:Y:S01]  /*47e0*/  FSETP.NEU.FTZ.AND P0, PT, R132.reuse, -INF , PT ;  /* 0xff8000008400780b */ /* 0x040fe20003f1d000 */
[----:B----4-:R-:W-:Y:S01]  /*47f0*/  FMUL.FTZ R172, R132, UR4 ;  /* 0x0000000484ac7c20 */ /* 0x010fe20008410000 */
[----:B--2---:R-:W-:-:S04]  /*4800*/  FMNMX.FTZ R3, R4, R3, !PT ;  /* 0x0000000304037209 */ /* 0x004fc80007810000 */
[----:B------:R-:W-:Y:S02]  /*4810*/  FSEL R172, R172, RZ, P0 ;  /* 0x000000ffacac7208 */ /* 0x000fe40000000000 */
[C---:B------:R-:W-:Y:S01]  /*4820*/  FSETP.NEU.FTZ.AND P0, PT, R3.reuse, -INF , PT ;  /* 0xff8000000300780b */ /* 0x040fe20003f1d000 */
[----:B------:R-:W-:Y:S02]  /*4830*/  FMUL.FTZ R166, R3, UR4 ;  /* 0x0000000403a67c20 */ /* 0x000fe40008410000 */
        /* <DEDUP_REMOVED lines=13> */
[----:B------:R-:W4:Y:S01]  /*4910*/  MUFU.EX2 R163, R163 ;  /* 0x000000a300a37308 */ /* 0x000f220000000800 */
[----:B------:R-:W5:Y:S01]  /*4920*/  LDSM.16.MT88.4 R16, [R168+0x12800] ;  /* 0x01280000a810783b */ /* 0x000f620000004200 */
[--C-:B------:R-:W-:Y:S01]  /*4930*/  FFMA.FTZ R154, R15, UR4, -R172.reuse ;  /* 0x000000040f9a7c23 */ /* 0x100fe200080108ac */
[--C-:B------:R-:W-:Y:S01]  /*4940*/  FFMA.FTZ R151, R11, UR4, -R172.reuse ;  /* 0x000000040b977c23 */ /* 0x100fe200080108ac */
[----:B------:R-:W-:Y:S01]  /*4950*/  MUFU.EX2 R159, R159 ;  /* 0x0000009f009f7308 */ /* 0x000fe20000000800 */
[----:B------:R-:W-:Y:S01]  /*4960*/  FFMA.FTZ R150, R9, UR4, -R172 ;  /* 0x0000000409967c23 */ /* 0x000fe200080108ac */
[--C-:B------:R-:W-:Y:S01]  /*4970*/  FFMA.FTZ R153, R25, UR4, -R166.reuse ;  /* 0x0000000419997c23 */ /* 0x100fe200080108a6 */
[--C-:B------:R-:W-:Y:S01]  /*4980*/  FFMA.FTZ R152, R23, UR4, -R166.reuse ;  /* 0x0000000417987c23 */ /* 0x100fe200080108a6 */
[----:B------:R-:W3:Y:S01]  /*4990*/  MUFU.EX2 R158, R158 ;  /* 0x0000009e009e7308 */ /* 0x000ee20000000800 */
[--C-:B------:R-:W-:Y:S01]  /*49a0*/  FFMA.FTZ R149, R21, UR4, -R166.reuse ;  /* 0x0000000415957c23 */ /* 0x100fe200080108a6 */
[----:B------:R-:W-:Y:S01]  /*49b0*/  FFMA.FTZ R148, R13, UR4, -R166 ;  /* 0x000000040d947c23 */ /* 0x000fe200080108a6 */
[----:B------:R-:W-:Y:S01]  /*49c0*/  LDSM.16.MT88.4 R8, [R167+0x16800] ;  /* 0x01680000a708783b */ /* 0x000fe20000004200 */
[----:B------:R-:W-:Y:S01]  /*49d0*/  MUFU.EX2 R161, R161 ;  /* 0x000000a100a17308 */ /* 0x000fe20000000800 */
[--C-:B------:R-:W-:Y:S01]  /*49e0*/  FFMA.FTZ R170, R217, UR4, -R172.reuse ;  /* 0x00000004d9aa7c23 */ /* 0x100fe200080108ac */
[----:B----4-:R-:W-:Y:S01]  /*49f0*/  F2FP.BF16.F32.PACK_AB R96, R162, R163 ;  /* 0x000000a3a260723e */ /* 0x010fe200000010ff */
[----:B------:R-:W4:Y:S01]  /*4a00*/  LDSM.16.MT88.4 R12, [R165+0x12800] ;  /* 0x01280000a50c783b */ /* 0x000f220000004200 */
[----:B------:R-:W1:Y:S01]  /*4a10*/  MUFU.EX2 R160, R160 ;  /* 0x000000a000a07308 */ /* 0x000e620000000800 */
[----:B------:R-:W-:Y:S01]  /*4a20*/  FFMA.FTZ R174, R179, UR4, -R172 ;  /* 0x00000004b3ae7c23 */ /* 0x000fe200080108ac */
[--C-:B------:R-:W-:Y:S01]  /*4a30*/  FFMA.FTZ R178, R195, UR4, -R166.reuse ;  /* 0x00000004c3b27c23 */ /* 0x100fe200080108a6 */
        /* <DEDUP_REMOVED lines=10> */
[----:B------:R-:W-:Y:S01]  /*4ae0*/  FFMA.FTZ R201, R201, UR4, -R166 ;  /* 0x00000004c9c97c23 */ /* 0x000fe200080108a6 */
[----:B-1----:R-:W-:Y:S01]  /*4af0*/  F2FP.BF16.F32.PACK_AB R97, R160, R161 ;  /* 0x000000a1a061723e */ /* 0x002fe200000010ff */
[----:B------:R-:W-:Y:S01]  /*4b00*/  LDSM.16.MT88.4 R20, [R164+0x14800] ;  /* 0x01480000a414783b */ /* 0x000fe20000004200 */
[----:B------:R-:W1:Y:S01]  /*4b10*/  MUFU.EX2 R154, R154 ;  /* 0x0000009a009a7308 */ /* 0x000e620000000800 */
[----:B------:R-:W-:Y:S01]  /*4b20*/  FFMA.FTZ R219, R177, UR4, -R172 ;  /* 0x00000004b1db7c23 */ /* 0x000fe200080108ac */
[--C-:B------:R-:W-:Y:S01]  /*4b30*/  FFMA.FTZ R217, R169, UR4, -R166.reuse ;  /* 0x00000004a9d97c23 */ /* 0x100fe200080108a6 */
[----:B------:R-:W-:Y:S01]  /*4b40*/  FFMA.FTZ R171, R171, UR4, -R166 ;  /* 0x00000004abab7c23 */ /* 0x000fe200080108a6 */
[----:B------:R-:W-:Y:S01]  /*4b50*/  MUFU.EX2 R151, R151 ;  /* 0x0000009700977308 */ /* 0x000fe20000000800 */
[----:B------:R-:W-:Y:S01]  /*4b60*/  FADD.FTZ R162, R163, R162 ;  /* 0x000000a2a3a27221 */ /* 0x000fe20000010000 */
[----:B---3--:R-:W-:Y:S01]  /*4b70*/  F2FP.BF16.F32.PACK_AB R99, R156, R157 ;  /* 0x0000009d9c63723e */ /* 0x008fe200000010ff */
[----:B------:R-:W-:Y:S01]  /*4b80*/  FADD.FTZ R160, R161, R160 ;  /* 0x000000a0a1a07221 */ /* 0x000fe20000010000 */
[----:B------:R-:W-:Y:S01]  /*4b90*/  MUFU.EX2 R150, R150 ;  /* 0x0000009600967308 */ /* 0x000fe20000000800 */
[----:B------:R-:W-:-:S02]  /*4ba0*/  FADD.FTZ R159, R159, R162 ;  /* 0x000000a29f9f7221 */ /* 0x000fc40000010000 */
[----:B------:R-:W-:Y:S01]  /*4bb0*/  FADD.FTZ R157, R157, R160 ;  /* 0x000000a09d9d7221 */ /* 0x000fe20000010000 */
        /* <DEDUP_REMOVED lines=51> */
[C---:B----4-:R-:W-:Y:S08]  /*4ef0*/  HMMA.16816.F32.BF16 R112, R4.reuse, R12, R112 ;  /* 0x0000000c0470723c */ /* 0x050ff00000041870 */
        /* <DEDUP_REMOVED lines=10> */
[C---:B------:R-:W-:Y:S08]  /*4fa0*/  HMMA.16816.F32.BF16 R88, R4.reuse, R18, R88 ;  /* 0x000000120458723c */ /* 0x040ff00000041858 */
[C---:B------:R-:W-:Y:S01]  /*4fb0*/  HMMA.16816.F32.BF16 R48, R4.reuse, R146, R48 ;  /* 0x000000920430723c */ /* 0x040fe20000041830 */
[----:B------:R-:W-:Y:S04]  /*4fc0*/  LDSM.16.MT88.4 R144, [R168+0x15000] ;  /* 0x01500000a890783b */ /* 0x000fe80000004200 */
[----:B----4-:R-:W4:Y:S03]  /*4fd0*/  LDSM.16.MT88.4 R16, [R167+0x15000] ;  /* 0x01500000a710783b */ /* 0x010f260000004200 */
        /* <DEDUP_REMOVED lines=19> */
[----:B------:R-:W-:Y:S01]  /*5110*/  HMMA.16816.F32.BF16 R96, R4, R14, R96 ;  /* 0x0000000e0460723c */ /* 0x000fe20000041860 */
[----:B-1----:R-:W-:Y:S01]  /*5120*/  F2FP.BF16.F32.PACK_AB R4, R193, R170 ;  /* 0x000000aac104723e */ /* 0x002fe200000010ff */
[----:B------:R-:W1:Y:S01]  /*5130*/  LDSM.16.MT88.4 R12, [R167+0x17000] ;  /* 0x01700000a70c783b */ /* 0x000e620000004200 */
[----:B------:R-:W-:-:S02]  /*5140*/  F2FP.BF16.F32.PACK_AB R5, R178, R195 ;  /* 0x000000c3b205723e */ /* 0x000fc400000010ff */
[----:B-----5:R-:W-:Y:S02]  /*5150*/  F2FP.BF16.F32.PACK_AB R6, R174, R179 ;  /* 0x000000b3ae06723e */ /* 0x020fe400000010ff */
[----:B------:R-:W-:-:S07]  /*5160*/  F2FP.BF16.F32.PACK_AB R7, R197, R176 ;  /* 0x000000b0c507723e */ /* 0x000fce00000010ff */
[C---:B---3--:R-:W-:Y:S08]  /*5170*/  HMMA.16816.F32.BF16 R120, R4.reuse, R8, R120 ;  /* 0x000000080478723c */ /* 0x048ff00000041878 */
[C---:B------:R-:W-:Y:S01]  /*5180*/  HMMA.16816.F32.BF16 R116, R4.reuse, R10, R116 ;  /* 0x0000000a0474723c */ /* 0x040fe20000041874 */
[----:B------:R-:W2:Y:S07]  /*5190*/  LDSM.16.MT88.4 R8, [R165+0x17000] ;  /* 0x01700000a508783b */ /* 0x000eae0000004200 */
[C---:B----4-:R-:W-:Y:S08]  /*51a0*/  HMMA.16816.F32.BF16 R36, R4.reuse, R16, R36 ;  /* 0x000000100424723c */ /* 0x050ff00000041824 */
[C---:B------:R-:W-:Y:S01]  /*51b0*/  HMMA.16816.F32.BF16 R40, R4.reuse, R18, R40 ;  /* 0x000000120428723c */ /* 0x040fe20000041828 */
[----:B------:R-:W3:Y:S07]  /*51c0*/  LDSM.16.MT88.4 R16, [R164+0x17000] ;  /* 0x01700000a410783b */ /* 0x000eee0000004200 */
[----:B------:R-:W-:Y:S01]  /*51d0*/  HMMA.16816.F32.BF16 R44, R4, R144, R44 ;  /* 0x00000090042c723c */ /* 0x000fe2000004182c */
[--C-:B------:R-:W-:Y:S01]  /*51e0*/  FFMA.FTZ R144, R191, UR4, -R172.reuse ;  /* 0x00000004bf907c23 */ /* 0x100fe200080108ac */
[----:B------:R-:W-:-:S05]  /*51f0*/  FFMA.FTZ R145, R183, UR4, -R172 ;  /* 0x00000004b7917c23 */ /* 0x000fca00080108ac */
[----:B------:R-:W-:Y:S01]  /*5200*/  MUFU.EX2 R144, R144 ;  /* 0x0000009000907308 */ /* 0x000fe20000000800 */
[C---:B------:R-:W-:Y:S01]  /*5210*/  HMMA.16816.F32.BF16 R48, R4.reuse, R146, R48 ;  /* 0x000000920430723c */ /* 0x040fe20000041830 */
[----:B------:R-:W-:Y:S01]  /*5220*/  FFMA.FTZ R146, R181, UR4, -R172 ;  /* 0x00000004b5927c23 */ /* 0x000fe200080108ac */
[--C-:B------:R-:W-:Y:S01]  /*5230*/  FFMA.FTZ R147, R175, UR4, -R166.reuse ;  /* 0x00000004af937c23 */ /* 0x100fe200080108a6 */
[----:B------:R-:W-:Y:S01]  /*5240*/  FFMA.FTZ R172, R173, UR4, -R166 ;  /* 0x00000004adac7c23 */ /* 0x000fe200080108a6 */
[----:B------:R-:W4:Y:S04]  /*5250*/  MUFU.EX2 R145, R145 ;  /* 0x0000009100917308 */ /* 0x000f280000000800 */
[C---:B-1----:R-:W-:Y:S01]  /*5260*/  HMMA.16816.F32.BF16 R68, R4.reuse, R12, R68 ;  /* 0x0000000c0444723c */ /* 0x042fe20000041844 */
[----:B------:R-:W-:Y:S04]  /*5270*/  MUFU.EX2 R146, R146 ;  /* 0x0000009200927308 */ /* 0x000fe80000000800 */
[----:B------:R-:W-:Y:S03]  /*5280*/  MUFU.EX2 R147, R147 ;  /* 0x0000009300937308 */ /* 0x000fe60000000800 */
[C---:B--2---:R-:W-:Y:S01]  /*5290*/  HMMA.16816.F32.BF16 R84, R4.reuse, R8, R84 ;  /* 0x000000080454723c */ /* 0x044fe20000041854 */
[----:B------:R-:W1:Y:S04]  /*52a0*/  MUFU.EX2 R172, R172 ;  /* 0x000000ac00ac7308 */ /* 0x000e680000000800 */
[----:B------:R-:W2:Y:S03]  /*52b0*/  MUFU.EX2 R166, R171 ;  /* 0x000000ab00a67308 */ /* 0x000ea60000000800 */
[C---:B------:R-:W-:Y:S01]  /*52c0*/  HMMA.16816.F32.BF16 R88, R4.reuse, R10, R88 ;  /* 0x0000000a0458723c */ /* 0x040fe20000041858 */
[----:B------:R-:W5:Y:S07]  /*52d0*/  LDSM.16.MT88.4 R8, [R167+0x15800] ;  /* 0x01580000a708783b */ /* 0x000f6e0000004200 */
[C---:B------:R-:W-:Y:S01]  /*52e0*/  HMMA.16816.F32.BF16 R72, R4.reuse, R14, R72 ;  /* 0x0000000e0448723c */ /* 0x040fe20000041848 */
[----:B------:R-:W5:Y:S07]  /*52f0*/  LDSM.16.MT88.4 R12, [R168+0x13800] ;  /* 0x01380000a80c783b */ /* 0x000f6e0000004200 */
[C---:B---3--:R-:W-:Y:S08]  /*5300*/  HMMA.16816.F32.BF16 R92, R4.reuse, R16, R92 ;  /* 0x00000010045c723c */ /* 0x048ff0000004185c */
[C---:B------:R-:W-:Y:S01]  /*5310*/  HMMA.16816.F32.BF16 R96, R4.reuse, R18, R96 ;  /* 0x000000120460723c */ /* 0x040fe20000041860 */
[----:B------:R-:W3:Y:S07]  /*5320*/  LDSM.16.MT88.4 R16, [R165+0x17800] ;  /* 0x01780000a510783b */ /* 0x000eee0000004200 */
[C---:B------:R-:W-:Y:S08]  /*5330*/  HMMA.16816.F32.BF16 R76, R4.reuse, R140, R76 ;  /* 0x0000008c044c723c */ /* 0x040ff0000004184c */
        /* <DEDUP_REMOVED lines=16> */
[----:B----4-:R-:W-:Y:S01]  /*5440*/  F2FP.BF16.F32.PACK_AB R4, R145, R144 ;  /* 0x000000909104723e */ /* 0x010fe200000010ff */
[----:B------:R-:W-:Y:S01]  /*5450*/  LDSM.16.MT88.4 R20, [R165+0x15800] ;  /* 0x01580000a514783b */ /* 0x000fe20000004200 */
[----:B-1----:R-:W-:-:S02]  /*5460*/  F2FP.BF16.F32.PACK_AB R5, R172, R147 ;  /* 0x00000093ac05723e */ /* 0x002fc400000010ff */
[----:B------:R-:W-:Y:S02]  /*5470*/  F2FP.BF16.F32.PACK_AB R6, R219, R146 ;  /* 0x00000092db06723e */ /* 0x000fe400000010ff */
[----:B--2---:R-:W-:-:S07]  /*5480*/  F2FP.BF16.F32.PACK_AB R7, R217, R166 ;  /* 0x000000a6d907723e */ /* 0x004fce00000010ff */
[C---:B-----5:R-:W-:Y:S08]  /*5490*/  HMMA.16816.F32.BF16 R36, R4.reuse, R8, R36 ;  /* 0x000000080424723c */ /* 0x060ff00000041824 */
[C---:B------:R-:W-:Y:S01]  /*54a0*/  HMMA.16816.F32.BF16 R40, R4.reuse, R10, R40 ;  /* 0x0000000a0428723c */ /* 0x040fe20000041828 */
[----:B------:R-:W1:Y:S07]  /*54b0*/  LDSM.16.MT88.4 R8, [R164+0x15800] ;  /* 0x01580000a408783b */ /* 0x000e6e0000004200 */
[C---:B------:R-:W-:Y:S08]  /*54c0*/  HMMA.16816.F32.BF16 R120, R4.reuse, R12, R120 ;  /* 0x0000000c0478723c */ /* 0x040ff00000041878 */
[C---:B------:R-:W-:Y:S01]  /*54d0*/  HMMA.16816.F32.BF16 R116, R4.reuse, R14, R116 ;  /* 0x0000000e0474723c */ /* 0x040fe20000041874 */
[----:B------:R-:W2:Y:S07]  /*54e0*/  LDSM.16.MT88.4 R12, [R164+0x13800] ;  /* 0x01380000a40c783b */ /* 0x000eae0000004200 */
[C---:B---3--:R-:W-:Y:S08]  /*54f0*/  HMMA.16816.F32.BF16 R84, R4.reuse, R16, R84 ;  /* 0x000000100454723c */ /* 0x048ff00000041854 */
[C---:B------:R-:W-:Y:S01]  /*5500*/  HMMA.16816.F32.BF16 R88, R4.reuse, R18, R88 ;  /* 0x000000120458723c */ /* 0x040fe20000041858 */
[----:B------:R-:W3:Y:S07]  /*5510*/  LDSM.16.MT88.4 R16, [R164+0x17800] ;  /* 0x01780000a410783b */ /* 0x000eee0000004200 */
        /* <DEDUP_REMOVED lines=33> */
[C---:B------:R-:W-:Y:S08]  /*5730*/  HMMA.16816.F32.BF16 R64, R4.reuse, R10, R64 ;  /* 0x0000000a0440723c */ /* 0x040ff00000041840 */
[C---:B---3--:R-:W-:Y:S08]  /*5740*/  HMMA.16816.F32.BF16 R92, R4.reuse, R16, R92 ;  /* 0x00000010045c723c */ /* 0x048ff0000004185c */
[----:B------:R-:W-:Y:S01]  /*5750*/  HMMA.16816.F32.BF16 R96, R4, R18, R96 ;  /* 0x000000120460723c */ /* 0x000fe20000041860 */
[----:B------:R-:W-:-:S04]  /*5760*/  NOP ;  /* 0x0000000000007918 */ /* 0x000fc80000000000 */
[----:B------:R-:W-:-:S15]  /*5770*/  BRA.U !UP0, `(.L_x_458) ;  /* 0x0000006508fc7547 */ /* 0x000fde000b800000 */
[----:B------:R-:W-:Y:S01]  /*5780*/  UIADD3 UR7, UPT, UPT, UR20, -0x2, URZ ;  /* 0xfffffffe14077890 */ /* 0x000fe2000fffe0ff */
[----:B------:R-:W-:-:S04]  /*5790*/  DEPBAR.LE SB0, 0x0 ;  /* 0x000080000000791a */ /* 0x000fc80000000000 */
[----:B------:R-:W-:Y:S01]  /*57a0*/  UIMAD.WIDE.U32 UR16, UR7, UR8, URZ ;  /* 0x00000008071072a5 */ /* 0x000fe2000f8e00ff */
[----:B------:R-:W-:Y:S01]  /*57b0*/  IMAD.SHL.U32 R190, R187, 0x20, RZ ;  /* 0x00000020bbbe7824 */ /* 0x000fe200078e00ff */
[----:B------:R-:W1:Y:S01]  /*57c0*/  LDCU UR4, c[0x0][0x440] ;  /* 0x00008800ff0477ac */ /* 0x000e620008000800 */
[----:B------:R-:W-:Y:S01]  /*57d0*/  SHF.R.U32.HI R189, RZ, 0x1, R187 ;  /* 0x00000001ffbd7819 */ /* 0x000fe200000116bb */
[----:B------:R-:W-:Y:S01]  /*57e0*/  IMAD.MOV.U32 R186, RZ, RZ, 0x20 ;  /* 0x00000020ffba7424 */ /* 0x000fe200078e00ff */
[----:B------:R-:W-:Y:S01]  /*57f0*/  USHF.L.U32 UR12, UR16, 0x6, URZ ;  /* 0x00000006100c7899 */ /* 0x000fe200080006ff */
[----:B------:R-:W-:Y:S01]  /*5800*/  IMAD.U32 R14, RZ, RZ, UR16 ;  /* 0x00000010ff0e7e24 */ /* 0x000fe2000f8e00ff */
[----:B------:R-:W-:Y:S01]  /*5810*/  UIMAD UR7, UR7, UR9, UR17 ;  /* 0x00000009070772a4 */ /* 0x000fe2000f8e0211 */
[----:B------:R-:W-:Y:S01]  /*5820*/  LOP3.LUT R190, R190, 0x7c00, RZ, 0xc0, !PT ;  /* 0x00007c00bebe7812 */ /* 0x000fe200078ec0ff */
[----:B------:R-:W-:Y:S01]  /*5830*/  ULEA UR12, UP0, UR8, UR12, 0x5 ;  /* 0x0000000c080c7291 */ /* 0x000fe2000f8028ff */
[----:B------:R-:W-:Y:S01]  /*5840*/  LOP3.LUT R7, R189, 0x8, RZ, 0xc0, !PT ;  /* 0x00000008bd077812 */ /* 0x000fe200078ec0ff */
[----:B------:R-:W-:Y:S01]  /*5850*/  USHF.L.U64.HI UR6, UR16, 0x6, UR7 ;  /* 0x0000000610067899 */ /* 0x000fe20008010207 */
[-C--:B------:R-:W-:Y:S01]  /*5860*/  LEA R12, P1, R14, R206.reuse, 0x7 ;  /* 0x000000ce0e0c7211 */ /* 0x080fe200078238ff */
[----:B------:R-:W-:Y:S01]  /*5870*/  IMAD.U32 R6, RZ, RZ, UR7 ;  /* 0x00000007ff067e24 */ /* 0x000fe2000f8e00ff */
[----:B------:R-:W-:Y:S01]  /*5880*/  LOP3.LUT R8, R190, 0x200, R185, 0xf8, !PT ;  /* 0x00000200be087812 */ /* 0x000fe200078ef8b9 */
[----:B------:R-:W-:Y:S01]  /*5890*/  ULEA.HI.X UR6, UR8, UR6, UR9, 0x5, UP0 ;  /* 0x0000000608067291 */ /* 0x000fe200080f2c09 */
[----:B------:R-:W-:Y:S01]  /*58a0*/  IMAD.U32 R5, RZ, RZ, UR12 ;  /* 0x0000000cff057e24 */ /* 0x000fe2000f8e00ff */
[----:B------:R-:W-:Y:S01]  /*58b0*/  SEL R186, R186, 0xffffffe0, !P6 ;  /* 0xffffffe0baba7807 */ /* 0x000fe20007000000 */
[----:B------:R-:W-:Y:S01]  /*58c0*/  VIADD R193, R184, UR5 ;  /* 0x00000005b8c17c36 */ /* 0x000fe20008000000 */
[----:B-1----:R-:W-:Y:S01]  /*58d0*/  ISETP.GE.AND P3, PT, R188, UR4, PT ;  /* 0x00000004bc007c0c */ /* 0x002fe2000bf66270 */
[----:B------:R-:W-:Y:S01]  /*58e0*/  IMAD.U32 R15, RZ, RZ, UR17 ;  /* 0x00000011ff0f7e24 */ /* 0x000fe2000f8e00ff */
[----:B------:R-:W-:Y:S01]  /*58f0*/  BAR.SYNC.DEFER_BLOCKING 0x0 ;  /* 0x0000000000007b1d */ /* 0x000fe20000010000 */
[----:B------:R-:W-:Y:S01]  /*5900*/  IMAD.U32 R4, RZ, RZ, UR6 ;  /* 0x00000006ff047e24 */ /* 0x000fe2000f8e00ff */
[----:B------:R-:W-:Y:S01]  /*5910*/  LEA R10, P0, R5, R206, 0x1 ;  /* 0x000000ce050a7211 */ /* 0x000fe200078008ff */
[C---:B------:R-:W-:Y:S01]  /*5920*/  IMAD.IADD R194, R193.reuse, 0x1, R186 ;  /* 0x00000001c1c27824 */ /* 0x040fe200078e02ba */
[-C--:B------:R-:W-:Y:S01]  /*5930*/  LEA.HI.X R13, R14, R205.reuse, R6, 0x7, P1 ;  /* 0x000000cd0e0d7211 */ /* 0x080fe200008f3c06 */
[----:B------:R-:W-:Y:S01]  /*5940*/  IMAD.IADD R193, R193, 0x1, R192 ;  /* 0x00000001c1c17824 */ /* 0x000fe200078e02c0 */
[----:B------:R-:W-:Y:S01]  /*5950*/  ISETP.GE.AND P1, PT, R214, UR4, PT ;  /* 0x00000004d6007c0c */ /* 0x000fe2000bf26270 */
[----:B------:R-:W-:Y:S01]  /*5960*/  UIADD3 UR16, UPT, UPT, UR20, -0x2, URZ ;  /* 0xfffffffe14107890 */ /* 0x000fe2000fffe0ff */
[----:B------:R-:W-:-:S02]  /*5970*/  LEA.HI.X R11, R5, R205, R4, 0x1, P0 ;  /* 0x000000cd050b7211 */ /* 0x000fc400000f0c04 */
[----:B------:R-:W-:Y:S01]  /*5980*/  ISETP.GE.AND P0, PT, R213, UR4, PT ;  /* 0x00000004d5007c0c */ /* 0x000fe2000bf06270 */
[----:B------:R-:W-:Y:S01]  /*5990*/  UISETP.GT.U32.AND UP1, UPT, UR16, UR18, UPT ;  /* 0x000000121000728c */ /* 0x000fe2000bf24070 */
[----:B------:R-:W-:-:S04]  /*59a0*/  LOP3.LUT R7, R8, R0, R7, 0xf6, !PT ;  /* 0x0000000008077212 */ /* 0x000fc800078ef607 */
[----:B------:R-:W-:-:S05]  /*59b0*/  LEA R197, R7, UR5, 0x1 ;  /* 0x0000000507c57c11 */ /* 0x000fca000f8e08ff */
[--C-:B------:R-:W-:Y:S02]  /*59c0*/  IMAD.IADD R196, R186, 0x1, R197.reuse ;  /* 0x00000001bac47824 */ /* 0x100fe400078e02c5 */
[----:B------:R-:W-:Y:S01]  /*59d0*/  IMAD.IADD R195, R192, 0x1, R197 ;  /* 0x00000001c0c37824 */ /* 0x000fe200078e02c5 */
[----:B------:R-:W-:Y:S01]  /*59e0*/  @!PT LDS RZ, [RZ] ;  /* 0x00000000fffff984 */ /* 0x000fe20000000800 */
[----:B------:R-:W-:Y:S01]  /*59f0*/  @!PT LDS RZ, [RZ] ;  /* 0x00000000fffff984 */ /* 0x000fe20000000800 */
[----:B------:R-:W-:Y:S01]  /*5a00*/  @!PT LDS RZ, [RZ] ;  /* 0x00000000fffff984 */ /* 0x000fe20000000800 */
[----:B------:R-:W-:Y:S03]  /*5a10*/  @!P3 LDGSTS.E.BYPASS.LTC128B.128 [R209+0x12000], desc[UR24][R12.64] ;  /* 0x120000000cd1bfae */ /* 0x000fe6000b981a18 */
[C---:B------:R-:W-:Y:S01]  /*5a20*/  IMAD.IADD R191, R186.reuse, 0x1, R195 ;  /* 0x00000001babf7824 */ /* 0x040fe200078e02c3 */
[----:B------:R-:W-:Y:S01]  /*5a30*/  @P3 STS.128 [R209+0x12000], RZ ;  /* 0x012000ffd1003388 */ /* 0x000fe20000000c00 */
[----:B------:R-:W-:-:S03]  /*5a40*/  IMAD.IADD R186, R186, 0x1, R193 ;  /* 0x00000001baba7824 */ /* 0x000fc600078e02c1 */
[----:B------:R-:W-:Y:S01]  /*5a50*/  @!PT LDS RZ, [RZ] ;  /* 0x00000000fffff984 */ /* 0x000fe20000000800 */
[----:B------:R-:W-:Y:S01]  /*5a60*/  @!PT LDS RZ, [RZ] ;  /* 0x00000000fffff984 */ /* 0x000fe20000000800 */
[----:B------:R-:W-:Y:S01]  /*5a70*/  @!PT LDS RZ, [RZ] ;  /* 0x00000000fffff984 */ /* 0x000fe20000000800 */
[----:B------:R-:W-:Y:S04]  /*5a80*/  @!P1 LDGSTS.E.BYPASS.LTC128B.128 [R209+0x14000], desc[UR24][R12.64+0x80] ;  /* 0x140000800cd19fae */ /* 0x000fe8000b981a18 */
[----:B------:R-:W-:Y:S04]  /*5a90*/  @P1 STS.128 [R209+0x14000], RZ ;  /* 0x014000ffd1001388 */ /* 0x000fe80000000c00 */
        /* <DEDUP_REMOVED lines=18> */
[----:B------:R1:W-:Y:S04]  /*5bc0*/  @!P0 LDGSTS.E.BYPASS.LTC128B.128 [R209+0x17000], desc[UR24][R10.64+0x100] ;  /* 0x170001000ad18fae */ /* 0x0003e8000b981a18 */
[----:B------:R-:W-:Y:S04]  /*5bd0*/  @P0 STS.128 [R209+0x17000], RZ ;  /* 0x017000ffd1000388 */ /* 0x000fe80000000c00 */
[----:B------:R-:W-:Y:S04]  /*5be0*/  LDSM.16.M88.4 R172, [R197] ;  /* 0x00000000c5ac783b */ /* 0x000fe80000000200 */
[----:B------:R-:W2:Y:S04]  /*5bf0*/  LDSM.16.M88.4 R144, [R184+UR5+0xc000] ;  /* 0x00c00005b890783b */ /* 0x000ea80008000200 */
[----:B------:R-:W3:Y:S04]  /*5c00*/  LDSM.16.M88.4 R136, [R184+UR5+0xc800] ;  /* 0x00c80005b888783b */ /* 0x000ee80008000200 */
[----:B------:R-:W4:Y:S04]  /*5c10*/  LDSM.16.M88.4 R28, [R184+UR5+0xd000] ;  /* 0x00d00005b81c783b */ /* 0x000f280008000200 */
[----:B------:R-:W5:Y:S04]  /*5c20*/  LDSM.16.M88.4 R20, [R184+UR5+0xd800] ;  /* 0x00d80005b814783b */ /* 0x000f680008000200 */
[----:B-1----:R-:W-:Y:S04]  /*5c30*/  LDSM.16.M88.4 R8, [R196] ;  /* 0x00000000c408783b */ /* 0x002fe80000000200 */
[----:B------:R-:W1:Y:S04]  /*5c40*/  LDSM.16.M88.4 R16, [R194+0xc000] ;  /* 0x00c00000c210783b */ /* 0x000e680000000200 */
[----:B------:R-:W1:Y:S04]  /*5c50*/  LDSM.16.M88.4 R12, [R194+0xc800] ;  /* 0x00c80000c20c783b */ /* 0x000e680000000200 */
[----:B------:R-:W1:Y:S04]  /*5c60*/  LDSM.16.M88.4 R4, [R194+0xd000] ;  /* 0x00d00000c204783b */ /* 0x000e680000000200 */
[----:B------:R-:W1:Y:S04]  /*5c70*/  LDSM.16.M88.4 R164, [R194+0xd800] ;  /* 0x00d80000c2a4783b */ /* 0x000e680000000200 */
[----:B------:R-:W-:Y:S01]  /*5c80*/  LDSM.16.M88.4 R160, [R193+0xc000] ;  /* 0x00c00000c1a0783b */ /* 0x000fe20000000200 */
[C---:B--2---:R-:W-:Y:S03]  /*5c90*/  HMMA.16816.F32.BF16 R148, R172.reuse, R144, RZ ;  /* 0x00000090ac94723c */ /* 0x044fe600000418ff */
        /* <DEDUP_REMOVED lines=11> */
[C---:B-----5:R-:W-:Y:S08]  /*5d50*/  HMMA.16816.F32.BF16 R24, R172.reuse, R20, RZ ;  /* 0x00000014ac18723c */ /* 0x060ff000000418ff */
[----:B------:R-:W-:Y:S01]  /*5d60*/  HMMA.16816.F32.BF16 R172, R172, R22, RZ ;  /* 0x00000016acac723c */ /* 0x000fe200000418ff */
[----:B------:R-:W-:Y:S07]  /*5d70*/  LDSM.16.M88.4 R20, [R193+0xd800] ;  /* 0x00d80000c114783b */ /* 0x000fee0000000200 */
[C---:B-1----:R-:W-:Y:S08]  /*5d80*/  HMMA.16816.F32.BF16 R148, R8.reuse, R16, R148 ;  /* 0x000000100894723c */ /* 0x042ff00000041894 */
[C---:B------:R-:W-:Y:S01]  /*5d90*/  HMMA.16816.F32.BF16 R144, R8.reuse, R18, R144 ;  /* 0x000000120890723c */ /* 0x040fe20000041890 */
[----:B------:R-:W1:Y:S07]  /*5da0*/  LDSM.16.M88.4 R16, [R195] ;  /* 0x00000000c310783b */ /* 0x000e6e0000000200 */
[C---:B------:R-:W-:Y:S08]  /*5db0*/  HMMA.16816.F32.BF16 R140, R8.reuse, R12, R140 ;  /* 0x0000000c088c723c */ /* 0x040ff0000004188c */
[C---:B------:R-:W-:Y:S01]  /*5dc0*/  HMMA.16816.F32.BF16 R136, R8.reuse, R14, R136 ;  /* 0x0000000e0888723c */ /* 0x040fe20000041888 */
[----:B------:R-:W-:Y:S07]  /*5dd0*/  LDSM.16.M88.4 R12, [R186+0xc000] ;  /* 0x00c00000ba0c783b */ /* 0x000fee0000000200 */
[C---:B------:R-:W-:Y:S08]  /*5de0*/  HMMA.16816.F32.BF16 R32, R8.reuse, R4, R32 ;  /* 0x000000040820723c */ /* 0x040ff00000041820 */
[C---:B------:R-:W-:Y:S01]  /*5df0*/  HMMA.16816.F32.BF16 R28, R8.reuse, R6, R28 ;  /* 0x00000006081c723c */ /* 0x040fe2000004181c */
[----:B------:R-:W2:Y:S07]  /*5e00*/  LDSM.16.M88.4 R4, [R191] ;  /* 0x00000000bf04783b */ /* 0x000eae0000000200 */
[C---:B------:R-:W-:Y:S08]  /*5e10*/  HMMA.16816.F32.BF16 R24, R8.reuse, R164, R24 ;  /* 0x000000a40818723c */ /* 0x040ff00000041818 */
        /* <DEDUP_REMOVED lines=122> */
[----:B------:R-:W-:Y:S06]  /*65c0*/  BAR.SYNC.DEFER_BLOCKING 0x0 ;  /* 0x0000000000007b1d */ /* 0x000fec0000010000 */
[----:B------:R-:W-:-:S13]  /*65d0*/  BRA.U !UP1, `(.L_x_459) ;  /* 0x0000000109cc7547 */ /* 0x000fda000b800000 */
[----:B------:R-:W-:Y:S01]  /*65e0*/  UIADD3 UR5, UPT, UPT, UR20, -0x3, URZ ;  /* 0xfffffffd14057890 */ /* 0x000fe2000fffe0ff */
[----:B------:R-:W-:Y:S03]  /*65f0*/  BSSY.RECONVERGENT B0, `(.L_x_460) ;  /* 0x0000030000007945 */ /* 0x000fe60003800200 */
[----:B------:R-:W-:-:S04]  /*6600*/  UIMAD.WIDE.U32 UR12, UR5, UR10, URZ ;  /* 0x0000000a050c72a5 */ /* 0x000fc8000f8e00ff */
[----:B------:R-:W-:Y:S02]  /*6610*/  USHF.L.U32 UR6, UR12, 0x6, URZ ;  /* 0x000000060c067899 */ /* 0x000fe400080006ff */
[----:B------:R-:W-:Y:S01]  /*6620*/  UIMAD UR5, UR5, UR11, UR13 ;  /* 0x0000000b050572a4 */ /* 0x000fe2000f8e020d */
[----:B------:R-:W-:Y:S01]  /*6630*/  IMAD.U32 R8, RZ, RZ, UR12 ;  /* 0x0000000cff087e24 */ /* 0x000fe2000f8e00ff */
[----:B------:R-:W-:Y:S01]  /*6640*/  ULEA UR6, UP0, UR10, UR6, 0x5 ;  /* 0x000000060a067291 */ /* 0x000fe2000f8028ff */
[----:B------:R-:W-:Y:S01]  /*6650*/  IMAD.U32 R9, RZ, RZ, UR13 ;  /* 0x0000000dff097e24 */ /* 0x000fe2000f8e00ff */
[----:B------:R-:W-:Y:S02]  /*6660*/  USHF.L.U64.HI UR4, UR12, 0x6, UR5 ;  /* 0x000000060c047899 */ /* 0x000fe40008010205 */
[----:B------:R-:W-:Y:S01]  /*6670*/  IMAD.U32 R6, RZ, RZ, UR5 ;  /* 0x00000005ff067e24 */ /* 0x000fe2000f8e00ff */
[----:B------:R-:W-:Y:S01]  /*6680*/  LEA R12, P5, R8, R208, 0x7 ;  /* 0x000000d0080c7211 */ /* 0x000fe200078a38ff */
[----:B------:R-:W-:Y:S01]  /*6690*/  ULEA.HI.X UR4, UR10, UR4, UR11, 0x5, UP0 ;  /* 0x000000040a047291 */ /* 0x000fe200080f2c0b */
[----:B------:R-:W-:-:S02]  /*66a0*/  MOV R5, UR6 ;  /* 0x0000000600057c02 */ /* 0x000fc40008000f00 */
[-C--:B------:R-:W-:Y:S02]  /*66b0*/  LEA.HI.X R13, R8, R207.reuse, R6, 0x7, P5 ;  /* 0x000000cf080d7211 */ /* 0x080fe400028f3c06 */
[C---:B------:R-:W-:Y:S02]  /*66c0*/  LEA R10, P4, R5.reuse, R208, 0x1 ;  /* 0x000000d0050a7211 */ /* 0x040fe400078808ff */
[----:B------:R-:W-:Y:S01]  /*66d0*/  MOV R4, UR4 ;  /* 0x0000000400047c02 */ /* 0x000fe20008000f00 */
[----:B------:R-:W-:Y:S01]  /*66e0*/  @!PT LDS RZ, [RZ] ;  /* 0x00000000fffff984 */ /* 0x000fe20000000800 */
[----:B------:R-:W-:Y:S01]  /*66f0*/  @!PT LDS RZ, [RZ] ;  /* 0x00000000fffff984 */ /* 0x000fe20000000800 */
[----:B------:R-:W-:Y:S01]  /*6700*/  @!PT LDS RZ, [RZ] ;  /* 0x00000000fffff984 */ /* 0x000fe20000000800 */
[----:B------:R1:W-:Y:S03]  /*6710*/  @!P3 LDGSTS.E.BYPASS.LTC128B.128 [R209+0xc000], desc[UR24][R12.64] ;  /* 0x0c0000000cd1bfae */ /* 0x0003e6000b981a18 */
[----:B------:R-:W-:Y:S01]  /*6720*/  LEA.HI.X R11, R5, R207, R4, 0x1, P4 ;  /* 0x000000cf050b7211 */ /* 0x000fe200020f0c04 */
        /* <DEDUP_REMOVED lines=27> */
.L_x_461:
[----:B------:R2:W-:Y:S02]  /*68e0*/  STS.128 [R209+0x11000], RZ ;  /* 0x011000ffd1007388 */ /* 0x0005e40000000c00 */
.L_x_462:
[----:B------:R-:W-:Y:S05]  /*68f0*/  BSYNC.RECONVERGENT B0 ;  /* 0x0000000000007941 */ /* 0x000fea0003800200 */
.L_x_460:
[----:B------:R-:W0:Y:S02]  /*6900*/  LDGDEPBAR ;  /* 0x00000000000079af */ /* 0x000e240000000000 */
.L_x_459:
[----:B------:R-:W-:Y:S01]  /*6910*/  IMAD.U32 R4, RZ, RZ, UR20 ;  /* 0x00000014ff047e24 */ /* 0x000fe2000f8e00ff */
[----:B------:R-:W4:Y:S01]  /*6920*/  S2UR UR5, SR_CgaCtaId ;  /* 0x00000000000579c3 */ /* 0x000f220000008800 */
[----:B------:R-:W5:Y:S01]  /*6930*/  LDCU UR4, c[0x0][0x45c] ;  /* 0x00008b80ff0477ac */ /* 0x000f620008000800 */
[----:B------:R-:W-:Y:S01]  /*6940*/  SEL R133, R133, 0xffffffe0, !P6 ;  /* 0xffffffe085857807 */ /* 0x000fe20007000000 */
[----:B------:R-:W-:Y:S01]  /*6950*/  IMAD R135, R4, 0x40, R135 ;  /* 0x0000004004877824 */ /* 0x000fe200078e0287 */
[----:B------:R-:W-:-:S03]  /*6960*/  UMOV UR6, 0x400 ;  /* 0x0000040000067882 */ /* 0x000fc60000000000 */
[C---:B------:R-:W-:Y:S01]  /*6970*/  VIADD R7, R135.reuse, 0xffffff81 ;  /* 0xffffff8187077836 */ /* 0x040fe20000000000 */
[----:B------:R-:W-:-:S04]  /*6980*/  IADD3 R5, PT, PT, R135, -0x80, RZ ;  /* 0xffffff8087057810 */ /* 0x000fc80007ffe0ff */
[----:B------:R-:W-:Y:S02]  /*6990*/  ISETP.GT.AND P5, PT, R204, R5, PT ;  /* 0x00000005cc00720c */ /* 0x000fe40003fa4270 */
[C---:B------:R-:W-:Y:S02]  /*69a0*/  ISETP.GE.AND P4, PT, R5.reuse, R203, PT ;  /* 0x000000cb0500720c */ /* 0x040fe40003f86270 */
[----:B-1----:R-:W-:Y:S02]  /*69b0*/  FSEL R12, R148, -INF , !P5 ;  /* 0xff800000940c7808 */ /* 0x002fe40006800000 */
[----:B------:R-:W-:Y:S02]  /*69c0*/  ISETP.GT.AND P5, PT, R134, R5, PT ;  /* 0x000000058600720c */ /* 0x000fe40003fa4270 */
[----:B------:R-:W-:Y:S02]  /*69d0*/  FSEL R12, R12, -INF , !P4 ;  /* 0xff8000000c0c7808 */ /* 0x000fe40006000000 */
[----:B------:R-:W-:Y:S01]  /*69e0*/  ISETP.GE.AND P4, PT, R5, R202, PT ;  /* 0x000000ca0500720c */ /* 0x000fe20003f86270 */
[----:B------:R-:W-:Y:S01]  /*69f0*/  VIADD R5, R135, 0xffffff88 ;  /* 0xffffff8887057836 */ /* 0x000fe20000000000 */
[----:B---3--:R-:W-:Y:S01]  /*6a00*/  FSEL R10, R150, -INF , !P5 ;  /* 0xff800000960a7808 */ /* 0x008fe20006800000 */
[----:B----4-:R-:W-:Y:S01]  /*6a10*/  ULEA UR5, UR5, UR6, 0x18 ;  /* 0x0000000605057291 */ /* 0x010fe2000f8ec0ff */
[----:B------:R-:W-:-:S02]  /*6a20*/  ISETP.GT.AND P5, PT, R204, R7, PT ;  /* 0x00000007cc00720c */ /* 0x000fc40003fa4270 */
[----:B------:R-:W-:Y:S02]  /*6a30*/  FSEL R10, R10, -INF , !P4 ;  /* 0xff8000000a0a7808 */ /* 0x000fe40006000000 */
[----:B------:R-:W-:Y:S02]  /*6a40*/  ISETP.GE.AND P4, PT, R7, R203, PT ;  /* 0x000000cb0700720c */ /* 0x000fe40003f86270 */
[----:B------:R-:W-:Y:S02]  /*6a50*/  FSEL R18, R149, -INF , !P5 ;  /* 0xff80000095127808 */ /* 0x000fe40006800000 */
[----:B------:R-:W-:Y:S02]  /*6a60*/  ISETP.GT.AND P5, PT, R134, R7, PT ;  /* 0x000000078600720c */ /* 0x000fe40003fa4270 */
[----:B------:R-:W-:Y:S02]  /*6a70*/  FSEL R18, R18, -INF , !P4 ;  /* 0xff80000012127808 */ /* 0x000fe40006000000 */
[----:B------:R-:W-:-:S02]  /*6a80*/  ISETP.GE.AND P4, PT, R7, R202, PT ;  /* 0x000000ca0700720c */ /* 0x000fc40003f86270 */
[----:B------:R-:W-:Y:S02]  /*6a90*/  FSEL R4, R151, -INF , !P5 ;  /* 0xff80000097047808 */ /* 0x000fe40006800000 */
[----:B------:R-:W-:Y:S02]  /*6aa0*/  ISETP.GT.AND P5, PT, R204, R5, PT ;  /* 0x00000005cc00720c */ /* 0x000fe40003fa4270 */
[----:B------:R-:W-:Y:S02]  /*6ab0*/  FSEL R4, R4, -INF , !P4 ;  /* 0xff80000004047808 */ /* 0x000fe40006000000 */
[----:B------:R-:W-:Y:S02]  /*6ac0*/  ISETP.GE.AND P4, PT, R5, R203, PT ;  /* 0x000000cb0500720c */ /* 0x000fe40003f86270 */
[----:B------:R-:W-:Y:S02]  /*6ad0*/  FSEL R16, R144, -INF , !P5 ;  /* 0xff80000090107808 */ /* 0x000fe40006800000 */
[----:B------:R-:W-:-:S02]  /*6ae0*/  ISETP.GT.AND P5, PT, R134, R5, PT ;  /* 0x000000058600720c */ /* 0x000fc40003fa4270 */
[----:B------:R-:W-:Y:S02]  /*6af0*/  IADD3 R7, PT, PT, R135, -0x77, RZ ;  /* 0xffffff8987077810 */ /* 0x000fe40007ffe0ff */
[----:B------:R-:W-:Y:S02]  /*6b00*/  FSEL R16, R16, -INF , !P4 ;  /* 0xff80000010107808 */ /* 0x000fe40006000000 */
[----:B------:R-:W-:Y:S01]  /*6b10*/  ISETP.GE.AND P4, PT, R5, R202, PT ;  /* 0x000000ca0500720c */ /* 0x000fe20003f86270 */
[----:B------:R-:W-:Y:S01]  /*6b20*/  VIADD R5, R135, 0xffffff90 ;  /* 0xffffff9087057836 */ /* 0x000fe20000000000 */
[----:B------:R-:W-:Y:S02]  /*6b30*/  FSEL R6, R146, -INF , !P5 ;  /* 0xff80000092067808 */ /* 0x000fe40006800000 */
[----:B------:R-:W-:Y:S02]  /*6b40*/  ISETP.GT.AND P5, PT, R204, R7, PT ;  /* 0x00000007cc00720c */ /* 0x000fe40003fa4270 */
[----:B------:R-:W-:-:S02]  /*6b50*/  FSEL R6, R6, -INF , !P4 ;  /* 0xff80000006067808 */ /* 0x000fc40006000000 */
[----:B------:R-:W-:Y:S02]  /*6b60*/  ISETP.GE.AND P4, PT, R7, R203, PT ;  /* 0x000000cb0700720c */ /* 0x000fe40003f86270 */
[----:B------:R-:W-:Y:S02]  /*6b70*/  FSEL R14, R145, -INF , !P5 ;  /* 0xff800000910e7808 */ /* 0x000fe40006800000 */
[----:B------:R-:W-:Y:S02]  /*6b80*/  ISETP.GT.AND P5, PT, R134, R7, PT ;  /* 0x000000078600720c */ /* 0x000fe40003fa4270 */
[----:B------:R-:W-:Y:S02]  /*6b90*/  FSEL R14, R14, -INF , !P4 ;  /* 0xff8000000e0e7808 */ /* 0x000fe40006000000 */
[----:B------:R-:W-:Y:S01]  /*6ba0*/  ISETP.GE.AND P4, PT, R7, R202, PT ;  /* 0x000000ca0700720c */ /* 0x000fe20003f86270 */
[----:B------:R-:W-:Y:S01]  /*6bb0*/  VIADD R7, R135, 0xffffff91 ;  /* 0xffffff9187077836 */ /* 0x000fe20000000000 */
[----:B------:R-:W-:-:S02]  /*6bc0*/  FSEL R8, R147, -INF , !P5 ;  /* 0xff80000093087808 */ /* 0x000fc40006800000 */
[----:B------:R-:W-:Y:S02]  /*6bd0*/  ISETP.GT.AND P5, PT, R204, R5, PT ;  /* 0x00000005cc00720c */ /* 0x000fe40003fa4270 */
[----:B------:R-:W-:Y:S02]  /*6be0*/  FSEL R8, R8, -INF , !P4 ;  /* 0xff80000008087808 */ /* 0x000fe40006000000 */
[----:B------:R-:W-:Y:S02]  /*6bf0*/  ISETP.GE.AND P4, PT, R5, R203, PT ;  /* 0x000000cb0500720c */ /* 0x000fe40003f86270 */
[----:B------:R-:W-:Y:S02]  /*6c00*/  FSEL R140, R140, -INF , !P5 ;  /* 0xff8000008c8c7808 */ /* 0x000fe40006800000 */
[----:B------:R-:W-:Y:S02]  /*6c10*/  ISETP.GT.AND P5, PT, R134, R5, PT ;  /* 0x000000058600720c */ /* 0x000fe40003fa4270 */
[----:B------:R-:W-:-:S02]  /*6c20*/  FSEL R152, R140, -INF , !P4 ;  /* 0xff8000008c987808 */ /* 0x000fc40006000000 */
[----:B------:R-:W-:Y:S02]  /*6c30*/  ISETP.GE.AND P4, PT, R5, R202, PT ;  /* 0x000000ca0500720c */ /* 0x000fe40003f86270 */
[----:B------:R-:W-:Y:S02]  /*6c40*/  FSEL R142, R142, -INF , !P5 ;  /* 0xff8000008e8e7808 */ /* 0x000fe40006800000 */
[----:B------:R-:W-:Y:S02]  /*6c50*/  ISETP.GT.AND P5, PT, R204, R7, PT ;  /* 0x00000007cc00720c */ /* 0x000fe40003fa4270 */
[----:B------:R-:W-:Y:S02]  /*6c60*/  FSEL R146, R142, -INF , !P4 ;  /* 0xff8000008e927808 */ /* 0x000fe40006000000 */
[----:B------:R-:W-:Y:S02]  /*6c70*/  ISETP.GE.AND P4, PT, R7, R203, PT ;  /* 0x000000cb0700720c */ /* 0x000fe40003f86270 */
[----:B------:R-:W-:-:S02]  /*6c80*/  FSEL R141, R141, -INF , !P5 ;  /* 0xff8000008d8d7808 */ /* 0x000fc40006800000 */
[----:B------:R-:W-:Y:S02]  /*6c90*/  ISETP.GT.AND P5, PT, R134, R7, PT ;  /* 0x000000078600720c */ /* 0x000fe40003fa4270 */
[----:B------:R-:W-:Y:S02]  /*6ca0*/  IADD3 R5, PT, PT, R135, -0x68, RZ ;  /* 0xffffff9887057810 */ /* 0x000fe40007ffe0ff */
[----:B------:R-:W-:Y:S02]  /*6cb0*/  FSEL R154, R141, -INF , !P4 ;  /* 0xff8000008d9a7808 */ /* 0x000fe40006000000 */
[----:B------:R-:W-:Y:S01]  /*6cc0*/  ISETP.GE.AND P4, PT, R7, R202, PT ;  /* 0x000000ca0700720c */ /* 0x000fe20003f86270 */
[----:B------:R-:W-:Y:S01]  /*6cd0*/  VIADD R7, R135, 0xffffff99 ;  /* 0xffffff9987077836 */ /* 0x000fe20000000000 */
[----:B------:R-:W-:Y:S02]  /*6ce0*/  FSEL R143, R143, -INF , !P5 ;  /* 0xff8000008f8f7808 */ /* 0x000fe40006800000 */
[----:B------:R-:W-:-:S02]  /*6cf0*/  ISETP.GT.AND P5, PT, R204, R5, PT ;  /* 0x00000005cc00720c */ /* 0x000fc40003fa4270 */
[----:B------:R-:W-:Y:S02]  /*6d00*/  FSEL R144, R143, -INF , !P4 ;  /* 0xff8000008f907808 */ /* 0x000fe40006000000 */
[C---:B------:R-:W-:Y:S02]  /*6d10*/  ISETP.GE.AND P4, PT, R5.reuse, R203, PT ;  /* 0x000000cb0500720c */ /* 0x040fe40003f86270 */
        /* <DEDUP_REMOVED lines=51> */
[----:B------:R-:W-:Y:S02]  /*7050*/  FSEL R210, R31, -INF , !P4 ;  /* 0xff8000001fd27808 */ /* 0x000fe40006000000 */
[----:B------:R-:W-:Y:S02]  /*7060*/  ISETP.GE.AND P4, PT, R5, R203, PT ;  /* 0x000000cb0500720c */ /* 0x000fe40003f86270 */
[----:B------:R-:W-:Y:S02]  /*7070*/  FSEL R24, R24, -INF , !P5 ;  /* 0xff80000018187808 */ /* 0x000fe40006800000 */
[----:B------:R-:W-:Y:S02]  /*7080*/  ISETP.GT.AND P5, PT, R134, R5, PT ;  /* 0x000000058600720c */ /* 0x000fe40003fa4270 */
[----:B------:R-:W-:-:S02]  /*7090*/  IADD3 R7, PT, PT, R135, -0x4f, RZ ;  /* 0xffffffb187077810 */ /* 0x000fc40007ffe0ff */
[----:B------:R-:W-:Y:S02]  /*70a0*/  FSEL R178, R24, -INF , !P4 ;  /* 0xff80000018b27808 */ /* 0x000fe40006000000 */
[----:B------:R-:W-:Y:S01]  /*70b0*/  ISETP.GE.AND P4, PT, R5, R202, PT ;  /* 0x000000ca0500720c */ /* 0x000fe20003f86270 */
[----:B------:R-:W-:Y:S01]  /*70c0*/  VIADD R5, R135, 0xffffffb8 ;  /* 0xffffffb887057836 */ /* 0x000fe20000000000 */
        /* <DEDUP_REMOVED lines=9> */
[----:B------:R-:W-:-:S02]  /*7160*/  FMNMX3.FTZ R9, R3, R10, R4, !PT ;  /* 0x0000000a03097276 */ /* 0x000fc40007810004 */
[----:B------:R-:W-:Y:S02]  /*7170*/  IADD3 R135, PT, PT, R135, -0x47, RZ ;  /* 0xffffffb987877810 */ /* 0x000fe40007ffe0ff */
[C---:B------:R-:W-:Y:S02]  /*7180*/  ISETP.GT.AND P5, PT, R134.reuse, R5, PT ;  /* 0x000000058600720c */ /* 0x040fe40003fa4270 */
[----:B------:R-:W-:Y:S02]  /*7190*/  FSEL R176, R27, -INF , !P4 ;  /* 0xff8000001bb07808 */ /* 0x000fe40006000000 */
[----:B------:R-:W-:Y:S02]  /*71a0*/  FMNMX3.FTZ R9, R9, R6, R8, !PT ;  /* 0x0000000609097276 */ /* 0x000fe40007810008 */
[----:B------:R-:W-:Y:S02]  /*71b0*/  ISETP.GT.AND P4, PT, R134, R135, PT ;  /* 0x000000878600720c */ /* 0x000fe40003f84270 */
[----:B------:R-:W-:-:S02]  /*71c0*/  FMNMX3.FTZ R11, R132, R12, R18, !PT ;  /* 0x0000000c840b7276 */ /* 0x000fc40007810012 */
[----:B------:R-:W-:Y:S02]  /*71d0*/  FSEL R7, R174, -INF , !P5 ;  /* 0xff800000ae077808 */ /* 0x000fe40006800000 */
[----:B------:R-:W-:Y:S02]  /*71e0*/  FMNMX3.FTZ R9, R9, R146, R144, !PT ;  /* 0x0000009209097276 */ /* 0x000fe40007810090 */
[C---:B------:R-:W-:Y:S02]  /*71f0*/  ISETP.GT.AND P5, PT, R204.reuse, R5, PT ;  /* 0x00000005cc00720c */ /* 0x040fe40003fa4270 */
[----:B------:R-:W-:Y:S02]  /*7200*/  FSEL R168, R175, -INF , !P4 ;  /* 0xff800000afa87808 */ /* 0x000fe40006000000 */
[----:B------:R-:W-:Y:S02]  /*7210*/  ISETP.GT.AND P4, PT, R204, R135, PT ;  /* 0x00000087cc00720c */ /* 0x000fe40003f84270 */
[----:B------:R-:W-:-:S02]  /*7220*/  FMNMX3.FTZ R11, R11, R16, R14, !PT ;  /* 0x000000100b0b7276 */ /* 0x000fc4000781000e */
[----:B------:R-:W-:Y:S02]  /*7230*/  FMNMX3.FTZ R9, R9, R140, R142, !PT ;  /* 0x0000008c09097276 */ /* 0x000fe4000781008e */
[----:B------:R-:W-:Y:S02]  /*7240*/  FSEL R172, R172, -INF , !P5 ;  /* 0xff800000acac7808 */ /* 0x000fe40006800000 */
[-C--:B------:R-:W-:Y:S02]  /*7250*/  ISETP.GE.AND P5, PT, R5, R203.reuse, PT ;  /* 0x000000cb0500720c */ /* 0x080fe40003fa6270 */
[----:B------:R-:W-:Y:S02]  /*7260*/  FSEL R173, R173, -INF , !P4 ;  /* 0xff800000adad7808 */ /* 0x000fe40006000000 */
[----:B------:R-:W-:Y:S02]  /*7270*/  ISETP.GE.AND P4, PT, R135, R203, PT ;  /* 0x000000cb8700720c */ /* 0x000fe40003f86270 */
[----:B------:R-:W-:-:S02]  /*7280*/  FMNMX3.FTZ R11, R11, R152, R154, !PT ;  /* 0x000000980b0b7276 */ /* 0x000fc4000781009a */
[----:B------:R-:W-:Y:S02]  /*7290*/  FMNMX3.FTZ R9, R9, R216, R218, !PT ;  /* 0x000000d809097276 */ /* 0x000fe400078100da */
[----:B------:R-:W-:Y:S02]  /*72a0*/  FSEL R180, R172, -INF , !P5 ;  /* 0xff800000acb47808 */ /* 0x000fe40006800000 */
[----:B------:R-:W-:Y:S02]  /*72b0*/  FSEL R174, R173, -INF , !P4 ;  /* 0xff800000adae7808 */ /* 0x000fe40006000000 */
[----:B------:R-:W-:Y:S02]  /*72c0*/  ISETP.GE.AND P5, PT, R5, R202, PT ;  /* 0x000000ca0500720c */ /* 0x000fe40003fa6270 */
[----:B------:R-:W-:Y:S02]  /*72d0*/  FMNMX3.FTZ R11, R11, R150, R148, !PT ;  /* 0x000000960b0b7276 */ /* 0x000fe40007810094 */
[----:B------:R-:W-:-:S02]  /*72e0*/  ISETP.GE.AND P4, PT, R135, R202, PT ;  /* 0x000000ca8700720c */ /* 0x000fc40003f86270 */
[----:B------:R-:W-:Y:S02]  /*72f0*/  FMNMX3.FTZ R5, R9, R212, R210, !PT ;  /* 0x000000d409057276 */ /* 0x000fe400078100d2 */
[----:B------:R-:W-:Y:S02]  /*7300*/  FMNMX3.FTZ R11, R11, R224, R196, !PT ;  /* 0x000000e00b0b7276 */ /* 0x000fe400078100c4 */
[----:B------:R-:W-:Y:S02]  /*7310*/  FSEL R172, R7, -INF , !P5 ;  /* 0xff80000007ac7808 */ /* 0x000fe40006800000 */
[----:B------:R-:W-:Y:S02]  /*7320*/  FSEL R168, R168, -INF , !P4 ;  /* 0xff800000a8a87808 */ /* 0x000fe40006000000 */
[----:B------:R-:W-:Y:S02]  /*7330*/  FMNMX3.FTZ R5, R5, R170, R176, !PT ;  /* 0x000000aa05057276 */ /* 0x000fe400078100b0 */
[----:B------:R-:W-:-:S02]  /*7340*/  FMNMX3.FTZ R11, R11, R222, R220, !PT ;  /* 0x000000de0b0b7276 */ /* 0x000fc400078100dc */
[----:B------:R-:W-:Y:S02]  /*7350*/  FMNMX3.FTZ R22, R5, R172, R168, !PT ;  /* 0x000000ac05167276 */ /* 0x000fe400078100a8 */
[----:B------:R-:W-:Y:S02]  /*7360*/  FMNMX3.FTZ R11, R11, R178, R169, !PT ;  /* 0x000000b20b0b7276 */ /* 0x000fe400078100a9 */
[----:B------:R-:W-:Y:S01]  /*7370*/  LEA R166, R2, UR5, 0x1 ;  /* 0x0000000502a67c11 */ /* 0x000fe2000f8e08ff */
[----:B------:R-:W1:Y:S01]  /*7380*/  SHFL.BFLY PT, R5, R22, 0x2, 0x1f ;  /* 0x0c401f0016057f89 */ /* 0x000e6200000e0000 */
[----:B------:R-:W-:-:S03]  /*7390*/  FMNMX3.FTZ R9, R11, R180, R174, !PT ;  /* 0x000000b40b097276 */ /* 0x000fc600078100ae */
[----:B------:R-:W-:Y:S02]  /*73a0*/  IMAD.IADD R183, R133, 0x1, R166 ;  /* 0x0000000185b77824 */ /* 0x000fe400078e02a6 */
[----:B------:R-:W3:Y:S01]  /*73b0*/  SHFL.BFLY PT, R20, R9, 0x2, 0x1f ;  /* 0x0c401f0009147f89 */ /* 0x000ee200000e0000 */
[----:B------:R-:W-:Y:S01]  /*73c0*/  VIADD R165, R166, 0x12040 ;  /* 0x00012040a6a57836 */ /* 0x000fe20000000000 */
[----:B-1----:R-:W-:-:S05]  /*73d0*/  FMNMX.FTZ R5, R22, R5, !PT ;  /* 0x0000000516057209 */ /* 0x002fca0007810000 */
[----:B------:R-:W1:Y:S01]  /*73e0*/  SHFL.BFLY PT, R186, R5, 0x1, 0x1f ;  /* 0x0c201f0005ba7f89 */ /* 0x000e6200000e0000 */
[----:B---3--:R-:W-:-:S05]  /*73f0*/  FMNMX.FTZ R20, R9, R20, !PT ;  /* 0x0000001409147209 */ /* 0x008fca0007810000 */
[----:B------:R-:W3:Y:S01]  /*7400*/  SHFL.BFLY PT, R191, R20, 0x1, 0x1f ;  /* 0x0c201f0014bf7f89 */ /* 0x000ee200000e0000 */
[----:B-1----:R-:W-:-:S04]  /*7410*/  FMNMX.FTZ R186, R5, R186, !PT ;  /* 0x000000ba05ba7209 */ /* 0x002fc80007810000 */
[C---:B------:R-:W-:Y:S01]  /*7420*/  FSETP.NEU.FTZ.AND P4, PT, R186.reuse, -INF , PT ;  /* 0xff800000ba00780b */ /* 0x040fe20003f9d000 */
[----:B-----5:R-:W-:Y:S01]  /*7430*/  FMUL.FTZ R167, R186, UR4 ;  /* 0x00000004baa77c20 */ /* 0x020fe20008410000 */
[----:B---3--:R-:W-:Y:S02]  /*7440*/  FMNMX.FTZ R191, R20, R191, !PT ;  /* 0x000000bf14bf7209 */ /* 0x008fe40007810000 */
[----:B------:R-:W1:Y:S02]  /*7450*/  LDSM.16.MT88.4 R20, [R183+0x12000] ;  /* 0x01200000b714783b */ /* 0x000e640000004200 */
[----:B------:R-:W-:Y:S01]  /*7460*/  FSEL R167, R167, RZ, P4 ;  /* 0x000000ffa7a77208 */ /* 0x000fe20002000000 */
[C---:B------:R-:W-:Y:S01]  /*7470*/  FMUL.FTZ R171, R191.reuse, UR4 ;  /* 0x00000004bfab7c20 */ /* 0x040fe20008410000 */
[----:B------:R-:W-:-:S03]  /*7480*/  FSETP.NEU.FTZ.AND P5, PT, R191, -INF , PT ;  /* 0xff800000bf00780b */ /* 0x000fc60003fbd000 */
[--C-:B------:R-:W-:Y:S01]  /*7490*/  FFMA.FTZ R156, R4, UR4, -R167.reuse ;  /* 0x00000004049c7c23 */ /* 0x100fe200080108a7 */
[----:B------:R-:W-:Y:S01]  /*74a0*/  FSEL R5, R191, RZ, P5 ;  /* 0x000000ffbf057208 */ /* 0x000fe20002800000 */
[--C-:B------:R-:W-:Y:S01]  /*74b0*/  FFMA.FTZ R162, R10, UR4, -R167.reuse ;  /* 0x000000040aa27c23 */ /* 0x100fe200080108a7 */
[----:B------:R-:W-:Y:S01]  /*74c0*/  FSEL R4, R186, RZ, P4 ;  /* 0x000000ffba047208 */ /* 0x000fe20002000000 */
[----:B------:R-:W-:Y:S01]  /*74d0*/  FFMA.FTZ R160, R6, UR4, -R167 ;  /* 0x0000000406a07c23 */ /* 0x000fe200080108a7 */
[----:B------:R-:W-:Y:S01]  /*74e0*/  FSEL R171, R171, RZ, P5 ;  /* 0x000000ffabab7208 */ /* 0x000fe20002800000 */
[----:B------:R-:W-:Y:S01]  /*74f0*/  FADD.FTZ R5, R132, -R5 ;  /* 0x8000000584057221 */ /* 0x000fe20000010000 */
[----:B------:R-:W-:Y:S01]  /*7500*/  FFMA.FTZ R8, R8, UR4, -R167 ;  /* 0x0000000408087c23 */ /* 0x000fe200080108a7 */
[----:B------:R-:W-:Y:S01]  /*7510*/  FADD.FTZ R4, R3, -R4 ;  /* 0x8000000403047221 */ /* 0x000fe20000010000 */
[----:B------:R-:W-:Y:S01]  /*7520*/  MUFU.EX2 R162, R162 ;  /* 0x000000a200a27308 */ /* 0x000fe20000000800 */
[----:B------:R-:W-:Y:S01]  /*7530*/  FMUL.FTZ R163, R5, UR4 ;  /* 0x0000000405a37c20 */ /* 0x000fe20008410000 */
[--C-:B------:R-:W-:Y:S01]  /*7540*/  FFMA.FTZ R158, R16, UR4, -R171.reuse ;  /* 0x00000004109e7c23 */ /* 0x100fe200080108ab */
[----:B------:R-:W-:Y:S01]  /*7550*/  FMUL.FTZ R161, R4, UR4 ;  /* 0x0000000404a17c20 */ /* 0x000fe20008410000 */
[----:B------:R-:W-:Y:S01]  /*7560*/  IADD3 R16, PT, PT, R166, 0x12000, RZ ;  /* 0x00012000a6107810 */ /* 0x000fe20007ffe0ff */
[--C-:B------:R-:W-:Y:S01]  /*7570*/  FFMA.FTZ R164, R12, UR4, -R171.reuse ;  /* 0x000000040ca47c23 */ /* 0x100fe200080108ab */
[--C-:B------:R-:W-:Y:S01]  /*7580*/  FFMA.FTZ R159, R18, UR4, -R171.reuse ;  /* 0x00000004129f7c23 */ /* 0x100fe200080108ab */
[----:B------:R-:W3:Y:S01]  /*7590*/  MUFU.EX2 R163, R163 ;  /* 0x000000a300a37308 */ /* 0x000ee20000000800 */
[----:B------:R-:W-:Y:S01]  /*75a0*/  @P2 IADD3 R165, PT, PT, R16, -0x40, RZ ;  /* 0xffffffc010a52810 */ /* 0x000fe20007ffe0ff */
[--C-:B------:R-:W-:Y:S01]  /*75b0*/  FFMA.FTZ R157, R14, UR4, -R171.reuse ;  /* 0x000000040e9d7c23 */ /* 0x100fe200080108ab */
[----:B------:R-:W-:Y:S01]  /*75c0*/  FFMA.FTZ R175, R152, UR4, -R171 ;  /* 0x0000000498af7c23 */ /* 0x000fe200080108ab */
[----:B------:R-:W4:Y:S01]  /*75d0*/  MUFU.EX2 R161, R161 ;  /* 0x000000a100a17308 */ /* 0x000f220000000800 */
[----:B------:R-:W-:Y:S01]  /*75e0*/  LDSM.16.MT88.4 R12, [R166+0x12000] ;  /* 0x01200000a60c783b */ /* 0x000fe20000004200 */
[----:B------:R-:W-:-:S02]  /*75f0*/  IMAD.IADD R181, R133, 0x1, R165 ;  /* 0x0000000185b57824 */ /* 0x000fc400078e02a5 */
[--C-:B------:R-:W-:Y:S01]  /*7600*/  FFMA.FTZ R194, R154, UR4, -R171.reuse ;  /* 0x000000049ac27c23 */ /* 0x100fe200080108ab */
[----:B------:R-:W-:Y:S01]  /*7610*/  MUFU.EX2 R164, R164 ;  /* 0x000000a400a47308 */ /* 0x000fe20000000800 */
[----:B------:R-:W-:Y:S01]  /*7620*/  LDSM.16.MT88.4 R28, [R165] ;  /* 0x00000000a51c783b */ /* 0x000fe20000004200 */
[--C-:B------:R-:W-:Y:S01]  /*7630*/  FFMA.FTZ R182, R150, UR4, -R171.reuse ;  /* 0x0000000496b67c23 */ /* 0x100fe200080108ab */
[----:B------:R-:W-:Y:S01]  /*7640*/  FFMA.FTZ R173, R148, UR4, -R171 ;  /* 0x0000000494ad7c23 */ /* 0x000fe200080108ab */
[----:B------:R-:W5:Y:S01]  /*7650*/  MUFU.EX2 R159, R159 ;  /* 0x0000009f009f7308 */ /* 0x000f620000000800 */
[----:B------:R-:W-:Y:S01]  /*7660*/  LDSM.16.MT88.4 R132, [R183+0x16000] ;  /* 0x01600000b784783b */ /* 0x000fe20000004200 */
        /* <DEDUP_REMOVED lines=10> */
[----:B------:R-:W2:Y:S01]  /*7710*/  MUFU.EX2 R156, R156 ;  /* 0x0000009c009c7308 */ /* 0x000ea20000000800 */
[----:B------:R-:W-:Y:S01]  /*7720*/  FMUL.FTZ R19, R123, R161 ;  /* 0x000000a17b137220 */ /* 0x000fe20000410000 */
[----:B-----5:R-:W-:Y:S01]  /*7730*/  F2FP.BF16.F32.PACK_AB R4, R159, R164 ;  /* 0x000000a49f04723e */ /* 0x020fe200000010ff */
[-C--:B------:R-:W-:Y:S01]  /*7740*/  FMUL.FTZ R32, R104, R163.reuse ;  /* 0x000000a368207220 */ /* 0x080fe20000410000 */
[----:B------:R-:W-:Y:S01]  /*7750*/  MUFU.EX2 R160, R160 ;  /* 0x000000a000a07308 */ /* 0x000fe20000000800 */
[----:B------:R-:W-:Y:S01]  /*7760*/  FMUL.FTZ R33, R105, R163 ;  /* 0x000000a369217220 */ /* 0x000fe20000410000 */
[-C--:B------:R-:W-:Y:S01]  /*7770*/  FMUL.FTZ R34, R106, R161.reuse ;  /* 0x000000a16a227220 */ /* 0x080fe20000410000 */
[----:B------:R-:W-:Y:S01]  /*7780*/  FMUL.FTZ R35, R107, R161 ;  /* 0x000000a16b237220 */ /* 0x000fe20000410000 */
[----:B------:R-:W5:Y:S01]  /*7790*/  MUFU.EX2 R3, R8 ;  /* 0x0000000800037308 */ /* 0x000f620000000800 */
[----:B------:R-:W-:Y:S01]  /*77a0*/  LDSM.16.MT88.4 R104, [R183+0x14000] ;  /* 0x01400000b768783b */ /* 0x000fe20000004200 */
[----:B---3--:R-:W-:Y:S01]  /*77b0*/  F2FP.BF16.F32.PACK_AB R6, R157, R158 ;  /* 0x0000009e9d06723e */ /* 0x008fe200000010ff */
        /* <DEDUP_REMOVED lines=10> */
[----:B------:R-:W-:Y:S01]  /*7860*/  FMUL.FTZ R37, R37, R163 ;  /* 0x000000a325257220 */ /* 0x000fe20000410000 */
[----:B-----5:R-:W-:Y:S01]  /*7870*/  F2FP.BF16.F32.PACK_AB R7, R3, R160 ;  /* 0x000000a00307723e */ /* 0x020fe200000010ff */
        /* <DEDUP_REMOVED lines=11> */
[----:B------:R-:W-:Y:S01]  /*7930*/  LDSM.16.MT88.4 R120, [R165+0x2000] ;  /* 0x00200000a578783b */ /* 0x000fe20000004200 */
        /* <DEDUP_REMOVED lines=12> */
[----:B------:R-:W-:Y:S01]  /*7a00*/  LDSM.16.MT88.4 R76, [R183+0x12800] ;  /* 0x01280000b74c783b */ /* 0x000fe20000004200 */
[----:B------:R-:W-:Y:S01]  /*7a10*/  FMUL.FTZ R81, R81, R163 ;  /* 0x000000a351517220 */ /* 0x000fe20000410000 */
[-C--:B------:R-:W-:Y:S01]  /*7a20*/  FMUL.FTZ R82, R82, R161.reuse ;  /* 0x000000a152527220 */ /* 0x080fe20000410000 */
[----:B------:R-:W-:Y:S01]  /*7a30*/  FMUL.FTZ R83, R83, R161 ;  /* 0x000000a153537220 */ /* 0x000fe20000410000 */
[----:B------:R-:W-:Y:S01]  /*7a40*/  LDSM.16.MT88.4 R152, [R183+0x14800] ;  /* 0x01480000b798783b */ /* 0x000fe20000004200 */
        /* <DEDUP_REMOVED lines=11> */
[--C-:B------:R-:W-:Y:S01]  /*7b00*/  FFMA.FTZ R198, R146, UR4, -R167.reuse ;  /* 0x0000000492c67c23 */ /* 0x100fe200080108a7 */
[--C-:B------:R-:W-:Y:S01]  /*7b10*/  FFMA.FTZ R179, R144, UR4, -R167.reuse ;  /* 0x0000000490b37c23 */ /* 0x100fe200080108a7 */
[--C-:B------:R-:W-:Y:S01]  /*7b20*/  FFMA.FTZ R177, R140, UR4, -R167.reuse ;  /* 0x000000048cb17c23 */ /* 0x100fe200080108a7 */
[--C-:B------:R-:W-:Y:S01]  /*7b30*/  FFMA.FTZ R200, R142, UR4, -R167.reuse ;  /* 0x000000048ec87c23 */ /* 0x100fe200080108a7 */
[----:B------:R3:W-:Y:S01]  /*7b40*/  LDSM.16.MT88.4 R148, [R183+0x16800] ;  /* 0x01680000b794783b */ /* 0x0007e20000004200 */
[----:B------:R-:W-:Y:S01]  /*7b50*/  MUFU.EX2 R175, R175 ;  /* 0x000000af00af7308 */ /* 0x000fe20000000800 */
[C---:B------:R-:W-:Y:S01]  /*7b60*/  HMMA.16816.F32.BF16 R28, R4.reuse, R30, R108 ;  /* 0x0000001e041c723c */ /* 0x040fe2000004186c */
[--C-:B------:R-:W-:Y:S01]  /*7b70*/  FFMA.FTZ R210, R210, UR4, -R167.reuse ;  /* 0x00000004d2d27c23 */ /* 0x100fe200080108a7 */
[----:B------:R-:W4:Y:S01]  /*7b80*/  LDSM.16.MT88.4 R108, [R166+0x16000] ;  /* 0x01600000a66c783b */ /* 0x000f220000004200 */
[----:B------:R-:W5:Y:S01]  /*7b90*/  MUFU.EX2 R194, R194 ;  /* 0x000000c200c27308 */ /* 0x000f620000000800 */
[----:B------:R-:W-:Y:S01]  /*7ba0*/  FFMA.FTZ R218, R218, UR4, -R167 ;  /* 0x00000004dada7c23 */ /* 0x000fe200080108a7 */
[--C-:B------:R-:W-:Y:S01]  /*7bb0*/  FFMA.FTZ R178, R178, UR4, -R171.reuse ;  /* 0x00000004b2b27c23 */ /* 0x100fe200080108ab */
[----:B------:R-:W-:Y:S01]  /*7bc0*/  LDSM.16.MT88.4 R128, [R181+0x800] ;  /* 0x00080000b580783b */ /* 0x000fe20000004200 */
[----:B------:R-:W-:Y:S01]  /*7bd0*/  MUFU.EX2 R182, R182 ;  /* 0x000000b600b67308 */ /* 0x000fe20000000800 */
[C---:B------:R-:W-:Y:S01]  /*7be0*/  HMMA.16816.F32.BF16 R136, R4.reuse, R132, R136 ;  /* 0x000000840488723c */ /* 0x040fe20000041888 */
[----:B------:R-:W-:Y:S01]  /*7bf0*/  FFMA.FTZ R169, R169, UR4, -R171 ;  /* 0x00000004a9a97c23 */ /* 0x000fe200080108ab */
[----:B------:R-:W-:Y:S01]  /*7c00*/  LDSM.16.MT88.4 R140, [R165+0x800] ;  /* 0x00080000a58c783b */ /* 0x000fe20000004200 */
[----:B------:R-:W3:Y:S01]  /*7c10*/  MUFU.EX2 R173, R173 ;  /* 0x000000ad00ad7308 */ /* 0x000ee20000000800 */
[--C-:B------:R-:W-:Y:S01]  /*7c20*/  FFMA.FTZ R197, R176, UR4, -R167.reuse ;  /* 0x00000004b0c57c23 */ /* 0x100fe200080108a7 */
[--C-:B------:R-:W-:Y:S01]  /*7c30*/  FFMA.FTZ R168, R168, UR4, -R167.reuse ;  /* 0x00000004a8a87c23 */ /* 0x100fe200080108a7 */
[----:B------:R-:W-:Y:S01]  /*7c40*/  LDSM.16.MT88.4 R144, [R166+0x12800] ;  /* 0x01280000a690783b */ /* 0x000fe20000004200 */
[----:B------:R-:W-:Y:S01]  /*7c50*/  MUFU.EX2 R198, R198 ;  /* 0x000000c600c67308 */ /* 0x000fe20000000800 */
[C---:B-1----:R-:W-:Y:S01]  /*7c60*/  HMMA.16816.F32.BF16 R36, R4.reuse, R112, R36 ;  /* 0x000000700424723c */ /* 0x042fe20000041824 */
[-C--:B------:R-:W-:Y:S01]  /*7c70*/  FMUL.FTZ R112, R44, R163.reuse ;  /* 0x000000a32c707220 */ /* 0x080fe20000410000 */
[-C--:B------:R-:W-:Y:S01]  /*7c80*/  FMUL.FTZ R113, R45, R163.reuse ;  /* 0x000000a32d717220 */ /* 0x080fe20000410000 */
[-C--:B------:R-:W-:Y:S01]  /*7c90*/  FMUL.FTZ R44, R52, R163.reuse ;  /* 0x000000a3342c7220 */ /* 0x080fe20000410000 */
[-C--:B------:R-:W-:Y:S01]  /*7ca0*/  FMUL.FTZ R45, R53, R163.reuse ;  /* 0x000000a3352d7220 */ /* 0x080fe20000410000 */
[-C--:B------:R-:W-:Y:S01]  /*7cb0*/  FMUL.FTZ R52, R60, R163.reuse ;  /* 0x000000a33c347220 */ /* 0x080fe20000410000 */
[-C--:B------:R-:W-:Y:S01]  /*7cc0*/  FMUL.FTZ R53, R61, R163.reuse ;  /* 0x000000a33d357220 */ /* 0x080fe20000410000 */
[----:B------:R-:W-:Y:S01]  /*7cd0*/  FMUL.FTZ R60, R68, R163 ;  /* 0x000000a3443c7220 */ /* 0x000fe20000410000 */
[C---:B------:R-:W-:Y:S01]  /*7ce0*/  HMMA.16816.F32.BF16 R40, R4.reuse, R114, R40 ;  /* 0x000000720428723c */ /* 0x040fe20000041828 */
[-C--:B------:R-:W-:Y:S01]  /*7cf0*/  FMUL.FTZ R114, R46, R161.reuse ;  /* 0x000000a12e727220 */ /* 0x080fe20000410000 */
[-C--:B------:R-:W-:Y:S01]  /*7d00*/  FMUL.FTZ R115, R47, R161.reuse ;  /* 0x000000a12f737220 */ /* 0x080fe20000410000 */
[-C--:B------:R-:W-:Y:S01]  /*7d10*/  FMUL.FTZ R46, R54, R161.reuse ;  /* 0x000000a1362e7220 */ /* 0x080fe20000410000 */
[-C--:B------:R-:W-:Y:S01]  /*7d20*/  FMUL.FTZ R47, R55, R161.reuse ;  /* 0x000000a1372f7220 */ /* 0x080fe20000410000 */
[-C--:B------:R-:W-:Y:S01]  /*7d30*/  FMUL.FTZ R54, R62, R161.reuse ;  /* 0x000000a13e367220 */ /* 0x080fe20000410000 */
[----:B------:R-:W-:Y:S01]  /*7d40*/  FMUL.FTZ R55, R63, R161 ;  /* 0x000000a13f377220 */ /* 0x000fe20000410000 */
        /* <DEDUP_REMOVED lines=23> */
[C---:B--2---:R-:W-:Y:S01]  /*7ec0*/  HMMA.16816.F32.BF16 R52, R4.reuse, R116, R52 ;  /* 0x000000740434723c */ /* 0x044fe20000041834 */
[-C--:B------:R-:W-:Y:S01]  /*7ed0*/  FMUL.FTZ R72, R88, R163.reuse ;  /* 0x000000a358487220 */ /* 0x080fe20000410000 */
[----:B------:R-:W-:Y:S01]  /*7ee0*/  FMUL.FTZ R73, R89, R163 ;  /* 0x000000a359497220 */ /* 0x000fe20000410000 */
[-C--:B------:R-:W-:Y:S01]  /*7ef0*/  FMUL.FTZ R74, R90, R161.reuse ;  /* 0x000000a15a4a7220 */ /* 0x080fe20000410000 */
[-C--:B------:R-:W-:Y:S01]  /*7f00*/  FMUL.FTZ R75, R91, R161.reuse ;  /* 0x000000a15b4b7220 */ /* 0x080fe20000410000 */
[-C--:B------:R-:W-:Y:S01]  /*7f10*/  FMUL.FTZ R86, R98, R161.reuse ;  /* 0x000000a162567220 */ /* 0x080fe20000410000 */
[----:B------:R-:W-:Y:S01]  /*7f20*/  FMUL.FTZ R87, R99, R161 ;  /* 0x000000a163577220 */ /* 0x000fe20000410000 */
[----:B------:R-:W1:Y:S01]  /*7f30*/  MUFU.EX2 R179, R179 ;  /* 0x000000b300b37308 */ /* 0x000e620000000800 */
[C---:B------:R-:W-:Y:S01]  /*7f40*/  HMMA.16816.F32.BF16 R56, R4.reuse, R118, R56 ;  /* 0x000000760438723c */ /* 0x040fe20000041838 */
[----:B------:R-:W2:Y:S01]  /*7f50*/  LDSM.16.MT88.4 R116, [R165+0x4000] ;  /* 0x00400000a574783b */ /* 0x000ea20000004200 */
[----:B-----5:R-:W-:Y:S01]  /*7f60*/  F2FP.BF16.F32.PACK_AB R88, R194, R175 ;  /* 0x000000afc258723e */ /* 0x020fe200000010ff */
[----:B------:R-:W-:Y:S01]  /*7f70*/  MUFU.EX2 R177, R177 ;  /* 0x000000b100b17308 */ /* 0x000fe20000000800 */
[----:B---3--:R-:W-:Y:S01]  /*7f80*/  F2FP.BF16.F32.PACK_AB R90, R173, R182 ;  /* 0x000000b6ad5a723e */ /* 0x008fe200000010ff */
[----:B------:R-:W-:Y:S01]  /*7f90*/  FFMA.FTZ R183, R212, UR4, -R167 ;  /* 0x00000004d4b77c23 */ /* 0x000fe200080108a7 */
[----:B------:R-:W-:Y:S01]  /*7fa0*/  FFMA.FTZ R180, R180, UR4, -R171 ;  /* 0x00000004b4b47c23 */ /* 0x000fe200080108ab */
[----:B------:R-:W3:Y:S01]  /*7fb0*/  MUFU.EX2 R200, R200 ;  /* 0x000000c800c87308 */ /* 0x000ee20000000800 */
[----:B----4-:R-:W-:Y:S01]  /*7fc0*/  HMMA.16816.F32.BF16 R60, R4, R108, R60 ;  /* 0x0000006c043c723c */ /* 0x010fe2000004183c */
[----:B------:R-:W-:Y:S01]  /*7fd0*/  FFMA.FTZ R172, R172, UR4, -R167 ;  /* 0x00000004acac7c23 */ /* 0x000fe200080108a7 */
[----:B------:R-:W-:Y:S01]  /*7fe0*/  FFMA.FTZ R164, R219, R163, R164 ;  /* 0x000000a3dba47223 */ /* 0x000fe200000100a4 */
[----:B------:R-:W-:Y:S01]  /*7ff0*/  MUFU.EX2 R212, R218 ;  /* 0x000000da00d47308 */ /* 0x000fe20000000800 */
[----:B-1----:R-:W-:-:S02]  /*8000*/  F2FP.BF16.F32.PACK_AB R89, R179, R198 ;  /* 0x000000c6b359723e */ /* 0x002fc400000010ff */
[----:B------:R-:W-:Y:S01]  /*8010*/  FADD.FTZ R159, R159, R164 ;  /* 0x000000a49f9f7221 */ /* 0x000fe20000010000 */
[----:B------:R-:W-:Y:S01]  /*8020*/  MUFU.EX2 R183, R183 ;  /* 0x000000b700b77308 */ /* 0x000fe20000000800 */
[C---:B------:R-:W-:Y:S01]  /*8030*/  HMMA.16816.F32.BF16 R64, R4.reuse, R110, R64 ;  /* 0x0000006e0440723c */ /* 0x040fe20000041840 */
[----:B------:R-:W1:Y:S01]  /*8040*/  LDSM.16.MT88.4 R108, [R181+0x4000] ;  /* 0x00400000b56c783b */ /* 0x000e620000004200 */
[----:B------:R-:W-:Y:S01]  /*8050*/  FADD.FTZ R158, R158, R159 ;  /* 0x0000009f9e9e7221 */ /* 0x000fe20000010000 */
[----:B------:R-:W-:Y:S01]  /*8060*/  MUFU.EX2 R210, R210 ;  /* 0x000000d200d27308 */ /* 0x000fe20000000800 */
[----:B---3--:R-:W-:Y:S02]  /*8070*/  F2FP.BF16.F32.PACK_AB R91, R200, R177 ;  /* 0x000000b1c85b723e */ /* 0x008fe400000010ff */
[----:B------:R-:W-:Y:S01]  /*8080*/  FADD.FTZ R158, R157, R158 ;  /* 0x0000009e9d9e7221 */ /* 0x000fe20000010000 */
[----:B------:R-:W-:Y:S01]  /*8090*/  MUFU.EX2 R178, R178 ;  /* 0x000000b200b27308 */ /* 0x000fe20000000800 */
[C---:B------:R-:W-:Y:S01]  /*80a0*/  HMMA.16816.F32.BF16 R132, R4.reuse, R134, R80 ;  /* 0x000000860484723c */ /* 0x040fe20000041850 */
[-C--:B------:R-:W-:Y:S01]  /*80b0*/  FMUL.FTZ R80, R92, R163.reuse ;  /* 0x000000a35c507220 */ /* 0x080fe20000410000 */
[----:B------:R-:W-:Y:S01]  /*80c0*/  FMUL.FTZ R81, R93, R163 ;  /* 0x000000a35d517220 */ /* 0x000fe20000410000 */
[-C--:B------:R-:W-:Y:S01]  /*80d0*/  FMUL.FTZ R82, R94, R161.reuse ;  /* 0x000000a15e527220 */ /* 0x080fe20000410000 */
[-C--:B------:R-:W-:Y:S01]  /*80e0*/  FMUL.FTZ R83, R95, R161.reuse ;  /* 0x000000a15f537220 */ /* 0x080fe20000410000 */
[----:B------:R-:W-:Y:S01]  /*80f0*/  MUFU.EX2 R169, R169 ;  /* 0x000000a900a97308 */ /* 0x000fe20000000800 */
[----:B------:R-:W-:Y:S01]  /*8100*/  FFMA.FTZ R161, R217, R161, R162 ;  /* 0x000000a1d9a17223 */ /* 0x000fe200000100a2 */
[----:B------:R-:W-:Y:S01]  /*8110*/  FADD.FTZ R175, R175, R158 ;  /* 0x0000009eafaf7221 */ /* 0x000fe20000010000 */
[----:B------:R-:W-:Y:S01]  /*8120*/  HMMA.16816.F32.BF16 R8, R4, R12, R8 ;  /* 0x0000000c0408723c */ /* 0x000fe20000041808 */
[----:B------:R-:W-:Y:S01]  /*8130*/  MUFU.EX2 R197, R197 ;  /* 0x000000c500c57308 */ /* 0x000fe20000000800 */
[----:B------:R-:W-:Y:S01]  /*8140*/  FADD.FTZ R161, R156, R161 ;  /* 0x000000a19ca17221 */ /* 0x000fe20000010000 */
[----:B------:R-:W-:-:S02]  /*8150*/  FADD.FTZ R175, R194, R175 ;  /* 0x000000afc2af7221 */ /* 0x000fc40000010000 */
[----:B------:R-:W-:Y:S01]  /*8160*/  MUFU.EX2 R168, R168 ;  /* 0x000000a800a87308 */ /* 0x000fe20000000800 */
[----:B------:R-:W-:Y:S01]  /*8170*/  FADD.FTZ R160, R160, R161 ;  /* 0x000000a1a0a07221 */ /* 0x000fe20000010000 */
[----:B------:R-:W-:Y:S01]  /*8180*/  FADD.FTZ R182, R182, R175 ;  /* 0x000000afb6b67221 */ /* 0x000fe20000010000 */
[----:B------:R-:W-:Y:S01]  /*8190*/  HMMA.16816.F32.BF16 R12, R4, R14, R124 ;  /* 0x0000000e040c723c */ /* 0x000fe2000004187c */
[----:B------:R-:W-:Y:S01]  /*81a0*/  LDSM.16.MT88.4 R124, [R166+0x14800] ;  /* 0x01480000a67c783b */ /* 0x000fe20000004200 */
[----:B------:R-:W-:Y:S01]  /*81b0*/  FADD.FTZ R3, R3, R160 ;  /* 0x000000a003037221 */ /* 0x000fe20000010000 */
[----:B------:R-:W-:-:S03]  /*81c0*/  FADD.FTZ R182, R173, R182 ;  /* 0x000000b6adb67221 */ /* 0x000fc60000010000 */
[----:B------:R-:W-:Y:S01]  /*81d0*/  FADD.FTZ R198, R198, R3 ;  /* 0x00000003c6c67221 */ /* 0x000fe20000010000 */
[----:B------:R-:W-:Y:S01]  /*81e0*/  IMAD.MOV.U32 R3, RZ, RZ, R186 ;  /* 0x000000ffff037224 */ /* 0x000fe200078e00ba */
[----:B--2---:R-:W-:Y:S02]  /*81f0*/  HMMA.16816.F32.BF16 R68, R4, R116, R68 ;  /* 0x000000740444723c */ /* 0x004fe40000041844 */
[----:B------:R-:W-:-:S04]  /*8200*/  FADD.FTZ R198, R179, R198 ;  /* 0x000000c6b3c67221 */ /* 0x000fc80000010000 */
[----:B------:R-:W-:Y:S02]  /*8210*/  FADD.FTZ R177, R177, R198 ;  /* 0x000000c6b1b17221 */ /* 0x000fe40000010000 */
[----:B------:R-:W-:Y:S01]  /*8220*/  HMMA.16816.F32.BF16 R72, R4, R118, R72 ;  /* 0x000000760448723c */ /* 0x000fe20000041848 */
[----:B------:R-:W2:Y:S01]  /*8230*/  LDSM.16.MT88.4 R116, [R165+0x2800] ;  /* 0x00280000a574783b */ /* 0x000ea20000004200 */
[----:B------:R-:W-:-:S06]  /*8240*/  FADD.FTZ R200, R200, R177 ;  /* 0x000000b1c8c87221 */ /* 0x000fcc0000010000 */
[C---:B-1----:R-:W-:Y:S08]  /*8250*/  HMMA.16816.F32.BF16 R80, R4.reuse, R108, R80 ;  /* 0x0000006c0450723c */ /* 0x042ff00000041850 */
[C---:B------:R-:W-:Y:S01]  /*8260*/  HMMA.16816.F32.BF16 R84, R4.reuse, R110, R84 ;  /* 0x0000006e0454723c */ /* 0x040fe20000041854 */
[----:B------:R-:W1:Y:S07]  /*8270*/  LDSM.16.MT88.4 R108, [R181+0x2800] ;  /* 0x00280000b56c783b */ /* 0x000e6e0000004200 */
[C---:B------:R-:W-:Y:S08]  /*8280*/  HMMA.16816.F32.BF16 R44, R4.reuse, R120, R44 ;  /* 0x00000078042c723c */ /* 0x040ff0000004182c */
[----:B------:R-:W-:Y:S01]  /*8290*/  HMMA.16816.F32.BF16 R48, R4, R122, R48 ;  /* 0x0000007a0430723c */ /* 0x000fe20000041830 */
[----:B------:R-:W3:Y:S07]  /*82a0*/  LDSM.16.MT88.4 R120, [R166+0x16800] ;  /* 0x01680000a678783b */ /* 0x000eee0000004200 */
[C---:B------:R-:W-:Y:S08]  /*82b0*/  HMMA.16816.F32.BF16 R92, R88.reuse, R76, R16 ;  /* 0x0000004c585c723c */ /* 0x040ff00000041810 */
[C---:B------:R-:W-:Y:S08]  /*82c0*/  HMMA.16816.F32.BF16 R96, R88.reuse, R78, R20 ;  /* 0x0000004e5860723c */ /* 0x040ff00000041814 */
[----:B------:R-:W-:Y:S01]  /*82d0*/  HMMA.16816.F32.BF16 R76, R88, R152, R112 ;  /* 0x00000098584c723c */ /* 0x000fe20000041870 */
[--C-:B------:R-:W-:Y:S01]  /*82e0*/  FFMA.FTZ R152, R196, UR4, -R171.reuse ;  /* 0x00000004c4987c23 */ /* 0x100fe200080108ab */
[----:B------:R-:W-:Y:S01]  /*82f0*/  MOV R196, 0x20 ;  /* 0x0000002000c47802 */ /* 0x000fe20000000f00 */
[----:B------:R4:W-:Y:S01]  /*8300*/  LDSM.16.MT88.4 R112, [R181+0x4800] ;  /* 0x00480000b570783b */ /* 0x0009e20000004200 */
[----:B------:R-:W-:-:S02]  /*8310*/  FFMA.FTZ R153, R224, UR4, -R171 ;  /* 0x00000004e0997c23 */ /* 0x000fc400080108ab */
[----:B------:R-:W-:Y:S01]  /*8320*/  SEL R193, R196, 0xffffffe0, !P6 ;  /* 0xffffffe0c4c17807 */ /* 0x000fe20007000000 */
[----:B------:R-:W-:Y:S01]  /*8330*/  MUFU.EX2 R152, R152 ;  /* 0x0000009800987308 */ /* 0x000fe20000000800 */
[C---:B------:R-:W-:Y:S01]  /*8340*/  HMMA.16816.F32.BF16 R20, R88.reuse, R154, R104 ;  /* 0x0000009a5814723c */ /* 0x040fe20000041868 */
[----:B------:R-:W5:Y:S01]  /*8350*/  LDSM.16.MT88.4 R104, [R165+0x4800] ;  /* 0x00480000a568783b */ /* 0x000f620000004200 */
[--C-:B------:R-:W-:Y:S01]  /*8360*/  FFMA.FTZ R155, R222, UR4, -R171.reuse ;  /* 0x00000004de9b7c23 */ /* 0x100fe200080108ab */
[C---:B------:R-:W-:Y:S01]  /*8370*/  IMAD.IADD R195, R193.reuse, 0x1, R166 ;  /* 0x00000001c1c37824 */ /* 0x040fe200078e02a6 */
[----:B------:R-:W-:Y:S01]  /*8380*/  IADD3 R193, PT, PT, R193, R165, RZ ;  /* 0x000000a5c1c17210 */ /* 0x000fe20007ffe0ff */
[----:B------:R-:W-:Y:S01]  /*8390*/  FFMA.FTZ R154, R220, UR4, -R171 ;  /* 0x00000004dc9a7c23 */ /* 0x000fe200080108ab */
[----:B------:R-:W5:Y:S02]  /*83a0*/  MUFU.EX2 R153, R153 ;  /* 0x0000009900997308 */ /* 0x000f640000000800 */
[C---:B------:R-:W-:Y:S01]  /*83b0*/  HMMA.16816.F32.BF16 R16, R88.reuse, R148, R136 ;  /* 0x000000945810723c */ /* 0x040fe20000041888 */
[----:B------:R-:W-:Y:S01]  /*83c0*/  LDSM.16.MT88.4 R136, [R195+0x17000] ;  /* 0x01700000c388783b */ /* 0x000fe20000004200 */
[----:B------:R-:W-:Y:S04]  /*83d0*/  MUFU.EX2 R155, R155 ;  /* 0x0000009b009b7308 */ /* 0x000fe80000000800 */
[----:B------:R-:W-:Y:S02]  /*83e0*/  MUFU.EX2 R154, R154 ;  /* 0x0000009a009a7308 */ /* 0x000fe40000000800 */
[----:B------:R-:W-:Y:S01]  /*83f0*/  HMMA.16816.F32.BF16 R4, R88, R150, R132 ;  /* 0x000000965804723c */ /* 0x000fe20000041884 */
[----:B------:R-:W-:Y:S01]  /*8400*/  LDSM.16.MT88.4 R148, [R193+0x1000] ;  /* 0x00100000c194783b */ /* 0x000fe20000004200 */
[----:B----4-:R-:W-:-:S03]  /*8410*/  FFMA.FTZ R181, R216, UR4, -R167 ;  /* 0x00000004d8b57c23 */ /* 0x010fc600080108a7 */
[----:B------:R-:W-:Y:S03]  /*8420*/  LDSM.16.MT88.4 R132, [R166+0x17000] ;  /* 0x01700000a684783b */ /* 0x000fe60000004200 */
[C---:B------:R-:W-:Y:S01]  /*8430*/  HMMA.16816.F32.BF16 R32, R88.reuse, R128, R32 ;  /* 0x000000805820723c */ /* 0x040fe20000041820 */
[----:B------:R-:W4:Y:S07]  /*8440*/  MUFU.EX2 R181, R181 ;  /* 0x000000b500b57308 */ /* 0x000f2e0000000800 */
[C---:B------:R-:W-:Y:S01]  /*8450*/  HMMA.16816.F32.BF16 R100, R88.reuse, R130, R100 ;  /* 0x000000825864723c */ /* 0x040fe20000041864 */
[----:B------:R-:W4:Y:S07]  /*8460*/  LDSM.16.MT88.4 R128, [R166+0x13000] ;  /* 0x01300000a680783b */ /* 0x000f2e0000004200 */
[C---:B--2---:R-:W-:Y:S08]  /*8470*/  HMMA.16816.F32.BF16 R44, R88.reuse, R116, R44 ;  /* 0x00000074582c723c */ /* 0x044ff0000004182c */
[C---:B------:R-:W-:Y:S08]  /*8480*/  HMMA.16816.F32.BF16 R48, R88.reuse, R118, R48 ;  /* 0x000000765830723c */ /* 0x040ff00000041830 */
[C---:B------:R-:W-:Y:S08]  /*8490*/  HMMA.16816.F32.BF16 R24, R88.reuse, R140, R24 ;  /* 0x0000008c5818723c */ /* 0x040ff00000041818 */
[C---:B------:R-:W-:Y:S01]  /*84a0*/  HMMA.16816.F32.BF16 R28, R88.reuse, R142, R28 ;  /* 0x0000008e581c723c */ /* 0x040fe2000004181c */
[----:B------:R-:W-:Y:S07]  /*84b0*/  LDSM.16.MT88.4 R140, [R195+0x15000] ;  /* 0x01500000c38c783b */ /* 0x000fee0000004200 */
[C---:B------:R-:W-:Y:S08]  /*84c0*/  HMMA.16816.F32.BF16 R36, R88.reuse, R124, R36 ;  /* 0x0000007c5824723c */ /* 0x040ff00000041824 */
[C---:B------:R-:W-:Y:S01]  /*84d0*/  HMMA.16816.F32.BF16 R40, R88.reuse, R126, R40 ;  /* 0x0000007e5828723c */ /* 0x040fe20000041828 */
[----:B------:R-:W2:Y:S07]  /*84e0*/  LDSM.16.MT88.4 R124, [R195+0x13000] ;  /* 0x01300000c37c783b */ /* 0x000eae0000004200 */
[C---:B-1----:R-:W-:Y:S08]  /*84f0*/  HMMA.16816.F32.BF16 R116, R88.reuse, R108, R52 ;  /* 0x0000006c5874723c */ /* 0x042ff00000041834 */
[C---:B------:R-:W-:Y:S01]  /*8500*/  HMMA.16816.F32.BF16 R56, R88.reuse, R110, R56 ;  /* 0x0000006e5838723c */ /* 0x040fe20000041838 */
[----:B------:R-:W1:Y:S07]  /*8510*/  LDSM.16.MT88.4 R108, [R165+0x1000] ;  /* 0x00100000a56c783b */ /* 0x000e6e0000004200 */
[C---:B---3--:R-:W-:Y:S01]  /*8520*/  HMMA.16816.F32.BF16 R52, R88.reuse, R120, R60 ;  /* 0x000000785834723c */ /* 0x048fe2000004183c */
[----:B------:R-:W3:Y:S07]  /*8530*/  LDSM.16.MT88.4 R60, [R165+0x3000] ;  /* 0x00300000a53c783b */ /* 0x000eee0000004200 */
[C---:B------:R-:W-:Y:S01]  /*8540*/  HMMA.16816.F32.BF16 R120, R88.reuse, R122, R64 ;  /* 0x0000007a5878723c */ /* 0x040fe20000041840 */
[----:B------:R-:W3:Y:S07]  /*8550*/  LDSM.16.MT88.4 R64, [R193+0x3000] ;  /* 0x00300000c140783b */ /* 0x000eee0000004200 */
[C---:B------:R-:W-:Y:S08]  /*8560*/  HMMA.16816.F32.BF16 R8, R88.reuse, R144, R8 ;  /* 0x000000905808723c */ /* 0x040ff00000041808 */
[C---:B------:R-:W-:Y:S01]  /*8570*/  HMMA.16816.F32.BF16 R12, R88.reuse, R146, R12 ;  /* 0x00000092580c723c */ /* 0x040fe2000004180c */
[----:B------:R-:W3:Y:S07]  /*8580*/  LDSM.16.MT88.4 R144, [R166+0x15000] ;  /* 0x01500000a690783b */ /* 0x000eee0000004200 */
[C---:B-----5:R-:W-:Y:S08]  /*8590*/  HMMA.16816.F32.BF16 R68, R88.reuse, R104, R68 ;  /* 0x000000685844723c */ /* 0x060ff00000041844 */
[C---:B------:R-:W-:Y:S08]  /*85a0*/  HMMA.16816.F32.BF16 R72, R88.reuse, R106, R72 ;  /* 0x0000006a5848723c */ /* 0x040ff00000041848 */
[C---:B------:R-:W-:Y:S08]  /*85b0*/  HMMA.16816.F32.BF16 R80, R88.reuse, R112, R80 ;  /* 0x000000705850723c */ /* 0x040ff00000041850 */
[----:B------:R-:W-:Y:S01]  /*85c0*/  HMMA.16816.F32.BF16 R84, R88, R114, R84 ;  /* 0x000000725854723c */ /* 0x000fe20000041854 */
[----:B------:R-:W-:Y:S01]  /*85d0*/  F2FP.BF16.F32.PACK_AB R88, R152, R153 ;  /* 0x000000999858723e */ /* 0x000fe200000010ff */
[----:B------:R-:W-:Y:S01]  /*85e0*/  FADD.FTZ R153, R153, R182 ;  /* 0x000000b699997221 */ /* 0x000fe20000010000 */
[----:B----4-:R-:W-:Y:S01]  /*85f0*/  F2FP.BF16.F32.PACK_AB R89, R212, R181 ;  /* 0x000000b5d459723e */ /* 0x010fe200000010ff */
[----:B------:R-:W-:Y:S01]  /*8600*/  FADD.FTZ R181, R181, R200 ;  /* 0x000000c8b5b57221 */ /* 0x000fe20000010000 */
[----:B------:R-:W-:Y:S01]  /*8610*/  F2FP.BF16.F32.PACK_AB R90, R154, R155 ;  /* 0x0000009b9a5a723e */ /* 0x000fe200000010ff */
        /* <DEDUP_REMOVED lines=9> */
[C---:B------:R-:W-:Y:S08]  /*86b0*/  HMMA.16816.F32.BF16 R104, R88.reuse, R148, R32 ;  /* 0x000000945868723c */ /* 0x040ff00000041820 */
[C---:B--2---:R-:W-:Y:S01]  /*86c0*/  HMMA.16816.F32.BF16 R128, R88.reuse, R124, R92 ;  /* 0x0000007c5880723c */ /* 0x044fe2000004185c */
[----:B------:R-:W2:Y:S07]  /*86d0*/  LDSM.16.MT88.4 R92, [R165+0x5000] ;  /* 0x00500000a55c783b */ /* 0x000eae0000004200 */
[C---:B-1----:R-:W-:Y:S08]  /*86e0*/  HMMA.16816.F32.BF16 R112, R88.reuse, R108, R24 ;  /* 0x0000006c5870723c */ /* 0x042ff00000041818 */
[C---:B------:R-:W-:Y:S08]  /*86f0*/  HMMA.16816.F32.BF16 R32, R88.reuse, R142, R20 ;  /* 0x0000008e5820723c */ /* 0x040ff00000041814 */
[C---:B------:R-:W-:Y:S01]  /*8700*/  HMMA.16816.F32.BF16 R124, R88.reuse, R126, R96 ;  /* 0x0000007e587c723c */ /* 0x040fe20000041860 */
[----:B------:R-:W1:Y:S07]  /*8710*/  LDSM.16.MT88.4 R96, [R193+0x5000] ;  /* 0x00500000c160783b */ /* 0x000e6e0000004200 */
[C---:B---3--:R-:W-:Y:S08]  /*8720*/  HMMA.16816.F32.BF16 R24, R88.reuse, R60, R44 ;  /* 0x0000003c5818723c */ /* 0x048ff0000004182c */
[C---:B------:R-:W-:Y:S01]  /*8730*/  HMMA.16816.F32.BF16 R20, R88.reuse, R62, R48 ;  /* 0x0000003e5814723c */ /* 0x040fe20000041830 */
[----:B------:R-:W-:Y:S07]  /*8740*/  LDSM.16.MT88.4 R48, [R195+0x15800] ;  /* 0x01580000c330783b */ /* 0x000fee0000004200 */
[C---:B------:R-:W-:Y:S01]  /*8750*/  HMMA.16816.F32.BF16 R60, R88.reuse, R64, R116 ;  /* 0x00000040583c723c */ /* 0x040fe20000041874 */
[----:B------:R-:W3:Y:S07]  /*8760*/  LDSM.16.MT88.4 R116, [R195+0x13800] ;  /* 0x01380000c374783b */ /* 0x000eee0000004200 */
[C---:B------:R-:W-:Y:S08]  /*8770*/  HMMA.16816.F32.BF16 R36, R88.reuse, R144, R36 ;  /* 0x000000905824723c */ /* 0x040ff00000041824 */
[C---:B------:R-:W-:Y:S01]  /*8780*/  HMMA.16816.F32.BF16 R40, R88.reuse, R146, R40 ;  /* 0x000000925828723c */ /* 0x040fe20000041828 */
[----:B------:R-:W4:Y:S07]  /*8790*/  LDSM.16.MT88.4 R144, [R166+0x13800] ;  /* 0x01380000a690783b */ /* 0x000f2e0000004200 */
[C---:B------:R-:W-:Y:S08]  /*87a0*/  HMMA.16816.F32.BF16 R76, R88.reuse, R140, R76 ;  /* 0x0000008c584c723c */ /* 0x040ff0000004184c */
[C---:B------:R-:W-:Y:S08]  /*87b0*/  HMMA.16816.F32.BF16 R140, R88.reuse, R136, R16 ;  /* 0x00000088588c723c */ /* 0x040ff00000041810 */
[C---:B------:R-:W-:Y:S01]  /*87c0*/  HMMA.16816.F32.BF16 R136, R88.reuse, R138, R4 ;  /* 0x0000008a5888723c */ /* 0x040fe20000041804 */
[----:B------:R-:W-:Y:S01]  /*87d0*/  FFMA.FTZ R4, R174, UR4, -R171 ;  /* 0x00000004ae047c23 */ /* 0x000fe200080108ab */
[----:B------:R-:W-:Y:S01]  /*87e0*/  FFMA.FTZ R174, R170, UR4, -R167 ;  /* 0x00000004aaae7c23 */ /* 0x000fe200080108a7 */
[----:B------:R-:W-:Y:S04]  /*87f0*/  MUFU.EX2 R171, R180 ;  /* 0x000000b400ab7308 */ /* 0x000fe80000000800 */
[----:B------:R5:W2:Y:S01]  /*8800*/  MUFU.EX2 R170, R4 ;  /* 0x0000000400aa7308 */ /* 0x000aa20000000800 */
[C---:B------:R-:W-:Y:S03]  /*8810*/  HMMA.16816.F32.BF16 R108, R88.reuse, R110, R28 ;  /* 0x0000006e586c723c */ /* 0x040fe6000004181c */
[----:B------:R-:W1:Y:S04]  /*8820*/  MUFU.EX2 R174, R174 ;  /* 0x000000ae00ae7308 */ /* 0x000e680000000800 */
[----:B------:R-:W3:Y:S01]  /*8830*/  MUFU.EX2 R167, R172 ;  /* 0x000000ac00a77308 */ /* 0x000ee20000000800 */
[----:B------:R-:W-:Y:S01]  /*8840*/  HMMA.16816.F32.BF16 R52, R88, R132, R52 ;  /* 0x000000845834723c */ /* 0x000fe20000041834 */
[----:B-----5:R-:W-:Y:S01]  /*8850*/  F2FP.BF16.F32.PACK_AB R4, R169, R178 ;  /* 0x000000b2a904723e */ /* 0x020fe200000010ff */
[----:B------:R-:W-:Y:S01]  /*8860*/  FADD.FTZ R178, R178, R155 ;  /* 0x0000009bb2b27221 */ /* 0x000fe20000010000 */
[----:B--2---:R-:W-:-:S05]  /*8870*/  F2FP.BF16.F32.PACK_AB R6, R170, R171 ;  /* 0x000000abaa06723e */ /* 0x004fca00000010ff */
[C---:B------:R-:W-:Y:S01]  /*8880*/  HMMA.16816.F32.BF16 R28, R88.reuse, R92, R68 ;  /* 0x0000005c581c723c */ /* 0x040fe20000041844 */
[----:B-1----:R-:W-:Y:S01]  /*8890*/  F2FP.BF16.F32.PACK_AB R5, R197, R174 ;  /* 0x000000aec505723e */ /* 0x002fe200000010ff */
[----:B------:R-:W1:Y:S01]  /*88a0*/  LDSM.16.MT88.4 R68, [R166+0x15800] ;  /* 0x01580000a644783b */ /* 0x000e620000004200 */
[----:B------:R-:W-:Y:S01]  /*88b0*/  FADD.FTZ R174, R174, R183 ;  /* 0x000000b7aeae7221 */ /* 0x000fe20000010000 */
[----:B------:R-:W-:Y:S01]  /*88c0*/  FADD.FTZ R178, R169, R178 ;  /* 0x000000b2a9b27221 */ /* 0x000fe20000010000 */
[----:B---3--:R-:W-:Y:S02]  /*88d0*/  F2FP.BF16.F32.PACK_AB R7, R168, R167 ;  /* 0x000000a7a807723e */ /* 0x008fe400000010ff */
[----:B------:R-:W-:Y:S01]  /*88e0*/  FADD.FTZ R174, R197, R174 ;  /* 0x000000aec5ae7221 */ /* 0x000fe20000010000 */
[----:B------:R-:W-:Y:S01]  /*88f0*/  HMMA.16816.F32.BF16 R16, R88, R94, R72 ;  /* 0x0000005e5810723c */ /* 0x000fe20000041848 */
[----:B------:R-:W2:Y:S01]  /*8900*/  LDSM.16.MT88.4 R72, [R166+0x17800] ;  /* 0x01780000a648783b */ /* 0x000ea20000004200 */
[----:B------:R-:W-:Y:S01]  /*8910*/  FADD.FTZ R171, R171, R178 ;  /* 0x000000b2abab7221 */ /* 0x000fe20000010000 */
[----:B------:R-:W-:-:S03]  /*8920*/  FADD.FTZ R167, R167, R174 ;  /* 0x000000aea7a77221 */ /* 0x000fc60000010000 */
[----:B------:R-:W-:Y:S01]  /*8930*/  FADD.FTZ R219, R170, R171 ;  /* 0x000000abaadb7221 */ /* 0x000fe20000010000 */
[----:B------:R-:W-:Y:S01]  /*8940*/  FADD.FTZ R217, R168, R167 ;  /* 0x000000a7a8d97221 */ /* 0x000fe20000010000 */
[C---:B------:R-:W-:Y:S08]  /*8950*/  HMMA.16816.F32.BF16 R132, R88.reuse, R134, R120 ;  /* 0x000000865884723c */ /* 0x040ff00000041878 */
[C---:B------:R-:W-:Y:S08]  /*8960*/  HMMA.16816.F32.BF16 R92, R88.reuse, R96, R80 ;  /* 0x00000060585c723c */ /* 0x040ff00000041850 */
[----:B------:R-:W-:Y:S01]  /*8970*/  HMMA.16816.F32.BF16 R96, R88, R98, R84 ;  /* 0x000000625860723c */ /* 0x000fe20000041854 */
[----:B------:R-:W3:Y:S07]  /*8980*/  LDSM.16.MT88.4 R84, [R165+0x1800] ;  /* 0x00180000a554783b */ /* 0x000eee0000004200 */
[----:B------:R-:W-:Y:S08]  /*8990*/  HMMA.16816.F32.BF16 R120, R4, R116, R128 ;  /* 0x000000740478723c */ /* 0x000ff00000041880 */
[C---:B------:R-:W-:Y:S01]  /*89a0*/  HMMA.16816.F32.BF16 R100, R88.reuse, R150, R100 ;  /* 0x000000965864723c */ /* 0x040fe20000041864 */
[----:B------:R-:W-:Y:S07]  /*89b0*/  LDSM.16.MT88.4 R148, [R195+0x17800] ;  /* 0x01780000c394783b */ /* 0x000fee0000004200 */
[----:B------:R-:W-:Y:S01]  /*89c0*/  HMMA.16816.F32.BF16 R64, R88, R66, R56 ;  /* 0x000000425840723c */ /* 0x000fe20000041838 */
[----:B------:R-:W5:Y:S04]  /*89d0*/  LDSM.16.MT88.4 R56, [R165+0x3800] ;  /* 0x00380000a538783b */ /* 0x000f680000004200 */
[----:B------:R-:W5:Y:S03]  /*89e0*/  LDSM.16.MT88.4 R88, [R165+0x5800] ;  /* 0x00580000a558783b */ /* 0x000f660000004200 */
[C---:B------:R-:W-:Y:S08]  /*89f0*/  HMMA.16816.F32.BF16 R116, R4.reuse, R118, R124 ;  /* 0x000000760474723c */ /* 0x040ff0000004187c */
[C---:B------:R-:W-:Y:S08]  /*8a00*/  HMMA.16816.F32.BF16 R44, R4.reuse, R48, R76 ;  /* 0x00000030042c723c */ /* 0x040ff0000004184c */
[C---:B------:R-:W-:Y:S01]  /*8a10*/  HMMA.16816.F32.BF16 R48, R4.reuse, R50, R32 ;  /* 0x000000320430723c */ /* 0x040fe20000041820 */
[----:B------:R-:W5:Y:S07]  /*8a20*/  LDSM.16.MT88.4 R32, [R193+0x1800] ;  /* 0x00180000c120783b */ /* 0x000f6e0000004200 */
[C---:B----4-:R-:W-:Y:S01]  /*8a30*/  HMMA.16816.F32.BF16 R128, R4.reuse, R144, R8 ;  /* 0x000000900480723c */ /* 0x050fe20000041808 */
[----:B------:R-:W4:Y:S07]  /*8a40*/  LDSM.16.MT88.4 R8, [R193+0x3800] ;  /* 0x00380000c108783b */ /* 0x000f2e0000004200 */
[C---:B------:R-:W-:Y:S01]  /*8a50*/  HMMA.16816.F32.BF16 R124, R4.reuse, R146, R12 ;  /* 0x00000092047c723c */ /* 0x040fe2000004180c */
[----:B------:R-:W4:Y:S07]  /*8a60*/  LDSM.16.MT88.4 R12, [R193+0x5800] ;  /* 0x00580000c10c783b */ /* 0x000f2e0000004200 */
[C---:B-1----:R-:W-:Y:S08]  /*8a70*/  HMMA.16816.F32.BF16 R36, R4.reuse, R68, R36 ;  /* 0x000000440424723c */ /* 0x042ff00000041824 */
[C---:B------:R-:W-:Y:S08]  /*8a80*/  HMMA.16816.F32.BF16 R40, R4.reuse, R70, R40 ;  /* 0x000000460428723c */ /* 0x040ff00000041828 */
[C---:B--2---:R-:W-:Y:S08]  /*8a90*/  HMMA.16816.F32.BF16 R68, R4.reuse, R72, R52 ;  /* 0x000000480444723c */ /* 0x044ff00000041834 */
[C---:B---3--:R-:W-:Y:S08]  /*8aa0*/  HMMA.16816.F32.BF16 R112, R4.reuse, R84, R112 ;  /* 0x000000540470723c */ /* 0x048ff00000041870 */
        /* <DEDUP_REMOVED lines=9> */
[C---:B----4-:R-:W-:Y:S08]  /*8b40*/  HMMA.16816.F32.BF16 R60, R4.reuse, R8, R60 ;  /* 0x00000008043c723c */ /* 0x050ff0000004183c */
[C---:B------:R-:W-:Y:S08]  /*8b50*/  HMMA.16816.F32.BF16 R64, R4.reuse, R10, R64 ;  /* 0x0000000a0440723c */ /* 0x040ff00000041840 */
[C---:B------:R-:W-:Y:S08]  /*8b60*/  HMMA.16816.F32.BF16 R92, R4.reuse, R12, R92 ;  /* 0x0000000c045c723c */ /* 0x040ff0000004185c */
[C---:B------:R-:W-:Y:S08]  /*8b70*/  HMMA.16816.F32.BF16 R96, R4.reuse, R14, R96 ;  /* 0x0000000e0460723c */ /* 0x040ff00000041860 */
[----:B------:R-:W-:Y:S01]  /*8b80*/  HMMA.16816.F32.BF16 R72, R4, R74, R132 ;  /* 0x0000004a0448723c */ /* 0x000fe20000041884 */
[----:B------:R-:W-:Y:S01]  /*8b90*/  MOV R132, R191 ;  /* 0x000000bf00847202 */ /* 0x000fe20000000f00 */
[----:B------:R-:W-:-:S03]  /*8ba0*/  NOP ;  /* 0x0000000000007918 */ /* 0x000fc60000000000 */
[----:B------:R-:W-:-:S15]  /*8bb0*/  BRA.U !UP1, `(.L_x_458) ;  /* 0x0000003109ec7547 */ /* 0x000fde000b800000 */
[----:B------:R-:W-:Y:S01]  /*8bc0*/  UIADD3 UR7, UPT, UPT, UR20, -0x3, URZ ;  /* 0xfffffffd14077890 */ /* 0x000fe2000fffe0ff */
[----:B------:R-:W-:-:S04]  /*8bd0*/  DEPBAR.LE SB0, 0x0 ;  /* 0x000080000000791a */ /* 0x000fc80000000000 */
[----:B------:R-:W-:Y:S01]  /*8be0*/  UIMAD.WIDE.U32 UR12, UR7, UR8, URZ ;  /* 0x00000008070c72a5 */ /* 0x000fe2000f8e00ff */
[----:B------:R-:W-:Y:S01]  /*8bf0*/  IMAD.SHL.U32 R190, R187, 0x20, RZ ;  /* 0x00000020bbbe7824 */ /* 0x000fe200078e00ff */
[----:B------:R-:W-:Y:S01]  /*8c00*/  SHF.R.U32.HI R189, RZ, 0x1, R187 ;  /* 0x00000001ffbd7819 */ /* 0x000fe200000116bb */
[----:B------:R-:W-:Y:S01]  /*8c10*/  IMAD.MOV.U32 R198, RZ, RZ, 0x20 ;  /* 0x00000020ffc67424 */ /* 0x000fe200078e00ff */
[----:B------:R-:W-:Y:S02]  /*8c20*/  UIMAD UR7, UR7, UR9, UR13 ;  /* 0x00000009070772a4 */ /* 0x000fe4000f8e020d */
[----:B------:R-:W-:Y:S01]  /*8c30*/  USHF.L.U32 UR4, UR12, 0x6, URZ ;  /* 0x000000060c047899 */ /* 0x000fe200080006ff */
[----:B------:R-:W-:Y:S01]  /*8c40*/  IMAD.U32 R10, RZ, RZ, UR12 ;  /* 0x0000000cff0a7e24 */ /* 0x000fe2000f8e00ff */
[----:B------:R-:W-:Y:S01]  /*8c50*/  USHF.L.U64.HI UR6, UR12, 0x6, UR7 ;  /* 0x000000060c067899 */ /* 0x000fe20008010207 */
[----:B------:R-:W-:Y:S01]  /*8c60*/  LOP3.LUT R190, R190, 0x7c00, RZ, 0xc0, !PT ;  /* 0x00007c00bebe7812 */ /* 0x000fe200078ec0ff */
[----:B------:R-:W-:Y:S01]  /*8c70*/  ULEA UR4, UP0, UR8, UR4, 0x5 ;  /* 0x0000000408047291 */ /* 0x000fe2000f8028ff */
[----:B------:R-:W-:Y:S01]  /*8c80*/  IMAD.U32 R6, RZ, RZ, UR7 ;  /* 0x00000007ff067e24 */ /* 0x000fe2000f8e00ff */
[CC--:B------:R-:W-:Y:S01]  /*8c90*/  LEA R8, P5, R10.reuse, R206.reuse, 0x7 ;  /* 0x000000ce0a087211 */ /* 0x0c0fe200078a38ff */
[----:B------:R-:W-:Y:S01]  /*8ca0*/  IMAD.U32 R11, RZ, RZ, UR13 ;  /* 0x0000000dff0b7e24 */ /* 0x000fe2000f8e00ff */
[----:B------:R-:W-:Y:S01]  /*8cb0*/  ULEA.HI.X UR6, UR8, UR6, UR9, 0x5, UP0 ;  /* 0x0000000608067291 */ /* 0x000fe200080f2c09 */
[----:B------:R-:W-:Y:S01]  /*8cc0*/  LOP3.LUT R5, R189, 0x8, RZ, 0xc0, !PT ;  /* 0x00000008bd057812 */ /* 0x000fe200078ec0ff */
[----:B------:R-:W-:Y:S01]  /*8cd0*/  IMAD.U32 R3, RZ, RZ, UR4 ;  /* 0x00000004ff037e24 */ /* 0x000fe2000f8e00ff */
[----:B------:R-:W-:Y:S01]  /*8ce0*/  LEA.HI.X R9, R10, R205, R6, 0x7, P5 ;  /* 0x000000cd0a097211 */ /* 0x000fe200028f3c06 */
[----:B------:R-:W-:Y:S01]  /*8cf0*/  BAR.SYNC.DEFER_BLOCKING 0x0 ;  /* 0x0000000000007b1d */ /* 0x000fe20000010000 */
[----:B------:R-:W-:Y:S01]  /*8d00*/  LOP3.LUT R7, R190, 0x200, R185, 0xf8, !PT ;  /* 0x00000200be077812 */ /* 0x000fe200078ef8b9 */
[----:B------:R-:W-:Y:S01]  /*8d10*/  IMAD.U32 R4, RZ, RZ, UR6 ;  /* 0x00000006ff047e24 */ /* 0x000fe2000f8e00ff */
[----:B------:R-:W-:Y:S01]  /*8d20*/  LEA R12, P4, R3, R206, 0x1 ;  /* 0x000000ce030c7211 */ /* 0x000fe200078808ff */
[----:B------:R-:W-:Y:S01]  /*8d30*/  UIADD3 UR16, UPT, UPT, UR20, -0x3, URZ ;  /* 0xfffffffd14107890 */ /* 0x000fe2000fffe0ff */
[----:B------:R-:W-:-:S02]  /*8d40*/  LOP3.LUT R5, R7, R0, R5, 0xf6, !PT ;  /* 0x0000000007057212 */ /* 0x000fc400078ef605 */
[----:B------:R-:W-:Y:S01]  /*8d50*/  LEA.HI.X R13, R3, R205, R4, 0x1, P4 ;  /* 0x000000cd030d7211 */ /* 0x000fe200020f0c04 */
[----:B------:R-:W-:Y:S01]  /*8d60*/  VIADD R3, R184, UR5 ;  /* 0x00000005b8037c36 */ /* 0x000fe20008000000 */
[----:B------:R-:W-:Y:S01]  /*8d70*/  LEA R173, R5, UR5, 0x1 ;  /* 0x0000000505ad7c11 */ /* 0x000fe2000f8e08ff */
[----:B------:R-:W-:Y:S01]  /*8d80*/  UISETP.GT.U32.AND UP1, UPT, UR16, UR18, UPT ;  /* 0x000000121000728c */ /* 0x000fe2000bf24070 */
[----:B------:R-:W-:-:S03]  /*8d90*/  SEL R198, R198, 0xffffffe0, !P6 ;  /* 0xffffffe0c6c67807 */ /* 0x000fc60007000000 */
[--C-:B------:R-:W-:Y:S02]  /*8da0*/  IMAD.IADD R199, R192, 0x1, R173.reuse ;  /* 0x00000001c0c77824 */ /* 0x100fe400078e02ad */
[C---:B------:R-:W-:Y:S02]  /*8db0*/  IMAD.IADD R201, R198.reuse, 0x1, R173 ;  /* 0x00000001c6c97824 */ /* 0x040fe400078e02ad */
[C---:B------:R-:W-:Y:S02]  /*8dc0*/  IMAD.IADD R197, R3.reuse, 0x1, R198 ;  /* 0x0000000103c57824 */ /* 0x040fe400078e02c6 */
[----:B------:R-:W-:Y:S02]  /*8dd0*/  IMAD.IADD R3, R3, 0x1, R192 ;  /* 0x0000000103037824 */ /* 0x000fe400078e02c0 */
[C---:B------:R-:W-:Y:S01]  /*8de0*/  IMAD.IADD R200, R198.reuse, 0x1, R199 ;  /* 0x00000001c6c87824 */ /* 0x040fe200078e02c7 */
[----:B------:R-:W-:Y:S01]  /*8df0*/  @!PT LDS RZ, [RZ] ;  /* 0x00000000fffff984 */ /* 0x000fe20000000800 */
[----:B------:R-:W-:Y:S01]  /*8e00*/  @!PT LDS RZ, [RZ] ;  /* 0x00000000fffff984 */ /* 0x000fe20000000800 */
[----:B------:R-:W-:Y:S01]  /*8e10*/  @!PT LDS RZ, [RZ] ;  /* 0x00000000fffff984 */ /* 0x000fe20000000800 */
[----:B------:R-:W-:Y:S01]  /*8e20*/  @!P3 LDGSTS.E.BYPASS.LTC128B.128 [R209+0x12000], desc[UR24][R8.64] ;  /* 0x1200000008d1bfae */ /* 0x000fe2000b981a18 */
[----:B------:R-:W-:-:S03]  /*8e30*/  IMAD.IADD R198, R198, 0x1, R3 ;  /* 0x00000001c6c67824 */ /* 0x000fc600078e0203 */
        /* <DEDUP_REMOVED lines=30> */
[----:B-1----:R-:W1:Y:S04]  /*9020*/  LDSM.16.M88.4 R8, [R184+UR5+0xd800] ;  /* 0x00d80005b808783b */ /* 0x002e680008000200 */
[----:B------:R-:W-:Y:S04]  /*9030*/  LDSM.16.M88.4 R156, [R201] ;  /* 0x00000000c99c783b */ /* 0x000fe80000000200 */
[----:B------:R-:W5:Y:S04]  /*9040*/  LDSM.16.M88.4 R28, [R197+0xc000] ;  /* 0x00c00000c51c783b */ /* 0x000f680000000200 */
[----:B------:R-:W5:Y:S04]  /*9050*/  LDSM.16.M88.4 R16, [R197+0xc800] ;  /* 0x00c80000c510783b */ /* 0x000f680000000200 */
[----:B------:R-:W5:Y:S04]  /*9060*/  LDSM.16.M88.4 R4, [R197+0xd000] ;  /* 0x00d00000c504783b */ /* 0x000f680000000200 */
[----:B------:R-:W-:Y:S04]  /*9070*/  LDSM.16.M88.4 R20, [R199] ;  /* 0x00000000c714783b */ /* 0x000fe80000000200 */
[----:B------:R-:W5:Y:S01]  /*9080*/  LDSM.16.M88.4 R32, [R3+0xc800] ;  /* 0x00c800000320783b */ /* 0x000f620000000200 */
[C---:B--2---:R-:W-:Y:S03]  /*9090*/  HMMA.16816.F32.BF16 R12, R164.reuse, R24, RZ ;  /* 0x00000018a40c723c */ /* 0x044fe600000418ff */
[----:B------:R-:W2:Y:S04]  /*90a0*/  LDSM.16.M88.4 R160, [R197+0xd800] ;  /* 0x00d80000c5a0783b */ /* 0x000ea80000000200 */
[----:B------:R-:W2:Y:S01]  /*90b0*/  LDSM.16.M88.4 R148, [R3+0xc000] ;  /* 0x00c000000394783b */ /* 0x000ea20000000200 */
[C---:B---3--:R-:W-:Y:S03]  /*90c0*/  HMMA.16816.F32.BF16 R144, R164.reuse, R140, RZ ;  /* 0x0000008ca490723c */ /* 0x048fe600000418ff */
[----:B------:R-:W-:Y:S04]  /*90d0*/  LDSM.16.M88.4 R152, [R3+0xd800] ;  /* 0x00d800000398783b */ /* 0x000fe80000000200 */
[----:B------:R-:W-:Y:S01]  /*90e0*/  LDSM.16.M88.4 R176, [R200+0x4000] ;  /* 0x00400000c8b0783b */ /* 0x000fe20000000200 */
[C---:B----4-:R-:W-:Y:S03]  /*90f0*/  HMMA.16816.F32.BF16 R136, R164.reuse, R132, RZ ;  /* 0x00000084a488723c */ /* 0x050fe600000418ff */
[----:B------:R-:W-:Y:S04]  /*9100*/  LDSM.16.M88.4 R180, [R197+0x10000] ;  /* 0x01000000c5b4783b */ /* 0x000fe80000000200 */
[----:B------:R-:W-:Y:S01]  /*9110*/  LDSM.16.M88.4 R192, [R198+0xf000] ;  /* 0x00f00000c6c0783b */ /* 0x000fe20000000200 */
[C---:B------:R-:W-:Y:S03]  /*9120*/  HMMA.16816.F32.BF16 R24, R164.reuse, R26, RZ ;  /* 0x0000001aa418723c */ /* 0x040fe600000418ff */
[----:B------:R-:W0:Y:S05]  /*9130*/  LDGDEPBAR ;  /* 0x00000000000079af */ /* 0x000e2a0000000000 */
[C---:B------:R-:W-:Y:S08]  /*9140*/  HMMA.16816.F32.BF16 R140, R164.reuse, R142, RZ ;  /* 0x0000008ea48c723c */ /* 0x040ff000000418ff */
[C---:B------:R-:W-:Y:S08]  /*9150*/  HMMA.16816.F32.BF16 R132, R164.reuse, R134, RZ ;  /* 0x00000086a484723c */ /* 0x040ff000000418ff */
[C---:B-1----:R-:W-:Y:S08]  /*9160*/  HMMA.16816.F32.BF16 R168, R164.reuse, R8, RZ ;  /* 0x00000008a4a8723c */ /* 0x042ff000000418ff */
[----:B------:R-:W-:Y:S01]  /*9170*/  HMMA.16816.F32.BF16 R164, R164, R10, RZ ;  /* 0x0000000aa4a4723c */ /* 0x000fe200000418ff */
[----:B------:R-:W1:Y:S07]  /*9180*/  LDSM.16.M88.4 R8, [R3+0xd000] ;  /* 0x00d000000308783b */ /* 0x000e6e0000000200 */
[C---:B-----5:R-:W-:Y:S08]  /*9190*/  HMMA.16816.F32.BF16 R12, R156.reuse, R28, R12 ;  /* 0x0000001c9c0c723c */ /* 0x060ff0000004180c */
[C---:B------:R-:W-:Y:S01]  /*91a0*/  HMMA.16816.F32.BF16 R24, R156.reuse, R30, R24 ;  /* 0x0000001e9c18723c */ /* 0x040fe20000041818 */
[----:B------:R-:W-:Y:S07]  /*91b0*/  LDSM.16.M88.4 R28, [R200] ;  /* 0x00000000c81c783b */ /* 0x000fee0000000200 */
[C---:B------:R-:W-:Y:S08]  /*91c0*/  HMMA.16816.F32.BF16 R144, R156.reuse, R16, R144 ;  /* 0x000000109c90723c */ /* 0x040ff00000041890 */
[C---:B------:R-:W-:Y:S01]  /*91d0*/  HMMA.16816.F32.BF16 R140, R156.reuse, R18, R140 ;  /* 0x000000129c8c723c */ /* 0x040fe2000004188c */
[----:B------:R-:W3:Y:S07]  /*91e0*/  LDSM.16.M88.4 R16, [R198+0xc000] ;  /* 0x00c00000c610783b */ /* 0x000eee0000000200 */
[C---:B------:R-:W-:Y:S08]  /*91f0*/  HMMA.16816.F32.BF16 R136, R156.reuse, R4, R136 ;  /* 0x000000049c88723c */ /* 0x040ff00000041888 */
[----:B------:R-:W-:Y:S01]  /*9200*/  HMMA.16816.F32.BF16 R132, R156, R6, R132 ;  /* 0x000000069c84723c */ /* 0x000fe20000041884 */
[----:B------:R-:W4:Y:S07]  /*9210*/  LDSM.16.M88.4 R4, [R198+0xc800] ;  /* 0x00c80000c604783b */ /* 0x000f2e0000000200 */
[C---:B------:R-:W-:Y:S08]  /*9220*/  HMMA.16816.F32.BF16 R144, R20.reuse, R32, R144 ;  /* 0x000000201490723c */ /* 0x040ff00000041890 */
[----:B------:R-:W-:Y:S01]  /*9230*/  HMMA.16816.F32.BF16 R140, R20, R34, R140 ;  /* 0x00000022148c723c */ /* 0x000fe2000004188c */
[----:B------:R-:W5:Y:S07]  /*9240*/  LDSM.16.M88.4 R32, [R198+0xd800] ;  /* 0x00d80000c620783b */ /* 0x000f6e0000000200 */
[C---:B--2---:R-:W-:Y:S08]  /*9250*/  HMMA.16816.F32.BF16 R168, R156.reuse, R160, R168 ;  /* 0x000000a09ca8723c */ /* 0x044ff000000418a8 */
[----:B------:R-:W-:Y:S01]  /*9260*/  HMMA.16816.F32.BF16 R164, R156, R162, R164 ;  /* 0x000000a29ca4723c */ /* 0x000fe200000418a4 */
[----:B------:R-:W2:Y:S04]  /*9270*/  LDSM.16.M88.4 R160, [R198+0xd000] ;  /* 0x00d00000c6a0783b */ /* 0x000ea80000000200 */
[----:B------:R-:W-:Y:S03]  /*9280*/  LDSM.16.M88.4 R156, [R184+UR5+0xe800] ;  /* 0x00e80005b89c783b */ /* 0x000fe60008000200 */
[C---:B------:R-:W-:Y:S08]  /*9290*/  HMMA.16816.F32.BF16 R12, R20.reuse, R148, R12 ;  /* 0x00000094140c723c */ /* 0x040ff0000004180c */
[C---:B------:R-:W-:Y:S01]  /*92a0*/  HMMA.16816.F32.BF16 R24, R20.reuse, R150, R24 ;  /* 0x000000961418723c */ /* 0x040fe20000041818 */
[----:B------:R-:W-:Y:S07]  /*92b0*/  LDSM.16.M88.4 R148, [R184+UR5+0xe000] ;  /* 0x00e00005b894783b */ /* 0x000fee0008000200 */
[C---:B-1----:R-:W-:Y:S08]  /*92c0*/  HMMA.16816.F32.BF16 R136, R20.reuse, R8, R136 ;  /* 0x000000081488723c */ /* 0x042ff00000041888 */
[C---:B------:R-:W-:Y:S01]  /*92d0*/  HMMA.16816.F32.BF16 R132, R20.reuse, R10, R132 ;  /* 0x0000000a1484723c */ /* 0x040fe20000041884 */
[----:B------:R-:W1:Y:S07]  /*92e0*/  LDSM.16.M88.4 R8, [R173+0x4000] ;  /* 0x00400000ad08783b */ /* 0x000e6e0000000200 */
[C---:B------:R-:W-:Y:S08]  /*92f0*/  HMMA.16816.F32.BF16 R168, R20.reuse, R152, R168 ;  /* 0x0000009814a8723c */ /* 0x040ff000000418a8 */
[----:B------:R-:W-:Y:S01]  /*9300*/  HMMA.16816.F32.BF16 R164, R20, R154, R164 ;  /* 0x0000009a14a4723c */ /* 0x000fe200000418a4 */
[----:B------:R-:W-:Y:S04]  /*9310*/  LDSM.16.M88.4 R20, [R201+0x4000] ;  /* 0x00400000c914783b */ /* 0x000fe80000000200 */
[----:B------:R-:W-:Y:S03]  /*9320*/  LDSM.16.M88.4 R152, [R184+UR5+0xf000] ;  /* 0x00f00005b898783b */ /* 0x000fe60008000200 */
[C---:B---3--:R-:W-:Y:S08]  /*9330*/  HMMA.16816.F32.BF16 R12, R28.reuse, R16, R12 ;  /* 0x000000101c0c723c */ /* 0x048ff0000004180c */
[C---:B------:R-:W-:Y:S01]  /*9340*/  HMMA.16816.F32.BF16 R24, R28.reuse, R18, R24 ;  /* 0x000000121c18723c */ /* 0x040fe20000041818 */
[----:B------:R-:W3:Y:S07]  /*9350*/  LDSM.16.M88.4 R16, [R184+UR5+0xf800] ;  /* 0x00f80005b810783b */ /* 0x000eee0008000200 */
[C---:B----4-:R-:W-:Y:S08]  /*9360*/  HMMA.16816.F32.BF16 R144, R28.reuse, R4, R144 ;  /* 0x000000041c90723c */ /* 0x050ff00000041890 */
[C---:B------:R-:W-:Y:S01]  /*9370*/  HMMA.16816.F32.BF16 R140, R28.reuse, R6, R140 ;  /* 0x000000061c8c723c */ /* 0x040fe2000004188c */
[----:B------:R-:W4:Y:S07]  /*9380*/  LDSM.16.M88.4 R4, [R197+0xe000] ;  /* 0x00e00000c504783b */ /* 0x000f2e0000000200 */
[C---:B-----5:R-:W-:Y:S08]  /*9390*/  HMMA.16816.F32.BF16 R168, R28.reuse, R32, R168 ;  /* 0x000000201ca8723c */ /* 0x060ff000000418a8 */
[C---:B------:R-:W-:Y:S01]  /*93a0*/  HMMA.16816.F32.BF16 R164, R28.reuse, R34, R164 ;  /* 0x000000221ca4723c */ /* 0x040fe200000418a4 */
[----:B------:R-:W5:Y:S07]  /*93b0*/  LDSM.16.M88.4 R32, [R197+0xe800] ;  /* 0x00e80000c520783b */ /* 0x000f6e0000000200 */
[C---:B--2---:R-:W-:Y:S08]  /*93c0*/  HMMA.16816.F32.BF16 R136, R28.reuse, R160, R136 ;  /* 0x000000a01c88723c */ /* 0x044ff00000041888 */
[----:B------:R-:W-:Y:S01]  /*93d0*/  HMMA.16816.F32.BF16 R132, R28, R162, R132 ;  /* 0x000000a21c84723c */ /* 0x000fe20000041884 */
[----:B------:R-:W2:Y:S04]  /*93e0*/  LDSM.16.M88.4 R28, [R197+0xf000] ;  /* 0x00f00000c51c783b */ /* 0x000ea80000000200 */
[----:B------:R-:W-:Y:S03]  /*93f0*/  LDSM.16.M88.4 R160, [R173+0x8000] ;  /* 0x00800000ada0783b */ /* 0x000fe60000000200 */
[C---:B-1----:R-:W-:Y:S01]  /*9400*/  HMMA.16816.F32.BF16 R12, R8.reuse, R148, R12 ;  /* 0x00000094080c723c */ /* 0x042fe2000004180c */
[----:B------:R-:W-:Y:S07]  /*9410*/  LDSM.16.M88.4 R172, [R198+0xf800] ;  /* 0x00f80000c6ac783b */ /* 0x000fee0000000200 */
[C---:B------:R-:W-:Y:S01]  /*9420*/  HMMA.16816.F32.BF16 R24, R8.reuse, R150, R24 ;  /* 0x000000960818723c */ /* 0x040fe20000041818 */
[----:B------:R-:W1:Y:S07]  /*9430*/  LDSM.16.M88.4 R148, [R197+0xf800] ;  /* 0x00f80000c594783b */ /* 0x000e6e0000000200 */
[C---:B------:R-:W-:Y:S08]  /*9440*/  HMMA.16816.F32.BF16 R144, R8.reuse, R156, R144 ;  /* 0x0000009c0890723c */ /* 0x040ff00000041890 */
[C---:B------:R-:W-:Y:S01]  /*9450*/  HMMA.16816.F32.BF16 R140, R8.reuse, R158, R140 ;  /* 0x0000009e088c723c */ /* 0x040fe2000004188c */
[----:B------:R-:W-:Y:S07]  /*9460*/  LDSM.16.M88.4 R156, [R184+UR5+0x10800] ;  /* 0x01080005b89c783b */ /* 0x000fee0008000200 */
[C---:B---3--:R-:W-:Y:S08]  /*9470*/  HMMA.16816.F32.BF16 R168, R8.reuse, R16, R168 ;  /* 0x0000001008a8723c */ /* 0x048ff000000418a8 */
[----:B------:R-:W-:Y:S01]  /*9480*/  HMMA.16816.F32.BF16 R164, R8, R18, R164 ;  /* 0x0000001208a4723c */ /* 0x000fe200000418a4 */
[----:B------:R-:W-:Y:S07]  /*9490*/  LDSM.16.M88.4 R16, [R199+0x4000] ;  /* 0x00400000c710783b */ /* 0x000fee0000000200 */
[C---:B----4-:R-:W-:Y:S08]  /*94a0*/  HMMA.16816.F32.BF16 R12, R20.reuse, R4, R12 ;  /* 0x00000004140c723c */ /* 0x050ff0000004180c */
[----:B------:R-:W-:Y:S01]  /*94b0*/  HMMA.16816.F32.BF16 R24, R20, R6, R24 ;  /* 0x000000061418723c */ /* 0x000fe20000041818 */
[----:B------:R-:W3:Y:S07]  /*94c0*/  LDSM.16.M88.4 R4, [R3+0xe800] ;  /* 0x00e800000304783b */ /* 0x000eee0000000200 */
[C---:B------:R-:W-:Y:S08]  /*94d0*/  HMMA.16816.F32.BF16 R136, R8.reuse, R152, R136 ;  /* 0x000000980888723c */ /* 0x040ff00000041888 */
[----:B------:R-:W-:Y:S01]  /*94e0*/  HMMA.16816.F32.BF16 R132, R8, R154, R132 ;  /* 0x0000009a0884723c */ /* 0x000fe20000041884 */
[----:B------:R-:W4:Y:S04]  /*94f0*/  LDSM.16.M88.4 R8, [R3+0xe000] ;  /* 0x00e000000308783b */ /* 0x000f280000000200 */
[----:B------:R-:W-:Y:S03]  /*9500*/  LDSM.16.M88.4 R152, [R184+UR5+0x11000] ;  /* 0x01100005b898783b */ /* 0x000fe60008000200 */
[C---:B-----5:R-:W-:Y:S08]  /*9510*/  HMMA.16816.F32.BF16 R144, R20.reuse, R32, R144 ;  /* 0x000000201490723c */ /* 0x060ff00000041890 */
[C---:B------:R-:W-:Y:S01]  /*9520*/  HMMA.16816.F32.BF16 R140, R20.reuse, R34, R140 ;  /* 0x00000022148c723c */ /* 0x040fe2000004188c */
[----:B------:R-:W5:Y:S07]  /*9530*/  LDSM.16.M88.4 R32, [R3+0xf000] ;  /* 0x00f000000320783b */ /* 0x000f6e0000000200 */
[C---:B--2---:R-:W-:Y:S08]  /*9540*/  HMMA.16816.F32.BF16 R136, R20.reuse, R28, R136 ;  /* 0x0000001c1488723c */ /* 0x044ff00000041888 */
[C---:B------:R-:W-:Y:S01]  /*9550*/  HMMA.16816.F32.BF16 R132, R20.reuse, R30, R132 ;  /* 0x0000001e1484723c */ /* 0x040fe20000041884 */
[----:B------:R-:W-:Y:S07]  /*9560*/  LDSM.16.M88.4 R28, [R3+0xf800] ;  /* 0x00f80000031c783b */ /* 0x000fee0000000200 */
[C---:B-1----:R-:W-:Y:S08]  /*9570*/  HMMA.16816.F32.BF16 R168, R20.reuse, R148, R168 ;  /* 0x0000009414a8723c */ /* 0x042ff000000418a8 */
[----:B------:R-:W-:Y:S01]  /*9580*/  HMMA.16816.F32.BF16 R164, R20, R150, R164 ;  /* 0x0000009614a4723c */ /* 0x000fe200000418a4 */
[----:B------:R-:W1:Y:S04]  /*9590*/  LDSM.16.M88.4 R20, [R198+0xe000] ;  /* 0x00e00000c614783b */ /* 0x000e680000000200 */
[----:B------:R-:W-:Y:S03]  /*95a0*/  LDSM.16.M88.4 R148, [R184+UR5+0x11800] ;  /* 0x01180005b894783b */ /* 0x000fe60008000200 */
[C---:B---3--:R-:W-:Y:S08]  /*95b0*/  HMMA.16816.F32.BF16 R144, R16.reuse, R4, R144 ;  /* 0x000000041090723c */ /* 0x048ff00000041890 */
[C---:B------:R-:W-:Y:S01]  /*95c0*/  HMMA.16816.F32.BF16 R140, R16.reuse, R6, R140 ;  /* 0x00000006108c723c */ /* 0x040fe2000004188c */
[----:B------:R-:W2:Y:S07]  /*95d0*/  LDSM.16.M88.4 R4, [R184+UR5+0x10000] ;  /* 0x01000005b804783b */ /* 0x000eae0008000200 */
[C---:B----4-:R-:W-:Y:S08]  /*95e0*/  HMMA.16816.F32.BF16 R12, R16.reuse, R8, R12 ;  /* 0x00000008100c723c */ /* 0x050ff0000004180c */
[C---:B------:R-:W-:Y:S01]  /*95f0*/  HMMA.16816.F32.BF16 R24, R16.reuse, R10, R24 ;  /* 0x0000000a1018723c */ /* 0x040fe20000041818 */
[----:B------:R-:W3:Y:S07]  /*9600*/  LDSM.16.M88.4 R8, [R198+0xe800] ;  /* 0x00e80000c608783b */ /* 0x000eee0000000200 */
[C---:B-----5:R-:W-:Y:S08]  /*9610*/  HMMA.16816.F32.BF16 R136, R16.reuse, R32, R136 ;  /* 0x000000201088723c */ /* 0x060ff00000041888 */
[----:B------:R-:W-:Y:S01]  /*9620*/  HMMA.16816.F32.BF16 R132, R16, R34, R132 ;  /* 0x000000221084723c */ /* 0x000fe20000041884 */
[----:B------:R-:W4:Y:S07]  /*9630*/  LDSM.16.M88.4 R32, [R201+0x8000] ;  /* 0x00800000c920783b */ /* 0x000f2e0000000200 */
[----:B-1----:R-:W-:Y:S08]  /*9640*/  HMMA.16816.F32.BF16 R12, R176, R20, R12 ;  /* 0x00000014b00c723c */ /* 0x002ff0000004180c */
[C---:B------:R-:W-:Y:S08]  /*9650*/  HMMA.16816.F32.BF16 R168, R16.reuse, R28, R168 ;  /* 0x0000001c10a8723c */ /* 0x040ff000000418a8 */
[----:B------:R-:W-:Y:S01]  /*9660*/  HMMA.16816.F32.BF16 R164, R16, R30, R164 ;  /* 0x0000001e10a4723c */ /* 0x000fe200000418a4 */
[----:B------:R-:W-:Y:S04]  /*9670*/  LDSM.16.M88.4 R16, [R3+0x10000] ;  /* 0x010000000310783b */ /* 0x000fe80000000200 */
[----:B------:R-:W-:Y:S03]  /*9680*/  LDSM.16.M88.4 R28, [R197+0x10800] ;  /* 0x01080000c51c783b */ /* 0x000fe60000000200 */
[----:B------:R-:W-:Y:S01]  /*9690*/  HMMA.16816.F32.BF16 R24, R176, R22, R24 ;  /* 0x00000016b018723c */ /* 0x000fe20000041818 */
[----:B------:R-:W1:Y:S07]  /*96a0*/  LDSM.16.M88.4 R20, [R199+0x8000] ;  /* 0x00800000c714783b */ /* 0x000e6e0000000200 */
[----:B--2---:R-:W-:Y:S08]  /*96b0*/  HMMA.16816.F32.BF16 R12, R160, R4, R12 ;  /* 0x00000004a00c723c */ /* 0x004ff0000004180c */
[C---:B---3--:R-:W-:Y:S08]  /*96c0*/  HMMA.16816.F32.BF16 R144, R176.reuse, R8, R144 ;  /* 0x00000008b090723c */ /* 0x048ff00000041890 */
[----:B------:R-:W-:Y:S01]  /*96d0*/  HMMA.16816.F32.BF16 R140, R176, R10, R140 ;  /* 0x0000000ab08c723c */ /* 0x000fe2000004188c */
[----:B------:R-:W-:Y:S07]  /*96e0*/  LDSM.16.M88.4 R8, [R200+0x8000] ;  /* 0x00800000c808783b */ /* 0x000fee0000000200 */
[----:B------:R-:W-:Y:S01]  /*96f0*/  HMMA.16816.F32.BF16 R24, R160, R6, R24 ;  /* 0x00000006a018723c */ /* 0x000fe20000041818 */
[----:B------:R-:W2:Y:S07]  /*9700*/  LDSM.16.M88.4 R4, [R198+0x10000] ;  /* 0x01000000c604783b */ /* 0x000eae0000000200 */
[----:B----4-:R-:W-:Y:S08]  /*9710*/  HMMA.16816.F32.BF16 R12, R32, R180, R12 ;  /* 0x000000b4200c723c */ /* 0x010ff0000004180c */
[C---:B------:R-:W-:Y:S08]  /*9720*/  HMMA.16816.F32.BF16 R136, R176.reuse, R192, R136 ;  /* 0x000000c0b088723c */ /* 0x040ff00000041888 */
[----:B------:R-:W-:Y:S08]  /*9730*/  HMMA.16816.F32.BF16 R132, R176, R194, R132 ;  /* 0x000000c2b084723c */ /* 0x000ff00000041884 */
[C---:B------:R-:W-:Y:S08]  /*9740*/  HMMA.16816.F32.BF16 R144, R160.reuse, R156, R144 ;  /* 0x0000009ca090723c */ /* 0x040ff00000041890 */
[----:B------:R-:W-:Y:S01]  /*9750*/  HMMA.16816.F32.BF16 R140, R160, R158, R140 ;  /* 0x0000009ea08c723c */ /* 0x000fe2000004188c */
[----:B------:R-:W3:Y:S07]  /*9760*/  LDSM.16.M88.4 R156, [R3+0x10800] ;  /* 0x01080000039c783b */ /* 0x000eee0000000200 */
[----:B-1----:R-:W-:Y:S08]  /*9770*/  HMMA.16816.F32.BF16 R12, R20, R16, R12 ;  /* 0x00000010140c723c */ /* 0x002ff0000004180c */
[----:B------:R-:W-:Y:S08]  /*9780*/  HMMA.16816.F32.BF16 R168, R176, R172, R168 ;  /* 0x000000acb0a8723c */ /* 0x000ff000000418a8 */
[----:B------:R-:W-:Y:S08]  /*9790*/  HMMA.16816.F32.BF16 R24, R32, R182, R24 ;  /* 0x000000b62018723c */ /* 0x000ff00000041818 */
[C---:B------:R-:W-:Y:S08]  /*97a0*/  HMMA.16816.F32.BF16 R136, R160.reuse, R152, R136 ;  /* 0x00000098a088723c */ /* 0x040ff00000041888 */
[----:B------:R-:W-:Y:S01]  /*97b0*/  HMMA.16816.F32.BF16 R132, R160, R154, R132 ;  /* 0x0000009aa084723c */ /* 0x000fe20000041884 */
[----:B------:R-:W1:Y:S07]  /*97c0*/  LDSM.16.M88.4 R152, [R197+0x11000] ;  /* 0x01100000c598783b */ /* 0x000e6e0000000200 */
[----:B------:R-:W-:Y:S08]  /*97d0*/  HMMA.16816.F32.BF16 R144, R32, R28, R144 ;  /* 0x0000001c2090723c */ /* 0x000ff00000041890 */
[----:B--2---:R-:W-:Y:S01]  /*97e0*/  HMMA.16816.F32.BF16 R12, R8, R4, R12 ;  /* 0x00000004080c723c */ /* 0x004fe2000004180c */
[----:B------:R-:W-:-:S05]  /*97f0*/  IMAD.SHL.U32 R5, R187, 0x2, RZ ;  /* 0x00000002bb057824 */ /* 0x000fca00078e00ff */
[----:B------:R-:W-:Y:S02]  /*9800*/  LOP3.LUT R5, R5, 0x6, RZ, 0xc0, !PT ;  /* 0x0000000605057812 */ /* 0x000fe400078ec0ff */
[----:B------:R-:W-:Y:S01]  /*9810*/  HMMA.16816.F32.BF16 R168, R160, R148, R168 ;  /* 0x00000094a0a8723c */ /* 0x000fe200000418a8 */
[----:B------:R-:W-:-:S04]  /*9820*/  IMAD.U32 R148, RZ, RZ, UR20 ;  /* 0x00000014ff947e24 */ /* 0x000fc8000f8e00ff */
[----:B------:R-:W-:-:S03]  /*9830*/  IMAD R148, R148, 0x40, R5 ;  /* 0x0000004094947824 */ /* 0x000fc600078e0205 */
[C---:B------:R-:W-:Y:S01]  /*9840*/  HMMA.16816.F32.BF16 R24, R20.reuse, R18, R24 ;  /* 0x000000121418723c */ /* 0x040fe20000041818 */
[----:B------:R-:W2:Y:S01]  /*9850*/  LDSM.16.M88.4 R16, [R198+0x10800] ;  /* 0x01080000c610783b */ /* 0x000ea20000000200 */
[C---:B------:R-:W-:Y:S02]  /*9860*/  VIADD R5, R148.reuse, 0xffffff40 ;  /* 0xffffff4094057836 */ /* 0x040fe40000000000 */
[C---:B------:R-:W-:Y:S02]  /*9870*/  VIADD R29, R148.reuse, 0xffffff41 ;  /* 0xffffff41941d7836 */ /* 0x040fe40000000000 */
[----:B------:R-:W-:Y:S01]  /*9880*/  VIADD R149, R148, 0xffffff50 ;  /* 0xffffff5094957836 */ /* 0x000fe20000000000 */
[C---:B------:R-:W-:Y:S01]  /*9890*/  ISETP.GT.AND P5, PT, R204.reuse, R5, PT ;  /* 0x00000005cc00720c */ /* 0x040fe20003fa4270 */
[----:B---3--:R-:W-:Y:S01]  /*98a0*/  HMMA.16816.F32.BF16 R144, R20, R156, R144 ;  /* 0x0000009c1490723c */ /* 0x008fe20000041890 */
[----:B------:R-:W-:Y:S01]  /*98b0*/  VIADD R156, R204, 0x8 ;  /* 0x00000008cc9c7836 */ /* 0x000fe20000000000 */
[----:B------:R-:W-:-:S02]  /*98c0*/  ISETP.GE.AND P4, PT, R5, R203, PT ;  /* 0x000000cb0500720c */ /* 0x000fc40003f86270 */
[----:B------:R-:W-:Y:S02]  /*98d0*/  FSEL R12, R12, -INF , !P5 ;  /* 0xff8000000c0c7808 */ /* 0x000fe40006800000 */
[----:B------:R-:W-:Y:S02]  /*98e0*/  ISETP.GT.AND P5, PT, R156, R5, PT ;  /* 0x000000059c00720c */ /* 0x000fe40003fa4270 */
[----:B------:R-:W-:Y:S01]  /*98f0*/  FSEL R157, R12, -INF , !P4 ;  /* 0xff8000000c9d7808 */ /* 0x000fe20006000000 */
[----:B-1----:R-:W-:Y:S01]  /*9900*/  HMMA.16816.F32.BF16 R136, R32, R152, R136 ;  /* 0x000000982088723c */ /* 0x002fe20000041888 */
[----:B------:R-:W-:Y:S02]  /*9910*/  ISETP.GE.AND P4, PT, R5, R202, PT ;  /* 0x000000ca0500720c */ /* 0x000fe40003f86270 */
[----:B------:R-:W-:Y:S02]  /*9920*/  FSEL R14, R14, -INF , !P5 ;  /* 0xff8000000e0e7808 */ /* 0x000fe40006800000 */
[----:B------:R-:W-:-:S02]  /*9930*/  ISETP.GT.AND P5, PT, R204, R29, PT ;  /* 0x0000001dcc00720c */ /* 0x000fc40003fa4270 */
[----:B------:R-:W-:Y:S01]  /*9940*/  FSEL R153, R14, -INF , !P4 ;  /* 0xff8000000e997808 */ /* 0x000fe20006000000 */
[----:B------:R-:W-:Y:S01]  /*9950*/  HMMA.16816.F32.BF16 R24, R8, R6, R24 ;  /* 0x000000060818723c */ /* 0x000fe20000041818 */
[----:B------:R-:W1:Y:S01]  /*9960*/  LDSM.16.M88.4 R4, [R3+0x11000] ;  /* 0x011000000304783b */ /* 0x000e620000000200 */
[----:B------:R-:W-:Y:S02]  /*9970*/  ISETP.GE.AND P4, PT, R29, R203, PT ;  /* 0x000000cb1d00720c */ /* 0x000fe40003f86270 */
[----:B------:R-:W-:Y:S02]  /*9980*/  FSEL R13, R13, -INF , !P5 ;  /* 0xff8000000d0d7808 */ /* 0x000fe40006800000 */
[----:B------:R-:W-:Y:S02]  /*9990*/  ISETP.GT.AND P5, PT, R156, R29, PT ;  /* 0x0000001d9c00720c */ /* 0x000fe40003fa4270 */
[----:B------:R-:W-:Y:S01]  /*99a0*/  HMMA.16816.F32.BF16 R140, R32, R30, R140 ;  /* 0x0000001e208c723c */ /* 0x000fe2000004188c */
[----:B------:R-:W-:-:S02]  /*99b0*/  FSEL R227, R13, -INF , !P4 ;  /* 0xff8000000de37808 */ /* 0x000fc40006000000 */
[----:B------:R-:W-:Y:S01]  /*99c0*/  ISETP.GE.AND P4, PT, R29, R202, PT ;  /* 0x000000ca1d00720c */ /* 0x000fe20003f86270 */
[----:B------:R-:W-:-:S04]  /*99d0*/  VIADD R29, R148, 0xffffff48 ;  /* 0xffffff48941d7836 */ /* 0x000fc80000000000 */
[----:B------:R-:W-:Y:S01]  /*99e0*/  HMMA.16816.F32.BF16 R132, R32, R154, R132 ;  /* 0x0000009a2084723c */ /* 0x000fe20000041884 */
[----:B------:R-:W-:Y:S02]  /*99f0*/  FSEL R155, R15, -INF , !P5 ;  /* 0xff8000000f9b7808 */ /* 0x000fe40006800000 */
[----:B------:R-:W3:Y:S01]  /*9a00*/  LDSM.16.M88.4 R12, [R197+0x11800] ;  /* 0x01180000c50c783b */ /* 0x000ee20000000200 */
[----:B------:R-:W-:Y:S02]  /*9a10*/  ISETP.GT.AND P5, PT, R204, R29, PT ;  /* 0x0000001dcc00720c */ /* 0x000fe40003fa4270 */
[----:B------:R-:W-:Y:S02]  /*9a20*/  FSEL R155, R155, -INF , !P4 ;  /* 0xff8000009b9b7808 */ /* 0x000fe40006000000 */
[----:B------:R-:W-:Y:S01]  /*9a30*/  ISETP.GE.AND P4, PT, R29, R203, PT ;  /* 0x000000cb1d00720c */ /* 0x000fe20003f86270 */
[----:B--2---:R-:W-:Y:S01]  /*9a40*/  HMMA.16816.F32.BF16 R144, R8, R16, R144 ;  /* 0x000000100890723c */ /* 0x004fe20000041890 */
[----:B------:R-:W-:Y:S01]  /*9a50*/  FSEL R24, R24, -INF , !P5 ;  /* 0xff80000018187808 */ /* 0x000fe20006800000 */
[----:B------:R-:W-:Y:S01]  /*9a60*/  VIADD R17, R148, 0xffffff49 ;  /* 0xffffff4994117836 */ /* 0x000fe20000000000 */
[----:B------:R-:W-:-:S02]  /*9a70*/  ISETP.GT.AND P5, PT, R156, R29, PT ;  /* 0x0000001d9c00720c */ /* 0x000fc40003fa4270 */
[----:B------:R-:W-:Y:S02]  /*9a80*/  FSEL R229, R24, -INF , !P4 ;  /* 0xff80000018e57808 */ /* 0x000fe40006000000 */
[----:B------:R-:W-:Y:S01]  /*9a90*/  ISETP.GE.AND P4, PT, R29, R202, PT ;  /* 0x000000ca1d00720c */ /* 0x000fe20003f86270 */
[C---:B------:R-:W-:Y:S01]  /*9aa0*/  HMMA.16816.F32.BF16 R140, R20.reuse, R158, R140 ;  /* 0x0000009e148c723c */ /* 0x040fe2000004188c */
[----:B------:R-:W2:Y:S01]  /*9ab0*/  LDSM.16.M88.4 R28, [R198+0x11000] ;  /* 0x01100000c61c783b */ /* 0x000ea20000000200 */
[----:B------:R-:W-:Y:S02]  /*9ac0*/  FSEL R26, R26, -INF , !P5 ;  /* 0xff8000001a1a7808 */ /* 0x000fe40006800000 */
[----:B------:R-:W-:Y:S02]  /*9ad0*/  ISETP.GT.AND P5, PT, R204, R17, PT ;  /* 0x00000011cc00720c */ /* 0x000fe40003fa4270 */
[----:B------:R-:W-:Y:S02]  /*9ae0*/  FSEL R159, R26, -INF , !P4 ;  /* 0xff8000001a9f7808 */ /* 0x000fe40006000000 */
[----:B------:R-:W-:Y:S01]  /*9af0*/  ISETP.GE.AND P4, PT, R17, R203, PT ;  /* 0x000000cb1100720c */ /* 0x000fe20003f86270 */
[----:B-1----:R-:W-:Y:S01]  /*9b00*/  HMMA.16816.F32.BF16 R136, R20, R4, R136 ;  /* 0x000000041488723c */ /* 0x002fe20000041888 */
[----:B------:R-:W-:Y:S01]  /*9b10*/  FSEL R25, R25, -INF , !P5 ;  /* 0xff80000019197808 */ /* 0x000fe20006800000 */
[----:B------:R-:W-:Y:S01]  /*9b20*/  VIADD R5, R148, 0xffffff51 ;  /* 0xffffff5194057836 */ /* 0x000fe20000000000 */
[----:B------:R-:W-:-:S02]  /*9b30*/  ISETP.GT.AND P5, PT, R156, R17, PT ;  /* 0x000000119c00720c */ /* 0x000fc40003fa4270 */
[----:B------:R-:W-:Y:S02]  /*9b40*/  FSEL R231, R25, -INF , !P4 ;  /* 0xff80000019e77808 */ /* 0x000fe40006000000 */
[----:B------:R-:W-:Y:S01]  /*9b50*/  ISETP.GE.AND P4, PT, R17, R202, PT ;  /* 0x000000ca1100720c */ /* 0x000fe20003f86270 */
[----:B------:R-:W-:Y:S01]  /*9b60*/  HMMA.16816.F32.BF16 R164, R176, R174, R164 ;  /* 0x000000aeb0a4723c */ /* 0x000fe200000418a4 */
[----:B------:R-:W-:Y:S02]  /*9b70*/  FSEL R25, R27, -INF , !P5 ;  /* 0xff8000001b197808 */ /* 0x000fe40006800000 */
[----:B------:R-:W-:Y:S02]  /*9b80*/  ISETP.GT.AND P5, PT, R204, R149, PT ;  /* 0x00000095cc00720c */ /* 0x000fe40003fa4270 */
[----:B------:R-:W-:Y:S02]  /*9b90*/  FSEL R25, R25, -INF , !P4 ;  /* 0xff80000019197808 */ /* 0x000fe40006000000 */
[----:B------:R-:W-:Y:S01]  /*9ba0*/  ISETP.GE.AND P4, PT, R149, R203, PT ;  /* 0x000000cb9500720c */ /* 0x000fe20003f86270 */
[----:B------:R-:W-:Y:S01]  /*9bb0*/  HMMA.16816.F32.BF16 R140, R8, R18, R140 ;  /* 0x00000012088c723c */ /* 0x000fe2000004188c */
[----:B------:R-:W-:Y:S01]  /*9bc0*/  FSEL R144, R144, -INF , !P5 ;  /* 0xff80000090907808 */ /* 0x000fe20006800000 */
[----:B------:R1:W4:Y:S01]  /*9bd0*/  LDSM.16.M88.4 R16, [R3+0x11800] ;  /* 0x011800000310783b */ /* 0x0003220000000200 */
[----:B------:R-:W-:-:S02]  /*9be0*/  ISETP.GT.AND P5, PT, R156, R149, PT ;  /* 0x000000959c00720c */ /* 0x000fc40003fa4270 */
[----:B------:R-:W-:Y:S02]  /*9bf0*/  FSEL R199, R144, -INF , !P4 ;  /* 0xff80000090c77808 */ /* 0x000fe40006000000 */
[----:B------:R-:W-:Y:S01]  /*9c00*/  ISETP.GE.AND P4, PT, R149, R202, PT ;  /* 0x000000ca9500720c */ /* 0x000fe20003f86270 */
[----:B---3--:R-:W-:Y:S01]  /*9c10*/  HMMA.16816.F32.BF16 R168, R32, R12, R168 ;  /* 0x0000000c20a8723c */ /* 0x008fe200000418a8 */
[----:B------:R-:W-:Y:S01]  /*9c20*/  FSEL R146, R146, -INF , !P5 ;  /* 0xff80000092927808 */ /* 0x000fe20006800000 */
[----:B------:R-:W-:Y:S01]  /*9c30*/  VIADD R13, R148, 0xffffff58 ;  /* 0xffffff58940d7836 */ /* 0x000fe20000000000 */
[----:B------:R-:W-:Y:S02]  /*9c40*/  ISETP.GT.AND P5, PT, R204, R5, PT ;  /* 0x00000005cc00720c */ /* 0x000fe40003fa4270 */
[----:B------:R-:W-:Y:S02]  /*9c50*/  FSEL R173, R146, -INF , !P4 ;  /* 0xff80000092ad7808 */ /* 0x000fe40006000000 */
[----:B------:R-:W-:Y:S01]  /*9c60*/  ISETP.GE.AND P4, PT, R5, R203, PT ;  /* 0x000000cb0500720c */ /* 0x000fe20003f86270 */
[----:B------:R-:W-:Y:S01]  /*9c70*/  HMMA.16816.F32.BF16 R132, R20, R6, R132 ;  /* 0x000000061484723c */ /* 0x000fe20000041884 */
[----:B------:R-:W-:-:S02]  /*9c80*/  FSEL R145, R145, -INF , !P5 ;  /* 0xff80000091917808 */ /* 0x000fc40006800000 */
[----:B------:R-:W-:Y:S02]  /*9c90*/  ISETP.GT.AND P5, PT, R156, R5, PT ;  /* 0x000000059c00720c */ /* 0x000fe40003fa4270 */
[----:B------:R-:W-:Y:S02]  /*9ca0*/  FSEL R221, R145, -INF , !P4 ;  /* 0xff80000091dd7808 */ /* 0x000fe40006000000 */
[----:B------:R-:W-:Y:S01]  /*9cb0*/  ISETP.GE.AND P4, PT, R5, R202, PT ;  /* 0x000000ca0500720c */ /* 0x000fe20003f86270 */
[----:B--2---:R-:W-:Y:S01]  /*9cc0*/  HMMA.16816.F32.BF16 R136, R8, R28, R136 ;  /* 0x0000001c0888723c */ /* 0x004fe20000041888 */
[----:B------:R-:W-:Y:S01]  /*9cd0*/  FSEL R147, R147, -INF , !P5 ;  /* 0xff80000093937808 */ /* 0x000fe20006800000 */
[----:B-1----:R-:W-:Y:S01]  /*9ce0*/  VIADD R3, R148, 0xffffff59 ;  /* 0xffffff5994037836 */ /* 0x002fe20000000000 */
[----:B------:R-:W-:Y:S01]  /*9cf0*/  ISETP.GT.AND P5, PT, R204, R13, PT ;  /* 0x0000000dcc00720c */ /* 0x000fe20003fa4270 */
[----:B------:R-:W1:Y:S01]  /*9d00*/  LDSM.16.M88.4 R4, [R198+0x11800] ;  /* 0x01180000c604783b */ /* 0x000e620000000200 */
[----:B------:R-:W-:Y:S01]  /*9d10*/  FSEL R201, R147, -INF , !P4 ;  /* 0xff80000093c97808 */ /* 0x000fe20006000000 */
[----:B------:R-:W-:-:S04]  /*9d20*/  DEPBAR.LE SB0, 0x0 ;  /* 0x000080000000791a */ /* 0x000fc80000000000 */
[----:B------:R-:W-:Y:S01]  /*9d30*/  BAR.SYNC.DEFER_BLOCKING 0x0 ;  /* 0x0000000000007b1d */ /* 0x000fe20000010000 */
[C---:B------:R-:W-:Y:S01]  /*9d40*/  ISETP.GE.AND P4, PT, R13.reuse, R203, PT ;  /* 0x000000cb0d00720c */ /* 0x040fe20003f86270 */
[----:B------:R-:W-:Y:S01]  /*9d50*/  HMMA.16816.F32.BF16 R164, R160, R150, R164 ;  /* 0x00000096a0a4723c */ /* 0x000fe200000418a4 */
[----:B------:R-:W-:Y:S02]  /*9d60*/  FSEL R140, R140, -INF , !P5 ;  /* 0xff8000008c8c7808 */ /* 0x000fe40006800000 */
[----:B------:R-:W-:Y:S02]  /*9d70*/  ISETP.GT.AND P5, PT, R156, R13, PT ;  /* 0x0000000d9c00720c */ /* 0x000fe40003fa4270 */
[----:B------:R-:W-:Y:S02]  /*9d80*/  FSEL R223, R140, -INF , !P4 ;  /* 0xff8000008cdf7808 */ /* 0x000fe40006000000 */
[----:B------:R-:W-:Y:S01]  /*9d90*/  ISETP.GE.AND P4, PT, R13, R202, PT ;  /* 0x000000ca0d00720c */ /* 0x000fe20003f86270 */
[----:B------:R-:W-:Y:S01]  /*9da0*/  VIADD R13, R148, 0xffffff60 ;  /* 0xffffff60940d7836 */ /* 0x000fe20000000000 */
[----:B------:R-:W-:Y:S01]  /*9db0*/  FSEL R142, R142, -INF , !P5 ;  /* 0xff8000008e8e7808 */ /* 0x000fe20006800000 */
[----:B----4-:R-:W-:Y:S01]  /*9dc0*/  HMMA.16816.F32.BF16 R168, R20, R16, R168 ;  /* 0x0000001014a8723c */ /* 0x010fe200000418a8 */
[----:B------:R-:W-:-:S02]  /*9dd0*/  ISETP.GT.AND P5, PT, R204, R3, PT ;  /* 0x00000003cc00720c */ /* 0x000fc40003fa4270 */
[----:B------:R-:W-:Y:S02]  /*9de0*/  FSEL R211, R142, -INF , !P4 ;  /* 0xff8000008ed37808 */ /* 0x000fe40006000000 */
[----:B------:R-:W-:Y:S02]  /*9df0*/  ISETP.GE.AND P4, PT, R3, R203, PT ;  /* 0x000000cb0300720c */ /* 0x000fe40003f86270 */
[----:B------:R-:W-:Y:S01]  /*9e00*/  FSEL R141, R141, -INF , !P5 ;  /* 0xff8000008d8d7808 */ /* 0x000fe20006800000 */
[----:B------:R-:W-:Y:S01]  /*9e10*/  HMMA.16816.F32.BF16 R132, R8, R30, R132 ;  /* 0x0000001e0884723c */ /* 0x000fe20000041884 */
[----:B------:R-:W-:Y:S02]  /*9e20*/  ISETP.GT.AND P5, PT, R156, R3, PT ;  /* 0x000000039c00720c */ /* 0x000fe40003fa4270 */
[----:B------:R-:W-:Y:S02]  /*9e30*/  FSEL R225, R141, -INF , !P4 ;  /* 0xff8000008de17808 */ /* 0x000fe40006000000 */
[----:B------:R-:W-:Y:S01]  /*9e40*/  ISETP.GE.AND P4, PT, R3, R202, PT ;  /* 0x000000ca0300720c */ /* 0x000fe20003f86270 */
[----:B------:R-:W-:Y:S01]  /*9e50*/  VIADD R3, R148, 0xffffff61 ;  /* 0xffffff6194037836 */ /* 0x000fe20000000000 */
[----:B------:R-:W-:Y:S01]  /*9e60*/  FSEL R141, R143, -INF , !P5 ;  /* 0xff8000008f8d7808 */ /* 0x000fe20006800000 */
[----:B------:R-:W-:Y:S01]  /*9e70*/  HMMA.16816.F32.BF16 R164, R32, R14, R164 ;  /* 0x0000000e20a4723c */ /* 0x000fe200000418a4 */
[----:B------:R-:W-:-:S02]  /*9e80*/  ISETP.GT.AND P5, PT, R204, R13, PT ;  /* 0x0000000dcc00720c */ /* 0x000fc40003fa4270 */
[----:B------:R-:W-:Y:S02]  /*9e90*/  FSEL R141, R141, -INF , !P4 ;  /* 0xff8000008d8d7808 */ /* 0x000fe40006000000 */
[C---:B------:R-:W-:Y:S02]  /*9ea0*/  ISETP.GE.AND P4, PT, R13.reuse, R203, PT ;  /* 0x000000cb0d00720c */ /* 0x040fe40003f86270 */
[----:B------:R-:W-:Y:S01]  /*9eb0*/  FSEL R136, R136, -INF , !P5 ;  /* 0xff80000088887808 */ /* 0x000fe20006800000 */
[----:B-1----:R-:W-:Y:S01]  /*9ec0*/  HMMA.16816.F32.BF16 R168, R8, R4, R168 ;  /* 0x0000000408a8723c */ /* 0x002fe200000418a8 */
[----:B------:R-:W-:Y:S01]  /*9ed0*/  ISETP.GT.AND P5, PT, R156, R13, PT ;  /* 0x0000000d9c00720c */ /* 0x000fe20003fa4270 */
[----:B------:R-:W-:Y:S01]  /*9ee0*/  VIADD R5, R148, 0xffffff70 ;  /* 0xffffff7094057836 */ /* 0x000fe20000000000 */
[----:B------:R-:W-:Y:S02]  /*9ef0*/  FSEL R177, R136, -INF , !P4 ;  /* 0xff80000088b17808 */ /* 0x000fe40006000000 */
[----:B------:R-:W-:Y:S01]  /*9f00*/  ISETP.GE.AND P4, PT, R13, R202, PT ;  /* 0x000000ca0d00720c */ /* 0x000fe20003f86270 */
[----:B------:R-:W-:Y:S01]  /*9f10*/  VIADD R13, R148, 0xffffff68 ;  /* 0xffffff68940d7836 */ /* 0x000fe20000000000 */
[----:B------:R-:W-:-:S02]  /*9f20*/  FSEL R138, R138, -INF , !P5 ;  /* 0xff8000008a8a7808 */ /* 0x000fc40006800000 */
[----:B------:R-:W-:Y:S02]  /*9f30*/  ISETP.GT.AND P5, PT, R204, R3, PT ;  /* 0x00000003cc00720c */ /* 0x000fe40003fa4270 */
[----:B------:R-:W-:Y:S01]  /*9f40*/  FSEL R175, R138, -INF , !P4 ;  /* 0xff8000008aaf7808 */ /* 0x000fe20006000000 */
[----:B------:R-:W-:Y:S01]  /*9f50*/  HMMA.16816.F32.BF16 R164, R20, R18, R164 ;  /* 0x0000001214a4723c */ /* 0x000fe200000418a4 */
[----:B------:R-:W-:Y:S02]  /*9f60*/  ISETP.GE.AND P4, PT, R3, R203, PT ;  /* 0x000000cb0300720c */ /* 0x000fe40003f86270 */
[----:B------:R-:W-:Y:S02]  /*9f70*/  FSEL R137, R137, -INF , !P5 ;  /* 0xff80000089897808 */ /* 0x000fe40006800000 */
[----:B------:R-:W-:Y:S02]  /*9f80*/  ISETP.GT.AND P5, PT, R156, R3, PT ;  /* 0x000000039c00720c */ /* 0x000fe40003fa4270 */
[----:B------:R-:W-:-:S02]  /*9f90*/  FSEL R181, R137, -INF , !P4 ;  /* 0xff80000089b57808 */ /* 0x000fc40006000000 */
[----:B------:R-:W-:Y:S01]  /*9fa0*/  ISETP.GE.AND P4, PT, R3, R202, PT ;  /* 0x000000ca0300720c */ /* 0x000fe20003f86270 */
[----:B------:R-:W-:Y:S01]  /*9fb0*/  VIADD R3, R148, 0xffffff69 ;  /* 0xffffff6994037836 */ /* 0x000fe20000000000 */
        /* <DEDUP_REMOVED lines=25> */
[----:B------:R-:W-:Y:S01]  /*a150*/  HMMA.16816.F32.BF16 R4, R8, R6, R164 ;  /* 0x000000060804723c */ /* 0x000fe200000418a4 */
[----:B------:R-:W-:Y:S01]  /*a160*/  FSEL R165, R170, -INF , !P5 ;  /* 0xff800000aaa57808 */ /* 0x000fe20006800000 */
[----:B------:R-:W-:Y:S01]  /*a170*/  VIADD R9, R148, 0xffffff78 ;  /* 0xffffff7894097836 */ /* 0x000fe20000000000 */
[----:B------:R-:W-:Y:S02]  /*a180*/  ISETP.GT.AND P5, PT, R204, R3, PT ;  /* 0x00000003cc00720c */ /* 0x000fe40003fa4270 */
[----:B------:R-:W-:Y:S02]  /*a190*/  FSEL R165, R165, -INF , !P4 ;  /* 0xff800000a5a57808 */ /* 0x000fe40006000000 */
[----:B------:R-:W-:Y:S02]  /*a1a0*/  ISETP.GE.AND P4, PT, R3, R203, PT ;  /* 0x000000cb0300720c */ /* 0x000fe40003f86270 */
[----:B------:R-:W-:-:S02]  /*a1b0*/  FSEL R151, R169, -INF , !P5 ;  /* 0xff800000a9977808 */ /* 0x000fc40006800000 */
[----:B------:R-:W-:Y:S02]  /*a1c0*/  ISETP.GT.AND P5, PT, R156, R3, PT ;  /* 0x000000039c00720c */ /* 0x000fe40003fa4270 */
[----:B------:R-:W-:Y:S02]  /*a1d0*/  FSEL R151, R151, -INF , !P4 ;  /* 0xff80000097977808 */ /* 0x000fe40006000000 */
[----:B------:R-:W-:Y:S01]  /*a1e0*/  ISETP.GE.AND P4, PT, R3, R202, PT ;  /* 0x000000ca0300720c */ /* 0x000fe20003f86270 */
[----:B------:R-:W-:Y:S01]  /*a1f0*/  VIADD R3, R148, 0xffffff79 ;  /* 0xffffff7994037836 */ /* 0x000fe20000000000 */
[----:B------:R-:W-:Y:S02]  /*a200*/  FSEL R147, R171, -INF , !P5 ;  /* 0xff800000ab937808 */ /* 0x000fe40006800000 */
[----:B------:R-:W-:Y:S02]  /*a210*/  ISETP.GT.AND P5, PT, R204, R9, PT ;  /* 0x00000009cc00720c */ /* 0x000fe40003fa4270 */
[----:B------:R-:W-:-:S02]  /*a220*/  FSEL R147, R147, -INF , !P4 ;  /* 0xff80000093937808 */ /* 0x000fc40006000000 */
[C---:B------:R-:W-:Y:S02]  /*a230*/  ISETP.GE.AND P4, PT, R9.reuse, R203, PT ;  /* 0x000000cb0900720c */ /* 0x040fe40003f86270 */
[----:B------:R-:W-:Y:S02]  /*a240*/  FSEL R4, R4, -INF , !P5 ;  /* 0xff80000004047808 */ /* 0x000fe40006800000 */
[----:B------:R-:W-:Y:S02]  /*a250*/  ISETP.GE.AND P5, PT, R9, R202, PT ;  /* 0x000000ca0900720c */ /* 0x000fe40003fa6270 */
[----:B------:R-:W-:Y:S02]  /*a260*/  FSEL R149, R4, -INF , !P4 ;  /* 0xff80000004957808 */ /* 0x000fe40006000000 */
[----:B------:R-:W-:-:S04]  /*a270*/  ISETP.GT.AND P4, PT, R156, R9, PT ;  /* 0x000000099c00720c */ /* 0x000fc80003f84270 */
[----:B------:R-:W-:Y:S02]  /*a280*/  FSEL R6, R6, -INF , !P4 ;  /* 0xff80000006067808 */ /* 0x000fe40006000000 */
[----:B------:R-:W-:Y:S02]  /*a290*/  ISETP.GT.AND P4, PT, R204, R3, PT ;  /* 0x00000003cc00720c */ /* 0x000fe40003f84270 */
[----:B------:R-:W-:Y:S02]  /*a2a0*/  FSEL R145, R6, -INF , !P5 ;  /* 0xff80000006917808 */ /* 0x000fe40006800000 */
[----:B------:R-:W-:Y:S02]  /*a2b0*/  ISETP.GE.AND P5, PT, R3, R203, PT ;  /* 0x000000cb0300720c */ /* 0x000fe40003fa6270 */
[----:B------:R-:W-:Y:S02]  /*a2c0*/  FSEL R5, R5, -INF , !P4 ;  /* 0xff80000005057808 */ /* 0x000fe40006000000 */
[----:B------:R-:W-:-:S02]  /*a2d0*/  ISETP.GT.AND P4, PT, R156, R3, PT ;  /* 0x000000039c00720c */ /* 0x000fc40003f84270 */
[----:B------:R-:W-:Y:S02]  /*a2e0*/  FSEL R146, R5, -INF , !P5 ;  /* 0xff80000005927808 */ /* 0x000fe40006800000 */
[----:B------:R-:W-:Y:S02]  /*a2f0*/  ISETP.GE.AND P5, PT, R3, R202, PT ;  /* 0x000000ca0300720c */ /* 0x000fe40003fa6270 */
[----:B------:R-:W-:-:S04]  /*a300*/  FSEL R7, R7, -INF , !P4 ;  /* 0xff80000007077808 */ /* 0x000fc80006000000 */
[----:B------:R-:W-:Y:S01]  /*a310*/  FSEL R161, R7, -INF , !P5 ;  /* 0xff80000007a17808 */ /* 0x000fe20006800000 */
[----:B------:R-:W-:Y:S06]  /*a320*/  BRA.U !UP1, `(.L_x_463) ;  /* 0x0000000109cc7547 */ /* 0x000fec000b800000 */
        /* <DEDUP_REMOVED lines=48> */
.L_x_465:
[----:B------:R3:W-:Y:S02]  /*a630*/  STS.128 [R209+0x11000], RZ ;  /* 0x011000ffd1007388 */ /* 0x0007e40000000c00 */
.L_x_466:
[----:B------:R-:W-:Y:S05]  /*a640*/  BSYNC.RECONVERGENT B0 ;  /* 0x0000000000007941 */ /* 0x000fea0003800200 */
.L_x_464:
[----:B------:R-:W0:Y:S02]  /*a650*/  LDGDEPBAR ;  /* 0x00000000000079af */ /* 0x000e240000000000 */
.L_x_463:
[----:B------:R-:W-:Y:S01]  /*a660*/  FMNMX3.FTZ R4, R186, R153, R155, !PT ;  /* 0x00000099ba047276 */ /* 0x000fe2000781009b */
[----:B------:R-:W4:Y:S01]  /*a670*/  LDCU UR4, c[0x0][0x45c] ;  /* 0x00008b80ff0477ac */ /* 0x000f220008000800 */
[----:B------:R-:W-:Y:S02]  /*a680*/  FMNMX3.FTZ R6, R191, R157, R227, !PT ;  /* 0x0000009dbf067276 */ /* 0x000fe400078100e3 */
[----:B------:R-:W-:Y:S01]  /*a690*/  FMNMX3.FTZ R4, R4, R159, R25, !PT ;  /* 0x0000009f04047276 */ /* 0x000fe20007810019 */
[----:B------:R-:W-:Y:S01]  /*a6a0*/  @UP1 UIADD3 UR20, UPT, UPT, UR20, -0x4, URZ ;  /* 0xfffffffc14141890 */ /* 0x000fe2000fffe0ff */
        /* <DEDUP_REMOVED lines=13> */
[----:B------:R-:W-:Y:S01]  /*a780*/  LEA R163, R2, UR5, 0x1 ;  /* 0x0000000502a37c11 */ /* 0x000fe2000f8e08ff */
[----:B------:R-:W5:Y:S01]  /*a790*/  SHFL.BFLY PT, R4, R7, 0x2, 0x1f ;  /* 0x0c401f0007047f89 */ /* 0x000f6200000e0000 */
[----:B------:R-:W-:-:S02]  /*a7a0*/  SEL R158, R196, 0xffffffe0, !P6 ;  /* 0xffffffe0c49e7807 */ /* 0x000fc40007000000 */
[----:B------:R-:W-:Y:S01]  /*a7b0*/  IADD3 R16, PT, PT, R163, 0x12000, RZ ;  /* 0x00012000a3107810 */ /* 0x000fe20007ffe0ff */
[----:B------:R-:W2:Y:S01]  /*a7c0*/  SHFL.BFLY PT, R5, R6, 0x2, 0x1f ;  /* 0x0c401f0006057f89 */ /* 0x000ea200000e0000 */
[----:B------:R-:W-:-:S03]  /*a7d0*/  IADD3 R160, PT, PT, R158, R163, RZ ;  /* 0x000000a39ea07210 */ /* 0x000fc60007ffe0ff */
[----:B-1----:R-:W-:Y:S04]  /*a7e0*/  LDSM.16.MT88.4 R12, [R163+0x12000] ;  /* 0x01200000a30c783b */ /* 0x002fe80000004200 */
[----:B------:R-:W-:Y:S01]  /*a7f0*/  LDSM.16.MT88.4 R20, [R160+0x12000] ;  /* 0x01200000a014783b */ /* 0x000fe20000004200 */
[----:B-----5:R-:W-:Y:S02]  /*a800*/  FMNMX.FTZ R4, R7, R4, !PT ;  /* 0x0000000407047209 */ /* 0x020fe40007810000 */
[----:B--2---:R-:W-:-:S03]  /*a810*/  FMNMX.FTZ R5, R6, R5, !PT ;  /* 0x0000000506057209 */ /* 0x004fc60007810000 */
[----:B------:R-:W1:Y:S04]  /*a820*/  SHFL.BFLY PT, R3, R4, 0x1, 0x1f ;  /* 0x0c201f0004037f89 */ /* 0x000e6800000e0000 */
[----:B------:R-:W2:Y:S01]  /*a830*/  SHFL.BFLY PT, R132, R5, 0x1, 0x1f ;  /* 0x0c201f0005847f89 */ /* 0x000ea200000e0000 */
[----:B-1----:R-:W-:-:S04]  /*a840*/  FMNMX.FTZ R3, R4, R3, !PT ;  /* 0x0000000304037209 */ /* 0x002fc80007810000 */
[C---:B------:R-:W-:Y:S01]  /*a850*/  FSETP.NEU.FTZ.AND P0, PT, R3.reuse, -INF , PT ;  /* 0xff8000000300780b */ /* 0x040fe20003f1d000 */
[----:B----4-:R-:W-:Y:S01]  /*a860*/  FMUL.FTZ R162, R3, UR4 ;  /* 0x0000000403a27c20 */ /* 0x010fe20008410000 */
[----:B--2---:R-:W-:Y:S02]  /*a870*/  FMNMX.FTZ R132, R5, R132, !PT ;  /* 0x0000008405847209 */ /* 0x004fe40007810000 */
[----:B------:R-:W-:Y:S02]  /*a880*/  FSEL R5, R3, RZ, P0 ;  /* 0x000000ff03057208 */ /* 0x000fe40000000000 */
[----:B------:R-:W-:Y:S01]  /*a890*/  FSEL R162, R162, RZ, P0 ;  /* 0x000000ffa2a27208 */ /* 0x000fe20000000000 */
[C---:B------:R-:W-:Y:S01]  /*a8a0*/  FMUL.FTZ R148, R132.reuse, UR4 ;  /* 0x0000000484947c20 */ /* 0x040fe20008410000 */
[----:B------:R-:W-:Y:S01]  /*a8b0*/  FSETP.NEU.FTZ.AND P1, PT, R132, -INF , PT ;  /* 0xff8000008400780b */ /* 0x000fe20003f3d000 */
[----:B------:R-:W-:Y:S02]  /*a8c0*/  FADD.FTZ R5, R186, -R5 ;  /* 0x80000005ba057221 */ /* 0x000fe40000010000 */
[--C-:B------:R-:W-:Y:S01]  /*a8d0*/  FFMA.FTZ R134, R153, UR4, -R162.reuse ;  /* 0x0000000499867c23 */ /* 0x100fe200080108a2 */
[--C-:B------:R-:W-:Y:S01]  /*a8e0*/  FFMA.FTZ R153, R159, UR4, -R162.reuse ;  /* 0x000000049f997c23 */ /* 0x100fe200080108a2 */
[----:B------:R-:W-:Y:S01]  /*a8f0*/  IADD3 R159, PT, PT, R163, 0x12040, RZ ;  /* 0x00012040a39f7810 */ /* 0x000fe20007ffe0ff */
[--C-:B------:R-:W-:Y:S01]  /*a900*/  FFMA.FTZ R2, R155, UR4, -R162.reuse ;  /* 0x000000049b027c23 */ /* 0x100fe200080108a2 */
[----:B------:R-:W-:Y:S01]  /*a910*/  @P2 IADD3 R159, PT, PT, R16, -0x40, RZ ;  /* 0xffffffc0109f2810 */ /* 0x000fe20007ffe0ff */
[----:B------:R-:W-:Y:S01]  /*a920*/  FMUL.FTZ R155, R5, UR4 ;  /* 0x00000004059b7c20 */ /* 0x000fe20008410000 */
[----:B------:R-:W-:Y:S01]  /*a930*/  FSEL R4, R132, RZ, P1 ;  /* 0x000000ff84047208 */ /* 0x000fe20000800000 */
[----:B------:R-:W-:Y:S01]  /*a940*/  FFMA.FTZ R154, R25, UR4, -R162 ;  /* 0x00000004199a7c23 */ /* 0x000fe200080108a2 */
[----:B------:R-:W-:Y:S01]  /*a950*/  FSEL R148, R148, RZ, P1 ;  /* 0x000000ff94947208 */ /* 0x000fe20000800000 */
[----:B------:R-:W1:Y:S01]  /*a960*/  LDSM.16.MT88.4 R28, [R159] ;  /* 0x000000009f1c783b */ /* 0x000e620000004200 */
[----:B------:R-:W-:Y:S01]  /*a970*/  MUFU.EX2 R134, R134 ;  /* 0x0000008600867308 */ /* 0x000fe20000000800 */
[----:B------:R-:W-:Y:S01]  /*a980*/  FADD.FTZ R4, R191, -R4 ;  /* 0x80000004bf047221 */ /* 0x000fe20000010000 */
[----:B------:R-:W-:Y:S01]  /*a990*/  IADD3 R158, PT, PT, R158, R159, RZ ;  /* 0x0000009f9e9e7210 */ /* 0x000fe20007ffe0ff */
[--C-:B------:R-:W-:Y:S01]  /*a9a0*/  FFMA.FTZ R156, R157, UR4, -R148.reuse ;  /* 0x000000049d9c7c23 */ /* 0x100fe20008010894 */
[--C-:B------:R-:W-:Y:S01]  /*a9b0*/  FFMA.FTZ R133, R227, UR4, -R148.reuse ;  /* 0x00000004e3857c23 */ /* 0x100fe20008010894 */
[----:B------:R-:W-:Y:S01]  /*a9c0*/  FMUL.FTZ R157, R4, UR4 ;  /* 0x00000004049d7c20 */ /* 0x000fe20008410000 */
[--C-:B------:R-:W-:Y:S01]  /*a9d0*/  FFMA.FTZ R152, R229, UR4, -R148.reuse ;  /* 0x00000004e5987c23 */ /* 0x100fe20008010894 */
[----:B------:R-:W-:Y:S01]  /*a9e0*/  FFMA.FTZ R135, R231, UR4, -R148 ;  /* 0x00000004e7877c23 */ /* 0x000fe20008010894 */
[----:B------:R-:W2:Y:S01]  /*a9f0*/  MUFU.EX2 R155, R155 ;  /* 0x0000009b009b7308 */ /* 0x000ea20000000800 */
[----:B------:R-:W-:Y:S01]  /*aa00*/  FFMA.FTZ R170, R173, UR4, -R162 ;  /* 0x00000004adaa7c23 */ /* 0x000fe200080108a2 */
[--C-:B------:R-:W-:Y:S01]  /*aa10*/  FFMA.FTZ R166, R199, UR4, -R148.reuse ;  /* 0x00000004c7a67c23 */ /* 0x100fe20008010894 */
[--C-:B------:R-:W-:Y:S01]  /*aa20*/  FFMA.FTZ R169, R221, UR4, -R148.reuse ;  /* 0x00000004dda97c23 */ /* 0x100fe20008010894 */
[----:B------:R-:W4:Y:S01]  /*aa30*/  MUFU.EX2 R157, R157 ;  /* 0x0000009d009d7308 */ /* 0x000f220000000800 */
[--C-:B------:R-:W-:Y:S01]  /*aa40*/  FFMA.FTZ R167, R223, UR4, -R148.reuse ;  /* 0x00000004dfa77c23 */ /* 0x100fe20008010894 */
[----:B------:R-:W-:Y:S01]  /*aa50*/  FFMA.FTZ R164, R225, UR4, -R148 ;  /* 0x00000004e1a47c23 */ /* 0x000fe20008010894 */
[--C-:B------:R-:W-:Y:S01]  /*aa60*/  FFMA.FTZ R171, R201, UR4, -R162.reuse ;  /* 0x00000004c9ab7c23 */ /* 0x100fe200080108a2 */
[----:B------:R-:W-:Y:S01]  /*aa70*/  MUFU.EX2 R156, R156 ;  /* 0x0000009c009c7308 */ /* 0x000fe20000000800 */
[--C-:B------:R-:W-:Y:S01]  /*aa80*/  FFMA.FTZ R168, R211, UR4, -R162.reuse ;  /* 0x00000004d3a87c23 */ /* 0x100fe200080108a2 */
[----:B------:R-:W-:Y:S01]  /*aa90*/  FFMA.FTZ R173, R141, UR4, -R162 ;  /* 0x000000048dad7c23 */ /* 0x000fe200080108a2 */
[----:B------:R-:W-:Y:S01]  /*aaa0*/  LDSM.16.MT88.4 R136, [R158+0x800] ;  /* 0x000800009e88783b */ /* 0x000fe20000004200 */
[----:B------:R-:W5:Y:S01]  /*aab0*/  MUFU.EX2 R133, R133 ;  /* 0x0000008500857308 */ /* 0x000f620000000800 */
[----:B------:R-:W-:Y:S01]  /*aac0*/  FFMA.FTZ R172, R181, UR4, -R148 ;  /* 0x00000004b5ac7c23 */ /* 0x000fe20008010894 */
[-C--:B--2---:R-:W-:Y:S01]  /*aad0*/  FMUL.FTZ R34, R106, R155.reuse ;  /* 0x0000009b6a227220 */ /* 0x084fe20000410000 */
[-C--:B------:R-:W-:Y:S01]  /*aae0*/  FMUL.FTZ R35, R107, R155.reuse ;  /* 0x0000009b6b237220 */ /* 0x080fe20000410000 */
[----:B------:R-:W-:Y:S01]  /*aaf0*/  MUFU.EX2 R152, R152 ;  /* 0x0000009800987308 */ /* 0x000fe20000000800 */
[----:B------:R-:W-:Y:S01]  /*ab00*/  FMUL.FTZ R26, R114, R155 ;  /* 0x0000009b721a7220 */ /* 0x000fe20000410000 */
[-C--:B----4-:R-:W-:Y:S01]  /*ab10*/  FMUL.FTZ R32, R104, R157.reuse ;  /* 0x0000009d68207220 */ /* 0x090fe20000410000 */
[-C--:B------:R-:W-:Y:S01]  /*ab20*/  FMUL.FTZ R33, R105, R157.reuse ;  /* 0x0000009d69217220 */ /* 0x080fe20000410000 */
[----:B------:R-:W2:Y:S01]  /*ab30*/  MUFU.EX2 R135, R135 ;  /* 0x0000008700877308 */ /* 0x000ea20000000800 */
[-C--:B------:R-:W-:Y:S01]  /*ab40*/  FMUL.FTZ R24, R112, R157.reuse ;  /* 0x0000009d70187220 */ /* 0x080fe20000410000 */
[----:B------:R-:W-:Y:S01]  /*ab50*/  FMUL.FTZ R25, R113, R157 ;  /* 0x0000009d71197220 */ /* 0x000fe20000410000 */
[----:B------:R-:W-:Y:S01]  /*ab60*/  FMUL.FTZ R27, R115, R155 ;  /* 0x0000009b731b7220 */ /* 0x000fe20000410000 */
[----:B------:R-:W4:Y:S01]  /*ab70*/  MUFU.EX2 R2, R2 ;  /* 0x0000000200027308 */ /* 0x000f220000000800 */
[----:B------:R-:W3:Y:S01]  /*ab80*/  LDSM.16.MT88.4 R104, [R160+0x14000] ;  /* 0x01400000a068783b */ /* 0x000ee20000004200 */
[----:B-----5:R-:W-:Y:S01]  /*ab90*/  F2FP.BF16.F32.PACK_AB R4, R133, R156 ;  /* 0x0000009c8504723e */ /* 0x020fe200000010ff */
[-C--:B------:R-:W-:Y:S01]  /*aba0*/  FMUL.FTZ R108, R108, R157.reuse ;  /* 0x0000009d6c6c7220 */ /* 0x080fe20000410000 */
[----:B------:R-:W-:Y:S01]  /*abb0*/  MUFU.EX2 R153, R153 ;  /* 0x0000009900997308 */ /* 0x000fe20000000800 */
[----:B------:R-:W-:Y:S01]  /*abc0*/  FMUL.FTZ R109, R109, R157 ;  /* 0x0000009d6d6d7220 */ /* 0x000fe20000410000 */
[-C--:B------:R-:W-:Y:S01]  /*abd0*/  FMUL.FTZ R110, R110, R155.reuse ;  /* 0x0000009b6e6e7220 */ /* 0x080fe20000410000 */
[----:B------:R-:W-:Y:S01]  /*abe0*/  FMUL.FTZ R111, R111, R155 ;  /* 0x0000009b6f6f7220 */ /* 0x000fe20000410000 */
[----:B------:R-:W5:Y:S01]  /*abf0*/  MUFU.EX2 R154, R154 ;  /* 0x0000009a009a7308 */ /* 0x000f620000000800 */
[----:B------:R-:W3:Y:S01]  /*ac00*/  LDSM.16.MT88.4 R112, [R159+0x2000] ;  /* 0x002000009f70783b */ /* 0x000ee20000004200 */
[----:B--2---:R-:W-:Y:S01]  /*ac10*/  F2FP.BF16.F32.PACK_AB R6, R135, R152 ;  /* 0x000000988706723e */ /* 0x004fe200000010ff */
[-C--:B------:R-:W-:Y:S01]  /*ac20*/  FMUL.FTZ R44, R44, R157.reuse ;  /* 0x0000009d2c2c7220 */ /* 0x080fe20000410000 */
[----:B------:R-:W-:Y:S01]  /*ac30*/  FMUL.FTZ R45, R45, R157 ;  /* 0x0000009d2d2d7220 */ /* 0x000fe20000410000 */
[-C--:B------:R-:W-:Y:S01]  /*ac40*/  FMUL.FTZ R46, R46, R155.reuse ;  /* 0x0000009b2e2e7220 */ /* 0x080fe20000410000 */
[----:B----4-:R-:W-:Y:S01]  /*ac50*/  F2FP.BF16.F32.PACK_AB R5, R2, R134 ;  /* 0x000000860205723e */ /* 0x010fe200000010ff */
        /* <DEDUP_REMOVED lines=30> */
[C---:B---3--:R-:W-:Y:S01]  /*ae40*/  HMMA.16816.F32.BF16 R44, R4.reuse, R104, R44 ;  /* 0x00000068042c723c */ /* 0x048fe2000004182c */
[----:B------:R-:W-:Y:S01]  /*ae50*/  LDSM.16.MT88.4 R120, [R158] ;  /* 0x000000009e78783b */ /* 0x000fe20000004200 */
[----:B------:R-:W-:Y:S01]  /*ae60*/  FMUL.FTZ R117, R117, R157 ;  /* 0x0000009d75757220 */ /* 0x000fe20000410000 */
[-C--:B------:R-:W-:Y:S01]  /*ae70*/  FMUL.FTZ R118, R118, R155.reuse ;  /* 0x0000009b76767220 */ /* 0x080fe20000410000 */
[----:B------:R-:W-:Y:S01]  /*ae80*/  FMUL.FTZ R119, R119, R155 ;  /* 0x0000009b77777220 */ /* 0x000fe20000410000 */
[-C--:B------:R-:W-:Y:S01]  /*ae90*/  FMUL.FTZ R68, R68, R157.reuse ;  /* 0x0000009d44447220 */ /* 0x080fe20000410000 */
[----:B------:R-:W-:Y:S01]  /*aea0*/  FMUL.FTZ R69, R69, R157 ;  /* 0x0000009d45457220 */ /* 0x000fe20000410000 */
[-C--:B------:R-:W-:Y:S01]  /*aeb0*/  FMUL.FTZ R70, R70, R155.reuse ;  /* 0x0000009b46467220 */ /* 0x080fe20000410000 */
[C---:B------:R-:W-:Y:S01]  /*aec0*/  HMMA.16816.F32.BF16 R48, R4.reuse, R106, R48 ;  /* 0x0000006a0430723c */ /* 0x040fe20000041830 */
[----:B------:R-:W2:Y:S01]  /*aed0*/  LDSM.16.MT88.4 R104, [R163+0x16000] ;  /* 0x01600000a368783b */ /* 0x000ea20000004200 */
        /* <DEDUP_REMOVED lines=39> */
[----:B------:R-:W1:Y:S01]  /*b150*/  LDSM.16.MT88.4 R108, [R159+0x4000] ;  /* 0x004000009f6c783b */ /* 0x000e620000004200 */
[-C--:B------:R-:W-:Y:S01]  /*b160*/  FMUL.FTZ R36, R36, R157.reuse ;  /* 0x0000009d24247220 */ /* 0x080fe20000410000 */
[----:B------:R-:W-:Y:S01]  /*b170*/  FMUL.FTZ R37, R37, R157 ;  /* 0x0000009d25257220 */ /* 0x000fe20000410000 */
[-C--:B------:R-:W-:Y:S01]  /*b180*/  FMUL.FTZ R38, R38, R155.reuse ;  /* 0x0000009b26267220 */ /* 0x080fe20000410000 */
[----:B------:R-:W-:Y:S01]  /*b190*/  FMUL.FTZ R39, R39, R155 ;  /* 0x0000009b27277220 */ /* 0x000fe20000410000 */
[-C--:B------:R-:W-:Y:S01]  /*b1a0*/  FMUL.FTZ R40, R40, R157.reuse ;  /* 0x0000009d28287220 */ /* 0x080fe20000410000 */
[----:B------:R-:W-:Y:S01]  /*b1b0*/  FMUL.FTZ R41, R41, R157 ;  /* 0x0000009d29297220 */ /* 0x000fe20000410000 */
[C---:B------:R-:W-:Y:S01]  /*b1c0*/  HMMA.16816.F32.BF16 R20, R4.reuse, R22, R116 ;  /* 0x000000160414723c */ /* 0x040fe20000041874 */
[----:B------:R-:W4:Y:S01]  /*b1d0*/  LDSM.16.MT88.4 R116, [R163+0x14000] ;  /* 0x01400000a374783b */ /* 0x000f220000004200 */
[-C--:B------:R-:W-:Y:S01]  /*b1e0*/  FMUL.FTZ R42, R42, R155.reuse ;  /* 0x0000009b2a2a7220 */ /* 0x080fe20000410000 */
[----:B------:R-:W-:Y:S01]  /*b1f0*/  FMUL.FTZ R43, R43, R155 ;  /* 0x0000009b2b2b7220 */ /* 0x000fe20000410000 */
[----:B------:R-:W-:Y:S01]  /*b200*/  MUFU.EX2 R166, R166 ;  /* 0x000000a600a67308 */ /* 0x000fe20000000800 */
[-C--:B------:R-:W-:Y:S01]  /*b210*/  FMUL.FTZ R92, R92, R157.reuse ;  /* 0x0000009d5c5c7220 */ /* 0x080fe20000410000 */
[----:B------:R-:W-:Y:S01]  /*b220*/  FMUL.FTZ R93, R93, R157 ;  /* 0x0000009d5d5d7220 */ /* 0x000fe20000410000 */
[-C--:B------:R-:W-:Y:S01]  /*b230*/  FMUL.FTZ R94, R94, R155.reuse ;  /* 0x0000009b5e5e7220 */ /* 0x080fe20000410000 */
[C---:B--2---:R-:W-:Y:S01]  /*b240*/  HMMA.16816.F32.BF16 R68, R4.reuse, R104, R68 ;  /* 0x000000680444723c */ /* 0x044fe20000041844 */
[----:B------:R-:W2:Y:S01]  /*b250*/  MUFU.EX2 R169, R169 ;  /* 0x000000a900a97308 */ /* 0x000ea20000000800 */
[----:B------:R-:W-:Y:S01]  /*b260*/  FMUL.FTZ R95, R95, R155 ;  /* 0x0000009b5f5f7220 */ /* 0x000fe20000410000 */
[-C--:B------:R-:W-:Y:S01]  /*b270*/  FMUL.FTZ R96, R96, R157.reuse ;  /* 0x0000009d60607220 */ /* 0x080fe20000410000 */
[----:B------:R-:W-:Y:S01]  /*b280*/  FMUL.FTZ R97, R97, R157 ;  /* 0x0000009d61617220 */ /* 0x000fe20000410000 */
[----:B------:R-:W-:Y:S01]  /*b290*/  MUFU.EX2 R167, R167 ;  /* 0x000000a700a77308 */ /* 0x000fe20000000800 */
[-C--:B------:R-:W-:Y:S01]  /*b2a0*/  FMUL.FTZ R98, R98, R155.reuse ;  /* 0x0000009b62627220 */ /* 0x080fe20000410000 */
[----:B------:R-:W-:Y:S01]  /*b2b0*/  FMUL.FTZ R99, R99, R155 ;  /* 0x0000009b63637220 */ /* 0x000fe20000410000 */
[C---:B------:R-:W-:Y:S01]  /*b2c0*/  HMMA.16816.F32.BF16 R72, R4.reuse, R106, R72 ;  /* 0x0000006a0448723c */ /* 0x040fe20000041848 */
[----:B------:R-:W5:Y:S01]  /*b2d0*/  LDSM.16.MT88.4 R104, [R158+0x4000] ;  /* 0x004000009e68783b */ /* 0x000f620000004200 */
[----:B------:R-:W-:Y:S01]  /*b2e0*/  MUFU.EX2 R164, R164 ;  /* 0x000000a400a47308 */ /* 0x000fe20000000800 */
[----:B------:R-:W-:Y:S01]  /*b2f0*/  FFMA.FTZ R178, R179, UR4, -R162 ;  /* 0x00000004b3b27c23 */ /* 0x000fe200080108a2 */
[--C-:B------:R-:W-:Y:S01]  /*b300*/  FFMA.FTZ R177, R177, UR4, -R148.reuse ;  /* 0x00000004b1b17c23 */ /* 0x100fe20008010894 */
[----:B------:R-:W-:Y:S01]  /*b310*/  LDSM.16.MT88.4 R140, [R159+0x800] ;  /* 0x000800009f8c783b */ /* 0x000fe20000004200 */
[----:B------:R-:W-:Y:S01]  /*b320*/  MUFU.EX2 R170, R170 ;  /* 0x000000aa00aa7308 */ /* 0x000fe20000000800 */
[--C-:B------:R-:W-:Y:S01]  /*b330*/  FFMA.FTZ R181, R183, UR4, -R148.reuse ;  /* 0x00000004b7b57c23 */ /* 0x100fe20008010894 */
[C---:B------:R-:W-:Y:S01]  /*b340*/  HMMA.16816.F32.BF16 R32, R4.reuse, R120, R32 ;  /* 0x000000780420723c */ /* 0x040fe20000041820 */
[----:B------:R-:W-:Y:S01]  /*b350*/  LDSM.16.MT88.4 R128, [R160+0x14800] ;  /* 0x01480000a080783b */ /* 0x000fe20000004200 */
[----:B------:R-:W2:Y:S01]  /*b360*/  MUFU.EX2 R171, R171 ;  /* 0x000000ab00ab7308 */ /* 0x000ea20000000800 */
[----:B------:R-:W-:Y:S01]  /*b370*/  FFMA.FTZ R174, R197, UR4, -R148 ;  /* 0x00000004c5ae7c23 */ /* 0x000fe20008010894 */
[--C-:B------:R-:W-:Y:S01]  /*b380*/  FFMA.FTZ R175, R175, UR4, -R162.reuse ;  /* 0x00000004afaf7c23 */ /* 0x100fe200080108a2 */
[--C-:B------:R-:W-:Y:S01]  /*b390*/  FFMA.FTZ R176, R195, UR4, -R162.reuse ;  /* 0x00000004c3b07c23 */ /* 0x100fe200080108a2 */
[----:B------:R-:W-:Y:S01]  /*b3a0*/  MUFU.EX2 R168, R168 ;  /* 0x000000a800a87308 */ /* 0x000fe20000000800 */
[--C-:B------:R-:W-:Y:S01]  /*b3b0*/  FFMA.FTZ R179, R193, UR4, -R162.reuse ;  /* 0x00000004c1b37c23 */ /* 0x100fe200080108a2 */
[C---:B------:R-:W-:Y:S01]  /*b3c0*/  HMMA.16816.F32.BF16 R100, R4.reuse, R122, R100 ;  /* 0x0000007a0464723c */ /* 0x040fe20000041864 */
[----:B------:R-:W-:Y:S01]  /*b3d0*/  LDSM.16.MT88.4 R120, [R163+0x14800] ;  /* 0x01480000a378783b */ /* 0x000fe20000004200 */
[----:B------:R-:W2:Y:S01]  /*b3e0*/  MUFU.EX2 R173, R173 ;  /* 0x000000ad00ad7308 */ /* 0x000ea20000000800 */
[--C-:B------:R-:W-:Y:S01]  /*b3f0*/  FFMA.FTZ R184, R165, UR4, -R162.reuse ;  /* 0x00000004a5b87c23 */ /* 0x100fe200080108a2 */
[----:B------:R-:W-:Y:S01]  /*b400*/  FFMA.FTZ R191, R147, UR4, -R162 ;  /* 0x0000000493bf7c23 */ /* 0x000fe200080108a2 */
[--C-:B------:R-:W-:Y:S01]  /*b410*/  FFMA.FTZ R183, R144, UR4, -R148.reuse ;  /* 0x0000000490b77c23 */ /* 0x100fe20008010894 */
[----:B------:R-:W-:Y:S01]  /*b420*/  MUFU.EX2 R177, R177 ;  /* 0x000000b100b17308 */ /* 0x000fe20000000800 */
[--C-:B------:R-:W-:Y:S01]  /*b430*/  FFMA.FTZ R180, R151, UR4, -R148.reuse ;  /* 0x0000000497b47c23 */ /* 0x100fe20008010894 */
[----:B---3--:R-:W-:Y:S01]  /*b440*/  HMMA.16816.F32.BF16 R76, R4, R112, R76 ;  /* 0x00000070044c723c */ /* 0x008fe2000004184c */
[----:B------:R-:W-:Y:S01]  /*b450*/  FFMA.FTZ R182, R149, UR4, -R148 ;  /* 0x0000000495b67c23 */ /* 0x000fe20008010894 */
[----:B------:R-:W3:Y:S01]  /*b460*/  MUFU.EX2 R172, R172 ;  /* 0x000000ac00ac7308 */ /* 0x000ee20000000800 */
[----:B------:R-:W-:Y:S01]  /*b470*/  FFMA.FTZ R156, R219, R157, R156 ;  /* 0x0000009ddb9c7223 */ /* 0x000fe2000001009c */
[----:B------:R-:W-:-:S02]  /*b480*/  FFMA.FTZ R155, R217, R155, R134 ;  /* 0x0000009bd99b7223 */ /* 0x000fc40000010086 */
[----:B------:R-:W-:Y:S01]  /*b490*/  MUFU.EX2 R181, R181 ;  /* 0x000000b500b57308 */ /* 0x000fe20000000800 */
[----:B------:R-:W-:Y:S01]  /*b4a0*/  FADD.FTZ R133, R133, R156 ;  /* 0x0000009c85857221 */ /* 0x000fe20000010000 */
[C---:B------:R-:W-:Y:S01]  /*b4b0*/  HMMA.16816.F32.BF16 R80, R4.reuse, R114, R80 ;  /* 0x000000720450723c */ /* 0x040fe20000041850 */
[----:B------:R-:W-:Y:S01]  /*b4c0*/  LDSM.16.MT88.4 R112, [R160+0x12800] ;  /* 0x01280000a070783b */ /* 0x000fe20000004200 */
[----:B------:R-:W-:Y:S01]  /*b4d0*/  MUFU.EX2 R174, R174 ;  /* 0x000000ae00ae7308 */ /* 0x000fe20000000800 */
[----:B------:R-:W-:Y:S01]  /*b4e0*/  FADD.FTZ R2, R2, R155 ;  /* 0x0000009b02027221 */ /* 0x000fe20000010000 */
[----:B------:R-:W-:Y:S02]  /*b4f0*/  FADD.FTZ R152, R152, R133 ;  /* 0x0000008598987221 */ /* 0x000fe40000010000 */
[----:B------:R-:W-:Y:S02]  /*b500*/  MUFU.EX2 R175, R175 ;  /* 0x000000af00af7308 */ /* 0x000fe40000000800 */
[C---:B-1----:R-:W-:Y:S01]  /*b510*/  HMMA.16816.F32.BF16 R84, R4.reuse, R108, R84 ;  /* 0x0000006c0454723c */ /* 0x042fe20000041854 */
[----:B------:R-:W-:Y:S01]  /*b520*/  FADD.FTZ R135, R135, R152 ;  /* 0x0000009887877221 */ /* 0x000fe20000010000 */
[----:B------:R-:W1:Y:S04]  /*b530*/  MUFU.EX2 R178, R178 ;  /* 0x000000b200b27308 */ /* 0x000e680000000800 */
[----:B------:R-:W-:Y:S02]  /*b540*/  MUFU.EX2 R176, R176 ;  /* 0x000000b000b07308 */ /* 0x000fe40000000800 */
[C---:B------:R-:W-:Y:S01]  /*b550*/  HMMA.16816.F32.BF16 R88, R4.reuse, R110, R88 ;  /* 0x0000006e0458723c */ /* 0x040fe20000041858 */
[----:B------:R-:W3:Y:S01]  /*b560*/  LDSM.16.MT88.4 R108, [R163+0x12800] ;  /* 0x01280000a36c783b */ /* 0x000ee20000004200 */
[----:B------:R-:W1:Y:S04]  /*b570*/  MUFU.EX2 R179, R179 ;  /* 0x000000b300b37308 */ /* 0x000e680000000800 */
[----:B------:R-:W-:Y:S02]  /*b580*/  MUFU.EX2 R183, R183 ;  /* 0x000000b700b77308 */ /* 0x000fe40000000800 */
[C---:B------:R-:W-:Y:S02]  /*b590*/  HMMA.16816.F32.BF16 R8, R4.reuse, R12, R8 ;  /* 0x0000000c0408723c */ /* 0x040fe40000041808 */
[----:B------:R-:W1:Y:S04]  /*b5a0*/  MUFU.EX2 R180, R180 ;  /* 0x000000b400b47308 */ /* 0x000e680000000800 */
[----:B------:R-:W-:Y:S02]  /*b5b0*/  MUFU.EX2 R182, R182 ;  /* 0x000000b600b67308 */ /* 0x000fe40000000800 */
[C---:B------:R-:W-:Y:S01]  /*b5c0*/  HMMA.16816.F32.BF16 R12, R4.reuse, R14, R124 ;  /* 0x0000000e040c723c */ /* 0x040fe2000004187c */
[----:B------:R-:W1:Y:S01]  /*b5d0*/  LDSM.16.MT88.4 R124, [R159+0x2800] ;  /* 0x002800009f7c783b */ /* 0x000e620000004200 */
[----:B------:R-:W-:Y:S04]  /*b5e0*/  MUFU.EX2 R184, R184 ;  /* 0x000000b800b87308 */ /* 0x000fe80000000800 */
[----:B------:R-:W1:Y:S02]  /*b5f0*/  MUFU.EX2 R191, R191 ;  /* 0x000000bf00bf7308 */ /* 0x000e640000000800 */
[C---:B----4-:R-:W-:Y:S08]  /*b600*/  HMMA.16816.F32.BF16 R36, R4.reuse, R116, R36 ;  /* 0x000000740424723c */ /* 0x050ff00000041824 */
[C---:B------:R-:W-:Y:S01]  /*b610*/  HMMA.16816.F32.BF16 R40, R4.reuse, R118, R40 ;  /* 0x000000760428723c */ /* 0x040fe20000041828 */
[----:B------:R-:W4:Y:S07]  /*b620*/  LDSM.16.MT88.4 R116, [R158+0x2800] ;  /* 0x002800009e74783b */ /* 0x000f2e0000004200 */
[C---:B-----5:R-:W-:Y:S08]  /*b630*/  HMMA.16816.F32.BF16 R92, R4.reuse, R104, R92 ;  /* 0x00000068045c723c */ /* 0x060ff0000004185c */
[----:B------:R-:W-:Y:S01]  /*b640*/  HMMA.16816.F32.BF16 R4, R4, R106, R96 ;  /* 0x0000006a0404723c */ /* 0x000fe20000041860 */
[----:B--2---:R-:W-:Y:S01]  /*b650*/  F2FP.BF16.F32.PACK_AB R96, R169, R166 ;  /* 0x000000a6a960723e */ /* 0x004fe200000010ff */
[----:B------:R-:W2:Y:S01]  /*b660*/  LDSM.16.MT88.4 R104, [R163+0x16800] ;  /* 0x01680000a368783b */ /* 0x000ea20000004200 */
[----:B------:R-:W-:Y:S01]  /*b670*/  F2FP.BF16.F32.PACK_AB R97, R171, R170 ;  /* 0x000000aaab61723e */ /* 0x000fe200000010ff */
[----:B------:R-:W-:Y:S01]  /*b680*/  FADD.FTZ R166, R166, R135 ;  /* 0x00000087a6a67221 */ /* 0x000fe20000010000 */
[----:B------:R-:W-:-:S02]  /*b690*/  F2FP.BF16.F32.PACK_AB R98, R164, R167 ;  /* 0x000000a7a462723e */ /* 0x000fc400000010ff */
[----:B------:R-:W-:Y:S01]  /*b6a0*/  F2FP.BF16.F32.PACK_AB R99, R173, R168 ;  /* 0x000000a8ad63723e */ /* 0x000fe200000010ff */
[----:B------:R-:W-:-:S04]  /*b6b0*/  FADD.FTZ R166, R169, R166 ;  /* 0x000000a6a9a67221 */ /* 0x000fc80000010000 */
[----:B------:R-:W-:Y:S02]  /*b6c0*/  FADD.FTZ R167, R167, R166 ;  /* 0x000000a6a7a77221 */ /* 0x000fe40000010000 */
[----:B---3--:R-:W-:Y:S02]  /*b6d0*/  HMMA.16816.F32.BF16 R8, R96, R108, R8 ;  /* 0x0000006c6008723c */ /* 0x008fe40000041808 */
[----:B------:R-:W-:-:S06]  /*b6e0*/  FADD.FTZ R164, R164, R167 ;  /* 0x000000a7a4a47221 */ /* 0x000fcc0000010000 */
        /* <DEDUP_REMOVED lines=20> */
[C---:B----4-:R-:W-:Y:S08]  /*b830*/  HMMA.16816.F32.BF16 R60, R96.reuse, R116, R60 ;  /* 0x00000074603c723c */ /* 0x050ff0000004183c */
[C---:B------:R-:W-:Y:S01]  /*b840*/  HMMA.16816.F32.BF16 R64, R96.reuse, R118, R64 ;  /* 0x000000766040723c */ /* 0x040fe20000041840 */
[----:B------:R-:W-:Y:S07]  /*b850*/  LDSM.16.MT88.4 R116, [R158+0x3000] ;  /* 0x003000009e74783b */ /* 0x000fee0000004200 */
[C---:B--2---:R-:W-:Y:S08]  /*b860*/  HMMA.16816.F32.BF16 R68, R96.reuse, R104, R68 ;  /* 0x000000686044723c */ /* 0x044ff00000041844 */
[C---:B------:R-:W-:Y:S01]  /*b870*/  HMMA.16816.F32.BF16 R72, R96.reuse, R106, R72 ;  /* 0x0000006a6048723c */ /* 0x040fe20000041848 */
[----:B------:R-:W-:Y:S07]  /*b880*/  LDSM.16.MT88.4 R104, [R163+0x17000] ;  /* 0x01700000a368783b */ /* 0x000fee0000004200 */
[C---:B---3--:R-:W-:Y:S08]  /*b890*/  HMMA.16816.F32.BF16 R76, R96.reuse, R108, R76 ;  /* 0x0000006c604c723c */ /* 0x048ff0000004184c */
[C---:B------:R-:W-:Y:S01]  /*b8a0*/  HMMA.16816.F32.BF16 R80, R96.reuse, R110, R80 ;  /* 0x0000006e6050723c */ /* 0x040fe20000041850 */
[----:B------:R-:W1:Y:S07]  /*b8b0*/  LDSM.16.MT88.4 R108, [R163+0x13000] ;  /* 0x01300000a36c783b */ /* 0x000e6e0000004200 */
[C---:B-----5:R-:W-:Y:S08]  /*b8c0*/  HMMA.16816.F32.BF16 R84, R96.reuse, R112, R84 ;  /* 0x000000706054723c */ /* 0x060ff00000041854 */
[C---:B------:R-:W-:Y:S01]  /*b8d0*/  HMMA.16816.F32.BF16 R88, R96.reuse, R114, R88 ;  /* 0x000000726058723c */ /* 0x040fe20000041858 */
[----:B------:R-:W2:Y:S07]  /*b8e0*/  LDSM.16.MT88.4 R112, [R160+0x13000] ;  /* 0x01300000a070783b */ /* 0x000eae0000004200 */
[C---:B------:R-:W-:Y:S08]  /*b8f0*/  HMMA.16816.F32.BF16 R92, R96.reuse, R120, R92 ;  /* 0x00000078605c723c */ /* 0x040ff0000004185c */
[----:B------:R-:W-:Y:S01]  /*b900*/  HMMA.16816.F32.BF16 R96, R96, R122, R4 ;  /* 0x0000007a6060723c */ /* 0x000fe20000041804 */
[----:B------:R-:W3:Y:S01]  /*b910*/  LDSM.16.MT88.4 R120, [R160+0x15000] ;  /* 0x01500000a078783b */ /* 0x000ee20000004200 */
[----:B------:R-:W-:Y:S01]  /*b920*/  F2FP.BF16.F32.PACK_AB R4, R172, R177 ;  /* 0x000000b1ac04723e */ /* 0x000fe200000010ff */
[----:B------:R-:W-:Y:S01]  /*b930*/  FADD.FTZ R177, R177, R164 ;  /* 0x000000a4b1b17221 */ /* 0x000fe20000010000 */
[----:B------:R-:W-:-:S02]  /*b940*/  F2FP.BF16.F32.PACK_AB R5, R178, R175 ;  /* 0x000000afb205723e */ /* 0x000fc400000010ff */
[----:B------:R-:W-:Y:S01]  /*b950*/  F2FP.BF16.F32.PACK_AB R6, R174, R181 ;  /* 0x000000b5ae06723e */ /* 0x000fe200000010ff */
[----:B------:R-:W-:Y:S01]  /*b960*/  FADD.FTZ R172, R172, R177 ;  /* 0x000000b1acac7221 */ /* 0x000fe20000010000 */
[----:B------:R-:W-:-:S03]  /*b970*/  F2FP.BF16.F32.PACK_AB R7, R179, R176 ;  /* 0x000000b0b307723e */ /* 0x000fc600000010ff */
[----:B------:R-:W-:-:S04]  /*b980*/  FADD.FTZ R181, R181, R172 ;  /* 0x000000acb5b57221 */ /* 0x000fc80000010000 */
[----:B-1----:R-:W-:Y:S01]  /*b990*/  HMMA.16816.F32.BF16 R8, R4, R108, R8 ;  /* 0x0000006c0408723c */ /* 0x002fe20000041808 */
[----:B------:R-:W-:-:S07]  /*b9a0*/  FADD.FTZ R174, R174, R181 ;  /* 0x000000b5aeae7221 */ /* 0x000fce0000010000 */
[C---:B------:R-:W-:Y:S01]  /*b9b0*/  HMMA.16816.F32.BF16 R12, R4.reuse, R110, R12 ;  /* 0x0000006e040c723c */ /* 0x040fe2000004180c */
[----:B------:R-:W1:Y:S07]  /*b9c0*/  LDSM.16.MT88.4 R108, [R160+0x17000] ;  /* 0x01700000a06c783b */ /* 0x000e6e0000004200 */
[C---:B--2---:R-:W-:Y:S08]  /*b9d0*/  HMMA.16816.F32.BF16 R16, R4.reuse, R112, R16 ;  /* 0x000000700410723c */ /* 0x044ff00000041810 */
[C---:B------:R-:W-:Y:S01]  /*b9e0*/  HMMA.16816.F32.BF16 R20, R4.reuse, R114, R20 ;  /* 0x000000720414723c */ /* 0x040fe20000041814 */
[----:B------:R-:W2:Y:S07]  /*b9f0*/  LDSM.16.MT88.4 R112, [R159+0x5000] ;  /* 0x005000009f70783b */ /* 0x000eae0000004200 */
[C---:B---3--:R-:W-:Y:S08]  /*ba00*/  HMMA.16816.F32.BF16 R44, R4.reuse, R120, R44 ;  /* 0x00000078042c723c */ /* 0x048ff0000004182c */
[C---:B------:R-:W-:Y:S01]  /*ba10*/  HMMA.16816.F32.BF16 R48, R4.reuse, R122, R48 ;  /* 0x0000007a0430723c */ /* 0x040fe20000041830 */
[----:B------:R-:W3:Y:S07]  /*ba20*/  LDSM.16.MT88.4 R120, [R158+0x5000] ;  /* 0x005000009e78783b */ /* 0x000eee0000004200 */
[C---:B------:R-:W-:Y:S08]  /*ba30*/  HMMA.16816.F32.BF16 R52, R4.reuse, R124, R52 ;  /* 0x0000007c0434723c */ /* 0x040ff00000041834 */
[C---:B------:R-:W-:Y:S01]  /*ba40*/  HMMA.16816.F32.BF16 R56, R4.reuse, R126, R56 ;  /* 0x0000007e0438723c */ /* 0x040fe20000041838 */
[----:B------:R-:W4:Y:S07]  /*ba50*/  LDSM.16.MT88.4 R124, [R163+0x13800] ;  /* 0x01380000a37c783b */ /* 0x000f2e0000004200 */
[----:B------:R-:W-:Y:S01]  /*ba60*/  HMMA.16816.F32.BF16 R36, R4, R128, R36 ;  /* 0x000000800424723c */ /* 0x000fe20000041824 */
[--C-:B------:R-:W-:Y:S01]  /*ba70*/  FFMA.FTZ R128, R145, UR4, -R162.reuse ;  /* 0x0000000491807c23 */ /* 0x100fe200080108a2 */
[----:B------:R-:W-:-:S03]  /*ba80*/  FFMA.FTZ R162, R161, UR4, -R162 ;  /* 0x00000004a1a27c23 */ /* 0x000fc600080108a2 */
[----:B------:R-:W-:Y:S03]  /*ba90*/  MUFU.EX2 R161, R128 ;  /* 0x0000008000a17308 */ /* 0x000fe60000000800 */
[C---:B------:R-:W-:Y:S01]  /*baa0*/  HMMA.16816.F32.BF16 R68, R4.reuse, R104, R68 ;  /* 0x000000680444723c */ /* 0x040fe20000041844 */
[----:B------:R-:W-:Y:S01]  /*bab0*/  FFMA.FTZ R104, R146, UR4, -R148 ;  /* 0x0000000492687c23 */ /* 0x000fe20008010894 */
[----:B------:R-:W-:Y:S01]  /*bac0*/  MUFU.EX2 R162, R162 ;  /* 0x000000a200a27308 */ /* 0x000fe20000000800 */
[----:B------:R-:W-:Y:S03]  /*bad0*/  LDSM.16.MT88.4 R148, [R163+0x15800] ;  /* 0x01580000a394783b */ /* 0x000fe60000004200 */
[----:B------:R5:W4:Y:S01]  /*bae0*/  MUFU.EX2 R165, R104 ;  /* 0x0000006800a57308 */ /* 0x000b220000000800 */
[----:B------:R-:W-:Y:S01]  /*baf0*/  LDSM.16.MT88.4 R144, [R163+0x17800] ;  /* 0x01780000a390783b */ /* 0x000fe20000004200 */
        /* <DEDUP_REMOVED lines=9> */
[----:B------:R-:W4:Y:S07]  /*bb90*/  LDSM.16.MT88.4 R116, [R160+0x13800] ;  /* 0x01380000a074783b */ /* 0x000f2e0000004200 */
[C---:B------:R-:W-:Y:S01]  /*bba0*/  HMMA.16816.F32.BF16 R72, R4.reuse, R106, R72 ;  /* 0x0000006a0448723c */ /* 0x040fe20000041848 */
[----:B-----5:R-:W5:Y:S07]  /*bbb0*/  LDSM.16.MT88.4 R104, [R159+0x5800] ;  /* 0x005800009f68783b */ /* 0x020f6e0000004200 */
[C---:B-1----:R-:W-:Y:S08]  /*bbc0*/  HMMA.16816.F32.BF16 R76, R4.reuse, R108, R76 ;  /* 0x0000006c044c723c */ /* 0x042ff0000004184c */
[C---:B------:R-:W-:Y:S01]  /*bbd0*/  HMMA.16816.F32.BF16 R80, R4.reuse, R110, R80 ;  /* 0x0000006e0450723c */ /* 0x040fe20000041850 */
[----:B------:R-:W-:Y:S07]  /*bbe0*/  LDSM.16.MT88.4 R108, [R160+0x17800] ;  /* 0x01780000a06c783b */ /* 0x000fee0000004200 */
[C---:B--2---:R-:W-:Y:S08]  /*bbf0*/  HMMA.16816.F32.BF16 R84, R4.reuse, R112, R84 ;  /* 0x000000700454723c */ /* 0x044ff00000041854 */
[C---:B------:R-:W-:Y:S01]  /*bc00*/  HMMA.16816.F32.BF16 R88, R4.reuse, R114, R88 ;  /* 0x000000720458723c */ /* 0x040fe20000041858 */
[----:B------:R-:W1:Y:S07]  /*bc10*/  LDSM.16.MT88.4 R112, [R160+0x15800] ;  /* 0x01580000a070783b */ /* 0x000e6e0000004200 */
[C---:B---3--:R-:W-:Y:S08]  /*bc20*/  HMMA.16816.F32.BF16 R92, R4.reuse, R120, R92 ;  /* 0x00000078045c723c */ /* 0x048ff0000004185c */
[----:B------:R-:W-:Y:S01]  /*bc30*/  HMMA.16816.F32.BF16 R96, R4, R122, R96 ;  /* 0x0000007a0460723c */ /* 0x000fe20000041860 */
[----:B------:R-:W-:Y:S01]  /*bc40*/  F2FP.BF16.F32.PACK_AB R4, R180, R183 ;  /* 0x000000b7b404723e */ /* 0x000fe200000010ff */
[----:B------:R-:W-:Y:S01]  /*bc50*/  FADD.FTZ R183, R183, R174 ;  /* 0x000000aeb7b77221 */ /* 0x000fe20000010000 */
[----:B------:R-:W-:-:S02]  /*bc60*/  F2FP.BF16.F32.PACK_AB R5, R191, R184 ;  /* 0x000000b8bf05723e */ /* 0x000fc400000010ff */
[----:B----4-:R-:W-:Y:S01]  /*bc70*/  F2FP.BF16.F32.PACK_AB R6, R165, R182 ;  /* 0x000000b6a506723e */ /* 0x010fe200000010ff */
[----:B------:R-:W-:Y:S01]  /*bc80*/  FADD.FTZ R183, R180, R183 ;  /* 0x000000b7b4b77221 */ /* 0x000fe20000010000 */
[----:B------:R-:W-:-:S03]  /*bc90*/  F2FP.BF16.F32.PACK_AB R7, R162, R161 ;  /* 0x000000a1a207723e */ /* 0x000fc600000010ff */
[----:B------:R-:W-:-:S04]  /*bca0*/  FADD.FTZ R182, R182, R183 ;  /* 0x000000b7b6b67221 */ /* 0x000fc80000010000 */
[----:B------:R-:W-:Y:S01]  /*bcb0*/  HMMA.16816.F32.BF16 R128, R4, R124, R8 ;  /* 0x0000007c0480723c */ /* 0x000fe20000041808 */
[----:B------:R-:W2:Y:S01]  /*bcc0*/  LDSM.16.MT88.4 R8, [R158+0x1800] ;  /* 0x001800009e08783b */ /* 0x000ea20000004200 */
[----:B------:R-:W-:-:S06]  /*bcd0*/  FADD.FTZ R219, R165, R182 ;  /* 0x000000b6a5db7221 */ /* 0x000fcc0000010000 */
[C---:B------:R-:W-:Y:S01]  /*bce0*/  HMMA.16816.F32.BF16 R124, R4.reuse, R126, R12 ;  /* 0x0000007e047c723c */ /* 0x040fe2000004180c */
[----:B------:R-:W3:Y:S07]  /*bcf0*/  LDSM.16.MT88.4 R12, [R158+0x3800] ;  /* 0x003800009e0c783b */ /* 0x000eee0000004200 */
[C---:B------:R-:W-:Y:S01]  /*bd00*/  HMMA.16816.F32.BF16 R120, R4.reuse, R116, R16 ;  /* 0x000000740478723c */ /* 0x040fe20000041810 */
[----:B------:R-:W4:Y:S07]  /*bd10*/  LDSM.16.MT88.4 R16, [R158+0x5800] ;  /* 0x005800009e10783b */ /* 0x000f2e0000004200 */
[C---:B-----5:R-:W-:Y:S08]  /*bd20*/  HMMA.16816.F32.BF16 R84, R4.reuse, R104, R84 ;  /* 0x000000680454723c */ /* 0x060ff00000041854 */
[C---:B------:R-:W-:Y:S08]  /*bd30*/  HMMA.16816.F32.BF16 R88, R4.reuse, R106, R88 ;  /* 0x0000006a0458723c */ /* 0x040ff00000041858 */
[C---:B-1----:R-:W-:Y:S08]  /*bd40*/  HMMA.16816.F32.BF16 R44, R4.reuse, R112, R44 ;  /* 0x00000070042c723c */ /* 0x042ff0000004182c */
[----:B--2---:R-:W-:Y:S01]  /*bd50*/  HMMA.16816.F32.BF16 R104, R4, R8, R32 ;  /* 0x000000080468723c */ /* 0x004fe20000041820 */
[----:B------:R-:W-:-:S04]  /*bd60*/  FADD.FTZ R9, R153, R2 ;  /* 0x0000000299097221 */ /* 0x000fc80000010000 */
[----:B------:R-:W-:-:S03]  /*bd70*/  FADD.FTZ R9, R154, R9 ;  /* 0x000000099a097221 */ /* 0x000fc60000010000 */
[----:B------:R-:W-:Y:S01]  /*bd80*/  HMMA.16816.F32.BF16 R48, R4, R114, R48 ;  /* 0x000000720430723c */ /* 0x000fe20000041830 */
        /* <DEDUP_REMOVED lines=26> */
[C---:B----4-:R-:W-:Y:S08]  /*bf30*/  HMMA.16816.F32.BF16 R92, R4.reuse, R16, R92 ;  /* 0x00000010045c723c */ /* 0x050ff0000004185c */
[----:B------:R-:W-:Y:S01]  /*bf40*/  HMMA.16816.F32.BF16 R96, R4, R18, R96 ;  /* 0x000000120460723c */ /* 0x000fe20000041860 */
[----:B------:R-:W-:-:S04]  /*bf50*/  NOP ;  /* 0x0000000000007918 */ /* 0x000fc80000000000 */
[----:B------:R-:W-:-:S15]  /*bf60*/  BRA.U UP1, `(.L_x_467) ;  /* 0x0000000101047547 */ /* 0x000fde000b800000 */
.L_x_458:
[----:B------:R-:W-:-:S12]  /*bf70*/  UIADD3 UR20, UPT, UPT, UR16, -0x1, URZ ;  /* 0xffffffff10147890 */ /* 0x000fd8000fffe0ff */
.L_x_467:
[----:B------:R-:W-:Y:S01]  /*bf80*/  UISETP.GE.AND UP0, UPT, UR20, UR18, UPT ;  /* 0x000000121400728c */ /* 0x000fe2000bf06270 */
[----:B------:R-:W-:-:S08]  /*bf90*/  MOV R180, 0x20 ;  /* 0x0000002000b47802 */ /* 0x000fd00000000f00 */
[----:B------:R-:W-:Y:S05]  /*bfa0*/  BRA.U !UP0, `(.L_x_468) ;  /* 0x00000035083c7547 */ /* 0x000fea000b800000 */
[----:B------:R-:W-:Y:S01]  /*bfb0*/  SHF.R.U32.HI R5, RZ, 0x1, R187 ;  /* 0x00000001ff057819 */ /* 0x000fe200000116bb */
[----:B------:R-:W-:Y:S01]  /*bfc0*/  IMAD.SHL.U32 R199, R187, 0x2, RZ ;  /* 0x00000002bbc77824 */ /* 0x000fe200078e00ff */
[----:B------:R-:W1:Y:S01]  /*bfd0*/  S2UR UR6, SR_CgaCtaId ;  /* 0x00000000000679c3 */ /* 0x000e620000008800 */
[----:B------:R-:W2:Y:S01]  /*bfe0*/  S2R R187, SR_TID.X ;  /* 0x0000000000bb7919 */ /* 0x000ea20000002100 */
[----:B------:R-:W3:Y:S01]  /*bff0*/  LDCU UR4, c[0x0][0x440] ;  /* 0x00008800ff0477ac */ /* 0x000ee20008000800 */
[----:B------:R-:W-:Y:S01]  /*c000*/  LOP3.LUT R186, R0, 0x8, R5, 0x78, !PT ;  /* 0x0000000800ba7812 */ /* 0x000fe200078e7805 */
[----:B------:R-:W-:Y:S01]  /*c010*/  IMAD.MOV.U32 R2, RZ, RZ, R3 ;  /* 0x000000ffff027224 */ /* 0x000fe200078e0003 */
[----:B------:R-:W-:Y:S01]  /*c020*/  MOV R184, 0x40 ;  /* 0x0000004000b87802 */ /* 0x000fe20000000f00 */
[----:B------:R-:W-:Y:S01]  /*c030*/  IMAD.MOV.U32 R0, RZ, RZ, R132 ;  /* 0x000000ffff007224 */ /* 0x000fe200078e0084 */
[----:B------:R-:W-:Y:S01]  /*c040*/  LOP3.LUT R186, R186, 0x200, R185, 0xf8, !PT ;  /* 0x00000200baba7812 */ /* 0x000fe200078ef8b9 */
[----:B------:R-:W4:Y:S01]  /*c050*/  LDC.64 R200, c[0x0][0x3c0] ;  /* 0x0000f000ffc87b82 */ /* 0x000f220000000a00 */
[----:B------:R-:W-:Y:S01]  /*c060*/  IMAD.MOV.U32 R185, RZ, RZ, 0x20 ;  /* 0x00000020ffb97424 */ /* 0x000fe200078e00ff */
[----:B------:R-:W-:Y:S01]  /*c070*/  LOP3.LUT R199, R199, 0x6, RZ, 0xc0, !PT ;  /* 0x00000006c7c77812 */ /* 0x000fe200078ec0ff */
[----:B------:R-:W-:Y:S01]  /*c080*/  VIADD R197, R204, 0x8 ;  /* 0x00000008ccc57836 */ /* 0x000fe20000000000 */
[----:B------:R-:W-:Y:S01]  /*c090*/  LEA R186, R186, UR5, 0x1 ;  /* 0x00000005baba7c11 */ /* 0x000fe2000f8e08ff */
[----:B------:R-:W-:Y:S01]  /*c0a0*/  UMOV UR7, 0x400 ;  /* 0x0000040000077882 */ /* 0x000fe20000000000 */
[----:B------:R-:W-:Y:S01]  /*c0b0*/  SEL R185, R185, 0xffffffe0, !P6 ;  /* 0xffffffe0b9b97807 */ /* 0x000fe20007000000 */
[----:B------:R-:W2:Y:S01]  /*c0c0*/  LDCU UR8, c[0x0][0x440] ;  /* 0x00008800ff0877ac */ /* 0x000ea20008000800 */
[C---:B------:R-:W-:Y:S01]  /*c0d0*/  IADD3 R212, PT, PT, R186.reuse, 0x12000, RZ ;  /* 0x00012000bad47810 */ /* 0x040fe20007ffe0ff */
[----:B------:R-:W-:-:S02]  /*c0e0*/  VIADD R211, R186, 0x12040 ;  /* 0x00012040bad37836 */ /* 0x000fc40000000000 */
[----:B------:R-:W-:Y:S01]  /*c0f0*/  IMAD.IADD R185, R185, 0x1, R186 ;  /* 0x00000001b9b97824 */ /* 0x000fe200078e02ba */
[----:B---3--:R-:W-:Y:S01]  /*c100*/  ISETP.GE.AND P3, PT, R188, UR4, PT ;  /* 0x00000004bc007c0c */ /* 0x008fe2000bf66270 */
[----:B------:R-:W3:Y:S01]  /*c110*/  LDCU UR4, c[0x0][0x45c] ;  /* 0x00008b80ff0477ac */ /* 0x000ee20008000800 */
[----:B-1----:R-:W-:Y:S01]  /*c120*/  ULEA UR6, UR6, UR7, 0x18 ;  /* 0x0000000706067291 */ /* 0x002fe2000f8ec0ff */
[C---:B--2---:R-:W-:Y:S01]  /*c130*/  IMAD.SHL.U32 R183, R187.reuse, 0x40, RZ ;  /* 0x00000040bbb77824 */ /* 0x044fe200078e00ff */
[C---:B------:R-:W-:Y:S01]  /*c140*/  LOP3.LUT P0, RZ, R187.reuse, 0x2, RZ, 0xc0, !PT ;  /* 0x00000002bbff7812 */ /* 0x040fe2000780c0ff */
[----:B------:R-:W-:-:S03]  /*c150*/  IMAD.SHL.U32 R210, R187, 0x20, RZ ;  /* 0x00000020bbd27824 */ /* 0x000fc600078e00ff */
[----:B------:R-:W-:Y:S02]  /*c160*/  LOP3.LUT R182, R183, 0x400, RZ, 0xc0, !PT ;  /* 0x00000400b7b67812 */ /* 0x000fe400078ec0ff */
[----:B------:R-:W-:Y:S01]  /*c170*/  SEL R181, R180, 0xffffffe0, !P0 ;  /* 0xffffffe0b4b57807 */ /* 0x000fe20004000000 */
[----:B---3--:R-:W-:Y:S06]  /*c180*/  BRA `(.L_x_469) ;  /* 0x0000000000b47947 */ /* 0x008fec0003800000 */
.L_x_471:
[----:B------:R-:W1:Y:S01]  /*c190*/  LDC.64 R4, c[0x0][0x3b8] ;  /* 0x0000ee00ff047b82 */ /* 0x000e620000000a00 */
[----:B------:R-:W-:Y:S01]  /*c1a0*/  UIADD3 UR7, UPT, UPT, UR20, -0x1, URZ ;  /* 0xffffffff14077890 */ /* 0x000fe2000fffe0ff */
[----:B------:R-:W-:Y:S05]  /*c1b0*/  ISETP.GE.AND P3, PT, R188, UR8, PT ;  /* 0x00000008bc007c0c */ /* 0x000fea000bf66270 */
[----:B-1----:R-:W-:Y:S04]  /*c1c0*/  IMAD.WIDE.U32 R12, R4, UR7, RZ ;  /* 0x00000007040c7c25 */ /* 0x002fe8000f8e00ff */
[----:B------:R-:W-:Y:S01]  /*c1d0*/  IMAD R8, R5, UR7, R13 ;  /* 0x0000000705087c24 */ /* 0x000fe2000f8e020d */
        /* <DEDUP_REMOVED lines=40> */
.L_x_469:
[----:B------:R-:W-:Y:S04]  /*c460*/  DEPBAR.LE SB0, 0x0 ;  /* 0x000080000000791a */ /* 0x000fe80000000000 */
[----:B------:R-:W-:Y:S01]  /*c470*/  BAR.SYNC.DEFER_BLOCKING 0x0 ;  /* 0x0000000000007b1d */ /* 0x000fe20000010000 */
[----:B----4-:R-:W-:Y:S01]  /*c480*/  IMAD.WIDE.U32 R214, R200, UR20, RZ ;  /* 0x00000014c8d67c25 */ /* 0x010fe2000f8e00ff */
[----:B------:R-:W-:Y:S01]  /*c490*/  LOP3.LUT R190, R210, 0x7c00, RZ, 0xc0, !PT ;  /* 0x00007c00d2be7812 */ /* 0x000fe200078ec0ff */
[----:B------:R-:W-:Y:S01]  /*c4a0*/  UISETP.GT.AND UP0, UPT, UR20, UR18, UPT ;  /* 0x000000121400728c */ /* 0x000fe2000bf04270 */
[----:B------:R-:W-:Y:S01]  /*c4b0*/  SHF.R.U32.HI R189, RZ, 0x1, R187 ;  /* 0x00000001ffbd7819 */ /* 0x000fe200000116bb */
[----:B------:R-:W-:Y:S01]  /*c4c0*/  IMAD R176, R201, UR20, R215 ;  /* 0x00000014c9b07c24 */ /* 0x000fe2000f8e02d7 */
[----:B------:R-:W-:Y:S01]  /*c4d0*/  LEA R178, P0, R214, R206, 0x7 ;  /* 0x000000ced6b27211 */ /* 0x000fe200078038ff */
[----:B------:R-:W-:Y:S01]  /*c4e0*/  IMAD.SHL.U32 R215, R187, 0x8, RZ ;  /* 0x00000008bbd77824 */ /* 0x000fe200078e00ff */
[----:B------:R-:W-:Y:S01]  /*c4f0*/  LOP3.LUT R132, R190, 0x200, R183, 0xf8, !PT ;  /* 0x00000200be847812 */ /* 0x000fe200078ef8b7 */
[C---:B------:R-:W-:Y:S01]  /*c500*/  IMAD.SHL.U32 R133, R214.reuse, 0x40, RZ ;  /* 0x00000040d6857824 */ /* 0x040fe200078e00ff */
[C-C-:B------:R-:W-:Y:S02]  /*c510*/  LEA.HI.X R179, R214.reuse, R205, R176.reuse, 0x7, P0 ;  /* 0x000000cdd6b37211 */ /* 0x140fe400000f3cb0 */
[----:B------:R-:W-:Y:S02]  /*c520*/  LOP3.LUT R188, R215, 0x38, RZ, 0xc0, !PT ;  /* 0x00000038d7bc7812 */ /* 0x000fe400078ec0ff */
[----:B------:R-:W-:Y:S02]  /*c530*/  SHF.L.U64.HI R134, R214, 0x6, R176 ;  /* 0x00000006d6867819 */ /* 0x000fe400000102b0 */
[----:B------:R-:W-:Y:S02]  /*c540*/  LOP3.LUT R214, R188, 0x40, RZ, 0xfc, !PT ;  /* 0x00000040bcd67812 */ /* 0x000fe400078efcff */
[----:B------:R-:W-:Y:S02]  /*c550*/  LEA R133, P0, R200, R133, 0x5 ;  /* 0x00000085c8857211 */ /* 0x000fe400078028ff */
[----:B------:R-:W-:Y:S02]  /*c560*/  ISETP.GE.AND P1, PT, R214, UR8, PT ;  /* 0x00000008d6007c0c */ /* 0x000fe4000bf26270 */
[----:B------:R-:W-:Y:S02]  /*c570*/  LEA.HI.X R134, R200, R134, R201, 0x5, P0 ;  /* 0x00000086c8867211 */ /* 0x000fe400000f2cc9 */
[C---:B------:R-:W-:Y:S01]  /*c580*/  LEA R176, P0, R133.reuse, R206, 0x1 ;  /* 0x000000ce85b07211 */ /* 0x040fe200078008ff */
[----:B------:R-:W-:Y:S01]  /*c590*/  @!PT LDS RZ, [RZ] ;  /* 0x00000000fffff984 */ /* 0x000fe20000000800 */
[----:B------:R-:W-:Y:S01]  /*c5a0*/  @!PT LDS RZ, [RZ] ;  /* 0x00000000fffff984 */ /* 0x000fe20000000800 */
[----:B------:R-:W-:Y:S01]  /*c5b0*/  @!PT LDS RZ, [RZ] ;  /* 0x00000000fffff984 */ /* 0x000fe20000000800 */
[----:B------:R-:W-:Y:S01]  /*c5c0*/  @!P3 LDGSTS.E.BYPASS.LTC128B.128 [R209+0x12000], desc[UR24][R178.64] ;  /* 0x12000000b2d1bfae */ /* 0x000fe2000b981a18 */
[C---:B------:R-:W-:Y:S01]  /*c5d0*/  LOP3.LUT R213, R188.reuse, 0x80, RZ, 0xfc, !PT ;  /* 0x00000080bcd57812 */ /* 0x040fe200078efcff */
[----:B------:R-:W-:Y:S01]  /*c5e0*/  UMOV UR5, UR6 ;  /* 0x0000000600057c82 */ /* 0x000fe20008000000 */
[----:B------:R-:W-:Y:S03]  /*c5f0*/  LEA.HI.X R177, R133, R205, R134, 0x1, P0 ;  /* 0x000000cd85b17211 */ /* 0x000fe600000f0c86 */
[----:B------:R-:W-:Y:S01]  /*c600*/  @P3 STS.128 [R209+0x12000], RZ ;  /* 0x012000ffd1003388 */ /* 0x000fe20000000c00 */
[----:B------:R-:W-:Y:S02]  /*c610*/  ISETP.GE.AND P0, PT, R213, UR8, PT ;  /* 0x00000008d5007c0c */ /* 0x000fe4000bf06270 */
[----:B------:R-:W-:Y:S03]  /*c620*/  LOP3.LUT R136, R188, 0x1c0, R183, 0xf8, !PT ;  /* 0x000001c0bc887812 */ /* 0x000fe600078ef8b7 */
[----:B------:R-:W-:Y:S01]  /*c630*/  @!PT LDS RZ, [RZ] ;  /* 0x00000000fffff984 */ /* 0x000fe20000000800 */
[----:B------:R-:W-:Y:S01]  /*c640*/  @!PT LDS RZ, [RZ] ;  /* 0x00000000fffff984 */ /* 0x000fe20000000800 */
[----:B------:R-:W-:Y:S01]  /*c650*/  @!PT LDS RZ, [RZ] ;  /* 0x00000000fffff984 */ /* 0x000fe20000000800 */
[----:B------:R-:W-:Y:S01]  /*c660*/  @!P1 LDGSTS.E.BYPASS.LTC128B.128 [R209+0x14000], desc[UR24][R178.64+0x80] ;  /* 0x14000080b2d19fae */ /* 0x000fe2000b981a18 */
[----:B------:R-:W-:Y:S02]  /*c670*/  LOP3.LUT R3, R189, 0x8, RZ, 0xc0, !PT ;  /* 0x00000008bd037812 */ /* 0x000fe400078ec0ff */
[----:B------:R-:W-:Y:S03]  /*c680*/  LOP3.LUT R135, R136, 0x8, R187, 0x78, !PT ;  /* 0x0000000888877812 */ /* 0x000fe600078e78bb */
[----:B------:R-:W-:Y:S01]  /*c690*/  @P1 STS.128 [R209+0x14000], RZ ;  /* 0x014000ffd1001388 */ /* 0x000fe20000000c00 */
[----:B------:R-:W-:Y:S02]  /*c6a0*/  LOP3.LUT R3, R132, R136, R3, 0xf6, !PT ;  /* 0x0000008884037212 */ /* 0x000fe400078ef603 */
[----:B------:R-:W-:Y:S01]  /*c6b0*/  LOP3.LUT P2, RZ, R187, 0x4, RZ, 0xc0, !PT ;  /* 0x00000004bbff7812 */ /* 0x000fe2000784c0ff */
[----:B------:R-:W-:Y:S01]  /*c6c0*/  IMAD R196, R135, 0x2, R182 ;  /* 0x0000000287c47824 */ /* 0x000fe200078e02b6 */
[----:B------:R-:W-:Y:S01]  /*c6d0*/  LEA R198, R3, UR5, 0x1 ;  /* 0x0000000503c67c11 */ /* 0x000fe2000f8e08ff */
[----:B------:R-:W-:Y:S01]  /*c6e0*/  @!PT LDS RZ, [RZ] ;  /* 0x00000000fffff984 */ /* 0x000fe20000000800 */
[----:B------:R-:W-:Y:S01]  /*c6f0*/  @!PT LDS RZ, [RZ] ;  /* 0x00000000fffff984 */ /* 0x000fe20000000800 */
[----:B------:R-:W-:Y:S01]  /*c700*/  @!PT LDS RZ, [RZ] ;  /* 0x00000000fffff984 */ /* 0x000fe20000000800 */
[----:B------:R-:W-:Y:S01]  /*c710*/  @!P0 LDGSTS.E.BYPASS.LTC128B.128 [R209+0x16000], desc[UR24][R178.64+0x100] ;  /* 0x16000100b2d18fae */ /* 0x000fe2000b981a18 */
[----:B------:R-:W-:Y:S01]  /*c720*/  SEL R3, R184, 0xffffffc0, !P2 ;  /* 0xffffffc0b8037807 */ /* 0x000fe20005000000 */
[----:B------:R-:W-:Y:S04]  /*c730*/  VIADD R192, R196, UR5 ;  /* 0x00000005c4c07c36 */ /* 0x000fe80008000000 */
[----:B------:R-:W-:Y:S01]  /*c740*/  @P0 STS.128 [R209+0x16000], RZ ;  /* 0x016000ffd1000388 */ /* 0x000fe20000000c00 */
[--C-:B------:R-:W-:Y:S02]  /*c750*/  IMAD.IADD R195, R181, 0x1, R198.reuse ;  /* 0x00000001b5c37824 */ /* 0x100fe400078e02c6 */
[C---:B------:R-:W-:Y:S03]  /*c760*/  IMAD.IADD R193, R192.reuse, 0x1, R181 ;  /* 0x00000001c0c17824 */ /* 0x040fe600078e02b5 */
[----:B------:R-:W-:Y:S01]  /*c770*/  @!PT LDS RZ, [RZ] ;  /* 0x00000000fffff984 */ /* 0x000fe20000000800 */
[----:B------:R-:W-:Y:S01]  /*c780*/  @!PT LDS RZ, [RZ] ;  /* 0x00000000fffff984 */ /* 0x000fe20000000800 */
[----:B------:R-:W-:Y:S01]  /*c790*/  @!PT LDS RZ, [RZ] ;  /* 0x00000000fffff984 */ /* 0x000fe20000000800 */
[----:B------:R-:W-:Y:S01]  /*c7a0*/  @!P3 LDGSTS.E.BYPASS.LTC128B.128 [R209+0x13000], desc[UR24][R176.64] ;  /* 0x13000000b0d1bfae */ /* 0x000fe2000b981a18 */
[----:B------:R-:W-:Y:S02]  /*c7b0*/  IMAD.IADD R194, R3, 0x1, R198 ;  /* 0x0000000103c27824 */ /* 0x000fe400078e02c6 */
[----:B------:R-:W-:Y:S03]  /*c7c0*/  IMAD.IADD R192, R192, 0x1, R3 ;  /* 0x00000001c0c07824 */ /* 0x000fe600078e0203 */
[----:B------:R-:W-:Y:S01]  /*c7d0*/  @P3 STS.128 [R209+0x13000], RZ ;  /* 0x013000ffd1003388 */ /* 0x000fe20000000c00 */
[C---:B------:R-:W-:Y:S02]  /*c7e0*/  IMAD.IADD R191, R181.reuse, 0x1, R194 ;  /* 0x00000001b5bf7824 */ /* 0x040fe400078e02c2 */
[----:B------:R-:W-:Y:S03]  /*c7f0*/  IMAD.IADD R3, R181, 0x1, R192 ;  /* 0x00000001b5037824 */ /* 0x000fe600078e02c0 */
[----:B------:R-:W-:Y:S01]  /*c800*/  @!PT LDS RZ, [RZ] ;  /* 0x00000000fffff984 */ /* 0x000fe20000000800 */
[----:B------:R-:W-:Y:S01]  /*c810*/  @!PT LDS RZ, [RZ] ;  /* 0x00000000fffff984 */ /* 0x000fe20000000800 */
[----:B------:R-:W-:Y:S01]  /*c820*/  @!PT LDS RZ, [RZ] ;  /* 0x00000000fffff984 */ /* 0x000fe20000000800 */
[----:B------:R-:W-:Y:S06]  /*c830*/  @!P1 LDGSTS.E.BYPASS.LTC128B.128 [R209+0x15000], desc[UR24][R176.64+0x80] ;  /* 0x15000080b0d19fae */ /* 0x000fec000b981a18 */
[----:B------:R-:W-:Y:S06]  /*c840*/  @P1 STS.128 [R209+0x15000], RZ ;  /* 0x015000ffd1001388 */ /* 0x000fec0000000c00 */
[----:B------:R-:W-:Y:S01]  /*c850*/  @!PT LDS RZ, [RZ] ;  /* 0x00000000fffff984 */ /* 0x000fe20000000800 */
[----:B------:R-:W-:Y:S01]  /*c860*/  @!PT LDS RZ, [RZ] ;  /* 0x00000000fffff984 */ /* 0x000fe20000000800 */
[----:B------:R-:W-:Y:S01]  /*c870*/  @!PT LDS RZ, [RZ] ;  /* 0x00000000fffff984 */ /* 0x000fe20000000800 */
[----:B------:R1:W-:Y:S06]  /*c880*/  @!P0 LDGSTS.E.BYPASS.LTC128B.128 [R209+0x17000], desc[UR24][R176.64+0x100] ;  /* 0x17000100b0d18fae */ /* 0x0003ec000b981a18 */
[----:B------:R-:W-:Y:S06]  /*c890*/  @P0 STS.128 [R209+0x17000], RZ ;  /* 0x017000ffd1000388 */ /* 0x000fec0000000c00 */
[----:B------:R-:W-:Y:S06]  /*c8a0*/  LDSM.16.M88.4 R136, [R198] ;  /* 0x00000000c688783b */ /* 0x000fec0000000200 */
[----:B------:R-:W2:Y:S06]  /*c8b0*/  LDSM.16.M88.4 R140, [R196+UR5+0xc000] ;  /* 0x00c00005c48c783b */ /* 0x000eac0008000200 */
[----:B------:R-:W3:Y:S06]  /*c8c0*/  LDSM.16.M88.4 R144, [R196+UR5+0xc800] ;  /* 0x00c80005c490783b */ /* 0x000eec0008000200 */
[----:B------:R-:W4:Y:S06]  /*c8d0*/  LDSM.16.M88.4 R148, [R196+UR5+0xd000] ;  /* 0x00d00005c494783b */ /* 0x000f2c0008000200 */
[----:B------:R-:W0:Y:S06]  /*c8e0*/  LDGDEPBAR ;  /* 0x00000000000079af */ /* 0x000e2c0000000000 */
[----:B------:R-:W5:Y:S06]  /*c8f0*/  LDSM.16.M88.4 R152, [R196+UR5+0xd800] ;  /* 0x00d80005c498783b */ /* 0x000f6c0008000200 */
[----:B------:R-:W-:Y:S06]  /*c900*/  LDSM.16.M88.4 R156, [R193+0xc000] ;  /* 0x00c00000c19c783b */ /* 0x000fec0000000200 */
[----:B------:R-:W-:Y:S01]  /*c910*/  LDSM.16.M88.4 R160, [R193+0xc800] ;  /* 0x00c80000c1a0783b */ /* 0x000fe20000000200 */
[C---:B--2---:R-:W-:Y:S05]  /*c920*/  HMMA.16816.F32.BF16 R4, R136.reuse, R140, RZ ;  /* 0x0000008c8804723c */ /* 0x044fea00000418ff */
[----:B------:R-:W-:Y:S06]  /*c930*/  LDSM.16.M88.4 R164, [R193+0xd800] ;  /* 0x00d80000c1a4783b */ /* 0x000fec0000000200 */
[----:B------:R-:W-:Y:S01]  /*c940*/  LDSM.16.M88.4 R168, [R194] ;  /* 0x00000000c2a8783b */ /* 0x000fe20000000200 */
[C---:B------:R-:W-:Y:S05]  /*c950*/  HMMA.16816.F32.BF16 R8, R136.reuse, R142, RZ ;  /* 0x0000008e8808723c */ /* 0x040fea00000418ff */
[----:B------:R-:W2:Y:S03]  /*c960*/  LDSM.16.M88.4 R140, [R195] ;  /* 0x00000000c38c783b */ /* 0x000ea60000000200 */
[C---:B---3--:R-:W-:Y:S03]  /*c970*/  HMMA.16816.F32.BF16 R12, R136.reuse, R144, RZ ;  /* 0x00000090880c723c */ /* 0x048fe600000418ff */
[----:B------:R-:W-:Y:S05]  /*c980*/  LDSM.16.M88.4 R172, [R192+0xc000] ;  /* 0x00c00000c0ac783b */ /* 0x000fea0000000200 */
[C---:B------:R-:W-:Y:S01]  /*c990*/  HMMA.16816.F32.BF16 R16, R136.reuse, R146, RZ ;  /* 0x000000928810723c */ /* 0x040fe200000418ff */
[----:B------:R-:W3:Y:S06]  /*c9a0*/  LDSM.16.M88.4 R144, [R193+0xd000] ;  /* 0x00d00000c190783b */ /* 0x000eec0000000200 */
[----:B------:R-:W-:Y:S01]  /*c9b0*/  LDSM.16.M88.4 R132, [R192+0xd000] ;  /* 0x00d00000c084783b */ /* 0x000fe20000000200 */
[C---:B----4-:R-:W-:Y:S05]  /*c9c0*/  HMMA.16816.F32.BF16 R20, R136.reuse, R148, RZ ;  /* 0x000000948814723c */ /* 0x050fea00000418ff */
[----:B-1----:R-:W-:Y:S03]  /*c9d0*/  LDSM.16.M88.4 R176, [R193+0xf800] ;  /* 0x00f80000c1b0783b */ /* 0x002fe60000000200 */
[C---:B------:R-:W-:Y:S03]  /*c9e0*/  HMMA.16816.F32.BF16 R24, R136.reuse, R150, RZ ;  /* 0x000000968818723c */ /* 0x040fe600000418ff */
[----:B------:R-:W1:Y:S05]  /*c9f0*/  LDSM.16.M88.4 R148, [R192+0xc800] ;  /* 0x00c80000c094783b */ /* 0x000e6a0000000200 */
[C---:B-----5:R-:W-:Y:S08]  /*ca00*/  HMMA.16816.F32.BF16 R28, R136.reuse, R152, RZ ;  /* 0x00000098881c723c */ /* 0x060ff000000418ff */
[----:B------:R-:W-:Y:S01]  /*ca10*/  HMMA.16816.F32.BF16 R32, R136, R154, RZ ;  /* 0x0000009a8820723c */ /* 0x000fe200000418ff */
[----:B------:R-:W4:Y:S06]  /*ca20*/  LDSM.16.M88.4 R136, [R192+0xd800] ;  /* 0x00d80000c088783b */ /* 0x000f2c0000000200 */
[----:B------:R-:W-:Y:S01]  /*ca30*/  LDSM.16.M88.4 R152, [R191] ;  /* 0x00000000bf98783b */ /* 0x000fe20000000200 */
        /* <DEDUP_REMOVED lines=8> */
[----:B------:R-:W-:Y:S07]  /*cac0*/  LDSM.16.M88.4 R144, [R3+0xd000] ;  /* 0x00d000000390783b */ /* 0x000fee0000000200 */
[C---:B------:R-:W-:Y:S08]  /*cad0*/  HMMA.16816.F32.BF16 R28, R140.reuse, R164, R28 ;  /* 0x000000a48c1c723c */ /* 0x040ff0000004181c */
[----:B------:R-:W-:Y:S01]  /*cae0*/  HMMA.16816.F32.BF16 R32, R140, R166, R32 ;  /* 0x000000a68c20723c */ /* 0x000fe20000041820 */
[----:B------:R-:W3:Y:S06]  /*caf0*/  LDSM.16.M88.4 R140, [R3+0xc800] ;  /* 0x00c80000038c783b */ /* 0x000eec0000000200 */
[----:B------:R-:W-:Y:S01]  /*cb00*/  LDSM.16.M88.4 R164, [R196+UR5+0xf000] ;  /* 0x00f00005c4a4783b */ /* 0x000fe20008000200 */
        /* <DEDUP_REMOVED lines=8> */
[----:B------:R-:W-:Y:S07]  /*cb90*/  LDSM.16.M88.4 R132, [R198+0x4000] ;  /* 0x00400000c684783b */ /* 0x000fee0000000200 */
[C---:B----4-:R-:W-:Y:S08]  /*cba0*/  HMMA.16816.F32.BF16 R28, R168.reuse, R136, R28 ;  /* 0x00000088a81c723c */ /* 0x050ff0000004181c */
[----:B------:R-:W-:Y:S01]  /*cbb0*/  HMMA.16816.F32.BF16 R32, R168, R138, R32 ;  /* 0x0000008aa820723c */ /* 0x000fe20000041820 */
[----:B------:R-:W4:Y:S06]  /*cbc0*/  LDSM.16.M88.4 R136, [R196+UR5+0xe000] ;  /* 0x00e00005c488783b */ /* 0x000f2c0008000200 */
[----:B------:R-:W-:Y:S01]  /*cbd0*/  LDSM.16.M88.4 R168, [R193+0xe800] ;  /* 0x00e80000c1a8783b */ /* 0x000fe20000000200 */
[C---:B--2---:R-:W-:Y:S08]  /*cbe0*/  HMMA.16816.F32.BF16 R4, R152.reuse, R156, R4 ;  /* 0x0000009c9804723c */ /* 0x044ff00000041804 */
[C---:B------:R-:W-:Y:S01]  /*cbf0*/  HMMA.16816.F32.BF16 R8, R152.reuse, R158, R8 ;  /* 0x0000009e9808723c */ /* 0x040fe20000041808 */
[----:B------:R-:W2:Y:S07]  /*cc00*/  LDSM.16.M88.4 R156, [R196+UR5+0xf800] ;  /* 0x00f80005c49c783b */ /* 0x000eae0008000200 */
[C---:B---3--:R-:W-:Y:S08]  /*cc10*/  HMMA.16816.F32.BF16 R12, R152.reuse, R140, R12 ;  /* 0x0000008c980c723c */ /* 0x048ff0000004180c */
[C---:B------:R-:W-:Y:S01]  /*cc20*/  HMMA.16816.F32.BF16 R16, R152.reuse, R142, R16 ;  /* 0x0000008e9810723c */ /* 0x040fe20000041810 */
[----:B------:R-:W-:Y:S07]  /*cc30*/  LDSM.16.M88.4 R140, [R195+0x4000] ;  /* 0x00400000c38c783b */ /* 0x000fee0000000200 */
[C---:B------:R-:W-:Y:S08]  /*cc40*/  HMMA.16816.F32.BF16 R20, R152.reuse, R144, R20 ;  /* 0x000000909814723c */ /* 0x040ff00000041814 */
[C---:B------:R-:W-:Y:S01]  /*cc50*/  HMMA.16816.F32.BF16 R24, R152.reuse, R146, R24 ;  /* 0x000000929818723c */ /* 0x040fe20000041818 */
[----:B------:R-:W3:Y:S07]  /*cc60*/  LDSM.16.M88.4 R144, [R193+0xe000] ;  /* 0x00e00000c190783b */ /* 0x000eee0000000200 */
[C---:B-1----:R-:W-:Y:S08]  /*cc70*/  HMMA.16816.F32.BF16 R28, R152.reuse, R148, R28 ;  /* 0x00000094981c723c */ /* 0x042ff0000004181c */
[----:B------:R-:W-:Y:S01]  /*cc80*/  HMMA.16816.F32.BF16 R32, R152, R150, R32 ;  /* 0x000000969820723c */ /* 0x000fe20000041820 */
[----:B------:R-:W-:Y:S06]  /*cc90*/  LDSM.16.M88.4 R148, [R192+0xe000] ;  /* 0x00e00000c094783b */ /* 0x000fec0000000200 */
[----:B------:R-:W-:Y:S01]  /*cca0*/  LDSM.16.M88.4 R152, [R192+0xe800] ;  /* 0x00e80000c098783b */ /* 0x000fe20000000200 */
[C---:B----4-:R-:W-:Y:S08]  /*ccb0*/  HMMA.16816.F32.BF16 R4, R132.reuse, R136, R4 ;  /* 0x000000888404723c */ /* 0x050ff00000041804 */
        /* <DEDUP_REMOVED lines=10> */
[----:B------:R-:W2:Y:S06]  /*cd60*/  LDSM.16.M88.4 R132, [R192+0xf000] ;  /* 0x00f00000c084783b */ /* 0x000eac0000000200 */
[----:B------:R-:W-:Y:S01]  /*cd70*/  LDSM.16.M88.4 R156, [R3+0xe000] ;  /* 0x00e00000039c783b */ /* 0x000fe20000000200 */
[C---:B---3--:R-:W-:Y:S08]  /*cd80*/  HMMA.16816.F32.BF16 R4, R140.reuse, R144, R4 ;  /* 0x000000908c04723c */ /* 0x048ff00000041804 */
[C---:B------:R-:W-:Y:S01]  /*cd90*/  HMMA.16816.F32.BF16 R8, R140.reuse, R146, R8 ;  /* 0x000000928c08723c */ /* 0x040fe20000041808 */
[----:B------:R-:W3:Y:S07]  /*cda0*/  LDSM.16.M88.4 R144, [R192+0xf800] ;  /* 0x00f80000c090783b */ /* 0x000eee0000000200 */
[C---:B------:R-:W-:Y:S08]  /*cdb0*/  HMMA.16816.F32.BF16 R12, R140.reuse, R168, R12 ;  /* 0x000000a88c0c723c */ /* 0x040ff0000004180c */
[C---:B------:R-:W-:Y:S01]  /*cdc0*/  HMMA.16816.F32.BF16 R16, R140.reuse, R170, R16 ;  /* 0x000000aa8c10723c */ /* 0x040fe20000041810 */
[----:B------:R-:W-:Y:S07]  /*cdd0*/  LDSM.16.M88.4 R168, [R196+UR5+0x10000] ;  /* 0x01000005c4a8783b */ /* 0x000fee0008000200 */
[C---:B------:R-:W-:Y:S08]  /*cde0*/  HMMA.16816.F32.BF16 R20, R140.reuse, R172, R20 ;  /* 0x000000ac8c14723c */ /* 0x040ff00000041814 */
[C---:B------:R-:W-:Y:S01]  /*cdf0*/  HMMA.16816.F32.BF16 R24, R140.reuse, R174, R24 ;  /* 0x000000ae8c18723c */ /* 0x040fe20000041818 */
[----:B------:R-:W-:Y:S07]  /*ce00*/  LDSM.16.M88.4 R172, [R3+0x10000] ;  /* 0x0100000003ac783b */ /* 0x000fee0000000200 */
[C---:B------:R-:W-:Y:S01]  /*ce10*/  HMMA.16816.F32.BF16 R28, R140.reuse, R176, R28 ;  /* 0x000000b08c1c723c */ /* 0x040fe2000004181c */
[----:B------:R-:W-:Y:S04]  /*ce20*/  IMAD.U32 R176, RZ, RZ, UR20 ;  /* 0x00000014ffb07e24 */ /* 0x000fe8000f8e00ff */
[----:B------:R-:W-:Y:S03]  /*ce30*/  IMAD R177, R176, 0x40, R199 ;  /* 0x00000040b0b17824 */ /* 0x000fe600078e02c7 */
[----:B------:R-:W-:Y:S01]  /*ce40*/  HMMA.16816.F32.BF16 R32, R140, R178, R32 ;  /* 0x000000b28c20723c */ /* 0x000fe20000041820 */
[----:B------:R-:W4:Y:S02]  /*ce50*/  LDSM.16.M88.4 R140, [R191+0x4000] ;  /* 0x00400000bf8c783b */ /* 0x000f240000000200 */
[CC--:B------:R-:W-:Y:S01]  /*ce60*/  ISETP.GT.AND P4, PT, R204.reuse, R177.reuse, PT ;  /* 0x000000b1cc00720c */ /* 0x0c0fe20003f84270 */
[----:B------:R-:W-:Y:S01]  /*ce70*/  VIADD R176, R177, 0x1 ;  /* 0x00000001b1b07836 */ /* 0x000fe20000000000 */
[----:B------:R-:W-:Y:S01]  /*ce80*/  ISETP.GT.AND P5, PT, R197, R177, PT ;  /* 0x000000b1c500720c */ /* 0x000fe20003fa4270 */
[C---:B------:R-:W-:Y:S02]  /*ce90*/  VIADD R178, R177.reuse, 0x9 ;  /* 0x00000009b1b27836 */ /* 0x040fe40000000000 */
[C---:B-1----:R-:W-:Y:S05]  /*cea0*/  HMMA.16816.F32.BF16 R4, R136.reuse, R148, R4 ;  /* 0x000000948804723c */ /* 0x042fea0000041804 */
[C---:B------:R-:W-:Y:S01]  /*ceb0*/  VIADD R223, R177.reuse, 0x11 ;  /* 0x00000011b1df7836 */ /* 0x040fe20000000000 */
[-C--:B------:R-:W-:Y:S01]  /*cec0*/  ISETP.GT.AND P6, PT, R204, R176.reuse, PT ;  /* 0x000000b0cc00720c */ /* 0x080fe20003fc4270 */
[C---:B------:R-:W-:Y:S01]  /*ced0*/  VIADD R226, R177.reuse, 0x18 ;  /* 0x00000018b1e27836 */ /* 0x040fe20000000000 */
[C---:B------:R-:W-:Y:S01]  /*cee0*/  HMMA.16816.F32.BF16 R8, R136.reuse, R150, R8 ;  /* 0x000000968808723c */ /* 0x040fe20000041808 */
[----:B------:R-:W1:Y:S02]  /*cef0*/  LDSM.16.M88.4 R148, [R3+0xe800] ;  /* 0x00e800000394783b */ /* 0x000e640000000200 */
[C---:B------:R-:W-:Y:S02]  /*cf00*/  VIADD R225, R177.reuse, 0x19 ;  /* 0x00000019b1e17836 */ /* 0x040fe40000000000 */
[C---:B------:R-:W-:Y:S02]  /*cf10*/  VIADD R227, R177.reuse, 0x20 ;  /* 0x00000020b1e37836 */ /* 0x040fe40000000000 */
[C---:B------:R-:W-:Y:S01]  /*cf20*/  VIADD R229, R177.reuse, 0x21 ;  /* 0x00000021b1e57836 */ /* 0x040fe20000000000 */
[C---:B------:R-:W-:Y:S03]  /*cf30*/  HMMA.16816.F32.BF16 R12, R136.reuse, R152, R12 ;  /* 0x00000098880c723c */ /* 0x040fe6000004180c */
[C---:B------:R-:W-:Y:S02]  /*cf40*/  VIADD R238, R177.reuse, 0x28 ;  /* 0x00000028b1ee7836 */ /* 0x040fe40000000000 */
[C---:B------:R-:W-:Y:S02]  /*cf50*/  VIADD R237, R177.reuse, 0x29 ;  /* 0x00000029b1ed7836 */ /* 0x040fe40000000000 */
[C---:B------:R-:W-:Y:S01]  /*cf60*/  VIADD R252, R177.reuse, 0x38 ;  /* 0x00000038b1fc7836 */ /* 0x040fe20000000000 */
[C---:B------:R-:W-:Y:S01]  /*cf70*/  HMMA.16816.F32.BF16 R16, R136.reuse, R154, R16 ;  /* 0x0000009a8810723c */ /* 0x040fe20000041810 */
[----:B------:R-:W5:Y:S02]  /*cf80*/  LDSM.16.M88.4 R152, [R3+0xf800] ;  /* 0x00f800000398783b */ /* 0x000f640000000200 */
[C---:B------:R-:W-:Y:S05]  /*cf90*/  VIADD R251, R177.reuse, 0x39 ;  /* 0x00000039b1fb7836 */ /* 0x040fea0000000000 */
[C---:B--2---:R-:W-:Y:S08]  /*cfa0*/  HMMA.16816.F32.BF16 R20, R136.reuse, R132, R20 ;  /* 0x000000848814723c */ /* 0x044ff00000041814 */
[C---:B------:R-:W-:Y:S01]  /*cfb0*/  HMMA.16816.F32.BF16 R24, R136.reuse, R134, R24 ;  /* 0x000000868818723c */ /* 0x040fe20000041818 */
[----:B------:R-:W2:Y:S07]  /*cfc0*/  LDSM.16.M88.4 R132, [R196+UR5+0x10800] ;  /* 0x01080005c484783b */ /* 0x000eae0008000200 */
[C---:B---3--:R-:W-:Y:S08]  /*cfd0*/  HMMA.16816.F32.BF16 R28, R136.reuse, R144, R28 ;  /* 0x00000090881c723c */ /* 0x048ff0000004181c */
[----:B------:R-:W-:Y:S01]  /*cfe0*/  HMMA.16816.F32.BF16 R32, R136, R146, R32 ;  /* 0x000000928820723c */ /* 0x000fe20000041820 */
[----:B------:R-:W3:Y:S06]  /*cff0*/  LDSM.16.M88.4 R136, [R196+UR5+0x11000] ;  /* 0x01100005c488783b */ /* 0x000eec0008000200 */
[----:B------:R-:W3:Y:S01]  /*d000*/  LDSM.16.M88.4 R144, [R196+UR5+0x11800] ;  /* 0x01180005c490783b */ /* 0x000ee20008000200 */
[C---:B----4-:R-:W-:Y:S08]  /*d010*/  HMMA.16816.F32.BF16 R4, R140.reuse, R156, R4 ;  /* 0x0000009c8c04723c */ /* 0x050ff00000041804 */
        /* <DEDUP_REMOVED lines=8> */
[C---:B-----5:R-:W-:Y:S08]  /*d0a0*/  HMMA.16816.F32.BF16 R28, R140.reuse, R152, R28 ;  /* 0x000000988c1c723c */ /* 0x060ff0000004181c */
[----:B------:R-:W-:Y:S01]  /*d0b0*/  HMMA.16816.F32.BF16 R32, R140, R154, R32 ;  /* 0x0000009a8c20723c */ /* 0x000fe20000041820 */
[----:B------:R-:W1:Y:S06]  /*d0c0*/  LDSM.16.M88.4 R140, [R195+0x8000] ;  /* 0x00800000c38c783b */ /* 0x000e6c0000000200 */
[----:B------:R-:W4:Y:S01]  /*d0d0*/  LDSM.16.M88.4 R152, [R193+0x10800] ;  /* 0x01080000c198783b */ /* 0x000f220000000200 */
[C---:B------:R-:W-:Y:S08]  /*d0e0*/  HMMA.16816.F32.BF16 R4, R164.reuse, R168, R4 ;  /* 0x000000a8a404723c */ /* 0x040ff00000041804 */
[C---:B------:R-:W-:Y:S01]  /*d0f0*/  HMMA.16816.F32.BF16 R8, R164.reuse, R170, R8 ;  /* 0x000000aaa408723c */ /* 0x040fe20000041808 */
[----:B------:R-:W-:Y:S07]  /*d100*/  LDSM.16.M88.4 R168, [R191+0x8000] ;  /* 0x00800000bfa8783b */ /* 0x000fee0000000200 */
        /* <DEDUP_REMOVED lines=13> */
[C---:B----4-:R-:W-:Y:S08]  /*d1e0*/  HMMA.16816.F32.BF16 R12, R140.reuse, R152, R12 ;  /* 0x000000988c0c723c */ /* 0x050ff0000004180c */
[C---:B------:R-:W-:Y:S08]  /*d1f0*/  HMMA.16816.F32.BF16 R16, R140.reuse, R154, R16 ;  /* 0x0000009a8c10723c */ /* 0x040ff00000041810 */
[C---:B--2---:R-:W-:Y:S08]  /*d200*/  HMMA.16816.F32.BF16 R20, R140.reuse, R132, R20 ;  /* 0x000000848c14723c */ /* 0x044ff00000041814 */
[C---:B------:R-:W-:Y:S01]  /*d210*/  HMMA.16816.F32.BF16 R24, R140.reuse, R134, R24 ;  /* 0x000000868c18723c */ /* 0x040fe20000041818 */
[----:B------:R-:W2:Y:S07]  /*d220*/  LDSM.16.M88.4 R132, [R3+0x10800] ;  /* 0x010800000384783b */ /* 0x000eae0000000200 */
[C---:B---3--:R-:W-:Y:S08]  /*d230*/  HMMA.16816.F32.BF16 R28, R140.reuse, R136, R28 ;  /* 0x000000888c1c723c */ /* 0x048ff0000004181c */
[----:B------:R-:W-:Y:S01]  /*d240*/  HMMA.16816.F32.BF16 R32, R140, R138, R32 ;  /* 0x0000008a8c20723c */ /* 0x000fe20000041820 */
[----:B------:R-:W3:Y:S06]  /*d250*/  LDSM.16.M88.4 R136, [R3+0x11000] ;  /* 0x011000000388783b */ /* 0x000eec0000000200 */
[----:B------:R-:W4:Y:S01]  /*d260*/  LDSM.16.M88.4 R140, [R3+0x11800] ;  /* 0x01180000038c783b */ /* 0x000f220000000200 */
[----:B------:R-:W-:Y:S04]  /*d270*/  DEPBAR.LE SB0, 0x0 ;  /* 0x000080000000791a */ /* 0x000fe80000000000 */
[C---:B-----5:R-:W-:Y:S01]  /*d280*/  HMMA.16816.F32.BF16 R4, R144.reuse, R156, R4 ;  /* 0x0000009c9004723c */ /* 0x060fe20000041804 */
[----:B------:R-:W-:Y:S07]  /*d290*/  BAR.SYNC.DEFER_BLOCKING 0x0 ;  /* 0x0000000000007b1d */ /* 0x000fee0000010000 */
[C---:B------:R-:W-:Y:S08]  /*d2a0*/  HMMA.16816.F32.BF16 R8, R144.reuse, R158, R8 ;  /* 0x0000009e9008723c */ /* 0x040ff00000041808 */
[C---:B-1----:R-:W-:Y:S08]  /*d2b0*/  HMMA.16816.F32.BF16 R12, R144.reuse, R148, R12 ;  /* 0x00000094900c723c */ /* 0x042ff0000004180c */
[C---:B------:R-:W-:Y:S08]  /*d2c0*/  HMMA.16816.F32.BF16 R16, R144.reuse, R150, R16 ;  /* 0x000000969010723c */ /* 0x040ff00000041810 */
[C---:B------:R-:W-:Y:S08]  /*d2d0*/  HMMA.16816.F32.BF16 R20, R144.reuse, R160, R20 ;  /* 0x000000a09014723c */ /* 0x040ff00000041814 */
[C---:B------:R-:W-:Y:S08]  /*d2e0*/  HMMA.16816.F32.BF16 R24, R144.reuse, R162, R24 ;  /* 0x000000a29018723c */ /* 0x040ff00000041818 */
[C---:B------:R-:W-:Y:S08]  /*d2f0*/  HMMA.16816.F32.BF16 R28, R144.reuse, R164, R28 ;  /* 0x000000a4901c723c */ /* 0x040ff0000004181c */
[----:B------:R-:W-:Y:S08]  /*d300*/  HMMA.16816.F32.BF16 R32, R144, R166, R32 ;  /* 0x000000a69020723c */ /* 0x000ff00000041820 */
[C---:B------:R-:W-:Y:S08]  /*d310*/  HMMA.16816.F32.BF16 R4, R168.reuse, R172, R4 ;  /* 0x000000aca804723c */ /* 0x040ff00000041804 */
[C---:B------:R-:W-:Y:S08]  /*d320*/  HMMA.16816.F32.BF16 R8, R168.reuse, R174, R8 ;  /* 0x000000aea808723c */ /* 0x040ff00000041808 */
[C---:B--2---:R-:W-:Y:S03]  /*d330*/  HMMA.16816.F32.BF16 R12, R168.reuse, R132, R12 ;  /* 0x00000084a80c723c */ /* 0x044fe6000004180c */
[----:B------:R-:W-:Y:S01]  /*d340*/  FSEL R179, R4, -INF , !P4 ;  /* 0xff80000004b37808 */ /* 0x000fe20006000000 */
[----:B------:R-:W-:Y:S01]  /*d350*/  VIADD R133, R177, 0x8 ;  /* 0x00000008b1857836 */ /* 0x000fe20000000000 */
[----:B------:R-:W-:Y:S02]  /*d360*/  ISETP.GT.AND P4, PT, R197, R176, PT ;  /* 0x000000b0c500720c */ /* 0x000fe40003f84270 */
[----:B------:R-:W-:Y:S01]  /*d370*/  FSEL R216, R6, -INF , !P5 ;  /* 0xff80000006d87808 */ /* 0x000fe20006800000 */
[C---:B------:R-:W-:Y:S03]  /*d380*/  HMMA.16816.F32.BF16 R16, R168.reuse, R134, R16 ;  /* 0x00000086a810723c */ /* 0x040fe60000041810 */
[----:B------:R-:W-:Y:S01]  /*d390*/  FSEL R218, R7, -INF , !P4 ;  /* 0xff80000007da7808 */ /* 0x000fe20006000000 */
[----:B------:R-:W-:Y:S01]  /*d3a0*/  VIADD R134, R177, 0x10 ;  /* 0x00000010b1867836 */ /* 0x000fe20000000000 */
[-C--:B------:R-:W-:Y:S02]  /*d3b0*/  ISETP.GT.AND P4, PT, R204, R133.reuse, PT ;  /* 0x00000085cc00720c */ /* 0x080fe40003f84270 */
[C---:B------:R-:W-:Y:S01]  /*d3c0*/  ISETP.GT.AND P5, PT, R197.reuse, R133, PT ;  /* 0x00000085c500720c */ /* 0x040fe20003fa4270 */
[C---:B---3--:R-:W-:Y:S03]  /*d3d0*/  HMMA.16816.F32.BF16 R20, R168.reuse, R136, R20 ;  /* 0x00000088a814723c */ /* 0x048fe60000041814 */
[----:B------:R-:W-:Y:S02]  /*d3e0*/  FSEL R220, R8, -INF , !P4 ;  /* 0xff80000008dc7808 */ /* 0x000fe40006000000 */
[----:B------:R-:W-:Y:S02]  /*d3f0*/  ISETP.GT.AND P4, PT, R197, R178, PT ;  /* 0x000000b2c500720c */ /* 0x000fe40003f84270 */
[----:B------:R-:W-:Y:S01]  /*d400*/  FSEL R191, R5, -INF , !P6 ;  /* 0xff80000005bf7808 */ /* 0x000fe20007000000 */
[C---:B------:R-:W-:Y:S03]  /*d410*/  HMMA.16816.F32.BF16 R24, R168.reuse, R138, R24 ;  /* 0x0000008aa818723c */ /* 0x040fe60000041818 */
[----:B------:R-:W-:Y:S02]  /*d420*/  FSEL R224, R11, -INF , !P4 ;  /* 0xff8000000be07808 */ /* 0x000fe40006000000 */
[C---:B------:R-:W-:Y:S02]  /*d430*/  ISETP.GT.AND P4, PT, R204.reuse, R134, PT ;  /* 0x00000086cc00720c */ /* 0x040fe40003f84270 */
[----:B------:R-:W-:Y:S01]  /*d440*/  ISETP.GT.AND P6, PT, R204, R178, PT ;  /* 0x000000b2cc00720c */ /* 0x000fe20003fc4270 */
[C---:B----4-:R-:W-:Y:S03]  /*d450*/  HMMA.16816.F32.BF16 R28, R168.reuse, R140, R28 ;  /* 0x0000008ca81c723c */ /* 0x050fe6000004181c */
[----:B------:R-:W-:Y:S02]  /*d460*/  FSEL R232, R12, -INF , !P4 ;  /* 0xff8000000ce87808 */ /* 0x000fe40006000000 */
[----:B------:R-:W-:Y:S02]  /*d470*/  ISETP.GT.AND P4, PT, R197, R223, PT ;  /* 0x000000dfc500720c */ /* 0x000fe40003f84270 */
[----:B------:R-:W-:Y:S01]  /*d480*/  FSEL R222, R10, -INF , !P5 ;  /* 0xff8000000ade7808 */ /* 0x000fe20006800000 */
[----:B------:R-:W-:Y:S03]  /*d490*/  HMMA.16816.F32.BF16 R32, R168, R142, R32 ;  /* 0x0000008ea820723c */ /* 0x000fe60000041820 */
[----:B------:R-:W-:Y:S02]  /*d4a0*/  FSEL R233, R15, -INF , !P4 ;  /* 0xff8000000fe97808 */ /* 0x000fe40006000000 */
[----:B------:R-:W-:Y:S02]  /*d4b0*/  ISETP.GT.AND P4, PT, R204, R226, PT ;  /* 0x000000e2cc00720c */ /* 0x000fe40003f84270 */
[C---:B------:R-:W-:Y:S02]  /*d4c0*/  ISETP.GT.AND P5, PT, R197.reuse, R134, PT ;  /* 0x00000086c500720c */ /* 0x040fe40003fa4270 */
[----:B------:R-:W-:Y:S02]  /*d4d0*/  FSEL R228, R16, -INF , !P4 ;  /* 0xff80000010e47808 */ /* 0x000fe40006000000 */
[----:B------:R-:W-:Y:S02]  /*d4e0*/  ISETP.GT.AND P4, PT, R197, R225, PT ;  /* 0x000000e1c500720c */ /* 0x000fe40003f84270 */
[----:B------:R-:W-:Y:S02]  /*d4f0*/  FSEL R221, R9, -INF , !P6 ;  /* 0xff80000009dd7808 */ /* 0x000fe40007000000 */
[----:B------:R-:W-:Y:S02]  /*d500*/  FSEL R234, R19, -INF , !P4 ;  /* 0xff80000013ea7808 */ /* 0x000fe40006000000 */
[C---:B------:R-:W-:Y:S02]  /*d510*/  ISETP.GT.AND P4, PT, R204.reuse, R227, PT ;  /* 0x000000e3cc00720c */ /* 0x040fe40003f84270 */
[----:B------:R-:W-:Y:S02]  /*d520*/  ISETP.GT.AND P6, PT, R204, R223, PT ;  /* 0x000000dfcc00720c */ /* 0x000fe40003fc4270 */
[----:B------:R-:W-:Y:S01]  /*d530*/  FSEL R235, R14, -INF , !P5 ;  /* 0xff8000000eeb7808 */ /* 0x000fe20006800000 */
[----:B------:R-:W-:Y:S01]  /*d540*/  VIADD R14, R177, 0x31 ;  /* 0x00000031b10e7836 */ /* 0x000fe20000000000 */
[----:B------:R-:W-:Y:S02]  /*d550*/  ISETP.GT.AND P5, PT, R197, R226, PT ;  /* 0x000000e2c500720c */ /* 0x000fe40003fa4270 */
[----:B------:R-:W-:Y:S02]  /*d560*/  FSEL R245, R20, -INF , !P4 ;  /* 0xff80000014f57808 */ /* 0x000fe40006000000 */
[----:B------:R-:W-:Y:S01]  /*d570*/  FSEL R230, R13, -INF , !P6 ;  /* 0xff8000000de67808 */ /* 0x000fe20007000000 */
[----:B------:R-:W-:Y:S01]  /*d580*/  VIADD R13, R177, 0x30 ;  /* 0x00000030b10d7836 */ /* 0x000fe20000000000 */
[C---:B------:R-:W-:Y:S02]  /*d590*/  ISETP.GT.AND P4, PT, R197.reuse, R229, PT ;  /* 0x000000e5c500720c */ /* 0x040fe40003f84270 */
[----:B------:R-:W-:Y:S02]  /*d5a0*/  ISETP.GT.AND P6, PT, R204, R225, PT ;  /* 0x000000e1cc00720c */ /* 0x000fe40003fc4270 */
[----:B------:R-:W-:Y:S02]  /*d5b0*/  FSEL R231, R18, -INF , !P5 ;  /* 0xff80000012e77808 */ /* 0x000fe40006800000 */
[----:B------:R-:W-:Y:S02]  /*d5c0*/  ISETP.GT.AND P5, PT, R197, R227, PT ;  /* 0x000000e3c500720c */ /* 0x000fe40003fa4270 */
[----:B------:R-:W-:Y:S02]  /*d5d0*/  FSEL R242, R23, -INF , !P4 ;  /* 0xff80000017f27808 */ /* 0x000fe40006000000 */
[----:B------:R-:W-:Y:S02]  /*d5e0*/  FSEL R236, R17, -INF , !P6 ;  /* 0xff80000011ec7808 */ /* 0x000fe40007000000 */
[CC--:B------:R-:W-:Y:S02]  /*d5f0*/  ISETP.GT.AND P4, PT, R204.reuse, R238.reuse, PT ;  /* 0x000000eecc00720c */ /* 0x0c0fe40003f84270 */
[----:B------:R-:W-:Y:S02]  /*d600*/  ISETP.GT.AND P6, PT, R204, R229, PT ;  /* 0x000000e5cc00720c */ /* 0x000fe40003fc4270 */
[----:B------:R-:W-:Y:S02]  /*d610*/  FSEL R243, R22, -INF , !P5 ;  /* 0xff80000016f37808 */ /* 0x000fe40006800000 */
[----:B------:R-:W-:Y:S02]  /*d620*/  ISETP.GT.AND P5, PT, R197, R238, PT ;  /* 0x000000eec500720c */ /* 0x000fe40003fa4270 */
[----:B------:R-:W-:Y:S02]  /*d630*/  FSEL R18, R24, -INF , !P4 ;  /* 0xff80000018127808 */ /* 0x000fe40006000000 */
[----:B------:R-:W-:Y:S02]  /*d640*/  FSEL R244, R21, -INF , !P6 ;  /* 0xff80000015f47808 */ /* 0x000fe40007000000 */
[-C--:B------:R-:W-:Y:S02]  /*d650*/  ISETP.GT.AND P4, PT, R197, R237.reuse, PT ;  /* 0x000000edc500720c */ /* 0x080fe40003f84270 */
[----:B------:R-:W-:Y:S02]  /*d660*/  ISETP.GT.AND P6, PT, R204, R237, PT ;  /* 0x000000edcc00720c */ /* 0x000fe40003fc4270 */
[----:B------:R-:W-:Y:S02]  /*d670*/  FSEL R26, R26, -INF , !P5 ;  /* 0xff8000001a1a7808 */ /* 0x000fe40006800000 */
[----:B------:R-:W-:Y:S02]  /*d680*/  FSEL R27, R27, -INF , !P4 ;  /* 0xff8000001b1b7808 */ /* 0x000fe40006000000 */
[CC--:B------:R-:W-:Y:S02]  /*d690*/  ISETP.GT.AND P5, PT, R204.reuse, R13.reuse, PT ;  /* 0x0000000dcc00720c */ /* 0x0c0fe40003fa4270 */
[----:B------:R-:W-:Y:S02]  /*d6a0*/  FSEL R25, R25, -INF , !P6 ;  /* 0xff80000019197808 */ /* 0x000fe40007000000 */
[-C--:B------:R-:W-:Y:S02]  /*d6b0*/  ISETP.GT.AND P4, PT, R204, R14.reuse, PT ;  /* 0x0000000ecc00720c */ /* 0x080fe40003f84270 */
[C---:B------:R-:W-:Y:S02]  /*d6c0*/  ISETP.GT.AND P6, PT, R197.reuse, R13, PT ;  /* 0x0000000dc500720c */ /* 0x040fe40003fc4270 */
[----:B------:R-:W-:Y:S02]  /*d6d0*/  FSEL R17, R28, -INF , !P5 ;  /* 0xff8000001c117808 */ /* 0x000fe40006800000 */
[----:B------:R-:W-:Y:S02]  /*d6e0*/  ISETP.GT.AND P5, PT, R197, R14, PT ;  /* 0x0000000ec500720c */ /* 0x000fe40003fa4270 */
[----:B------:R-:W-:Y:S02]  /*d6f0*/  FSEL R29, R29, -INF , !P4 ;  /* 0xff8000001d1d7808 */ /* 0x000fe40006000000 */
[-C--:B------:R-:W-:Y:S02]  /*d700*/  ISETP.GT.AND P4, PT, R204, R252.reuse, PT ;  /* 0x000000fccc00720c */ /* 0x080fe40003f84270 */
[----:B------:R-:W-:Y:S02]  /*d710*/  FSEL R30, R30, -INF , !P6 ;  /* 0xff8000001e1e7808 */ /* 0x000fe40007000000 */
[-C--:B------:R-:W-:Y:S02]  /*d720*/  ISETP.GT.AND P6, PT, R204, R251.reuse, PT ;  /* 0x000000fbcc00720c */ /* 0x080fe40003fc4270 */
[----:B------:R-:W-:Y:S02]  /*d730*/  FSEL R31, R31, -INF , !P5 ;  /* 0xff8000001f1f7808 */ /* 0x000fe40006800000 */
[C---:B------:R-:W-:Y:S02]  /*d740*/  ISETP.GT.AND P5, PT, R197.reuse, R252, PT ;  /* 0x000000fcc500720c */ /* 0x040fe40003fa4270 */
[----:B------:R-:W-:Y:S02]  /*d750*/  FSEL R15, R32, -INF , !P4 ;  /* 0xff800000200f7808 */ /* 0x000fe40006000000 */
[----:B------:R-:W-:Y:S02]  /*d760*/  ISETP.GT.AND P4, PT, R197, R251, PT ;  /* 0x000000fbc500720c */ /* 0x000fe40003f84270 */
[----:B------:R-:W-:Y:S02]  /*d770*/  FSEL R33, R33, -INF , !P6 ;  /* 0xff80000021217808 */ /* 0x000fe40007000000 */
[-C--:B------:R-:W-:Y:S02]  /*d780*/  ISETP.GE.AND P6, PT, R177, R203.reuse, PT ;  /* 0x000000cbb100720c */ /* 0x080fe40003fc6270 */
[----:B------:R-:W-:Y:S02]  /*d790*/  FSEL R34, R34, -INF , !P5 ;  /* 0xff80000022227808 */ /* 0x000fe40006800000 */
[----:B------:R-:W-:Y:S02]  /*d7a0*/  FSEL R35, R35, -INF , !P4 ;  /* 0xff80000023237808 */ /* 0x000fe40006000000 */
[CC--:B------:R-:W-:Y:S02]  /*d7b0*/  ISETP.GE.AND P5, PT, R176.reuse, R203.reuse, PT ;  /* 0x000000cbb000720c */ /* 0x0c0fe40003fa6270 */
[-C--:B------:R-:W-:Y:S02]  /*d7c0*/  ISETP.GE.AND P4, PT, R177, R202.reuse, PT ;  /* 0x000000cab100720c */ /* 0x080fe40003f86270 */
[----:B------:R-:W-:Y:S02]  /*d7d0*/  FSEL R246, R179, -INF , !P6 ;  /* 0xff800000b3f67808 */ /* 0x000fe40007000000 */
[-C--:B------:R-:W-:Y:S02]  /*d7e0*/  ISETP.GE.AND P6, PT, R176, R202.reuse, PT ;  /* 0x000000cab000720c */ /* 0x080fe40003fc6270 */
[----:B------:R-:W-:Y:S02]  /*d7f0*/  FSEL R248, R191, -INF , !P5 ;  /* 0xff800000bff87808 */ /* 0x000fe40006800000 */
[CC--:B------:R-:W-:Y:S02]  /*d800*/  ISETP.GE.AND P5, PT, R133.reuse, R203.reuse, PT ;  /* 0x000000cb8500720c */ /* 0x0c0fe40003fa6270 */
[----:B------:R-:W-:Y:S02]  /*d810*/  FSEL R249, R216, -INF , !P4 ;  /* 0xff800000d8f97808 */ /* 0x000fe40006000000 */
[-C--:B------:R-:W-:Y:S02]  /*d820*/  ISETP.GE.AND P4, PT, R178, R203.reuse, PT ;  /* 0x000000cbb200720c */ /* 0x080fe40003f86270 */
[----:B------:R-:W-:Y:S02]  /*d830*/  FSEL R247, R218, -INF , !P6 ;  /* 0xff800000daf77808 */ /* 0x000fe40007000000 */
[-C--:B------:R-:W-:Y:S02]  /*d840*/  ISETP.GE.AND P6, PT, R133, R202.reuse, PT ;  /* 0x000000ca8500720c */ /* 0x080fe40003fc6270 */
[----:B------:R-:W-:Y:S02]  /*d850*/  FSEL R250, R220, -INF , !P5 ;  /* 0xff800000dcfa7808 */ /* 0x000fe40006800000 */
        /* <DEDUP_REMOVED lines=20> */
[----:B------:R-:W-:Y:S02]  /*d9a0*/  ISETP.GE.AND P4, PT, R229, R203, PT ;  /* 0x000000cbe500720c */ /* 0x000fe40003f86270 */
[----:B------:R-:W-:Y:S02]  /*d9b0*/  FSEL R221, R234, -INF , !P6 ;  /* 0xff800000eadd7808 */ /* 0x000fe40007000000 */
[----:B------:R-:W-:Y:S02]  /*d9c0*/  ISETP.GE.AND P6, PT, R227, R202, PT ;  /* 0x000000cae300720c */ /* 0x000fe40003fc6270 */
[----:B------:R-:W-:Y:S02]  /*d9d0*/  FMNMX3.FTZ R133, R0, R246, R248, !PT ;  /* 0x000000f600857276 */ /* 0x000fe400078100f8 */
[----:B------:R-:W-:Y:S02]  /*d9e0*/  FSEL R224, R245, -INF , !P5 ;  /* 0xff800000f5e07808 */ /* 0x000fe40006800000 */
[----:B------:R-:W-:Y:S02]  /*d9f0*/  ISETP.GE.AND P5, PT, R229, R202, PT ;  /* 0x000000cae500720c */ /* 0x000fe40003fa6270 */
[----:B------:R-:W-:Y:S02]  /*da00*/  FSEL R222, R244, -INF , !P4 ;  /* 0xff800000f4de7808 */ /* 0x000fe40006000000 */
[----:B------:R-:W-:Y:S02]  /*da10*/  FMNMX3.FTZ R134, R2, R249, R247, !PT ;  /* 0x000000f902867276 */ /* 0x000fe400078100f7 */
[-C--:B------:R-:W-:Y:S02]  /*da20*/  ISETP.GE.AND P4, PT, R238, R203.reuse, PT ;  /* 0x000000cbee00720c */ /* 0x080fe40003f86270 */
[----:B------:R-:W-:Y:S02]  /*da30*/  FSEL R229, R243, -INF , !P6 ;  /* 0xff800000f3e57808 */ /* 0x000fe40007000000 */
[----:B------:R-:W-:Y:S02]  /*da40*/  FMNMX3.FTZ R133, R133, R250, R240, !PT ;  /* 0x000000fa85857276 */ /* 0x000fe400078100f0 */
[----:B------:R-:W-:Y:S02]  /*da50*/  ISETP.GE.AND P6, PT, R237, R203, PT ;  /* 0x000000cbed00720c */ /* 0x000fe40003fc6270 */
[----:B------:R-:W-:Y:S02]  /*da60*/  FMNMX3.FTZ R134, R134, R241, R239, !PT ;  /* 0x000000f186867276 */ /* 0x000fe400078100ef */
[----:B------:R-:W-:Y:S02]  /*da70*/  FSEL R220, R18, -INF , !P4 ;  /* 0xff80000012dc7808 */ /* 0x000fe40006000000 */
[----:B------:R-:W-:Y:S02]  /*da80*/  FMNMX3.FTZ R133, R133, R232, R230, !PT ;  /* 0x000000e885857276 */ /* 0x000fe400078100e6 */
[----:B------:R-:W-:Y:S02]  /*da90*/  ISETP.GE.AND P4, PT, R237, R202, PT ;  /* 0x000000caed00720c */ /* 0x000fe40003f86270 */
[----:B------:R-:W-:Y:S02]  /*daa0*/  FSEL R218, R25, -INF , !P6 ;  /* 0xff80000019da7808 */ /* 0x000fe40007000000 */
[----:B------:R-:W-:Y:S02]  /*dab0*/  ISETP.GE.AND P6, PT, R13, R203, PT ;  /* 0x000000cb0d00720c */ /* 0x000fe40003fc6270 */
[----:B------:R-:W-:Y:S02]  /*dac0*/  FMNMX3.FTZ R134, R134, R235, R233, !PT ;  /* 0x000000eb86867276 */ /* 0x000fe400078100e9 */
[----:B------:R-:W-:Y:S02]  /*dad0*/  FMNMX3.FTZ R133, R133, R228, R226, !PT ;  /* 0x000000e485857276 */ /* 0x000fe400078100e2 */
[----:B------:R-:W-:Y:S02]  /*dae0*/  FSEL R227, R242, -INF , !P5 ;  /* 0xff800000f2e37808 */ /* 0x000fe40006800000 */
[----:B------:R-:W-:Y:S02]  /*daf0*/  FSEL R223, R27, -INF , !P4 ;  /* 0xff8000001bdf7808 */ /* 0x000fe40006000000 */
[-C--:B------:R-:W-:Y:S02]  /*db00*/  ISETP.GE.AND P5, PT, R238, R202.reuse, PT ;  /* 0x000000caee00720c */ /* 0x080fe40003fa6270 */
[C---:B------:R-:W-:Y:S02]  /*db10*/  ISETP.GE.AND P4, PT, R14.reuse, R203, PT ;  /* 0x000000cb0e00720c */ /* 0x040fe40003f86270 */
[----:B------:R-:W-:Y:S02]  /*db20*/  FSEL R216, R17, -INF , !P6 ;  /* 0xff80000011d87808 */ /* 0x000fe40007000000 */
[----:B------:R-:W-:Y:S02]  /*db30*/  ISETP.GE.AND P6, PT, R14, R202, PT ;  /* 0x000000ca0e00720c */ /* 0x000fe40003fc6270 */
[----:B------:R-:W-:Y:S02]  /*db40*/  FMNMX3.FTZ R134, R134, R231, R221, !PT ;  /* 0x000000e786867276 */ /* 0x000fe400078100dd */
[----:B------:R-:W-:Y:S02]  /*db50*/  FMNMX3.FTZ R133, R133, R224, R222, !PT ;  /* 0x000000e085857276 */ /* 0x000fe400078100de */
[----:B------:R-:W-:Y:S02]  /*db60*/  FSEL R225, R26, -INF , !P5 ;  /* 0xff8000001ae17808 */ /* 0x000fe40006800000 */
[----:B------:R-:W-:Y:S02]  /*db70*/  FSEL R178, R29, -INF , !P4 ;  /* 0xff8000001db27808 */ /* 0x000fe40006000000 */
[----:B------:R-:W-:Y:S02]  /*db80*/  ISETP.GE.AND P5, PT, R13, R202, PT ;  /* 0x000000ca0d00720c */ /* 0x000fe40003fa6270 */
[----:B------:R-:W-:Y:S02]  /*db90*/  ISETP.GE.AND P4, PT, R252, R203, PT ;  /* 0x000000cbfc00720c */ /* 0x000fe40003f86270 */
[----:B------:R-:W-:Y:S02]  /*dba0*/  FSEL R177, R31, -INF , !P6 ;  /* 0xff8000001fb17808 */ /* 0x000fe40007000000 */
[----:B------:R-:W-:Y:S02]  /*dbb0*/  FMNMX3.FTZ R134, R134, R229, R227, !PT ;  /* 0x000000e586867276 */ /* 0x000fe400078100e3 */
[----:B------:R-:W-:Y:S02]  /*dbc0*/  ISETP.GE.AND P6, PT, R251, R203, PT ;  /* 0x000000cbfb00720c */ /* 0x000fe40003fc6270 */
[----:B------:R-:W-:Y:S02]  /*dbd0*/  FMNMX3.FTZ R133, R133, R220, R218, !PT ;  /* 0x000000dc85857276 */ /* 0x000fe400078100da */
[----:B------:R-:W-:Y:S02]  /*dbe0*/  FSEL R191, R30, -INF , !P5 ;  /* 0xff8000001ebf7808 */ /* 0x000fe40006800000 */
[----:B------:R-:W-:Y:S02]  /*dbf0*/  FSEL R179, R15, -INF , !P4 ;  /* 0xff8000000fb37808 */ /* 0x000fe40006000000 */
[----:B------:R-:W-:Y:S02]  /*dc00*/  FMNMX3.FTZ R234, R134, R225, R223, !PT ;  /* 0x000000e186ea7276 */ /* 0x000fe400078100df */
[-C--:B------:R-:W-:Y:S02]  /*dc10*/  ISETP.GE.AND P5, PT, R252, R202.reuse, PT ;  /* 0x000000cafc00720c */ /* 0x080fe40003fa6270 */
[----:B------:R-:W-:Y:S02]  /*dc20*/  ISETP.GE.AND P4, PT, R251, R202, PT ;  /* 0x000000cafb00720c */ /* 0x000fe40003f86270 */
[----:B------:R-:W-:Y:S02]  /*dc30*/  FSEL R176, R33, -INF , !P6 ;  /* 0xff80000021b07808 */ /* 0x000fe40007000000 */
[----:B------:R-:W-:Y:S02]  /*dc40*/  FMNMX3.FTZ R236, R133, R216, R178, !PT ;  /* 0x000000d885ec7276 */ /* 0x000fe400078100b2 */
[----:B------:R-:W-:Y:S02]  /*dc50*/  FMNMX3.FTZ R6, R234, R191, R177, !PT ;  /* 0x000000bfea067276 */ /* 0x000fe400078100b1 */
[----:B------:R-:W-:Y:S02]  /*dc60*/  FSEL R134, R34, -INF , !P5 ;  /* 0xff80000022867808 */ /* 0x000fe40006800000 */
[----:B------:R-:W-:Y:S02]  /*dc70*/  FSEL R133, R35, -INF , !P4 ;  /* 0xff80000023857808 */ /* 0x000fe40006000000 */
[----:B------:R-:W-:Y:S01]  /*dc80*/  FMNMX3.FTZ R234, R236, R179, R176, !PT ;  /* 0x000000b3ecea7276 */ /* 0x000fe200078100b0 */
[----:B------:R-:W-:Y:S06]  /*dc90*/  BRA.U.ANY UP0, `(.L_x_471) ;  /* 0xffffffe5003c7547 */ /* 0x000fec000b93ffff */
.L_x_470:
[----:B------:R-:W-:Y:S01]  /*dca0*/  FMNMX3.FTZ R6, R6, R134, R133, !PT ;  /* 0x0000008606067276 */ /* 0x000fe20007810085 */
[----:B------:R-:W-:Y:S01]  /*dcb0*/  SHFL.BFLY PT, R7, R234, 0x2, 0x1f ;  /* 0x0c401f00ea077f89 */ /* 0x000fe200000e0000 */
[----:B------:R-:W-:Y:S01]  /*dcc0*/  MOV R164, R211 ;  /* 0x000000d300a47202 */ /* 0x000fe20000000f00 */
[----:B------:R-:W-:Y:S01]  /*dcd0*/  UISETP.GT.AND UP0, UPT, UR20, UR18, UPT ;  /* 0x000000121400728c */ /* 0x000fe2000bf04270 */
[----:B------:R-:W-:Y:S05]  /*dce0*/  @P2 IADD3 R164, PT, PT, R212, -0x40, RZ ;  /* 0xffffffc0d4a42810 */ /* 0x000fea0007ffe0ff */
[----:B------:R-:W2:Y:S01]  /*dcf0*/  SHFL.BFLY PT, R3, R6, 0x2, 0x1f ;  /* 0x0c401f0006037f89 */ /* 0x000ea200000e0000 */
[----:B------:R-:W-:Y:S01]  /*dd00*/  UIADD3 UR20, UPT, UPT, UR20, -0x1, URZ ;  /* 0xffffffff14147890 */ /* 0x000fe2000fffe0ff */
[----:B------:R-:W-:Y:S06]  /*dd10*/  IADD3 R135, PT, PT, R181, R164, RZ ;  /* 0x000000a4b5877210 */ /* 0x000fec0007ffe0ff */
[----:B-1----:R-:W-:Y:S08]  /*dd20*/  LDSM.16.MT88.4 R12, [R186+0x12000] ;  /* 0x01200000ba0c783b */ /* 0x002ff00000004200 */
        /* <DEDUP_REMOVED lines=8> */
[----:B------:R-:W-:Y:S05]  /*ddb0*/  FMNMX.FTZ R5, R234, R7, !PT ;  /* 0x00000007ea057209 */ /* 0x000fea0007810000 */
        /* <DEDUP_REMOVED lines=13> */
[----:B------:R-:W-:Y:S02]  /*de90*/  FADD.FTZ R0, -R7, R0 ;  /* 0x0000000007007221 */ /* 0x000fe40000010100 */
        /* <DEDUP_REMOVED lines=24> */
[--C-:B------:R-:W-:Y:S01]  /*e020*/  FFMA.FTZ R198, R227, UR4, -R152.reuse ;  /* 0x00000004e3c67c23 */ /* 0x100fe20008010898 */
[--C-:B------:R-:W-:Y:S07]  /*e030*/  FFMA.FTZ R223, R223, UR4, -R152.reuse ;  /* 0x00000004dfdf7c23 */ /* 0x100fee0008010898 */
[----:B------:R-:W-:Y:S01]  /*e040*/  MUFU.EX2 R167, R167 ;  /* 0x000000a700a77308 */ /* 0x000fe20000000800 */
[--C-:B------:R-:W-:Y:S01]  /*e050*/  FFMA.FTZ R229, R229, UR4, -R152.reuse ;  /* 0x00000004e5e57c23 */ /* 0x100fe20008010898 */
[----:B-1----:R-:W-:Y:S01]  /*e060*/  F2FP.BF16.F32.PACK_AB R136, R168, R173 ;  /* 0x000000ada888723e */ /* 0x002fe200000010ff */
[--C-:B------:R-:W-:Y:S07]  /*e070*/  FFMA.FTZ R177, R177, UR4, -R152.reuse ;  /* 0x00000004b1b17c23 */ /* 0x100fee0008010898 */
[----:B------:R-:W1:Y:S01]  /*e080*/  MUFU.EX2 R166, R166 ;  /* 0x000000a600a67308 */ /* 0x000e620000000800 */
[----:B------:R-:W-:Y:S09]  /*e090*/  FFMA.FTZ R222, R134, UR4, -R152 ;  /* 0x0000000486de7c23 */ /* 0x000ff20008010898 */
[----:B------:R-:W-:Y:S01]  /*e0a0*/  MUFU.EX2 R169, R169 ;  /* 0x000000a900a97308 */ /* 0x000fe20000000800 */
[C---:B--2---:R-:W-:Y:S09]  /*e0b0*/  F2FP.BF16.F32.PACK_AB R137, R165.reuse, R171 ;  /* 0x000000aba589723e */ /* 0x044ff200000010ff */
[----:B------:R-:W2:Y:S10]  /*e0c0*/  MUFU.EX2 R170, R170 ;  /* 0x000000aa00aa7308 */ /* 0x000eb40000000800 */
[----:B------:R-:W3:Y:S01]  /*e0d0*/  MUFU.EX2 R2, R7 ;  /* 0x0000000700027308 */ /* 0x000ee20000000800 */
[----:B-1----:R-:W-:Y:S09]  /*e0e0*/  F2FP.BF16.F32.PACK_AB R138, R166, R167 ;  /* 0x000000a7a68a723e */ /* 0x002ff200000010ff */
[----:B------:R-:W1:Y:S10]  /*e0f0*/  MUFU.EX2 R0, R8 ;  /* 0x0000000800007308 */ /* 0x000e740000000800 */
[----:B------:R-:W-:Y:S01]  /*e100*/  MUFU.EX2 R227, R229 ;  /* 0x000000e500e37308 */ /* 0x000fe20000000800 */
[----:B--2---:R-:W-:Y:S09]  /*e110*/  F2FP.BF16.F32.PACK_AB R139, R170, R169 ;  /* 0x000000a9aa8b723e */ /* 0x004ff200000010ff */
[----:B------:R-:W-:Y:S01]  /*e120*/  MUFU.EX2 R172, R172 ;  /* 0x000000ac00ac7308 */ /* 0x000fe20000000800 */
[C---:B---3--:R-:W-:Y:S01]  /*e130*/  FMUL.FTZ R4, R2.reuse, R128 ;  /* 0x0000008002047220 */ /* 0x048fe20000410000 */
        /* <DEDUP_REMOVED lines=12> */
[----:B------:R-:W1:Y:S02]  /*e200*/  MUFU.EX2 R175, R175 ;  /* 0x000000af00af7308 */ /* 0x000e640000000800 */
[----:B------:R-:W-:Y:S02]  /*e210*/  LDSM.16.MT88.4 R124, [R185+0x14800] ;  /* 0x01480000b97c783b */ /* 0x000fe40000004200 */
[C---:B------:R-:W-:Y:S01]  /*e220*/  FMUL.FTZ R12, R2.reuse, R120 ;  /* 0x00000078020c7220 */ /* 0x040fe20000410000 */
[----:B------:R-:W-:Y:S01]  /*e230*/  FMUL.FTZ R13, R2, R121 ;  /* 0x00000079020d7220 */ /* 0x000fe20000410000 */
[C---:B------:R-:W-:Y:S01]  /*e240*/  FMUL.FTZ R19, R0.reuse, R119 ;  /* 0x0000007700137220 */ /* 0x040fe20000410000 */
[C---:B------:R-:W-:Y:S03]  /*e250*/  HMMA.16816.F32.BF16 R8, R136.reuse, R14, R8 ;  /* 0x0000000e8808723c */ /* 0x040fe60000041808 */
[----:B------:R-:W-:Y:S01]  /*e260*/  MUFU.EX2 R193, R193 ;  /* 0x000000c100c17308 */ /* 0x000fe20000000800 */
        /* <DEDUP_REMOVED lines=9> */
[----:B------:R-:W2:Y:S01]  /*e300*/  MUFU.EX2 R174, R174 ;  /* 0x000000ae00ae7308 */ /* 0x000ea20000000800 */
[----:B------:R-:W3:Y:S01]  /*e310*/  LDSM.16.MT88.4 R120, [R135] ;  /* 0x000000008778783b */ /* 0x000ee20000004200 */
[C---:B------:R-:W-:Y:S01]  /*e320*/  FMUL.FTZ R20, R2.reuse, R112 ;  /* 0x0000007002147220 */ /* 0x040fe20000410000 */
[C---:B------:R-:W-:Y:S01]  /*e330*/  FMUL.FTZ R21, R2.reuse, R113 ;  /* 0x0000007102157220 */ /* 0x040fe20000410000 */
[----:B------:R-:W-:Y:S01]  /*e340*/  FMUL.FTZ R33, R2, R101 ;  /* 0x0000006502217220 */ /* 0x000fe20000410000 */
[C---:B------:R-:W-:Y:S01]  /*e350*/  FMUL.FTZ R34, R0.reuse, R102 ;  /* 0x0000006600227220 */ /* 0x040fe20000410000 */
[C---:B------:R-:W-:Y:S01]  /*e360*/  FMUL.FTZ R35, R0.reuse, R103 ;  /* 0x0000006700237220 */ /* 0x040fe20000410000 */
[C---:B------:R-:W-:Y:S03]  /*e370*/  HMMA.16816.F32.BF16 R16, R136.reuse, R22, R16 ;  /* 0x000000168810723c */ /* 0x040fe60000041810 */
[----:B------:R-:W-:Y:S01]  /*e380*/  MUFU.EX2 R195, R195 ;  /* 0x000000c300c37308 */ /* 0x000fe20000000800 */
        /* <DEDUP_REMOVED lines=8> */
[----:B------:R-:W4:Y:S01]  /*e410*/  LDSM.16.MT88.4 R112, [R186+0x14000] ;  /* 0x01400000ba70783b */ /* 0x000f220000004200 */
[C---:B------:R-:W-:Y:S01]  /*e420*/  HMMA.16816.F32.BF16 R20, R136.reuse, R28, R20 ;  /* 0x0000001c8814723c */ /* 0x040fe20000041814 */
[----:B------:R-:W5:Y:S02]  /*e430*/  MUFU.EX2 R192, R192 ;  /* 0x000000c000c07308 */ /* 0x000f640000000800 */
[C---:B------:R-:W-:Y:S01]  /*e440*/  FMUL.FTZ R28, R2.reuse, R104 ;  /* 0x00000068021c7220 */ /* 0x040fe20000410000 */
[C---:B------:R-:W-:Y:S01]  /*e450*/  FMUL.FTZ R29, R2.reuse, R105 ;  /* 0x00000069021d7220 */ /* 0x040fe20000410000 */
[----:B------:R-:W-:Y:S01]  /*e460*/  FMUL.FTZ R41, R2, R41 ;  /* 0x0000002902297220 */ /* 0x000fe20000410000 */
[C---:B------:R-:W-:Y:S01]  /*e470*/  FMUL.FTZ R42, R0.reuse, R42 ;  /* 0x0000002a002a7220 */ /* 0x040fe20000410000 */
[----:B------:R-:W-:Y:S01]  /*e480*/  LDSM.16.MT88.4 R108, [R135+0x2000] ;  /* 0x00200000876c783b */ /* 0x000fe20000004200 */
[C---:B------:R-:W-:Y:S03]  /*e490*/  HMMA.16816.F32.BF16 R24, R136.reuse, R30, R24 ;  /* 0x0000001e8818723c */ /* 0x040fe60000041818 */
[----:B------:R-:W-:Y:S01]  /*e4a0*/  MUFU.EX2 R194, R194 ;  /* 0x000000c200c27308 */ /* 0x000fe20000000800 */
        /* <DEDUP_REMOVED lines=12> */
[C---:B---3--:R-:W-:Y:S01]  /*e570*/  HMMA.16816.F32.BF16 R28, R136.reuse, R120, R28 ;  /* 0x00000078881c723c */ /* 0x048fe2000004181c */
[----:B------:R-:W3:Y:S02]  /*e580*/  MUFU.EX2 R221, R221 ;  /* 0x000000dd00dd7308 */ /* 0x000ee40000000800 */
[C---:B------:R-:W-:Y:S01]  /*e590*/  FMUL.FTZ R52, R2.reuse, R52 ;  /* 0x0000003402347220 */ /* 0x040fe20000410000 */
[----:B------:R-:W-:Y:S01]  /*e5a0*/  FMUL.FTZ R53, R2, R53 ;  /* 0x0000003502357220 */ /* 0x000fe20000410000 */
[C---:B------:R-:W-:Y:S01]  /*e5b0*/  FMUL.FTZ R54, R0.reuse, R54 ;  /* 0x0000003600367220 */ /* 0x040fe20000410000 */
[----:B------:R-:W-:Y:S01]  /*e5c0*/  FMUL.FTZ R55, R0, R55 ;  /* 0x0000003700377220 */ /* 0x000fe20000410000 */
[C---:B------:R-:W-:Y:S01]  /*e5d0*/  FMUL.FTZ R56, R2.reuse, R56 ;  /* 0x0000003802387220 */ /* 0x040fe20000410000 */
[C---:B------:R-:W-:Y:S01]  /*e5e0*/  HMMA.16816.F32.BF16 R32, R136.reuse, R122, R32 ;  /* 0x0000007a8820723c */ /* 0x040fe20000041820 */
[----:B------:R-:W-:Y:S02]  /*e5f0*/  LDSM.16.MT88.4 R120, [R135+0x800] ;  /* 0x000800008778783b */ /* 0x000fe40000004200 */
[----:B------:R-:W-:Y:S01]  /*e600*/  MUFU.EX2 R231, R231 ;  /* 0x000000e700e77308 */ /* 0x000fe20000000800 */
[----:B------:R-:W-:Y:S01]  /*e610*/  FMUL.FTZ R57, R2, R57 ;  /* 0x0000003902397220 */ /* 0x000fe20000410000 */
[C---:B------:R-:W-:Y:S01]  /*e620*/  FMUL.FTZ R58, R0.reuse, R58 ;  /* 0x0000003a003a7220 */ /* 0x040fe20000410000 */
[----:B------:R-:W-:Y:S01]  /*e630*/  FMUL.FTZ R59, R0, R59 ;  /* 0x0000003b003b7220 */ /* 0x000fe20000410000 */
[C---:B------:R-:W-:Y:S01]  /*e640*/  FMUL.FTZ R60, R2.reuse, R60 ;  /* 0x0000003c023c7220 */ /* 0x040fe20000410000 */
[----:B------:R-:W-:Y:S01]  /*e650*/  FMUL.FTZ R61, R2, R61 ;  /* 0x0000003d023d7220 */ /* 0x000fe20000410000 */
[C---:B----4-:R-:W-:Y:S04]  /*e660*/  HMMA.16816.F32.BF16 R36, R136.reuse, R112, R36 ;  /* 0x000000708824723c */ /* 0x050fe80000041824 */
[----:B------:R-:W4:Y:S01]  /*e670*/  MUFU.EX2 R196, R196 ;  /* 0x000000c400c47308 */ /* 0x000f220000000800 */
[C---:B------:R-:W-:Y:S01]  /*e680*/  FMUL.FTZ R62, R0.reuse, R62 ;  /* 0x0000003e003e7220 */ /* 0x040fe20000410000 */
[----:B------:R-:W-:Y:S01]  /*e690*/  FMUL.FTZ R63, R0, R63 ;  /* 0x0000003f003f7220 */ /* 0x000fe20000410000 */
[C---:B------:R-:W-:Y:S01]  /*e6a0*/  FMUL.FTZ R64, R2.reuse, R64 ;  /* 0x0000004002407220 */ /* 0x040fe20000410000 */
[----:B------:R-:W-:Y:S01]  /*e6b0*/  FMUL.FTZ R65, R2, R65 ;  /* 0x0000004102417220 */ /* 0x000fe20000410000 */
[C---:B------:R-:W-:Y:S01]  /*e6c0*/  FMUL.FTZ R66, R0.reuse, R66 ;  /* 0x0000004200427220 */ /* 0x040fe20000410000 */
[C---:B------:R-:W-:Y:S01]  /*e6d0*/  HMMA.16816.F32.BF16 R40, R136.reuse, R114, R40 ;  /* 0x000000728828723c */ /* 0x040fe20000041828 */
[----:B------:R-:W-:Y:S03]  /*e6e0*/  LDSM.16.MT88.4 R112, [R186+0x12800] ;  /* 0x01280000ba70783b */ /* 0x000fe60000004200 */
[----:B------:R-:W4:Y:S01]  /*e6f0*/  MUFU.EX2 R198, R198 ;  /* 0x000000c600c67308 */ /* 0x000f220000000800 */
[----:B------:R-:W-:Y:S01]  /*e700*/  FMUL.FTZ R67, R0, R67 ;  /* 0x0000004300437220 */ /* 0x000fe20000410000 */
[C---:B------:R-:W-:Y:S01]  /*e710*/  FMUL.FTZ R68, R2.reuse, R68 ;  /* 0x0000004402447220 */ /* 0x040fe20000410000 */
[----:B------:R-:W-:Y:S01]  /*e720*/  FMUL.FTZ R69, R2, R69 ;  /* 0x0000004502457220 */ /* 0x000fe20000410000 */
[C---:B------:R-:W-:Y:S01]  /*e730*/  FMUL.FTZ R70, R0.reuse, R70 ;  /* 0x0000004600467220 */ /* 0x040fe20000410000 */
[----:B------:R-:W-:Y:S01]  /*e740*/  FMUL.FTZ R71, R0, R71 ;  /* 0x0000004700477220 */ /* 0x000fe20000410000 */
[C---:B-1----:R-:W-:Y:S04]  /*e750*/  HMMA.16816.F32.BF16 R44, R136.reuse, R104, R44 ;  /* 0x00000068882c723c */ /* 0x042fe8000004182c */
[----:B------:R-:W-:Y:S01]  /*e760*/  MUFU.EX2 R223, R223 ;  /* 0x000000df00df7308 */ /* 0x000fe20000000800 */
[C---:B------:R-:W-:Y:S01]  /*e770*/  FMUL.FTZ R72, R2.reuse, R72 ;  /* 0x0000004802487220 */ /* 0x040fe20000410000 */
[----:B------:R-:W-:Y:S01]  /*e780*/  FMUL.FTZ R73, R2, R73 ;  /* 0x0000004902497220 */ /* 0x000fe20000410000 */
[C---:B------:R-:W-:Y:S01]  /*e790*/  FMUL.FTZ R74, R0.reuse, R74 ;  /* 0x0000004a004a7220 */ /* 0x040fe20000410000 */
[----:B------:R-:W-:Y:S01]  /*e7a0*/  FMUL.FTZ R75, R0, R75 ;  /* 0x0000004b004b7220 */ /* 0x000fe20000410000 */
[C---:B------:R-:W-:Y:S01]  /*e7b0*/  FMUL.FTZ R76, R2.reuse, R76 ;  /* 0x0000004c024c7220 */ /* 0x040fe20000410000 */
[C---:B------:R-:W-:Y:S01]  /*e7c0*/  HMMA.16816.F32.BF16 R48, R136.reuse, R106, R48 ;  /* 0x0000006a8830723c */ /* 0x040fe20000041830 */
[----:B------:R-:W1:Y:S03]  /*e7d0*/  LDSM.16.MT88.4 R104, [R186+0x16000] ;  /* 0x01600000ba68783b */ /* 0x000e660000004200 */
[----:B------:R-:W-:Y:S01]  /*e7e0*/  MUFU.EX2 R177, R177 ;  /* 0x000000b100b17308 */ /* 0x000fe20000000800 */
[----:B------:R-:W-:Y:S01]  /*e7f0*/  FMUL.FTZ R77, R2, R77 ;  /* 0x0000004d024d7220 */ /* 0x000fe20000410000 */
[C---:B------:R-:W-:Y:S01]  /*e800*/  FMUL.FTZ R78, R0.reuse, R78 ;  /* 0x0000004e004e7220 */ /* 0x040fe20000410000 */
[----:B------:R-:W-:Y:S01]  /*e810*/  FMUL.FTZ R79, R0, R79 ;  /* 0x0000004f004f7220 */ /* 0x000fe20000410000 */
[C---:B------:R-:W-:Y:S01]  /*e820*/  FMUL.FTZ R80, R2.reuse, R80 ;  /* 0x0000005002507220 */ /* 0x040fe20000410000 */
[----:B------:R-:W-:Y:S01]  /*e830*/  FMUL.FTZ R81, R2, R81 ;  /* 0x0000005102517220 */ /* 0x000fe20000410000 */
[C---:B------:R-:W-:Y:S04]  /*e840*/  HMMA.16816.F32.BF16 R52, R136.reuse, R100, R52 ;  /* 0x000000648834723c */ /* 0x040fe80000041834 */
[----:B------:R-:W-:Y:S01]  /*e850*/  MUFU.EX2 R222, R222 ;  /* 0x000000de00de7308 */ /* 0x000fe20000000800 */
        /* <DEDUP_REMOVED lines=28> */
[----:B------:R-:W-:Y:S03]  /*ea20*/  FADD.FTZ R0, R165, R171 ;  /* 0x000000aba5007221 */ /* 0x000fe60000010000 */
[----:B------:R-:W-:Y:S01]  /*ea30*/  FADD.FTZ R167, R167, R168 ;  /* 0x000000a8a7a77221 */ /* 0x000fe20000010000 */
[C---:B------:R-:W-:Y:S01]  /*ea40*/  HMMA.16816.F32.BF16 R72, R136.reuse, R106, R72 ;  /* 0x0000006a8848723c */ /* 0x040fe20000041848 */
[----:B------:R-:W1:Y:S02]  /*ea50*/  LDSM.16.MT88.4 R104, [R135+0x4000] ;  /* 0x004000008768783b */ /* 0x000e640000004200 */
[----:B------:R-:W-:Y:S01]  /*ea60*/  FADD.FTZ R169, R169, R0 ;  /* 0x00000000a9a97221 */ /* 0x000fe20000010000 */
[----:B------:R-:W-:Y:S01]  /*ea70*/  FADD.FTZ R167, R166, R167 ;  /* 0x000000a7a6a77221 */ /* 0x000fe20000010000 */
[----:B------:R-:W-:Y:S02]  /*ea80*/  MOV R0, R132 ;  /* 0x0000008400007202 */ /* 0x000fe40000000f00 */
[----:B------:R-:W-:Y:S01]  /*ea90*/  FADD.FTZ R170, R170, R169 ;  /* 0x000000a9aaaa7221 */ /* 0x000fe20000010000 */
[C---:B--2---:R-:W-:Y:S03]  /*eaa0*/  HMMA.16816.F32.BF16 R76, R136.reuse, R100, R76 ;  /* 0x00000064884c723c */ /* 0x044fe6000004184c */
[----:B------:R-:W-:Y:S01]  /*eab0*/  F2FP.BF16.F32.PACK_AB R100, R175, R172 ;  /* 0x000000acaf64723e */ /* 0x000fe200000010ff */
[----:B------:R-:W-:Y:S01]  /*eac0*/  FADD.FTZ R172, R172, R167 ;  /* 0x000000a7acac7221 */ /* 0x000fe20000010000 */
[----:B------:R-:W-:Y:S01]  /*ead0*/  F2FP.BF16.F32.PACK_AB R101, R174, R193 ;  /* 0x000000c1ae65723e */ /* 0x000fe200000010ff */
[----:B------:R-:W-:Y:S02]  /*eae0*/  FADD.FTZ R193, R193, R170 ;  /* 0x000000aac1c17221 */ /* 0x000fe40000010000 */
[C---:B------:R-:W-:Y:S03]  /*eaf0*/  HMMA.16816.F32.BF16 R80, R136.reuse, R102, R80 ;  /* 0x000000668850723c */ /* 0x040fe60000041850 */
[----:B-----5:R-:W-:Y:S01]  /*eb00*/  F2FP.BF16.F32.PACK_AB R102, R192, R195 ;  /* 0x000000c3c066723e */ /* 0x020fe200000010ff */
[----:B------:R-:W-:Y:S01]  /*eb10*/  FADD.FTZ R172, R175, R172 ;  /* 0x000000acafac7221 */ /* 0x000fe20000010000 */
[----:B---3--:R-:W-:Y:S01]  /*eb20*/  F2FP.BF16.F32.PACK_AB R103, R221, R194 ;  /* 0x000000c2dd67723e */ /* 0x008fe200000010ff */
[----:B------:R-:W-:Y:S02]  /*eb30*/  FADD.FTZ R193, R174, R193 ;  /* 0x000000c1aec17221 */ /* 0x000fe40000010000 */
[C---:B----4-:R-:W-:Y:S03]  /*eb40*/  HMMA.16816.F32.BF16 R84, R136.reuse, R108, R84 ;  /* 0x0000006c8854723c */ /* 0x050fe60000041854 */
[----:B------:R-:W-:Y:S01]  /*eb50*/  FADD.FTZ R195, R195, R172 ;  /* 0x000000acc3c37221 */ /* 0x000fe20000010000 */
[----:B------:R-:W-:Y:S03]  /*eb60*/  FADD.FTZ R194, R194, R193 ;  /* 0x000000c1c2c27221 */ /* 0x000fe60000010000 */
[----:B------:R-:W-:Y:S01]  /*eb70*/  FADD.FTZ R192, R192, R195 ;  /* 0x000000c3c0c07221 */ /* 0x000fe20000010000 */
[C---:B------:R-:W-:Y:S01]  /*eb80*/  HMMA.16816.F32.BF16 R88, R136.reuse, R110, R88 ;  /* 0x0000006e8858723c */ /* 0x040fe20000041858 */
[----:B------:R-:W2:Y:S02]  /*eb90*/  LDSM.16.MT88.4 R108, [R185+0x12800] ;  /* 0x01280000b96c783b */ /* 0x000ea40000004200 */
[----:B------:R-:W-:Y:S05]  /*eba0*/  FADD.FTZ R194, R221, R194 ;  /* 0x000000c2ddc27221 */ /* 0x000fea0000010000 */
        /* <DEDUP_REMOVED lines=22> */
[C---:B------:R-:W-:Y:S03]  /*ed10*/  HMMA.16816.F32.BF16 R52, R100.reuse, R128, R52 ;  /* 0x000000806434723c */ /* 0x040fe60000041834 */
[--C-:B------:R-:W-:Y:S01]  /*ed20*/  FFMA.FTZ R128, R220, UR4, -R153.reuse ;  /* 0x00000004dc807c23 */ /* 0x100fe20008010899 */
[----:B------:R-:W-:Y:S04]  /*ed30*/  FFMA.FTZ R220, R225, UR4, -R152 ;  /* 0x00000004e1dc7c23 */ /* 0x000fe80008010898 */
[C---:B------:R-:W-:Y:S02]  /*ed40*/  HMMA.16816.F32.BF16 R56, R100.reuse, R130, R56 ;  /* 0x000000826438723c */ /* 0x040fe40000041838 */
[----:B------:R-:W-:Y:S06]  /*ed50*/  MUFU.EX2 R220, R220 ;  /* 0x000000dc00dc7308 */ /* 0x000fec0000000800 */
[C---:B---3--:R-:W-:Y:S08]  /*ed60*/  HMMA.16816.F32.BF16 R60, R100.reuse, R136, R60 ;  /* 0x00000088643c723c */ /* 0x048ff0000004183c */
[C---:B------:R-:W-:Y:S01]  /*ed70*/  HMMA.16816.F32.BF16 R64, R100.reuse, R138, R64 ;  /* 0x0000008a6440723c */ /* 0x040fe20000041840 */
[----:B------:R-:W-:Y:S07]  /*ed80*/  LDSM.16.MT88.4 R136, [R164+0x3000] ;  /* 0x00300000a488783b */ /* 0x000fee0000004200 */
[C---:B------:R-:W-:Y:S03]  /*ed90*/  HMMA.16816.F32.BF16 R68, R100.reuse, R140, R68 ;  /* 0x0000008c6444723c */ /* 0x040fe60000041844 */
[----:B------:R-:W-:Y:S02]  /*eda0*/  FFMA.FTZ R140, R218, UR4, -R153 ;  /* 0x00000004da8c7c23 */ /* 0x000fe40008010899 */
[----:B------:R2:W-:Y:S03]  /*edb0*/  MUFU.EX2 R218, R128 ;  /* 0x0000008000da7308 */ /* 0x0005e60000000800 */
[C---:B------:R-:W-:Y:S07]  /*edc0*/  HMMA.16816.F32.BF16 R72, R100.reuse, R142, R72 ;  /* 0x0000008e6448723c */ /* 0x040fee0000041848 */
[----:B------:R3:W5:Y:S01]  /*edd0*/  MUFU.EX2 R225, R140 ;  /* 0x0000008c00e17308 */ /* 0x0007620000000800 */
[C---:B----4-:R-:W-:Y:S01]  /*ede0*/  HMMA.16816.F32.BF16 R76, R100.reuse, R112, R76 ;  /* 0x00000070644c723c */ /* 0x050fe2000004184c */
[----:B--2---:R-:W-:Y:S07]  /*edf0*/  LDSM.16.MT88.4 R128, [R185+0x15000] ;  /* 0x01500000b980783b */ /* 0x004fee0000004200 */
[C---:B------:R-:W-:Y:S01]  /*ee00*/  HMMA.16816.F32.BF16 R80, R100.reuse, R114, R80 ;  /* 0x000000726450723c */ /* 0x040fe20000041850 */
[----:B------:R-:W2:Y:S07]  /*ee10*/  LDSM.16.MT88.4 R112, [R185+0x13000] ;  /* 0x01300000b970783b */ /* 0x000eae0000004200 */
[C---:B------:R-:W-:Y:S01]  /*ee20*/  HMMA.16816.F32.BF16 R84, R100.reuse, R144, R84 ;  /* 0x000000906454723c */ /* 0x040fe20000041854 */
[----:B---3--:R-:W-:Y:S07]  /*ee30*/  LDSM.16.MT88.4 R140, [R186+0x17000] ;  /* 0x01700000ba8c783b */ /* 0x008fee0000004200 */
[C---:B------:R-:W-:Y:S01]  /*ee40*/  HMMA.16816.F32.BF16 R88, R100.reuse, R146, R88 ;  /* 0x000000926458723c */ /* 0x040fe20000041858 */
[----:B------:R-:W-:Y:S07]  /*ee50*/  LDSM.16.MT88.4 R144, [R185+0x17000] ;  /* 0x01700000b990783b */ /* 0x000fee0000004200 */
[C---:B-1----:R-:W-:Y:S08]  /*ee60*/  HMMA.16816.F32.BF16 R92, R100.reuse, R104, R92 ;  /* 0x00000068645c723c */ /* 0x042ff0000004185c */
[----:B------:R-:W-:Y:S01]  /*ee70*/  HMMA.16816.F32.BF16 R96, R100, R106, R96 ;  /* 0x0000006a6460723c */ /* 0x000fe20000041860 */
[----:B------:R-:W1:Y:S02]  /*ee80*/  LDSM.16.MT88.4 R104, [R135+0x3000] ;  /* 0x003000008768783b */ /* 0x000e640000004200 */
[----:B------:R-:W-:Y:S01]  /*ee90*/  F2FP.BF16.F32.PACK_AB R100, R196, R231 ;  /* 0x000000e7c464723e */ /* 0x000fe200000010ff */
[----:B------:R-:W-:Y:S01]  /*eea0*/  FADD.FTZ R231, R231, R192 ;  /* 0x000000c0e7e77221 */ /* 0x000fe20000010000 */
[----:B------:R-:W-:Y:S01]  /*eeb0*/  F2FP.BF16.F32.PACK_AB R101, R198, R227 ;  /* 0x000000e3c665723e */ /* 0x000fe200000010ff */
[----:B------:R-:W-:Y:S01]  /*eec0*/  FADD.FTZ R227, R227, R194 ;  /* 0x000000c2e3e37221 */ /* 0x000fe20000010000 */
[----:B-----5:R-:W-:Y:S01]  /*eed0*/  F2FP.BF16.F32.PACK_AB R102, R225, R218 ;  /* 0x000000dae166723e */ /* 0x020fe200000010ff */
[----:B------:R-:W-:Y:S01]  /*eee0*/  FADD.FTZ R231, R196, R231 ;  /* 0x000000e7c4e77221 */ /* 0x000fe20000010000 */
[----:B------:R-:W-:Y:S01]  /*eef0*/  F2FP.BF16.F32.PACK_AB R103, R223, R220 ;  /* 0x000000dcdf67723e */ /* 0x000fe200000010ff */
[----:B------:R-:W-:Y:S02]  /*ef00*/  FADD.FTZ R227, R198, R227 ;  /* 0x000000e3c6e37221 */ /* 0x000fe40000010000 */
[----:B------:R-:W-:Y:S02]  /*ef10*/  FADD.FTZ R218, R218, R231 ;  /* 0x000000e7dada7221 */ /* 0x000fe40000010000 */
[----:B------:R-:W-:Y:S02]  /*ef20*/  FADD.FTZ R220, R220, R227 ;  /* 0x000000e3dcdc7221 */ /* 0x000fe40000010000 */
[C---:B------:R-:W-:Y:S03]  /*ef30*/  HMMA.16816.F32.BF16 R4, R100.reuse, R108, R4 ;  /* 0x0000006c6404723c */ /* 0x040fe60000041804 */
[----:B------:R-:W-:Y:S01]  /*ef40*/  FADD.FTZ R225, R225, R218 ;  /* 0x000000dae1e17221 */ /* 0x000fe20000010000 */
[----:B------:R-:W-:Y:S04]  /*ef50*/  FADD.FTZ R223, R223, R220 ;  /* 0x000000dcdfdf7221 */ /* 0x000fe80000010000 */
[C---:B------:R-:W-:Y:S01]  /*ef60*/  HMMA.16816.F32.BF16 R8, R100.reuse, R110, R8 ;  /* 0x0000006e6408723c */ /* 0x040fe20000041808 */
[----:B------:R-:W3:Y:S07]  /*ef70*/  LDSM.16.MT88.4 R108, [R135+0x5000] ;  /* 0x00500000876c783b */ /* 0x000eee0000004200 */
[C---:B--2---:R-:W-:Y:S03]  /*ef80*/  HMMA.16816.F32.BF16 R12, R100.reuse, R112, R12 ;  /* 0x00000070640c723c */ /* 0x044fe6000004180c */
[--C-:B------:R-:W-:Y:S05]  /*ef90*/  FFMA.FTZ R112, R179, UR4, -R153.reuse ;  /* 0x00000004b3707c23 */ /* 0x100fea0008010899 */
[C---:B------:R-:W-:Y:S08]  /*efa0*/  HMMA.16816.F32.BF16 R16, R100.reuse, R114, R16 ;  /* 0x000000726410723c */ /* 0x040ff00000041810 */
[C---:B------:R-:W-:Y:S08]  /*efb0*/  HMMA.16816.F32.BF16 R20, R100.reuse, R116, R20 ;  /* 0x000000746414723c */ /* 0x040ff00000041814 */
[C---:B------:R-:W-:Y:S01]  /*efc0*/  HMMA.16816.F32.BF16 R24, R100.reuse, R118, R24 ;  /* 0x000000766418723c */ /* 0x040fe20000041818 */
[----:B------:R-:W-:Y:S07]  /*efd0*/  LDSM.16.MT88.4 R116, [R185+0x13800] ;  /* 0x01380000b974783b */ /* 0x000fee0000004200 */
[C---:B------:R-:W-:Y:S08]  /*efe0*/  HMMA.16816.F32.BF16 R28, R100.reuse, R120, R28 ;  /* 0x00000078641c723c */ /* 0x040ff0000004181c */
[C---:B------:R-:W-:Y:S08]  /*eff0*/  HMMA.16816.F32.BF16 R32, R100.reuse, R122, R32 ;  /* 0x0000007a6420723c */ /* 0x040ff00000041820 */
[C---:B------:R-:W-:Y:S08]  /*f000*/  HMMA.16816.F32.BF16 R36, R100.reuse, R124, R36 ;  /* 0x0000007c6424723c */ /* 0x040ff00000041824 */
[C---:B------:R-:W-:Y:S01]  /*f010*/  HMMA.16816.F32.BF16 R40, R100.reuse, R126, R40 ;  /* 0x0000007e6428723c */ /* 0x040fe20000041828 */
[----:B------:R-:W2:Y:S07]  /*f020*/  LDSM.16.MT88.4 R124, [R186+0x13800] ;  /* 0x01380000ba7c783b */ /* 0x000eae0000004200 */
[C---:B------:R-:W-:Y:S08]  /*f030*/  HMMA.16816.F32.BF16 R44, R100.reuse, R128, R44 ;  /* 0x00000080642c723c */ /* 0x040ff0000004182c */
[C---:B------:R-:W-:Y:S08]  /*f040*/  HMMA.16816.F32.BF16 R48, R100.reuse, R130, R48 ;  /* 0x000000826430723c */ /* 0x040ff00000041830 */
[C---:B------:R-:W-:Y:S08]  /*f050*/  HMMA.16816.F32.BF16 R52, R100.reuse, R136, R52 ;  /* 0x000000886434723c */ /* 0x040ff00000041834 */
[C---:B------:R-:W-:Y:S08]  /*f060*/  HMMA.16816.F32.BF16 R56, R100.reuse, R138, R56 ;  /* 0x0000008a6438723c */ /* 0x040ff00000041838 */
[C---:B-1----:R-:W-:Y:S03]  /*f070*/  HMMA.16816.F32.BF16 R60, R100.reuse, R104, R60 ;  /* 0x00000068643c723c */ /* 0x042fe6000004183c */
[--C-:B------:R-:W-:Y:S01]  /*f080*/  FFMA.FTZ R105, R216, UR4, -R153.reuse ;  /* 0x00000004d8697c23 */ /* 0x100fe20008010899 */
[--C-:B------:R-:W-:Y:S01]  /*f090*/  FFMA.FTZ R104, R178, UR4, -R153.reuse ;  /* 0x00000004b2687c23 */ /* 0x100fe20008010899 */
[----:B------:R-:W-:Y:S01]  /*f0a0*/  FFMA.FTZ R153, R176, UR4, -R153 ;  /* 0x00000004b0997c23 */ /* 0x000fe20008010899 */
[--C-:B------:R-:W-:Y:S01]  /*f0b0*/  FFMA.FTZ R216, R191, UR4, -R152.reuse ;  /* 0x00000004bfd87c23 */ /* 0x100fe20008010898 */
[----:B------:R-:W-:Y:S01]  /*f0c0*/  FFMA.FTZ R152, R133, UR4, -R152 ;  /* 0x0000000485987c23 */ /* 0x000fe20008010898 */
[C---:B------:R-:W-:Y:S01]  /*f0d0*/  HMMA.16816.F32.BF16 R64, R100.reuse, R106, R64 ;  /* 0x0000006a6440723c */ /* 0x040fe20000041840 */
[----:B------:R-:W-:Y:S10]  /*f0e0*/  MUFU.EX2 R178, R105 ;  /* 0x0000006900b27308 */ /* 0x000ff40000000800 */
[----:B------:R-:W1:Y:S01]  /*f0f0*/  MUFU.EX2 R191, R104 ;  /* 0x0000006800bf7308 */ /* 0x000e620000000800 */
[C---:B------:R-:W-:Y:S09]  /*f100*/  HMMA.16816.F32.BF16 R68, R100.reuse, R140, R68 ;  /* 0x0000008c6444723c */ /* 0x040ff20000041844 */
[----:B------:R-:W-:Y:S10]  /*f110*/  MUFU.EX2 R179, R153 ;  /* 0x0000009900b37308 */ /* 0x000ff40000000800 */
[----:B------:R-:W4:Y:S01]  /*f120*/  MUFU.EX2 R229, R152 ;  /* 0x0000009800e57308 */ /* 0x000f220000000800 */
[C---:B------:R-:W-:Y:S01]  /*f130*/  HMMA.16816.F32.BF16 R72, R100.reuse, R142, R72 ;  /* 0x0000008e6448723c */ /* 0x040fe20000041848 */
[----:B------:R-:W-:Y:S08]  /*f140*/  LDSM.16.MT88.4 R140, [R135+0x1800] ;  /* 0x00180000878c783b */ /* 0x000ff00000004200 */
[----:B------:R-:W5:Y:S01]  /*f150*/  MUFU.EX2 R216, R216 ;  /* 0x000000d800d87308 */ /* 0x000f620000000800 */
[----:B-1----:R-:W-:Y:S01]  /*f160*/  F2FP.BF16.F32.PACK_AB R136, R191, R178 ;  /* 0x000000b2bf88723e */ /* 0x002fe200000010ff */
[----:B------:R-:W-:Y:S08]  /*f170*/  FADD.FTZ R178, R178, R225 ;  /* 0x000000e1b2b27221 */ /* 0x000ff00000010000 */
[----:B------:R-:W1:Y:S01]  /*f180*/  MUFU.EX2 R176, R112 ;  /* 0x0000007000b07308 */ /* 0x000e620000000800 */
[C---:B------:R-:W-:Y:S01]  /*f190*/  HMMA.16816.F32.BF16 R76, R100.reuse, R144, R76 ;  /* 0x00000090644c723c */ /* 0x040fe2000004184c */
[----:B------:R-:W2:Y:S02]  /*f1a0*/  LDSM.16.MT88.4 R104, [R164+0x1800] ;  /* 0x00180000a468783b */ /* 0x000ea40000004200 */
[----:B----4-:R-:W-:Y:S01]  /*f1b0*/  F2FP.BF16.F32.PACK_AB R139, R229, R222 ;  /* 0x000000dee58b723e */ /* 0x010fe200000010ff */
[----:B------:R-:W-:Y:S04]  /*f1c0*/  FADD.FTZ R191, R191, R178 ;  /* 0x000000b2bfbf7221 */ /* 0x000fe80000010000 */
[C---:B------:R-:W-:Y:S01]  /*f1d0*/  HMMA.16816.F32.BF16 R80, R100.reuse, R146, R80 ;  /* 0x000000926450723c */ /* 0x040fe20000041850 */
[----:B------:R-:W4:Y:S02]  /*f1e0*/  LDSM.16.MT88.4 R144, [R186+0x15800] ;  /* 0x01580000ba90783b */ /* 0x000f240000004200 */
[----:B-----5:R-:W-:Y:S01]  /*f1f0*/  F2FP.BF16.F32.PACK_AB R137, R177, R216 ;  /* 0x000000d8b189723e */ /* 0x020fe200000010ff */
[----:B------:R-:W-:Y:S01]  /*f200*/  FADD.FTZ R216, R216, R223 ;  /* 0x000000dfd8d87221 */ /* 0x000fe20000010000 */
[----:B-1----:R-:W-:Y:S01]  /*f210*/  F2FP.BF16.F32.PACK_AB R138, R179, R176 ;  /* 0x000000b0b38a723e */ /* 0x002fe200000010ff */
[----:B------:R-:W-:Y:S02]  /*f220*/  FADD.FTZ R176, R176, R191 ;  /* 0x000000bfb0b07221 */ /* 0x000fe40000010000 */
[C---:B------:R-:W-:Y:S01]  /*f230*/  HMMA.16816.F32.BF16 R84, R100.reuse, R148, R84 ;  /* 0x000000946454723c */ /* 0x040fe20000041854 */
[----:B------:R-:W-:Y:S02]  /*f240*/  LDSM.16.MT88.4 R152, [R164+0x3800] ;  /* 0x00380000a498783b */ /* 0x000fe40000004200 */
[----:B------:R-:W-:Y:S01]  /*f250*/  FADD.FTZ R177, R177, R216 ;  /* 0x000000d8b1b17221 */ /* 0x000fe20000010000 */
[----:B------:R-:W-:Y:S03]  /*f260*/  FADD.FTZ R219, R179, R176 ;  /* 0x000000b0b3db7221 */ /* 0x000fe60000010000 */
[----:B------:R-:W-:Y:S01]  /*f270*/  FADD.FTZ R222, R222, R177 ;  /* 0x000000b1dede7221 */ /* 0x000fe20000010000 */
[C---:B------:R-:W-:Y:S01]  /*f280*/  HMMA.16816.F32.BF16 R88, R100.reuse, R150, R88 ;  /* 0x000000966458723c */ /* 0x040fe20000041858 */
[----:B------:R-:W1:Y:S02]  /*f290*/  LDSM.16.MT88.4 R148, [R185+0x15800] ;  /* 0x01580000b994783b */ /* 0x000e640000004200 */
[----:B------:R-:W-:Y:S05]  /*f2a0*/  FADD.FTZ R217, R229, R222 ;  /* 0x000000dee5d97221 */ /* 0x000fea0000010000 */
[C---:B---3--:R-:W-:Y:S08]  /*f2b0*/  HMMA.16816.F32.BF16 R92, R100.reuse, R108, R92 ;  /* 0x0000006c645c723c */ /* 0x048ff0000004185c */
[----:B------:R-:W-:Y:S08]  /*f2c0*/  HMMA.16816.F32.BF16 R96, R100, R110, R96 ;  /* 0x0000006e6460723c */ /* 0x000ff00000041860 */
[C---:B--2---:R-:W-:Y:S08]  /*f2d0*/  HMMA.16816.F32.BF16 R128, R136.reuse, R124, R4 ;  /* 0x0000007c8880723c */ /* 0x044ff00000041804 */
[C---:B------:R-:W-:Y:S01]  /*f2e0*/  HMMA.16816.F32.BF16 R124, R136.reuse, R126, R8 ;  /* 0x0000007e887c723c */ /* 0x040fe20000041808 */
[----:B------:R-:W2:Y:S07]  /*f2f0*/  LDSM.16.MT88.4 R8, [R185+0x17800] ;  /* 0x01780000b908783b */ /* 0x000eae0000004200 */
[C---:B------:R-:W-:Y:S01]  /*f300*/  HMMA.16816.F32.BF16 R120, R136.reuse, R116, R12 ;  /* 0x000000748878723c */ /* 0x040fe2000004180c */
[----:B------:R-:W3:Y:S07]  /*f310*/  LDSM.16.MT88.4 R12, [R164+0x5800] ;  /* 0x00580000a40c783b */ /* 0x000eee0000004200 */
[C---:B------:R-:W-:Y:S01]  /*f320*/  HMMA.16816.F32.BF16 R116, R136.reuse, R118, R16 ;  /* 0x000000768874723c */ /* 0x040fe20000041810 */
[----:B------:R-:W5:Y:S07]  /*f330*/  LDSM.16.MT88.4 R16, [R135+0x5800] ;  /* 0x005800008710783b */ /* 0x000f6e0000004200 */
[C---:B------:R-:W-:Y:S08]  /*f340*/  HMMA.16816.F32.BF16 R112, R136.reuse, R104, R20 ;  /* 0x000000688870723c */ /* 0x040ff00000041814 */
[C---:B------:R-:W-:Y:S08]  /*f350*/  HMMA.16816.F32.BF16 R108, R136.reuse, R106, R24 ;  /* 0x0000006a886c723c */ /* 0x040ff00000041818 */
[C---:B------:R-:W-:Y:S08]  /*f360*/  HMMA.16816.F32.BF16 R104, R136.reuse, R140, R28 ;  /* 0x0000008c8868723c */ /* 0x040ff0000004181c */
[C---:B------:R-:W-:Y:S08]  /*f370*/  HMMA.16816.F32.BF16 R100, R136.reuse, R142, R32 ;  /* 0x0000008e8864723c */ /* 0x040ff00000041820 */
[C---:B----4-:R-:W-:Y:S08]  /*f380*/  HMMA.16816.F32.BF16 R36, R136.reuse, R144, R36 ;  /* 0x000000908824723c */ /* 0x050ff00000041824 */
[C---:B------:R-:W-:Y:S08]  /*f390*/  HMMA.16816.F32.BF16 R40, R136.reuse, R146, R40 ;  /* 0x000000928828723c */ /* 0x040ff00000041828 */
        /* <DEDUP_REMOVED lines=12> */
[C---:B-----5:R-:W-:Y:S08]  /*f460*/  HMMA.16816.F32.BF16 R92, R136.reuse, R16, R92 ;  /* 0x00000010885c723c */ /* 0x060ff0000004185c */
[----:B------:R-:W-:Y:S01]  /*f470*/  HMMA.16816.F32.BF16 R96, R136, R18, R96 ;  /* 0x000000128860723c */ /* 0x000fe20000041860 */
[----:B------:R-:W-:Y:S08]  /*f480*/  @!UPT UIADD3 URZ, UPT, UPT, URZ, URZ, URZ ;  /* 0x000000fffffff290 */ /* 0x000ff0000fffe0ff */
[----:B------:R-:W-:Y:S11]  /*f490*/  BRA.U UP0, `(.L_x_469) ;  /* 0xffffffcd00f07547 */ /* 0x000ff6000b83ffff */
.L_x_468:
[----:B------:R-:W1:Y:S01]  /*f4a0*/  SHFL.BFLY PT, R8, R219, 0x2, 0x1f ;  /* 0x0c401f00db087f89 */ /* 0x000e6200000e0000 */
[C---:B------:R-:W-:Y:S01]  /*f4b0*/  SHF.L.U32 R4, R187.reuse, 0x4, RZ ;  /* 0x00000004bb047819 */ /* 0x040fe200000006ff */
[----:B------:R-:W-:Y:S01]  /*f4c0*/  UISETP.NE.AND UP3, UPT, UR19, -0x1, UPT ;  /* 0xffffffff1300788c */ /* 0x000fe2000bf65270 */
[----:B------:R-:W-:Y:S01]  /*f4d0*/  LOP3.LUT P0, RZ, R187, 0x8, RZ, 0xc0, !PT ;  /* 0x00000008bbff7812 */ /* 0x000fe2000780c0ff */
[----:B------:R-:W2:Y:S01]  /*f4e0*/  SHFL.BFLY PT, R0, R217, 0x2, 0x1f ;  /* 0x0c401f00d9007f89 */ /* 0x000ea200000e0000 */
[----:B------:R-:W-:Y:S01]  /*f4f0*/  LOP3.LUT R4, R4, 0x1c0, RZ, 0xc0, !PT ;  /* 0x000001c004047812 */ /* 0x000fe200078ec0ff */
[----:B------:R-:W3:Y:S01]  /*f500*/  S2UR UR12, SR_CTAID.Y ;  /* 0x00000000000c79c3 */ /* 0x000ee20000002600 */
[----:B------:R-:W-:Y:S01]  /*f510*/  SEL R180, R180, 0xffffffe0, !P0 ;  /* 0xffffffe0b4b47807 */ /* 0x000fe20004000000 */
[----:B------:R-:W4:Y:S01]  /*f520*/  LDCU.U8 UR4, c[0x0][0x549] ;  /* 0x0000a920ff0477ac */ /* 0x000f220008000000 */
[----:B------:R-:W5:Y:S04]  /*f530*/  LDCU UR10, c[0x0][0x434] ;  /* 0x00008680ff0a77ac */ /* 0x000f680008000800 */
[----:B------:R-:W3:Y:S01]  /*f540*/  @!UP3 LDCU.64 UR8, c[0x0][0x400] ;  /* 0x00008000ff08b7ac */ /* 0x000ee20008000a00 */
[----:B------:R-:W5:Y:S01]  /*f550*/  @UP3 LDCU.64 UR6, c[0x0][0x408] ;  /* 0x00008100ff0637ac */ /* 0x000f620008000a00 */
[----:B-1----:R-:W-:Y:S01]  /*f560*/  FADD.FTZ R8, R8, R219 ;  /* 0x000000db08087221 */ /* 0x002fe20000010000 */
[----:B------:R-:W1:Y:S01]  /*f570*/  LDCU.U8 UR11, c[0x0][0x548] ;  /* 0x0000a900ff0b77ac */ /* 0x000e620008000000 */
[----:B--2---:R-:W-:-:S03]  /*f580*/  FADD.FTZ R9, R0, R217 ;  /* 0x000000d900097221 */ /* 0x004fc60000010000 */
[----:B------:R-:W2:Y:S01]  /*f590*/  SHFL.BFLY PT, R5, R8, 0x1, 0x1f ;  /* 0x0c201f0008057f89 */ /* 0x000ea200000e0000 */
[----:B----4-:R-:W-:Y:S02]  /*f5a0*/  UISETP.NE.AND UP1, UPT, UR4, URZ, UPT ;  /* 0x000000ff0400728c */ /* 0x010fe4000bf25270 */
[----:B------:R-:W-:Y:S01]  /*f5b0*/  UISETP.NE.AND UP2, UPT, UR19, -0x1, UPT ;  /* 0xffffffff1300788c */ /* 0x000fe2000bf45270 */
[----:B------:R-:W4:Y:S01]  /*f5c0*/  SHFL.BFLY PT, R0, R9, 0x1, 0x1f ;  /* 0x0c201f0009007f89 */ /* 0x000f2200000e0000 */
[----:B---3--:R-:W-:Y:S01]  /*f5d0*/  @!UP3 UIMAD.WIDE.U32 UR16, UR12, UR8, URZ ;  /* 0x000000080c10b2a5 */ /* 0x008fe2000f8e00ff */
[----:B------:R-:W3:Y:S01]  /*f5e0*/  S2UR UR8, SR_CTAID.X ;  /* 0x00000000000879c3 */ /* 0x000ee20000002500 */
[----:B------:R-:W4:Y:S01]  /*f5f0*/  LDCU UR13, c[0x0][0x434] ;  /* 0x00008680ff0d77ac */ /* 0x000f220008000800 */
[----:B-----5:R-:W-:-:S04]  /*f600*/  @UP3 UIMAD.WIDE.U32 UR20, UR19, UR6, URZ ;  /* 0x00000006131432a5 */ /* 0x020fc8000f8e00ff */
[----:B------:R-:W5:Y:S02]  /*f610*/  @UP1 LDCU UR4, c[0x0][0x430] ;  /* 0x00008600ff0417ac */ /* 0x000f640008000800 */
[----:B------:R-:W3:Y:S01]  /*f620*/  S2UR UR6, SR_CTAID.Z ;  /* 0x00000000000679c3 */ /* 0x000ee20000002700 */
[----:B------:R-:W-:Y:S02]  /*f630*/  @!UP3 UIMAD UR9, UR12, UR9, UR17 ;  /* 0x000000090c09b2a4 */ /* 0x000fe4000f8e0211 */
[----:B------:R-:W-:Y:S02]  /*f640*/  @UP3 UIMAD UR9, UR19, UR7, UR21 ;  /* 0x00000007130932a4 */ /* 0x000fe4000f8e0215 */
[----:B------:R-:W-:Y:S02]  /*f650*/  @!UP2 UIMAD UR19, UR12, UR10, URZ ;  /* 0x0000000a0c13a2a4 */ /* 0x000fe4000f8e02ff */
[----:B-1----:R-:W-:Y:S01]  /*f660*/  UISETP.NE.AND UP0, UPT, UR11, URZ, !UP1 ;  /* 0x000000ff0b00728c */ /* 0x002fe2000cf05270 */
[----:B--2---:R-:W-:Y:S01]  /*f670*/  FADD.FTZ R2, R8, R5 ;  /* 0x0000000508027221 */ /* 0x004fe20000010000 */
[----:B------:R-:W-:Y:S01]  /*f680*/  SHF.L.U32 R5, R187, 0x1, RZ ;  /* 0x00000001bb057819 */ /* 0x000fe200000006ff */
[----:B------:R-:W1:Y:S01]  /*f690*/  @UP1 LDCU UR15, c[0x0][0x430] ;  /* 0x00008600ff0f17ac */ /* 0x000e620008000800 */
[----:B----4-:R-:W-:Y:S01]  /*f6a0*/  FADD.FTZ R0, R9, R0 ;  /* 0x0000000009007221 */ /* 0x010fe20000010000 */
[----:B------:R-:W2:Y:S01]  /*f6b0*/  MUFU.RCP R7, R2 ;  /* 0x0000000200077308 */ /* 0x000ea20000001000 */
[--C-:B------:R-:W-:Y:S01]  /*f6c0*/  LOP3.LUT R190, R190, 0x6, R5.reuse, 0xf8, !PT ;  /* 0x00000006bebe7812 */ /* 0x100fe200078ef805 */
[----:B-----5:R-:W-:Y:S01]  /*f6d0*/  @UP1 UIMAD UR13, UR4, UR10, URZ ;  /* 0x0000000a040d12a4 */ /* 0x020fe2000f8e02ff */
[----:B------:R-:W-:Y:S01]  /*f6e0*/  LOP3.LUT R5, R4, 0x38, R5, 0xf8, !PT ;  /* 0x0000003804057812 */ /* 0x000fe200078ef805 */
[----:B------:R-:W-:Y:S01]  /*f6f0*/  @UP1 UMOV UR7, 0x1 ;  /* 0x0000000100071882 */ /* 0x000fe20000000000 */
[----:B------:R-:W-:Y:S01]  /*f700*/  MOV R4, 0x10 ;  /* 0x0000001000047802 */ /* 0x000fe20000000f00 */
[----:B------:R-:W-:Y:S01]  /*f710*/  @UP3 UMOV UR16, UR20 ;  /* 0x0000001400103c82 */ /* 0x000fe20008000000 */
[----:B------:R-:W-:Y:S01]  /*f720*/  FSETP.NE.FTZ.AND P3, PT, R2, RZ, PT ;  /* 0x000000ff0200720b */ /* 0x000fe20003f75000 */
[----:B------:R-:W4:Y:S01]  /*f730*/  MUFU.RCP R6, R0 ;  /* 0x0000000000067308 */ /* 0x000f220000001000 */
[----:B------:R-:W-:Y:S01]  /*f740*/  SEL R4, R4, 0xfffffff0, !P2 ;  /* 0xfffffff004047807 */ /* 0x000fe20005000000 */
[----:B------:R-:W-:Y:S01]  /*f750*/  USHF.R.S32.HI UR4, URZ, 0x1f, UR19 ;  /* 0x0000001fff047899 */ /* 0x000fe20008011413 */
[----:B------:R-:W-:-:S02]  /*f760*/  FSETP.NE.FTZ.AND P1, PT, R0, RZ, PT ;  /* 0x000000ff0000720b */ /* 0x000fc40003f35000 */
[----:B------:R-:W-:Y:S02]  /*f770*/  LOP3.LUT P2, RZ, R187, 0x10, RZ, 0xc0, !PT ;  /* 0x00000010bbff7812 */ /* 0x000fe4000784c0ff */
[----:B------:R-:W-:Y:S02]  /*f780*/  LOP3.LUT R5, R190, R5, RZ, 0xfc, !PT ;  /* 0x00000005be057212 */ /* 0x000fe400078efcff */
[----:B--2---:R-:W-:Y:S02]  /*f790*/  FSEL R7, R7, 1, P3 ;  /* 0x3f80000007077808 */ /* 0x004fe40001800000 */
[----:B------:R-:W-:-:S03]  /*f7a0*/  LEA R5, R5, UR5, 0x1 ;  /* 0x0000000505057c11 */ /* 0x000fc6000f8e08ff */
[C---:B------:R-:W-:Y:S01]  /*f7b0*/  FMUL.FTZ R128, R7.reuse, R128 ;  /* 0x0000008007807220 */ /* 0x040fe20000410000 */
[C---:B------:R-:W-:Y:S01]  /*f7c0*/  FMUL.FTZ R129, R7.reuse, R129 ;  /* 0x0000008107817220 */ /* 0x040fe20000410000 */
[C---:B------:R-:W-:Y:S01]  /*f7d0*/  FMUL.FTZ R124, R7.reuse, R124 ;  /* 0x0000007c077c7220 */ /* 0x040fe20000410000 */
[----:B----4-:R-:W-:Y:S01]  /*f7e0*/  FSEL R6, R6, 1, P1 ;  /* 0x3f80000006067808 */ /* 0x010fe20000800000 */
        /* <DEDUP_REMOVED lines=12> */
[C---:B------:R-:W-:Y:S01]  /*f8b0*/  FMUL.FTZ R119, R6.reuse, R119 ;  /* 0x0000007706777220 */ /* 0x040fe20000410000 */
[----:B------:R-:W-:Y:S01]  /*f8c0*/  IADD3 R13, PT, PT, R5, 0x40, RZ ;  /* 0x00000040050d7810 */ /* 0x000fe20007ffe0ff */
[C---:B------:R-:W-:Y:S01]  /*f8d0*/  FMUL.FTZ R112, R7.reuse, R112 ;  /* 0x0000007007707220 */ /* 0x040fe20000410000 */
[----:B------:R-:W-:Y:S01]  /*f8e0*/  FMUL.FTZ R113, R7, R113 ;  /* 0x0000007107717220 */ /* 0x000fe20000410000 */
[C---:B------:R-:W-:Y:S01]  /*f8f0*/  FMUL.FTZ R114, R6.reuse, R114 ;  /* 0x0000007206727220 */ /* 0x040fe20000410000 */
[C---:B------:R-:W-:Y:S01]  /*f900*/  FMUL.FTZ R115, R6.reuse, R115 ;  /* 0x0000007306737220 */ /* 0x040fe20000410000 */
[----:B------:R-:W-:Y:S01]  /*f910*/  IADD3 R11, PT, PT, R5, R180, RZ ;  /* 0x000000b4050b7210 */ /* 0x000fe20007ffe0ff */
[----:B------:R-:W-:Y:S01]  /*f920*/  FMUL.FTZ R108, R7, R108 ;  /* 0x0000006c076c7220 */ /* 0x000fe20000410000 */
[----:B------:R-:W-:Y:S01]  /*f930*/  @P2 IADD3 R13, PT, PT, R5, -0x40, RZ ;  /* 0xffffffc0050d2810 */ /* 0x000fe20007ffe0ff */
[----:B------:R-:W-:Y:S01]  /*f940*/  FMUL.FTZ R109, R7, R109 ;  /* 0x0000006d076d7220 */ /* 0x000fe20000410000 */
[C---:B------:R-:W-:Y:S01]  /*f950*/  FMUL.FTZ R110, R6.reuse, R110 ;  /* 0x0000006e066e7220 */ /* 0x040fe20000410000 */
[C---:B------:R-:W-:Y:S01]  /*f960*/  FMUL.FTZ R111, R6.reuse, R111 ;  /* 0x0000006f066f7220 */ /* 0x040fe20000410000 */
[----:B------:R-:W-:Y:S01]  /*f970*/  F2FP.BF16.F32.PACK_AB R128, R129, R128 ;  /* 0x000000808180723e */ /* 0x000fe200000010ff */
[----:B------:R-:W-:Y:S01]  /*f980*/  FMUL.FTZ R104, R7, R104 ;  /* 0x0000006807687220 */ /* 0x000fe20000410000 */
[----:B------:R-:W-:Y:S01]  /*f990*/  F2FP.BF16.F32.PACK_AB R130, R131, R130 ;  /* 0x000000828382723e */ /* 0x000fe200000010ff */
[----:B------:R-:W-:Y:S01]  /*f9a0*/  FMUL.FTZ R105, R7, R105 ;  /* 0x0000006907697220 */ /* 0x000fe20000410000 */
[C---:B------:R-:W-:Y:S01]  /*f9b0*/  FMUL.FTZ R106, R6.reuse, R106 ;  /* 0x0000006a066a7220 */ /* 0x040fe20000410000 */
[C---:B------:R-:W-:Y:S01]  /*f9c0*/  FMUL.FTZ R107, R6.reuse, R107 ;  /* 0x0000006b066b7220 */ /* 0x040fe20000410000 */
[----:B------:R-:W-:Y:S01]  /*f9d0*/  F2FP.BF16.F32.PACK_AB R124, R125, R124 ;  /* 0x0000007c7d7c723e */ /* 0x000fe200000010ff */
[----:B------:R-:W-:Y:S01]  /*f9e0*/  FMUL.FTZ R100, R7, R100 ;  /* 0x0000006407647220 */ /* 0x000fe20000410000 */
[----:B------:R-:W-:Y:S01]  /*f9f0*/  F2FP.BF16.F32.PACK_AB R126, R127, R126 ;  /* 0x0000007e7f7e723e */ /* 0x000fe200000010ff */
[----:B------:R-:W-:Y:S01]  /*fa00*/  FMUL.FTZ R101, R7, R101 ;  /* 0x0000006507657220 */ /* 0x000fe20000410000 */
[----:B------:R-:W-:Y:S01]  /*fa10*/  IADD3 R9, PT, PT, R5, R4, RZ ;  /* 0x0000000405097210 */ /* 0x000fe20007ffe0ff */
[C---:B------:R-:W-:Y:S01]  /*fa20*/  FMUL.FTZ R102, R6.reuse, R102 ;  /* 0x0000006606667220 */ /* 0x040fe20000410000 */
[C---:B------:R-:W-:Y:S01]  /*fa30*/  FMUL.FTZ R103, R6.reuse, R103 ;  /* 0x0000006706677220 */ /* 0x040fe20000410000 */
        /* <DEDUP_REMOVED lines=10> */
[----:B------:R-:W-:Y:S01]  /*fae0*/  IADD3 R15, PT, PT, R4, R11, RZ ;  /* 0x0000000b040f7210 */ /* 0x000fe20007ffe0ff */
[----:B------:R-:W-:Y:S01]  /*faf0*/  FMUL.FTZ R42, R6, R42 ;  /* 0x0000002a062a7220 */ /* 0x000fe20000410000 */
[----:B------:R-:W-:Y:S01]  /*fb00*/  IADD3 R19, PT, PT, R180, R13, RZ ;  /* 0x0000000db4137210 */ /* 0x000fe20007ffe0ff */
        /* <DEDUP_REMOVED lines=8> */
[----:B------:R2:W-:Y:S01]  /*fb90*/  STS [R5], R128 ;  /* 0x0000008005007388 */ /* 0x0005e20000000800 */
[----:B------:R-:W-:Y:S01]  /*fba0*/  F2FP.BF16.F32.PACK_AB R110, R111, R110 ;  /* 0x0000006e6f6e723e */ /* 0x000fe200000010ff */
[C---:B------:R-:W-:Y:S01]  /*fbb0*/  FMUL.FTZ R48, R7.reuse, R48 ;  /* 0x0000003007307220 */ /* 0x040fe20000410000 */
[----:B------:R-:W-:Y:S01]  /*fbc0*/  IADD3 R17, PT, PT, R4, R13, RZ ;  /* 0x0000000d04117210 */ /* 0x000fe20007ffe0ff */
[----:B------:R2:W-:Y:S01]  /*fbd0*/  STS [R5+0x400], R130 ;  /* 0x0004008205007388 */ /* 0x0005e20000000800 */
[----:B------:R-:W-:Y:S01]  /*fbe0*/  FMUL.FTZ R49, R7, R49 ;  /* 0x0000003107317220 */ /* 0x000fe20000410000 */
[C---:B------:R-:W-:Y:S01]  /*fbf0*/  FMUL.FTZ R50, R6.reuse, R50 ;  /* 0x0000003206327220 */ /* 0x040fe20000410000 */
[C---:B------:R-:W-:Y:S01]  /*fc00*/  FMUL.FTZ R51, R6.reuse, R51 ;  /* 0x0000003306337220 */ /* 0x040fe20000410000 */
[----:B------:R-:W-:Y:S01]  /*fc10*/  F2FP.BF16.F32.PACK_AB R104, R105, R104 ;  /* 0x000000686968723e */ /* 0x000fe200000010ff */
[----:B------:R2:W-:Y:S01]  /*fc20*/  STS [R9], R124 ;  /* 0x0000007c09007388 */ /* 0x0005e20000000800 */
[----:B------:R-:W-:Y:S01]  /*fc30*/  F2FP.BF16.F32.PACK_AB R106, R107, R106 ;  /* 0x0000006a6b6a723e */ /* 0x000fe200000010ff */
[C---:B------:R-:W-:Y:S01]  /*fc40*/  FMUL.FTZ R52, R7.reuse, R52 ;  /* 0x0000003407347220 */ /* 0x040fe20000410000 */
[----:B------:R-:W-:Y:S01]  /*fc50*/  FMUL.FTZ R53, R7, R53 ;  /* 0x0000003507357220 */ /* 0x000fe20000410000 */
[----:B------:R2:W-:Y:S01]  /*fc60*/  STS [R9+0x400], R126 ;  /* 0x0004007e09007388 */ /* 0x0005e20000000800 */
        /* <DEDUP_REMOVED lines=52> */
[----:B------:R2:W-:Y:S01]  /*ffb0*/  STS [R5+0x4000], R36 ;  /* 0x0040002405007388 */ /* 0x0005e20000000800 */
        /* <DEDUP_REMOVED lines=26> */
[C---:B------:R-:W-:Y:S01]  /*10160*/  FMUL.FTZ R93, R7.reuse, R93 ;  /* 0x0000005d075d7220 */ /* 0x040fe20000410000 */
[----:B------:R2:W-:Y:S01]  /*10170*/  STS [R15+0x4400], R50 ;  /* 0x004400320f007388 */ /* 0x0005e20000000800 */
[----:B------:R-:W-:Y:S01]  /*10180*/  FMUL.FTZ R96, R7, R96 ;  /* 0x0000006007607220 */ /* 0x000fe20000410000 */
[C---:B------:R-:W-:Y:S01]  /*10190*/  FMUL.FTZ R94, R6.reuse, R94 ;  /* 0x0000005e065e7220 */ /* 0x040fe20000410000 */
[C---:B------:R-:W-:Y:S01]  /*101a0*/  FMUL.FTZ R95, R6.reuse, R95 ;  /* 0x0000005f065f7220 */ /* 0x040fe20000410000 */
[----:B------:R-:W-:Y:S01]  /*101b0*/  F2FP.BF16.F32.PACK_AB R72, R73, R72 ;  /* 0x000000484948723e */ /* 0x000fe200000010ff */
[----:B------:R2:W-:Y:S01]  /*101c0*/  STS [R13+0x4000], R52 ;  /* 0x004000340d007388 */ /* 0x0005e20000000800 */
[----:B------:R-:W-:Y:S01]  /*101d0*/  F2FP.BF16.F32.PACK_AB R74, R75, R74 ;  /* 0x0000004a4b4a723e */ /* 0x000fe200000010ff */
[----:B------:R-:W-:Y:S01]  /*101e0*/  FMUL.FTZ R7, R7, R97 ;  /* 0x0000006107077220 */ /* 0x000fe20000410000 */
[C---:B------:R-:W-:Y:S01]  /*101f0*/  FMUL.FTZ R98, R6.reuse, R98 ;  /* 0x0000006206627220 */ /* 0x040fe20000410000 */
[----:B------:R2:W-:Y:S01]  /*10200*/  STS [R13+0x4400], R54 ;  /* 0x004400360d007388 */ /* 0x0005e20000000800 */
[----:B------:R-:W-:Y:S01]  /*10210*/  FMUL.FTZ R99, R6, R99 ;  /* 0x0000006306637220 */ /* 0x000fe20000410000 */
[----:B------:R-:W-:-:S02]  /*10220*/  F2FP.BF16.F32.PACK_AB R76, R77, R76 ;  /* 0x0000004c4d4c723e */ /* 0x000fc400000010ff */
[----:B------:R-:W-:Y:S01]  /*10230*/  F2FP.BF16.F32.PACK_AB R78, R79, R78 ;  /* 0x0000004e4f4e723e */ /* 0x000fe200000010ff */
[----:B------:R2:W-:Y:S01]  /*10240*/  STS [R17+0x4000], R56 ;  /* 0x0040003811007388 */ /* 0x0005e20000000800 */
[----:B------:R-:W-:Y:S02]  /*10250*/  F2FP.BF16.F32.PACK_AB R80, R81, R80 ;  /* 0x000000505150723e */ /* 0x000fe400000010ff */
[----:B------:R-:W-:Y:S01]  /*10260*/  F2FP.BF16.F32.PACK_AB R82, R83, R82 ;  /* 0x000000525352723e */ /* 0x000fe200000010ff */
[----:B------:R2:W-:Y:S01]  /*10270*/  STS [R17+0x4400], R58 ;  /* 0x0044003a11007388 */ /* 0x0005e20000000800 */
[----:B------:R-:W-:Y:S02]  /*10280*/  F2FP.BF16.F32.PACK_AB R84, R85, R84 ;  /* 0x000000545554723e */ /* 0x000fe400000010ff */
[----:B------:R-:W-:Y:S01]  /*10290*/  F2FP.BF16.F32.PACK_AB R86, R87, R86 ;  /* 0x000000565756723e */ /* 0x000fe200000010ff */
[----:B------:R2:W-:Y:S01]  /*102a0*/  STS [R19+0x4000], R60 ;  /* 0x0040003c13007388 */ /* 0x0005e20000000800 */
        /* <DEDUP_REMOVED lines=9> */
[----:B------:R-:W-:-:S03]  /*10340*/  LOP3.LUT R4, R215, 0x1f8, RZ, 0xc0, !PT ;  /* 0x000001f8d7047812 */ /* 0x000fc600078ec0ff */
[----:B------:R2:W-:Y:S01]  /*10350*/  STS [R5+0x8000], R68 ;  /* 0x0080004405007388 */ /* 0x0005e20000000800 */
[----:B------:R-:W-:-:S03]  /*10360*/  LOP3.LUT R4, R4, 0x38, R187, 0x78, !PT ;  /* 0x0000003804047812 */ /* 0x000fc600078e78bb */
[----:B------:R2:W-:Y:S01]  /*10370*/  STS [R5+0x8400], R70 ;  /* 0x0084004605007388 */ /* 0x0005e20000000800 */
[----:B------:R-:W-:-:S03]  /*10380*/  LOP3.LUT R4, R4, 0x1e00, R215, 0xf8, !PT ;  /* 0x00001e0004047812 */ /* 0x000fc600078ef8d7 */
[----:B------:R2:W-:Y:S01]  /*10390*/  STS [R9+0x8000], R72 ;  /* 0x0080004809007388 */ /* 0x0005e20000000800 */
[----:B------:R-:W-:-:S03]  /*103a0*/  LEA R8, R4, UR5, 0x1 ;  /* 0x0000000504087c11 */ /* 0x000fc6000f8e08ff */
[----:B------:R2:W-:Y:S04]  /*103b0*/  STS [R9+0x8400], R74 ;  /* 0x0084004a09007388 */ /* 0x0005e80000000800 */
        /* <DEDUP_REMOVED lines=11> */
[----:B------:R2:W-:Y:S01]  /*10470*/  STS [R21+0x8400], R98 ;  /* 0x0084006215007388 */ /* 0x0005e20000000800 */
[----:B-1-3--:R-:W-:Y:S05]  /*10480*/  BRA.U UP1, `(.L_x_472) ;  /* 0x0000000101207547 */ /* 0x00afea000b800000 */
[----:B------:R-:W-:Y:S01]  /*10490*/  UISETP.NE.AND UP1, UPT, UR11, URZ, UPT ;  /* 0x000000ff0b00728c */ /* 0x000fe2000bf25270 */
[----:B------:R-:W1:Y:S10]  /*104a0*/  LDCU UR5, c[0x0][0x3e0] ;  /* 0x00007c00ff0577ac */ /* 0x000e740008000800 */
[----:B------:R-:W1:Y:S01]  /*104b0*/  @UP1 LDCU UR7, c[0x0][0x454] ;  /* 0x00008a80ff0717ac */ /* 0x000e620008000800 */
[----:B------:R-:W-:Y:S01]  /*104c0*/  @UP1 UMOV UR15, 0x1 ;  /* 0x00000001000f1882 */ /* 0x000fe20000000000 */
[----:B------:R-:W3:Y:S01]  /*104d0*/  @UP1 LDCU UR13, c[0x0][0x454] ;  /* 0x00008a80ff0d17ac */ /* 0x000ee20008000800 */
[----:B------:R-:W-:Y:S01]  /*104e0*/  @!UP1 UMOV UR15, 0x1 ;  /* 0x00000001000f9882 */ /* 0x000fe20000000000 */
[----:B-1----:R-:W-:-:S02]  /*104f0*/  @UP1 UIMAD UR7, UR7, UR5, URZ ;  /* 0x00000005070712a4 */ /* 0x002fc4000f8e02ff */
[----:B---3--:R-:W-:-:S12]  /*10500*/  @!UP1 UIMAD UR7, UR10, UR5, URZ ;  /* 0x000000050a0792a4 */ /* 0x008fd8000f8e02ff */
.L_x_472:
[----:B------:R-:W-:Y:S01]  /*10510*/  BAR.SYNC.DEFER_BLOCKING 0x0 ;  /* 0x0000000000007b1d */ /* 0x000fe20000010000 */
[----:B------:R-:W-:Y:S01]  /*10520*/  UIMAD UR13, UR6, UR13, URZ ;  /* 0x0000000d060d72a4 */ /* 0x000fe2000f8e02ff */
[----:B------:R-:W-:Y:S01]  /*10530*/  LOP3.LUT P0, RZ, R187, 0x3, RZ, 0xc0, !PT ;  /* 0x00000003bbff7812 */ /* 0x000fe2000780c0ff */
[----:B------:R-:W-:Y:S01]  /*10540*/  UIMAD UR10, UR8, UR15, URZ ;  /* 0x0000000f080a72a4 */ /* 0x000fe2000f8e02ff */
[----:B------:R-:W-:Y:S01]  /*10550*/  LOP3.LUT R14, R189, 0x70, RZ, 0xc0, !PT ;  /* 0x00000070bd0e7812 */ /* 0x000fe200078ec0ff */
[----:B------:R-:W-:-:S03]  /*10560*/  USEL UR19, UR19, URZ, UP0 ;  /* 0x000000ff13137287 */ /* 0x000fc60008000000 */
[----:B--2---:R-:W1:Y:S01]  /*10570*/  @P3 LDC R11, c[0x0][0x458] ;  /* 0x00011600ff0b3b82 */ /* 0x004e620000000800 */
[----:B------:R-:W2:Y:S01]  /*10580*/  @P3 MUFU.LG2 R2, R2 ;  /* 0x0000000200023308 */ /* 0x000ea20000000c00 */
[----:B------:R-:W-:Y:S01]  /*10590*/  @!UP0 UIMAD UR13, UR12, UR7, UR13 ;  /* 0x000000070c0d82a4 */ /* 0x000fe2000f8e020d */
[----:B------:R-:W-:Y:S01]  /*105a0*/  SHF.R.U32.HI R13, RZ, 0x2, R187 ;  /* 0x00000002ff0d7819 */ /* 0x000fe200000116bb */
[----:B------:R-:W-:Y:S01]  /*105b0*/  USHF.L.U32 UR10, UR10, 0x7, URZ ;  /* 0x000000070a0a7899 */ /* 0x000fe200080006ff */
[----:B------:R-:W-:Y:S01]  /*105c0*/  BSSY.RECONVERGENT B0, `(.L_x_473) ;  /* 0x0000022000007945 */ /* 0x000fe20003800200 */
[----:B------:R-:W-:Y:S01]  /*105d0*/  USEL UR4, UR4, URZ, UP0 ;  /* 0x000000ff04047287 */ /* 0x000fe20008000000 */
[----:B------:R-:W-:Y:S01]  /*105e0*/  MOV R12, 0x7f800000 ;  /* 0x7f800000000c7802 */ /* 0x000fe20000000f00 */
[----:B------:R-:W3:Y:S01]  /*105f0*/  @P1 LDC R10, c[0x0][0x458] ;  /* 0x00011600ff0a1b82 */ /* 0x000ee20000000800 */
[----:B------:R-:W4:Y:S01]  /*10600*/  @P1 MUFU.LG2 R0, R0 ;  /* 0x0000000000001308 */ /* 0x000f220000000c00 */
[----:B------:R-:W-:Y:S01]  /*10610*/  USHF.R.S32.HI UR7, URZ, 0x1f, UR13 ;  /* 0x0000001fff077899 */ /* 0x000fe2000801140d */
[----:B------:R-:W-:Y:S01]  /*10620*/  MOV R9, 0x7f800000 ;  /* 0x7f80000000097802 */ /* 0x000fe20000000f00 */
[----:B------:R-:W-:-:S02]  /*10630*/  USHF.R.S32.HI UR5, URZ, 0x1f, UR10 ;  /* 0x0000001fff057899 */ /* 0x000fc4000801140a */
[----:B------:R-:W-:Y:S01]  /*10640*/  UIADD3 UR19, UP1, UP0, UR10, UR19, UR13 ;  /* 0x000000130a137290 */ /* 0x000fe2000f83e00d */
[----:B------:R1:W3:Y:S01]  /*10650*/  LDS.128 R4, [R8+0x3000] ;  /* 0x0030000008047984 */ /* 0x0002e20000000c00 */
[----:B--2---:R-:W-:Y:S02]  /*10660*/  @P3 FMUL.FTZ R15, R2, 0.69314718246459960938 ;  /* 0x3f317218020f3820 */ /* 0x004fe40000410000 */
[----:B------:R-:W-:Y:S02]  /*10670*/  UIADD3.X UR4, UPT, UPT, UR5, UR4, UR7, UP1, UP0 ;  /* 0x0000000405047290 */ /* 0x000fe40008fe0407 */
[----:B-1----:R-:W-:Y:S01]  /*10680*/  @P3 FFMA.FTZ R12, R132, R11, R15 ;  /* 0x0000000b840c3223 */ /* 0x002fe2000001000f */
[----:B----4-:R-:W-:Y:S01]  /*10690*/  @P1 FMUL.FTZ R2, R0, 0.69314718246459960938 ;  /* 0x3f31721800021820 */ /* 0x010fe20000410000 */
[----:B------:R-:W-:-:S03]  /*106a0*/  LOP3.LUT R0, R14, 0x7, R13, 0xf8, !PT ;  /* 0x000000070e007812 */ /* 0x000fc600078ef80d */
[----:B---3--:R-:W-:Y:S01]  /*106b0*/  @P1 FFMA.FTZ R9, R3, R10, R2 ;  /* 0x0000000a03091223 */ /* 0x008fe20000010002 */
[----:B------:R-:W-:Y:S06]  /*106c0*/  @P0 BRA `(.L_x_474) ;  /* 0x0000000000440947 */ /* 0x000fec0003800000 */
[C---:B------:R-:W-:Y:S01]  /*106d0*/  VIADD R15, R0.reuse, 0x8 ;  /* 0x00000008000f7836 */ /* 0x040fe20000000000 */
[----:B------:R-:W-:-:S04]  /*106e0*/  ISETP.GE.AND P3, PT, R0, UR14, PT ;  /* 0x0000000e00007c0c */ /* 0x000fc8000bf66270 */
[----:B------:R-:W-:-:S09]  /*106f0*/  ISETP.GE.AND P2, PT, R15, UR14, PT ;  /* 0x0000000e0f007c0c */ /* 0x000fd2000bf46270 */
[----:B------:R-:W1:Y:S01]  /*10700*/  @!P3 LDC.64 R10, c[0x0][0x420] ;  /* 0x00010800ff0abb82 */ /* 0x000e620000000a00 */
[----:B------:R-:W-:-:S03]  /*10710*/  @!P3 IMAD R0, R0, UR15, RZ ;  /* 0x0000000f0000bc24 */ /* 0x000fc6000f8e02ff */
[----:B------:R-:W-:Y:S02]  /*10720*/  @!P2 IMAD R15, R15, UR15, RZ ;  /* 0x0000000f0f0fac24 */ /* 0x000fe4000f8e02ff */
[C---:B------:R-:W-:Y:S02]  /*10730*/  @!P3 IADD3 R13, P1, PT, R0.reuse, UR19, RZ ;  /* 0x00000013000dbc10 */ /* 0x040fe4000ff3e0ff */
[----:B------:R-:W2:Y:S01]  /*10740*/  @!P2 LDC.64 R2, c[0x0][0x420] ;  /* 0x00010800ff02ab82 */ /* 0x000ea20000000a00 */
[C---:B------:R-:W-:Y:S02]  /*10750*/  @!P2 IADD3 R14, P0, PT, R15.reuse, UR19, RZ ;  /* 0x000000130f0eac10 */ /* 0x040fe4000ff1e0ff */
[----:B------:R-:W-:Y:S02]  /*10760*/  @!P3 LEA.HI.X.SX32 R0, R0, UR4, 0x1, P1 ;  /* 0x000000040000bc11 */ /* 0x000fe400088f0eff */
[----:B------:R-:W-:Y:S02]  /*10770*/  @!P2 LEA.HI.X.SX32 R15, R15, UR4, 0x1, P0 ;  /* 0x000000040f0fac11 */ /* 0x000fe400080f0eff */
[----:B-1----:R-:W-:-:S04]  /*10780*/  @!P3 LEA R10, P1, R13, R10, 0x2 ;  /* 0x0000000a0d0ab211 */ /* 0x002fc800078210ff */
[----:B------:R-:W-:Y:S02]  /*10790*/  @!P3 LEA.HI.X R11, R13, R11, R0, 0x2, P1 ;  /* 0x0000000b0d0bb211 */ /* 0x000fe400008f1400 */
[----:B--2---:R-:W-:-:S03]  /*107a0*/  @!P2 LEA R2, P0, R14, R2, 0x2 ;  /* 0x000000020e02a211 */ /* 0x004fc600078010ff */
[----:B------:R1:W-:Y:S01]  /*107b0*/  @!P3 STG.E desc[UR24][R10.64], R12 ;  /* 0x0000000c0a00b986 */ /* 0x0003e2000c101918 */
[----:B------:R-:W-:-:S05]  /*107c0*/  @!P2 LEA.HI.X R3, R14, R3, R15, 0x2, P0 ;  /* 0x000000030e03a211 */ /* 0x000fca00000f140f */
[----:B------:R1:W-:Y:S04]  /*107d0*/  @!P2 STG.E desc[UR24][R2.64], R9 ;  /* 0x000000090200a986 */ /* 0x0003e8000c101918 */
.L_x_474:
[----:B------:R-:W-:Y:S05]  /*107e0*/  BSYNC.RECONVERGENT B0 ;  /* 0x0000000000007941 */ /* 0x000fea0003800200 */
.L_x_473:
[----:B------:R2:W3:Y:S01]  /*107f0*/  LDS.128 R20, [R8] ;  /* 0x0000000008147984 */ /* 0x0004e20000000c00 */
[----:B------:R-:W4:Y:S01]  /*10800*/  LDCU.64 UR4, c[0x0][0x410] ;  /* 0x00008200ff0477ac */ /* 0x000f220008000a00 */
[----:B------:R-:W-:Y:S01]  /*10810*/  SHF.R.U32.HI R0, RZ, 0x3, R187 ;  /* 0x00000003ff007819 */ /* 0x000fe200000116bb */
[----:B------:R-:W-:Y:S01]  /*10820*/  BSSY.RECONVERGENT B0, `(.L_x_475) ;  /* 0x0000024000007945 */ /* 0x000fe20003800200 */
[----:B------:R2:W2:Y:S01]  /*10830*/  LDS.128 R16, [R8+0x4000] ;  /* 0x0040000008107984 */ /* 0x0004a20000000c00 */
[----:B-1----:R-:W-:Y:S02]  /*10840*/  IADD3 R10, P0, PT, R188, UR16, RZ ;  /* 0x00000010bc0a7c10 */ /* 0x002fe4000ff1e0ff */
[C---:B------:R-:W-:Y:S01]  /*10850*/  VIADD R3, R0.reuse, 0x20 ;  /* 0x0000002000037836 */ /* 0x040fe20000000000 */
[----:B------:R1:W1:Y:S01]  /*10860*/  LDS.128 R12, [R8+0x8000] ;  /* 0x00800000080c7984 */ /* 0x0002620000000c00 */
[C---:B------:R-:W-:Y:S01]  /*10870*/  VIADD R2, R0.reuse, 0x40 ;  /* 0x0000004000027836 */ /* 0x040fe20000000000 */
[----:B------:R-:W-:-:S02]  /*10880*/  ISETP.GE.AND P3, PT, R0, UR14, PT ;  /* 0x0000000e00007c0c */ /* 0x000fc4000bf66270 */
[----:B------:R-:W-:Y:S01]  /*10890*/  ISETP.GE.AND P2, PT, R3, UR14, PT ;  /* 0x0000000e03007c0c */ /* 0x000fe2000bf46270 */
[----:B------:R-:W-:Y:S01]  /*108a0*/  VIADD R3, R0, 0x60 ;  /* 0x0000006000037836 */ /* 0x000fe20000000000 */
[----:B------:R-:W-:Y:S02]  /*108b0*/  ISETP.GE.AND P1, PT, R2, UR14, PT ;  /* 0x0000000e02007c0c */ /* 0x000fe4000bf26270 */
[----:B------:R-:W-:Y:S01]  /*108c0*/  IADD3.X R11, PT, PT, RZ, UR9, RZ, P0, !PT ;  /* 0x00000009ff0b7c10 */ /* 0x000fe200087fe4ff */
[----:B------:R-:W-:Y:S01]  /*108d0*/  UIMAD.WIDE.U32 UR8, UR8, 0x80, URZ ;  /* 0x00000080080878a5 */ /* 0x000fe2000f8e00ff */
[----:B------:R-:W-:Y:S01]  /*108e0*/  ISETP.GE.AND P0, PT, R3, UR14, PT ;  /* 0x0000000e03007c0c */ /* 0x000fe2000bf06270 */
[----:B----4-:R-:W-:-:S04]  /*108f0*/  IMAD.U32 R2, RZ, RZ, UR4 ;  /* 0x00000004ff027e24 */ /* 0x010fc8000f8e00ff */
[----:B------:R-:W-:Y:S01]  /*10900*/  IMAD.WIDE.U32 R2, R2, UR6, R10 ;  /* 0x0000000602027c25 */ /* 0x000fe2000f8e000a */
[----:B------:R-:W-:Y:S02]  /*10910*/  MOV R11, UR5 ;  /* 0x00000005000b7c02 */ /* 0x000fe40008000f00 */
[----:B------:R-:W-:-:S03]  /*10920*/  LOP3.LUT R0, R0, UR8, RZ, 0xfc, !PT ;  /* 0x0000000800007c12 */ /* 0x000fc6000f8efcff */
[----:B------:R-:W-:Y:S01]  /*10930*/  IMAD R11, R11, UR6, R3 ;  /* 0x000000060b0b7c24 */ /* 0x000fe2000f8e0203 */
[----:B------:R-:W-:Y:S06]  /*10940*/  @P3 BRA `(.L_x_476) ;  /* 0x0000000000443947 */ /* 0x000fec0003800000 */
[----:B------:R-:W4:Y:S01]  /*10950*/  LDCU.64 UR6, c[0x0][0x408] ;  /* 0x00008100ff0677ac */ /* 0x000f220008000a00 */
[----:B------:R-:W-:Y:S01]  /*10960*/  IMAD.MOV.U32 R10, RZ, RZ, R2 ;  /* 0x000000ffff0a7224 */ /* 0x000fe200078e0002 */
[----:B------:R-:W5:Y:S01]  /*10970*/  LDCU UR11, c[0x0][0x440] ;  /* 0x00008800ff0b77ac */ /* 0x000f620008000800 */
[----:B------:R-:W3:Y:S01]  /*10980*/  LDCU.64 UR4, c[0x0][0x3f0] ;  /* 0x00007e00ff0477ac */ /* 0x000ee20008000a00 */
[----:B----4-:R-:W-:Y:S01]  /*10990*/  UIMAD UR10, UR9, UR6, URZ ;  /* 0x00000006090a72a4 */ /* 0x010fe2000f8e02ff */
[----:B------:R-:W-:Y:S01]  /*109a0*/  IMAD.WIDE.U32 R24, R0, UR6, R10 ;  /* 0x0000000600187c25 */ /* 0x000fe2000f8e000a */
[----:B-----5:R-:W-:-:S04]  /*109b0*/  ISETP.GE.AND P5, PT, R188, UR11, PT ;  /* 0x0000000bbc007c0c */ /* 0x020fc8000bfa6270 */
[----:B------:R-:W-:Y:S01]  /*109c0*/  IMAD.U32 R9, RZ, RZ, UR10 ;  /* 0x0000000aff097e24 */ /* 0x000fe2000f8e00ff */
[----:B------:R-:W-:Y:S02]  /*109d0*/  ISETP.GE.AND P4, PT, R214, UR11, PT ;  /* 0x0000000bd6007c0c */ /* 0x000fe4000bf86270 */
[----:B------:R-:W-:Y:S01]  /*109e0*/  ISETP.GE.AND P3, PT, R213, UR11, PT ;  /* 0x0000000bd5007c0c */ /* 0x000fe2000bf66270 */
[----:B------:R-:W-:Y:S01]  /*109f0*/  IMAD R9, R0, UR7, R9 ;  /* 0x0000000700097c24 */ /* 0x000fe2000f8e0209 */
[----:B---3--:R-:W-:-:S03]  /*10a00*/  LEA R26, P6, R24, UR4, 0x1 ;  /* 0x00000004181a7c11 */ /* 0x008fc6000f8c08ff */
[----:B------:R-:W-:-:S05]  /*10a10*/  IMAD.IADD R9, R9, 0x1, R25 ;  /* 0x0000000109097824 */ /* 0x000fca00078e0219 */
[----:B------:R-:W-:-:S05]  /*10a20*/  LEA.HI.X R27, R24, UR5, R9, 0x1, P6 ;  /* 0x00000005181b7c11 */ /* 0x000fca000b0f0c09 */
[----:B------:R4:W-:Y:S04]  /*10a30*/  @!P5 STG.E.128 desc[UR24][R26.64], R20 ;  /* 0x000000141a00d986 */ /* 0x0009e8000c101d18 */
[----:B--2---:R4:W-:Y:S04]  /*10a40*/  @!P4 STG.E.128 desc[UR24][R26.64+0x80], R16 ;  /* 0x000080101a00c986 */ /* 0x0049e8000c101d18 */
[----:B-1----:R4:W-:Y:S02]  /*10a50*/  @!P3 STG.E.128 desc[UR24][R26.64+0x100], R12 ;  /* 0x0001000c1a00b986 */ /* 0x0029e4000c101d18 */
.L_x_476:
[----:B------:R-:W-:Y:S05]  /*10a60*/  BSYNC.RECONVERGENT B0 ;  /* 0x0000000000007941 */ /* 0x000fea0003800200 */
.L_x_475:
        /* <DEDUP_REMOVED lines=10> */
[----:B------:R-:W-:Y:S01]  /*10b10*/  IMAD.X R9, RZ, RZ, UR9, P2 ;  /* 0x00000009ff097e24 */ /* 0x000fe200090e06ff */
        /* <DEDUP_REMOVED lines=13> */
.L_x_478:
[----:B------:R-:W-:Y:S05]  /*10bf0*/  BSYNC.RECONVERGENT B0 ;  /* 0x0000000000007941 */ /* 0x000fea0003800200 */
.L_x_477:
        /* <DEDUP_REMOVED lines=24> */
.L_x_480:
[----:B------:R-:W-:Y:S05]  /*10d80*/  BSYNC.RECONVERGENT B0 ;  /* 0x0000000000007941 */ /* 0x000fea0003800200 */
.L_x_479:
[----:B-1-3--:R1:W3:Y:S01]  /*10d90*/  LDS.128 R12, [R8+0x7000] ;  /* 0x00700000080c7984 */ /* 0x00a2e20000000c00 */
[----:B------:R-:W-:Y:S05]  /*10da0*/  @P0 EXIT ;  /* 0x000000000000094d */ /* 0x000fea0003800000 */
[----:B------:R-:W5:Y:S01]  /*10db0*/  LDCU.64 UR6, c[0x0][0x408] ;  /* 0x00008100ff0677ac */ /* 0x000f620008000a00 */
[----:B------:R-:W-:Y:S01]  /*10dc0*/  IADD3 R3, P0, PT, R0, 0x60, RZ ;  /* 0x0000006000037810 */ /* 0x000fe20007f1e0ff */
[----:B--2---:R2:W1:Y:S01]  /*10dd0*/  LDS.128 R16, [R8+0xb000] ;  /* 0x00b0000008107984 */ /* 0x0044620000000c00 */
[----:B------:R-:W-:Y:S01]  /*10de0*/  IMAD.MOV.U32 R10, RZ, RZ, R2 ;  /* 0x000000ffff0a7224 */ /* 0x000fe200078e0002 */
[----:B------:R-:W4:Y:S02]  /*10df0*/  LDCU.64 UR4, c[0x0][0x3f0] ;  /* 0x00007e00ff0477ac */ /* 0x000f240008000a00 */
[----:B------:R-:W-:Y:S01]  /*10e00*/  IMAD.X R0, RZ, RZ, UR9, P0 ;  /* 0x00000009ff007e24 */ /* 0x000fe200080e06ff */
[----:B------:R-:W2:Y:S03]  /*10e10*/  LDCU UR10, c[0x0][0x440] ;  /* 0x00008800ff0a77ac */ /* 0x000ea60008000800 */
[----:B-----5:R-:W-:-:S02]  /*10e20*/  IMAD R0, R0, UR6, RZ ;  /* 0x0000000600007c24 */ /* 0x020fc4000f8e02ff */
[----:B------:R-:W-:-:S04]  /*10e30*/  IMAD.WIDE.U32 R10, R3, UR6, R10 ;  /* 0x00000006030a7c25 */ /* 0x000fc8000f8e000a */
[----:B------:R-:W-:Y:S01]  /*10e40*/  IMAD R0, R3, UR7, R0 ;  /* 0x0000000703007c24 */ /* 0x000fe2000f8e0200 */
[----:B----4-:R-:W-:Y:S02]  /*10e50*/  LEA R2, P0, R10, UR4, 0x1 ;  /* 0x000000040a027c11 */ /* 0x010fe4000f8008ff */
[----:B--2---:R-:W-:Y:S01]  /*10e60*/  ISETP.GE.AND P2, PT, R188, UR10, PT ;  /* 0x0000000abc007c0c */ /* 0x004fe2000bf46270 */
[----:B------:R-:W-:Y:S01]  /*10e70*/  IMAD.IADD R0, R0, 0x1, R11 ;  /* 0x0000000100007824 */ /* 0x000fe200078e020b */
[----:B------:R-:W-:-:S04]  /*10e80*/  ISETP.GE.AND P1, PT, R214, UR10, PT ;  /* 0x0000000ad6007c0c */ /* 0x000fc8000bf26270 */
[----:B------:R-:W-:Y:S02]  /*10e90*/  LEA.HI.X R3, R10, UR5, R0, 0x1, P0 ;  /* 0x000000050a037c11 */ /* 0x000fe400080f0c00 */
[----:B------:R-:W-:-:S05]  /*10ea0*/  ISETP.GE.AND P0, PT, R213, UR10, PT ;  /* 0x0000000ad5007c0c */ /* 0x000fca000bf06270 */
[----:B------:R2:W-:Y:S04]  /*10eb0*/  @!P2 STG.E.128 desc[UR24][R2.64], R4 ;  /* 0x000000040200a986 */ /* 0x0005e8000c101d18 */
[----:B---3--:R2:W-:Y:S04]  /*10ec0*/  @!P1 STG.E.128 desc[UR24][R2.64+0x80], R12 ;  /* 0x0000800c02009986 */ /* 0x0085e8000c101d18 */
[----:B-1----:R-:W-:Y:S05]  /*10ed0*/  @P0 EXIT ;  /* 0x000000000000094d */ /* 0x002fea0003800000 */
[----:B------:R-:W-:Y:S01]  /*10ee0*/  STG.E.128 desc[UR24][R2.64+0x100], R16 ;  /* 0x0001001002007986 */ /* 0x000fe2000c101d18 */
[----:B------:R-:W-:Y:S05]  /*10ef0*/  EXIT ;  /* 0x000000000000794d */ /* 0x000fea0003800000 */
.L_x_481:
        /* <DEDUP_REMOVED lines=16> */
.L_x_1810:


//--------------------- .text._ZN5flash16flash_fwd_kernelI23Flash_fwd_kernel_traitsILi192ELi128ELi64ELi8ELb0ELb0EN7cutlass10bfloat16_tE19Flash_kernel_traitsILi192ELi128ELi64ELi8ES3_EELb0ELb0ELb1ELb0ELb0ELb0ELb1ELb0EEEvNS_16Flash_fwd_paramsE --------------------------
	.section	.text._ZN5flash16flash_fwd_kernelI23Flash_fwd_kernel_traitsILi192ELi128ELi64ELi8ELb0ELb0EN7cutlass10bfloat16_tE19Flash_kernel_traitsILi192ELi128ELi64ELi8ES3_EELb0ELb0ELb1ELb0ELb0ELb0ELb1ELb0EEEvNS_16Flash_fwd_paramsE,"ax",@progbits
	.align	128
        .global         _ZN5flash16flash_fwd_kernelI23Flash_fwd_kernel_traitsILi192ELi128ELi64ELi8ELb0ELb0EN7cutlass10bfloat16_tE19Flash_kernel_traitsILi192ELi128ELi64ELi8ES3_EELb0ELb0ELb1ELb0ELb0ELb0ELb1ELb0EEEvNS_16Flash_fwd_paramsE
        .type           _ZN5flash16flash_fwd_kernelI23Flash_fwd_kernel_traitsILi192ELi128ELi64ELi8ELb0ELb0EN7cutlass10bfloat16_tE19Flash_kernel_traitsILi192ELi128ELi64ELi8ES3_EELb0ELb0ELb1ELb0ELb0ELb0ELb1ELb0EEEvNS_16Flash_fwd_paramsE,@function
        .size           _ZN5flash16flash_fwd_kernelI23Flash_fwd_kernel_traitsILi192ELi128ELi64ELi8ELb0ELb0EN7cutlass10bfloat16_tE19Flash_kernel_traitsILi192ELi128ELi64ELi8ES3_EELb0ELb0ELb1ELb0ELb0ELb0ELb1ELb0EEEvNS_16Flash_fwd_paramsE,(.L_x_1811 - _ZN5flash16flash_fwd_kernelI23Flash_fwd_kernel_traitsILi192ELi128ELi64ELi8ELb0ELb0EN7cutlass10bfloat16_tE19Flash_kernel_traitsILi192ELi128ELi64ELi8ES3_EELb0ELb0ELb1ELb0ELb0ELb0ELb1ELb0EEEvNS_16Flash_fwd_paramsE)
        .other          _ZN5flash16flash_fwd_kernelI23Flash_fwd_kernel_traitsILi192ELi128ELi64ELi8ELb0ELb0EN7cutlass10bfloat16_tE19Flash_kernel_traitsILi192ELi128ELi64ELi8ES3_EELb0ELb0ELb1ELb0ELb0ELb0ELb1ELb0EEEvNS_16Flash_fwd_paramsE,@"STO_CUDA_ENTRY STV_DEFAULT"
_ZN5flash16flash_fwd_kernelI23Flash_fwd_kernel_traitsILi192ELi128ELi64ELi8ELb0ELb0EN7cutlass10bfloat16_tE19Flash_kernel_traitsILi192ELi128ELi64ELi8ES3_EELb0ELb0ELb1ELb0ELb0ELb0ELb1ELb0EEEvNS_16Flash_fwd_paramsE:
.text._ZN5flash16flash_fwd_kernelI23Flash_fwd_kernel_traitsILi192ELi128ELi64ELi8ELb0ELb0EN7cutlass10bfloat16_tE19Flash_kernel_traitsILi192ELi128ELi64ELi8ES3_EELb0ELb0ELb1ELb0ELb0ELb0ELb1ELb0EEEvNS_16Flash_fwd_paramsE:
        /* <DEDUP_REMOVED lines=71> */
.L_x_482:
        /* <DEDUP_REMOVED lines=57> */
.L_x_484:
        /* <DEDUP_REMOVED lines=55> */
.L_x_486:
[----:B------:R-:W-:Y:S05]  /*0b70*/  BSYNC.RECONVERGENT B0 ;  /* 0x0000000000007941 */ /* 0x000fea0003800200 */
.L_x_485:
        /* <DEDUP_REMOVED lines=22> */
.L_x_488:
[----:B------:R-:W-:Y:S05]  /*0ce0*/  BSYNC.RECONVERGENT B0 ;  /* 0x0000000000007941 */ /* 0x000fea0003800200 */
.L_x_487:
        /* <DEDUP_REMOVED lines=22> */
.L_x_490:
[----:B------:R-:W-:Y:S05]  /*0e50*/  BSYNC.RECONVERGENT B0 ;  /* 0x0000000000007941 */ /* 0x000fea0003800200 */
.L_x_489:
        /* <DEDUP_REMOVED lines=23> */
.L_x_492:
[----:B------:R-:W-:Y:S05]  /*0fd0*/  BSYNC.RECONVERGENT B0 ;  /* 0x0000000000007941 */ /* 0x000fea0003800200 */
.L_x_491:
        /* <DEDUP_REMOVED lines=10> */
.L_x_494:
[----:B------:R-:W-:Y:S05]  /*1080*/  BSYNC.RECONVERGENT B0 ;  /* 0x0000000000007941 */ /* 0x000fea0003800200 */
.L_x_493:
        /* <DEDUP_REMOVED lines=10> */
.L_x_496:
[----:B------:R-:W-:Y:S05]  /*1130*/  BSYNC.RECONVERGENT B0 ;  /* 0x0000000000007941 */ /* 0x000fea0003800200 */
.L_x_495:
        /* <DEDUP_REMOVED lines=10> */
.L_x_498:
[----:B------:R-:W-:Y:S05]  /*11e0*/  BSYNC.RECONVERGENT B0 ;  /* 0x0000000000007941 */ /* 0x000fea0003800200 */
.L_x_497:
        /* <DEDUP_REMOVED lines=10> */
.L_x_483:
        /* <DEDUP_REMOVED lines=21> */
.L_x_499:
[----:B------:R-:W1:Y:S01]  /*13e0*/  LDCU.64 UR10, c[0x0][0x3b8] ;  /* 0x00007700ff0a77ac */ /* 0x000e620008000a00 */
[----:B------:R-:W-:-:S04]  /*13f0*/  UIADD3 UR6, UPT, UPT, UR13, UR14, URZ ;  /* 0x0000000e0d067290 */ /* 0x000fc8000fffe0ff */
[----:B-1----:R-:W-:Y:S02]  /*1400*/  UIMAD.WIDE.U32 UR16, UR6, UR10, URZ ;  /* 0x0000000a061072a5 */ /* 0x002fe4000f8e00ff */
[----:B------:R-:W-:-:S04]  /*1410*/  UIMAD UR6, UR6, UR11, URZ ;  /* 0x0000000b060672a4 */ /* 0x000fc8000f8e02ff */
[----:B------:R-:W-:Y:S02]  /*1420*/  UIADD3 UR6, UPT, UPT, UR17, UR6, URZ ;  /* 0x0000000611067290 */ /* 0x000fe4000fffe0ff */
.L_x_500:
        /* <DEDUP_REMOVED lines=37> */
.L_x_501:
[----:B------:R-:W1:Y:S01]  /*1680*/  LDCU.64 UR8, c[0x0][0x3c0] ;  /* 0x00007800ff0877ac */ /* 0x000e620008000a00 */
[----:B------:R-:W-:-:S04]  /*1690*/  UIADD3 UR13, UPT, UPT, UR13, UR14, URZ ;  /* 0x0000000e0d0d7290 */ /* 0x000fc8000fffe0ff */
[----:B-1----:R-:W-:Y:S02]  /*16a0*/  UIMAD.WIDE.U32 UR14, UR13, UR8, URZ ;  /* 0x000000080d0e72a5 */ /* 0x002fe4000f8e00ff */
[----:B------:R-:W-:-:S04]  /*16b0*/  UIMAD UR5, UR13, UR9, URZ ;  /* 0x000000090d0572a4 */ /* 0x000fc8000f8e02ff */
[----:B------:R-:W-:-:S12]  /*16c0*/  UIADD3 UR5, UPT, UPT, UR15, UR5, URZ ;  /* 0x000000050f057290 */ /* 0x000fd8000fffe0ff */
.L_x_502:
[----:B------:R-:W-:Y:S01]  /*16d0*/  IMAD.SHL.U32 R215, R187, 0x8, RZ ;  /* 0x00000008bbd77824 */ /* 0x000fe200078e00ff */
[----:B------:R-:W-:Y:S01]  /*16e0*/  SHF.R.U32.HI R4, RZ, 0x3, R187 ;  /* 0x00000003ff047819 */ /* 0x000fe200000116bb */
[----:B------:R-:W1:Y:S01]  /*16f0*/  S2UR UR31, SR_CgaCtaId ;  /* 0x00000000001f79c3 */ /* 0x000e620000008800 */
[----:B------:R-:W-:Y:S01]  /*1700*/  SHF.R.S32.HI R205, RZ, 0x1f, R2 ;  /* 0x0000001fffcd7819 */ /* 0x000fe20000011402 */
[----:B------:R-:W2:Y:S01]  /*1710*/  LDCU.64 UR12, c[0x0][0x3c8] ;  /* 0x00007900ff0c77ac */ /* 0x000ea20008000a00 */
        /* <DEDUP_REMOVED lines=24> */
[----:B--2---:R-:W-:-:S04]  /*18a0*/  IMAD.U32 R6, RZ, RZ, UR12 ;  /* 0x0000000cff067e24 */ /* 0x004fc8000f8e00ff */
[----:B------:R-:W-:-:S04]  /*18b0*/  IMAD.WIDE.U32 R6, R6, UR28, R10 ;  /* 0x0000001c06067c25 */ /* 0x000fc8000f8e000a */
[C---:B-----5:R-:W-:Y:S02]  /*18c0*/  IMAD R207, R205.reuse, UR4, RZ ;  /* 0x00000004cdcf7c24 */ /* 0x060fe4000f8e02ff */
[----:B------:R-:W-:Y:S02]  /*18d0*/  IMAD R205, R205, UR6, RZ ;  /* 0x00000006cdcd7c24 */ /* 0x000fe4000f8e02ff */
[C---:B------:R-:W-:Y:S01]  /*18e0*/  IMAD R207, R2.reuse, UR5, R207 ;  /* 0x0000000502cf7c24 */ /* 0x040fe2000f8e02cf */
[----:B------:R-:W-:Y:S01]  /*18f0*/  UMOV UR5, 0x400 ;  /* 0x0000040000057882 */ /* 0x000fe20000000000 */
[C---:B------:R-:W-:Y:S01]  /*1900*/  IMAD.WIDE.U32 R8, R2.reuse, UR4, R8 ;  /* 0x0000000402087c25 */ /* 0x040fe2000f8e0008 */
[----:B------:R-:W-:Y:S02]  /*1910*/  USHF.L.U32 UR4, UR29, 0x7, URZ ;  /* 0x000000071d047899 */ /* 0x000fe400080006ff */
[----:B-1----:R-:W-:Y:S01]  /*1920*/  ULEA UR5, UR31, UR5, 0x18 ;  /* 0x000000051f057291 */ /* 0x002fe2000f8ec0ff */
        /* <DEDUP_REMOVED lines=47> */
.L_x_505:
[----:B------:R2:W-:Y:S02]  /*1c20*/  STS.128 [R209+0x8000], RZ ;  /* 0x008000ffd1007388 */ /* 0x0005e40000000c00 */
.L_x_504:
[----:B------:R-:W-:Y:S05]  /*1c30*/  BSYNC.RECONVERGENT B0 ;  /* 0x0000000000007941 */ /* 0x000fea0003800200 */
.L_x_503:
        /* <DEDUP_REMOVED lines=36> */
.L_x_508:
[----:B------:R4:W-:Y:S02]  /*1e80*/  STS.128 [R209+0x9000], RZ ;  /* 0x009000ffd1007388 */ /* 0x0009e40000000c00 */
.L_x_507:
[----:B------:R-:W-:Y:S05]  /*1e90*/  BSYNC.RECONVERGENT B0 ;  /* 0x0000000000007941 */ /* 0x000fea0003800200 */
.L_x_506:
[----:B------:R-:W-:Y:S01]  /*1ea0*/  IADD3 R3, PT, PT, R4, 0x40, RZ ;  /* 0x0000004004037810 */ /* 0x000fe20007ffe0ff */
[----:B------:R-:W-:Y:S03]  /*1eb0*/  BSSY.RECONVERGENT B0, `(.L_x_509) ;  /* 0x0000024000007945 */ /* 0x000fe60003800200 */
[----:B------:R-:W-:-:S13]  /*1ec0*/  ISETP.GE.AND P0, PT, R3, UR14, PT ;  /* 0x0000000e03007c0c */ /* 0x000fda000bf06270 */
[----:B------:R-:W-:Y:S05]  /*1ed0*/  @P0 BRA `(.L_x_510) ;  /* 0x0000000000840947 */ /* 0x000fea0003800000 */
[----:B------:R-:W5:Y:S01]  /*1ee0*/  LDCU.64 UR12, c[0x0][0x3b0] ;  /* 0x00007600ff0c77ac */ /* 0x000f620008000a00 */
[----:B-1-3--:R-:W-:Y:S01]  /*1ef0*/  IADD3 R10, P0, PT, R5, 0x40, RZ ;  /* 0x00000040050a7810 */ /* 0x00afe20007f1e0ff */
[----:B------:R-:W-:Y:S01]  /*1f00*/  IMAD.MOV.U32 R12, RZ, RZ, R6 ;  /* 0x000000ffff0c7224 */ /* 0x000fe200078e0006 */
[----:B------:R-:W-:Y:S01]  /*1f10*/  MOV R13, R9 ;  /* 0x00000009000d7202 */ /* 0x000fe20000000f00 */
[----:B------:R-:W1:Y:S02]  /*1f20*/  LDCU UR4, c[0x0][0x440] ;  /* 0x00008800ff0477ac */ /* 0x000e640008000800 */
[----:B------:R-:W-:Y:S01]  /*1f30*/  IMAD.X R3, RZ, RZ, UR29, P0 ;  /* 0x0000001dff037e24 */ /* 0x000fe200080e06ff */
        /* <DEDUP_REMOVED lines=26> */
.L_x_511:
[----:B------:R3:W-:Y:S02]  /*20e0*/  STS.128 [R209+0xa000], RZ ;  /* 0x00a000ffd1007388 */ /* 0x0007e40000000c00 */
.L_x_510:
[----:B------:R-:W-:Y:S05]  /*20f0*/  BSYNC.RECONVERGENT B0 ;  /* 0x0000000000007941 */ /* 0x000fea0003800200 */
.L_x_509:
        /* <DEDUP_REMOVED lines=37> */
.L_x_514:
[----:B------:R2:W-:Y:S02]  /*2350*/  STS.128 [R209+0xb000], RZ ;  /* 0x00b000ffd1007388 */ /* 0x0005e40000000c00 */
.L_x_513:
[----:B------:R-:W-:Y:S05]  /*2360*/  BSYNC.RECONVERGENT B0 ;  /* 0x0000000000007941 */ /* 0x000fea0003800200 */
.L_x_512:
        /* <DEDUP_REMOVED lines=11> */
[----:B------:R-:W-:Y:S02]  /*2420*/  IMAD.U32 R4, RZ, RZ, UR13 ;  /* 0x0000000dff047e24 */ /* 0x000fe4000f8e00ff */
[----:B------:R-:W-:Y:S01]  /*2430*/  IMAD.U32 R7, RZ, RZ, UR35 ;  /* 0x00000023ff077e24 */ /* 0x000fe2000f8e00ff */
[----:B-12---:R-:W-:-:S04]  /*2440*/  LEA R8, P2, R6, R208, 0x1 ;  /* 0x000000d006087211 */ /* 0x006fc800078408ff */
        /* <DEDUP_REMOVED lines=20> */
.L_x_517:
[----:B------:R2:W-:Y:S02]  /*2590*/  STS.128 [R209+0x10000], RZ ;  /* 0x010000ffd1007388 */ /* 0x0005e40000000c00 */
.L_x_516:
[----:B------:R-:W-:Y:S05]  /*25a0*/  BSYNC.RECONVERGENT B0 ;  /* 0x0000000000007941 */ /* 0x000fea0003800200 */
.L_x_515:
        /* <DEDUP_REMOVED lines=13> */
[----:B------:R-:W-:-:S04]  /*2680*/  IMAD.U32 R3, RZ, RZ, UR28 ;  /* 0x0000001cff037e24 */ /* 0x000fc8000f8e00ff */
        /* <DEDUP_REMOVED lines=22> */
.L_x_520:
[----:B------:R1:W-:Y:S02]  /*27f0*/  STS.128 [R209+0x11000], RZ ;  /* 0x011000ffd1007388 */ /* 0x0003e40000000c00 */
.L_x_519:
[----:B------:R-:W-:Y:S05]  /*2800*/  BSYNC.RECONVERGENT B0 ;  /* 0x0000000000007941 */ /* 0x000fea0003800200 */
.L_x_518:
        /* <DEDUP_REMOVED lines=12> */
[----:B-1----:R-:W-:Y:S02]  /*28d0*/  IMAD.U32 R6, RZ, RZ, UR32 ;  /* 0x00000020ff067e24 */ /* 0x002fe4000f8e00ff */
[----:B------:R-:W-:Y:S02]  /*28e0*/  IMAD.U32 R4, RZ, RZ, UR31 ;  /* 0x0000001fff047e24 */ /* 0x000fe4000f8e00ff */
[----:B------:R-:W-:Y:S01]  /*28f0*/  IMAD.U32 R7, RZ, RZ, UR33 ;  /* 0x00000021ff077e24 */ /* 0x000fe2000f8e00ff */
[----:B--2---:R-:W-:-:S04]  /*2900*/  LEA R8, P2, R6, R206, 0x1 ;  /* 0x000000ce06087211 */ /* 0x004fc800078408ff */
        /* <DEDUP_REMOVED lines=20> */
.L_x_523:
[----:B------:R2:W-:Y:S01]  /*2a50*/  STS.128 [R209+0x16000], RZ ;  /* 0x016000ffd1007388 */ /* 0x0005e20000000c00 */
[----:B------:R-:W-:Y:S05]  /*2a60*/  BRA `(.L_x_524) ;  /* 0x00000000000c7947 */ /* 0x000fea0003800000 */
.L_x_522:
[----:B------:R1:W-:Y:S04]  /*2a70*/  STS.128 [R209+0x12000], RZ ;  /* 0x012000ffd1007388 */ /* 0x0003e80000000c00 */
[----:B------:R1:W-:Y:S04]  /*2a80*/  STS.128 [R209+0x14000], RZ ;  /* 0x014000ffd1007388 */ /* 0x0003e80000000c00 */
[----:B------:R1:W-:Y:S02]  /*2a90*/  STS.128 [R209+0x16000], RZ ;  /* 0x016000ffd1007388 */ /* 0x0003e40000000c00 */
.L_x_524:
[----:B------:R-:W-:Y:S05]  /*2aa0*/  BSYNC.RECONVERGENT B0 ;  /* 0x0000000000007941 */ /* 0x000fea0003800200 */
.L_x_521:
[----:B------:R-:W-:Y:S01]  /*2ab0*/  ISETP.GE.AND P0, PT, R2, UR7, PT ;  /* 0x0000000702007c0c */ /* 0x000fe2000bf06270 */
[----:B------:R-:W-:Y:S01]  /*2ac0*/  BSSY.RECONVERGENT B0, `(.L_x_525) ;  /* 0x0000023000007945 */ /* 0x000fe20003800200 */
[----:B------:R-:W-:Y:S02]  /*2ad0*/  SHF.R.U32.HI R79, RZ, 0x2, R187 ;  /* 0x00000002ff4f7819 */ /* 0x000fe400000116bb */
[----:B------:R-:W-:Y:S02]  /*2ae0*/  LOP3.LUT R5, R187, 0x8, RZ, 0xc0, !PT ;  /* 0x00000008bb057812 */ /* 0x000fe400078ec0ff */
[----:B------:R-:W-:-:S07]  /*2af0*/  LOP3.LUT R79, R79, 0x7, RZ, 0xc0, !PT ;  /* 0x000000074f4f7812 */ /* 0x000fce00078ec0ff */
[----:B------:R1:W-:Y:S04]  /*2b00*/  @P0 STS.128 [R209+0x13000], RZ ;  /* 0x013000ffd1000388 */ /* 0x0003e80000000c00 */
[----:B------:R1:W-:Y:S04]  /*2b10*/  @P0 STS.128 [R209+0x15000], RZ ;  /* 0x015000ffd1000388 */ /* 0x0003e80000000c00 */
[----:B------:R1:W-:Y:S01]  /*2b20*/  @P0 STS.128 [R209+0x17000], RZ ;  /* 0x017000ffd1000388 */ /* 0x0003e20000000c00 */
[----:B------:R-:W-:Y:S05]  /*2b30*/  @P0 BRA `(.L_x_526) ;  /* 0x00000000006c0947 */ /* 0x000fea0003800000 */
[----:B------:R-:W5:Y:S01]  /*2b40*/  LDCU UR6, c[0x0][0x440] ;  /* 0x00008800ff0677ac */ /* 0x000f620008000800 */
[----:B------:R-:W-:-:S04]  /*2b50*/  ULEA UR13, UP0, UR8, UR32, 0x5 ;  /* 0x00000020080d7291 */ /* 0x000fc8000f8028ff */
[----:B------:R-:W-:Y:S02]  /*2b60*/  ULEA.HI.X UR7, UR8, UR31, UR9, 0x5, UP0 ;  /* 0x0000001f08077291 */ /* 0x000fe400080f2c09 */
[----:B------:R-:W-:-:S04]  /*2b70*/  IMAD.U32 R3, RZ, RZ, UR13 ;  /* 0x0000000dff037e24 */ /* 0x000fc8000f8e00ff */
[----:B------:R-:W-:Y:S01]  /*2b80*/  IMAD.U32 R2, RZ, RZ, UR7 ;  /* 0x00000007ff027e24 */ /* 0x000fe2000f8e00ff */
[C---:B-1----:R-:W-:Y:S02]  /*2b90*/  LEA R6, P2, R3.reuse, R206, 0x1 ;  /* 0x000000ce03067211 */ /* 0x042fe400078408ff */
        /* <DEDUP_REMOVED lines=20> */
.L_x_527:
[----:B------:R1:W-:Y:S02]  /*2ce0*/  STS.128 [R209+0x17000], RZ ;  /* 0x017000ffd1007388 */ /* 0x0003e40000000c00 */
.L_x_526:
[----:B------:R-:W-:Y:S05]  /*2cf0*/  BSYNC.RECONVERGENT B0 ;  /* 0x0000000000007941 */ /* 0x000fea0003800200 */
.L_x_525:
[----:B------:R-:W-:Y:S01]  /*2d00*/  LOP3.LUT R2, R0, R5, RZ, 0x3c, !PT ;  /* 0x0000000500027212 */ /* 0x000fe200078e3cff */
[----:B------:R-:W5:Y:S01]  /*2d10*/  LDCU UR6, c[0x0][0x50c] ;  /* 0x0000a180ff0677ac */ /* 0x000f620008000800 */
[----:B------:R-:W-:Y:S01]  /*2d20*/  LOP3.LUT R191, R185, 0x400, RZ, 0xc0, !PT ;  /* 0x00000400b9bf7812 */ /* 0x000fe200078ec0ff */
[----:B------:R-:W0:Y:S01]  /*2d30*/  LDGDEPBAR ;  /* 0x00000000000079af */ /* 0x000e220000000000 */
[----:B------:R-:W-:Y:S01]  /*2d40*/  LEA R85, R85, UR5, 0x1 ;  /* 0x0000000555557c11 */ /* 0x000fe2000f8e08ff */
[----:B------:R-:W-:Y:S01]  /*2d50*/  UISETP.GT.U32.AND UP0, UPT, UR16, UR18, UPT ;  /* 0x000000121000728c */ /* 0x000fe2000bf04070 */
[----:B------:R-:W-:Y:S02]  /*2d60*/  LEA R191, R2, R191, 0x1 ;  /* 0x000000bf02bf7211 */ /* 0x000fe400078e08ff */
[----:B------:R-:W-:Y:S01]  /*2d70*/  LOP3.LUT P6, RZ, R187, 0x2, RZ, 0xc0, !PT ;  /* 0x00000002bbff7812 */ /* 0x000fe200078cc0ff */
[----:B------:R-:W-:Y:S01]  /*2d80*/  LDSM.16.M88.4 R48, [R85] ;  /* 0x000000005530783b */ /* 0x000fe20000000200 */
[----:B------:R-:W-:-:S02]  /*2d90*/  MOV R133, 0x20 ;  /* 0x0000002000857802 */ /* 0x000fc40000000f00 */
[----:B------:R-:W-:Y:S01]  /*2da0*/  IADD3 R3, PT, PT, R191, UR5, RZ ;  /* 0x00000005bf037c10 */ /* 0x000fe2000fffe0ff */
[----:B------:R-:W4:Y:S01]  /*2db0*/  LDSM.16.M88.4 R20, [R191+UR5+0xc000] ;  /* 0x00c00005bf14783b */ /* 0x000f220008000200 */
[----:B------:R-:W-:Y:S02]  /*2dc0*/  SEL R76, R133, 0xffffffe0, !P6 ;  /* 0xffffffe0854c7807 */ /* 0x000fe40007000000 */
[----:B------:R-:W-:Y:S01]  /*2dd0*/  LOP3.LUT P2, RZ, R187, 0x4, RZ, 0xc0, !PT ;  /* 0x00000004bbff7812 */ /* 0x000fe2000784c0ff */
[----:B------:R-:W5:Y:S01]  /*2de0*/  LDSM.16.M88.4 R12, [R191+UR5+0xc800] ;  /* 0x00c80005bf0c783b */ /* 0x000f620008000200 */
[-C--:B------:R-:W-:Y:S02]  /*2df0*/  IADD3 R83, PT, PT, R85, R76.reuse, RZ ;  /* 0x0000004c55537210 */ /* 0x080fe40007ffe0ff */
[----:B------:R-:W-:Y:S01]  /*2e00*/  IADD3 R77, PT, PT, R3, R76, RZ ;  /* 0x0000004c034d7210 */ /* 0x000fe20007ffe0ff */
[----:B------:R-:W5:Y:S01]  /*2e10*/  LDSM.16.M88.4 R56, [R191+UR5+0xd000] ;  /* 0x00d00005bf38783b */ /* 0x000f620008000200 */
[----:B------:R-:W-:-:S02]  /*2e20*/  MOV R176, 0x40 ;  /* 0x0000004000b07802 */ /* 0x000fc40000000f00 */
[----:B------:R-:W-:Y:S01]  /*2e30*/  IADD3 R79, PT, PT, R79, UR23, R82 ;  /* 0x000000174f4f7c10 */ /* 0x000fe2000fffe052 */
[----:B------:R-:W5:Y:S01]  /*2e40*/  LDSM.16.M88.4 R28, [R191+UR5+0xd800] ;  /* 0x00d80005bf1c783b */ /* 0x000f620008000200 */
[----:B------:R-:W-:Y:S02]  /*2e50*/  SEL R176, R176, 0xffffffc0, !P2 ;  /* 0xffffffc0b0b07807 */ /* 0x000fe40005000000 */
[----:B------:R-:W-:Y:S01]  /*2e60*/  MOV R202, UR26 ;  /* 0x0000001a00ca7c02 */ /* 0x000fe20008000f00 */
[----:B------:R-:W-:Y:S01]  /*2e70*/  LDSM.16.M88.4 R64, [R83] ;  /* 0x000000005340783b */ /* 0x000fe20000000200 */
[-C--:B------:R-:W-:Y:S02]  /*2e80*/  IADD3 R81, PT, PT, R85, R176.reuse, RZ ;  /* 0x000000b055517210 */ /* 0x080fe40007ffe0ff */
[----:B------:R-:W-:Y:S01]  /*2e90*/  IADD3 R3, PT, PT, R3, R176, RZ ;  /* 0x000000b003037210 */ /* 0x000fe20007ffe0ff */
[----:B------:R-:W5:Y:S01]  /*2ea0*/  LDSM.16.M88.4 R32, [R77+0xc000] ;  /* 0x00c000004d20783b */ /* 0x000f620000000200 */
[----:B------:R-:W-:-:S02]  /*2eb0*/  IADD3 R80, PT, PT, R76, R81, RZ ;  /* 0x000000514c507210 */ /* 0x000fc40007ffe0ff */
[----:B------:R-:W-:Y:S01]  /*2ec0*/  IADD3 R2, PT, PT, R76, R3, RZ ;  /* 0x000000034c027210 */ /* 0x000fe20007ffe0ff */
[----:B-123--:R-:W1:Y:S01]  /*2ed0*/  LDSM.16.M88.4 R8, [R77+0xc800] ;  /* 0x00c800004d08783b */ /* 0x00ee620000000200 */
[----:B------:R-:W-:-:S03]  /*2ee0*/  MOV R204, UR21 ;  /* 0x0000001500cc7c02 */ /* 0x000fc60008000f00 */
[----:B------:R-:W2:Y:S01]  /*2ef0*/  LDSM.16.M88.4 R4, [R77+0xd000] ;  /* 0x00d000004d04783b */ /* 0x000ea20000000200 */
[----:B------:R-:W-:-:S03]  /*2f00*/  IADD3 R204, PT, PT, R79, UR26, -R204 ;  /* 0x0000001a4fcc7c10 */ /* 0x000fc6000fffe8cc */
[----:B------:R-:W3:Y:S04]  /*2f10*/  LDSM.16.M88.4 R68, [R77+0xd800] ;  /* 0x00d800004d44783b */ /* 0x000ee80000000200 */
[----:B------:R-:W-:Y:S01]  /*2f20*/  LDSM.16.M88.4 R44, [R3+0xc000] ;  /* 0x00c00000032c783b */ /* 0x000fe20000000200 */
[C---:B----4-:R-:W-:Y:S03]  /*2f30*/  HMMA.16816.F32.BF16 R24, R48.reuse, R20, RZ ;  /* 0x000000143018723c */ /* 0x050fe600000418ff */
[----:B------:R-:W-:Y:S04]  /*2f40*/  LDSM.16.M88.4 R40, [R3+0xc800] ;  /* 0x00c800000328783b */ /* 0x000fe80000000200 */
[----:B------:R-:W-:Y:S01]  /*2f50*/  LDSM.16.M88.4 R36, [R3+0xd000] ;  /* 0x00d000000324783b */ /* 0x000fe20000000200 */
[C---:B-----5:R-:W-:Y:S03]  /*2f60*/  HMMA.16816.F32.BF16 R16, R48.reuse, R12, RZ ;  /* 0x0000000c3010723c */ /* 0x060fe600000418ff */
[----:B------:R-:W-:Y:S05]  /*2f70*/  LDSM.16.M88.4 R72, [R80] ;  /* 0x000000005048783b */ /* 0x000fea0000000200 */
[C---:B------:R-:W-:Y:S08]  /*2f80*/  HMMA.16816.F32.BF16 R60, R48.reuse, R56, RZ ;  /* 0x00000038303c723c */ /* 0x040ff000000418ff */
[C---:B------:R-:W-:Y:S08]  /*2f90*/  HMMA.16816.F32.BF16 R20, R48.reuse, R22, RZ ;  /* 0x000000163014723c */ /* 0x040ff000000418ff */
[C---:B------:R-:W-:Y:S08]  /*2fa0*/  HMMA.16816.F32.BF16 R12, R48.reuse, R14, RZ ;  /* 0x0000000e300c723c */ /* 0x040ff000000418ff */
[C---:B------:R-:W-:Y:S08]  /*2fb0*/  HMMA.16816.F32.BF16 R56, R48.reuse, R58, RZ ;  /* 0x0000003a3038723c */ /* 0x040ff000000418ff */
[C---:B------:R-:W-:Y:S08]  /*2fc0*/  HMMA.16816.F32.BF16 R52, R48.reuse, R28, RZ ;  /* 0x0000001c3034723c */ /* 0x040ff000000418ff */
[----:B------:R-:W-:Y:S01]  /*2fd0*/  HMMA.16816.F32.BF16 R48, R48, R30, RZ ;  /* 0x0000001e3030723c */ /* 0x000fe200000418ff */
[----:B------:R-:W4:Y:S07]  /*2fe0*/  LDSM.16.M88.4 R28, [R81] ;  /* 0x00000000511c783b */ /* 0x000f2e0000000200 */
[C---:B------:R-:W-:Y:S08]  /*2ff0*/  HMMA.16816.F32.BF16 R24, R64.reuse, R32, R24 ;  /* 0x000000204018723c */ /* 0x040ff00000041818 */
[C---:B------:R-:W-:Y:S01]  /*3000*/  HMMA.16816.F32.BF16 R20, R64.reuse, R34, R20 ;  /* 0x000000224014723c */ /* 0x040fe20000041814 */
[----:B------:R-:W5:Y:S07]  /*3010*/  LDSM.16.M88.4 R32, [R3+0xd800] ;  /* 0x00d800000320783b */ /* 0x000f6e0000000200 */
        /* <DEDUP_REMOVED lines=8> */
[----:B------:R-:W3:Y:S04]  /*30a0*/  LDSM.16.M88.4 R64, [R2+0xd800] ;  /* 0x00d800000240783b */ /* 0x000ee80000000200 */
[----:B------:R-:W3:Y:S03]  /*30b0*/  LDSM.16.M88.4 R68, [R2+0xd000] ;  /* 0x00d000000244783b */ /* 0x000ee60000000200 */
[C---:B----4-:R-:W-:Y:S08]  /*30c0*/  HMMA.16816.F32.BF16 R24, R28.reuse, R44, R24 ;  /* 0x0000002c1c18723c */ /* 0x050ff00000041818 */
[C---:B------:R-:W-:Y:S01]  /*30d0*/  HMMA.16816.F32.BF16 R20, R28.reuse, R46, R20 ;  /* 0x0000002e1c14723c */ /* 0x040fe20000041814 */
[----:B------:R-:W-:Y:S07]  /*30e0*/  LDSM.16.M88.4 R44, [R85+0x4000] ;  /* 0x00400000552c783b */ /* 0x000fee0000000200 */
[C---:B------:R-:W-:Y:S08]  /*30f0*/  HMMA.16816.F32.BF16 R16, R28.reuse, R40, R16 ;  /* 0x000000281c10723c */ /* 0x040ff00000041810 */
[C---:B------:R-:W-:Y:S01]  /*3100*/  HMMA.16816.F32.BF16 R12, R28.reuse, R42, R12 ;  /* 0x0000002a1c0c723c */ /* 0x040fe2000004180c */
[----:B------:R-:W4:Y:S07]  /*3110*/  LDSM.16.M88.4 R40, [R191+UR5+0xe000] ;  /* 0x00e00005bf28783b */ /* 0x000f2e0008000200 */
[C---:B------:R-:W-:Y:S08]  /*3120*/  HMMA.16816.F32.BF16 R60, R28.reuse, R36, R60 ;  /* 0x000000241c3c723c */ /* 0x040ff0000004183c */
[C---:B------:R-:W-:Y:S01]  /*3130*/  HMMA.16816.F32.BF16 R56, R28.reuse, R38, R56 ;  /* 0x000000261c38723c */ /* 0x040fe20000041838 */
[----:B------:R-:W-:Y:S07]  /*3140*/  LDSM.16.M88.4 R36, [R191+UR5+0xe800] ;  /* 0x00e80005bf24783b */ /* 0x000fee0008000200 */
[C---:B-----5:R-:W-:Y:S08]  /*3150*/  HMMA.16816.F32.BF16 R52, R28.reuse, R32, R52 ;  /* 0x000000201c34723c */ /* 0x060ff00000041834 */
[----:B------:R-:W-:Y:S01]  /*3160*/  HMMA.16816.F32.BF16 R48, R28, R34, R48 ;  /* 0x000000221c30723c */ /* 0x000fe20000041830 */
[----:B------:R-:W5:Y:S04]  /*3170*/  LDSM.16.M88.4 R32, [R191+UR5+0xf000] ;  /* 0x00f00005bf20783b */ /* 0x000f680008000200 */
[----:B------:R-:W5:Y:S03]  /*3180*/  LDSM.16.M88.4 R28, [R191+UR5+0xf800] ;  /* 0x00f80005bf1c783b */ /* 0x000f660008000200 */
[C---:B-1----:R-:W-:Y:S08]  /*3190*/  HMMA.16816.F32.BF16 R24, R72.reuse, R8, R24 ;  /* 0x000000084818723c */ /* 0x042ff00000041818 */
[C---:B------:R-:W-:Y:S01]  /*31a0*/  HMMA.16816.F32.BF16 R20, R72.reuse, R10, R20 ;  /* 0x0000000a4814723c */ /* 0x040fe20000041814 */
[----:B------:R-:W-:Y:S07]  /*31b0*/  LDSM.16.M88.4 R8, [R83+0x4000] ;  /* 0x004000005308783b */ /* 0x000fee0000000200 */
[C---:B--2---:R-:W-:Y:S08]  /*31c0*/  HMMA.16816.F32.BF16 R16, R72.reuse, R4, R16 ;  /* 0x000000044810723c */ /* 0x044ff00000041810 */
[C---:B------:R-:W-:Y:S01]  /*31d0*/  HMMA.16816.F32.BF16 R12, R72.reuse, R6, R12 ;  /* 0x00000006480c723c */ /* 0x040fe2000004180c */
[----:B------:R-:W1:Y:S07]  /*31e0*/  LDSM.16.M88.4 R4, [R77+0xe000] ;  /* 0x00e000004d04783b */ /* 0x000e6e0000000200 */
[C---:B---3--:R-:W-:Y:S08]  /*31f0*/  HMMA.16816.F32.BF16 R52, R72.reuse, R64, R52 ;  /* 0x000000404834723c */ /* 0x048ff00000041834 */
[C---:B------:R-:W-:Y:S08]  /*3200*/  HMMA.16816.F32.BF16 R60, R72.reuse, R68, R60 ;  /* 0x00000044483c723c */ /* 0x040ff0000004183c */
[C---:B------:R-:W-:Y:S01]  /*3210*/  HMMA.16816.F32.BF16 R56, R72.reuse, R70, R56 ;  /* 0x000000464838723c */ /* 0x040fe20000041838 */
[----:B------:R-:W-:Y:S07]  /*3220*/  LDSM.16.M88.4 R68, [R77+0xf000] ;  /* 0x00f000004d44783b */ /* 0x000fee0000000200 */
[----:B------:R-:W-:Y:S01]  /*3230*/  HMMA.16816.F32.BF16 R64, R72, R66, R48 ;  /* 0x000000424840723c */ /* 0x000fe20000041830 */
[----:B------:R-:W2:Y:S04]  /*3240*/  LDSM.16.M88.4 R48, [R77+0xe800] ;  /* 0x00e800004d30783b */ /* 0x000ea80000000200 */
[----:B------:R-:W-:Y:S03]  /*3250*/  LDSM.16.M88.4 R72, [R81+0x8000] ;  /* 0x008000005148783b */ /* 0x000fe60000000200 */
[C---:B----4-:R-:W-:Y:S08]  /*3260*/  HMMA.16816.F32.BF16 R24, R44.reuse, R40, R24 ;  /* 0x000000282c18723c */ /* 0x050ff00000041818 */
[C---:B------:R-:W-:Y:S01]  /*3270*/  HMMA.16816.F32.BF16 R20, R44.reuse, R42, R20 ;  /* 0x0000002a2c14723c */ /* 0x040fe20000041814 */
[----:B------:R-:W3:Y:S07]  /*3280*/  LDSM.16.M88.4 R40, [R77+0xf800] ;  /* 0x00f800004d28783b */ /* 0x000eee0000000200 */
[C---:B-----5:R-:W-:Y:S08]  /*3290*/  HMMA.16816.F32.BF16 R60, R44.reuse, R32, R60 ;  /* 0x000000202c3c723c */ /* 0x060ff0000004183c */
[C---:B------:R-:W-:Y:S01]  /*32a0*/  HMMA.16816.F32.BF16 R56, R44.reuse, R34, R56 ;  /* 0x000000222c38723c */ /* 0x040fe20000041838 */
[----:B------:R-:W-:Y:S07]  /*32b0*/  LDSM.16.M88.4 R32, [R81+0x4000] ;  /* 0x004000005120783b */ /* 0x000fee0000000200 */
[C---:B------:R-:W-:Y:S08]  /*32c0*/  HMMA.16816.F32.BF16 R52, R44.reuse, R28, R52 ;  /* 0x0000001c2c34723c */ /* 0x040ff00000041834 */
[C---:B------:R-:W-:Y:S01]  /*32d0*/  HMMA.16816.F32.BF16 R64, R44.reuse, R30, R64 ;  /* 0x0000001e2c40723c */ /* 0x040fe20000041840 */
[----:B------:R-:W4:Y:S07]  /*32e0*/  LDSM.16.M88.4 R28, [R3+0xe000] ;  /* 0x00e00000031c783b */ /* 0x000f2e0000000200 */
[C---:B------:R-:W-:Y:S08]  /*32f0*/  HMMA.16816.F32.BF16 R16, R44.reuse, R36, R16 ;  /* 0x000000242c10723c */ /* 0x040ff00000041810 */
[----:B------:R-:W-:Y:S01]  /*3300*/  HMMA.16816.F32.BF16 R12, R44, R38, R12 ;  /* 0x000000262c0c723c */ /* 0x000fe2000004180c */
[----:B------:R-:W5:Y:S04]  /*3310*/  LDSM.16.M88.4 R36, [R3+0xf000] ;  /* 0x00f000000324783b */ /* 0x000f680000000200 */
[----:B------:R-:W-:Y:S03]  /*3320*/  LDSM.16.M88.4 R44, [R3+0xf800] ;  /* 0x00f80000032c783b */ /* 0x000fe60000000200 */
[C---:B-1----:R-:W-:Y:S08]  /*3330*/  HMMA.16816.F32.BF16 R24, R8.reuse, R4, R24 ;  /* 0x000000040818723c */ /* 0x042ff00000041818 */
[C---:B------:R-:W-:Y:S01]  /*3340*/  HMMA.16816.F32.BF16 R20, R8.reuse, R6, R20 ;  /* 0x000000060814723c */ /* 0x040fe20000041814 */
[----:B------:R-:W1:Y:S07]  /*3350*/  LDSM.16.M88.4 R4, [R3+0xe800] ;  /* 0x00e800000304783b */ /* 0x000e6e0000000200 */
[C---:B--2---:R-:W-:Y:S08]  /*3360*/  HMMA.16816.F32.BF16 R16, R8.reuse, R48, R16 ;  /* 0x000000300810723c */ /* 0x044ff00000041810 */
[C---:B------:R-:W-:Y:S01]  /*3370*/  HMMA.16816.F32.BF16 R12, R8.reuse, R50, R12 ;  /* 0x00000032080c723c */ /* 0x040fe2000004180c */
[----:B------:R-:W-:Y:S07]  /*3380*/  LDSM.16.M88.4 R48, [R191+UR5+0x10000] ;  /* 0x01000005bf30783b */ /* 0x000fee0008000200 */
[C---:B------:R-:W-:Y:S08]  /*3390*/  HMMA.16816.F32.BF16 R60, R8.reuse, R68, R60 ;  /* 0x00000044083c723c */ /* 0x040ff0000004183c */
[C---:B------:R-:W-:Y:S08]  /*33a0*/  HMMA.16816.F32.BF16 R56, R8.reuse, R70, R56 ;  /* 0x000000460838723c */ /* 0x040ff00000041838 */
[C---:B---3--:R-:W-:Y:S08]  /*33b0*/  HMMA.16816.F32.BF16 R52, R8.reuse, R40, R52 ;  /* 0x000000280834723c */ /* 0x048ff00000041834 */
[----:B------:R-:W-:Y:S01]  /*33c0*/  HMMA.16816.F32.BF16 R64, R8, R42, R64 ;  /* 0x0000002a0840723c */ /* 0x000fe20000041840 */
[----:B------:R-:W-:Y:S04]  /*33d0*/  LDSM.16.M88.4 R40, [R80+0x4000] ;  /* 0x004000005028783b */ /* 0x000fe80000000200 */
[----:B------:R-:W2:Y:S03]  /*33e0*/  LDSM.16.M88.4 R8, [R2+0xe000] ;  /* 0x00e000000208783b */ /* 0x000ea60000000200 */
[C---:B----4-:R-:W-:Y:S08]  /*33f0*/  HMMA.16816.F32.BF16 R24, R32.reuse, R28, R24 ;  /* 0x0000001c2018723c */ /* 0x050ff00000041818 */
[C---:B------:R-:W-:Y:S01]  /*3400*/  HMMA.16816.F32.BF16 R20, R32.reuse, R30, R20 ;  /* 0x0000001e2014723c */ /* 0x040fe20000041814 */
[----:B------:R-:W3:Y:S07]  /*3410*/  LDSM.16.M88.4 R28, [R2+0xe800] ;  /* 0x00e80000021c783b */ /* 0x000eee0000000200 */
[C---:B-----5:R-:W-:Y:S01]  /*3420*/  HMMA.16816.F32.BF16 R68, R32.reuse, R36, R60 ;  /* 0x000000242044723c */ /* 0x060fe2000004183c */
[----:B------:R-:W4:Y:S07]  /*3430*/  LDSM.16.M88.4 R60, [R85+0x8000] ;  /* 0x00800000553c783b */ /* 0x000f2e0000000200 */
[C---:B-1----:R-:W-:Y:S08]  /*3440*/  HMMA.16816.F32.BF16 R16, R32.reuse, R4, R16 ;  /* 0x000000042010723c */ /* 0x042ff00000041810 */
[C---:B------:R-:W-:Y:S01]  /*3450*/  HMMA.16816.F32.BF16 R12, R32.reuse, R6, R12 ;  /* 0x00000006200c723c */ /* 0x040fe2000004180c */
[----:B------:R-:W1:Y:S07]  /*3460*/  LDSM.16.M88.4 R4, [R2+0xf000] ;  /* 0x00f000000204783b */ /* 0x000e6e0000000200 */
[C---:B------:R-:W-:Y:S01]  /*3470*/  HMMA.16816.F32.BF16 R56, R32.reuse, R38, R56 ;  /* 0x000000262038723c */ /* 0x040fe20000041838 */
[----:B------:R-:W-:Y:S07]  /*3480*/  LDSM.16.M88.4 R36, [R83+0x8000] ;  /* 0x008000005324783b */ /* 0x000fee0000000200 */
[C---:B------:R-:W-:Y:S08]  /*3490*/  HMMA.16816.F32.BF16 R52, R32.reuse, R44, R52 ;  /* 0x0000002c2034723c */ /* 0x040ff00000041834 */
[----:B------:R-:W-:Y:S01]  /*34a0*/  HMMA.16816.F32.BF16 R64, R32, R46, R64 ;  /* 0x0000002e2040723c */ /* 0x000fe20000041840 */
[----:B------:R-:W5:Y:S07]  /*34b0*/  LDSM.16.M88.4 R32, [R2+0xf800] ;  /* 0x00f800000220783b */ /* 0x000f6e0000000200 */
[C---:B--2---:R-:W-:Y:S01]  /*34c0*/  HMMA.16816.F32.BF16 R44, R40.reuse, R8, R24 ;  /* 0x00000008282c723c */ /* 0x044fe20000041818 */
[----:B------:R-:W2:Y:S07]  /*34d0*/  LDSM.16.M88.4 R24, [R77+0x10000] ;  /* 0x010000004d18783b */ /* 0x000eae0000000200 */
[C---:B---3--:R-:W-:Y:S08]  /*34e0*/  HMMA.16816.F32.BF16 R16, R40.reuse, R28, R16 ;  /* 0x0000001c2810723c */ /* 0x048ff00000041810 */
[----:B------:R-:W-:Y:S01]  /*34f0*/  HMMA.16816.F32.BF16 R12, R40, R30, R12 ;  /* 0x0000001e280c723c */ /* 0x000fe2000004180c */
[----:B------:R-:W-:Y:S07]  /*3500*/  LDSM.16.M88.4 R28, [R3+0x10000] ;  /* 0x01000000031c783b */ /* 0x000fee0000000200 */
[----:B----4-:R-:W-:Y:S08]  /*3510*/  HMMA.16816.F32.BF16 R44, R60, R48, R44 ;  /* 0x000000303c2c723c */ /* 0x010ff0000004182c */
[C---:B------:R-:W-:Y:S01]  /*3520*/  HMMA.16816.F32.BF16 R20, R40.reuse, R10, R20 ;  /* 0x0000000a2814723c */ /* 0x040fe20000041814 */
[----:B------:R-:W3:Y:S07]  /*3530*/  LDSM.16.M88.4 R8, [R191+UR5+0x10800] ;  /* 0x01080005bf08783b */ /* 0x000eee0008000200 */
[C---:B-1----:R-:W-:Y:S08]  /*3540*/  HMMA.16816.F32.BF16 R68, R40.reuse, R4, R68 ;  /* 0x000000042844723c */ /* 0x042ff00000041844 */
[C---:B------:R-:W-:Y:S01]  /*3550*/  HMMA.16816.F32.BF16 R56, R40.reuse, R6, R56 ;  /* 0x000000062838723c */ /* 0x040fe20000041838 */
[----:B------:R-:W-:Y:S07]  /*3560*/  LDSM.16.M88.4 R4, [R191+UR5+0x11000] ;  /* 0x01100005bf04783b */ /* 0x000fee0008000200 */
[C---:B-----5:R-:W-:Y:S08]  /*3570*/  HMMA.16816.F32.BF16 R52, R40.reuse, R32, R52 ;  /* 0x000000202834723c */ /* 0x060ff00000041834 */
[----:B------:R-:W-:Y:S01]  /*3580*/  HMMA.16816.F32.BF16 R64, R40, R34, R64 ;  /* 0x000000222840723c */ /* 0x000fe20000041840 */
[----:B------:R-:W-:Y:S04]  /*3590*/  LDSM.16.M88.4 R40, [R80+0x8000] ;  /* 0x008000005028783b */ /* 0x000fe80000000200 */
[----:B------:R-:W1:Y:S03]  /*35a0*/  LDSM.16.M88.4 R32, [R2+0x10000] ;  /* 0x010000000220783b */ /* 0x000e660000000200 */
[----:B--2---:R-:W-:Y:S08]  /*35b0*/  HMMA.16816.F32.BF16 R44, R36, R24, R44 ;  /* 0x00000018242c723c */ /* 0x004ff0000004182c */
[C---:B------:R-:W-:Y:S01]  /*35c0*/  HMMA.16816.F32.BF16 R20, R60.reuse, R50, R20 ;  /* 0x000000323c14723c */ /* 0x040fe20000041814 */
[----:B------:R-:W2:Y:S07]  /*35d0*/  LDSM.16.M88.4 R48, [R77+0x10800] ;  /* 0x010800004d30783b */ /* 0x000eae0000000200 */
[----:B---3--:R-:W-:Y:S08]  /*35e0*/  HMMA.16816.F32.BF16 R16, R60, R8, R16 ;  /* 0x000000083c10723c */ /* 0x008ff00000041810 */
[----:B------:R-:W-:Y:S08]  /*35f0*/  HMMA.16816.F32.BF16 R44, R72, R28, R44 ;  /* 0x0000001c482c723c */ /* 0x000ff0000004182c */
[----:B------:R-:W-:Y:S01]  /*3600*/  HMMA.16816.F32.BF16 R20, R36, R26, R20 ;  /* 0x0000001a2414723c */ /* 0x000fe20000041814 */
[----:B------:R-:W-:Y:S07]  /*3610*/  LDSM.16.M88.4 R24, [R191+UR5+0x11800] ;  /* 0x01180005bf18783b */ /* 0x000fee0008000200 */
[----:B------:R-:W-:Y:S01]  /*3620*/  HMMA.16816.F32.BF16 R12, R60, R10, R12 ;  /* 0x0000000a3c0c723c */ /* 0x000fe2000004180c */
[----:B------:R-:W3:Y:S07]  /*3630*/  LDSM.16.M88.4 R8, [R3+0x10800] ;  /* 0x010800000308783b */ /* 0x000eee0000000200 */
[----:B-1----:R-:W-:Y:S08]  /*3640*/  HMMA.16816.F32.BF16 R44, R40, R32, R44 ;  /* 0x00000020282c723c */ /* 0x002ff0000004182c */
[C---:B------:R-:W-:Y:S08]  /*3650*/  HMMA.16816.F32.BF16 R68, R60.reuse, R4, R68 ;  /* 0x000000043c44723c */ /* 0x040ff00000041844 */
[----:B------:R-:W-:Y:S01]  /*3660*/  HMMA.16816.F32.BF16 R56, R60, R6, R56 ;  /* 0x000000063c38723c */ /* 0x000fe20000041838 */
[----:B------:R-:W1:Y:S02]  /*3670*/  LDSM.16.M88.4 R4, [R77+0x11000] ;  /* 0x011000004d04783b */ /* 0x000e640000000200 */
[----:B------:R-:W-:Y:S01]  /*3680*/  FMUL.FTZ R44, R44, UR6 ;  /* 0x000000062c2c7c20 */ /* 0x000fe20008410000 */
[----:B------:R-:W-:-:S04]  /*3690*/  FMUL.FTZ R45, R45, UR6 ;  /* 0x000000062d2d7c20 */ /* 0x000fc80008410000 */
[----:B------:R-:W-:Y:S01]  /*36a0*/  HMMA.16816.F32.BF16 R20, R72, R30, R20 ;  /* 0x0000001e4814723c */ /* 0x000fe20000041814 */
[----:B------:R-:W4:Y:S07]  /*36b0*/  MUFU.TANH R80, R45 ;  /* 0x0000002d00507308 */ /* 0x000f2e0000002400 */
[----:B--2---:R-:W-:Y:S01]  /*36c0*/  HMMA.16816.F32.BF16 R28, R36, R48, R16 ;  /* 0x00000030241c723c */ /* 0x004fe20000041810 */
[----:B------:R-:W2:Y:S01]  /*36d0*/  LDSM.16.M88.4 R16, [R2+0x10800] ;  /* 0x010800000210783b */ /* 0x000ea20000000200 */
[----:B------:R5:W1:Y:S01]  /*36e0*/  MUFU.TANH R48, R44 ;  /* 0x0000002c00307308 */ /* 0x000a620000002400 */
[----:B------:R-:W-:-:S05]  /*36f0*/  FMUL.FTZ R49, R46, UR6 ;  /* 0x000000062e317c20 */ /* 0x000fca0008410000 */
[----:B------:R-:W-:Y:S01]  /*3700*/  HMMA.16816.F32.BF16 R12, R36, R50, R12 ;  /* 0x00000032240c723c */ /* 0x000fe2000004180c */
[----:B------:R-:W-:Y:S01]  /*3710*/  FMUL.FTZ R50, R47, UR6 ;  /* 0x000000062f327c20 */ /* 0x000fe20008410000 */
[----:B------:R-:W1:Y:S06]  /*3720*/  MUFU.TANH R49, R49 ;  /* 0x0000003100317308 */ /* 0x000e6c0000002400 */
[----:B------:R-:W-:Y:S01]  /*3730*/  HMMA.16816.F32.BF16 R20, R40, R34, R20 ;  /* 0x000000222814723c */ /* 0x000fe20000041814 */
[----:B------:R-:W-:Y:S01]  /*3740*/  LDSM.16.M88.4 R32, [R3+0x11000] ;  /* 0x011000000320783b */ /* 0x000fe20000000200 */
[----:B------:R-:W1:Y:S03]  /*3750*/  MUFU.TANH R50, R50 ;  /* 0x0000003200327308 */ /* 0x000e660000002400 */
[----:B-----5:R-:W5:Y:S03]  /*3760*/  LDSM.16.M88.4 R44, [R77+0x11800] ;  /* 0x011800004d2c783b */ /* 0x020f660000000200 */
[C---:B---3--:R-:W-:Y:S08]  /*3770*/  HMMA.16816.F32.BF16 R28, R72.reuse, R8, R28 ;  /* 0x00000008481c723c */ /* 0x048ff0000004181c */
[----:B------:R-:W-:Y:S01]  /*3780*/  HMMA.16816.F32.BF16 R12, R72, R10, R12 ;  /* 0x0000000a480c723c */ /* 0x000fe2000004180c */
[----:B------:R-:W-:Y:S02]  /*3790*/  LDSM.16.M88.4 R8, [R2+0x11000] ;  /* 0x011000000208783b */ /* 0x000fe40000000200 */
[----:B------:R-:W-:-:S05]  /*37a0*/  FMUL.FTZ R20, R20, UR6 ;  /* 0x0000000614147c20 */ /* 0x000fca0008410000 */
[C---:B-1----:R-:W-:Y:S01]  /*37b0*/  HMMA.16816.F32.BF16 R68, R36.reuse, R4, R68 ;  /* 0x000000042444723c */ /* 0x042fe20000041844 */
[----:B------:R-:W1:Y:S07]  /*37c0*/  MUFU.TANH R20, R20 ;  /* 0x0000001400147308 */ /* 0x000e6e0000002400 */
[----:B------:R-:W-:Y:S01]  /*37d0*/  HMMA.16816.F32.BF16 R56, R36, R6, R56 ;  /* 0x000000062438723c */ /* 0x000fe20000041838 */
[----:B------:R-:W3:Y:S07]  /*37e0*/  LDSM.16.M88.4 R4, [R3+0x11800] ;  /* 0x011800000304783b */ /* 0x000eee0000000200 */
[----:B------:R-:W-:Y:S01]  /*37f0*/  HMMA.16816.F32.BF16 R52, R60, R24, R52 ;  /* 0x000000183c34723c */ /* 0x000fe20000041834 */
[----:B------:R-:W-:Y:S01]  /*3800*/  FMUL.FTZ R24, R21, UR6 ;  /* 0x0000000615187c20 */ /* 0x000fe20008410000 */
[----:B------:R-:W-:Y:S01]  /*3810*/  FMUL.FTZ R21, R22, UR6 ;  /* 0x0000000616157c20 */ /* 0x000fe20008410000 */
[----:B------:R-:W-:-:S04]  /*3820*/  FMUL.FTZ R22, R23, UR6 ;  /* 0x0000000617167c20 */ /* 0x000fc80008410000 */
[----:B------:R-:W1:Y:S01]  /*3830*/  MUFU.TANH R24, R24 ;  /* 0x0000001800187308 */ /* 0x000e620000002400 */
[----:B------:R-:W-:Y:S07]  /*3840*/  HMMA.16816.F32.BF16 R64, R60, R26, R64 ;  /* 0x0000001a3c40723c */ /* 0x000fee0000041840 */
[----:B------:R-:W1:Y:S01]  /*3850*/  MUFU.TANH R21, R21 ;  /* 0x0000001500157308 */ /* 0x000e620000002400 */
[C---:B--2---:R-:W-:Y:S07]  /*3860*/  HMMA.16816.F32.BF16 R28, R40.reuse, R16, R28 ;  /* 0x00000010281c723c */ /* 0x044fee000004181c */
[----:B------:R-:W2:Y:S01]  /*3870*/  MUFU.TANH R22, R22 ;  /* 0x0000001600167308 */ /* 0x000ea20000002400 */
[----:B------:R-:W-:Y:S01]  /*3880*/  HMMA.16816.F32.BF16 R12, R40, R18, R12 ;  /* 0x00000012280c723c */ /* 0x000fe2000004180c */
[----:B------:R4:W1:Y:S01]  /*3890*/  LDSM.16.M88.4 R16, [R2+0x11800] ;  /* 0x011800000210783b */ /* 0x0008620000000200 */
[----:B------:R-:W-:-:S06]  /*38a0*/  DEPBAR.LE SB0, 0x0 ;  /* 0x000080000000791a */ /* 0x000fcc0000000000 */
[C---:B-----5:R-:W-:Y:S03]  /*38b0*/  HMMA.16816.F32.BF16 R52, R36.reuse, R44, R52 ;  /* 0x0000002c2434723c */ /* 0x060fe60000041834 */
[----:B------:R-:W-:Y:S01]  /*38c0*/  FMUL.FTZ R23, R28, UR6 ;  /* 0x000000061c177c20 */ /* 0x000fe20008410000 */
[----:B------:R-:W-:Y:S01]  /*38d0*/  FMUL.FTZ R28, R29, UR6 ;  /* 0x000000061d1c7c20 */ /* 0x000fe20008410000 */
[----:B------:R-:W-:Y:S01]  /*38e0*/  FMUL.FTZ R29, R31, UR6 ;  /* 0x000000061f1d7c20 */ /* 0x000fe20008410000 */
[----:B------:R-:W-:Y:S02]  /*38f0*/  FMUL.FTZ R25, R30, UR6 ;  /* 0x000000061e197c20 */ /* 0x000fe40008410000 */
[----:B------:R-:W-:Y:S01]  /*3900*/  HMMA.16816.F32.BF16 R64, R36, R46, R64 ;  /* 0x0000002e2440723c */ /* 0x000fe20000041840 */
[----:B------:R-:W1:Y:S02]  /*3910*/  MUFU.TANH R23, R23 ;  /* 0x0000001700177308 */ /* 0x000e640000002400 */
[----:B------:R-:W-:-:S05]  /*3920*/  FMUL.FTZ R12, R12, UR6 ;  /* 0x000000060c0c7c20 */ /* 0x000fca0008410000 */
[----:B------:R-:W-:Y:S01]  /*3930*/  HMMA.16816.F32.BF16 R68, R72, R32, R68 ;  /* 0x000000204844723c */ /* 0x000fe20000041844 */
[----:B------:R-:W1:Y:S01]  /*3940*/  MUFU.TANH R28, R28 ;  /* 0x0000001c001c7308 */ /* 0x000e620000002400 */
[----:B----4-:R-:W-:-:S04]  /*3950*/  MOV R2, UR22 ;  /* 0x0000001600027c02 */ /* 0x010fc80008000f00 */
[----:B------:R-:W-:Y:S02]  /*3960*/  IADD3 R203, PT, PT, R79, 0x1, R2 ;  /* 0x000000014fcb7810 */ /* 0x000fe40007ffe002 */
[----:B------:R-:W-:Y:S01]  /*3970*/  HMMA.16816.F32.BF16 R56, R72, R34, R56 ;  /* 0x000000224838723c */ /* 0x000fe20000041838 */
[----:B------:R-:W4:Y:S01]  /*3980*/  MUFU.TANH R25, R25 ;  /* 0x0000001900197308 */ /* 0x000f220000002400 */
[C---:B------:R-:W-:Y:S02]  /*3990*/  VIADDMNMX R202, R203.reuse, 0x8, R202, PT ;  /* 0x00000008cbca7846 */ /* 0x040fe400038001ca */
[----:B------:R-:W-:-:S04]  /*39a0*/  VIMNMX R203, PT, PT, R203, UR26, PT ;  /* 0x0000001acbcb7c48 */ /* 0x000fc8000bfe0100 */
[C---:B---3--:R-:W-:Y:S01]  /*39b0*/  HMMA.16816.F32.BF16 R52, R72.reuse, R4, R52 ;  /* 0x000000044834723c */ /* 0x048fe20000041834 */
[----:B------:R-:W-:Y:S01]  /*39c0*/  FMUL.FTZ R4, R15, UR6 ;  /* 0x000000060f047c20 */ /* 0x000fe20008410000 */
[----:B------:R-:W3:Y:S06]  /*39d0*/  MUFU.TANH R29, R29 ;  /* 0x0000001d001d7308 */ /* 0x000eec0000002400 */
[----:B------:R-:W-:Y:S02]  /*39e0*/  HMMA.16816.F32.BF16 R64, R72, R6, R64 ;  /* 0x000000064840723c */ /* 0x000fe40000041840 */
[----:B------:R1:W1:Y:S06]  /*39f0*/  MUFU.TANH R3, R12 ;  /* 0x0000000c00037308 */ /* 0x00026c0000002400 */
[C---:B------:R-:W-:Y:S01]  /*3a00*/  HMMA.16816.F32.BF16 R68, R40.reuse, R8, R68 ;  /* 0x000000082844723c */ /* 0x040fe20000041844 */
[----:B------:R-:W-:Y:S01]  /*3a10*/  FMUL.FTZ R8, R13, UR6 ;  /* 0x000000060d087c20 */ /* 0x000fe20008410000 */
[----:B------:R-:W-:Y:S01]  /*3a20*/  FMUL.FTZ R9, R14, UR6 ;  /* 0x000000060e097c20 */ /* 0x000fe20008410000 */
[----:B------:R-:W2:Y:S05]  /*3a30*/  MUFU.TANH R4, R4 ;  /* 0x0000000400047308 */ /* 0x000eaa0000002400 */
[C---:B------:R-:W-:Y:S03]  /*3a40*/  HMMA.16816.F32.BF16 R56, R40.reuse, R10, R56 ;  /* 0x0000000a2838723c */ /* 0x040fe60000041838 */
[----:B------:R-:W2:Y:S05]  /*3a50*/  MUFU.TANH R8, R8 ;  /* 0x0000000800087308 */ /* 0x000eaa0000002400 */
[C---:B-1----:R-:W-:Y:S03]  /*3a60*/  HMMA.16816.F32.BF16 R52, R40.reuse, R16, R52 ;  /* 0x000000102834723c */ /* 0x042fe60000041834 */
[----:B------:R-:W-:Y:S01]  /*3a70*/  FMUL.FTZ R5, R68, UR6 ;  /* 0x0000000644057c20 */ /* 0x000fe20008410000 */
[----:B------:R-:W-:Y:S01]  /*3a80*/  FMUL.FTZ R11, R69, UR6 ;  /* 0x00000006450b7c20 */ /* 0x000fe20008410000 */
[----:B------:R-:W-:Y:S01]  /*3a90*/  FMUL.FTZ R27, R70, UR6 ;  /* 0x00000006461b7c20 */ /* 0x000fe20008410000 */
[----:B------:R-:W-:Y:S01]  /*3aa0*/  FMUL.FTZ R26, R71, UR6 ;  /* 0x00000006471a7c20 */ /* 0x000fe20008410000 */
[----:B------:R-:W1:Y:S01]  /*3ab0*/  MUFU.TANH R9, R9 ;  /* 0x0000000900097308 */ /* 0x000e620000002400 */
[----:B------:R-:W-:Y:S03]  /*3ac0*/  HMMA.16816.F32.BF16 R64, R40, R18, R64 ;  /* 0x000000122840723c */ /* 0x000fe60000041840 */
[----:B------:R-:W-:Y:S01]  /*3ad0*/  FMUL.FTZ R13, R56, UR6 ;  /* 0x00000006380d7c20 */ /* 0x000fe20008410000 */
[----:B------:R-:W-:Y:S01]  /*3ae0*/  FMUL.FTZ R15, R57, UR6 ;  /* 0x00000006390f7c20 */ /* 0x000fe20008410000 */
[----:B------:R-:W-:Y:S01]  /*3af0*/  FMUL.FTZ R6, R58, UR6 ;  /* 0x000000063a067c20 */ /* 0x000fe20008410000 */
[----:B------:R-:W-:Y:S01]  /*3b00*/  FMUL.FTZ R7, R59, UR6 ;  /* 0x000000063b077c20 */ /* 0x000fe20008410000 */
[----:B------:R-:W1:Y:S04]  /*3b10*/  MUFU.TANH R5, R5 ;  /* 0x0000000500057308 */ /* 0x000e680000002400 */
        /* <DEDUP_REMOVED lines=9> */
[----:B------:R-:W1:Y:S08]  /*3bb0*/  MUFU.TANH R27, R27 ;  /* 0x0000001b001b7308 */ /* 0x000e700000002400 */
        /* <DEDUP_REMOVED lines=12> */
[----:B------:R-:W1:Y:S01]  /*3c80*/  MUFU.TANH R34, R34 ;  /* 0x0000002200227308 */ /* 0x000e620000002400 */
[----:B------:R-:W-:Y:S06]  /*3c90*/  BAR.SYNC.DEFER_BLOCKING 0x0 ;  /* 0x0000000000007b1d */ /* 0x000fec0000010000 */
[----:B--234-:R-:W-:Y:S05]  /*3ca0*/  BRA.U !UP0, `(.L_x_528) ;  /* 0x0000000108d87547 */ /* 0x01cfea000b800000 */
[----:B------:R-:W2:Y:S01]  /*3cb0*/  LDCU UR6, c[0x0][0x440] ;  /* 0x00008800ff0677ac */ /* 0x000ea20008000800 */
        /* <DEDUP_REMOVED lines=8> */
[----:B--2---:R-:W-:Y:S01]  /*3d40*/  ISETP.GE.AND P3, PT, R188, UR6, PT ;  /* 0x00000006bc007c0c */ /* 0x004fe2000bf66270 */
        /* <DEDUP_REMOVED lines=41> */
.L_x_530:
[----:B------:R4:W-:Y:S02]  /*3fe0*/  STS.128 [R209+0x11000], RZ ;  /* 0x011000ffd1007388 */ /* 0x0009e40000000c00 */
.L_x_531:
[----:B------:R-:W-:Y:S05]  /*3ff0*/  BSYNC.RECONVERGENT B0 ;  /* 0x0000000000007941 */ /* 0x000fea0003800200 */
.L_x_529:
[----:B------:R-:W0:Y:S02]  /*4000*/  LDGDEPBAR ;  /* 0x00000000000079af */ /* 0x000e240000000000 */
.L_x_528:
[----:B------:R-:W-:Y:S01]  /*4010*/  IMAD.SHL.U32 R134, R187, 0x2, RZ ;  /* 0x00000002bb867824 */ /* 0x000fe200078e00ff */
[----:B------:R-:W5:Y:S01]  /*4020*/  LDCU UR4, c[0x0][0x45c] ;  /* 0x00008b80ff0477ac */ /* 0x000f620008000800 */
        /* <DEDUP_REMOVED lines=13> */
[----:B------:R-:W-:Y:S01]  /*4100*/  ISETP.GT.AND P0, PT, R204, R61, PT ;  /* 0x0000003dcc00720c */ /* 0x000fe20003f04270 */
[----:B------:R-:W-:Y:S01]  /*4110*/  VIADD R51, R57, 0x10 ;  /* 0x0000001039337836 */ /* 0x000fe20000000000 */
[----:B------:R-:W-:Y:S01]  /*4120*/  ISETP.GE.AND P3, PT, R61, R203, PT ;  /* 0x000000cb3d00720c */ /* 0x000fe20003f66270 */
[C---:B--2---:R-:W-:Y:S01]  /*4130*/  VIADD R45, R57.reuse, 0x11 ;  /* 0x00000011392d7836 */ /* 0x044fe20000000000 */
[----:B------:R-:W-:Y:S01]  /*4140*/  FSEL R18, R80, -INF , !P0 ;  /* 0xff80000050127808 */ /* 0x000fe20004000000 */
[C---:B---3--:R-:W-:Y:S01]  /*4150*/  VIADD R43, R57.reuse, 0x18 ;  /* 0x00000018392b7836 */ /* 0x048fe20000000000 */
[----:B------:R-:W-:Y:S01]  /*4160*/  ISETP.GT.AND P0, PT, R204, R59, PT ;  /* 0x0000003bcc00720c */ /* 0x000fe20003f04270 */
[C---:B------:R-:W-:Y:S01]  /*4170*/  VIADD R41, R57.reuse, 0x19 ;  /* 0x0000001939297836 */ /* 0x040fe20000000000 */
[----:B------:R-:W-:Y:S01]  /*4180*/  FSEL R18, R18, -INF , !P3 ;  /* 0xff80000012127808 */ /* 0x000fe20005800000 */
[C---:B------:R-:W-:Y:S01]  /*4190*/  VIADD R37, R57.reuse, 0x20 ;  /* 0x0000002039257836 */ /* 0x040fe20000000000 */
[----:B------:R-:W-:Y:S01]  /*41a0*/  ISETP.GT.AND P3, PT, R204, R55, PT ;  /* 0x00000037cc00720c */ /* 0x000fe20003f64270 */
[C---:B------:R-:W-:Y:S01]  /*41b0*/  VIADD R35, R57.reuse, 0x21 ;  /* 0x0000002139237836 */ /* 0x040fe20000000000 */
[----:B------:R-:W-:Y:S01]  /*41c0*/  FSEL R20, R20, -INF , !P0 ;  /* 0xff80000014147808 */ /* 0x000fe20004000000 */
[----:B------:R-:W-:Y:S01]  /*41d0*/  VIADD R39, R57, 0x28 ;  /* 0x0000002839277836 */ /* 0x000fe20000000000 */
[----:B------:R-:W-:Y:S01]  /*41e0*/  ISETP.GE.AND P0, PT, R55, R203, PT ;  /* 0x000000cb3700720c */ /* 0x000fe20003f06270 */
[C---:B------:R-:W-:Y:S01]  /*41f0*/  VIADD R47, R57.reuse, 0x31 ;  /* 0x00000031392f7836 */ /* 0x040fe20000000000 */
        /* <DEDUP_REMOVED lines=9> */
[----:B------:R-:W-:Y:S01]  /*4290*/  VIADD R23, R57, 0x29 ;  /* 0x0000002939177836 */ /* 0x000fe20000000000 */
[----:B------:R-:W-:Y:S01]  /*42a0*/  ISETP.GE.AND P3, PT, R45, R203, PT ;  /* 0x000000cb2d00720c */ /* 0x000fe20003f66270 */
[----:B------:R-:W-:Y:S01]  /*42b0*/  IMAD.IADD R163, R76, 0x1, R164 ;  /* 0x000000014ca37824 */ /* 0x000fe200078e02a4 */
[----:B------:R-:W-:Y:S01]  /*42c0*/  FSEL R12, R28, -INF , !P0 ;  /* 0xff8000001c0c7808 */ /* 0x000fe20004000000 */
[----:B------:R-:W-:Y:S01]  /*42d0*/  LDSM.16.MT88.4 R124, [R165+0x12000] ;  /* 0x01200000a57c783b */ /* 0x000fe20000004200 */
[----:B------:R-:W-:-:S02]  /*42e0*/  ISETP.GT.AND P0, PT, R204, R43, PT ;  /* 0x0000002bcc00720c */ /* 0x000fc40003f04270 */
[----:B------:R-:W-:Y:S01]  /*42f0*/  FSEL R12, R12, -INF , !P3 ;  /* 0xff8000000c0c7808 */ /* 0x000fe20005800000 */
[----:B------:R-:W-:Y:S01]  /*4300*/  LDSM.16.MT88.4 R108, [R164+0x12000] ;  /* 0x01200000a46c783b */ /* 0x000fe20000004200 */
[----:B------:R-:W-:Y:S02]  /*4310*/  ISETP.GT.AND P3, PT, R204, R41, PT ;  /* 0x00000029cc00720c */ /* 0x000fe40003f64270 */
[----:B------:R-:W-:Y:S01]  /*4320*/  FSEL R10, R3, -INF , !P0 ;  /* 0xff800000030a7808 */ /* 0x000fe20004000000 */
[----:B------:R-:W-:Y:S01]  /*4330*/  VIADD R3, R57, 0x30 ;  /* 0x0000003039037836 */ /* 0x000fe20000000000 */
[----:B------:R-:W-:Y:S01]  /*4340*/  ISETP.GE.AND P0, PT, R41, R203, PT ;  /* 0x000000cb2900720c */ /* 0x000fe20003f06270 */
[----:B------:R-:W-:Y:S01]  /*4350*/  LDSM.16.MT88.4 R100, [R163+0x12000] ;  /* 0x01200000a364783b */ /* 0x000fe20000004200 */
[----:B------:R-:W-:Y:S02]  /*4360*/  FSEL R8, R8, -INF , !P3 ;  /* 0xff80000008087808 */ /* 0x000fe40005800000 */
[----:B------:R-:W-:Y:S01]  /*4370*/  ISETP.GT.AND P3, PT, R204, R37, PT ;  /* 0x00000025cc00720c */ /* 0x000fe20003f64270 */
[----:B------:R-:W-:Y:S01]  /*4380*/  LDSM.16.MT88.4 R72, [R165+0x16000] ;  /* 0x01600000a548783b */ /* 0x000fe20000004200 */
[----:B------:R-:W-:-:S02]  /*4390*/  FSEL R8, R8, -INF , !P0 ;  /* 0xff80000008087808 */ /* 0x000fc40004000000 */
[----:B------:R-:W-:Y:S01]  /*43a0*/  ISETP.GT.AND P0, PT, R204, R35, PT ;  /* 0x00000023cc00720c */ /* 0x000fe20003f04270 */
[----:B------:R-:W-:Y:S01]  /*43b0*/  LDSM.16.MT88.4 R64, [R163+0x14000] ;  /* 0x01400000a340783b */ /* 0x000fe20000004200 */
[----:B------:R-:W-:Y:S02]  /*43c0*/  FSEL R30, R30, -INF , !P5 ;  /* 0xff8000001e1e7808 */ /* 0x000fe40006800000 */
[-C--:B------:R-:W-:Y:S01]  /*43d0*/  ISETP.GE.AND P5, PT, R59, R203.reuse, PT ;  /* 0x000000cb3b00720c */ /* 0x080fe20003fa6270 */
[----:B------:R-:W-:Y:S01]  /*43e0*/  LDSM.16.MT88.4 R88, [R164+0x16000] ;  /* 0x01600000a458783b */ /* 0x000fe20000004200 */
[----:B-1----:R-:W-:Y:S02]  /*43f0*/  FSEL R5, R5, -INF , !P3 ;  /* 0xff80000005057808 */ /* 0x002fe40005800000 */
[----:B------:R-:W-:Y:S01]  /*4400*/  ISETP.GE.AND P3, PT, R35, R203, PT ;  /* 0x000000cb2300720c */ /* 0x000fe20003f66270 */
[----:B------:R-:W-:Y:S01]  /*4410*/  LDSM.16.MT88.4 R144, [R168+0x14800] ;  /* 0x01480000a890783b */ /* 0x000fe20000004200 */
[----:B------:R-:W-:-:S02]  /*4420*/  FSEL R11, R11, -INF , !P0 ;  /* 0xff8000000b0b7808 */ /* 0x000fc40004000000 */
[----:B------:R-:W-:Y:S01]  /*4430*/  FSEL R20, R20, -INF , !P5 ;  /* 0xff80000014147808 */ /* 0x000fe20006800000 */
[----:B------:R-:W-:Y:S01]  /*4440*/  LDSM.16.MT88.4 R140, [R168+0x16800] ;  /* 0x01680000a88c783b */ /* 0x000fe20000004200 */
[----:B------:R-:W-:Y:S02]  /*4450*/  ISETP.GE.AND P5, PT, R51, R203, PT ;  /* 0x000000cb3300720c */ /* 0x000fe40003fa6270 */
[C---:B------:R-:W-:Y:S01]  /*4460*/  ISETP.GT.AND P0, PT, R204.reuse, R39, PT ;  /* 0x00000027cc00720c */ /* 0x040fe20003f04270 */
[----:B------:R-:W-:Y:S01]  /*4470*/  LDSM.16.MT88.4 R136, [R165+0x12800] ;  /* 0x01280000a588783b */ /* 0x000fe20000004200 */
[----:B------:R-:W-:Y:S02]  /*4480*/  FSEL R170, R11, -INF , !P3 ;  /* 0xff8000000baa7808 */ /* 0x000fe40005800000 */
[----:B------:R-:W-:Y:S02]  /*4490*/  ISETP.GT.AND P3, PT, R204, R23, PT ;  /* 0x00000017cc00720c */ /* 0x000fe40003f64270 */
[----:B------:R-:W-:-:S02]  /*44a0*/  FSEL R14, R14, -INF , !P5 ;  /* 0xff8000000e0e7808 */ /* 0x000fc40006800000 */
[-C--:B------:R-:W-:Y:S02]  /*44b0*/  ISETP.GE.AND P5, PT, R43, R203.reuse, PT ;  /* 0x000000cb2b00720c */ /* 0x080fe40003fa6270 */
[----:B------:R-:W-:Y:S02]  /*44c0*/  FSEL R13, R13, -INF , !P0 ;  /* 0xff8000000d0d7808 */ /* 0x000fe40004000000 */
[-C--:B------:R-:W-:Y:S02]  /*44d0*/  ISETP.GE.AND P0, PT, R23, R203.reuse, PT ;  /* 0x000000cb1700720c */ /* 0x080fe40003f06270 */
[----:B------:R-:W-:Y:S02]  /*44e0*/  FSEL R15, R15, -INF , !P3 ;  /* 0xff8000000f0f7808 */ /* 0x000fe40005800000 */
[----:B------:R-:W-:Y:S02]  /*44f0*/  FSEL R10, R10, -INF , !P5 ;  /* 0xff8000000a0a7808 */ /* 0x000fe40006800000 */
[----:B------:R-:W-:-:S02]  /*4500*/  ISETP.GE.AND P5, PT, R37, R203, PT ;  /* 0x000000cb2500720c */ /* 0x000fc40003fa6270 */
[----:B------:R-:W-:Y:S02]  /*4510*/  FSEL R174, R15, -INF , !P0 ;  /* 0xff8000000fae7808 */ /* 0x000fe40004000000 */
[C---:B------:R-:W-:Y:S02]  /*4520*/  ISETP.GT.AND P0, PT, R204.reuse, R47, PT ;  /* 0x0000002fcc00720c */ /* 0x040fe40003f04270 */
[----:B------:R-:W-:Y:S02]  /*4530*/  FSEL R192, R5, -INF , !P5 ;  /* 0xff80000005c07808 */ /* 0x000fe40006800000 */
[----:B------:R-:W-:Y:S02]  /*4540*/  ISETP.GT.AND P3, PT, R204, R3, PT ;  /* 0x00000003cc00720c */ /* 0x000fe40003f64270 */
[----:B------:R-:W-:Y:S02]  /*4550*/  ISETP.GE.AND P5, PT, R39, R203, PT ;  /* 0x000000cb2700720c */ /* 0x000fe40003fa6270 */
[----:B------:R-:W-:-:S02]  /*4560*/  FSEL R19, R19, -INF , !P0 ;  /* 0xff80000013137808 */ /* 0x000fc40004000000 */
[----:B------:R-:W-:Y:S02]  /*4570*/  ISETP.GT.AND P0, PT, R204, R53, PT ;  /* 0x00000035cc00720c */ /* 0x000fe40003f04270 */
[----:B------:R-:W-:Y:S02]  /*4580*/  FSEL R17, R17, -INF , !P3 ;  /* 0xff80000011117808 */ /* 0x000fe40005800000 */
[----:B------:R-:W-:Y:S02]  /*4590*/  ISETP.GT.AND P1, PT, R2, R57, PT ;  /* 0x000000390200720c */ /* 0x000fe40003f24270 */
[C---:B------:R-:W-:Y:S01]  /*45a0*/  ISETP.GE.AND P4, PT, R57.reuse, R202, PT ;  /* 0x000000ca3900720c */ /* 0x040fe20003f86270 */
[----:B------:R-:W-:Y:S01]  /*45b0*/  VIADD R57, R57, 0x39 ;  /* 0x0000003939397836 */ /* 0x000fe20000000000 */
[----:B------:R-:W-:Y:S02]  /*45c0*/  FSEL R184, R13, -INF , !P5 ;  /* 0xff8000000db87808 */ /* 0x000fe40006800000 */
[----:B------:R-:W-:-:S02]  /*45d0*/  ISETP.GE.AND P3, PT, R47, R203, PT ;  /* 0x000000cb2f00720c */ /* 0x000fc40003f66270 */
[----:B------:R-:W-:Y:S02]  /*45e0*/  ISETP.GE.AND P5, PT, R3, R203, PT ;  /* 0x000000cb0300720c */ /* 0x000fe40003fa6270 */
[----:B------:R-:W-:Y:S02]  /*45f0*/  FSEL R36, R36, -INF , !P0 ;  /* 0xff80000024247808 */ /* 0x000fe40004000000 */
[----:B------:R-:W-:Y:S02]  /*4600*/  ISETP.GT.AND P0, PT, R2, R61, PT ;  /* 0x0000003d0200720c */ /* 0x000fe40003f04270 */
[----:B------:R-:W-:Y:S02]  /*4610*/  FSEL R180, R19, -INF , !P3 ;  /* 0xff80000013b47808 */ /* 0x000fe40005800000 */
[----:B------:R-:W-:Y:S02]  /*4620*/  FSEL R182, R17, -INF , !P5 ;  /* 0xff80000011b67808 */ /* 0x000fe40006800000 */
[----:B------:R-:W-:-:S02]  /*4630*/  ISETP.GE.AND P3, PT, R53, R203, PT ;  /* 0x000000cb3500720c */ /* 0x000fc40003f66270 */
[----:B------:R-:W-:Y:S02]  /*4640*/  FSEL R19, R49, -INF , !P1 ;  /* 0xff80000031137808 */ /* 0x000fe40004800000 */
[----:B------:R-:W-:Y:S02]  /*4650*/  ISETP.GT.AND P5, PT, R204, R57, PT ;  /* 0x00000039cc00720c */ /* 0x000fe40003fa4270 */
[----:B------:R-:W-:Y:S02]  /*4660*/  ISETP.GT.AND P1, PT, R2, R59, PT ;  /* 0x0000003b0200720c */ /* 0x000fe40003f24270 */
[----:B------:R-:W-:Y:S02]  /*4670*/  FSEL R17, R50, -INF , !P0 ;  /* 0xff80000032117808 */ /* 0x000fe40004000000 */
[----:B------:R-:W-:Y:S02]  /*4680*/  ISETP.GT.AND P0, PT, R2, R55, PT ;  /* 0x000000370200720c */ /* 0x000fe40003f04270 */
[----:B------:R-:W-:-:S02]  /*4690*/  FSEL R178, R36, -INF , !P3 ;  /* 0xff80000024b27808 */ /* 0x000fc40005800000 */
[----:B------:R-:W-:Y:S02]  /*46a0*/  FSEL R38, R38, -INF , !P5 ;  /* 0xff80000026267808 */ /* 0x000fe40006800000 */
[----:B------:R-:W-:Y:S02]  /*46b0*/  ISETP.GE.AND P3, PT, R57, R203, PT ;  /* 0x000000cb3900720c */ /* 0x000fe40003f66270 */
[----:B------:R-:W-:Y:S02]  /*46c0*/  FSEL R5, R21, -INF , !P1 ;  /* 0xff80000015057808 */ /* 0x000fe40004800000 */
[----:B------:R-:W-:Y:S02]  /*46d0*/  ISETP.GE.AND P5, PT, R61, R202, PT ;  /* 0x000000ca3d00720c */ /* 0x000fe40003fa6270 */
[----:B------:R-:W-:Y:S02]  /*46e0*/  ISETP.GT.AND P1, PT, R2, R51, PT ;  /* 0x000000330200720c */ /* 0x000fe40003f24270 */
[----:B------:R-:W-:-:S02]  /*46f0*/  FSEL R22, R22, -INF , !P0 ;  /* 0xff80000016167808 */ /* 0x000fc40004000000 */
[----:B------:R-:W-:Y:S02]  /*4700*/  ISETP.GT.AND P0, PT, R2, R45, PT ;  /* 0x0000002d0200720c */ /* 0x000fe40003f04270 */
[----:B------:R-:W-:Y:S02]  /*4710*/  FSEL R172, R38, -INF , !P3 ;  /* 0xff80000026ac7808 */ /* 0x000fe40005800000 */
[-C--:B------:R-:W-:Y:S02]  /*4720*/  ISETP.GE.AND P3, PT, R55, R202.reuse, PT ;  /* 0x000000ca3700720c */ /* 0x080fe40003f66270 */
[----:B------:R-:W-:Y:S02]  /*4730*/  FSEL R17, R17, -INF , !P5 ;  /* 0xff80000011117808 */ /* 0x000fe40006800000 */
[----:B------:R-:W-:Y:S02]  /*4740*/  FSEL R15, R25, -INF , !P1 ;  /* 0xff800000190f7808 */ /* 0x000fe40004800000 */
[----:B------:R-:W-:-:S02]  /*4750*/  ISETP.GE.AND P5, PT, R51, R202, PT ;  /* 0x000000ca3300720c */ /* 0x000fc40003fa6270 */
[C---:B------:R-:W-:Y:S01]  /*4760*/  ISETP.GT.AND P1, PT, R2.reuse, R43, PT ;  /* 0x0000002b0200720c */ /* 0x040fe20003f24270 */
[----:B------:R-:W-:Y:S01]  /*4770*/  LDSM.16.MT88.4 R48, [R168+0x14000] ;  /* 0x01400000a830783b */ /* 0x000fe20000004200 */
[----:B------:R-:W-:Y:S02]  /*4780*/  FSEL R13, R29, -INF , !P0 ;  /* 0xff8000001d0d7808 */ /* 0x000fe40004000000 */
[----:B------:R-:W-:Y:S02]  /*4790*/  FSEL R19, R19, -INF , !P4 ;  /* 0xff80000013137808 */ /* 0x000fe40006000000 */
[----:B------:R-:W-:Y:S02]  /*47a0*/  ISETP.GT.AND P0, PT, R2, R41, PT ;  /* 0x000000290200720c */ /* 0x000fe40003f04270 */
[----:B------:R-:W-:Y:S02]  /*47b0*/  ISETP.GE.AND P4, PT, R59, R202, PT ;  /* 0x000000ca3b00720c */ /* 0x000fe40003f86270 */
[----:B------:R-:W-:-:S02]  /*47c0*/  FSEL R155, R22, -INF , !P3 ;  /* 0xff800000169b7808 */ /* 0x000fc40005800000 */
[-C--:B------:R-:W-:Y:S02]  /*47d0*/  ISETP.GE.AND P3, PT, R43, R202.reuse, PT ;  /* 0x000000ca2b00720c */ /* 0x080fe40003f66270 */
[----:B------:R-:W-:Y:S02]  /*47e0*/  FSEL R15, R15, -INF , !P5 ;  /* 0xff8000000f0f7808 */ /* 0x000fe40006800000 */
[----:B------:R-:W-:Y:S02]  /*47f0*/  FSEL R9, R9, -INF , !P1 ;  /* 0xff80000009097808 */ /* 0x000fe40004800000 */
[----:B------:R-:W-:Y:S02]  /*4800*/  ISETP.GE.AND P5, PT, R41, R202, PT ;  /* 0x000000ca2900720c */ /* 0x000fe40003fa6270 */
[----:B------:R-:W-:Y:S01]  /*4810*/  FSEL R4, R4, -INF , !P0 ;  /* 0xff80000004047808 */ /* 0x000fe20004000000 */
[----:B------:R-:W-:Y:S01]  /*4820*/  LDSM.16.MT88.4 R40, [R165+0x14000] ;  /* 0x01400000a528783b */ /* 0x000fe20000004200 */
[----:B------:R-:W-:-:S02]  /*4830*/  FMNMX3.FTZ R21, R30, R18, R20, !PT ;  /* 0x000000121e157276 */ /* 0x000fc40007810014 */
[----:B------:R-:W-:Y:S02]  /*4840*/  FSEL R5, R5, -INF , !P4 ;  /* 0xff80000005057808 */ /* 0x000fe40006000000 */
[----:B------:R-:W-:Y:S02]  /*4850*/  ISETP.GE.AND P4, PT, R45, R202, PT ;  /* 0x000000ca2d00720c */ /* 0x000fe40003f86270 */
[C---:B------:R-:W-:Y:S02]  /*4860*/  ISETP.GT.AND P1, PT, R2.reuse, R37, PT ;  /* 0x000000250200720c */ /* 0x040fe40003f24270 */
[----:B------:R-:W-:Y:S02]  /*4870*/  FSEL R11, R9, -INF , !P3 ;  /* 0xff800000090b7808 */ /* 0x000fe40005800000 */
[----:B------:R-:W-:Y:S02]  /*4880*/  ISETP.GT.AND P0, PT, R2, R35, PT ;  /* 0x000000230200720c */ /* 0x000fe40003f04270 */
[----:B------:R-:W-:-:S02]  /*4890*/  FSEL R9, R4, -INF , !P5 ;  /* 0xff80000004097808 */ /* 0x000fc40006800000 */
[----:B------:R-:W-:Y:S02]  /*48a0*/  FMNMX3.FTZ R21, R21, R16, R14, !PT ;  /* 0x0000001015157276 */ /* 0x000fe4000781000e */
[----:B------:R-:W-:Y:S02]  /*48b0*/  FMNMX3.FTZ R4, R19, R17, R5, !PT ;  /* 0x0000001113047276 */ /* 0x000fe40007810005 */
[----:B------:R-:W-:Y:S02]  /*48c0*/  FSEL R13, R13, -INF , !P4 ;  /* 0xff8000000d0d7808 */ /* 0x000fe40006000000 */
[-C--:B------:R-:W-:Y:S02]  /*48d0*/  ISETP.GE.AND P4, PT, R37, R202.reuse, PT ;  /* 0x000000ca2500720c */ /* 0x080fe40003f86270 */
[----:B------:R-:W-:Y:S02]  /*48e0*/  ISETP.GE.AND P3, PT, R35, R202, PT ;  /* 0x000000ca2300720c */ /* 0x000fe40003f66270 */
[----:B------:R-:W-:-:S02]  /*48f0*/  FSEL R27, R27, -INF , !P1 ;  /* 0xff8000001b1b7808 */ /* 0x000fc40004800000 */
[----:B------:R-:W-:Y:S02]  /*4900*/  FSEL R26, R26, -INF , !P0 ;  /* 0xff8000001a1a7808 */ /* 0x000fe40004000000 */
[C---:B------:R-:W-:Y:S02]  /*4910*/  ISETP.GT.AND P0, PT, R2.reuse, R23, PT ;  /* 0x000000170200720c */ /* 0x040fe40003f04270 */
[----:B------:R-:W-:Y:S02]  /*4920*/  FMNMX3.FTZ R21, R21, R12, R10, !PT ;  /* 0x0000000c15157276 */ /* 0x000fe4000781000a */
[----:B------:R-:W-:Y:S02]  /*4930*/  ISETP.GT.AND P1, PT, R2, R39, PT ;  /* 0x000000270200720c */ /* 0x000fe40003f24270 */
[----:B------:R-:W-:Y:S02]  /*4940*/  FMNMX3.FTZ R4, R4, R155, R15, !PT ;  /* 0x0000009b04047276 */ /* 0x000fe4000781000f */
[----:B------:R-:W-:-:S02]  /*4950*/  FSEL R195, R27, -INF , !P4 ;  /* 0xff8000001bc37808 */ /* 0x000fc40006000000 */
[----:B------:R-:W-:Y:S02]  /*4960*/  FSEL R193, R26, -INF , !P3 ;  /* 0xff8000001ac17808 */ /* 0x000fe40005800000 */
[----:B------:R-:W-:Y:S01]  /*4970*/  ISETP.GE.AND P4, PT, R23, R202, PT ;  /* 0x000000ca1700720c */ /* 0x000fe20003f86270 */
[----:B------:R-:W-:Y:S01]  /*4980*/  LDSM.16.MT88.4 R24, [R164+0x14800] ;  /* 0x01480000a418783b */ /* 0x000fe20000004200 */
[----:B------:R-:W-:Y:S02]  /*4990*/  ISETP.GT.AND P3, PT, R2, R3, PT ;  /* 0x000000030200720c */ /* 0x000fe40003f64270 */
        /* <DEDUP_REMOVED lines=17> */
[----:B------:R-:W-:Y:S02]  /*4ab0*/  ISETP.GT.AND P1, PT, R2, R57, PT ;  /* 0x000000390200720c */ /* 0x000fe40003f24270 */
[----:B------:R-:W-:Y:S02]  /*4ac0*/  FSEL R31, R31, -INF , !P0 ;  /* 0xff8000001f1f7808 */ /* 0x000fe40004000000 */
[----:B------:R-:W-:Y:S02]  /*4ad0*/  FSEL R33, R33, -INF , !P4 ;  /* 0xff80000021217808 */ /* 0x000fe40006000000 */
[----:B------:R-:W-:-:S02]  /*4ae0*/  FMNMX3.FTZ R4, R4, R193, R183, !PT ;  /* 0x000000c104047276 */ /* 0x000fc400078100b7 */
[----:B------:R-:W-:Y:S02]  /*4af0*/  FMNMX3.FTZ R21, R21, R180, R178, !PT ;  /* 0x000000b415157276 */ /* 0x000fe400078100b2 */
[----:B------:R-:W-:Y:S02]  /*4b00*/  ISETP.GE.AND P0, PT, R57, R202, PT ;  /* 0x000000ca3900720c */ /* 0x000fe40003f06270 */
[----:B------:R-:W-:Y:S01]  /*4b10*/  FSEL R34, R34, -INF , !P1 ;  /* 0xff80000022227808 */ /* 0x000fe20004800000 */
[----:B------:R-:W-:Y:S01]  /*4b20*/  LDSM.16.MT88.4 R56, [R164+0x14000] ;  /* 0x01400000a438783b */ /* 0x000fe20000004200 */
[----:B------:R-:W-:Y:S02]  /*4b30*/  FSEL R173, R31, -INF , !P5 ;  /* 0xff8000001fad7808 */ /* 0x000fe40006800000 */
[----:B------:R-:W-:Y:S02]  /*4b40*/  FSEL R169, R33, -INF , !P3 ;  /* 0xff80000021a97808 */ /* 0x000fe40005800000 */
[----:B------:R-:W-:-:S02]  /*4b50*/  FMNMX3.FTZ R4, R4, R181, R175, !PT ;  /* 0x000000b504047276 */ /* 0x000fc400078100af */
[----:B------:R-:W-:Y:S02]  /*4b60*/  FMNMX.FTZ R6, R172, R21, !PT ;  /* 0x00000015ac067209 */ /* 0x000fe40007810000 */
        /* <DEDUP_REMOVED lines=12> */
[----:B-----5:R-:W-:Y:S01]  /*4c30*/  FMUL.FTZ R171, R132, UR4 ;  /* 0x0000000484ab7c20 */ /* 0x020fe20008410000 */
[----:B--2---:R-:W-:-:S04]  /*4c40*/  FMNMX.FTZ R3, R4, R3, !PT ;  /* 0x0000000304037209 */ /* 0x004fc80007810000 */
[----:B------:R-:W-:Y:S02]  /*4c50*/  FSEL R171, R171, RZ, P0 ;  /* 0x000000ffabab7208 */ /* 0x000fe40000000000 */
[C---:B------:R-:W-:Y:S01]  /*4c60*/  FSETP.NEU.FTZ.AND P0, PT, R3.reuse, -INF , PT ;  /* 0xff8000000300780b */ /* 0x040fe20003f1d000 */
[----:B------:R-:W-:Y:S02]  /*4c70*/  FMUL.FTZ R166, R3, UR4 ;  /* 0x0000000403a67c20 */ /* 0x000fe40008410000 */
[--C-:B------:R-:W-:Y:S01]  /*4c80*/  FFMA.FTZ R162, R30, UR4, -R171.reuse ;  /* 0x000000041ea27c23 */ /* 0x100fe200080108ab */
[--C-:B------:R-:W-:Y:S01]  /*4c90*/  FFMA.FTZ R161, R18, UR4, -R171.reuse ;  /* 0x0000000412a17c23 */ /* 0x100fe200080108ab */
[--C-:B------:R-:W-:Y:S01]  /*4ca0*/  FFMA.FTZ R158, R20, UR4, -R171.reuse ;  /* 0x00000004149e7c23 */ /* 0x100fe200080108ab */
[----:B------:R-:W-:Y:S01]  /*4cb0*/  FSEL R166, R166, RZ, P0 ;  /* 0x000000ffa6a67208 */ /* 0x000fe20000000000 */
[--C-:B------:R-:W-:Y:S01]  /*4cc0*/  FFMA.FTZ R157, R16, UR4, -R171.reuse ;  /* 0x00000004109d7c23 */ /* 0x100fe200080108ab */
[--C-:B------:R-:W-:Y:S01]  /*4cd0*/  FFMA.FTZ R154, R14, UR4, -R171.reuse ;  /* 0x000000040e9a7c23 */ /* 0x100fe200080108ab */
[----:B------:R-:W-:Y:S01]  /*4ce0*/  MUFU.EX2 R162, R162 ;  /* 0x000000a200a27308 */ /* 0x000fe20000000800 */
[--C-:B------:R-:W-:Y:S01]  /*4cf0*/  FFMA.FTZ R153, R12, UR4, -R171.reuse ;  /* 0x000000040c997c23 */ /* 0x100fe200080108ab */
[--C-:B------:R-:W-:Y:S01]  /*4d00*/  FFMA.FTZ R156, R5, UR4, -R166.reuse ;  /* 0x00000004059c7c23 */ /* 0x100fe200080108a6 */
[--C-:B------:R-:W-:Y:S01]  /*4d10*/  FFMA.FTZ R160, R19, UR4, -R166.reuse ;  /* 0x0000000413a07c23 */ /* 0x100fe200080108a6 */
[----:B------:R-:W1:Y:S01]  /*4d20*/  LDSM.16.MT88.4 R4, [R163+0x16000] ;  /* 0x01600000a304783b */ /* 0x000e620000004200 */
[--C-:B------:R-:W-:Y:S01]  /*4d30*/  FFMA.FTZ R159, R17, UR4, -R166.reuse ;  /* 0x00000004119f7c23 */ /* 0x100fe200080108a6 */
[--C-:B------:R-:W-:Y:S01]  /*4d40*/  FFMA.FTZ R155, R155, UR4, -R166.reuse ;  /* 0x000000049b9b7c23 */ /* 0x100fe200080108a6 */
[----:B------:R-:W2:Y:S01]  /*4d50*/  MUFU.EX2 R161, R161 ;  /* 0x000000a100a17308 */ /* 0x000ea20000000800 */
[----:B------:R-:W3:Y:S01]  /*4d60*/  LDSM.16.MT88.4 R16, [R168+0x12800] ;  /* 0x01280000a810783b */ /* 0x000ee20000004200 */
[--C-:B------:R-:W-:Y:S01]  /*4d70*/  FFMA.FTZ R150, R10, UR4, -R171.reuse ;  /* 0x000000040a967c23 */ /* 0x100fe200080108ab */
[--C-:B------:R-:W-:Y:S01]  /*4d80*/  FFMA.FTZ R149, R8, UR4, -R171.reuse ;  /* 0x0000000408957c23 */ /* 0x100fe200080108ab */
[----:B------:R-:W-:Y:S01]  /*4d90*/  MUFU.EX2 R158, R158 ;  /* 0x0000009e009e7308 */ /* 0x000fe20000000800 */
[--C-:B------:R-:W-:Y:S01]  /*4da0*/  FFMA.FTZ R152, R15, UR4, -R166.reuse ;  /* 0x000000040f987c23 */ /* 0x100fe200080108a6 */
[--C-:B------:R-:W-:Y:S01]  /*4db0*/  FFMA.FTZ R151, R13, UR4, -R166.reuse ;  /* 0x000000040d977c23 */ /* 0x100fe200080108a6 */
[--C-:B------:R-:W-:Y:S01]  /*4dc0*/  FFMA.FTZ R148, R11, UR4, -R166.reuse ;  /* 0x000000040b947c23 */ /* 0x100fe200080108a6 */
[----:B------:R-:W5:Y:S01]  /*4dd0*/  MUFU.EX2 R157, R157 ;  /* 0x0000009d009d7308 */ /* 0x000f620000000800 */
[--C-:B------:R-:W-:Y:S01]  /*4de0*/  FFMA.FTZ R135, R9, UR4, -R166.reuse ;  /* 0x0000000409877c23 */ /* 0x100fe200080108a6 */
[----:B------:R-:W4:Y:S01]  /*4df0*/  LDSM.16.MT88.4 R12, [R164+0x12800] ;  /* 0x01280000a40c783b */ /* 0x000f220000004200 */
[--C-:B------:R-:W-:Y:S01]  /*4e00*/  FFMA.FTZ R192, R192, UR4, -R171.reuse ;  /* 0x00000004c0c07c23 */ /* 0x100fe200080108ab */
[----:B------:R-:W-:Y:S01]  /*4e10*/  MUFU.EX2 R160, R160 ;  /* 0x000000a000a07308 */ /* 0x000fe20000000800 */
[--C-:B------:R-:W-:Y:S01]  /*4e20*/  FFMA.FTZ R179, R170, UR4, -R171.reuse ;  /* 0x00000004aab37c23 */ /* 0x100fe200080108ab */
[----:B--2---:R-:W-:Y:S01]  /*4e30*/  F2FP.BF16.F32.PACK_AB R96, R161, R162 ;  /* 0x000000a2a160723e */ /* 0x004fe200000010ff */
[----:B------:R-:W2:Y:S01]  /*4e40*/  LDSM.16.MT88.4 R8, [R165+0x16800] ;  /* 0x01680000a508783b */ /* 0x000ea20000004200 */
[----:B------:R-:W1:Y:S01]  /*4e50*/  MUFU.EX2 R159, R159 ;  /* 0x0000009f009f7308 */ /* 0x000e620000000800 */
[--C-:B------:R-:W-:Y:S01]  /*4e60*/  FFMA.FTZ R177, R184, UR4, -R171.reuse ;  /* 0x00000004b8b17c23 */ /* 0x100fe200080108ab */
[--C-:B------:R-:W-:Y:S01]  /*4e70*/  FFMA.FTZ R174, R174, UR4, -R171.reuse ;  /* 0x00000004aeae7c23 */ /* 0x100fe200080108ab */
[----:B------:R-:W2:Y:S01]  /*4e80*/  LDSM.16.MT88.4 R20, [R163+0x14800] ;  /* 0x01480000a314783b */ /* 0x000ea20000004200 */
[----:B------:R-:W-:Y:S01]  /*4e90*/  MUFU.EX2 R156, R156 ;  /* 0x0000009c009c7308 */ /* 0x000fe20000000800 */
[--C-:B------:R-:W-:Y:S01]  /*4ea0*/  FFMA.FTZ R184, R195, UR4, -R166.reuse ;  /* 0x00000004c3b87c23 */ /* 0x100fe200080108a6 */
[----:B-----5:R-:W-:Y:S01]  /*4eb0*/  F2FP.BF16.F32.PACK_AB R98, R157, R158 ;  /* 0x0000009e9d62723e */ /* 0x020fe200000010ff */
[----:B------:R-:W-:Y:S01]  /*4ec0*/  LDSM.16.MT88.4 R28, [R165+0x14800] ;  /* 0x01480000a51c783b */ /* 0x000fe20000004200 */
[----:B------:R-:W5:Y:S01]  /*4ed0*/  MUFU.EX2 R155, R155 ;  /* 0x0000009b009b7308 */ /* 0x000f620000000800 */
[--C-:B------:R-:W-:Y:S01]  /*4ee0*/  FFMA.FTZ R193, R193, UR4, -R166.reuse ;  /* 0x00000004c1c17c23 */ /* 0x100fe200080108a6 */
[----:B------:R-:W-:Y:S01]  /*4ef0*/  FFMA.FTZ R219, R172, UR4, -R171 ;  /* 0x00000004acdb7c23 */ /* 0x000fe200080108ab */
[--C-:B------:R-:W-:Y:S01]  /*4f00*/  FFMA.FTZ R172, R173, UR4, -R166.reuse ;  /* 0x00000004adac7c23 */ /* 0x100fe200080108a6 */
[----:B------:R-:W-:Y:S01]  /*4f10*/  MUFU.EX2 R154, R154 ;  /* 0x0000009a009a7308 */ /* 0x000fe20000000800 */
[--C-:B------:R-:W-:Y:S01]  /*4f20*/  FFMA.FTZ R217, R167, UR4, -R166.reuse ;  /* 0x00000004a7d97c23 */ /* 0x100fe200080108a6 */
[----:B-1----:R-:W-:Y:S01]  /*4f30*/  F2FP.BF16.F32.PACK_AB R97, R159, R160 ;  /* 0x000000a09f61723e */ /* 0x002fe200000010ff */
[----:B------:R-:W-:Y:S01]  /*4f40*/  FFMA.FTZ R169, R169, UR4, -R166 ;  /* 0x00000004a9a97c23 */ /* 0x000fe200080108a6 */
[----:B------:R-:W1:Y:S01]  /*4f50*/  MUFU.EX2 R153, R153 ;  /* 0x0000009900997308 */ /* 0x000e620000000800 */
[----:B------:R-:W-:Y:S01]  /*4f60*/  FADD.FTZ R161, R162, R161 ;  /* 0x000000a1a2a17221 */ /* 0x000fe20000010000 */
[----:B------:R-:W-:-:S02]  /*4f70*/  FADD.FTZ R159, R160, R159 ;  /* 0x0000009fa09f7221 */ /* 0x000fc40000010000 */
[----:B------:R-:W-:Y:S01]  /*4f80*/  MUFU.EX2 R150, R150 ;  /* 0x0000009600967308 */ /* 0x000fe20000000800 */
[----:B------:R-:W-:Y:S01]  /*4f90*/  FADD.FTZ R158, R158, R161 ;  /* 0x000000a19e9e7221 */ /* 0x000fe20000010000 */
[----:B-----5:R-:W-:Y:S01]  /*4fa0*/  F2FP.BF16.F32.PACK_AB R99, R155, R156 ;  /* 0x0000009c9b63723e */ /* 0x020fe200000010ff */
[----:B------:R-:W-:Y:S01]  /*4fb0*/  FADD.FTZ R156, R156, R159 ;  /* 0x0000009f9c9c7221 */ /* 0x000fe20000010000 */
[----:B------:R-:W-:Y:S01]  /*4fc0*/  MUFU.EX2 R149, R149 ;  /* 0x0000009500957308 */ /* 0x000fe20000000800 */
[----:B------:R-:W-:Y:S02]  /*4fd0*/  FADD.FTZ R157, R157, R158 ;  /* 0x0000009e9d9d7221 */ /* 0x000fe40000010000 */
[----:B------:R-:W-:Y:S01]  /*4fe0*/  FADD.FTZ R155, R155, R156 ;  /* 0x0000009c9b9b7221 */ /* 0x000fe20000010000 */
[----:B------:R-:W-:Y:S01]  /*4ff0*/  MUFU.EX2 R152, R152 ;  /* 0x0000009800987308 */ /* 0x000fe20000000800 */
[C---:B------:R-:W-:Y:S03]  /*5000*/  HMMA.16816.F32.BF16 R120, R96.reuse, R116, RZ ;  /* 0x000000746078723c */ /* 0x040fe600000418ff */
[----:B------:R-:W5:Y:S04]  /*5010*/  MUFU.EX2 R151, R151 ;  /* 0x0000009700977308 */ /* 0x000f680000000800 */
[----:B------:R-:W-:Y:S01]  /*5020*/  MUFU.EX2 R148, R148 ;  /* 0x0000009400947308 */ /* 0x000fe20000000800 */
[C---:B------:R-:W-:Y:S03]  /*5030*/  HMMA.16816.F32.BF16 R116, R96.reuse, R118, RZ ;  /* 0x000000766074723c */ /* 0x040fe600000418ff */
[----:B------:R-:W3:Y:S04]  /*5040*/  MUFU.EX2 R135, R135 ;  /* 0x0000008700877308 */ /* 0x000ee80000000800 */
[----:B------:R1:W-:Y:S01]  /*5050*/  MUFU.EX2 R170, R192 ;  /* 0x000000c000aa7308 */ /* 0x0003e20000000800 */
[C---:B------:R-:W-:Y:S03]  /*5060*/  HMMA.16816.F32.BF16 R44, R96.reuse, R48, RZ ;  /* 0x00000030602c723c */ /* 0x040fe600000418ff */
[----:B------:R-:W2:Y:S04]  /*5070*/  MUFU.EX2 R179, R179 ;  /* 0x000000b300b37308 */ /* 0x000ea80000000800 */
[----:B------:R-:W-:Y:S01]  /*5080*/  MUFU.EX2 R177, R177 ;  /* 0x000000b100b17308 */ /* 0x000fe20000000800 */
[----:B------:R-:W-:Y:S03]  /*5090*/  HMMA.16816.F32.BF16 R76, R96, R80, RZ ;  /* 0x00000050604c723c */ /* 0x000fe600000418ff */
[----:B------:R-:W-:Y:S01]  /*50a0*/  MUFU.EX2 R174, R174 ;  /* 0x000000ae00ae7308 */ /* 0x000fe20000000800 */
[----:B-1----:R-:W-:-:S03]  /*50b0*/  FFMA.FTZ R192, R181, UR4, -R166 ;  /* 0x00000004b5c07c23 */ /* 0x002fc600080108a6 */
        /* <DEDUP_REMOVED lines=26> */
[----:B-----5:R-:W-:Y:S01]  /*5260*/  F2FP.BF16.F32.PACK_AB R5, R151, R152 ;  /* 0x000000989705723e */ /* 0x020fe200000010ff */
[----:B------:R-:W-:-:S02]  /*5270*/  FADD.FTZ R152, R152, R155 ;  /* 0x0000009b98987221 */ /* 0x000fc40000010000 */
[----:B------:R-:W-:Y:S02]  /*5280*/  FADD.FTZ R153, R153, R154 ;  /* 0x0000009a99997221 */ /* 0x000fe40000010000 */
[----:B------:R-:W-:Y:S01]  /*5290*/  HMMA.16816.F32.BF16 R96, R96, R6, RZ ;  /* 0x000000066060723c */ /* 0x000fe200000418ff */
[----:B------:R-:W-:Y:S01]  /*52a0*/  F2FP.BF16.F32.PACK_AB R6, R149, R150 ;  /* 0x000000969506723e */ /* 0x000fe200000010ff */
[----:B------:R-:W-:Y:S01]  /*52b0*/  FADD.FTZ R151, R151, R152 ;  /* 0x0000009897977221 */ /* 0x000fe20000010000 */
[----:B---3--:R-:W-:Y:S01]  /*52c0*/  F2FP.BF16.F32.PACK_AB R7, R135, R148 ;  /* 0x000000948707723e */ /* 0x008fe200000010ff */
[----:B------:R-:W-:Y:S02]  /*52d0*/  FADD.FTZ R150, R150, R153 ;  /* 0x0000009996967221 */ /* 0x000fe40000010000 */
[----:B------:R-:W-:Y:S02]  /*52e0*/  FADD.FTZ R148, R148, R151 ;  /* 0x0000009794947221 */ /* 0x000fe40000010000 */
[----:B------:R-:W-:-:S02]  /*52f0*/  FADD.FTZ R149, R149, R150 ;  /* 0x0000009695957221 */ /* 0x000fc40000010000 */
[----:B------:R-:W-:Y:S01]  /*5300*/  HMMA.16816.F32.BF16 R120, R4, R16, R120 ;  /* 0x000000100478723c */ /* 0x000fe20000041878 */
[----:B------:R-:W-:-:S07]  /*5310*/  FADD.FTZ R135, R135, R148 ;  /* 0x0000009487877221 */ /* 0x000fce0000010000 */
[C---:B------:R-:W-:Y:S01]  /*5320*/  HMMA.16816.F32.BF16 R116, R4.reuse, R18, R116 ;  /* 0x000000120474723c */ /* 0x040fe20000041874 */
[----:B------:R-:W1:Y:S07]  /*5330*/  LDSM.16.MT88.4 R16, [R164+0x16800] ;  /* 0x01680000a410783b */ /* 0x000e6e0000004200 */
[C---:B----4-:R-:W-:Y:S08]  /*5340*/  HMMA.16816.F32.BF16 R112, R4.reuse, R12, R112 ;  /* 0x0000000c0470723c */ /* 0x050ff00000041870 */
[C---:B------:R-:W-:Y:S01]  /*5350*/  HMMA.16816.F32.BF16 R108, R4.reuse, R14, R108 ;  /* 0x0000000e046c723c */ /* 0x040fe2000004186c */
[----:B------:R-:W3:Y:S07]  /*5360*/  LDSM.16.MT88.4 R12, [R163+0x16800] ;  /* 0x01680000a30c783b */ /* 0x000eee0000004200 */
[C---:B--2---:R-:W-:Y:S08]  /*5370*/  HMMA.16816.F32.BF16 R68, R4.reuse, R8, R68 ;  /* 0x000000080444723c */ /* 0x044ff00000041844 */
[C---:B------:R-:W-:Y:S01]  /*5380*/  HMMA.16816.F32.BF16 R72, R4.reuse, R10, R72 ;  /* 0x0000000a0448723c */ /* 0x040fe20000041848 */
[----:B------:R-:W2:Y:S07]  /*5390*/  LDSM.16.MT88.4 R8, [R168+0x13000] ;  /* 0x01300000a808783b */ /* 0x000eae0000004200 */
        /* <DEDUP_REMOVED lines=27> */
[C---:B---3--:R-:W-:Y:S08]  /*5550*/  HMMA.16816.F32.BF16 R92, R4.reuse, R12, R92 ;  /* 0x0000000c045c723c */ /* 0x048ff0000004185c */
[----:B------:R-:W-:Y:S01]  /*5560*/  HMMA.16816.F32.BF16 R96, R4, R14, R96 ;  /* 0x0000000e0460723c */ /* 0x000fe20000041860 */
[----:B------:R-:W-:Y:S01]  /*5570*/  F2FP.BF16.F32.PACK_AB R4, R179, R170 ;  /* 0x000000aab304723e */ /* 0x000fe200000010ff */
[----:B------:R-:W3:Y:S01]  /*5580*/  LDSM.16.MT88.4 R12, [R165+0x17000] ;  /* 0x01700000a50c783b */ /* 0x000ee20000004200 */
[----:B----4-:R-:W-:-:S02]  /*5590*/  F2FP.BF16.F32.PACK_AB R5, R183, R184 ;  /* 0x000000b8b705723e */ /* 0x010fc400000010ff */
[----:B------:R-:W-:Y:S02]  /*55a0*/  F2FP.BF16.F32.PACK_AB R6, R174, R177 ;  /* 0x000000b1ae06723e */ /* 0x000fe400000010ff */
[----:B------:R-:W-:-:S07]  /*55b0*/  F2FP.BF16.F32.PACK_AB R7, R192, R181 ;  /* 0x000000b5c007723e */ /* 0x000fce00000010ff */
        /* <DEDUP_REMOVED lines=8> */
[----:B------:R-:W-:Y:S07]  /*5640*/  LDSM.16.MT88.4 R12, [R168+0x13800] ;  /* 0x01380000a80c783b */ /* 0x000fee0000004200 */
[----:B------:R-:W-:Y:S01]  /*5650*/  HMMA.16816.F32.BF16 R44, R4, R144, R44 ;  /* 0x00000090042c723c */ /* 0x000fe2000004182c */
[--C-:B------:R-:W-:Y:S01]  /*5660*/  FFMA.FTZ R144, R182, UR4, -R171.reuse ;  /* 0x00000004b6907c23 */ /* 0x100fe200080108ab */
[----:B------:R-:W-:-:S05]  /*5670*/  FFMA.FTZ R145, R180, UR4, -R171 ;  /* 0x00000004b4917c23 */ /* 0x000fca00080108ab */
[----:B------:R-:W-:Y:S01]  /*5680*/  MUFU.EX2 R144, R144 ;  /* 0x0000009000907308 */ /* 0x000fe20000000800 */
[C---:B--2---:R-:W-:Y:S03]  /*5690*/  HMMA.16816.F32.BF16 R84, R4.reuse, R8, R84 ;  /* 0x000000080454723c */ /* 0x044fe60000041854 */
[----:B------:R-:W2:Y:S05]  /*56a0*/  MUFU.EX2 R145, R145 ;  /* 0x0000009100917308 */ /* 0x000eaa0000000800 */
[C---:B------:R-:W-:Y:S01]  /*56b0*/  HMMA.16816.F32.BF16 R88, R4.reuse, R10, R88 ;  /* 0x0000000a0458723c */ /* 0x040fe20000041858 */
[----:B------:R-:W3:Y:S07]  /*56c0*/  LDSM.16.MT88.4 R8, [R165+0x15800] ;  /* 0x01580000a508783b */ /* 0x000eee0000004200 */
[C---:B-1----:R-:W-:Y:S08]  /*56d0*/  HMMA.16816.F32.BF16 R92, R4.reuse, R16, R92 ;  /* 0x00000010045c723c */ /* 0x042ff0000004185c */
[C---:B------:R-:W-:Y:S01]  /*56e0*/  HMMA.16816.F32.BF16 R96, R4.reuse, R18, R96 ;  /* 0x000000120460723c */ /* 0x040fe20000041860 */
[----:B------:R-:W1:Y:S07]  /*56f0*/  LDSM.16.MT88.4 R16, [R164+0x17800] ;  /* 0x01780000a410783b */ /* 0x000e6e0000004200 */
[----:B------:R-:W-:Y:S01]  /*5700*/  HMMA.16816.F32.BF16 R48, R4, R146, R48 ;  /* 0x000000920430723c */ /* 0x000fe20000041830 */
[----:B------:R-:W-:Y:S01]  /*5710*/  FFMA.FTZ R146, R178, UR4, -R171 ;  /* 0x00000004b2927c23 */ /* 0x000fe200080108ab */
[----:B------:R-:W-:-:S02]  /*5720*/  FFMA.FTZ R147, R175, UR4, -R166 ;  /* 0x00000004af937c23 */ /* 0x000fc400080108a6 */
[----:B------:R-:W-:Y:S04]  /*5730*/  MUFU.EX2 R166, R169 ;  /* 0x000000a900a67308 */ /* 0x000fe80000000800 */
[----:B------:R-:W-:Y:S01]  /*5740*/  MUFU.EX2 R146, R146 ;  /* 0x0000009200927308 */ /* 0x000fe20000000800 */
[C---:B------:R-:W-:Y:S03]  /*5750*/  HMMA.16816.F32.BF16 R76, R4.reuse, R140, R76 ;  /* 0x0000008c044c723c */ /* 0x040fe6000004184c */
[----:B------:R-:W4:Y:S05]  /*5760*/  MUFU.EX2 R147, R147 ;  /* 0x0000009300937308 */ /* 0x000f2a0000000800 */
        /* <DEDUP_REMOVED lines=18> */
[----:B----4-:R-:W-:-:S02]  /*5890*/  F2FP.BF16.F32.PACK_AB R5, R172, R147 ;  /* 0x00000093ac05723e */ /* 0x010fc400000010ff */
[----:B------:R-:W-:Y:S02]  /*58a0*/  F2FP.BF16.F32.PACK_AB R6, R219, R146 ;  /* 0x00000092db06723e */ /* 0x000fe400000010ff */
[----:B------:R-:W-:-:S07]  /*58b0*/  F2FP.BF16.F32.PACK_AB R7, R217, R166 ;  /* 0x000000a6d907723e */ /* 0x000fce00000010ff */
[C---:B---3--:R-:W-:Y:S08]  /*58c0*/  HMMA.16816.F32.BF16 R36, R4.reuse, R8, R36 ;  /* 0x000000080424723c */ /* 0x048ff00000041824 */
        /* <DEDUP_REMOVED lines=8> */
[C---:B-----5:R-:W-:Y:S08]  /*5950*/  HMMA.16816.F32.BF16 R44, R4.reuse, R140, R44 ;  /* 0x0000008c042c723c */ /* 0x060ff0000004182c */
        /* <DEDUP_REMOVED lines=34> */
[----:B------:R-:W-:-:S15]  /*5b80*/  BRA.U !UP0, `(.L_x_532) ;  /* 0x0000007108047547 */ /* 0x000fde000b800000 */
[----:B------:R-:W-:Y:S01]  /*5b90*/  UIADD3 UR7, UPT, UPT, UR20, -0x2, URZ ;  /* 0xfffffffe14077890 */ /* 0x000fe2000fffe0ff */
[----:B------:R-:W-:-:S04]  /*5ba0*/  DEPBAR.LE SB0, 0x0 ;  /* 0x000080000000791a */ /* 0x000fc80000000000 */
[----:B------:R-:W-:Y:S01]  /*5bb0*/  UIMAD.WIDE.U32 UR16, UR7, UR8, URZ ;  /* 0x00000008071072a5 */ /* 0x000fe2000f8e00ff */
[----:B------:R-:W-:Y:S01]  /*5bc0*/  SHF.L.U32 R190, R187, 0x5, RZ ;  /* 0x00000005bbbe7819 */ /* 0x000fe200000006ff */
[----:B------:R-:W1:Y:S01]  /*5bd0*/  LDCU UR4, c[0x0][0x440] ;  /* 0x00008800ff0477ac */ /* 0x000e620008000800 */
[----:B------:R-:W-:Y:S02]  /*5be0*/  SHF.R.U32.HI R189, RZ, 0x1, R187 ;  /* 0x00000001ffbd7819 */ /* 0x000fe400000116bb */
[----:B------:R-:W-:Y:S01]  /*5bf0*/  LOP3.LUT R190, R190, 0x7c00, RZ, 0xc0, !PT ;  /* 0x00007c00bebe7812 */ /* 0x000fe200078ec0ff */
[----:B------:R-:W-:Y:S01]  /*5c00*/  USHF.L.U32 UR12, UR16, 0x6, URZ ;  /* 0x00000006100c7899 */ /* 0x000fe200080006ff */
[----:B------:R-:W-:Y:S01]  /*5c10*/  MOV R12, UR16 ;  /* 0x00000010000c7c02 */ /* 0x000fe20008000f00 */
[----:B------:R-:W-:Y:S01]  /*5c20*/  UIMAD UR7, UR7, UR9, UR17 ;  /* 0x00000009070772a4 */ /* 0x000fe2000f8e0211 */
[----:B------:R-:W-:Y:S01]  /*5c30*/  LOP3.LUT R7, R189, 0x8, RZ, 0xc0, !PT ;  /* 0x00000008bd077812 */ /* 0x000fe200078ec0ff */
[----:B------:R-:W-:Y:S01]  /*5c40*/  ULEA UR12, UP0, UR8, UR12, 0x5 ;  /* 0x0000000c080c7291 */ /* 0x000fe2000f8028ff */
[----:B------:R-:W-:Y:S01]  /*5c50*/  LEA R16, P1, R12, R206, 0x7 ;  /* 0x000000ce0c107211 */ /* 0x000fe200078238ff */
[----:B------:R-:W-:Y:S01]  /*5c60*/  USHF.L.U64.HI UR6, UR16, 0x6, UR7 ;  /* 0x0000000610067899 */ /* 0x000fe20008010207 */
[----:B------:R-:W-:Y:S01]  /*5c70*/  LOP3.LUT R8, R190, 0x200, R185, 0xf8, !PT ;  /* 0x00000200be087812 */ /* 0x000fe200078ef8b9 */
[----:B------:R-:W-:Y:S01]  /*5c80*/  UIADD3 UR16, UPT, UPT, UR20, -0x2, URZ ;  /* 0xfffffffe14107890 */ /* 0x000fe2000fffe0ff */
[----:B------:R-:W-:Y:S01]  /*5c90*/  MOV R6, UR7 ;  /* 0x0000000700067c02 */ /* 0x000fe20008000f00 */
[----:B------:R-:W-:Y:S01]  /*5ca0*/  ULEA.HI.X UR6, UR8, UR6, UR9, 0x5, UP0 ;  /* 0x0000000608067291 */ /* 0x000fe200080f2c09 */
[----:B------:R-:W-:Y:S01]  /*5cb0*/  MOV R5, UR12 ;  /* 0x0000000c00057c02 */ /* 0x000fe20008000f00 */
[----:B------:R-:W-:Y:S01]  /*5cc0*/  UISETP.GT.U32.AND UP1, UPT, UR16, UR18, UPT ;  /* 0x000000121000728c */ /* 0x000fe2000bf24070 */
[----:B------:R-:W-:-:S02]  /*5cd0*/  LEA.HI.X R17, R12, R205, R6, 0x7, P1 ;  /* 0x000000cd0c117211 */ /* 0x000fc400008f3c06 */
[C---:B------:R-:W-:Y:S02]  /*5ce0*/  LEA R10, P0, R5.reuse, R206, 0x1 ;  /* 0x000000ce050a7211 */ /* 0x040fe400078008ff */
[----:B------:R-:W-:Y:S01]  /*5cf0*/  MOV R4, UR6 ;  /* 0x0000000600047c02 */ /* 0x000fe20008000f00 */
[----:B------:R-:W-:Y:S01]  /*5d00*/  BAR.SYNC.DEFER_BLOCKING 0x0 ;  /* 0x0000000000007b1d */ /* 0x000fe20000010000 */
[----:B-1----:R-:W-:Y:S02]  /*5d10*/  ISETP.GE.AND P3, PT, R188, UR4, PT ;  /* 0x00000004bc007c0c */ /* 0x002fe4000bf66270 */
[----:B------:R-:W-:Y:S02]  /*5d20*/  ISETP.GE.AND P1, PT, R214, UR4, PT ;  /* 0x00000004d6007c0c */ /* 0x000fe4000bf26270 */
[----:B------:R-:W-:Y:S02]  /*5d30*/  LEA.HI.X R11, R5, R205, R4, 0x1, P0 ;  /* 0x000000cd050b7211 */ /* 0x000fe400000f0c04 */
[----:B------:R-:W-:Y:S01]  /*5d40*/  ISETP.GE.AND P0, PT, R213, UR4, PT ;  /* 0x00000004d5007c0c */ /* 0x000fe2000bf06270 */
[----:B------:R-:W1:Y:S01]  /*5d50*/  LDCU UR4, c[0x0][0x50c] ;  /* 0x0000a180ff0477ac */ /* 0x000e620008000800 */
[----:B------:R-:W-:-:S02]  /*5d60*/  LOP3.LUT R7, R8, R0, R7, 0xf6, !PT ;  /* 0x0000000008077212 */ /* 0x000fc400078ef607 */
[----:B------:R-:W-:Y:S02]  /*5d70*/  MOV R13, UR17 ;  /* 0x00000011000d7c02 */ /* 0x000fe40008000f00 */
[----:B------:R-:W-:Y:S02]  /*5d80*/  LEA R183, R7, UR5, 0x1 ;  /* 0x0000000507b77c11 */ /* 0x000fe4000f8e08ff */
[----:B------:R-:W-:Y:S02]  /*5d90*/  MOV R172, 0x20 ;  /* 0x0000002000ac7802 */ /* 0x000fe40000000f00 */
[----:B------:R-:W-:Y:S02]  /*5da0*/  IADD3 R135, PT, PT, R191, UR5, RZ ;  /* 0x00000005bf877c10 */ /* 0x000fe4000fffe0ff */
[----:B------:R-:W-:Y:S02]  /*5db0*/  SEL R172, R172, 0xffffffe0, !P6 ;  /* 0xffffffe0acac7807 */ /* 0x000fe40007000000 */
[----:B------:R-:W-:-:S02]  /*5dc0*/  IADD3 R179, PT, PT, R176, R183, RZ ;  /* 0x000000b7b0b37210 */ /* 0x000fc40007ffe0ff */
[C---:B------:R-:W-:Y:S01]  /*5dd0*/  IADD3 R181, PT, PT, R172.reuse, R183, RZ ;  /* 0x000000b7acb57210 */ /* 0x040fe20007ffe0ff */
[----:B------:R-:W-:Y:S01]  /*5de0*/  @!PT LDS RZ, [RZ] ;  /* 0x00000000fffff984 */ /* 0x000fe20000000800 */
[----:B------:R-:W-:Y:S01]  /*5df0*/  @!PT LDS RZ, [RZ] ;  /* 0x00000000fffff984 */ /* 0x000fe20000000800 */
[----:B------:R-:W-:Y:S01]  /*5e00*/  @!PT LDS RZ, [RZ] ;  /* 0x00000000fffff984 */ /* 0x000fe20000000800 */
[----:B------:R-:W-:Y:S01]  /*5e10*/  @!P3 LDGSTS.E.BYPASS.LTC128B.128 [R209+0x12000], desc[UR24][R16.64] ;  /* 0x1200000010d1bfae */ /* 0x000fe2000b981a18 */
[C---:B------:R-:W-:Y:S02]  /*5e20*/  IADD3 R178, PT, PT, R135.reuse, R172, RZ ;  /* 0x000000ac87b27210 */ /* 0x040fe40007ffe0ff */
[----:B------:R-:W-:Y:S01]  /*5e30*/  IADD3 R135, PT, PT, R135, R176, RZ ;  /* 0x000000b087877210 */ /* 0x000fe20007ffe0ff */
[----:B------:R-:W-:Y:S01]  /*5e40*/  @P3 STS.128 [R209+0x12000], RZ ;  /* 0x012000ffd1003388 */ /* 0x000fe20000000c00 */
[C---:B------:R-:W-:Y:S02]  /*5e50*/  IADD3 R180, PT, PT, R172.reuse, R179, RZ ;  /* 0x000000b3acb47210 */ /* 0x040fe40007ffe0ff */
[----:B------:R-:W-:Y:S01]  /*5e60*/  IADD3 R177, PT, PT, R172, R135, RZ ;  /* 0x00000087acb17210 */ /* 0x000fe20007ffe0ff */
        /* <DEDUP_REMOVED lines=26> */
[----:B------:R-:W3:Y:S04]  /*6010*/  LDSM.16.M88.4 R20, [R191+UR5+0xc000] ;  /* 0x00c00005bf14783b */ /* 0x000ee80008000200 */
[----:B------:R-:W4:Y:S04]  /*6020*/  LDSM.16.M88.4 R12, [R191+UR5+0xc800] ;  /* 0x00c80005bf0c783b */ /* 0x000f280008000200 */
[----:B------:R-:W5:Y:S04]  /*6030*/  LDSM.16.M88.4 R156, [R191+UR5+0xd000] ;  /* 0x00d00005bf9c783b */ /* 0x000f680008000200 */
[----:B------:R-:W1:Y:S04]  /*6040*/  LDSM.16.M88.4 R28, [R191+UR5+0xd800] ;  /* 0x00d80005bf1c783b */ /* 0x000e680008000200 */
[----:B------:R-:W-:Y:S04]  /*6050*/  LDSM.16.M88.4 R164, [R181] ;  /* 0x00000000b5a4783b */ /* 0x000fe80000000200 */
[----:B------:R-:W1:Y:S04]  /*6060*/  LDSM.16.M88.4 R32, [R178+0xc000] ;  /* 0x00c00000b220783b */ /* 0x000e680000000200 */
[----:B--2---:R-:W2:Y:S04]  /*6070*/  LDSM.16.M88.4 R8, [R178+0xc800] ;  /* 0x00c80000b208783b */ /* 0x004ea80000000200 */
[----:B------:R-:W2:Y:S04]  /*6080*/  LDSM.16.M88.4 R4, [R178+0xd000] ;  /* 0x00d00000b204783b */ /* 0x000ea80000000200 */
[----:B------:R-:W2:Y:S04]  /*6090*/  LDSM.16.M88.4 R168, [R178+0xd800] ;  /* 0x00d80000b2a8783b */ /* 0x000ea80000000200 */
[----:B------:R-:W-:Y:S01]  /*60a0*/  LDSM.16.M88.4 R144, [R135+0xc000] ;  /* 0x00c000008790783b */ /* 0x000fe20000000200 */
[C---:B---3--:R-:W-:Y:S03]  /*60b0*/  HMMA.16816.F32.BF16 R24, R148.reuse, R20, RZ ;  /* 0x000000149418723c */ /* 0x048fe600000418ff */
[----:B------:R-:W-:Y:S04]  /*60c0*/  LDSM.16.M88.4 R140, [R135+0xc800] ;  /* 0x00c80000878c783b */ /* 0x000fe80000000200 */
[----:B------:R-:W-:Y:S01]  /*60d0*/  LDSM.16.M88.4 R172, [R180] ;  /* 0x00000000b4ac783b */ /* 0x000fe20000000200 */
[C---:B----4-:R-:W-:Y:S03]  /*60e0*/  HMMA.16816.F32.BF16 R16, R148.reuse, R12, RZ ;  /* 0x0000000c9410723c */ /* 0x050fe600000418ff */
[----:B------:R-:W-:Y:S04]  /*60f0*/  LDSM.16.M88.4 R136, [R135+0xd000] ;  /* 0x00d000008788783b */ /* 0x000fe80000000200 */
[----:B------:R-:W0:Y:S01]  /*6100*/  LDGDEPBAR ;  /* 0x00000000000079af */ /* 0x000e220000000000 */
[C---:B-----5:R-:W-:Y:S08]  /*6110*/  HMMA.16816.F32.BF16 R160, R148.reuse, R156, RZ ;  /* 0x0000009c94a0723c */ /* 0x060ff000000418ff */
[C---:B------:R-:W-:Y:S08]  /*6120*/  HMMA.16816.F32.BF16 R20, R148.reuse, R22, RZ ;  /* 0x000000169414723c */ /* 0x040ff000000418ff */
[C---:B------:R-:W-:Y:S08]  /*6130*/  HMMA.16816.F32.BF16 R12, R148.reuse, R14, RZ ;  /* 0x0000000e940c723c */ /* 0x040ff000000418ff */
[C---:B------:R-:W-:Y:S08]  /*6140*/  HMMA.16816.F32.BF16 R156, R148.reuse, R158, RZ ;  /* 0x0000009e949c723c */ /* 0x040ff000000418ff */
[C---:B-1----:R-:W-:Y:S08]  /*6150*/  HMMA.16816.F32.BF16 R152, R148.reuse, R28, RZ ;  /* 0x0000001c9498723c */ /* 0x042ff000000418ff */
[----:B------:R-:W-:Y:S01]  /*6160*/  HMMA.16816.F32.BF16 R148, R148, R30, RZ ;  /* 0x0000001e9494723c */ /* 0x000fe200000418ff */
[----:B------:R-:W1:Y:S07]  /*6170*/  LDSM.16.M88.4 R28, [R179] ;  /* 0x00000000b31c783b */ /* 0x000e6e0000000200 */
[C---:B------:R-:W-:Y:S08]  /*6180*/  HMMA.16816.F32.BF16 R24, R164.reuse, R32, R24 ;  /* 0x00000020a418723c */ /* 0x040ff00000041818 */
[C---:B------:R-:W-:Y:S01]  /*6190*/  HMMA.16816.F32.BF16 R20, R164.reuse, R34, R20 ;  /* 0x00000022a414723c */ /* 0x040fe20000041814 */
[----:B------:R-:W3:Y:S07]  /*61a0*/  LDSM.16.M88.4 R32, [R135+0xd800] ;  /* 0x00d800008720783b */ /* 0x000eee0000000200 */
[C---:B--2---:R-:W-:Y:S08]  /*61b0*/  HMMA.16816.F32.BF16 R16, R164.reuse, R8, R16 ;  /* 0x00000008a410723c */ /* 0x044ff00000041810 */
[C---:B------:R-:W-:Y:S01]  /*61c0*/  HMMA.16816.F32.BF16 R12, R164.reuse, R10, R12 ;  /* 0x0000000aa40c723c */ /* 0x040fe2000004180c */
[----:B------:R-:W2:Y:S07]  /*61d0*/  LDSM.16.M88.4 R8, [R177+0xc000] ;  /* 0x00c00000b108783b */ /* 0x000eae0000000200 */
[C---:B------:R-:W-:Y:S08]  /*61e0*/  HMMA.16816.F32.BF16 R160, R164.reuse, R4, R160 ;  /* 0x00000004a4a0723c */ /* 0x040ff000000418a0 */
        /* <DEDUP_REMOVED lines=11> */
[----:B------:R-:W1:Y:S07]  /*62a0*/  LDSM.16.M88.4 R140, [R191+UR5+0xe000] ;  /* 0x00e00005bf8c783b */ /* 0x000e6e0008000200 */
[C---:B---3--:R-:W-:Y:S08]  /*62b0*/  HMMA.16816.F32.BF16 R152, R28.reuse, R32, R152 ;  /* 0x000000201c98723c */ /* 0x048ff00000041898 */
[----:B------:R-:W-:Y:S01]  /*62c0*/  HMMA.16816.F32.BF16 R148, R28, R34, R148 ;  /* 0x000000221c94723c */ /* 0x000fe20000041894 */
[----:B------:R-:W3:Y:S07]  /*62d0*/  LDSM.16.M88.4 R32, [R191+UR5+0xf000] ;  /* 0x00f00005bf20783b */ /* 0x000eee0008000200 */
[C---:B--2---:R-:W-:Y:S08]  /*62e0*/  HMMA.16816.F32.BF16 R24, R172.reuse, R8, R24 ;  /* 0x00000008ac18723c */ /* 0x044ff00000041818 */
[C---:B------:R-:W-:Y:S01]  /*62f0*/  HMMA.16816.F32.BF16 R20, R172.reuse, R10, R20 ;  /* 0x0000000aac14723c */ /* 0x040fe20000041814 */
[----:B------:R-:W-:Y:S07]  /*6300*/  LDSM.16.M88.4 R8, [R181+0x4000] ;  /* 0x00400000b508783b */ /* 0x000fee0000000200 */
[C---:B----4-:R-:W-:Y:S08]  /*6310*/  HMMA.16816.F32.BF16 R16, R172.reuse, R4, R16 ;  /* 0x00000004ac10723c */ /* 0x050ff00000041810 */
[----:B------:R-:W-:Y:S01]  /*6320*/  HMMA.16816.F32.BF16 R12, R172, R6, R12 ;  /* 0x00000006ac0c723c */ /* 0x000fe2000004180c */
[----:B------:R-:W2:Y:S07]  /*6330*/  LDSM.16.M88.4 R4, [R178+0xe000] ;  /* 0x00e00000b204783b */ /* 0x000eae0000000200 */
[C---:B------:R-:W-:Y:S08]  /*6340*/  HMMA.16816.F32.BF16 R160, R28.reuse, R136, R160 ;  /* 0x000000881ca0723c */ /* 0x040ff000000418a0 */
[----:B------:R-:W-:Y:S01]  /*6350*/  HMMA.16816.F32.BF16 R156, R28, R138, R156 ;  /* 0x0000008a1c9c723c */ /* 0x000fe2000004189c */
[----:B------:R-:W4:Y:S04]  /*6360*/  LDSM.16.M88.4 R136, [R191+UR5+0xe800] ;  /* 0x00e80005bf88783b */ /* 0x000f280008000200 */
[----:B------:R-:W4:Y:S03]  /*6370*/  LDSM.16.M88.4 R28, [R191+UR5+0xf800] ;  /* 0x00f80005bf1c783b */ /* 0x000f260008000200 */
[C---:B-----5:R-:W-:Y:S08]  /*6380*/  HMMA.16816.F32.BF16 R152, R172.reuse, R164, R152 ;  /* 0x000000a4ac98723c */ /* 0x060ff00000041898 */
[C---:B------:R-:W-:Y:S08]  /*6390*/  HMMA.16816.F32.BF16 R160, R172.reuse, R168, R160 ;  /* 0x000000a8aca0723c */ /* 0x040ff000000418a0 */
[C---:B------:R-:W-:Y:S01]  /*63a0*/  HMMA.16816.F32.BF16 R156, R172.reuse, R170, R156 ;  /* 0x000000aaac9c723c */ /* 0x040fe2000004189c */
[----:B------:R-:W-:Y:S07]  /*63b0*/  LDSM.16.M88.4 R168, [R178+0xf000] ;  /* 0x00f00000b2a8783b */ /* 0x000fee0000000200 */
[----:B------:R-:W-:Y:S01]  /*63c0*/  HMMA.16816.F32.BF16 R164, R172, R166, R148 ;  /* 0x000000a6aca4723c */ /* 0x000fe20000041894 */
[----:B------:R-:W5:Y:S07]  /*63d0*/  LDSM.16.M88.4 R148, [R178+0xe800] ;  /* 0x00e80000b294783b */ /* 0x000f6e0000000200 */
[C---:B-1----:R-:W-:Y:S08]  /*63e0*/  HMMA.16816.F32.BF16 R24, R144.reuse, R140, R24 ;  /* 0x0000008c9018723c */ /* 0x042ff00000041818 */
[C---:B------:R-:W-:Y:S01]  /*63f0*/  HMMA.16816.F32.BF16 R20, R144.reuse, R142, R20 ;  /* 0x0000008e9014723c */ /* 0x040fe20000041814 */
[----:B------:R-:W1:Y:S07]  /*6400*/  LDSM.16.M88.4 R140, [R178+0xf800] ;  /* 0x00f80000b28c783b */ /* 0x000e6e0000000200 */
[C---:B---3--:R-:W-:Y:S08]  /*6410*/  HMMA.16816.F32.BF16 R160, R144.reuse, R32, R160 ;  /* 0x0000002090a0723c */ /* 0x048ff000000418a0 */
[----:B------:R-:W-:Y:S01]  /*6420*/  HMMA.16816.F32.BF16 R156, R144, R34, R156 ;  /* 0x00000022909c723c */ /* 0x000fe2000004189c */
[----:B------:R-:W-:Y:S07]  /*6430*/  LDSM.16.M88.4 R32, [R179+0x4000] ;  /* 0x00400000b320783b */ /* 0x000fee0000000200 */
[C---:B--2---:R-:W-:Y:S08]  /*6440*/  HMMA.16816.F32.BF16 R24, R8.reuse, R4, R24 ;  /* 0x000000040818723c */ /* 0x044ff00000041818 */
[----:B------:R-:W-:Y:S01]  /*6450*/  HMMA.16816.F32.BF16 R20, R8, R6, R20 ;  /* 0x000000060814723c */ /* 0x000fe20000041814 */
[----:B------:R-:W2:Y:S07]  /*6460*/  LDSM.16.M88.4 R4, [R135+0xe800] ;  /* 0x00e800008704783b */ /* 0x000eae0000000200 */
[C---:B----4-:R-:W-:Y:S08]  /*6470*/  HMMA.16816.F32.BF16 R16, R144.reuse, R136, R16 ;  /* 0x000000889010723c */ /* 0x050ff00000041810 */
[C---:B------:R-:W-:Y:S01]  /*6480*/  HMMA.16816.F32.BF16 R12, R144.reuse, R138, R12 ;  /* 0x0000008a900c723c */ /* 0x040fe2000004180c */
[----:B------:R-:W-:Y:S07]  /*6490*/  LDSM.16.M88.4 R136, [R135+0xf000] ;  /* 0x00f000008788783b */ /* 0x000fee0000000200 */
[C---:B------:R-:W-:Y:S08]  /*64a0*/  HMMA.16816.F32.BF16 R152, R144.reuse, R28, R152 ;  /* 0x0000001c9098723c */ /* 0x040ff00000041898 */
[----:B------:R-:W-:Y:S01]  /*64b0*/  HMMA.16816.F32.BF16 R164, R144, R30, R164 ;  /* 0x0000001e90a4723c */ /* 0x000fe200000418a4 */
[----:B------:R-:W3:Y:S04]  /*64c0*/  LDSM.16.M88.4 R28, [R135+0xe000] ;  /* 0x00e00000871c783b */ /* 0x000ee80000000200 */
[----:B------:R-:W4:Y:S03]  /*64d0*/  LDSM.16.M88.4 R144, [R135+0xf800] ;  /* 0x00f800008790783b */ /* 0x000f260000000200 */
[C---:B-----5:R-:W-:Y:S08]  /*64e0*/  HMMA.16816.F32.BF16 R16, R8.reuse, R148, R16 ;  /* 0x000000940810723c */ /* 0x060ff00000041810 */
[C---:B------:R-:W-:Y:S01]  /*64f0*/  HMMA.16816.F32.BF16 R12, R8.reuse, R150, R12 ;  /* 0x00000096080c723c */ /* 0x040fe2000004180c */
[----:B------:R-:W-:Y:S07]  /*6500*/  LDSM.16.M88.4 R148, [R191+UR5+0x10000] ;  /* 0x01000005bf94783b */ /* 0x000fee0008000200 */
[C---:B------:R-:W-:Y:S08]  /*6510*/  HMMA.16816.F32.BF16 R160, R8.reuse, R168, R160 ;  /* 0x000000a808a0723c */ /* 0x040ff000000418a0 */
[C---:B------:R-:W-:Y:S08]  /*6520*/  HMMA.16816.F32.BF16 R156, R8.reuse, R170, R156 ;  /* 0x000000aa089c723c */ /* 0x040ff0000004189c */
        /* <DEDUP_REMOVED lines=10> */
[C---:B------:R-:W-:Y:S01]  /*65d0*/  HMMA.16816.F32.BF16 R168, R32.reuse, R136, R160 ;  /* 0x0000008820a8723c */ /* 0x040fe200000418a0 */
[----:B------:R-:W5:Y:S07]  /*65e0*/  LDSM.16.M88.4 R160, [R183+0x8000] ;  /* 0x00800000b7a0783b */ /* 0x000f6e0000000200 */
[C---:B------:R-:W-:Y:S01]  /*65f0*/  HMMA.16816.F32.BF16 R156, R32.reuse, R138, R156 ;  /* 0x0000008a209c723c */ /* 0x040fe2000004189c */
[----:B------:R-:W-:Y:S07]  /*6600*/  LDSM.16.M88.4 R136, [R181+0x8000] ;  /* 0x00800000b588783b */ /* 0x000fee0000000200 */
[C---:B----4-:R-:W-:Y:S08]  /*6610*/  HMMA.16816.F32.BF16 R152, R32.reuse, R144, R152 ;  /* 0x000000902098723c */ /* 0x050ff00000041898 */
[----:B------:R-:W-:Y:S01]  /*6620*/  HMMA.16816.F32.BF16 R164, R32, R146, R164 ;  /* 0x0000009220a4723c */ /* 0x000fe200000418a4 */
[----:B------:R-:W4:Y:S07]  /*6630*/  LDSM.16.M88.4 R32, [R177+0xf800] ;  /* 0x00f80000b120783b */ /* 0x000f2e0000000200 */
[C---:B-1----:R-:W-:Y:S01]  /*6640*/  HMMA.16816.F32.BF16 R144, R140.reuse, R8, R24 ;  /* 0x000000088c90723c */ /* 0x042fe20000041818 */
[----:B------:R-:W1:Y:S07]  /*6650*/  LDSM.16.M88.4 R24, [R178+0x10000] ;  /* 0x01000000b218783b */ /* 0x000e6e0000000200 */
[C---:B------:R-:W-:Y:S01]  /*6660*/  HMMA.16816.F32.BF16 R20, R140.reuse, R10, R20 ;  /* 0x0000000a8c14723c */ /* 0x040fe20000041814 */
[----:B------:R-:W1:Y:S07]  /*6670*/  LDSM.16.M88.4 R8, [R191+UR5+0x10800] ;  /* 0x01080005bf08783b */ /* 0x000e6e0008000200 */
[C---:B--2---:R-:W-:Y:S08]  /*6680*/  HMMA.16816.F32.BF16 R168, R140.reuse, R4, R168 ;  /* 0x000000048ca8723c */ /* 0x044ff000000418a8 */
[C---:B------:R-:W-:Y:S01]  /*6690*/  HMMA.16816.F32.BF16 R156, R140.reuse, R6, R156 ;  /* 0x000000068c9c723c */ /* 0x040fe2000004189c */
[----:B------:R-:W2:Y:S07]  /*66a0*/  LDSM.16.M88.4 R4, [R191+UR5+0x11000] ;  /* 0x01100005bf04783b */ /* 0x000eae0008000200 */
[C---:B---3--:R-:W-:Y:S08]  /*66b0*/  HMMA.16816.F32.BF16 R16, R140.reuse, R28, R16 ;  /* 0x0000001c8c10723c */ /* 0x048ff00000041810 */
[----:B------:R-:W-:Y:S01]  /*66c0*/  HMMA.16816.F32.BF16 R12, R140, R30, R12 ;  /* 0x0000001e8c0c723c */ /* 0x000fe2000004180c */
[----:B------:R-:W-:Y:S07]  /*66d0*/  LDSM.16.M88.4 R28, [R135+0x10000] ;  /* 0x01000000871c783b */ /* 0x000fee0000000200 */
[C---:B-----5:R-:W-:Y:S01]  /*66e0*/  HMMA.16816.F32.BF16 R172, R160.reuse, R148, R144 ;  /* 0x00000094a0ac723c */ /* 0x060fe20000041890 */
[----:B------:R-:W3:Y:S07]  /*66f0*/  LDSM.16.M88.4 R144, [R179+0x8000] ;  /* 0x00800000b390783b */ /* 0x000eee0000000200 */
[----:B------:R-:W-:Y:S01]  /*6700*/  HMMA.16816.F32.BF16 R20, R160, R150, R20 ;  /* 0x00000096a014723c */ /* 0x000fe20000041814 */
[----:B------:R-:W5:Y:S07]  /*6710*/  LDSM.16.M88.4 R148, [R178+0x10800] ;  /* 0x01080000b294783b */ /* 0x000f6e0000000200 */
[----:B----4-:R-:W-:Y:S08]  /*6720*/  HMMA.16816.F32.BF16 R152, R140, R32, R152 ;  /* 0x000000208c98723c */ /* 0x010ff00000041898 */
[C---:B-1----:R-:W-:Y:S08]  /*6730*/  HMMA.16816.F32.BF16 R172, R136.reuse, R24, R172 ;  /* 0x0000001888ac723c */ /* 0x042ff000000418ac */
[----:B------:R-:W-:Y:S01]  /*6740*/  HMMA.16816.F32.BF16 R20, R136, R26, R20 ;  /* 0x0000001a8814723c */ /* 0x000fe20000041814 */
[----:B------:R-:W-:Y:S07]  /*6750*/  LDSM.16.M88.4 R24, [R191+UR5+0x11800] ;  /* 0x01180005bf18783b */ /* 0x000fee0008000200 */
[----:B------:R-:W-:Y:S01]  /*6760*/  HMMA.16816.F32.BF16 R164, R140, R34, R164 ;  /* 0x000000228ca4723c */ /* 0x000fe200000418a4 */
[----:B------:R-:W-:Y:S04]  /*6770*/  LDSM.16.M88.4 R140, [R180+0x8000] ;  /* 0x00800000b48c783b */ /* 0x000fe80000000200 */
[----:B------:R-:W1:Y:S03]  /*6780*/  LDSM.16.M88.4 R32, [R177+0x10000] ;  /* 0x01000000b120783b */ /* 0x000e660000000200 */
[C---:B------:R-:W-:Y:S08]  /*6790*/  HMMA.16816.F32.BF16 R16, R160.reuse, R8, R16 ;  /* 0x00000008a010723c */ /* 0x040ff00000041810 */
[C---:B------:R-:W-:Y:S01]  /*67a0*/  HMMA.16816.F32.BF16 R12, R160.reuse, R10, R12 ;  /* 0x0000000aa00c723c */ /* 0x040fe2000004180c */
[----:B------:R-:W4:Y:S07]  /*67b0*/  LDSM.16.M88.4 R8, [R135+0x10800] ;  /* 0x010800008708783b */ /* 0x000f2e0000000200 */
[C---:B--2---:R-:W-:Y:S08]  /*67c0*/  HMMA.16816.F32.BF16 R168, R160.reuse, R4, R168 ;  /* 0x00000004a0a8723c */ /* 0x044ff000000418a8 */
[----:B------:R-:W-:Y:S01]  /*67d0*/  HMMA.16816.F32.BF16 R156, R160, R6, R156 ;  /* 0x00000006a09c723c */ /* 0x000fe2000004189c */
[----:B------:R-:W2:Y:S07]  /*67e0*/  LDSM.16.M88.4 R4, [R178+0x11000] ;  /* 0x01100000b204783b */ /* 0x000eae0000000200 */
[C---:B---3--:R-:W-:Y:S08]  /*67f0*/  HMMA.16816.F32.BF16 R172, R144.reuse, R28, R172 ;  /* 0x0000001c90ac723c */ /* 0x048ff000000418ac */
[----:B------:R-:W-:Y:S08]  /*6800*/  HMMA.16816.F32.BF16 R20, R144, R30, R20 ;  /* 0x0000001e9014723c */ /* 0x000ff00000041814 */
[C---:B-----5:R-:W-:Y:S01]  /*6810*/  HMMA.16816.F32.BF16 R28, R136.reuse, R148, R16 ;  /* 0x00000094881c723c */ /* 0x060fe20000041810 */
[----:B------:R-:W3:Y:S07]  /*6820*/  LDSM.16.M88.4 R16, [R177+0x10800] ;  /* 0x01080000b110783b */ /* 0x000eee0000000200 */
[----:B------:R-:W-:Y:S01]  /*6830*/  HMMA.16816.F32.BF16 R12, R136, R150, R12 ;  /* 0x00000096880c723c */ /* 0x000fe2000004180c */
[----:B------:R-:W5:Y:S07]  /*6840*/  LDSM.16.M88.4 R148, [R178+0x11800] ;  /* 0x01180000b294783b */ /* 0x000f6e0000000200 */
[C---:B-1----:R-:W-:Y:S08]  /*6850*/  HMMA.16816.F32.BF16 R172, R140.reuse, R32, R172 ;  /* 0x000000208cac723c */ /* 0x042ff000000418ac */
[----:B------:R-:W-:Y:S01]  /*6860*/  HMMA.16816.F32.BF16 R20, R140, R34, R20 ;  /* 0x000000228c14723c */ /* 0x000fe20000041814 */
[----:B------:R-:W1:Y:S07]  /*6870*/  LDSM.16.M88.4 R32, [R135+0x11000] ;  /* 0x011000008720783b */ /* 0x000e6e0000000200 */
[----:B----4-:R-:W-:Y:S03]  /*6880*/  HMMA.16816.F32.BF16 R28, R144, R8, R28 ;  /* 0x00000008901c723c */ /* 0x010fe6000004181c */
[----:B------:R-:W-:Y:S01]  /*6890*/  FMUL.FTZ R172, R172, UR4 ;  /* 0x00000004acac7c20 */ /* 0x000fe20008410000 */
[----:B------:R-:W-:Y:S01]  /*68a0*/  FMUL.FTZ R173, R173, UR4 ;  /* 0x00000004adad7c20 */ /* 0x000fe20008410000 */
[----:B------:R-:W-:Y:S01]  /*68b0*/  FMUL.FTZ R174, R174, UR4 ;  /* 0x00000004aeae7c20 */ /* 0x000fe20008410000 */
[----:B------:R-:W-:-:S02]  /*68c0*/  FMUL.FTZ R175, R175, UR4 ;  /* 0x00000004afaf7c20 */ /* 0x000fc40008410000 */
[----:B------:R-:W-:Y:S01]  /*68d0*/  HMMA.16816.F32.BF16 R12, R144, R10, R12 ;  /* 0x0000000a900c723c */ /* 0x000fe2000004180c */
[----:B------:R-:W-:Y:S01]  /*68e0*/  LDSM.16.M88.4 R8, [R177+0x11000] ;  /* 0x01100000b108783b */ /* 0x000fe20000000200 */
[----:B------:R-:W4:Y:S01]  /*68f0*/  MUFU.TANH R172, R172 ;  /* 0x000000ac00ac7308 */ /* 0x000f220000002400 */
[----:B------:R-:W-:Y:S01]  /*6900*/  FMUL.FTZ R20, R20, UR4 ;  /* 0x0000000414147c20 */ /* 0x000fe20008410000 */
[----:B------:R-:W-:Y:S01]  /*6910*/  FMUL.FTZ R21, R21, UR4 ;  /* 0x0000000415157c20 */ /* 0x000fe20008410000 */
[----:B------:R-:W-:Y:S01]  /*6920*/  FMUL.FTZ R22, R22, UR4 ;  /* 0x0000000416167c20 */ /* 0x000fe20008410000 */
[----:B------:R-:W-:Y:S02]  /*6930*/  FMUL.FTZ R23, R23, UR4 ;  /* 0x0000000417177c20 */ /* 0x000fe40008410000 */
[C---:B--2---:R-:W-:Y:S02]  /*6940*/  HMMA.16816.F32.BF16 R168, R136.reuse, R4, R168 ;  /* 0x0000000488a8723c */ /* 0x044fe400000418a8 */
[----:B------:R-:W2:Y:S06]  /*6950*/  MUFU.TANH R173, R173 ;  /* 0x000000ad00ad7308 */ /* 0x000eac0000002400 */
[----:B------:R-:W-:Y:S01]  /*6960*/  HMMA.16816.F32.BF16 R156, R136, R6, R156 ;  /* 0x00000006889c723c */ /* 0x000fe2000004189c */
[----:B------:R-:W4:Y:S01]  /*6970*/  LDSM.16.M88.4 R4, [R135+0x11800] ;  /* 0x011800008704783b */ /* 0x000f220000000200 */
[----:B------:R-:W1:Y:S06]  /*6980*/  MUFU.TANH R174, R174 ;  /* 0x000000ae00ae7308 */ /* 0x000e6c0000002400 */
[C---:B------:R-:W-:Y:S02]  /*6990*/  HMMA.16816.F32.BF16 R152, R160.reuse, R24, R152 ;  /* 0x00000018a098723c */ /* 0x040fe40000041898 */
[----:B------:R-:W1:Y:S06]  /*69a0*/  MUFU.TANH R175, R175 ;  /* 0x000000af00af7308 */ /* 0x000e6c0000002400 */
[----:B------:R-:W-:Y:S02]  /*69b0*/  HMMA.16816.F32.BF16 R164, R160, R26, R164 ;  /* 0x0000001aa0a4723c */ /* 0x000fe400000418a4 */
[----:B------:R-:W1:Y:S06]  /*69c0*/  MUFU.TANH R20, R20 ;  /* 0x0000001400147308 */ /* 0x000e6c0000002400 */
[C---:B---3--:R-:W-:Y:S02]  /*69d0*/  HMMA.16816.F32.BF16 R28, R140.reuse, R16, R28 ;  /* 0x000000108c1c723c */ /* 0x048fe4000004181c */
[----:B------:R-:W3:Y:S06]  /*69e0*/  MUFU.TANH R21, R21 ;  /* 0x0000001500157308 */ /* 0x000eec0000002400 */
[----:B------:R-:W-:Y:S01]  /*69f0*/  HMMA.16816.F32.BF16 R12, R140, R18, R12 ;  /* 0x000000128c0c723c */ /* 0x000fe2000004180c */
[----:B------:R-:W2:Y:S01]  /*6a00*/  LDSM.16.M88.4 R16, [R177+0x11800] ;  /* 0x01180000b110783b */ /* 0x000ea20000000200 */
[----:B------:R-:W-:-:S04]  /*6a10*/  DEPBAR.LE SB0, 0x0 ;  /* 0x000080000000791a */ /* 0x000fc80000000000 */
[----:B------:R-:W1:Y:S02]  /*6a20*/  MUFU.TANH R22, R22 ;  /* 0x0000001600167308 */ /* 0x000e640000002400 */
[C---:B-----5:R-:W-:Y:S03]  /*6a30*/  HMMA.16816.F32.BF16 R152, R136.reuse, R148, R152 ;  /* 0x000000948898723c */ /* 0x060fe60000041898 */
[----:B------:R-:W-:Y:S01]  /*6a40*/  FMUL.FTZ R24, R28, UR4 ;  /* 0x000000041c187c20 */ /* 0x000fe20008410000 */
[----:B------:R-:W-:Y:S01]  /*6a50*/  FMUL.FTZ R25, R29, UR4 ;  /* 0x000000041d197c20 */ /* 0x000fe20008410000 */
[----:B------:R-:W-:Y:S01]  /*6a60*/  FMUL.FTZ R28, R30, UR4 ;  /* 0x000000041e1c7c20 */ /* 0x000fe20008410000 */
[----:B------:R-:W-:Y:S01]  /*6a70*/  FMUL.FTZ R29, R31, UR4 ;  /* 0x000000041f1d7c20 */ /* 0x000fe20008410000 */
[----:B------:R-:W2:Y:S01]  /*6a80*/  MUFU.TANH R23, R23 ;  /* 0x0000001700177308 */ /* 0x000ea20000002400 */
[----:B------:R-:W-:Y:S03]  /*6a90*/  HMMA.16816.F32.BF16 R164, R136, R150, R164 ;  /* 0x0000009688a4723c */ /* 0x000fe600000418a4 */
[----:B------:R-:W-:-:S04]  /*6aa0*/  FMUL.FTZ R12, R12, UR4 ;  /* 0x000000040c0c7c20 */ /* 0x000fc80008410000 */
[----:B------:R-:W2:Y:S01]  /*6ab0*/  MUFU.TANH R24, R24 ;  /* 0x0000001800187308 */ /* 0x000ea20000002400 */
[C---:B-1----:R-:W-:Y:S07]  /*6ac0*/  HMMA.16816.F32.BF16 R168, R144.reuse, R32, R168 ;  /* 0x0000002090a8723c */ /* 0x042fee00000418a8 */
[----:B------:R-:W1:Y:S01]  /*6ad0*/  MUFU.TANH R25, R25 ;  /* 0x0000001900197308 */ /* 0x000e620000002400 */
[C---:B------:R-:W-:Y:S07]  /*6ae0*/  HMMA.16816.F32.BF16 R156, R144.reuse, R34, R156 ;  /* 0x00000022909c723c */ /* 0x040fee000004189c */
[----:B------:R-:W1:Y:S01]  /*6af0*/  MUFU.TANH R28, R28 ;  /* 0x0000001c001c7308 */ /* 0x000e620000002400 */
[----:B----4-:R-:W-:Y:S01]  /*6b00*/  HMMA.16816.F32.BF16 R152, R144, R4, R152 ;  /* 0x000000049098723c */ /* 0x010fe20000041898 */
[----:B------:R-:W-:-:S06]  /*6b10*/  FMUL.FTZ R4, R15, UR4 ;  /* 0x000000040f047c20 */ /* 0x000fcc0008410000 */
[----:B------:R-:W4:Y:S01]  /*6b20*/  MUFU.TANH R29, R29 ;  /* 0x0000001d001d7308 */ /* 0x000f220000002400 */
[----:B------:R-:W-:Y:S07]  /*6b30*/  HMMA.16816.F32.BF16 R164, R144, R6, R164 ;  /* 0x0000000690a4723c */ /* 0x000fee00000418a4 */
[----:B------:R-:W1:Y:S01]  /*6b40*/  MUFU.TANH R12, R12 ;  /* 0x0000000c000c7308 */ /* 0x000e620000002400 */
[----:B------:R-:W-:Y:S01]  /*6b50*/  HMMA.16816.F32.BF16 R168, R140, R8, R168 ;  /* 0x000000088ca8723c */ /* 0x000fe200000418a8 */
[----:B------:R-:W-:Y:S01]  /*6b60*/  FMUL.FTZ R8, R13, UR4 ;  /* 0x000000040d087c20 */ /* 0x000fe20008410000 */
[----:B------:R-:W-:-:S05]  /*6b70*/  FMUL.FTZ R9, R14, UR4 ;  /* 0x000000040e097c20 */ /* 0x000fca0008410000 */
[----:B------:R-:W1:Y:S01]  /*6b80*/  MUFU.TANH R8, R8 ;  /* 0x0000000800087308 */ /* 0x000e620000002400 */
[C---:B------:R-:W-:Y:S07]  /*6b90*/  HMMA.16816.F32.BF16 R156, R140.reuse, R10, R156 ;  /* 0x0000000a8c9c723c */ /* 0x040fee000004189c */
[----:B------:R-:W1:Y:S01]  /*6ba0*/  MUFU.TANH R9, R9 ;  /* 0x0000000900097308 */ /* 0x000e620000002400 */
[C---:B--2---:R-:W-:Y:S03]  /*6bb0*/  HMMA.16816.F32.BF16 R152, R140.reuse, R16, R152 ;  /* 0x000000108c98723c */ /* 0x044fe60000041898 */
[----:B------:R-:W-:Y:S01]  /*6bc0*/  FMUL.FTZ R5, R168, UR4 ;  /* 0x00000004a8057c20 */ /* 0x000fe20008410000 */
[----:B------:R-:W-:Y:S01]  /*6bd0*/  FMUL.FTZ R10, R169, UR4 ;  /* 0x00000004a90a7c20 */ /* 0x000fe20008410000 */
[----:B------:R-:W-:Y:S01]  /*6be0*/  FMUL.FTZ R13, R170, UR4 ;  /* 0x00000004aa0d7c20 */ /* 0x000fe20008410000 */
[----:B------:R-:W-:Y:S01]  /*6bf0*/  FMUL.FTZ R11, R171, UR4 ;  /* 0x00000004ab0b7c20 */ /* 0x000fe20008410000 */
[----:B------:R-:W2:Y:S01]  /*6c00*/  MUFU.TANH R4, R4 ;  /* 0x0000000400047308 */ /* 0x000ea20000002400 */
        /* <DEDUP_REMOVED lines=79> */
.L_x_535:
[----:B------:R3:W-:Y:S02]  /*7100*/  STS.128 [R209+0x11000], RZ ;  /* 0x011000ffd1007388 */ /* 0x0007e40000000c00 */
.L_x_536:
[----:B------:R-:W-:Y:S05]  /*7110*/  BSYNC.RECONVERGENT B0 ;  /* 0x0000000000007941 */ /* 0x000fea0003800200 */
.L_x_534:
[----:B------:R-:W0:Y:S02]  /*7120*/  LDGDEPBAR ;  /* 0x00000000000079af */ /* 0x000e240000000000 */
.L_x_533:
[----:B------:R-:W-:Y:S01]  /*7130*/  IMAD.U32 R19, RZ, RZ, UR20 ;  /* 0x00000014ff137e24 */ /* 0x000fe2000f8e00ff */
[----:B------:R-:W5:Y:S01]  /*7140*/  S2UR UR5, SR_CgaCtaId ;  /* 0x00000000000579c3 */ /* 0x000f620000008800 */
[----:B------:R-:W3:Y:S01]  /*7150*/  LDCU UR4, c[0x0][0x45c] ;  /* 0x00008b80ff0477ac */ /* 0x000ee20008000800 */
[----:B------:R-:W-:Y:S01]  /*7160*/  SEL R133, R133, 0xffffffe0, !P6 ;  /* 0xffffffe085857807 */ /* 0x000fe20007000000 */
[----:B------:R-:W-:Y:S01]  /*7170*/  IMAD R134, R19, 0x40, R134 ;  /* 0x0000004013867824 */ /* 0x000fe200078e0286 */
[----:B------:R-:W-:-:S03]  /*7180*/  UMOV UR6, 0x400 ;  /* 0x0000040000067882 */ /* 0x000fc60000000000 */
[C---:B------:R-:W-:Y:S01]  /*7190*/  VIADD R31, R134.reuse, 0xffffff81 ;  /* 0xffffff81861f7836 */ /* 0x040fe20000000000 */
[C---:B------:R-:W-:Y:S01]  /*71a0*/  IADD3 R33, PT, PT, R134.reuse, -0x80, RZ ;  /* 0xffffff8086217810 */ /* 0x040fe20007ffe0ff */
[C---:B------:R-:W-:Y:S01]  /*71b0*/  VIADD R139, R134.reuse, 0xffffff88 ;  /* 0xffffff88868b7836 */ /* 0x040fe20000000000 */
[----:B------:R-:W-:Y:S02]  /*71c0*/  IADD3 R137, PT, PT, R134, -0x77, RZ ;  /* 0xffffff8986897810 */ /* 0x000fe40007ffe0ff */
[----:B------:R-:W-:Y:S02]  /*71d0*/  ISETP.GT.AND P5, PT, R204, R33, PT ;  /* 0x00000021cc00720c */ /* 0x000fe40003fa4270 */
[----:B------:R-:W-:Y:S02]  /*71e0*/  ISETP.GE.AND P4, PT, R33, R203, PT ;  /* 0x000000cb2100720c */ /* 0x000fe40003f86270 */
[----:B------:R-:W-:Y:S02]  /*71f0*/  FSEL R19, R172, -INF , !P5 ;  /* 0xff800000ac137808 */ /* 0x000fe40006800000 */
[----:B------:R-:W-:-:S02]  /*7200*/  ISETP.GT.AND P5, PT, R2, R33, PT ;  /* 0x000000210200720c */ /* 0x000fc40003fa4270 */
[----:B------:R-:W-:Y:S02]  /*7210*/  FSEL R19, R19, -INF , !P4 ;  /* 0xff80000013137808 */ /* 0x000fe40006000000 */
[----:B------:R-:W-:Y:S02]  /*7220*/  ISETP.GE.AND P4, PT, R33, R202, PT ;  /* 0x000000ca2100720c */ /* 0x000fe40003f86270 */
[----:B------:R-:W-:Y:S01]  /*7230*/  FSEL R26, R174, -INF , !P5 ;  /* 0xff800000ae1a7808 */ /* 0x000fe20006800000 */
[----:B-----5:R-:W-:Y:S01]  /*7240*/  ULEA UR5, UR5, UR6, 0x18 ;  /* 0x0000000605057291 */ /* 0x020fe2000f8ec0ff */
        /* <DEDUP_REMOVED lines=33> */
[----:B-1----:R-:W-:Y:S02]  /*7460*/  FSEL R28, R28, -INF , !P5 ;  /* 0xff8000001c1c7808 */ /* 0x002fe40006800000 */
[----:B------:R-:W-:Y:S02]  /*7470*/  ISETP.GT.AND P5, PT, R204, R137, PT ;  /* 0x00000089cc00720c */ /* 0x000fe40003fa4270 */
[----:B------:R-:W-:-:S02]  /*7480*/  FSEL R146, R28, -INF , !P4 ;  /* 0xff8000001c927808 */ /* 0x000fc40006000000 */
[----:B------:R-:W-:Y:S02]  /*7490*/  ISETP.GE.AND P4, PT, R137, R203, PT ;  /* 0x000000cb8900720c */ /* 0x000fe40003f86270 */
[----:B------:R-:W-:Y:S02]  /*74a0*/  FSEL R25, R25, -INF , !P5 ;  /* 0xff80000019197808 */ /* 0x000fe40006800000 */
[----:B------:R-:W-:Y:S02]  /*74b0*/  ISETP.GT.AND P5, PT, R2, R137, PT ;  /* 0x000000890200720c */ /* 0x000fe40003fa4270 */
[C---:B------:R-:W-:Y:S02]  /*74c0*/  IADD3 R23, PT, PT, R134.reuse, -0x68, RZ ;  /* 0xffffff9886177810 */ /* 0x040fe40007ffe0ff */
[----:B------:R-:W-:Y:S01]  /*74d0*/  FSEL R145, R25, -INF , !P4 ;  /* 0xff80000019917808 */ /* 0x000fe20006000000 */
[----:B------:R-:W-:Y:S01]  /*74e0*/  VIADD R25, R134, 0xffffff99 ;  /* 0xffffff9986197836 */ /* 0x000fe20000000000 */
[----:B------:R-:W-:-:S02]  /*74f0*/  ISETP.GE.AND P4, PT, R137, R202, PT ;  /* 0x000000ca8900720c */ /* 0x000fc40003f86270 */
[----:B------:R-:W-:Y:S02]  /*7500*/  FSEL R29, R29, -INF , !P5 ;  /* 0xff8000001d1d7808 */ /* 0x000fe40006800000 */
[----:B------:R-:W-:Y:S02]  /*7510*/  ISETP.GT.AND P5, PT, R204, R23, PT ;  /* 0x00000017cc00720c */ /* 0x000fe40003fa4270 */
[----:B------:R-:W-:Y:S02]  /*7520*/  FSEL R144, R29, -INF , !P4 ;  /* 0xff8000001d907808 */ /* 0x000fe40006000000 */
[----:B------:R-:W-:Y:S02]  /*7530*/  ISETP.GE.AND P4, PT, R23, R203, PT ;  /* 0x000000cb1700720c */ /* 0x000fe40003f86270 */
[----:B------:R-:W-:Y:S02]  /*7540*/  FSEL R12, R12, -INF , !P5 ;  /* 0xff8000000c0c7808 */ /* 0x000fe40006800000 */
[----:B------:R-:W-:-:S02]  /*7550*/  ISETP.GT.AND P5, PT, R2, R23, PT ;  /* 0x000000170200720c */ /* 0x000fc40003fa4270 */
[----:B--2---:R-:W-:Y:S02]  /*7560*/  FSEL R143, R12, -INF , !P4 ;  /* 0xff8000000c8f7808 */ /* 0x004fe40006000000 */
        /* <DEDUP_REMOVED lines=8> */
[----:B----4-:R-:W-:Y:S02]  /*75f0*/  FSEL R141, R8, -INF , !P4 ;  /* 0xff800000088d7808 */ /* 0x010fe40006000000 */
[----:B------:R-:W-:Y:S02]  /*7600*/  ISETP.GE.AND P4, PT, R25, R202, PT ;  /* 0x000000ca1900720c */ /* 0x000fe40003f86270 */
[----:B------:R-:W-:Y:S02]  /*7610*/  FSEL R4, R4, -INF , !P5 ;  /* 0xff80000004047808 */ /* 0x000fe40006800000 */
[----:B------:R-:W-:-:S02]  /*7620*/  ISETP.GT.AND P5, PT, R204, R23, PT ;  /* 0x00000017cc00720c */ /* 0x000fc40003fa4270 */
[----:B------:R-:W-:Y:S02]  /*7630*/  FSEL R140, R4, -INF , !P4 ;  /* 0xff800000048c7808 */ /* 0x000fe40006000000 */
        /* <DEDUP_REMOVED lines=21> */
[----:B------:R-:W-:Y:S02]  /*7790*/  IADD3 R9, PT, PT, R134, -0x57, RZ ;  /* 0xffffffa986097810 */ /* 0x000fe40007ffe0ff */
        /* <DEDUP_REMOVED lines=17> */
[C---:B------:R-:W-:Y:S02]  /*78b0*/  IADD3 R7, PT, PT, R134.reuse, -0x4f, RZ ;  /* 0xffffffb186077810 */ /* 0x040fe40007ffe0ff */
        /* <DEDUP_REMOVED lines=12> */
[----:B------:R-:W-:Y:S02]  /*7980*/  IADD3 R7, PT, PT, R134, -0x47, RZ ;  /* 0xffffffb986077810 */ /* 0x000fe40007ffe0ff */
[----:B------:R-:W-:Y:S02]  /*7990*/  FMNMX3.FTZ R4, R132, R19, R33, !PT ;  /* 0x0000001384047276 */ /* 0x000fe40007810021 */
[----:B------:R-:W-:Y:S02]  /*79a0*/  FMNMX3.FTZ R9, R3, R26, R16, !PT ;  /* 0x0000001a03097276 */ /* 0x000fe40007810010 */
[----:B------:R-:W-:Y:S02]  /*79b0*/  ISETP.GT.AND P5, PT, R2, R5, PT ;  /* 0x000000050200720c */ /* 0x000fe40003fa4270 */
[----:B------:R-:W-:-:S02]  /*79c0*/  FSEL R172, R34, -INF , !P4 ;  /* 0xff80000022ac7808 */ /* 0x000fc40006000000 */
[----:B------:R-:W-:Y:S02]  /*79d0*/  ISETP.GT.AND P4, PT, R2, R7, PT ;  /* 0x000000070200720c */ /* 0x000fe40003f84270 */
[----:B------:R-:W-:Y:S02]  /*79e0*/  FMNMX3.FTZ R2, R4, R31, R21, !PT ;  /* 0x0000001f04027276 */ /* 0x000fe40007810015 */
[----:B------:R-:W-:Y:S02]  /*79f0*/  FMNMX3.FTZ R9, R9, R18, R20, !PT ;  /* 0x0000001209097276 */ /* 0x000fe40007810014 */
[----:B------:R-:W-:Y:S02]  /*7a00*/  FSEL R135, R135, -INF , !P5 ;  /* 0xff80000087877808 */ /* 0x000fe40006800000 */
[----:B------:R-:W-:Y:S02]  /*7a10*/  ISETP.GT.AND P5, PT, R204, R5, PT ;  /* 0x00000005cc00720c */ /* 0x000fe40003fa4270 */
[----:B------:R-:W-:-:S02]  /*7a20*/  FMNMX3.FTZ R2, R2, R147, R145, !PT ;  /* 0x0000009302027276 */ /* 0x000fc40007810091 */
[----:B------:R-:W-:Y:S02]  /*7a30*/  FMNMX3.FTZ R9, R9, R146, R144, !PT ;  /* 0x0000009209097276 */ /* 0x000fe40007810090 */
[----:B------:R-:W-:Y:S02]  /*7a40*/  FSEL R136, R136, -INF , !P4 ;  /* 0xff80000088887808 */ /* 0x000fe40006000000 */
[----:B------:R-:W-:Y:S02]  /*7a50*/  ISETP.GE.AND P4, PT, R5, R203, PT ;  /* 0x000000cb0500720c */ /* 0x000fe40003f86270 */
[----:B------:R-:W-:Y:S02]  /*7a60*/  FSEL R32, R32, -INF , !P5 ;  /* 0xff80000020207808 */ /* 0x000fe40006800000 */
[----:B------:R-:W-:Y:S02]  /*7a70*/  ISETP.GT.AND P5, PT, R204, R7, PT ;  /* 0x00000007cc00720c */ /* 0x000fe40003fa4270 */
[----:B------:R-:W-:-:S02]  /*7a80*/  FMNMX3.FTZ R2, R2, R143, R141, !PT ;  /* 0x0000008f02027276 */ /* 0x000fc4000781008d */
[----:B------:R-:W-:Y:S02]  /*7a90*/  FMNMX3.FTZ R9, R9, R142, R140, !PT ;  /* 0x0000008e09097276 */ /* 0x000fe4000781008c */
[----:B------:R-:W-:Y:S02]  /*7aa0*/  FSEL R173, R32, -INF , !P4 ;  /* 0xff80000020ad7808 */ /* 0x000fe40006000000 */
[----:B------:R-:W-:Y:S02]  /*7ab0*/  ISETP.GE.AND P4, PT, R7, R203, PT ;  /* 0x000000cb0700720c */ /* 0x000fe40003f86270 */
[----:B------:R-:W-:Y:S02]  /*7ac0*/  FSEL R30, R30, -INF , !P5 ;  /* 0xff8000001e1e7808 */ /* 0x000fe40006800000 */
[----:B------:R-:W-:Y:S02]  /*7ad0*/  FMNMX3.FTZ R2, R2, R199, R197, !PT ;  /* 0x000000c702027276 */ /* 0x000fe400078100c5 */
[----:B------:R-:W-:-:S02]  /*7ae0*/  FMNMX3.FTZ R9, R9, R212, R210, !PT ;  /* 0x000000d409097276 */ /* 0x000fc400078100d2 */
[----:B------:R-:W-:Y:S02]  /*7af0*/  FSEL R171, R30, -INF , !P4 ;  /* 0xff8000001eab7808 */ /* 0x000fe40006000000 */
[-C--:B------:R-:W-:Y:S02]  /*7b00*/  ISETP.GE.AND P5, PT, R5, R202.reuse, PT ;  /* 0x000000ca0500720c */ /* 0x080fe40003fa6270 */
[----:B------:R-:W-:Y:S02]  /*7b10*/  FMNMX3.FTZ R2, R2, R195, R193, !PT ;  /* 0x000000c302027276 */ /* 0x000fe400078100c1 */
[----:B------:R-:W-:Y:S02]  /*7b20*/  ISETP.GE.AND P4, PT, R7, R202, PT ;  /* 0x000000ca0700720c */ /* 0x000fe40003f86270 */
[----:B------:R-:W-:Y:S02]  /*7b30*/  FMNMX3.FTZ R5, R9, R198, R196, !PT ;  /* 0x000000c609057276 */ /* 0x000fe400078100c4 */
[----:B------:R-:W-:-:S02]  /*7b40*/  FMNMX3.FTZ R2, R2, R175, R169, !PT ;  /* 0x000000af02027276 */ /* 0x000fc400078100a9 */
[----:B------:R-:W-:Y:S02]  /*7b50*/  FSEL R170, R135, -INF , !P5 ;  /* 0xff80000087aa7808 */ /* 0x000fe40006800000 */
[----:B------:R-:W-:Y:S02]  /*7b60*/  FSEL R168, R136, -INF , !P4 ;  /* 0xff80000088a87808 */ /* 0x000fe40006000000 */
[----:B------:R-:W-:Y:S02]  /*7b70*/  FMNMX3.FTZ R5, R5, R174, R172, !PT ;  /* 0x000000ae05057276 */ /* 0x000fe400078100ac */
[----:B------:R-:W-:Y:S02]  /*7b80*/  FMNMX3.FTZ R6, R2, R173, R171, !PT ;  /* 0x000000ad02067276 */ /* 0x000fe400078100ab */
[----:B------:R-:W-:Y:S02]  /*7b90*/  FMNMX3.FTZ R4, R5, R170, R168, !PT ;  /* 0x000000aa05047276 */ /* 0x000fe400078100a8 */
[----:B------:R-:W-:Y:S01]  /*7ba0*/  LEA R166, R186, UR5, 0x1 ;  /* 0x00000005baa67c11 */ /* 0x000fe2000f8e08ff */
[----:B------:R-:W1:Y:S04]  /*7bb0*/  SHFL.BFLY PT, R7, R6, 0x2, 0x1f ;  /* 0x0c401f0006077f89 */ /* 0x000e6800000e0000 */
[----:B------:R-:W2:Y:S01]  /*7bc0*/  SHFL.BFLY PT, R5, R4, 0x2, 0x1f ;  /* 0x0c401f0004057f89 */ /* 0x000ea200000e0000 */
[----:B------:R-:W-:-:S02]  /*7bd0*/  IMAD.IADD R201, R133, 0x1, R166 ;  /* 0x0000000185c97824 */ /* 0x000fc400078e02a6 */
[----:B------:R-:W-:Y:S01]  /*7be0*/  VIADD R165, R166, 0x12040 ;  /* 0x00012040a6a57836 */ /* 0x000fe20000000000 */
[----:B------:R-:W-:Y:S04]  /*7bf0*/  LDSM.16.MT88.4 R12, [R166+0x12000] ;  /* 0x01200000a60c783b */ /* 0x000fe80000004200 */
[----:B------:R-:W-:Y:S04]  /*7c00*/  LDSM.16.MT88.4 R152, [R201+0x14800] ;  /* 0x01480000c998783b */ /* 0x000fe80000004200 */
[----:B------:R-:W-:Y:S01]  /*7c10*/  LDSM.16.MT88.4 R148, [R201+0x16800] ;  /* 0x01680000c994783b */ /* 0x000fe20000004200 */
[----:B-1----:R-:W-:-:S02]  /*7c20*/  FMNMX.FTZ R7, R6, R7, !PT ;  /* 0x0000000706077209 */ /* 0x002fc40007810000 */
[----:B--2---:R-:W-:-:S03]  /*7c30*/  FMNMX.FTZ R5, R4, R5, !PT ;  /* 0x0000000504057209 */ /* 0x004fc60007810000 */
[----:B------:R-:W1:Y:S04]  /*7c40*/  SHFL.BFLY PT, R184, R7, 0x1, 0x1f ;  /* 0x0c201f0007b87f89 */ /* 0x000e6800000e0000 */
[----:B------:R-:W2:Y:S01]  /*7c50*/  SHFL.BFLY PT, R2, R5, 0x1, 0x1f ;  /* 0x0c201f0005027f89 */ /* 0x000ea200000e0000 */
[----:B-1----:R-:W-:Y:S02]  /*7c60*/  FMNMX.FTZ R184, R7, R184, !PT ;  /* 0x000000b807b87209 */ /* 0x002fe40007810000 */
[----:B--2---:R-:W-:-:S03]  /*7c70*/  FMNMX.FTZ R2, R5, R2, !PT ;  /* 0x0000000205027209 */ /* 0x004fc60007810000 */
[C---:B---3--:R-:W-:Y:S01]  /*7c80*/  FMUL.FTZ R178, R184.reuse, UR4 ;  /* 0x00000004b8b27c20 */ /* 0x048fe20008410000 */
[----:B------:R-:W-:Y:S02]  /*7c90*/  FSETP.NEU.FTZ.AND P5, PT, R184, -INF , PT ;  /* 0xff800000b800780b */ /* 0x000fe40003fbd000 */
[C---:B------:R-:W-:Y:S01]  /*7ca0*/  FSETP.NEU.FTZ.AND P4, PT, R2.reuse, -INF , PT ;  /* 0xff8000000200780b */ /* 0x040fe20003f9d000 */
[----:B------:R-:W-:Y:S01]  /*7cb0*/  FMUL.FTZ R167, R2, UR4 ;  /* 0x0000000402a77c20 */ /* 0x000fe20008410000 */
[----:B------:R-:W-:Y:S02]  /*7cc0*/  FSEL R5, R184, RZ, P5 ;  /* 0x000000ffb8057208 */ /* 0x000fe40002800000 */
[----:B------:R-:W-:Y:S02]  /*7cd0*/  FSEL R4, R2, RZ, P4 ;  /* 0x000000ff02047208 */ /* 0x000fe40002000000 */
[----:B------:R-:W-:Y:S01]  /*7ce0*/  FSEL R178, R178, RZ, P5 ;  /* 0x000000ffb2b27208 */ /* 0x000fe20002800000 */
[----:B------:R-:W-:Y:S01]  /*7cf0*/  FADD.FTZ R5, R132, -R5 ;  /* 0x8000000584057221 */ /* 0x000fe20000010000 */
[----:B------:R-:W-:Y:S01]  /*7d00*/  FSEL R167, R167, RZ, P4 ;  /* 0x000000ffa7a77208 */ /* 0x000fe20002000000 */
[----:B------:R-:W-:-:S02]  /*7d10*/  FADD.FTZ R4, R3, -R4 ;  /* 0x8000000403047221 */ /* 0x000fc40000010000 */
[--C-:B------:R-:W-:Y:S01]  /*7d20*/  FFMA.FTZ R157, R21, UR4, -R178.reuse ;  /* 0x00000004159d7c23 */ /* 0x100fe200080108b2 */
[----:B------:R-:W-:Y:S01]  /*7d30*/  FMUL.FTZ R163, R5, UR4 ;  /* 0x0000000405a37c20 */ /* 0x000fe20008410000 */
[--C-:B------:R-:W-:Y:S01]  /*7d40*/  FFMA.FTZ R8, R20, UR4, -R167.reuse ;  /* 0x0000000414087c23 */ /* 0x100fe200080108a7 */
[----:B------:R-:W-:Y:S01]  /*7d50*/  FMUL.FTZ R161, R4, UR4 ;  /* 0x0000000404a17c20 */ /* 0x000fe20008410000 */
[----:B------:R-:W1:Y:S01]  /*7d60*/  LDSM.16.MT88.4 R20, [R201+0x12000] ;  /* 0x01200000c914783b */ /* 0x000e620000004200 */
[--C-:B------:R-:W-:Y:S01]  /*7d70*/  FFMA.FTZ R156, R16, UR4, -R167.reuse ;  /* 0x00000004109c7c23 */ /* 0x100fe200080108a7 */
[----:B------:R-:W-:Y:S01]  /*7d80*/  IADD3 R16, PT, PT, R166, 0x12000, RZ ;  /* 0x00012000a6107810 */ /* 0x000fe20007ffe0ff */
[----:B------:R-:W2:Y:S01]  /*7d90*/  MUFU.EX2 R163, R163 ;  /* 0x000000a300a37308 */ /* 0x000ea20000000800 */
[--C-:B------:R-:W-:Y:S01]  /*7da0*/  FFMA.FTZ R164, R19, UR4, -R178.reuse ;  /* 0x0000000413a47c23 */ /* 0x100fe200080108b2 */
[--C-:B------:R-:W-:Y:S01]  /*7db0*/  FFMA.FTZ R159, R33, UR4, -R178.reuse ;  /* 0x00000004219f7c23 */ /* 0x100fe200080108b2 */
[----:B------:R-:W-:Y:S01]  /*7dc0*/  @P2 IADD3 R165, PT, PT, R16, -0x40, RZ ;  /* 0xffffffc010a52810 */ /* 0x000fe20007ffe0ff */
[----:B------:R-:W3:Y:S01]  /*7dd0*/  MUFU.EX2 R161, R161 ;  /* 0x000000a100a17308 */ /* 0x000ee20000000800 */
[--C-:B------:R-:W-:Y:S01]  /*7de0*/  FFMA.FTZ R158, R31, UR4, -R178.reuse ;  /* 0x000000041f9e7c23 */ /* 0x100fe200080108b2 */
[--C-:B------:R-:W-:Y:S01]  /*7df0*/  FFMA.FTZ R162, R26, UR4, -R167.reuse ;  /* 0x000000041aa27c23 */ /* 0x100fe200080108a7 */
[----:B------:R-:W-:Y:S01]  /*7e00*/  FFMA.FTZ R160, R18, UR4, -R167 ;  /* 0x0000000412a07c23 */ /* 0x000fe200080108a7 */
[----:B------:R-:W-:Y:S01]  /*7e10*/  IMAD.IADD R200, R133, 0x1, R165 ;  /* 0x0000000185c87824 */ /* 0x000fe200078e02a5 */
[----:B------:R-:W-:Y:S01]  /*7e20*/  MUFU.EX2 R164, R164 ;  /* 0x000000a400a47308 */ /* 0x000fe20000000800 */
[----:B------:R-:W-:Y:S01]  /*7e30*/  LDSM.16.MT88.4 R28, [R165] ;  /* 0x00000000a51c783b */ /* 0x000fe20000004200 */
[--C-:B------:R-:W-:Y:S01]  /*7e40*/  FFMA.FTZ R179, R147, UR4, -R178.reuse ;  /* 0x0000000493b37c23 */ /* 0x100fe200080108b2 */
[--C-:B------:R-:W-:Y:S01]  /*7e50*/  FFMA.FTZ R182, R145, UR4, -R178.reuse ;  /* 0x0000000491b67c23 */ /* 0x100fe200080108b2 */
[----:B------:R-:W4:Y:S01]  /*7e60*/  MUFU.EX2 R159, R159 ;  /* 0x0000009f009f7308 */ /* 0x000f220000000800 */
[-C--:B--2---:R-:W-:Y:S01]  /*7e70*/  FMUL.FTZ R24, R116, R163.reuse ;  /* 0x000000a374187220 */ /* 0x084fe20000410000 */
[-C--:B------:R-:W-:Y:S01]  /*7e80*/  FMUL.FTZ R25, R117, R163.reuse ;  /* 0x000000a375197220 */ /* 0x080fe20000410000 */
[----:B------:R-:W-:Y:S01]  /*7e90*/  FMUL.FTZ R16, R120, R163 ;  /* 0x000000a378107220 */ /* 0x000fe20000410000 */
[----:B------:R-:W-:Y:S01]  /*7ea0*/  MUFU.EX2 R158, R158 ;  /* 0x0000009e009e7308 */ /* 0x000fe20000000800 */
[-C--:B---3--:R-:W-:Y:S01]  /*7eb0*/  FMUL.FTZ R26, R118, R161.reuse ;  /* 0x000000a1761a7220 */ /* 0x088fe20000410000 */
[----:B------:R-:W-:Y:S01]  /*7ec0*/  FMUL.FTZ R27, R119, R161 ;  /* 0x000000a1771b7220 */ /* 0x000fe20000410000 */
[----:B------:R-:W-:Y:S01]  /*7ed0*/  FMUL.FTZ R17, R121, R163 ;  /* 0x000000a379117220 */ /* 0x000fe20000410000 */
[----:B------:R-:W2:Y:S01]  /*7ee0*/  MUFU.EX2 R157, R157 ;  /* 0x0000009d009d7308 */ /* 0x000ea20000000800 */
[----:B------:R-:W3:Y:S01]  /*7ef0*/  LDSM.16.MT88.4 R116, [R200] ;  /* 0x00000000c874783b */ /* 0x000ee20000004200 */
[-C--:B------:R-:W-:Y:S01]  /*7f00*/  FMUL.FTZ R18, R122, R161.reuse ;  /* 0x000000a17a127220 */ /* 0x080fe20000410000 */
[----:B------:R-:W-:Y:S01]  /*7f10*/  FMUL.FTZ R19, R123, R161 ;  /* 0x000000a17b137220 */ /* 0x000fe20000410000 */
[----:B------:R-:W-:Y:S01]  /*7f20*/  MUFU.EX2 R162, R162 ;  /* 0x000000a200a27308 */ /* 0x000fe20000000800 */
[-C--:B------:R-:W-:Y:S01]  /*7f30*/  FMUL.FTZ R32, R104, R163.reuse ;  /* 0x000000a368207220 */ /* 0x080fe20000410000 */
[----:B----4-:R-:W-:Y:S01]  /*7f40*/  F2FP.BF16.F32.PACK_AB R4, R159, R164 ;  /* 0x000000a49f04723e */ /* 0x010fe200000010ff */
[----:B------:R-:W-:Y:S01]  /*7f50*/  FMUL.FTZ R33, R105, R163 ;  /* 0x000000a369217220 */ /* 0x000fe20000410000 */
[----:B------:R-:W4:Y:S01]  /*7f60*/  MUFU.EX2 R156, R156 ;  /* 0x0000009c009c7308 */ /* 0x000f220000000800 */
[-C--:B------:R-:W-:Y:S01]  /*7f70*/  FMUL.FTZ R34, R106, R161.reuse ;  /* 0x000000a16a227220 */ /* 0x080fe20000410000 */
[----:B------:R-:W-:Y:S01]  /*7f80*/  FMUL.FTZ R35, R107, R161 ;  /* 0x000000a16b237220 */ /* 0x000fe20000410000 */
[-C--:B------:R-:W-:Y:S01]  /*7f90*/  FMUL.FTZ R100, R100, R163.reuse ;  /* 0x000000a364647220 */ /* 0x080fe20000410000 */
[----:B------:R-:W-:Y:S01]  /*7fa0*/  MUFU.EX2 R160, R160 ;  /* 0x000000a000a07308 */ /* 0x000fe20000000800 */
[----:B------:R-:W-:Y:S01]  /*7fb0*/  LDSM.16.MT88.4 R104, [R201+0x14000] ;  /* 0x01400000c968783b */ /* 0x000fe20000004200 */
[----:B--2---:R-:W-:Y:S01]  /*7fc0*/  F2FP.BF16.F32.PACK_AB R6, R157, R158 ;  /* 0x0000009e9d06723e */ /* 0x004fe200000010ff */
[----:B------:R-:W-:Y:S01]  /*7fd0*/  FMUL.FTZ R101, R101, R163 ;  /* 0x000000a365657220 */ /* 0x000fe20000410000 */
[----:B------:R-:W2:Y:S01]  /*7fe0*/  MUFU.EX2 R3, R8 ;  /* 0x0000000800037308 */ /* 0x000ea20000000800 */
[-C--:B------:R-:W-:Y:S01]  /*7ff0*/  FMUL.FTZ R102, R102, R161.reuse ;  /* 0x000000a166667220 */ /* 0x080fe20000410000 */
[----:B------:R-:W-:Y:S01]  /*8000*/  FMUL.FTZ R103, R103, R161 ;  /* 0x000000a167677220 */ /* 0x000fe20000410000 */
        /* <DEDUP_REMOVED lines=11> */
[----:B--2---:R-:W-:Y:S01]  /*80c0*/  F2FP.BF16.F32.PACK_AB R7, R3, R160 ;  /* 0x000000a00307723e */ /* 0x004fe200000010ff */
[-C--:B------:R-:W-:Y:S01]  /*80d0*/  FMUL.FTZ R42, R42, R161.reuse ;  /* 0x000000a12a2a7220 */ /* 0x080fe20000410000 */
[----:B------:R-:W-:Y:S01]  /*80e0*/  FMUL.FTZ R43, R43, R161 ;  /* 0x000000a12b2b7220 */ /* 0x000fe20000410000 */
[-C--:B------:R-:W-:Y:S01]  /*80f0*/  FMUL.FTZ R48, R48, R163.reuse ;  /* 0x000000a330307220 */ /* 0x080fe20000410000 */
[----:B------:R-:W-:Y:S01]  /*8100*/  FMUL.FTZ R49, R49, R163 ;  /* 0x000000a331317220 */ /* 0x000fe20000410000 */
[-C--:B------:R-:W-:Y:S01]  /*8110*/  FMUL.FTZ R50, R50, R161.reuse ;  /* 0x000000a132327220 */ /* 0x080fe20000410000 */
[----:B------:R-:W-:Y:S01]  /*8120*/  FMUL.FTZ R51, R51, R161 ;  /* 0x000000a133337220 */ /* 0x000fe20000410000 */
[C---:B-1----:R-:W-:Y:S01]  /*8130*/  HMMA.16816.F32.BF16 R16, R4.reuse, R20, R16 ;  /* 0x000000140410723c */ /* 0x042fe20000041810 */
[----:B------:R-:W1:Y:S01]  /*8140*/  LDSM.16.MT88.4 R132, [R201+0x16000] ;  /* 0x01600000c984783b */ /* 0x000e620000004200 */
[-C--:B------:R-:W-:Y:S01]  /*8150*/  FMUL.FTZ R136, R76, R163.reuse ;  /* 0x000000a34c887220 */ /* 0x080fe20000410000 */
[----:B------:R-:W-:Y:S01]  /*8160*/  FMUL.FTZ R137, R77, R163 ;  /* 0x000000a34d897220 */ /* 0x000fe20000410000 */
[-C--:B------:R-:W-:Y:S01]  /*8170*/  FMUL.FTZ R138, R78, R161.reuse ;  /* 0x000000a14e8a7220 */ /* 0x080fe20000410000 */
[----:B------:R-:W-:Y:S01]  /*8180*/  LDSM.16.MT88.4 R120, [R165+0x2000] ;  /* 0x00200000a578783b */ /* 0x000fe20000004200 */
[----:B------:R-:W-:Y:S01]  /*8190*/  FMUL.FTZ R139, R79, R161 ;  /* 0x000000a14f8b7220 */ /* 0x000fe20000410000 */
[-C--:B------:R-:W-:Y:S01]  /*81a0*/  FMUL.FTZ R80, R80, R163.reuse ;  /* 0x000000a350507220 */ /* 0x080fe20000410000 */
[C---:B------:R-:W-:Y:S01]  /*81b0*/  HMMA.16816.F32.BF16 R20, R4.reuse, R22, R24 ;  /* 0x000000160414723c */ /* 0x040fe20000041818 */
[-C--:B------:R-:W-:Y:S01]  /*81c0*/  FMUL.FTZ R24, R112, R163.reuse ;  /* 0x000000a370187220 */ /* 0x080fe20000410000 */
[----:B------:R-:W-:Y:S01]  /*81d0*/  FMUL.FTZ R25, R113, R163 ;  /* 0x000000a371197220 */ /* 0x000fe20000410000 */
[-C--:B------:R-:W-:Y:S01]  /*81e0*/  FMUL.FTZ R26, R114, R161.reuse ;  /* 0x000000a1721a7220 */ /* 0x080fe20000410000 */
[----:B------:R-:W-:Y:S01]  /*81f0*/  FMUL.FTZ R27, R115, R161 ;  /* 0x000000a1731b7220 */ /* 0x000fe20000410000 */
[----:B------:R-:W-:Y:S01]  /*8200*/  LDSM.16.MT88.4 R76, [R201+0x12800] ;  /* 0x01280000c94c783b */ /* 0x000fe20000004200 */
[----:B------:R-:W-:Y:S01]  /*8210*/  FMUL.FTZ R81, R81, R163 ;  /* 0x000000a351517220 */ /* 0x000fe20000410000 */
[-C--:B------:R-:W-:Y:S01]  /*8220*/  FMUL.FTZ R82, R82, R161.reuse ;  /* 0x000000a152527220 */ /* 0x080fe20000410000 */
[C---:B---3--:R-:W-:Y:S01]  /*8230*/  HMMA.16816.F32.BF16 R32, R4.reuse, R116, R32 ;  /* 0x000000740420723c */ /* 0x048fe20000041820 */
        /* <DEDUP_REMOVED lines=11> */
[--C-:B------:R-:W-:Y:S01]  /*82f0*/  FFMA.FTZ R180, R143, UR4, -R178.reuse ;  /* 0x000000048fb47c23 */ /* 0x100fe200080108b2 */
[--C-:B------:R-:W-:Y:S01]  /*8300*/  FFMA.FTZ R177, R141, UR4, -R178.reuse ;  /* 0x000000048db17c23 */ /* 0x100fe200080108b2 */
[--C-:B------:R-:W-:Y:S01]  /*8310*/  FFMA.FTZ R192, R146, UR4, -R167.reuse ;  /* 0x0000000492c07c23 */ /* 0x100fe200080108a7 */
[--C-:B------:R-:W-:Y:S01]  /*8320*/  FFMA.FTZ R183, R144, UR4, -R167.reuse ;  /* 0x0000000490b77c23 */ /* 0x100fe200080108a7 */
[C---:B------:R-:W-:Y:S01]  /*8330*/  HMMA.16816.F32.BF16 R100, R4.reuse, R118, R100 ;  /* 0x000000760464723c */ /* 0x040fe20000041864 */
[----:B------:R-:W3:Y:S01]  /*8340*/  LDSM.16.MT88.4 R116, [R200+0x2000] ;  /* 0x00200000c874783b */ /* 0x000ee20000004200 */
[--C-:B------:R-:W-:Y:S01]  /*8350*/  FFMA.FTZ R181, R142, UR4, -R167.reuse ;  /* 0x000000048eb57c23 */ /* 0x100fe200080108a7 */
[--C-:B------:R-:W-:Y:S01]  /*8360*/  FFMA.FTZ R194, R140, UR4, -R167.reuse ;  /* 0x000000048cc27c23 */ /* 0x100fe200080108a7 */
[----:B------:R-:W-:Y:S01]  /*8370*/  MUFU.EX2 R179, R179 ;  /* 0x000000b300b37308 */ /* 0x000fe20000000800 */
[----:B------:R-:W-:Y:S01]  /*8380*/  LDSM.16.MT88.4 R128, [R200+0x800] ;  /* 0x00080000c880783b */ /* 0x000fe20000004200 */
[--C-:B------:R-:W-:Y:S01]  /*8390*/  FFMA.FTZ R196, R196, UR4, -R167.reuse ;  /* 0x00000004c4c47c23 */ /* 0x100fe200080108a7 */
[--C-:B------:R-:W-:Y:S01]  /*83a0*/  FFMA.FTZ R210, R210, UR4, -R167.reuse ;  /* 0x00000004d2d27c23 */ /* 0x100fe200080108a7 */
[C---:B------:R-:W-:Y:S01]  /*83b0*/  HMMA.16816.F32.BF16 R28, R4.reuse, R30, R108 ;  /* 0x0000001e041c723c */ /* 0x040fe2000004186c */
[----:B------:R-:W4:Y:S01]  /*83c0*/  LDSM.16.MT88.4 R108, [R166+0x16000] ;  /* 0x01600000a66c783b */ /* 0x000f220000004200 */
[----:B------:R-:W5:Y:S01]  /*83d0*/  MUFU.EX2 R182, R182 ;  /* 0x000000b600b67308 */ /* 0x000f620000000800 */
[----:B------:R-:W-:Y:S01]  /*83e0*/  FFMA.FTZ R169, R169, UR4, -R178 ;  /* 0x00000004a9a97c23 */ /* 0x000fe200080108b2 */
[--C-:B------:R-:W-:Y:S01]  /*83f0*/  FFMA.FTZ R168, R168, UR4, -R167.reuse ;  /* 0x00000004a8a87c23 */ /* 0x100fe200080108a7 */
[----:B------:R-:W-:Y:S01]  /*8400*/  LDSM.16.MT88.4 R140, [R165+0x800] ;  /* 0x00080000a58c783b */ /* 0x000fe20000004200 */
[----:B------:R-:W-:Y:S01]  /*8410*/  MUFU.EX2 R180, R180 ;  /* 0x000000b400b47308 */ /* 0x000fe20000000800 */
[----:B------:R-:W-:Y:S01]  /*8420*/  FFMA.FTZ R170, R170, UR4, -R167 ;  /* 0x00000004aaaa7c23 */ /* 0x000fe200080108a7 */
[----:B-1----:R-:W-:Y:S01]  /*8430*/  HMMA.16816.F32.BF16 R136, R4, R132, R136 ;  /* 0x000000840488723c */ /* 0x002fe20000041888 */
[----:B------:R-:W-:Y:S01]  /*8440*/  LDSM.16.MT88.4 R144, [R166+0x12800] ;  /* 0x01280000a690783b */ /* 0x000fe20000004200 */
[----:B------:R-:W-:Y:S01]  /*8450*/  MUFU.EX2 R177, R177 ;  /* 0x000000b100b17308 */ /* 0x000fe20000000800 */
[----:B------:R-:W-:-:S03]  /*8460*/  FFMA.FTZ R164, R219, R163, R164 ;  /* 0x000000a3dba47223 */ /* 0x000fc600000100a4 */
[----:B------:R-:W-:Y:S01]  /*8470*/  MUFU.EX2 R192, R192 ;  /* 0x000000c000c07308 */ /* 0x000fe20000000800 */
[----:B------:R-:W-:Y:S01]  /*8480*/  FADD.FTZ R159, R159, R164 ;  /* 0x000000a49f9f7221 */ /* 0x000fe20000010000 */
[C---:B------:R-:W-:Y:S01]  /*8490*/  HMMA.16816.F32.BF16 R132, R4.reuse, R134, R80 ;  /* 0x000000860484723c */ /* 0x040fe20000041850 */
[-C--:B------:R-:W-:Y:S01]  /*84a0*/  FMUL.FTZ R80, R92, R163.reuse ;  /* 0x000000a35c507220 */ /* 0x080fe20000410000 */
[----:B------:R-:W-:Y:S01]  /*84b0*/  FMUL.FTZ R81, R93, R163 ;  /* 0x000000a35d517220 */ /* 0x000fe20000410000 */
[-C--:B------:R-:W-:Y:S01]  /*84c0*/  FMUL.FTZ R82, R94, R161.reuse ;  /* 0x000000a15e527220 */ /* 0x080fe20000410000 */
[----:B------:R-:W-:Y:S01]  /*84d0*/  FMUL.FTZ R83, R95, R161 ;  /* 0x000000a15f537220 */ /* 0x000fe20000410000 */
[----:B------:R-:W1:Y:S01]  /*84e0*/  MUFU.EX2 R183, R183 ;  /* 0x000000b700b77308 */ /* 0x000e620000000800 */
[----:B------:R-:W-:Y:S02]  /*84f0*/  FADD.FTZ R158, R158, R159 ;  /* 0x0000009f9e9e7221 */ /* 0x000fe40000010000 */
[C---:B--2---:R-:W-:Y:S01]  /*8500*/  HMMA.16816.F32.BF16 R36, R4.reuse, R112, R36 ;  /* 0x000000700424723c */ /* 0x044fe20000041824 */
        /* <DEDUP_REMOVED lines=40> */
[-C--:B------:R-:W-:Y:S01]  /*8790*/  FMUL.FTZ R74, R90, R161.reuse ;  /* 0x000000a15a4a7220 */ /* 0x080fe20000410000 */
[-C--:B------:R-:W-:Y:S01]  /*87a0*/  FMUL.FTZ R75, R91, R161.reuse ;  /* 0x000000a15b4b7220 */ /* 0x080fe20000410000 */
[-C--:B------:R-:W-:Y:S01]  /*87b0*/  FMUL.FTZ R86, R98, R161.reuse ;  /* 0x000000a162567220 */ /* 0x080fe20000410000 */
[----:B------:R-:W-:Y:S01]  /*87c0*/  FMUL.FTZ R87, R99, R161 ;  /* 0x000000a163577220 */ /* 0x000fe20000410000 */
[----:B------:R-:W-:Y:S01]  /*87d0*/  MUFU.EX2 R181, R181 ;  /* 0x000000b500b57308 */ /* 0x000fe20000000800 */
[C---:B------:R-:W-:Y:S01]  /*87e0*/  HMMA.16816.F32.BF16 R56, R4.reuse, R118, R56 ;  /* 0x000000760438723c */ /* 0x040fe20000041838 */
[----:B------:R-:W2:Y:S01]  /*87f0*/  LDSM.16.MT88.4 R116, [R165+0x4000] ;  /* 0x00400000a574783b */ /* 0x000ea20000004200 */
[----:B-----5:R-:W-:Y:S01]  /*8800*/  F2FP.BF16.F32.PACK_AB R88, R182, R179 ;  /* 0x000000b3b658723e */ /* 0x020fe200000010ff */
[----:B------:R-:W3:Y:S01]  /*8810*/  MUFU.EX2 R194, R194 ;  /* 0x000000c200c27308 */ /* 0x000ee20000000800 */
[----:B-1----:R-:W-:Y:S01]  /*8820*/  F2FP.BF16.F32.PACK_AB R89, R183, R192 ;  /* 0x000000c0b759723e */ /* 0x002fe200000010ff */
[----:B------:R-:W-:Y:S01]  /*8830*/  FFMA.FTZ R161, R217, R161, R162 ;  /* 0x000000a1d9a17223 */ /* 0x000fe200000100a2 */
[----:B------:R-:W-:Y:S01]  /*8840*/  F2FP.BF16.F32.PACK_AB R90, R177, R180 ;  /* 0x000000b4b15a723e */ /* 0x000fe200000010ff */
[----:B------:R-:W-:Y:S01]  /*8850*/  MUFU.EX2 R196, R196 ;  /* 0x000000c400c47308 */ /* 0x000fe20000000800 */
[C---:B----4-:R-:W-:Y:S01]  /*8860*/  HMMA.16816.F32.BF16 R60, R4.reuse, R108, R60 ;  /* 0x0000006c043c723c */ /* 0x050fe2000004183c */
[----:B------:R-:W-:Y:S01]  /*8870*/  FADD.FTZ R161, R156, R161 ;  /* 0x000000a19ca17221 */ /* 0x000fe20000010000 */
[----:B------:R-:W-:Y:S01]  /*8880*/  FADD.FTZ R158, R157, R158 ;  /* 0x0000009e9d9e7221 */ /* 0x000fe20000010000 */
[----:B------:R-:W-:Y:S02]  /*8890*/  MUFU.EX2 R169, R169 ;  /* 0x000000a900a97308 */ /* 0x000fe40000000800 */
[----:B------:R-:W-:Y:S01]  /*88a0*/  FADD.FTZ R160, R160, R161 ;  /* 0x000000a1a0a07221 */ /* 0x000fe20000010000 */
[----:B------:R-:W-:Y:S01]  /*88b0*/  FADD.FTZ R179, R179, R158 ;  /* 0x0000009eb3b37221 */ /* 0x000fe20000010000 */
[----:B------:R-:W-:Y:S01]  /*88c0*/  MUFU.EX2 R168, R168 ;  /* 0x000000a800a87308 */ /* 0x000fe20000000800 */
[----:B------:R-:W-:Y:S01]  /*88d0*/  HMMA.16816.F32.BF16 R64, R4, R110, R64 ;  /* 0x0000006e0440723c */ /* 0x000fe20000041840 */
[----:B------:R-:W1:Y:S01]  /*88e0*/  LDSM.16.MT88.4 R108, [R200+0x4000] ;  /* 0x00400000c86c783b */ /* 0x000e620000004200 */
[----:B---3--:R-:W-:Y:S01]  /*88f0*/  F2FP.BF16.F32.PACK_AB R91, R194, R181 ;  /* 0x000000b5c25b723e */ /* 0x008fe200000010ff */
[----:B------:R-:W-:Y:S01]  /*8900*/  FADD.FTZ R3, R3, R160 ;  /* 0x000000a003037221 */ /* 0x000fe20000010000 */
[----:B------:R-:W-:-:S03]  /*8910*/  FADD.FTZ R179, R182, R179 ;  /* 0x000000b3b6b37221 */ /* 0x000fc60000010000 */
[----:B------:R-:W-:Y:S01]  /*8920*/  FADD.FTZ R192, R192, R3 ;  /* 0x00000003c0c07221 */ /* 0x000fe20000010000 */
[----:B------:R-:W-:Y:S01]  /*8930*/  HMMA.16816.F32.BF16 R8, R4, R12, R8 ;  /* 0x0000000c0408723c */ /* 0x000fe20000041808 */
[----:B------:R-:W-:Y:S01]  /*8940*/  FADD.FTZ R180, R180, R179 ;  /* 0x000000b3b4b47221 */ /* 0x000fe20000010000 */
[----:B------:R-:W-:Y:S02]  /*8950*/  IMAD.MOV.U32 R3, RZ, RZ, R2 ;  /* 0x000000ffff037224 */ /* 0x000fe400078e0002 */
[----:B------:R-:W-:Y:S01]  /*8960*/  FADD.FTZ R192, R183, R192 ;  /* 0x000000c0b7c07221 */ /* 0x000fe20000010000 */
[----:B------:R-:W-:-:S03]  /*8970*/  FADD.FTZ R180, R177, R180 ;  /* 0x000000b4b1b47221 */ /* 0x000fc60000010000 */
[----:B------:R-:W-:Y:S01]  /*8980*/  FADD.FTZ R181, R181, R192 ;  /* 0x000000c0b5b57221 */ /* 0x000fe20000010000 */
[----:B------:R-:W-:Y:S01]  /*8990*/  HMMA.16816.F32.BF16 R12, R4, R14, R124 ;  /* 0x0000000e040c723c */ /* 0x000fe2000004187c */
[----:B------:R-:W-:Y:S02]  /*89a0*/  LDSM.16.MT88.4 R124, [R166+0x14800] ;  /* 0x01480000a67c783b */ /* 0x000fe40000004200 */
[----:B------:R-:W-:-:S05]  /*89b0*/  FADD.FTZ R194, R194, R181 ;  /* 0x000000b5c2c27221 */ /* 0x000fca0000010000 */
[C---:B------:R-:W-:Y:S08]  /*89c0*/  HMMA.16816.F32.BF16 R44, R4.reuse, R120, R44 ;  /* 0x00000078042c723c */ /* 0x040ff0000004182c */
[C---:B--2---:R-:W-:Y:S08]  /*89d0*/  HMMA.16816.F32.BF16 R68, R4.reuse, R116, R68 ;  /* 0x000000740444723c */ /* 0x044ff00000041844 */
[C---:B------:R-:W-:Y:S01]  /*89e0*/  HMMA.16816.F32.BF16 R72, R4.reuse, R118, R72 ;  /* 0x000000760448723c */ /* 0x040fe20000041848 */
[----:B------:R-:W2:Y:S07]  /*89f0*/  LDSM.16.MT88.4 R116, [R165+0x2800] ;  /* 0x00280000a574783b */ /* 0x000eae0000004200 */
[C---:B-1----:R-:W-:Y:S08]  /*8a00*/  HMMA.16816.F32.BF16 R80, R4.reuse, R108, R80 ;  /* 0x0000006c0450723c */ /* 0x042ff00000041850 */
[C---:B------:R-:W-:Y:S01]  /*8a10*/  HMMA.16816.F32.BF16 R84, R4.reuse, R110, R84 ;  /* 0x0000006e0454723c */ /* 0x040fe20000041854 */
[----:B------:R-:W1:Y:S07]  /*8a20*/  LDSM.16.MT88.4 R108, [R200+0x2800] ;  /* 0x00280000c86c783b */ /* 0x000e6e0000004200 */
[----:B------:R-:W-:Y:S01]  /*8a30*/  HMMA.16816.F32.BF16 R48, R4, R122, R48 ;  /* 0x0000007a0430723c */ /* 0x000fe20000041830 */
[----:B------:R-:W3:Y:S07]  /*8a40*/  LDSM.16.MT88.4 R120, [R166+0x16800] ;  /* 0x01680000a678783b */ /* 0x000eee0000004200 */
[C---:B------:R-:W-:Y:S08]  /*8a50*/  HMMA.16816.F32.BF16 R92, R88.reuse, R76, R16 ;  /* 0x0000004c585c723c */ /* 0x040ff00000041810 */
[C---:B------:R-:W-:Y:S08]  /*8a60*/  HMMA.16816.F32.BF16 R96, R88.reuse, R78, R20 ;  /* 0x0000004e5860723c */ /* 0x040ff00000041814 */
[----:B------:R-:W-:Y:S01]  /*8a70*/  HMMA.16816.F32.BF16 R76, R88, R152, R112 ;  /* 0x00000098584c723c */ /* 0x000fe20000041870 */
[----:B------:R4:W-:Y:S01]  /*8a80*/  LDSM.16.MT88.4 R112, [R200+0x4800] ;  /* 0x00480000c870783b */ /* 0x0009e20000004200 */
[--C-:B------:R-:W-:Y:S01]  /*8a90*/  FFMA.FTZ R152, R197, UR4, -R178.reuse ;  /* 0x00000004c5987c23 */ /* 0x100fe200080108b2 */
[----:B------:R-:W-:-:S05]  /*8aa0*/  FFMA.FTZ R153, R199, UR4, -R178 ;  /* 0x00000004c7997c23 */ /* 0x000fca00080108b2 */
[C---:B------:R-:W-:Y:S01]  /*8ab0*/  HMMA.16816.F32.BF16 R20, R88.reuse, R154, R104 ;  /* 0x0000009a5814723c */ /* 0x040fe20000041868 */
[----:B------:R-:W5:Y:S01]  /*8ac0*/  LDSM.16.MT88.4 R104, [R165+0x4800] ;  /* 0x00480000a568783b */ /* 0x000f620000004200 */
[--C-:B------:R-:W-:Y:S01]  /*8ad0*/  FFMA.FTZ R155, R195, UR4, -R178.reuse ;  /* 0x00000004c39b7c23 */ /* 0x100fe200080108b2 */
[----:B------:R-:W-:Y:S01]  /*8ae0*/  FFMA.FTZ R154, R193, UR4, -R178 ;  /* 0x00000004c19a7c23 */ /* 0x000fe200080108b2 */
[--C-:B------:R-:W-:Y:S01]  /*8af0*/  FFMA.FTZ R193, R212, UR4, -R167.reuse ;  /* 0x00000004d4c17c23 */ /* 0x100fe200080108a7 */
[----:B------:R-:W-:Y:S01]  /*8b00*/  FFMA.FTZ R195, R198, UR4, -R167 ;  /* 0x00000004c6c37c23 */ /* 0x000fe200080108a7 */
[----:B------:R-:W-:Y:S02]  /*8b10*/  MUFU.EX2 R153, R153 ;  /* 0x0000009900997308 */ /* 0x000fe40000000800 */
[C---:B------:R-:W-:Y:S02]  /*8b20*/  HMMA.16816.F32.BF16 R16, R88.reuse, R148, R136 ;  /* 0x000000945810723c */ /* 0x040fe40000041888 */
[----:B------:R-:W5:Y:S04]  /*8b30*/  MUFU.EX2 R152, R152 ;  /* 0x0000009800987308 */ /* 0x000f680000000800 */
[----:B------:R-:W-:Y:S01]  /*8b40*/  MUFU.EX2 R155, R155 ;  /* 0x0000009b009b7308 */ /* 0x000fe20000000800 */
[----:B----4-:R-:W-:Y:S01]  /*8b50*/  MOV R200, 0x20 ;  /* 0x0000002000c87802 */ /* 0x010fe20000000f00 */
[----:B------:R-:W-:Y:S02]  /*8b60*/  HMMA.16816.F32.BF16 R4, R88, R150, R132 ;  /* 0x000000965804723c */ /* 0x000fe40000041884 */
[----:B------:R-:W-:Y:S01]  /*8b70*/  MUFU.EX2 R154, R154 ;  /* 0x0000009a009a7308 */ /* 0x000fe20000000800 */
[----:B------:R-:W-:Y:S01]  /*8b80*/  LDSM.16.MT88.4 R132, [R166+0x17000] ;  /* 0x01700000a684783b */ /* 0x000fe20000004200 */
[----:B------:R-:W-:-:S02]  /*8b90*/  SEL R197, R200, 0xffffffe0, !P6 ;  /* 0xffffffe0c8c57807 */ /* 0x000fc40007000000 */
[----:B------:R-:W-:Y:S03]  /*8ba0*/  MUFU.EX2 R193, R193 ;  /* 0x000000c100c17308 */ /* 0x000fe60000000800 */
[C---:B------:R-:W-:Y:S01]  /*8bb0*/  IMAD.IADD R199, R197.reuse, 0x1, R166 ;  /* 0x00000001c5c77824 */ /* 0x040fe200078e02a6 */
[----:B------:R-:W-:Y:S01]  /*8bc0*/  IADD3 R197, PT, PT, R197, R165, RZ ;  /* 0x000000a5c5c57210 */ /* 0x000fe20007ffe0ff */
[C---:B------:R-:W-:Y:S01]  /*8bd0*/  HMMA.16816.F32.BF16 R32, R88.reuse, R128, R32 ;  /* 0x000000805820723c */ /* 0x040fe20000041820 */
[----:B------:R4:W5:Y:S02]  /*8be0*/  MUFU.EX2 R198, R210 ;  /* 0x000000d200c67308 */ /* 0x0009640000000800 */
[----:B------:R-:W-:Y:S02]  /*8bf0*/  LDSM.16.MT88.4 R136, [R199+0x17000] ;  /* 0x01700000c788783b */ /* 0x000fe40000004200 */
[----:B------:R-:W5:Y:S02]  /*8c00*/  MUFU.EX2 R195, R195 ;  /* 0x000000c300c37308 */ /* 0x000f640000000800 */
[----:B------:R-:W-:Y:S01]  /*8c10*/  LDSM.16.MT88.4 R148, [R197+0x1000] ;  /* 0x00100000c594783b */ /* 0x000fe20000004200 */
[----:B------:R-:W-:Y:S03]  /*8c20*/  HMMA.16816.F32.BF16 R100, R88, R130, R100 ;  /* 0x000000825864723c */ /* 0x000fe60000041864 */
[----:B------:R-:W5:Y:S01]  /*8c30*/  LDSM.16.MT88.4 R128, [R166+0x13000] ;  /* 0x01300000a680783b */ /* 0x000f620000004200 */
[----:B----4-:R-:W-:-:S04]  /*8c40*/  FFMA.FTZ R210, R175, UR4, -R178 ;  /* 0x00000004afd27c23 */ /* 0x010fc800080108b2 */
[C---:B--2---:R-:W-:Y:S02]  /*8c50*/  HMMA.16816.F32.BF16 R44, R88.reuse, R116, R44 ;  /* 0x00000074582c723c */ /* 0x044fe4000004182c */
[----:B------:R-:W2:Y:S06]  /*8c60*/  MUFU.EX2 R210, R210 ;  /* 0x000000d200d27308 */ /* 0x000eac0000000800 */
[C---:B------:R-:W-:Y:S08]  /*8c70*/  HMMA.16816.F32.BF16 R48, R88.reuse, R118, R48 ;  /* 0x000000765830723c */ /* 0x040ff00000041830 */
[C---:B------:R-:W-:Y:S08]  /*8c80*/  HMMA.16816.F32.BF16 R24, R88.reuse, R140, R24 ;  /* 0x0000008c5818723c */ /* 0x040ff00000041818 */
[C---:B------:R-:W-:Y:S01]  /*8c90*/  HMMA.16816.F32.BF16 R28, R88.reuse, R142, R28 ;  /* 0x0000008e581c723c */ /* 0x040fe2000004181c */
[----:B------:R-:W-:Y:S07]  /*8ca0*/  LDSM.16.MT88.4 R140, [R199+0x15000] ;  /* 0x01500000c78c783b */ /* 0x000fee0000004200 */
[C---:B------:R-:W-:Y:S08]  /*8cb0*/  HMMA.16816.F32.BF16 R36, R88.reuse, R124, R36 ;  /* 0x0000007c5824723c */ /* 0x040ff00000041824 */
[C---:B------:R-:W-:Y:S01]  /*8cc0*/  HMMA.16816.F32.BF16 R40, R88.reuse, R126, R40 ;  /* 0x0000007e5828723c */ /* 0x040fe20000041828 */
[----:B------:R-:W4:Y:S07]  /*8cd0*/  LDSM.16.MT88.4 R124, [R199+0x13000] ;  /* 0x01300000c77c783b */ /* 0x000f2e0000004200 */
[C---:B-1----:R-:W-:Y:S08]  /*8ce0*/  HMMA.16816.F32.BF16 R116, R88.reuse, R108, R52 ;  /* 0x0000006c5874723c */ /* 0x042ff00000041834 */
[C---:B------:R-:W-:Y:S01]  /*8cf0*/  HMMA.16816.F32.BF16 R56, R88.reuse, R110, R56 ;  /* 0x0000006e5838723c */ /* 0x040fe20000041838 */
[----:B------:R-:W1:Y:S07]  /*8d00*/  LDSM.16.MT88.4 R108, [R165+0x1000] ;  /* 0x00100000a56c783b */ /* 0x000e6e0000004200 */
[C---:B---3--:R-:W-:Y:S01]  /*8d10*/  HMMA.16816.F32.BF16 R52, R88.reuse, R120, R60 ;  /* 0x000000785834723c */ /* 0x048fe2000004183c */
[----:B------:R-:W3:Y:S07]  /*8d20*/  LDSM.16.MT88.4 R60, [R165+0x3000] ;  /* 0x00300000a53c783b */ /* 0x000eee0000004200 */
[C---:B------:R-:W-:Y:S01]  /*8d30*/  HMMA.16816.F32.BF16 R120, R88.reuse, R122, R64 ;  /* 0x0000007a5878723c */ /* 0x040fe20000041840 */
[----:B------:R-:W2:Y:S07]  /*8d40*/  LDSM.16.MT88.4 R64, [R197+0x3000] ;  /* 0x00300000c540783b */ /* 0x000eae0000004200 */
[C---:B------:R-:W-:Y:S08]  /*8d50*/  HMMA.16816.F32.BF16 R8, R88.reuse, R144, R8 ;  /* 0x000000905808723c */ /* 0x040ff00000041808 */
[C---:B------:R-:W-:Y:S01]  /*8d60*/  HMMA.16816.F32.BF16 R12, R88.reuse, R146, R12 ;  /* 0x00000092580c723c */ /* 0x040fe2000004180c */
[----:B------:R-:W2:Y:S07]  /*8d70*/  LDSM.16.MT88.4 R144, [R166+0x15000] ;  /* 0x01500000a690783b */ /* 0x000eae0000004200 */
[C---:B-----5:R-:W-:Y:S08]  /*8d80*/  HMMA.16816.F32.BF16 R68, R88.reuse, R104, R68 ;  /* 0x000000685844723c */ /* 0x060ff00000041844 */
[C---:B------:R-:W-:Y:S08]  /*8d90*/  HMMA.16816.F32.BF16 R72, R88.reuse, R106, R72 ;  /* 0x0000006a5848723c */ /* 0x040ff00000041848 */
[C---:B------:R-:W-:Y:S08]  /*8da0*/  HMMA.16816.F32.BF16 R80, R88.reuse, R112, R80 ;  /* 0x000000705850723c */ /* 0x040ff00000041850 */
        /* <DEDUP_REMOVED lines=16> */
[C---:B----4-:R-:W-:Y:S01]  /*8eb0*/  HMMA.16816.F32.BF16 R128, R88.reuse, R124, R92 ;  /* 0x0000007c5880723c */ /* 0x050fe2000004185c */
[----:B------:R-:W4:Y:S07]  /*8ec0*/  LDSM.16.MT88.4 R92, [R165+0x5000] ;  /* 0x00500000a55c783b */ /* 0x000f2e0000004200 */
[C---:B-1----:R-:W-:Y:S08]  /*8ed0*/  HMMA.16816.F32.BF16 R112, R88.reuse, R108, R24 ;  /* 0x0000006c5870723c */ /* 0x042ff00000041818 */
[C---:B------:R-:W-:Y:S08]  /*8ee0*/  HMMA.16816.F32.BF16 R32, R88.reuse, R142, R20 ;  /* 0x0000008e5820723c */ /* 0x040ff00000041814 */
[C---:B------:R-:W-:Y:S01]  /*8ef0*/  HMMA.16816.F32.BF16 R124, R88.reuse, R126, R96 ;  /* 0x0000007e587c723c */ /* 0x040fe20000041860 */
[----:B------:R-:W1:Y:S07]  /*8f00*/  LDSM.16.MT88.4 R96, [R197+0x5000] ;  /* 0x00500000c560783b */ /* 0x000e6e0000004200 */
[C---:B---3--:R-:W-:Y:S08]  /*8f10*/  HMMA.16816.F32.BF16 R24, R88.reuse, R60, R44 ;  /* 0x0000003c5818723c */ /* 0x048ff0000004182c */
[C---:B------:R-:W-:Y:S01]  /*8f20*/  HMMA.16816.F32.BF16 R20, R88.reuse, R62, R48 ;  /* 0x0000003e5814723c */ /* 0x040fe20000041830 */
[----:B------:R-:W-:Y:S07]  /*8f30*/  LDSM.16.MT88.4 R48, [R199+0x15800] ;  /* 0x01580000c730783b */ /* 0x000fee0000004200 */
[C---:B--2---:R-:W-:Y:S01]  /*8f40*/  HMMA.16816.F32.BF16 R60, R88.reuse, R64, R116 ;  /* 0x00000040583c723c */ /* 0x044fe20000041874 */
[----:B------:R-:W2:Y:S07]  /*8f50*/  LDSM.16.MT88.4 R116, [R199+0x13800] ;  /* 0x01380000c774783b */ /* 0x000eae0000004200 */
[C---:B------:R-:W-:Y:S08]  /*8f60*/  HMMA.16816.F32.BF16 R36, R88.reuse, R144, R36 ;  /* 0x000000905824723c */ /* 0x040ff00000041824 */
[C---:B------:R-:W-:Y:S01]  /*8f70*/  HMMA.16816.F32.BF16 R40, R88.reuse, R146, R40 ;  /* 0x000000925828723c */ /* 0x040fe20000041828 */
[----:B------:R-:W3:Y:S07]  /*8f80*/  LDSM.16.MT88.4 R144, [R166+0x13800] ;  /* 0x01380000a690783b */ /* 0x000eee0000004200 */
[C---:B------:R-:W-:Y:S08]  /*8f90*/  HMMA.16816.F32.BF16 R76, R88.reuse, R140, R76 ;  /* 0x0000008c584c723c */ /* 0x040ff0000004184c */
[C---:B------:R-:W-:Y:S08]  /*8fa0*/  HMMA.16816.F32.BF16 R140, R88.reuse, R136, R16 ;  /* 0x00000088588c723c */ /* 0x040ff00000041810 */
[C---:B------:R-:W-:Y:S01]  /*8fb0*/  HMMA.16816.F32.BF16 R136, R88.reuse, R138, R4 ;  /* 0x0000008a5888723c */ /* 0x040fe20000041804 */
[--C-:B------:R-:W-:Y:S01]  /*8fc0*/  FFMA.FTZ R4, R173, UR4, -R178.reuse ;  /* 0x00000004ad047c23 */ /* 0x100fe200080108b2 */
[--C-:B------:R-:W-:Y:S01]  /*8fd0*/  FFMA.FTZ R173, R172, UR4, -R167.reuse ;  /* 0x00000004acad7c23 */ /* 0x100fe200080108a7 */
[----:B------:R-:W-:Y:S01]  /*8fe0*/  FFMA.FTZ R178, R171, UR4, -R178 ;  /* 0x00000004abb27c23 */ /* 0x000fe200080108b2 */
[----:B------:R-:W-:Y:S01]  /*8ff0*/  FFMA.FTZ R5, R174, UR4, -R167 ;  /* 0x00000004ae057c23 */ /* 0x000fe200080108a7 */
[----:B------:R5:W-:Y:S03]  /*9000*/  MUFU.EX2 R171, R4 ;  /* 0x0000000400ab7308 */ /* 0x000be60000000800 */
[C---:B------:R-:W-:Y:S01]  /*9010*/  HMMA.16816.F32.BF16 R108, R88.reuse, R110, R28 ;  /* 0x0000006e586c723c */ /* 0x040fe2000004181c */
[----:B------:R-:W4:Y:S04]  /*9020*/  MUFU.EX2 R174, R178 ;  /* 0x000000b200ae7308 */ /* 0x000f280000000800 */
[----:B------:R-:W-:Y:S03]  /*9030*/  MUFU.EX2 R172, R5 ;  /* 0x0000000500ac7308 */ /* 0x000fe60000000800 */
[----:B------:R-:W-:Y:S01]  /*9040*/  HMMA.16816.F32.BF16 R52, R88, R132, R52 ;  /* 0x000000845834723c */ /* 0x000fe20000041834 */
[----:B------:R-:W1:Y:S01]  /*9050*/  MUFU.EX2 R173, R173 ;  /* 0x000000ad00ad7308 */ /* 0x000e620000000800 */
[----:B-----5:R-:W-:Y:S01]  /*9060*/  F2FP.BF16.F32.PACK_AB R4, R169, R210 ;  /* 0x000000d2a904723e */ /* 0x020fe200000010ff */
[----:B------:R-:W-:-:S02]  /*9070*/  FADD.FTZ R210, R210, R155 ;  /* 0x0000009bd2d27221 */ /* 0x000fc40000010000 */
[----:B------:R-:W5:Y:S01]  /*9080*/  MUFU.EX2 R167, R170 ;  /* 0x000000aa00a77308 */ /* 0x000f620000000800 */
[----:B----4-:R-:W-:Y:S02]  /*9090*/  F2FP.BF16.F32.PACK_AB R6, R174, R171 ;  /* 0x000000abae06723e */ /* 0x010fe400000010ff */
[----:B------:R-:W-:Y:S01]  /*90a0*/  HMMA.16816.F32.BF16 R28, R88, R92, R68 ;  /* 0x0000005c581c723c */ /* 0x000fe20000041844 */
[----:B------:R-:W4:Y:S01]  /*90b0*/  LDSM.16.MT88.4 R68, [R166+0x15800] ;  /* 0x01580000a644783b */ /* 0x000f220000004200 */
[----:B------:R-:W-:-:S04]  /*90c0*/  FADD.FTZ R210, R169, R210 ;  /* 0x000000d2a9d27221 */ /* 0x000fc80000010000 */
[----:B------:R-:W-:Y:S01]  /*90d0*/  FADD.FTZ R171, R171, R210 ;  /* 0x000000d2abab7221 */ /* 0x000fe20000010000 */
[C---:B-1----:R-:W-:Y:S01]  /*90e0*/  F2FP.BF16.F32.PACK_AB R5, R173.reuse, R172 ;  /* 0x000000acad05723e */ /* 0x042fe200000010ff */
[C---:B------:R-:W-:Y:S01]  /*90f0*/  HMMA.16816.F32.BF16 R16, R88.reuse, R94, R72 ;  /* 0x0000005e5810723c */ /* 0x040fe20000041848 */
[----:B------:R-:W1:Y:S01]  /*9100*/  LDSM.16.MT88.4 R72, [R166+0x17800] ;  /* 0x01780000a648783b */ /* 0x000e620000004200 */
[----:B------:R-:W-:Y:S01]  /*9110*/  FADD.FTZ R172, R172, R195 ;  /* 0x000000c3acac7221 */ /* 0x000fe20000010000 */
[----:B-----5:R-:W-:Y:S01]  /*9120*/  F2FP.BF16.F32.PACK_AB R7, R168, R167 ;  /* 0x000000a7a807723e */ /* 0x020fe200000010ff */
[----:B------:R-:W-:Y:S02]  /*9130*/  FADD.FTZ R219, R174, R171 ;  /* 0x000000abaedb7221 */ /* 0x000fe40000010000 */
[----:B------:R-:W-:Y:S02]  /*9140*/  FADD.FTZ R172, R173, R172 ;  /* 0x000000acadac7221 */ /* 0x000fe40000010000 */
[----:B------:R-:W-:Y:S02]  /*9150*/  HMMA.16816.F32.BF16 R132, R88, R134, R120 ;  /* 0x000000865884723c */ /* 0x000fe40000041878 */
[----:B------:R-:W-:-:S04]  /*9160*/  FADD.FTZ R167, R167, R172 ;  /* 0x000000aca7a77221 */ /* 0x000fc80000010000 */
[----:B------:R-:W-:Y:S02]  /*9170*/  FADD.FTZ R217, R168, R167 ;  /* 0x000000a7a8d97221 */ /* 0x000fe40000010000 */
[C---:B------:R-:W-:Y:S08]  /*9180*/  HMMA.16816.F32.BF16 R92, R88.reuse, R96, R80 ;  /* 0x00000060585c723c */ /* 0x040ff00000041850 */
[----:B------:R-:W-:Y:S01]  /*9190*/  HMMA.16816.F32.BF16 R96, R88, R98, R84 ;  /* 0x000000625860723c */ /* 0x000fe20000041854 */
[----:B------:R-:W5:Y:S07]  /*91a0*/  LDSM.16.MT88.4 R84, [R165+0x1800] ;  /* 0x00180000a554783b */ /* 0x000f6e0000004200 */
[----:B--2---:R-:W-:Y:S08]  /*91b0*/  HMMA.16816.F32.BF16 R120, R4, R116, R128 ;  /* 0x000000740478723c */ /* 0x004ff00000041880 */
[C---:B------:R-:W-:Y:S01]  /*91c0*/  HMMA.16816.F32.BF16 R100, R88.reuse, R150, R100 ;  /* 0x000000965864723c */ /* 0x040fe20000041864 */
[----:B------:R-:W-:Y:S07]  /*91d0*/  LDSM.16.MT88.4 R148, [R199+0x17800] ;  /* 0x01780000c794783b */ /* 0x000fee0000004200 */
[----:B------:R-:W-:Y:S01]  /*91e0*/  HMMA.16816.F32.BF16 R64, R88, R66, R56 ;  /* 0x000000425840723c */ /* 0x000fe20000041838 */
[----:B------:R-:W2:Y:S04]  /*91f0*/  LDSM.16.MT88.4 R56, [R165+0x3800] ;  /* 0x00380000a538783b */ /* 0x000ea80000004200 */
[----:B------:R-:W2:Y:S03]  /*9200*/  LDSM.16.MT88.4 R88, [R165+0x5800] ;  /* 0x00580000a558783b */ /* 0x000ea60000004200 */
[C---:B------:R-:W-:Y:S08]  /*9210*/  HMMA.16816.F32.BF16 R116, R4.reuse, R118, R124 ;  /* 0x000000760474723c */ /* 0x040ff0000004187c */
[C---:B------:R-:W-:Y:S08]  /*9220*/  HMMA.16816.F32.BF16 R44, R4.reuse, R48, R76 ;  /* 0x00000030042c723c */ /* 0x040ff0000004184c */
[C---:B------:R-:W-:Y:S01]  /*9230*/  HMMA.16816.F32.BF16 R48, R4.reuse, R50, R32 ;  /* 0x000000320430723c */ /* 0x040fe20000041820 */
[----:B------:R-:W2:Y:S07]  /*9240*/  LDSM.16.MT88.4 R32, [R197+0x1800] ;  /* 0x00180000c520783b */ /* 0x000eae0000004200 */
[C---:B---3--:R-:W-:Y:S01]  /*9250*/  HMMA.16816.F32.BF16 R128, R4.reuse, R144, R8 ;  /* 0x000000900480723c */ /* 0x048fe20000041808 */
[----:B------:R-:W3:Y:S07]  /*9260*/  LDSM.16.MT88.4 R8, [R197+0x3800] ;  /* 0x00380000c508783b */ /* 0x000eee0000004200 */
[C---:B------:R-:W-:Y:S01]  /*9270*/  HMMA.16816.F32.BF16 R124, R4.reuse, R146, R12 ;  /* 0x00000092047c723c */ /* 0x040fe2000004180c */
[----:B------:R-:W3:Y:S07]  /*9280*/  LDSM.16.MT88.4 R12, [R197+0x5800] ;  /* 0x00580000c50c783b */ /* 0x000eee0000004200 */
[C---:B----4-:R-:W-:Y:S08]  /*9290*/  HMMA.16816.F32.BF16 R36, R4.reuse, R68, R36 ;  /* 0x000000440424723c */ /* 0x050ff00000041824 */
[C---:B------:R-:W-:Y:S08]  /*92a0*/  HMMA.16816.F32.BF16 R40, R4.reuse, R70, R40 ;  /* 0x000000460428723c */ /* 0x040ff00000041828 */
[C---:B-1----:R-:W-:Y:S08]  /*92b0*/  HMMA.16816.F32.BF16 R68, R4.reuse, R72, R52 ;  /* 0x000000480444723c */ /* 0x042ff00000041834 */
[C---:B-----5:R-:W-:Y:S08]  /*92c0*/  HMMA.16816.F32.BF16 R112, R4.reuse, R84, R112 ;  /* 0x000000540470723c */ /* 0x060ff00000041870 */
[C---:B------:R-:W-:Y:S08]  /*92d0*/  HMMA.16816.F32.BF16 R108, R4.reuse, R86, R108 ;  /* 0x00000056046c723c */ /* 0x040ff0000004186c */
        /* <DEDUP_REMOVED lines=22> */
[----:B------:R-:W-:Y:S01]  /*9440*/  UIMAD UR7, UR7, UR9, UR13 ;  /* 0x00000009070772a4 */ /* 0x000fe2000f8e020d */
[----:B------:R-:W-:Y:S01]  /*9450*/  VIADD R201, R191, UR5 ;  /* 0x00000005bfc97c36 */ /* 0x000fe20008000000 */
        /* <DEDUP_REMOVED lines=11> */
[-C--:B------:R-:W-:Y:S01]  /*9510*/  LEA.HI.X R11, R12, R205.reuse, R6, 0x7, P5 ;  /* 0x000000cd0c0b7211 */ /* 0x080fe200028f3c06 */
[----:B------:R-:W-:Y:S01]  /*9520*/  BAR.SYNC.DEFER_BLOCKING 0x0 ;  /* 0x0000000000007b1d */ /* 0x000fe20000010000 */
[----:B------:R-:W-:Y:S01]  /*9530*/  LOP3.LUT R7, R190, 0x200, R185, 0xf8, !PT ;  /* 0x00000200be077812 */ /* 0x000fe200078ef8b9 */
[----:B------:R-:W-:Y:S01]  /*9540*/  IMAD.U32 R4, RZ, RZ, UR6 ;  /* 0x00000006ff047e24 */ /* 0x000fe2000f8e00ff */
[----:B------:R-:W-:Y:S01]  /*9550*/  LEA R8, P4, R3, R206, 0x1 ;  /* 0x000000ce03087211 */ /* 0x000fe200078808ff */
[----:B------:R-:W-:Y:S01]  /*9560*/  UIADD3 UR16, UPT, UPT, UR20, -0x3, URZ ;  /* 0xfffffffd14107890 */ /* 0x000fe2000fffe0ff */
[----:B------:R-:W-:Y:S01]  /*9570*/  LOP3.LUT R5, R7, R0, R5, 0xf6, !PT ;  /* 0x0000000007057212 */ /* 0x000fe200078ef605 */
[----:B------:R-:W1:Y:S01]  /*9580*/  LDCU UR4, c[0x0][0x50c] ;  /* 0x0000a180ff0477ac */ /* 0x000e620008000800 */
[----:B------:R-:W-:-:S02]  /*9590*/  LEA.HI.X R9, R3, R205, R4, 0x1, P4 ;  /* 0x000000cd03097211 */ /* 0x000fc400020f0c04 */
        /* <DEDUP_REMOVED lines=45> */
[----:B--2---:R-:W2:Y:S04]  /*9870*/  LDSM.16.M88.4 R8, [R3+0xc000] ;  /* 0x00c000000308783b */ /* 0x004ea80000000200 */
[----:B------:R-:W2:Y:S04]  /*9880*/  LDSM.16.M88.4 R4, [R3+0xc800] ;  /* 0x00c800000304783b */ /* 0x000ea80000000200 */
[----:B------:R-:W2:Y:S04]  /*9890*/  LDSM.16.M88.4 R152, [R3+0xd000] ;  /* 0x00d000000398783b */ /* 0x000ea80000000200 */
[----:B------:R-:W-:Y:S04]  /*98a0*/  LDSM.16.M88.4 R28, [R212] ;  /* 0x00000000d41c783b */ /* 0x000fe80000000200 */
[----:B------:R-:W2:Y:S01]  /*98b0*/  LDSM.16.M88.4 R20, [R201+0xc000] ;  /* 0x00c00000c914783b */ /* 0x000ea20000000200 */
[C---:B---3--:R-:W-:Y:S03]  /*98c0*/  HMMA.16816.F32.BF16 R12, R160.reuse, R24, RZ ;  /* 0x00000018a00c723c */ /* 0x048fe600000418ff */
[----:B------:R-:W-:Y:S04]  /*98d0*/  LDSM.16.M88.4 R148, [R3+0xd800] ;  /* 0x00d800000394783b */ /* 0x000fe80000000200 */
[----:B------:R-:W-:Y:S01]  /*98e0*/  LDSM.16.M88.4 R32, [R210+0xc000] ;  /* 0x00c00000d220783b */ /* 0x000fe20000000200 */
[C---:B------:R-:W-:Y:S03]  /*98f0*/  HMMA.16816.F32.BF16 R24, R160.reuse, R26, RZ ;  /* 0x0000001aa018723c */ /* 0x040fe600000418ff */
[----:B------:R-:W-:Y:S04]  /*9900*/  LDSM.16.M88.4 R136, [R201+0xd800] ;  /* 0x00d80000c988783b */ /* 0x000fe80000000200 */
[----:B------:R-:W-:Y:S01]  /*9910*/  LDSM.16.M88.4 R192, [R225+0x4000] ;  /* 0x00400000e1c0783b */ /* 0x000fe20000000200 */
[C---:B----4-:R-:W-:Y:S03]  /*9920*/  HMMA.16816.F32.BF16 R132, R160.reuse, R144, RZ ;  /* 0x00000090a084723c */ /* 0x050fe600000418ff */
[----:B------:R-:W-:Y:S04]  /*9930*/  LDSM.16.M88.4 R156, [R216+0x4000] ;  /* 0x00400000d89c783b */ /* 0x000fe80000000200 */
[----:B------:R-:W-:Y:S01]  /*9940*/  LDSM.16.M88.4 R196, [R210+0xe000] ;  /* 0x00e00000d2c4783b */ /* 0x000fe20000000200 */
[C---:B------:R-:W-:Y:S03]  /*9950*/  HMMA.16816.F32.BF16 R144, R160.reuse, R146, RZ ;  /* 0x00000092a090723c */ /* 0x040fe600000418ff */
[----:B------:R-:W-:Y:S04]  /*9960*/  LDSM.16.M88.4 R220, [R3+0xe800] ;  /* 0x00e8000003dc783b */ /* 0x000fe80000000200 */
[----:B------:R-:W-:Y:S01]  /*9970*/  LDSM.16.M88.4 R180, [R191+UR5+0xf000] ;  /* 0x00f00005bfb4783b */ /* 0x000fe20008000200 */
[C---:B-----5:R-:W-:Y:S03]  /*9980*/  HMMA.16816.F32.BF16 R172, R160.reuse, R168, RZ ;  /* 0x000000a8a0ac723c */ /* 0x060fe600000418ff */
[----:B------:R-:W-:Y:S04]  /*9990*/  LDSM.16.M88.4 R176, [R191+UR5+0xf800] ;  /* 0x00f80005bfb0783b */ /* 0x000fe80008000200 */
[----:B------:R-:W0:Y:S01]  /*99a0*/  LDGDEPBAR ;  /* 0x00000000000079af */ /* 0x000e220000000000 */
[C---:B------:R-:W-:Y:S08]  /*99b0*/  HMMA.16816.F32.BF16 R168, R160.reuse, R170, RZ ;  /* 0x000000aaa0a8723c */ /* 0x040ff000000418ff */
[----:B-1----:R-:W-:Y:S08]  /*99c0*/  HMMA.16816.F32.BF16 R164, R160, R16, RZ ;  /* 0x00000010a0a4723c */ /* 0x002ff000000418ff */
[C---:B--2---:R-:W-:Y:S08]  /*99d0*/  HMMA.16816.F32.BF16 R12, R140.reuse, R8, R12 ;  /* 0x000000088c0c723c */ /* 0x044ff0000004180c */
[----:B------:R-:W-:Y:S01]  /*99e0*/  HMMA.16816.F32.BF16 R24, R140, R10, R24 ;  /* 0x0000000a8c18723c */ /* 0x000fe20000041818 */
[----:B------:R-:W1:Y:S07]  /*99f0*/  LDSM.16.M88.4 R8, [R201+0xd000] ;  /* 0x00d00000c908783b */ /* 0x000e6e0000000200 */
[----:B------:R-:W-:Y:S01]  /*9a00*/  HMMA.16816.F32.BF16 R160, R160, R18, RZ ;  /* 0x00000012a0a0723c */ /* 0x000fe200000418ff */
[----:B------:R-:W2:Y:S07]  /*9a10*/  LDSM.16.M88.4 R16, [R201+0xc800] ;  /* 0x00c80000c910783b */ /* 0x000eae0000000200 */
[C---:B------:R-:W-:Y:S08]  /*9a20*/  HMMA.16816.F32.BF16 R132, R140.reuse, R4, R132 ;  /* 0x000000048c84723c */ /* 0x040ff00000041884 */
[C---:B------:R-:W-:Y:S01]  /*9a30*/  HMMA.16816.F32.BF16 R144, R140.reuse, R6, R144 ;  /* 0x000000068c90723c */ /* 0x040fe20000041890 */
[----:B------:R-:W3:Y:S07]  /*9a40*/  LDSM.16.M88.4 R4, [R211] ;  /* 0x00000000d304783b */ /* 0x000eee0000000200 */
[C---:B------:R-:W-:Y:S08]  /*9a50*/  HMMA.16816.F32.BF16 R172, R140.reuse, R152, R172 ;  /* 0x000000988cac723c */ /* 0x040ff000000418ac */
[----:B------:R-:W-:Y:S01]  /*9a60*/  HMMA.16816.F32.BF16 R168, R140, R154, R168 ;  /* 0x0000009a8ca8723c */ /* 0x000fe200000418a8 */
[----:B------:R-:W-:Y:S07]  /*9a70*/  LDSM.16.M88.4 R152, [R210+0xd000] ;  /* 0x00d00000d298783b */ /* 0x000fee0000000200 */
[C---:B------:R-:W-:Y:S08]  /*9a80*/  HMMA.16816.F32.BF16 R12, R28.reuse, R20, R12 ;  /* 0x000000141c0c723c */ /* 0x040ff0000004180c */
[C---:B------:R-:W-:Y:S01]  /*9a90*/  HMMA.16816.F32.BF16 R24, R28.reuse, R22, R24 ;  /* 0x000000161c18723c */ /* 0x040fe20000041818 */
[----:B------:R-:W4:Y:S07]  /*9aa0*/  LDSM.16.M88.4 R20, [R191+UR5+0xe000] ;  /* 0x00e00005bf14783b */ /* 0x000f2e0008000200 */
[C---:B-1----:R-:W-:Y:S08]  /*9ab0*/  HMMA.16816.F32.BF16 R172, R28.reuse, R8, R172 ;  /* 0x000000081cac723c */ /* 0x042ff000000418ac */
[----:B------:R-:W-:Y:S01]  /*9ac0*/  HMMA.16816.F32.BF16 R168, R28, R10, R168 ;  /* 0x0000000a1ca8723c */ /* 0x000fe200000418a8 */
[----:B------:R-:W1:Y:S07]  /*9ad0*/  LDSM.16.M88.4 R8, [R210+0xc800] ;  /* 0x00c80000d208783b */ /* 0x000e6e0000000200 */
[C---:B------:R-:W-:Y:S08]  /*9ae0*/  HMMA.16816.F32.BF16 R164, R140.reuse, R148, R164 ;  /* 0x000000948ca4723c */ /* 0x040ff000000418a4 */
[----:B------:R-:W-:Y:S01]  /*9af0*/  HMMA.16816.F32.BF16 R160, R140, R150, R160 ;  /* 0x000000968ca0723c */ /* 0x000fe200000418a0 */
[----:B------:R-:W-:Y:S04]  /*9b00*/  LDSM.16.M88.4 R140, [R212+0x4000] ;  /* 0x00400000d48c783b */ /* 0x000fe80000000200 */
[----:B------:R-:W-:Y:S03]  /*9b10*/  LDSM.16.M88.4 R148, [R191+UR5+0xe800] ;  /* 0x00e80005bf94783b */ /* 0x000fe60008000200 */
[C---:B--2---:R-:W-:Y:S08]  /*9b20*/  HMMA.16816.F32.BF16 R132, R28.reuse, R16, R132 ;  /* 0x000000101c84723c */ /* 0x044ff00000041884 */
[----:B------:R-:W-:Y:S01]  /*9b30*/  HMMA.16816.F32.BF16 R144, R28, R18, R144 ;  /* 0x000000121c90723c */ /* 0x000fe20000041890 */
[----:B------:R-:W2:Y:S07]  /*9b40*/  LDSM.16.M88.4 R16, [R3+0xe000] ;  /* 0x00e000000310783b */ /* 0x000eae0000000200 */
[----:B---3--:R-:W-:Y:S08]  /*9b50*/  HMMA.16816.F32.BF16 R12, R4, R32, R12 ;  /* 0x00000020040c723c */ /* 0x008ff0000004180c */
[C---:B------:R-:W-:Y:S08]  /*9b60*/  HMMA.16816.F32.BF16 R164, R28.reuse, R136, R164 ;  /* 0x000000881ca4723c */ /* 0x040ff000000418a4 */
[----:B------:R-:W-:Y:S01]  /*9b70*/  HMMA.16816.F32.BF16 R160, R28, R138, R160 ;  /* 0x0000008a1ca0723c */ /* 0x000fe200000418a0 */
[----:B------:R-:W3:Y:S04]  /*9b80*/  LDSM.16.M88.4 R28, [R201+0xe000] ;  /* 0x00e00000c91c783b */ /* 0x000ee80000000200 */
[----:B------:R-:W-:Y:S03]  /*9b90*/  LDSM.16.M88.4 R136, [R201+0xe800] ;  /* 0x00e80000c988783b */ /* 0x000fe60000000200 */
[----:B------:R-:W-:Y:S01]  /*9ba0*/  HMMA.16816.F32.BF16 R24, R4, R34, R24 ;  /* 0x000000220418723c */ /* 0x000fe20000041818 */
[----:B------:R-:W-:Y:S07]  /*9bb0*/  LDSM.16.M88.4 R32, [R211+0x4000] ;  /* 0x00400000d320783b */ /* 0x000fee0000000200 */
[----:B----4-:R-:W-:Y:S08]  /*9bc0*/  HMMA.16816.F32.BF16 R12, R192, R20, R12 ;  /* 0x00000014c00c723c */ /* 0x010ff0000004180c */
[C---:B-1----:R-:W-:Y:S08]  /*9bd0*/  HMMA.16816.F32.BF16 R132, R4.reuse, R8, R132 ;  /* 0x000000080484723c */ /* 0x042ff00000041884 */
[----:B------:R-:W-:Y:S01]  /*9be0*/  HMMA.16816.F32.BF16 R144, R4, R10, R144 ;  /* 0x0000000a0490723c */ /* 0x000fe20000041890 */
[----:B------:R-:W1:Y:S07]  /*9bf0*/  LDSM.16.M88.4 R8, [R210+0xd800] ;  /* 0x00d80000d208783b */ /* 0x000e6e0000000200 */
[----:B------:R-:W-:Y:S01]  /*9c00*/  HMMA.16816.F32.BF16 R24, R192, R22, R24 ;  /* 0x00000016c018723c */ /* 0x000fe20000041818 */
[----:B------:R-:W-:Y:S07]  /*9c10*/  LDSM.16.M88.4 R20, [R225+0x8000] ;  /* 0x00800000e114783b */ /* 0x000fee0000000200 */
[----:B--2---:R-:W-:Y:S08]  /*9c20*/  HMMA.16816.F32.BF16 R12, R156, R16, R12 ;  /* 0x000000109c0c723c */ /* 0x004ff0000004180c */
[----:B------:R-:W-:Y:S08]  /*9c30*/  HMMA.16816.F32.BF16 R132, R192, R148, R132 ;  /* 0x00000094c084723c */ /* 0x000ff00000041884 */
[----:B------:R-:W-:Y:S01]  /*9c40*/  HMMA.16816.F32.BF16 R24, R156, R18, R24 ;  /* 0x000000129c18723c */ /* 0x000fe20000041818 */
[----:B------:R-:W2:Y:S07]  /*9c50*/  LDSM.16.M88.4 R16, [R191+UR5+0x10000] ;  /* 0x01000005bf10783b */ /* 0x000eae0008000200 */
[----:B---3--:R-:W-:Y:S08]  /*9c60*/  HMMA.16816.F32.BF16 R12, R140, R28, R12 ;  /* 0x0000001c8c0c723c */ /* 0x008ff0000004180c */
[C---:B------:R-:W-:Y:S08]  /*9c70*/  HMMA.16816.F32.BF16 R172, R4.reuse, R152, R172 ;  /* 0x0000009804ac723c */ /* 0x040ff000000418ac */
[----:B------:R-:W-:Y:S01]  /*9c80*/  HMMA.16816.F32.BF16 R168, R4, R154, R168 ;  /* 0x0000009a04a8723c */ /* 0x000fe200000418a8 */
[----:B------:R-:W3:Y:S07]  /*9c90*/  LDSM.16.M88.4 R152, [R3+0xf000] ;  /* 0x00f000000398783b */ /* 0x000eee0000000200 */
[----:B------:R-:W-:Y:S01]  /*9ca0*/  HMMA.16816.F32.BF16 R144, R192, R150, R144 ;  /* 0x00000096c090723c */ /* 0x000fe20000041890 */
[----:B------:R-:W4:Y:S07]  /*9cb0*/  LDSM.16.M88.4 R148, [R3+0xf800] ;  /* 0x00f800000394783b */ /* 0x000f2e0000000200 */
[C---:B-1----:R-:W-:Y:S08]  /*9cc0*/  HMMA.16816.F32.BF16 R164, R4.reuse, R8, R164 ;  /* 0x0000000804a4723c */ /* 0x042ff000000418a4 */
[----:B------:R-:W-:Y:S01]  /*9cd0*/  HMMA.16816.F32.BF16 R160, R4, R10, R160 ;  /* 0x0000000a04a0723c */ /* 0x000fe200000418a0 */
[----:B------:R-:W-:Y:S04]  /*9ce0*/  LDSM.16.M88.4 R8, [R216+0x8000] ;  /* 0x00800000d808783b */ /* 0x000fe80000000200 */
[----:B------:R-:W1:Y:S03]  /*9cf0*/  LDSM.16.M88.4 R4, [R3+0x10000] ;  /* 0x010000000304783b */ /* 0x000e660000000200 */
[----:B------:R-:W-:Y:S01]  /*9d00*/  HMMA.16816.F32.BF16 R24, R140, R30, R24 ;  /* 0x0000001e8c18723c */ /* 0x000fe20000041818 */
[----:B------:R-:W5:Y:S07]  /*9d10*/  LDSM.16.M88.4 R28, [R210+0xe800] ;  /* 0x00e80000d21c783b */ /* 0x000f6e0000000200 */
[----:B------:R-:W-:Y:S08]  /*9d20*/  HMMA.16816.F32.BF16 R12, R32, R196, R12 ;  /* 0x000000c4200c723c */ /* 0x000ff0000004180c */
[----:B------:R-:W-:Y:S08]  /*9d30*/  HMMA.16816.F32.BF16 R132, R156, R220, R132 ;  /* 0x000000dc9c84723c */ /* 0x000ff00000041884 */
[C---:B------:R-:W-:Y:S08]  /*9d40*/  HMMA.16816.F32.BF16 R172, R192.reuse, R180, R172 ;  /* 0x000000b4c0ac723c */ /* 0x040ff000000418ac */
[C---:B------:R-:W-:Y:S01]  /*9d50*/  HMMA.16816.F32.BF16 R168, R192.reuse, R182, R168 ;  /* 0x000000b6c0a8723c */ /* 0x040fe200000418a8 */
[----:B------:R-:W-:Y:S07]  /*9d60*/  LDSM.16.M88.4 R180, [R201+0xf800] ;  /* 0x00f80000c9b4783b */ /* 0x000fee0000000200 */
[C---:B------:R-:W-:Y:S08]  /*9d70*/  HMMA.16816.F32.BF16 R164, R192.reuse, R176, R164 ;  /* 0x000000b0c0a4723c */ /* 0x040ff000000418a4 */
[----:B------:R-:W-:Y:S01]  /*9d80*/  HMMA.16816.F32.BF16 R160, R192, R178, R160 ;  /* 0x000000b2c0a0723c */ /* 0x000fe200000418a0 */
[----:B------:R-:W-:Y:S04]  /*9d90*/  LDSM.16.M88.4 R192, [R201+0xf000] ;  /* 0x00f00000c9c0783b */ /* 0x000fe80000000200 */
[----:B------:R-:W-:Y:S03]  /*9da0*/  LDSM.16.M88.4 R176, [R191+UR5+0x10800] ;  /* 0x01080005bfb0783b */ /* 0x000fe60008000200 */
[----:B------:R-:W-:Y:S01]  /*9db0*/  HMMA.16816.F32.BF16 R24, R32, R198, R24 ;  /* 0x000000c62018723c */ /* 0x000fe20000041818 */
[----:B------:R-:W-:Y:S07]  /*9dc0*/  LDSM.16.M88.4 R196, [R212+0x8000] ;  /* 0x00800000d4c4783b */ /* 0x000fee0000000200 */
[----:B--2---:R-:W-:Y:S01]  /*9dd0*/  HMMA.16816.F32.BF16 R224, R20, R16, R12 ;  /* 0x0000001014e0723c */ /* 0x004fe2000004180c */
[----:B------:R-:W2:Y:S07]  /*9de0*/  LDSM.16.M88.4 R12, [R201+0x10000] ;  /* 0x01000000c90c783b */ /* 0x000eae0000000200 */
[----:B------:R-:W-:Y:S08]  /*9df0*/  HMMA.16816.F32.BF16 R132, R140, R136, R132 ;  /* 0x000000888c84723c */ /* 0x000ff00000041884 */
[C---:B---3--:R-:W-:Y:S08]  /*9e00*/  HMMA.16816.F32.BF16 R172, R156.reuse, R152, R172 ;  /* 0x000000989cac723c */ /* 0x048ff000000418ac */
[C---:B------:R-:W-:Y:S01]  /*9e10*/  HMMA.16816.F32.BF16 R168, R156.reuse, R154, R168 ;  /* 0x0000009a9ca8723c */ /* 0x040fe200000418a8 */
[----:B------:R-:W-:Y:S07]  /*9e20*/  LDSM.16.M88.4 R152, [R211+0x8000] ;  /* 0x00800000d398783b */ /* 0x000fee0000000200 */
[C---:B----4-:R-:W-:Y:S08]  /*9e30*/  HMMA.16816.F32.BF16 R164, R156.reuse, R148, R164 ;  /* 0x000000949ca4723c */ /* 0x050ff000000418a4 */
[----:B------:R-:W-:Y:S01]  /*9e40*/  HMMA.16816.F32.BF16 R160, R156, R150, R160 ;  /* 0x000000969ca0723c */ /* 0x000fe200000418a0 */
[----:B------:R-:W3:Y:S07]  /*9e50*/  LDSM.16.M88.4 R148, [R210+0x10000] ;  /* 0x01000000d294783b */ /* 0x000eee0000000200 */
[----:B-1----:R-:W-:Y:S08]  /*9e60*/  HMMA.16816.F32.BF16 R224, R8, R4, R224 ;  /* 0x0000000408e0723c */ /* 0x002ff000000418e0 */
[----:B------:R-:W-:Y:S01]  /*9e70*/  HMMA.16816.F32.BF16 R24, R20, R18, R24 ;  /* 0x000000121418723c */ /* 0x000fe20000041818 */
[----:B------:R-:W1:Y:S07]  /*9e80*/  LDSM.16.M88.4 R16, [R210+0xf000] ;  /* 0x00f00000d210783b */ /* 0x000e6e0000000200 */
[----:B------:R-:W-:Y:S01]  /*9e90*/  HMMA.16816.F32.BF16 R144, R156, R222, R144 ;  /* 0x000000de9c90723c */ /* 0x000fe20000041890 */
[----:B------:R-:W4:Y:S04]  /*9ea0*/  LDSM.16.M88.4 R220, [R210+0xf800] ;  /* 0x00f80000d2dc783b */ /* 0x000f280000000200 */
[----:B------:R-:W4:Y:S03]  /*9eb0*/  LDSM.16.M88.4 R156, [R3+0x10800] ;  /* 0x01080000039c783b */ /* 0x000f260000000200 */
[----:B-----5:R-:W-:Y:S01]  /*9ec0*/  HMMA.16816.F32.BF16 R132, R32, R28, R132 ;  /* 0x0000001c2084723c */ /* 0x020fe20000041884 */
[----:B------:R-:W-:-:S02]  /*9ed0*/  IMAD.U32 R28, RZ, RZ, UR20 ;  /* 0x00000014ff1c7e24 */ /* 0x000fc4000f8e00ff */
[----:B------:R-:W-:-:S05]  /*9ee0*/  VIADD R29, R204, 0x8 ;  /* 0x00000008cc1d7836 */ /* 0x000fca0000000000 */
[----:B--2---:R-:W-:Y:S08]  /*9ef0*/  HMMA.16816.F32.BF16 R224, R196, R12, R224 ;  /* 0x0000000cc4e0723c */ /* 0x004ff000000418e0 */
[----:B------:R-:W-:Y:S01]  /*9f00*/  HMMA.16816.F32.BF16 R24, R8, R6, R24 ;  /* 0x000000060818723c */ /* 0x000fe20000041818 */
[----:B------:R-:W2:Y:S07]  /*9f10*/  LDSM.16.M88.4 R4, [R191+UR5+0x11000] ;  /* 0x01100005bf04783b */ /* 0x000eae0008000200 */
[C---:B------:R-:W-:Y:S01]  /*9f20*/  HMMA.16816.F32.BF16 R144, R140.reuse, R138, R144 ;  /* 0x0000008a8c90723c */ /* 0x040fe20000041890 */
[----:B------:R-:W-:Y:S07]  /*9f30*/  LDSM.16.M88.4 R136, [R201+0x10800] ;  /* 0x01080000c988783b */ /* 0x000fee0000000200 */
[C---:B------:R-:W-:Y:S08]  /*9f40*/  HMMA.16816.F32.BF16 R172, R140.reuse, R192, R172 ;  /* 0x000000c08cac723c */ /* 0x040ff000000418ac */
[C---:B------:R-:W-:Y:S08]  /*9f50*/  HMMA.16816.F32.BF16 R168, R140.reuse, R194, R168 ;  /* 0x000000c28ca8723c */ /* 0x040ff000000418a8 */
[C---:B------:R-:W-:Y:S08]  /*9f60*/  HMMA.16816.F32.BF16 R164, R140.reuse, R180, R164 ;  /* 0x000000b48ca4723c */ /* 0x040ff000000418a4 */
[----:B------:R-:W-:Y:S01]  /*9f70*/  HMMA.16816.F32.BF16 R160, R140, R182, R160 ;  /* 0x000000b68ca0723c */ /* 0x000fe200000418a0 */
[----:B------:R-:W5:Y:S07]  /*9f80*/  LDSM.16.M88.4 R140, [R191+UR5+0x11800] ;  /* 0x01180005bf8c783b */ /* 0x000f6e0008000200 */
[----:B------:R-:W-:Y:S08]  /*9f90*/  HMMA.16816.F32.BF16 R132, R20, R176, R132 ;  /* 0x000000b01484723c */ /* 0x000ff00000041884 */
[----:B---3--:R-:W-:Y:S08]  /*9fa0*/  HMMA.16816.F32.BF16 R224, R152, R148, R224 ;  /* 0x0000009498e0723c */ /* 0x008ff000000418e0 */
[----:B------:R-:W-:Y:S01]  /*9fb0*/  HMMA.16816.F32.BF16 R24, R196, R14, R24 ;  /* 0x0000000ec418723c */ /* 0x000fe20000041818 */
[----:B------:R-:W-:Y:S07]  /*9fc0*/  LDSM.16.M88.4 R12, [R210+0x10800] ;  /* 0x01080000d20c783b */ /* 0x000fee0000000200 */
[----:B------:R-:W-:Y:S03]  /*9fd0*/  HMMA.16816.F32.BF16 R144, R32, R30, R144 ;  /* 0x0000001e2090723c */ /* 0x000fe60000041890 */
[----:B------:R-:W-:Y:S01]  /*9fe0*/  FMUL.FTZ R30, R225, UR4 ;  /* 0x00000004e11e7c20 */ /* 0x000fe20008410000 */
[----:B------:R-:W-:-:S04]  /*9ff0*/  FMUL.FTZ R31, R227, UR4 ;  /* 0x00000004e31f7c20 */ /* 0x000fc80008410000 */
[C---:B-1----:R-:W-:Y:S01]  /*a000*/  HMMA.16816.F32.BF16 R172, R32.reuse, R16, R172 ;  /* 0x0000001020ac723c */ /* 0x042fe200000418ac */
[----:B------:R-:W-:Y:S01]  /*a010*/  FMUL.FTZ R16, R224, UR4 ;  /* 0x00000004e0107c20 */ /* 0x000fe20008410000 */
[----:B------:R-:W-:Y:S01]  /*a020*/  IMAD.SHL.U32 R17, R187, 0x2, RZ ;  /* 0x00000002bb117824 */ /* 0x000fe200078e00ff */
[----:B------:R-:W-:Y:S04]  /*a030*/  MUFU.TANH R30, R30 ;  /* 0x0000001e001e7308 */ /* 0x000fe80000002400 */
[----:B------:R-:W-:Y:S01]  /*a040*/  LOP3.LUT R17, R17, 0x6, RZ, 0xc0, !PT ;  /* 0x0000000611117812 */ /* 0x000fe200078ec0ff */
[----:B------:R-:W-:Y:S03]  /*a050*/  HMMA.16816.F32.BF16 R168, R32, R18, R168 ;  /* 0x0000001220a8723c */ /* 0x000fe600000418a8 */
[----:B------:R-:W1:Y:S01]  /*a060*/  MUFU.TANH R16, R16 ;  /* 0x0000001000107308 */ /* 0x000e620000002400 */
[----:B------:R-:W-:-:S04]  /*a070*/  IMAD R28, R28, 0x40, R17 ;  /* 0x000000401c1c7824 */ /* 0x000fc800078e0211 */
[C---:B----4-:R-:W-:Y:S03]  /*a080*/  HMMA.16816.F32.BF16 R164, R32.reuse, R220, R164 ;  /* 0x000000dc20a4723c */ /* 0x050fe600000418a4 */
[----:B------:R-:W-:Y:S05]  /*a090*/  MUFU.TANH R31, R31 ;  /* 0x0000001f001f7308 */ /* 0x000fea0000002400 */
[----:B------:R-:W-:Y:S01]  /*a0a0*/  HMMA.16816.F32.BF16 R160, R32, R222, R160 ;  /* 0x000000de20a0723c */ /* 0x000fe200000418a0 */
[----:B------:R-:W-:-:S07]  /*a0b0*/  VIADD R33, R28, 0xffffff48 ;  /* 0xffffff481c217836 */ /* 0x000fce0000000000 */
[----:B------:R-:W-:Y:S08]  /*a0c0*/  HMMA.16816.F32.BF16 R132, R8, R156, R132 ;  /* 0x0000009c0884723c */ /* 0x000ff00000041884 */
[----:B------:R-:W-:Y:S08]  /*a0d0*/  HMMA.16816.F32.BF16 R24, R152, R150, R24 ;  /* 0x000000969818723c */ /* 0x000ff00000041818 */
[C---:B------:R-:W-:Y:S08]  /*a0e0*/  HMMA.16816.F32.BF16 R144, R20.reuse, R178, R144 ;  /* 0x000000b21490723c */ /* 0x040ff00000041890 */
[----:B--2---:R-:W-:Y:S03]  /*a0f0*/  HMMA.16816.F32.BF16 R172, R20, R4, R172 ;  /* 0x0000000414ac723c */ /* 0x004fe600000418ac */
[----:B------:R-:W-:-:S05]  /*a100*/  FMUL.FTZ R32, R25, UR4 ;  /* 0x0000000419207c20 */ /* 0x000fca0008410000 */
[C---:B------:R-:W-:Y:S01]  /*a110*/  HMMA.16816.F32.BF16 R168, R20.reuse, R6, R168 ;  /* 0x0000000614a8723c */ /* 0x040fe200000418a8 */
[----:B------:R-:W2:Y:S01]  /*a120*/  LDSM.16.M88.4 R4, [R3+0x11000] ;  /* 0x011000000304783b */ /* 0x000ea20000000200 */
[----:B------:R-:W-:Y:S06]  /*a130*/  MUFU.TANH R32, R32 ;  /* 0x0000002000207308 */ /* 0x000fec0000002400 */
[C---:B-----5:R-:W-:Y:S08]  /*a140*/  HMMA.16816.F32.BF16 R164, R20.reuse, R140, R164 ;  /* 0x0000008c14a4723c */ /* 0x060ff000000418a4 */
[----:B------:R-:W-:Y:S01]  /*a150*/  HMMA.16816.F32.BF16 R160, R20, R142, R160 ;  /* 0x0000008e14a0723c */ /* 0x000fe200000418a0 */
[----:B------:R-:W-:Y:S01]  /*a160*/  FMUL.FTZ R20, R226, UR4 ;  /* 0x00000004e2147c20 */ /* 0x000fe20008410000 */
[----:B------:R-:W-:-:S02]  /*a170*/  VIADD R21, R28, 0xffffff40 ;  /* 0xffffff401c157836 */ /* 0x000fc40000000000 */
[----:B------:R-:W-:-:S03]  /*a180*/  FMUL.FTZ R22, R24, UR4 ;  /* 0x0000000418167c20 */ /* 0x000fc60008410000 */
[----:B------:R-:W3:Y:S01]  /*a190*/  MUFU.TANH R20, R20 ;  /* 0x0000001400147308 */ /* 0x000ee20000002400 */
[----:B------:R-:W-:Y:S01]  /*a1a0*/  HMMA.16816.F32.BF16 R132, R196, R136, R132 ;  /* 0x00000088c484723c */ /* 0x000fe20000041884 */
[----:B------:R-:W-:Y:S02]  /*a1b0*/  ISETP.GT.AND P5, PT, R204, R21, PT ;  /* 0x00000015cc00720c */ /* 0x000fe40003fa4270 */
[----:B------:R-:W-:Y:S02]  /*a1c0*/  ISETP.GE.AND P4, PT, R21, R203, PT ;  /* 0x000000cb1500720c */ /* 0x000fe40003f86270 */
[----:B-1----:R-:W-:Y:S02]  /*a1d0*/  FSEL R24, R16, -INF , !P5 ;  /* 0xff80000010187808 */ /* 0x002fe40006800000 */
[----:B------:R-:W-:Y:S01]  /*a1e0*/  ISETP.GT.AND P5, PT, R29, R21, PT ;  /* 0x000000151d00720c */ /* 0x000fe20003fa4270 */
[----:B------:R-:W-:Y:S01]  /*a1f0*/  HMMA.16816.F32.BF16 R144, R8, R158, R144 ;  /* 0x0000009e0890723c */ /* 0x000fe20000041890 */
[----:B------:R-:W-:Y:S01]  /*a200*/  FSEL R24, R24, -INF , !P4 ;  /* 0xff80000018187808 */ /* 0x000fe20006000000 */
[----:B------:R-:W1:Y:S01]  /*a210*/  LDSM.16.M88.4 R16, [R201+0x11000] ;  /* 0x01100000c910783b */ /* 0x000e620000000200 */
[----:B------:R-:W-:Y:S01]  /*a220*/  ISETP.GE.AND P4, PT, R21, R202, PT ;  /* 0x000000ca1500720c */ /* 0x000fe20003f86270 */
[----:B------:R-:W-:Y:S01]  /*a230*/  VIADD R21, R28, 0xffffff41 ;  /* 0xffffff411c157836 */ /* 0x000fe20000000000 */
[----:B---3--:R-:W-:-:S03]  /*a240*/  FSEL R20, R20, -INF , !P5 ;  /* 0xff80000014147808 */ /* 0x008fc60006800000 */
[----:B--2---:R-:W-:Y:S01]  /*a250*/  HMMA.16816.F32.BF16 R172, R8, R4, R172 ;  /* 0x0000000408ac723c */ /* 0x004fe200000418ac */
[----:B------:R-:W-:Y:S02]  /*a260*/  ISETP.GT.AND P5, PT, R204, R21, PT ;  /* 0x00000015cc00720c */ /* 0x000fe40003fa4270 */
[----:B------:R-:W-:Y:S02]  /*a270*/  FSEL R25, R20, -INF , !P4 ;  /* 0xff80000014197808 */ /* 0x000fe40006000000 */
[----:B------:R-:W-:-:S03]  /*a280*/  ISETP.GE.AND P4, PT, R21, R203, PT ;  /* 0x000000cb1500720c */ /* 0x000fc60003f86270 */
[----:B------:R-:W-:Y:S01]  /*a290*/  HMMA.16816.F32.BF16 R132, R152, R12, R132 ;  /* 0x0000000c9884723c */ /* 0x000fe20000041884 */
[----:B------:R2:W3:Y:S01]  /*a2a0*/  MUFU.TANH R12, R22 ;  /* 0x00000016000c7308 */ /* 0x0004e20000002400 */
[----:B------:R-:W-:Y:S01]  /*a2b0*/  FMUL.FTZ R13, R26, UR4 ;  /* 0x000000041a0d7c20 */ /* 0x000fe20008410000 */
[----:B------:R-:W-:Y:S01]  /*a2c0*/  FSEL R26, R30, -INF , !P5 ;  /* 0xff8000001e1a7808 */ /* 0x000fe20006800000 */
[----:B------:R-:W-:Y:S01]  /*a2d0*/  FMUL.FTZ R30, R27, UR4 ;  /* 0x000000041b1e7c20 */ /* 0x000fe20008410000 */
[----:B------:R-:W-:Y:S02]  /*a2e0*/  ISETP.GE.AND P5, PT, R21, R202, PT ;  /* 0x000000ca1500720c */ /* 0x000fe40003fa6270 */
[----:B------:R-:W-:Y:S01]  /*a2f0*/  FSEL R26, R26, -INF , !P4 ;  /* 0xff8000001a1a7808 */ /* 0x000fe20006000000 */
[----:B------:R-:W-:Y:S01]  /*a300*/  HMMA.16816.F32.BF16 R144, R196, R138, R144 ;  /* 0x0000008ac490723c */ /* 0x000fe20000041890 */
[----:B------:R-:W4:Y:S01]  /*a310*/  MUFU.TANH R13, R13 ;  /* 0x0000000d000d7308 */ /* 0x000f220000002400 */
[----:B------:R-:W-:-:S04]  /*a320*/  ISETP.GT.AND P4, PT, R29, R21, PT ;  /* 0x000000151d00720c */ /* 0x000fc80003f84270 */
[----:B------:R-:W-:Y:S02]  /*a330*/  FSEL R27, R31, -INF , !P4 ;  /* 0xff8000001f1b7808 */ /* 0x000fe40006000000 */
[----:B------:R-:W-:Y:S01]  /*a340*/  ISETP.GT.AND P4, PT, R204, R33, PT ;  /* 0x00000021cc00720c */ /* 0x000fe20003f84270 */
[----:B------:R5:W1:Y:S01]  /*a350*/  MUFU.TANH R4, R30 ;  /* 0x0000001e00047308 */ /* 0x000a620000002400 */
[----:B------:R-:W-:Y:S01]  /*a360*/  FSEL R27, R27, -INF , !P5 ;  /* 0xff8000001b1b7808 */ /* 0x000fe20006800000 */
[----:B--2---:R-:W2:Y:S01]  /*a370*/  LDSM.16.M88.4 R20, [R210+0x11000] ;  /* 0x01100000d214783b */ /* 0x004ea20000000200 */
[----:B------:R-:W-:Y:S01]  /*a380*/  ISETP.GE.AND P5, PT, R33, R203, PT ;  /* 0x000000cb2100720c */ /* 0x000fe20003fa6270 */
[----:B------:R-:W-:Y:S01]  /*a390*/  FMUL.FTZ R5, R132, UR4 ;  /* 0x0000000484057c20 */ /* 0x000fe20008410000 */
[----:B---3--:R-:W-:Y:S01]  /*a3a0*/  FSEL R12, R12, -INF , !P4 ;  /* 0xff8000000c0c7808 */ /* 0x008fe20006000000 */
[----:B------:R-:W-:Y:S01]  /*a3b0*/  HMMA.16816.F32.BF16 R168, R8, R6, R168 ;  /* 0x0000000608a8723c */ /* 0x000fe200000418a8 */
[----:B------:R-:W-:Y:S01]  /*a3c0*/  ISETP.GT.AND P4, PT, R29, R33, PT ;  /* 0x000000211d00720c */ /* 0x000fe20003f84270 */
[----:B------:R-:W-:-:S02]  /*a3d0*/  VIADD R6, R28, 0xffffff50 ;  /* 0xffffff501c067836 */ /* 0x000fc40000000000 */
[----:B------:R-:W-:Y:S01]  /*a3e0*/  FMUL.FTZ R34, R133, UR4 ;  /* 0x0000000485227c20 */ /* 0x000fe20008410000 */
[----:B------:R-:W3:Y:S01]  /*a3f0*/  MUFU.TANH R5, R5 ;  /* 0x0000000500057308 */ /* 0x000ee20000002400 */
[----:B----4-:R-:W-:Y:S02]  /*a400*/  FSEL R13, R13, -INF , !P4 ;  /* 0xff8000000d0d7808 */ /* 0x010fe40006000000 */
[----:B------:R-:W-:Y:S01]  /*a410*/  HMMA.16816.F32.BF16 R144, R152, R14, R144 ;  /* 0x0000000e9890723c */ /* 0x000fe20000041890 */
[----:B-----5:R-:W-:-:S04]  /*a420*/  FSEL R30, R12, -INF , !P5 ;  /* 0xff8000000c1e7808 */ /* 0x020fc80006800000 */
[----:B------:R-:W-:Y:S01]  /*a430*/  MUFU.TANH R34, R34 ;  /* 0x0000002200227308 */ /* 0x000fe20000002400 */
[-C--:B------:R-:W-:Y:S01]  /*a440*/  ISETP.GE.AND P5, PT, R33, R202.reuse, PT ;  /* 0x000000ca2100720c */ /* 0x080fe20003fa6270 */
[----:B------:R-:W-:Y:S01]  /*a450*/  VIADD R33, R28, 0xffffff49 ;  /* 0xffffff491c217836 */ /* 0x000fe20000000000 */
[C---:B-1----:R-:W-:Y:S01]  /*a460*/  HMMA.16816.F32.BF16 R172, R196.reuse, R16, R172 ;  /* 0x00000010c4ac723c */ /* 0x042fe200000418ac */
[----:B------:R-:W-:Y:S01]  /*a470*/  FMUL.FTZ R17, R134, UR4 ;  /* 0x0000000486117c20 */ /* 0x000fe20008410000 */
[----:B------:R-:W-:Y:S01]  /*a480*/  FSEL R31, R13, -INF , !P5 ;  /* 0xff8000000d1f7808 */ /* 0x000fe20006800000 */
[----:B------:R-:W-:Y:S01]  /*a490*/  FMUL.FTZ R16, R135, UR4 ;  /* 0x0000000487107c20 */ /* 0x000fe20008410000 */
[----:B------:R-:W-:Y:S01]  /*a4a0*/  ISETP.GT.AND P4, PT, R204, R33, PT ;  /* 0x00000021cc00720c */ /* 0x000fe20003f84270 */
[----:B------:R1:W4:Y:S01]  /*a4b0*/  LDSM.16.M88.4 R12, [R3+0x11800] ;  /* 0x01180000030c783b */ /* 0x0003220000000200 */
[C---:B------:R-:W-:Y:S01]  /*a4c0*/  ISETP.GE.AND P5, PT, R33.reuse, R203, PT ;  /* 0x000000cb2100720c */ /* 0x040fe20003fa6270 */
[----:B------:R-:W5:Y:S01]  /*a4d0*/  MUFU.TANH R17, R17 ;  /* 0x0000001100117308 */ /* 0x000f620000002400 */
[----:B------:R-:W-:Y:S01]  /*a4e0*/  FSEL R32, R32, -INF , !P4 ;  /* 0xff80000020207808 */ /* 0x000fe20006000000 */
[----:B------:R-:W-:Y:S01]  /*a4f0*/  HMMA.16816.F32.BF16 R168, R196, R18, R168 ;  /* 0x00000012c4a8723c */ /* 0x000fe200000418a8 */
[----:B------:R-:W-:Y:S01]  /*a500*/  ISETP.GE.AND P4, PT, R33, R202, PT ;  /* 0x000000ca2100720c */ /* 0x000fe20003f86270 */
[----:B------:R-:W-:Y:S01]  /*a510*/  FMUL.FTZ R35, R146, UR4 ;  /* 0x0000000492237c20 */ /* 0x000fe20008410000 */
[----:B------:R-:W-:Y:S01]  /*a520*/  FSEL R32, R32, -INF , !P5 ;  /* 0xff80000020207808 */ /* 0x000fe20006800000 */
[----:B------:R-:W-:Y:S01]  /*a530*/  FMUL.FTZ R147, R147, UR4 ;  /* 0x0000000493937c20 */ /* 0x000fe20008410000 */
[----:B------:R-:W-:Y:S01]  /*a540*/  ISETP.GT.AND P5, PT, R29, R33, PT ;  /* 0x000000211d00720c */ /* 0x000fe20003fa4270 */
[----:B------:R-:W4:Y:S03]  /*a550*/  MUFU.TANH R16, R16 ;  /* 0x0000001000107308 */ /* 0x000f260000002400 */
[----:B------:R-:W-:-:S02]  /*a560*/  FSEL R4, R4, -INF , !P5 ;  /* 0xff80000004047808 */ /* 0x000fc40006800000 */
[----:B------:R-:W-:Y:S01]  /*a570*/  ISETP.GT.AND P5, PT, R204, R6, PT ;  /* 0x00000006cc00720c */ /* 0x000fe20003fa4270 */
[C---:B--2---:R-:W-:Y:S01]  /*a580*/  HMMA.16816.F32.BF16 R172, R152.reuse, R20, R172 ;  /* 0x0000001498ac723c */ /* 0x044fe200000418ac */
[----:B------:R-:W-:Y:S01]  /*a590*/  FSEL R33, R4, -INF , !P4 ;  /* 0xff80000004217808 */ /* 0x000fe20006000000 */
[----:B------:R-:W-:Y:S01]  /*a5a0*/  VIADD R21, R28, 0xffffff51 ;  /* 0xffffff511c157836 */ /* 0x000fe20000000000 */
[C---:B------:R-:W-:Y:S01]  /*a5b0*/  ISETP.GE.AND P4, PT, R6.reuse, R203, PT ;  /* 0x000000cb0600720c */ /* 0x040fe20003f86270 */
[----:B------:R-:W-:Y:S01]  /*a5c0*/  FMUL.FTZ R20, R145, UR4 ;  /* 0x0000000491147c20 */ /* 0x000fe20008410000 */
[----:B---3--:R-:W-:Y:S01]  /*a5d0*/  FSEL R5, R5, -INF , !P5 ;  /* 0xff80000005057808 */ /* 0x008fe20006800000 */
[----:B------:R-:W-:Y:S01]  /*a5e0*/  MUFU.TANH R35, R35 ;  /* 0x0000002300237308 */ /* 0x000fe20000002400 */
[----:B------:R-:W-:Y:S01]  /*a5f0*/  ISETP.GE.AND P5, PT, R6, R202, PT ;  /* 0x000000ca0600720c */ /* 0x000fe20003fa6270 */
[----:B-1----:R-:W-:Y:S01]  /*a600*/  FMUL.FTZ R3, R144, UR4 ;  /* 0x0000000490037c20 */ /* 0x002fe20008410000 */
[----:B------:R-:W-:Y:S01]  /*a610*/  FSEL R136, R5, -INF , !P4 ;  /* 0xff80000005887808 */ /* 0x000fe20006000000 */
[----:B------:R-:W-:Y:S01]  /*a620*/  HMMA.16816.F32.BF16 R168, R152, R22, R168 ;  /* 0x0000001698a8723c */ /* 0x000fe200000418a8 */
[----:B------:R-:W-:-:S02]  /*a630*/  ISETP.GT.AND P4, PT, R29, R6, PT ;  /* 0x000000061d00720c */ /* 0x000fc40003f84270 */
[----:B------:R-:W1:Y:S01]  /*a640*/  LDSM.16.M88.4 R4, [R201+0x11800] ;  /* 0x01180000c904783b */ /* 0x000e620000000200 */
[----:B------:R-:W2:Y:S01]  /*a650*/  MUFU.TANH R3, R3 ;  /* 0x0000000300037308 */ /* 0x000ea20000002400 */
[----:B-----5:R-:W-:Y:S02]  /*a660*/  FSEL R17, R17, -INF , !P4 ;  /* 0xff80000011117808 */ /* 0x020fe40006000000 */
[----:B------:R-:W-:Y:S02]  /*a670*/  ISETP.GT.AND P4, PT, R204, R21, PT ;  /* 0x00000015cc00720c */ /* 0x000fe40003f84270 */
[----:B------:R-:W-:Y:S01]  /*a680*/  FSEL R139, R17, -INF , !P5 ;  /* 0xff800000118b7808 */ /* 0x000fe20006800000 */
[----:B------:R-:W-:Y:S01]  /*a690*/  FMUL.FTZ R174, R174, UR4 ;  /* 0x00000004aeae7c20 */ /* 0x000fe20008410000 */
[C---:B------:R-:W-:Y:S01]  /*a6a0*/  ISETP.GE.AND P5, PT, R21.reuse, R203, PT ;  /* 0x000000cb1500720c */ /* 0x040fe20003fa6270 */
[----:B------:R-:W3:Y:S01]  /*a6b0*/  MUFU.TANH R20, R20 ;  /* 0x0000001400147308 */ /* 0x000ee20000002400 */
[----:B------:R-:W-:Y:S01]  /*a6c0*/  FSEL R34, R34, -INF , !P4 ;  /* 0xff80000022227808 */ /* 0x000fe20006000000 */
[C---:B----4-:R-:W-:Y:S01]  /*a6d0*/  HMMA.16816.F32.BF16 R164, R8.reuse, R12, R164 ;  /* 0x0000000c08a4723c */ /* 0x050fe200000418a4 */
[----:B------:R-:W-:Y:S01]  /*a6e0*/  ISETP.GE.AND P4, PT, R21, R202, PT ;  /* 0x000000ca1500720c */ /* 0x000fe20003f86270 */
[----:B------:R-:W-:Y:S01]  /*a6f0*/  FMUL.FTZ R12, R172, UR4 ;  /* 0x00000004ac0c7c20 */ /* 0x000fe20008410000 */
[----:B------:R-:W-:Y:S01]  /*a700*/  FSEL R138, R34, -INF , !P5 ;  /* 0xff800000228a7808 */ /* 0x000fe20006800000 */
[C---:B------:R-:W-:Y:S01]  /*a710*/  VIADD R34, R28.reuse, 0xffffff58 ;  /* 0xffffff581c227836 */ /* 0x040fe20000000000 */
[----:B------:R-:W-:Y:S01]  /*a720*/  ISETP.GT.AND P5, PT, R29, R21, PT ;  /* 0x000000151d00720c */ /* 0x000fe20003fa4270 */
[----:B------:R-:W-:Y:S01]  /*a730*/  VIADD R13, R28, 0xffffff59 ;  /* 0xffffff591c0d7836 */ /* 0x000fe20000000000 */
[----:B------:R-:W4:Y:S01]  /*a740*/  MUFU.TANH R21, R147 ;  /* 0x0000009300157308 */ /* 0x000f220000002400 */
[----:B------:R-:W-:Y:S01]  /*a750*/  HMMA.16816.F32.BF16 R160, R8, R14, R160 ;  /* 0x0000000e08a0723c */ /* 0x000fe200000418a0 */
[----:B------:R-:W-:Y:S01]  /*a760*/  FSEL R137, R16, -INF , !P5 ;  /* 0xff80000010897808 */ /* 0x000fe20006800000 */
[----:B------:R-:W-:Y:S01]  /*a770*/  FMUL.FTZ R175, R175, UR4 ;  /* 0x00000004afaf7c20 */ /* 0x000fe20008410000 */
[----:B------:R-:W-:Y:S01]  /*a780*/  ISETP.GT.AND P5, PT, R204, R34, PT ;  /* 0x00000022cc00720c */ /* 0x000fe20003fa4270 */
[----:B------:R-:W5:Y:S01]  /*a790*/  LDSM.16.M88.4 R16, [R210+0x11800] ;  /* 0x01180000d210783b */ /* 0x000f620000000200 */
[----:B------:R-:W-:Y:S01]  /*a7a0*/  FSEL R137, R137, -INF , !P4 ;  /* 0xff80000089897808 */ /* 0x000fe20006000000 */
[----:B------:R-:W-:Y:S01]  /*a7b0*/  FMUL.FTZ R9, R168, UR4 ;  /* 0x00000004a8097c20 */ /* 0x000fe20008410000 */
[C---:B------:R-:W-:Y:S01]  /*a7c0*/  ISETP.GE.AND P4, PT, R34.reuse, R203, PT ;  /* 0x000000cb2200720c */ /* 0x040fe20003f86270 */
[----:B------:R-:W5:Y:S01]  /*a7d0*/  MUFU.TANH R12, R12 ;  /* 0x0000000c000c7308 */ /* 0x000f620000002400 */
[----:B--2---:R-:W-:Y:S01]  /*a7e0*/  FSEL R140, R3, -INF , !P5 ;  /* 0xff800000038c7808 */ /* 0x004fe20006800000 */
[----:B------:R-:W-:Y:S01]  /*a7f0*/  FMUL.FTZ R3, R173, UR4 ;  /* 0x00000004ad037c20 */ /* 0x000fe20008410000 */
[----:B------:R-:W-:Y:S01]  /*a800*/  ISETP.GE.AND P5, PT, R34, R202, PT ;  /* 0x000000ca2200720c */ /* 0x000fe20003fa6270 */
[----:B------:R-:W-:Y:S01]  /*a810*/  FMUL.FTZ R170, R170, UR4 ;  /* 0x00000004aaaa7c20 */ /* 0x000fe20008410000 */
[----:B------:R-:W-:Y:S01]  /*a820*/  FSEL R140, R140, -INF , !P4 ;  /* 0xff8000008c8c7808 */ /* 0x000fe20006000000 */
[----:B------:R-:W-:Y:S01]  /*a830*/  FMUL.FTZ R169, R169, UR4 ;  /* 0x00000004a9a97c20 */ /* 0x000fe20008410000 */
[----:B------:R-:W-:Y:S01]  /*a840*/  ISETP.GT.AND P4, PT, R29, R34, PT ;  /* 0x000000221d00720c */ /* 0x000fe20003f84270 */
[----:B------:R-:W-:Y:S01]  /*a850*/  MUFU.TANH R3, R3 ;  /* 0x0000000300037308 */ /* 0x000fe20000002400 */
[----:B------:R-:W-:-:S04]  /*a860*/  DEPBAR.LE SB0, 0x0 ;  /* 0x000080000000791a */ /* 0x000fc80000000000 */
[----:B------:R-:W-:Y:S01]  /*a870*/  FSEL R35, R35, -INF , !P4 ;  /* 0xff80000023237808 */ /* 0x000fe20006000000 */
[C---:B-1----:R-:W-:Y:S01]  /*a880*/  HMMA.16816.F32.BF16 R164, R196.reuse, R4, R164 ;  /* 0x00000004c4a4723c */ /* 0x042fe200000418a4 */
[----:B------:R-:W-:Y:S01]  /*a890*/  ISETP.GT.AND P4, PT, R204, R13, PT ;  /* 0x0000000dcc00720c */ /* 0x000fe20003f84270 */
[----:B------:R-:W-:Y:S01]  /*a8a0*/  VIADD R5, R28, 0xffffff60 ;  /* 0xffffff601c057836 */ /* 0x000fe20000000000 */
[----:B------:R-:W-:Y:S01]  /*a8b0*/  FSEL R141, R35, -INF , !P5 ;  /* 0xff800000238d7808 */ /* 0x000fe20006800000 */
[----:B------:R-:W1:Y:S01]  /*a8c0*/  MUFU.TANH R4, R174 ;  /* 0x000000ae00047308 */ /* 0x000e620000002400 */
[----:B------:R-:W-:Y:S01]  /*a8d0*/  BAR.SYNC.DEFER_BLOCKING 0x0 ;  /* 0x0000000000007b1d */ /* 0x000fe20000010000 */
[----:B------:R-:W-:Y:S02]  /*a8e0*/  ISETP.GE.AND P5, PT, R13, R203, PT ;  /* 0x000000cb0d00720c */ /* 0x000fe40003fa6270 */
[----:B---3--:R-:W-:Y:S01]  /*a8f0*/  FSEL R20, R20, -INF , !P4 ;  /* 0xff80000014147808 */ /* 0x008fe20006000000 */
[----:B------:R-:W-:Y:S01]  /*a900*/  HMMA.16816.F32.BF16 R160, R196, R6, R160 ;  /* 0x00000006c4a0723c */ /* 0x000fe200000418a0 */
[----:B------:R-:W-:Y:S01]  /*a910*/  ISETP.GT.AND P4, PT, R29, R13, PT ;  /* 0x0000000d1d00720c */ /* 0x000fe20003f84270 */
[----:B------:R-:W-:Y:S01]  /*a920*/  VIADD R6, R28, 0xffffff69 ;  /* 0xffffff691c067836 */ /* 0x000fe20000000000 */
[----:B------:R-:W-:Y:S01]  /*a930*/  FSEL R142, R20, -INF , !P5 ;  /* 0xff800000148e7808 */ /* 0x000fe20006800000 */
[----:B------:R1:W2:Y:S01]  /*a940*/  MUFU.TANH R8, R175 ;  /* 0x000000af00087308 */ /* 0x0002a20000002400 */
[----:B------:R-:W-:-:S02]  /*a950*/  ISETP.GE.AND P5, PT, R13, R202, PT ;  /* 0x000000ca0d00720c */ /* 0x000fc40003fa6270 */
[----:B----4-:R-:W-:Y:S02]  /*a960*/  FSEL R21, R21, -INF , !P4 ;  /* 0xff80000015157808 */ /* 0x010fe40006000000 */
[----:B------:R-:W-:Y:S02]  /*a970*/  ISETP.GT.AND P4, PT, R204, R5, PT ;  /* 0x00000005cc00720c */ /* 0x000fe40003f84270 */
[----:B------:R-:W-:Y:S01]  /*a980*/  FSEL R143, R21, -INF , !P5 ;  /* 0xff800000158f7808 */ /* 0x000fe20006800000 */
[----:B------:R-:W3:Y:S01]  /*a990*/  MUFU.TANH R9, R9 ;  /* 0x0000000900097308 */ /* 0x000ee20000002400 */
[C---:B------:R-:W-:Y:S01]  /*a9a0*/  ISETP.GE.AND P5, PT, R5.reuse, R203, PT ;  /* 0x000000cb0500720c */ /* 0x040fe20003fa6270 */
[----:B-----5:R-:W-:Y:S01]  /*a9b0*/  HMMA.16816.F32.BF16 R164, R152, R16, R164 ;  /* 0x0000001098a4723c */ /* 0x020fe200000418a4 */
[----:B------:R-:W-:Y:S02]  /*a9c0*/  FSEL R12, R12, -INF , !P4 ;  /* 0xff8000000c0c7808 */ /* 0x000fe40006000000 */
[----:B------:R-:W-:-:S02]  /*a9d0*/  ISETP.GE.AND P4, PT, R5, R202, PT ;  /* 0x000000ca0500720c */ /* 0x000fc40003f86270 */
[----:B------:R-:W-:Y:S01]  /*a9e0*/  FSEL R150, R12, -INF , !P5 ;  /* 0xff8000000c967808 */ /* 0x000fe20006800000 */
[----:B------:R-:W4:Y:S01]  /*a9f0*/  MUFU.TANH R170, R170 ;  /* 0x000000aa00aa7308 */ /* 0x000f220000002400 */
[----:B------:R-:W-:Y:S01]  /*aa00*/  ISETP.GT.AND P5, PT, R29, R5, PT ;  /* 0x000000051d00720c */ /* 0x000fe20003fa4270 */
[----:B------:R-:W-:Y:S01]  /*aa10*/  VIADD R5, R28, 0xffffff61 ;  /* 0xffffff611c057836 */ /* 0x000fe20000000000 */
[----:B------:R-:W-:Y:S02]  /*aa20*/  HMMA.16816.F32.BF16 R160, R152, R18, R160 ;  /* 0x0000001298a0723c */ /* 0x000fe400000418a0 */
[----:B-1----:R-:W-:Y:S02]  /*aa30*/  FSEL R175, R4, -INF , !P5 ;  /* 0xff80000004af7808 */ /* 0x002fe40006800000 */
[----:B------:R-:W-:Y:S01]  /*aa40*/  ISETP.GT.AND P5, PT, R204, R5, PT ;  /* 0x00000005cc00720c */ /* 0x000fe20003fa4270 */
[----:B------:R-:W1:Y:S01]  /*aa50*/  MUFU.TANH R4, R169 ;  /* 0x000000a900047308 */ /* 0x000e620000002400 */
[----:B------:R-:W-:-:S02]  /*aa60*/  FSEL R175, R175, -INF , !P4 ;  /* 0xff800000afaf7808 */ /* 0x000fc40006000000 */
[----:B------:R-:W-:Y:S02]  /*aa70*/  ISETP.GE.AND P4, PT, R5, R203, PT ;  /* 0x000000cb0500720c */ /* 0x000fe40003f86270 */
[----:B------:R-:W-:Y:S01]  /*aa80*/  FSEL R3, R3, -INF , !P5 ;  /* 0xff80000003037808 */ /* 0x000fe20006800000 */
[----:B------:R-:W-:Y:S01]  /*aa90*/  FMUL.FTZ R164, R164, UR4 ;  /* 0x00000004a4a47c20 */ /* 0x000fe20008410000 */
[----:B------:R-:W-:Y:S01]  /*aaa0*/  ISETP.GT.AND P5, PT, R29, R5, PT ;  /* 0x000000051d00720c */ /* 0x000fe20003fa4270 */
[----:B------:R-:W-:Y:S01]  /*aab0*/  FMUL.FTZ R7, R166, UR4 ;  /* 0x00000004a6077c20 */ /* 0x000fe20008410000 */
[----:B------:R-:W-:Y:S01]  /*aac0*/  FSEL R174, R3, -INF , !P4 ;  /* 0xff80000003ae7808 */ /* 0x000fe20006000000 */
[----:B------:R-:W-:Y:S01]  /*aad0*/  FMUL.FTZ R3, R171, UR4 ;  /* 0x00000004ab037c20 */ /* 0x000fe20008410000 */
[----:B------:R-:W-:Y:S01]  /*aae0*/  ISETP.GE.AND P4, PT, R5, R202, PT ;  /* 0x000000ca0500720c */ /* 0x000fe20003f86270 */
[----:B------:R-:W-:Y:S01]  /*aaf0*/  VIADD R5, R28, 0xffffff68 ;  /* 0xffffff681c057836 */ /* 0x000fe20000000000 */
[----:B--2---:R-:W-:Y:S01]  /*ab00*/  FSEL R8, R8, -INF , !P5 ;  /* 0xff80000008087808 */ /* 0x004fe20006800000 */
[----:B------:R-:W-:Y:S01]  /*ab10*/  MUFU.TANH R7, R7 ;  /* 0x0000000700077308 */ /* 0x000fe20000002400 */
[----:B------:R-:W-:Y:S01]  /*ab20*/  FMUL.FTZ R165, R165, UR4 ;  /* 0x00000004a5a57c20 */ /* 0x000fe20008410000 */
[----:B------:R-:W-:Y:S01]  /*ab30*/  FMUL.FTZ R167, R167, UR4 ;  /* 0x00000004a7a77c20 */ /* 0x000fe20008410000 */
[----:B------:R-:W-:Y:S01]  /*ab40*/  ISETP.GT.AND P5, PT, R204, R5, PT ;  /* 0x00000005cc00720c */ /* 0x000fe20003fa4270 */
[----:B------:R-:W-:Y:S01]  /*ab50*/  FMUL.FTZ R162, R162, UR4 ;  /* 0x00000004a2a27c20 */ /* 0x000fe20008410000 */
[----:B------:R-:W-:Y:S01]  /*ab60*/  FSEL R177, R8, -INF , !P4 ;  /* 0xff80000008b17808 */ /* 0x000fe20006000000 */
[----:B------:R-:W-:Y:S01]  /*ab70*/  FMUL.FTZ R161, R161, UR4 ;  /* 0x00000004a1a17c20 */ /* 0x000fe20008410000 */
[----:B------:R-:W-:Y:S01]  /*ab80*/  ISETP.GE.AND P4, PT, R5, R203, PT ;  /* 0x000000cb0500720c */ /* 0x000fe20003f86270 */
[----:B------:R-:W2:Y:S01]  /*ab90*/  MUFU.TANH R3, R3 ;  /* 0x0000000300037308 */ /* 0x000ea20000002400 */
[----:B---3--:R-:W-:Y:S01]  /*aba0*/  FSEL R9, R9, -INF , !P5 ;  /* 0xff80000009097808 */ /* 0x008fe20006800000 */
[----:B------:R-:W-:Y:S01]  /*abb0*/  FMUL.FTZ R163, R163, UR4 ;  /* 0x00000004a3a37c20 */ /* 0x000fe20008410000 */
[----:B------:R-:W-:-:S02]  /*abc0*/  ISETP.GT.AND P5, PT, R29, R5, PT ;  /* 0x000000051d00720c */ /* 0x000fc40003fa4270 */
[----:B------:R-:W-:Y:S02]  /*abd0*/  FSEL R172, R9, -INF , !P4 ;  /* 0xff80000009ac7808 */ /* 0x000fe40006000000 */
[----:B------:R-:W-:Y:S01]  /*abe0*/  ISETP.GE.AND P4, PT, R5, R202, PT ;  /* 0x000000ca0500720c */ /* 0x000fe20003f86270 */
[----:B------:R-:W-:Y:S01]  /*abf0*/  MUFU.TANH R163, R163 ;  /* 0x000000a300a37308 */ /* 0x000fe20000002400 */
[----:B----4-:R-:W-:Y:S02]  /*ac00*/  FSEL R170, R170, -INF , !P5 ;  /* 0xff800000aaaa7808 */ /* 0x010fe40006800000 */
[-C--:B------:R-:W-:Y:S02]  /*ac10*/  ISETP.GT.AND P5, PT, R204, R6.reuse, PT ;  /* 0x00000006cc00720c */ /* 0x080fe40003fa4270 */
[----:B------:R-:W-:Y:S02]  /*ac20*/  FSEL R181, R170, -INF , !P4 ;  /* 0xff800000aab57808 */ /* 0x000fe40006000000 */
[----:B------:R-:W-:Y:S01]  /*ac30*/  ISETP.GE.AND P4, PT, R6, R203, PT ;  /* 0x000000cb0600720c */ /* 0x000fe20003f86270 */
[----:B------:R-:W3:Y:S01]  /*ac40*/  MUFU.TANH R5, R164 ;  /* 0x000000a400057308 */ /* 0x000ee20000002400 */
[----:B-1----:R-:W-:Y:S01]  /*ac50*/  FSEL R176, R4, -INF , !P5 ;  /* 0xff80000004b07808 */ /* 0x002fe20006800000 */
[----:B------:R-:W-:Y:S01]  /*ac60*/  VIADD R4, R28, 0xffffff70 ;  /* 0xffffff701c047836 */ /* 0x000fe20000000000 */
[----:B------:R-:W-:-:S02]  /*ac70*/  ISETP.GT.AND P5, PT, R29, R6, PT ;  /* 0x000000061d00720c */ /* 0x000fc40003fa4270 */
[----:B------:R-:W-:Y:S02]  /*ac80*/  FSEL R176, R176, -INF , !P4 ;  /* 0xff800000b0b07808 */ /* 0x000fe40006000000 */
[----:B------:R-:W-:Y:S01]  /*ac90*/  ISETP.GE.AND P4, PT, R6, R202, PT ;  /* 0x000000ca0600720c */ /* 0x000fe20003f86270 */
[----:B------:R-:W-:Y:S01]  /*aca0*/  FMUL.FTZ R6, R160, UR4 ;  /* 0x00000004a0067c20 */ /* 0x000fe20008410000 */
[----:B--2---:R-:W-:Y:S02]  /*acb0*/  FSEL R179, R3, -INF , !P5 ;  /* 0xff80000003b37808 */ /* 0x004fe40006800000 */
[----:B------:R-:W-:Y:S01]  /*acc0*/  ISETP.GT.AND P5, PT, R204, R4, PT ;  /* 0x00000004cc00720c */ /* 0x000fe20003fa4270 */
[----:B------:R1:W2:Y:S01]  /*acd0*/  MUFU.TANH R3, R165 ;  /* 0x000000a500037308 */ /* 0x0002a20000002400 */
[----:B------:R-:W-:Y:S02]  /*ace0*/  FSEL R179, R179, -INF , !P4 ;  /* 0xff800000b3b37808 */ /* 0x000fe40006000000 */
[----:B------:R-:W-:-:S02]  /*acf0*/  ISETP.GE.AND P4, PT, R4, R203, PT ;  /* 0x000000cb0400720c */ /* 0x000fc40003f86270 */
[----:B---3--:R-:W-:-:S03]  /*ad00*/  FSEL R148, R5, -INF , !P5 ;  /* 0xff80000005947808 */ /* 0x008fc60006800000 */
[----:B------:R-:W3:Y:S01]  /*ad10*/  MUFU.TANH R5, R167 ;  /* 0x000000a700057308 */ /* 0x000ee20000002400 */
[----:B------:R-:W-:Y:S02]  /*ad20*/  ISETP.GT.AND P5, PT, R29, R4, PT ;  /* 0x000000041d00720c */ /* 0x000fe40003fa4270 */
[----:B------:R-:W-:Y:S02]  /*ad30*/  FSEL R148, R148, -INF , !P4 ;  /* 0xff80000094947808 */ /* 0x000fe40006000000 */
[----:B------:R-:W-:Y:S01]  /*ad40*/  ISETP.GE.AND P4, PT, R4, R202, PT ;  /* 0x000000ca0400720c */ /* 0x000fe20003f86270 */
[----:B------:R-:W-:Y:S01]  /*ad50*/  VIADD R4, R28, 0xffffff71 ;  /* 0xffffff711c047836 */ /* 0x000fe20000000000 */
[----:B------:R-:W-:Y:S01]  /*ad60*/  FSEL R7, R7, -INF , !P5 ;  /* 0xff80000007077808 */ /* 0x000fe20006800000 */
[----:B------:R-:W4:Y:S03]  /*ad70*/  MUFU.TANH R6, R6 ;  /* 0x0000000600067308 */ /* 0x000f260000002400 */
[----:B------:R-:W-:-:S02]  /*ad80*/  ISETP.GT.AND P5, PT, R204, R4, PT ;  /* 0x00000004cc00720c */ /* 0x000fc40003fa4270 */
[----:B-1----:R-:W-:Y:S02]  /*ad90*/  FSEL R165, R7, -INF , !P4 ;  /* 0xff80000007a57808 */ /* 0x002fe40006000000 */
[----:B------:R-:W-:Y:S02]  /*ada0*/  ISETP.GE.AND P4, PT, R4, R203, PT ;  /* 0x000000cb0400720c */ /* 0x000fe40003f86270 */
[----:B--2---:R-:W-:Y:S02]  /*adb0*/  FSEL R3, R3, -INF , !P5 ;  /* 0xff80000003037808 */ /* 0x004fe40006800000 */
[----:B------:R-:W-:Y:S02]  /*adc0*/  ISETP.GT.AND P5, PT, R29, R4, PT ;  /* 0x000000041d00720c */ /* 0x000fe40003fa4270 */
[----:B------:R-:W-:Y:S01]  /*add0*/  FSEL R146, R3, -INF , !P4 ;  /* 0xff80000003927808 */ /* 0x000fe20006000000 */
[----:B------:R-:W-:Y:S01]  /*ade0*/  VIADD R3, R28, 0xffffff78 ;  /* 0xffffff781c037836 */ /* 0x000fe20000000000 */
[----:B------:R-:W-:Y:S01]  /*adf0*/  ISETP.GE.AND P4, PT, R4, R202, PT ;  /* 0x000000ca0400720c */ /* 0x000fe20003f86270 */
[----:B------:R-:W-:Y:S01]  /*ae00*/  VIADD R28, R28, 0xffffff79 ;  /* 0xffffff791c1c7836 */ /* 0x000fe20000000000 */
[----:B---3--:R-:W-:Y:S01]  /*ae10*/  FSEL R5, R5, -INF , !P5 ;  /* 0xff80000005057808 */ /* 0x008fe20006800000 */
[----:B------:R-:W1:Y:S01]  /*ae20*/  MUFU.TANH R4, R162 ;  /* 0x000000a200047308 */ /* 0x000e620000002400 */
[----:B------:R-:W-:-:S02]  /*ae30*/  ISETP.GT.AND P5, PT, R204, R3, PT ;  /* 0x00000003cc00720c */ /* 0x000fc40003fa4270 */
[----:B------:R-:W-:Y:S02]  /*ae40*/  FSEL R147, R5, -INF , !P4 ;  /* 0xff80000005937808 */ /* 0x000fe40006000000 */
[C---:B------:R-:W-:Y:S02]  /*ae50*/  ISETP.GE.AND P4, PT, R3.reuse, R203, PT ;  /* 0x000000cb0300720c */ /* 0x040fe40003f86270 */
[----:B----4-:R-:W-:Y:S01]  /*ae60*/  FSEL R6, R6, -INF , !P5 ;  /* 0xff80000006067808 */ /* 0x010fe20006800000 */
[----:B------:R-:W2:Y:S01]  /*ae70*/  MUFU.TANH R5, R161 ;  /* 0x000000a100057308 */ /* 0x000ea20000002400 */
[----:B------:R-:W-:Y:S02]  /*ae80*/  ISETP.GE.AND P5, PT, R3, R202, PT ;  /* 0x000000ca0300720c */ /* 0x000fe40003fa6270 */
[----:B------:R-:W-:Y:S02]  /*ae90*/  FSEL R149, R6, -INF , !P4 ;  /* 0xff80000006957808 */ /* 0x000fe40006000000 */
[----:B------:R-:W-:-:S04]  /*aea0*/  ISETP.GT.AND P4, PT, R29, R3, PT ;  /* 0x000000031d00720c */ /* 0x000fc80003f84270 */
[----:B-1----:R-:W-:Y:S02]  /*aeb0*/  FSEL R4, R4, -INF , !P4 ;  /* 0xff80000004047808 */ /* 0x002fe40006000000 */
[-C--:B------:R-:W-:Y:S02]  /*aec0*/  ISETP.GT.AND P4, PT, R204, R28.reuse, PT ;  /* 0x0000001ccc00720c */ /* 0x080fe40003f84270 */
[----:B------:R-:W-:Y:S02]  /*aed0*/  FSEL R145, R4, -INF , !P5 ;  /* 0xff80000004917808 */ /* 0x000fe40006800000 */
[----:B------:R-:W-:Y:S02]  /*aee0*/  ISETP.GE.AND P5, PT, R28, R203, PT ;  /* 0x000000cb1c00720c */ /* 0x000fe40003fa6270 */
[----:B--2---:R-:W-:Y:S02]  /*aef0*/  FSEL R5, R5, -INF , !P4 ;  /* 0xff80000005057808 */ /* 0x004fe40006000000 */
        /* <DEDUP_REMOVED lines=54> */
.L_x_539:
[----:B------:R3:W-:Y:S02]  /*b260*/  STS.128 [R209+0x11000], RZ ;  /* 0x011000ffd1007388 */ /* 0x0007e40000000c00 */
.L_x_540:
[----:B------:R-:W-:Y:S05]  /*b270*/  BSYNC.RECONVERGENT B0 ;  /* 0x0000000000007941 */ /* 0x000fea0003800200 */
.L_x_538:
[----:B------:R-:W0:Y:S02]  /*b280*/  LDGDEPBAR ;  /* 0x00000000000079af */ /* 0x000e240000000000 */
.L_x_537:
        /* <DEDUP_REMOVED lines=21> */
[C---:B------:R-:W-:Y:S01]  /*b3e0*/  IADD3 R16, PT, PT, R163.reuse, 0x12000, RZ ;  /* 0x00012000a3107810 */ /* 0x040fe20007ffe0ff */
[----:B------:R-:W2:Y:S01]  /*b3f0*/  SHFL.BFLY PT, R4, R7, 0x2, 0x1f ;  /* 0x0c401f0007047f89 */ /* 0x000ea200000e0000 */
[----:B------:R-:W-:Y:S02]  /*b400*/  IADD3 R159, PT, PT, R163, 0x12040, RZ ;  /* 0x00012040a39f7810 */ /* 0x000fe40007ffe0ff */
[----:B------:R-:W-:Y:S01]  /*b410*/  @P2 IADD3 R159, PT, PT, R16, -0x40, RZ ;  /* 0xffffffc0109f2810 */ /* 0x000fe20007ffe0ff */
[----:B-1----:R-:W-:Y:S01]  /*b420*/  LDSM.16.MT88.4 R12, [R163+0x12000] ;  /* 0x01200000a30c783b */ /* 0x002fe20000004200 */
[C---:B------:R-:W-:Y:S02]  /*b430*/  IADD3 R160, PT, PT, R158.reuse, R163, RZ ;  /* 0x000000a39ea07210 */ /* 0x040fe40007ffe0ff */
[----:B------:R-:W-:-:S03]  /*b440*/  IADD3 R158, PT, PT, R158, R159, RZ ;  /* 0x0000009f9e9e7210 */ /* 0x000fc60007ffe0ff */
[----:B------:R-:W-:Y:S01]  /*b450*/  LDSM.16.MT88.4 R20, [R160+0x12000] ;  /* 0x01200000a014783b */ /* 0x000fe20000004200 */
[----:B-----5:R-:W-:Y:S02]  /*b460*/  FMNMX.FTZ R5, R6, R5, !PT ;  /* 0x0000000506057209 */ /* 0x020fe40007810000 */
[----:B--2---:R-:W-:-:S03]  /*b470*/  FMNMX.FTZ R4, R7, R4, !PT ;  /* 0x0000000407047209 */ /* 0x004fc60007810000 */
[----:B------:R-:W1:Y:S04]  /*b480*/  SHFL.BFLY PT, R132, R5, 0x1, 0x1f ;  /* 0x0c201f0005847f89 */ /* 0x000e6800000e0000 */
[----:B------:R-:W2:Y:S01]  /*b490*/  SHFL.BFLY PT, R3, R4, 0x1, 0x1f ;  /* 0x0c201f0004037f89 */ /* 0x000ea200000e0000 */
[----:B-1----:R-:W-:Y:S02]  /*b4a0*/  FMNMX.FTZ R132, R5, R132, !PT ;  /* 0x0000008405847209 */ /* 0x002fe40007810000 */
[----:B--2---:R-:W-:-:S03]  /*b4b0*/  FMNMX.FTZ R3, R4, R3, !PT ;  /* 0x0000000304037209 */ /* 0x004fc60007810000 */
[C---:B----4-:R-:W-:Y:S01]  /*b4c0*/  FMUL.FTZ R151, R132.reuse, UR4 ;  /* 0x0000000484977c20 */ /* 0x050fe20008410000 */
[C---:B------:R-:W-:Y:S02]  /*b4d0*/  FSETP.NEU.FTZ.AND P1, PT, R132.reuse, -INF , PT ;  /* 0xff8000008400780b */ /* 0x040fe40003f3d000 */
[C---:B------:R-:W-:Y:S01]  /*b4e0*/  FSETP.NEU.FTZ.AND P0, PT, R3.reuse, -INF , PT ;  /* 0xff8000000300780b */ /* 0x040fe20003f1d000 */
[----:B------:R-:W-:Y:S01]  /*b4f0*/  FMUL.FTZ R162, R3, UR4 ;  /* 0x0000000403a27c20 */ /* 0x000fe20008410000 */
[----:B------:R-:W-:Y:S02]  /*b500*/  FSEL R151, R151, RZ, P1 ;  /* 0x000000ff97977208 */ /* 0x000fe40000800000 */
[----:B------:R-:W-:Y:S02]  /*b510*/  FSEL R7, R132, RZ, P1 ;  /* 0x000000ff84077208 */ /* 0x000fe40000800000 */
[----:B------:R-:W-:Y:S01]  /*b520*/  FSEL R162, R162, RZ, P0 ;  /* 0x000000ffa2a27208 */ /* 0x000fe20000000000 */
[----:B------:R-:W-:Y:S01]  /*b530*/  FFMA.FTZ R154, R30, UR4, -R151 ;  /* 0x000000041e9a7c23 */ /* 0x000fe20008010897 */
[----:B------:R-:W-:Y:S01]  /*b540*/  FSEL R5, R3, RZ, P0 ;  /* 0x000000ff03057208 */ /* 0x000fe20000000000 */
[----:B------:R-:W-:Y:S01]  /*b550*/  FADD.FTZ R7, R184, -R7 ;  /* 0x80000007b8077221 */ /* 0x000fe20000010000 */
[--C-:B------:R-:W-:Y:S01]  /*b560*/  FFMA.FTZ R156, R24, UR4, -R151.reuse ;  /* 0x00000004189c7c23 */ /* 0x100fe20008010897 */
[--C-:B------:R-:W-:Y:S01]  /*b570*/  FFMA.FTZ R153, R31, UR4, -R162.reuse ;  /* 0x000000041f997c23 */ /* 0x100fe200080108a2 */
[----:B------:R-:W-:Y:S01]  /*b580*/  FFMA.FTZ R133, R26, UR4, -R151 ;  /* 0x000000041a857c23 */ /* 0x000fe20008010897 */
[----:B------:R-:W1:Y:S01]  /*b590*/  LDSM.16.MT88.4 R28, [R159] ;  /* 0x000000009f1c783b */ /* 0x000e620000004200 */
[----:B------:R-:W-:Y:S01]  /*b5a0*/  FADD.FTZ R5, R2, -R5 ;  /* 0x8000000502057221 */ /* 0x000fe20000010000 */
[----:B------:R-:W-:Y:S01]  /*b5b0*/  FMUL.FTZ R157, R7, UR4 ;  /* 0x00000004079d7c20 */ /* 0x000fe20008410000 */
        /* <DEDUP_REMOVED lines=8> */
[--C-:B------:R-:W-:Y:S01]  /*b640*/  FFMA.FTZ R167, R140, UR4, -R151.reuse ;  /* 0x000000048ca77c23 */ /* 0x100fe20008010897 */
[----:B------:R-:W4:Y:S01]  /*b650*/  MUFU.EX2 R155, R155 ;  /* 0x0000009b009b7308 */ /* 0x000f220000000800 */
[--C-:B------:R-:W-:Y:S01]  /*b660*/  FFMA.FTZ R164, R142, UR4, -R151.reuse ;  /* 0x000000048ea47c23 */ /* 0x100fe20008010897 */
[--C-:B------:R-:W-:Y:S01]  /*b670*/  FFMA.FTZ R170, R139, UR4, -R162.reuse ;  /* 0x000000048baa7c23 */ /* 0x100fe200080108a2 */
[--C-:B------:R-:W-:Y:S01]  /*b680*/  FFMA.FTZ R171, R137, UR4, -R162.reuse ;  /* 0x0000000489ab7c23 */ /* 0x100fe200080108a2 */
[----:B------:R-:W-:Y:S01]  /*b690*/  MUFU.EX2 R156, R156 ;  /* 0x0000009c009c7308 */ /* 0x000fe20000000800 */
[--C-:B------:R-:W-:Y:S01]  /*b6a0*/  FFMA.FTZ R168, R141, UR4, -R162.reuse ;  /* 0x000000048da87c23 */ /* 0x100fe200080108a2 */
[--C-:B------:R-:W-:Y:S01]  /*b6b0*/  FFMA.FTZ R173, R143, UR4, -R162.reuse ;  /* 0x000000048fad7c23 */ /* 0x100fe200080108a2 */
[----:B------:R-:W-:Y:S01]  /*b6c0*/  LDSM.16.MT88.4 R136, [R158+0x800] ;  /* 0x000800009e88783b */ /* 0x000fe20000004200 */
[----:B------:R-:W5:Y:S01]  /*b6d0*/  MUFU.EX2 R133, R133 ;  /* 0x0000008500857308 */ /* 0x000f620000000800 */
[--C-:B------:R-:W-:Y:S01]  /*b6e0*/  FFMA.FTZ R178, R177, UR4, -R162.reuse ;  /* 0x00000004b1b27c23 */ /* 0x100fe200080108a2 */
        /* <DEDUP_REMOVED lines=9> */
[-C--:B------:R-:W-:Y:S01]  /*b780*/  FMUL.FTZ R108, R108, R157.reuse ;  /* 0x0000009d6c6c7220 */ /* 0x080fe20000410000 */
[----:B------:R-:W-:Y:S01]  /*b790*/  MUFU.EX2 R152, R152 ;  /* 0x0000009800987308 */ /* 0x000fe20000000800 */
[----:B------:R-:W-:Y:S01]  /*b7a0*/  FMUL.FTZ R109, R109, R157 ;  /* 0x0000009d6d6d7220 */ /* 0x000fe20000410000 */
[----:B-----5:R-:W-:Y:S01]  /*b7b0*/  F2FP.BF16.F32.PACK_AB R4, R133, R156 ;  /* 0x0000009c8504723e */ /* 0x020fe200000010ff */
[-C--:B------:R-:W-:Y:S01]  /*b7c0*/  FMUL.FTZ R110, R110, R155.reuse ;  /* 0x0000009b6e6e7220 */ /* 0x080fe20000410000 */
[----:B------:R-:W4:Y:S01]  /*b7d0*/  MUFU.EX2 R134, R134 ;  /* 0x0000008600867308 */ /* 0x000f220000000800 */
[----:B------:R-:W-:Y:S01]  /*b7e0*/  FMUL.FTZ R111, R111, R155 ;  /* 0x0000009b6f6f7220 */ /* 0x000fe20000410000 */
[----:B------:R-:W5:Y:S01]  /*b7f0*/  LDSM.16.MT88.4 R112, [R159+0x2000] ;  /* 0x002000009f70783b */ /* 0x000f620000004200 */
[-C--:B------:R-:W-:Y:S01]  /*b800*/  FMUL.FTZ R44, R44, R157.reuse ;  /* 0x0000009d2c2c7220 */ /* 0x080fe20000410000 */
[----:B------:R-:W-:Y:S01]  /*b810*/  MUFU.EX2 R153, R153 ;  /* 0x0000009900997308 */ /* 0x000fe20000000800 */
[----:B------:R-:W-:Y:S01]  /*b820*/  FMUL.FTZ R45, R45, R157 ;  /* 0x0000009d2d2d7220 */ /* 0x000fe20000410000 */
[----:B--2---:R-:W-:Y:S01]  /*b830*/  F2FP.BF16.F32.PACK_AB R6, R135, R154 ;  /* 0x0000009a8706723e */ /* 0x004fe200000010ff */
[-C--:B------:R-:W-:Y:S01]  /*b840*/  FMUL.FTZ R46, R46, R155.reuse ;  /* 0x0000009b2e2e7220 */ /* 0x080fe20000410000 */
[----:B------:R2:W3:Y:S01]  /*b850*/  MUFU.EX2 R2, R33 ;  /* 0x0000002100027308 */ /* 0x0004e20000000800 */
        /* <DEDUP_REMOVED lines=12> */
[----:B------:R-:W-:Y:S01]  /*b920*/  FMUL.FTZ R58, R58, R155 ;  /* 0x0000009b3a3a7220 */ /* 0x000fe20000410000 */
[----:B--2---:R-:W-:Y:S01]  /*b930*/  FMUL.FTZ R33, R105, R157 ;  /* 0x0000009d69217220 */ /* 0x004fe20000410000 */
[----:B---3--:R-:W-:Y:S01]  /*b940*/  F2FP.BF16.F32.PACK_AB R7, R2, R153 ;  /* 0x000000990207723e */ /* 0x008fe200000010ff */
[----:B------:R-:W2:Y:S01]  /*b950*/  LDSM.16.MT88.4 R104, [R160+0x14000] ;  /* 0x01400000a068783b */ /* 0x000ea20000004200 */
        /* <DEDUP_REMOVED lines=18> */
[----:B------:R-:W3:Y:S01]  /*ba80*/  LDSM.16.MT88.4 R120, [R158] ;  /* 0x000000009e78783b */ /* 0x000ee20000004200 */
[-C--:B------:R-:W-:Y:S01]  /*ba90*/  FMUL.FTZ R118, R118, R155.reuse ;  /* 0x0000009b76767220 */ /* 0x080fe20000410000 */
        /* <DEDUP_REMOVED lines=10> */
[----:B------:R-:W-:Y:S01]  /*bb40*/  LDSM.16.MT88.4 R112, [R160+0x16000] ;  /* 0x01600000a070783b */ /* 0x000fe20000004200 */
        /* <DEDUP_REMOVED lines=44> */
[----:B------:R-:W-:Y:S01]  /*be10*/  MUFU.EX2 R166, R166 ;  /* 0x000000a600a67308 */ /* 0x000fe20000000800 */
[-C--:B------:R-:W-:Y:S01]  /*be20*/  FMUL.FTZ R92, R92, R157.reuse ;  /* 0x0000009d5c5c7220 */ /* 0x080fe20000410000 */
[C---:B------:R-:W-:Y:S01]  /*be30*/  HMMA.16816.F32.BF16 R20, R4.reuse, R22, R116 ;  /* 0x000000160414723c */ /* 0x040fe20000041874 */
[----:B------:R-:W4:Y:S01]  /*be40*/  LDSM.16.MT88.4 R116, [R163+0x14000] ;  /* 0x01400000a374783b */ /* 0x000f220000004200 */
[----:B------:R-:W5:Y:S01]  /*be50*/  MUFU.EX2 R169, R169 ;  /* 0x000000a900a97308 */ /* 0x000f620000000800 */
[----:B------:R-:W-:Y:S01]  /*be60*/  FMUL.FTZ R93, R93, R157 ;  /* 0x0000009d5d5d7220 */ /* 0x000fe20000410000 */
[-C--:B------:R-:W-:Y:S01]  /*be70*/  FMUL.FTZ R94, R94, R155.reuse ;  /* 0x0000009b5e5e7220 */ /* 0x080fe20000410000 */
[----:B------:R-:W-:Y:S01]  /*be80*/  FMUL.FTZ R95, R95, R155 ;  /* 0x0000009b5f5f7220 */ /* 0x000fe20000410000 */
[----:B------:R-:W-:Y:S01]  /*be90*/  MUFU.EX2 R167, R167 ;  /* 0x000000a700a77308 */ /* 0x000fe20000000800 */
[-C--:B------:R-:W-:Y:S01]  /*bea0*/  FMUL.FTZ R96, R96, R157.reuse ;  /* 0x0000009d60607220 */ /* 0x080fe20000410000 */
[C---:B---3--:R-:W-:Y:S01]  /*beb0*/  HMMA.16816.F32.BF16 R32, R4.reuse, R120, R32 ;  /* 0x000000780420723c */ /* 0x048fe20000041820 */
[----:B------:R-:W-:Y:S01]  /*bec0*/  FMUL.FTZ R97, R97, R157 ;  /* 0x0000009d61617220 */ /* 0x000fe20000410000 */
[----:B------:R-:W-:Y:S01]  /*bed0*/  MUFU.EX2 R164, R164 ;  /* 0x000000a400a47308 */ /* 0x000fe20000000800 */
[-C--:B------:R-:W-:Y:S01]  /*bee0*/  FMUL.FTZ R98, R98, R155.reuse ;  /* 0x0000009b62627220 */ /* 0x080fe20000410000 */
[----:B------:R-:W-:Y:S01]  /*bef0*/  FMUL.FTZ R99, R99, R155 ;  /* 0x0000009b63637220 */ /* 0x000fe20000410000 */
[----:B------:R-:W-:Y:S01]  /*bf00*/  LDSM.16.MT88.4 R140, [R159+0x800] ;  /* 0x000800009f8c783b */ /* 0x000fe20000004200 */
[----:B------:R-:W-:Y:S01]  /*bf10*/  MUFU.EX2 R170, R170 ;  /* 0x000000aa00aa7308 */ /* 0x000fe20000000800 */
[--C-:B------:R-:W-:Y:S01]  /*bf20*/  FFMA.FTZ R183, R150, UR4, -R151.reuse ;  /* 0x0000000496b77c23 */ /* 0x100fe20008010897 */
[C---:B------:R-:W-:Y:S01]  /*bf30*/  HMMA.16816.F32.BF16 R100, R4.reuse, R122, R100 ;  /* 0x0000007a0464723c */ /* 0x040fe20000041864 */
[----:B------:R-:W-:Y:S01]  /*bf40*/  LDSM.16.MT88.4 R120, [R163+0x14800] ;  /* 0x01480000a378783b */ /* 0x000fe20000004200 */
[----:B------:R-:W3:Y:S01]  /*bf50*/  MUFU.EX2 R171, R171 ;  /* 0x000000ab00ab7308 */ /* 0x000ee20000000800 */
[--C-:B------:R-:W-:Y:S01]  /*bf60*/  FFMA.FTZ R191, R172, UR4, -R151.reuse ;  /* 0x00000004acbf7c23 */ /* 0x100fe20008010897 */
[--C-:B------:R-:W-:Y:S01]  /*bf70*/  FFMA.FTZ R175, R175, UR4, -R162.reuse ;  /* 0x00000004afaf7c23 */ /* 0x100fe200080108a2 */
[----:B------:R-:W-:Y:S01]  /*bf80*/  LDSM.16.MT88.4 R128, [R160+0x14800] ;  /* 0x01480000a080783b */ /* 0x000fe20000004200 */
[----:B------:R-:W-:Y:S01]  /*bf90*/  MUFU.EX2 R168, R168 ;  /* 0x000000a800a87308 */ /* 0x000fe20000000800 */
[--C-:B------:R-:W-:Y:S01]  /*bfa0*/  FFMA.FTZ R177, R179, UR4, -R162.reuse ;  /* 0x00000004b3b17c23 */ /* 0x100fe200080108a2 */
[C---:B--2---:R-:W-:Y:S01]  /*bfb0*/  HMMA.16816.F32.BF16 R68, R4.reuse, R104, R68 ;  /* 0x000000680444723c */ /* 0x044fe20000041844 */
[--C-:B------:R-:W-:Y:S01]  /*bfc0*/  FFMA.FTZ R165, R165, UR4, -R162.reuse ;  /* 0x00000004a5a57c23 */ /* 0x100fe200080108a2 */
[----:B------:R-:W2:Y:S01]  /*bfd0*/  MUFU.EX2 R173, R173 ;  /* 0x000000ad00ad7308 */ /* 0x000ea20000000800 */
[----:B------:R-:W-:Y:S01]  /*bfe0*/  FFMA.FTZ R184, R147, UR4, -R162 ;  /* 0x0000000493b87c23 */ /* 0x000fe200080108a2 */
[--C-:B------:R-:W-:Y:S01]  /*bff0*/  FFMA.FTZ R180, R148, UR4, -R151.reuse ;  /* 0x0000000494b47c23 */ /* 0x100fe20008010897 */
[--C-:B------:R-:W-:Y:S01]  /*c000*/  FFMA.FTZ R179, R146, UR4, -R151.reuse ;  /* 0x0000000492b37c23 */ /* 0x100fe20008010897 */
[----:B------:R-:W-:Y:S01]  /*c010*/  MUFU.EX2 R183, R183 ;  /* 0x000000b700b77308 */ /* 0x000fe20000000800 */
[----:B------:R-:W-:Y:S01]  /*c020*/  FFMA.FTZ R182, R144, UR4, -R151 ;  /* 0x0000000490b67c23 */ /* 0x000fe20008010897 */
[----:B------:R-:W-:Y:S01]  /*c030*/  HMMA.16816.F32.BF16 R72, R4, R106, R72 ;  /* 0x0000006a0448723c */ /* 0x000fe20000041848 */
[----:B------:R-:W5:Y:S01]  /*c040*/  LDSM.16.MT88.4 R104, [R158+0x4000] ;  /* 0x004000009e68783b */ /* 0x000f620000004200 */
[----:B------:R-:W-:Y:S01]  /*c050*/  MUFU.EX2 R191, R191 ;  /* 0x000000bf00bf7308 */ /* 0x000fe20000000800 */
[----:B------:R-:W-:Y:S01]  /*c060*/  FFMA.FTZ R156, R219, R157, R156 ;  /* 0x0000009ddb9c7223 */ /* 0x000fe2000001009c */
[----:B------:R-:W-:-:S02]  /*c070*/  FFMA.FTZ R155, R217, R155, R152 ;  /* 0x0000009bd99b7223 */ /* 0x000fc40000010098 */
[----:B------:R-:W-:Y:S01]  /*c080*/  MUFU.EX2 R175, R175 ;  /* 0x000000af00af7308 */ /* 0x000fe20000000800 */
[----:B------:R-:W-:Y:S01]  /*c090*/  FADD.FTZ R133, R133, R156 ;  /* 0x0000009c85857221 */ /* 0x000fe20000010000 */
[----:B------:R-:W-:Y:S01]  /*c0a0*/  HMMA.16816.F32.BF16 R76, R4, R112, R76 ;  /* 0x00000070044c723c */ /* 0x000fe2000004184c */
[----:B------:R-:W-:Y:S01]  /*c0b0*/  FADD.FTZ R134, R134, R155 ;  /* 0x0000009b86867221 */ /* 0x000fe20000010000 */
[----:B------:R-:W-:Y:S01]  /*c0c0*/  MUFU.EX2 R178, R178 ;  /* 0x000000b200b27308 */ /* 0x000fe20000000800 */
[----:B------:R-:W-:-:S03]  /*c0d0*/  FADD.FTZ R154, R154, R133 ;  /* 0x000000859a9a7221 */ /* 0x000fc60000010000 */
[----:B------:R-:W-:Y:S01]  /*c0e0*/  MUFU.EX2 R177, R177 ;  /* 0x000000b100b17308 */ /* 0x000fe20000000800 */
[----:B------:R-:W-:Y:S01]  /*c0f0*/  FADD.FTZ R135, R135, R154 ;  /* 0x0000009a87877221 */ /* 0x000fe20000010000 */
[C---:B------:R-:W-:Y:S01]  /*c100*/  HMMA.16816.F32.BF16 R80, R4.reuse, R114, R80 ;  /* 0x000000720450723c */ /* 0x040fe20000041850 */
[----:B------:R-:W-:Y:S01]  /*c110*/  LDSM.16.MT88.4 R112, [R160+0x12800] ;  /* 0x01280000a070783b */ /* 0x000fe20000004200 */
[----:B------:R-:W-:Y:S04]  /*c120*/  MUFU.EX2 R180, R180 ;  /* 0x000000b400b47308 */ /* 0x000fe80000000800 */
[----:B------:R-:W-:Y:S02]  /*c130*/  MUFU.EX2 R179, R179 ;  /* 0x000000b300b37308 */ /* 0x000fe40000000800 */
[C---:B-1----:R-:W-:Y:S02]  /*c140*/  HMMA.16816.F32.BF16 R84, R4.reuse, R108, R84 ;  /* 0x0000006c0454723c */ /* 0x042fe40000041854 */
[----:B------:R-:W-:Y:S04]  /*c150*/  MUFU.EX2 R182, R182 ;  /* 0x000000b600b67308 */ /* 0x000fe80000000800 */
[----:B------:R-:W-:Y:S02]  /*c160*/  MUFU.EX2 R165, R165 ;  /* 0x000000a500a57308 */ /* 0x000fe40000000800 */
[C---:B------:R-:W-:Y:S01]  /*c170*/  HMMA.16816.F32.BF16 R88, R4.reuse, R110, R88 ;  /* 0x0000006e0458723c */ /* 0x040fe20000041858 */
[----:B------:R-:W1:Y:S01]  /*c180*/  LDSM.16.MT88.4 R108, [R163+0x12800] ;  /* 0x01280000a36c783b */ /* 0x000e620000004200 */
[----:B------:R-:W-:Y:S06]  /*c190*/  MUFU.EX2 R184, R184 ;  /* 0x000000b800b87308 */ /* 0x000fec0000000800 */
[C---:B------:R-:W-:Y:S08]  /*c1a0*/  HMMA.16816.F32.BF16 R8, R4.reuse, R12, R8 ;  /* 0x0000000c0408723c */ /* 0x040ff00000041808 */
[C---:B------:R-:W-:Y:S01]  /*c1b0*/  HMMA.16816.F32.BF16 R12, R4.reuse, R14, R124 ;  /* 0x0000000e040c723c */ /* 0x040fe2000004187c */
[----:B------:R-:W1:Y:S07]  /*c1c0*/  LDSM.16.MT88.4 R124, [R159+0x2800] ;  /* 0x002800009f7c783b */ /* 0x000e6e0000004200 */
[C---:B----4-:R-:W-:Y:S08]  /*c1d0*/  HMMA.16816.F32.BF16 R36, R4.reuse, R116, R36 ;  /* 0x000000740424723c */ /* 0x050ff00000041824 */
[C---:B------:R-:W-:Y:S01]  /*c1e0*/  HMMA.16816.F32.BF16 R40, R4.reuse, R118, R40 ;  /* 0x000000760428723c */ /* 0x040fe20000041828 */
[----:B------:R-:W4:Y:S07]  /*c1f0*/  LDSM.16.MT88.4 R116, [R158+0x2800] ;  /* 0x002800009e74783b */ /* 0x000f2e0000004200 */
[C---:B-----5:R-:W-:Y:S08]  /*c200*/  HMMA.16816.F32.BF16 R92, R4.reuse, R104, R92 ;  /* 0x00000068045c723c */ /* 0x060ff0000004185c */
[----:B------:R-:W-:Y:S01]  /*c210*/  HMMA.16816.F32.BF16 R4, R4, R106, R96 ;  /* 0x0000006a0404723c */ /* 0x000fe20000041860 */
[----:B------:R-:W-:Y:S01]  /*c220*/  F2FP.BF16.F32.PACK_AB R96, R169, R166 ;  /* 0x000000a6a960723e */ /* 0x000fe200000010ff */
[----:B------:R-:W5:Y:S01]  /*c230*/  LDSM.16.MT88.4 R104, [R163+0x16800] ;  /* 0x01680000a368783b */ /* 0x000f620000004200 */
[----:B---3--:R-:W-:Y:S01]  /*c240*/  F2FP.BF16.F32.PACK_AB R97, R171, R170 ;  /* 0x000000aaab61723e */ /* 0x008fe200000010ff */
[----:B------:R-:W-:Y:S01]  /*c250*/  FADD.FTZ R166, R166, R135 ;  /* 0x00000087a6a67221 */ /* 0x000fe20000010000 */
[----:B------:R-:W-:-:S02]  /*c260*/  F2FP.BF16.F32.PACK_AB R98, R164, R167 ;  /* 0x000000a7a462723e */ /* 0x000fc400000010ff */
[----:B--2---:R-:W-:Y:S01]  /*c270*/  F2FP.BF16.F32.PACK_AB R99, R173, R168 ;  /* 0x000000a8ad63723e */ /* 0x004fe200000010ff */
[----:B------:R-:W-:-:S04]  /*c280*/  FADD.FTZ R166, R169, R166 ;  /* 0x000000a6a9a67221 */ /* 0x000fc80000010000 */
[----:B------:R-:W-:Y:S02]  /*c290*/  FADD.FTZ R167, R167, R166 ;  /* 0x000000a6a7a77221 */ /* 0x000fe40000010000 */
[----:B-1----:R-:W-:Y:S02]  /*c2a0*/  HMMA.16816.F32.BF16 R8, R96, R108, R8 ;  /* 0x0000006c6008723c */ /* 0x002fe40000041808 */
[----:B------:R-:W-:-:S06]  /*c2b0*/  FADD.FTZ R164, R164, R167 ;  /* 0x000000a7a4a47221 */ /* 0x000fcc0000010000 */
        /* <DEDUP_REMOVED lines=22> */
[----:B------:R-:W-:Y:S07]  /*c420*/  LDSM.16.MT88.4 R116, [R158+0x3000] ;  /* 0x003000009e74783b */ /* 0x000fee0000004200 */
[C---:B-----5:R-:W-:Y:S01]  /*c430*/  HMMA.16816.F32.BF16 R68, R96.reuse, R104, R68 ;  /* 0x000000686044723c */ /* 0x060fe20000041844 */
[--C-:B------:R-:W-:Y:S01]  /*c440*/  FFMA.FTZ R104, R174, UR4, -R151.reuse ;  /* 0x00000004ae687c23 */ /* 0x100fe20008010897 */
[--C-:B------:R-:W-:Y:S01]  /*c450*/  FFMA.FTZ R174, R176, UR4, -R151.reuse ;  /* 0x00000004b0ae7c23 */ /* 0x100fe20008010897 */
[----:B------:R-:W-:Y:S01]  /*c460*/  FFMA.FTZ R176, R181, UR4, -R162 ;  /* 0x00000004b5b07c23 */ /* 0x000fe200080108a2 */
[----:B------:R-:W-:Y:S01]  /*c470*/  FFMA.FTZ R181, R149, UR4, -R151 ;  /* 0x0000000495b57c23 */ /* 0x000fe20008010897 */
[----:B------:R4:W5:Y:S01]  /*c480*/  MUFU.EX2 R172, R104 ;  /* 0x0000006800ac7308 */ /* 0x0009620000000800 */
[----:B------:R-:W-:Y:S02]  /*c490*/  LDSM.16.MT88.4 R148, [R163+0x15800] ;  /* 0x01580000a394783b */ /* 0x000fe40000004200 */
[C---:B------:R-:W-:Y:S01]  /*c4a0*/  HMMA.16816.F32.BF16 R72, R96.reuse, R106, R72 ;  /* 0x0000006a6048723c */ /* 0x040fe20000041848 */
[----:B------:R-:W5:Y:S04]  /*c4b0*/  MUFU.EX2 R174, R174 ;  /* 0x000000ae00ae7308 */ /* 0x000f680000000800 */
[----:B------:R-:W5:Y:S03]  /*c4c0*/  MUFU.EX2 R176, R176 ;  /* 0x000000b000b07308 */ /* 0x000f660000000800 */
[C---:B-1----:R-:W-:Y:S01]  /*c4d0*/  HMMA.16816.F32.BF16 R76, R96.reuse, R108, R76 ;  /* 0x0000006c604c723c */ /* 0x042fe2000004184c */
[----:B------:R-:W1:Y:S01]  /*c4e0*/  MUFU.EX2 R181, R181 ;  /* 0x000000b500b57308 */ /* 0x000e620000000800 */
[----:B----4-:R-:W-:Y:S06]  /*c4f0*/  LDSM.16.MT88.4 R104, [R163+0x17000] ;  /* 0x01700000a368783b */ /* 0x010fec0000004200 */
[C---:B------:R-:W-:Y:S01]  /*c500*/  HMMA.16816.F32.BF16 R80, R96.reuse, R110, R80 ;  /* 0x0000006e6050723c */ /* 0x040fe20000041850 */
[----:B------:R-:W4:Y:S07]  /*c510*/  LDSM.16.MT88.4 R108, [R163+0x13000] ;  /* 0x01300000a36c783b */ /* 0x000f2e0000004200 */
[C---:B--2---:R-:W-:Y:S08]  /*c520*/  HMMA.16816.F32.BF16 R84, R96.reuse, R112, R84 ;  /* 0x000000706054723c */ /* 0x044ff00000041854 */
[C---:B------:R-:W-:Y:S01]  /*c530*/  HMMA.16816.F32.BF16 R88, R96.reuse, R114, R88 ;  /* 0x000000726058723c */ /* 0x040fe20000041858 */
[----:B------:R-:W2:Y:S07]  /*c540*/  LDSM.16.MT88.4 R112, [R160+0x13000] ;  /* 0x01300000a070783b */ /* 0x000eae0000004200 */
[C---:B---3--:R-:W-:Y:S08]  /*c550*/  HMMA.16816.F32.BF16 R92, R96.reuse, R120, R92 ;  /* 0x00000078605c723c */ /* 0x048ff0000004185c */
[----:B------:R-:W-:Y:S01]  /*c560*/  HMMA.16816.F32.BF16 R96, R96, R122, R4 ;  /* 0x0000007a6060723c */ /* 0x000fe20000041804 */
[----:B------:R-:W3:Y:S01]  /*c570*/  LDSM.16.MT88.4 R120, [R160+0x15000] ;  /* 0x01500000a078783b */ /* 0x000ee20000004200 */
[----:B-----5:R-:W-:Y:S01]  /*c580*/  F2FP.BF16.F32.PACK_AB R4, R172, R183 ;  /* 0x000000b7ac04723e */ /* 0x020fe200000010ff */
[----:B------:R-:W-:Y:S01]  /*c590*/  FADD.FTZ R183, R183, R164 ;  /* 0x000000a4b7b77221 */ /* 0x000fe20000010000 */
[----:B------:R-:W-:-:S02]  /*c5a0*/  F2FP.BF16.F32.PACK_AB R5, R178, R175 ;  /* 0x000000afb205723e */ /* 0x000fc400000010ff */
[----:B------:R-:W-:Y:S01]  /*c5b0*/  F2FP.BF16.F32.PACK_AB R6, R174, R191 ;  /* 0x000000bfae06723e */ /* 0x000fe200000010ff */
[----:B------:R-:W-:Y:S01]  /*c5c0*/  FADD.FTZ R172, R172, R183 ;  /* 0x000000b7acac7221 */ /* 0x000fe20000010000 */
[----:B------:R-:W-:-:S03]  /*c5d0*/  F2FP.BF16.F32.PACK_AB R7, R177, R176 ;  /* 0x000000b0b107723e */ /* 0x000fc600000010ff */
[----:B------:R-:W-:-:S04]  /*c5e0*/  FADD.FTZ R191, R191, R172 ;  /* 0x000000acbfbf7221 */ /* 0x000fc80000010000 */
[----:B----4-:R-:W-:Y:S01]  /*c5f0*/  HMMA.16816.F32.BF16 R8, R4, R108, R8 ;  /* 0x0000006c0408723c */ /* 0x010fe20000041808 */
[----:B------:R-:W-:-:S07]  /*c600*/  FADD.FTZ R191, R174, R191 ;  /* 0x000000bfaebf7221 */ /* 0x000fce0000010000 */
[C---:B------:R-:W-:Y:S01]  /*c610*/  HMMA.16816.F32.BF16 R12, R4.reuse, R110, R12 ;  /* 0x0000006e040c723c */ /* 0x040fe2000004180c */
[----:B------:R-:W4:Y:S07]  /*c620*/  LDSM.16.MT88.4 R108, [R160+0x17000] ;  /* 0x01700000a06c783b */ /* 0x000f2e0000004200 */
        /* <DEDUP_REMOVED lines=8> */
[----:B------:R-:W5:Y:S07]  /*c6b0*/  LDSM.16.MT88.4 R124, [R163+0x13800] ;  /* 0x01380000a37c783b */ /* 0x000f6e0000004200 */
[C---:B------:R-:W-:Y:S01]  /*c6c0*/  HMMA.16816.F32.BF16 R36, R4.reuse, R128, R36 ;  /* 0x000000800424723c */ /* 0x040fe20000041824 */
[--C-:B------:R-:W-:Y:S01]  /*c6d0*/  FFMA.FTZ R128, R145, UR4, -R162.reuse ;  /* 0x0000000491807c23 */ /* 0x100fe200080108a2 */
[----:B------:R-:W-:Y:S01]  /*c6e0*/  FFMA.FTZ R162, R161, UR4, -R162 ;  /* 0x00000004a1a27c23 */ /* 0x000fe200080108a2 */
[----:B------:R-:W-:Y:S02]  /*c6f0*/  LDSM.16.MT88.4 R144, [R163+0x17800] ;  /* 0x01780000a390783b */ /* 0x000fe40000004200 */
[----:B------:R-:W-:Y:S03]  /*c700*/  MUFU.EX2 R161, R128 ;  /* 0x0000008000a17308 */ /* 0x000fe60000000800 */
[C---:B------:R-:W-:Y:S01]  /*c710*/  HMMA.16816.F32.BF16 R24, R4.reuse, R136, R24 ;  /* 0x000000880418723c */ /* 0x040fe20000041818 */
[----:B------:R-:W1:Y:S07]  /*c720*/  MUFU.EX2 R162, R162 ;  /* 0x000000a200a27308 */ /* 0x000e6e0000000800 */
        /* <DEDUP_REMOVED lines=8> */
[----:B------:R-:W5:Y:S07]  /*c7b0*/  LDSM.16.MT88.4 R116, [R160+0x13800] ;  /* 0x01380000a074783b */ /* 0x000f6e0000004200 */
[C---:B------:R-:W-:Y:S08]  /*c7c0*/  HMMA.16816.F32.BF16 R68, R4.reuse, R104, R68 ;  /* 0x000000680444723c */ /* 0x040ff00000041844 */
[C---:B------:R-:W-:Y:S01]  /*c7d0*/  HMMA.16816.F32.BF16 R72, R4.reuse, R106, R72 ;  /* 0x0000006a0448723c */ /* 0x040fe20000041848 */
[----:B------:R-:W5:Y:S07]  /*c7e0*/  LDSM.16.MT88.4 R104, [R159+0x5800] ;  /* 0x005800009f68783b */ /* 0x000f6e0000004200 */
[C---:B----4-:R-:W-:Y:S08]  /*c7f0*/  HMMA.16816.F32.BF16 R76, R4.reuse, R108, R76 ;  /* 0x0000006c044c723c */ /* 0x050ff0000004184c */
[C---:B------:R-:W-:Y:S01]  /*c800*/  HMMA.16816.F32.BF16 R80, R4.reuse, R110, R80 ;  /* 0x0000006e0450723c */ /* 0x040fe20000041850 */
[----:B------:R-:W-:Y:S07]  /*c810*/  LDSM.16.MT88.4 R108, [R160+0x17800] ;  /* 0x01780000a06c783b */ /* 0x000fee0000004200 */
[C---:B--2---:R-:W-:Y:S08]  /*c820*/  HMMA.16816.F32.BF16 R84, R4.reuse, R112, R84 ;  /* 0x000000700454723c */ /* 0x044ff00000041854 */
[C---:B------:R-:W-:Y:S01]  /*c830*/  HMMA.16816.F32.BF16 R88, R4.reuse, R114, R88 ;  /* 0x000000720458723c */ /* 0x040fe20000041858 */
[----:B------:R-:W2:Y:S07]  /*c840*/  LDSM.16.MT88.4 R112, [R160+0x15800] ;  /* 0x01580000a070783b */ /* 0x000eae0000004200 */
[C---:B---3--:R-:W-:Y:S08]  /*c850*/  HMMA.16816.F32.BF16 R92, R4.reuse, R120, R92 ;  /* 0x00000078045c723c */ /* 0x048ff0000004185c */
[----:B------:R-:W-:Y:S01]  /*c860*/  HMMA.16816.F32.BF16 R96, R4, R122, R96 ;  /* 0x0000007a0460723c */ /* 0x000fe20000041860 */
[----:B------:R-:W-:Y:S01]  /*c870*/  F2FP.BF16.F32.PACK_AB R4, R179, R180 ;  /* 0x000000b4b304723e */ /* 0x000fe200000010ff */
[----:B------:R-:W-:Y:S01]  /*c880*/  FADD.FTZ R180, R180, R191 ;  /* 0x000000bfb4b47221 */ /* 0x000fe20000010000 */
[----:B------:R-:W-:-:S02]  /*c890*/  F2FP.BF16.F32.PACK_AB R5, R184, R165 ;  /* 0x000000a5b805723e */ /* 0x000fc400000010ff */
[----:B-1----:R-:W-:Y:S01]  /*c8a0*/  F2FP.BF16.F32.PACK_AB R6, R182, R181 ;  /* 0x000000b5b606723e */ /* 0x002fe200000010ff */
[----:B------:R-:W-:Y:S01]  /*c8b0*/  FADD.FTZ R180, R179, R180 ;  /* 0x000000b4b3b47221 */ /* 0x000fe20000010000 */
[----:B------:R-:W-:-:S03]  /*c8c0*/  F2FP.BF16.F32.PACK_AB R7, R162, R161 ;  /* 0x000000a1a207723e */ /* 0x000fc600000010ff */
[----:B------:R-:W-:-:S04]  /*c8d0*/  FADD.FTZ R181, R181, R180 ;  /* 0x000000b4b5b57221 */ /* 0x000fc80000010000 */
[----:B-----5:R-:W-:Y:S01]  /*c8e0*/  HMMA.16816.F32.BF16 R128, R4, R124, R8 ;  /* 0x0000007c0480723c */ /* 0x020fe20000041808 */
[----:B------:R-:W1:Y:S01]  /*c8f0*/  LDSM.16.MT88.4 R8, [R158+0x1800] ;  /* 0x001800009e08783b */ /* 0x000e620000004200 */
[----:B------:R-:W-:-:S06]  /*c900*/  FADD.FTZ R219, R182, R181 ;  /* 0x000000b5b6db7221 */ /* 0x000fcc0000010000 */
[C---:B------:R-:W-:Y:S01]  /*c910*/  HMMA.16816.F32.BF16 R124, R4.reuse, R126, R12 ;  /* 0x0000007e047c723c */ /* 0x040fe2000004180c */
[----:B------:R-:W3:Y:S07]  /*c920*/  LDSM.16.MT88.4 R12, [R158+0x3800] ;  /* 0x003800009e0c783b */ /* 0x000eee0000004200 */
[C---:B------:R-:W-:Y:S01]  /*c930*/  HMMA.16816.F32.BF16 R120, R4.reuse, R116, R16 ;  /* 0x000000740478723c */ /* 0x040fe20000041810 */
[----:B------:R-:W4:Y:S07]  /*c940*/  LDSM.16.MT88.4 R16, [R158+0x5800] ;  /* 0x005800009e10783b */ /* 0x000f2e0000004200 */
[C---:B------:R-:W-:Y:S08]  /*c950*/  HMMA.16816.F32.BF16 R84, R4.reuse, R104, R84 ;  /* 0x000000680454723c */ /* 0x040ff00000041854 */
[C---:B------:R-:W-:Y:S08]  /*c960*/  HMMA.16816.F32.BF16 R88, R4.reuse, R106, R88 ;  /* 0x0000006a0458723c */ /* 0x040ff00000041858 */
[C---:B--2---:R-:W-:Y:S08]  /*c970*/  HMMA.16816.F32.BF16 R44, R4.reuse, R112, R44 ;  /* 0x00000070042c723c */ /* 0x044ff0000004182c */
[----:B-1----:R-:W-:Y:S01]  /*c980*/  HMMA.16816.F32.BF16 R104, R4, R8, R32 ;  /* 0x000000080468723c */ /* 0x002fe20000041820 */
        /* <DEDUP_REMOVED lines=33> */
.L_x_532:
[----:B------:R-:W-:-:S12]  /*cba0*/  UIADD3 UR20, UPT, UPT, UR16, -0x1, URZ ;  /* 0xffffffff10147890 */ /* 0x000fd8000fffe0ff */
.L_x_541:
        /* <DEDUP_REMOVED lines=34> */
.L_x_545:
        /* <DEDUP_REMOVED lines=45> */
.L_x_543:
        /* <DEDUP_REMOVED lines=24> */
[C---:B------:R-:W-:Y:S02]  /*d220*/  LOP3.LUT R213, R188.reuse, 0x80, RZ, 0xfc, !PT ;  /* 0x00000080bcd57812 */ /* 0x040fe400078efcff */
[----:B------:R-:W-:Y:S02]  /*d230*/  LEA.HI.X R33, R33, R205, R34, 0x1, P0 ;  /* 0x000000cd21217211 */ /* 0x000fe400000f0c22 */
[----:B------:R-:W-:Y:S01]  /*d240*/  ISETP.GE.AND P0, PT, R213, UR9, PT ;  /* 0x00000009d5007c0c */ /* 0x000fe2000bf06270 */
[----:B------:R-:W-:Y:S01]  /*d250*/  @P3 STS.128 [R209+0x12000], RZ ;  /* 0x012000ffd1003388 */ /* 0x000fe20000000c00 */
[----:B------:R-:W-:Y:S02]  /*d260*/  LOP3.LUT R136, R188, 0x1c0, R183, 0xf8, !PT ;  /* 0x000001c0bc887812 */ /* 0x000fe400078ef8b7 */
[----:B------:R-:W-:Y:S02]  /*d270*/  LOP3.LUT R3, R189, 0x8, RZ, 0xc0, !PT ;  /* 0x00000008bd037812 */ /* 0x000fe400078ec0ff */
[----:B------:R-:W-:Y:S02]  /*d280*/  LOP3.LUT R135, R136, 0x8, R187, 0x78, !PT ;  /* 0x0000000888877812 */ /* 0x000fe400078e78bb */
[----:B------:R-:W-:Y:S01]  /*d290*/  LOP3.LUT R3, R132, R136, R3, 0xf6, !PT ;  /* 0x0000008884037212 */ /* 0x000fe200078ef603 */
[----:B------:R-:W-:Y:S01]  /*d2a0*/  @!PT LDS RZ, [RZ] ;  /* 0x00000000fffff984 */ /* 0x000fe20000000800 */
[----:B------:R-:W-:Y:S01]  /*d2b0*/  @!PT LDS RZ, [RZ] ;  /* 0x00000000fffff984 */ /* 0x000fe20000000800 */
[----:B------:R-:W-:Y:S01]  /*d2c0*/  @!PT LDS RZ, [RZ] ;  /* 0x00000000fffff984 */ /* 0x000fe20000000800 */
[----:B------:R-:W-:Y:S01]  /*d2d0*/  @!P1 LDGSTS.E.BYPASS.LTC128B.128 [R209+0x14000], desc[UR24][R220.64+0x80] ;  /* 0x14000080dcd19fae */ /* 0x000fe2000b981a18 */
[----:B------:R-:W-:Y:S01]  /*d2e0*/  LOP3.LUT P2, RZ, R187, 0x4, RZ, 0xc0, !PT ;  /* 0x00000004bbff7812 */ /* 0x000fe2000784c0ff */
[----:B------:R-:W-:Y:S01]  /*d2f0*/  IMAD R196, R135, 0x2, R182 ;  /* 0x0000000287c47824 */ /* 0x000fe200078e02b6 */
[----:B------:R-:W-:Y:S02]  /*d300*/  LEA R198, R3, UR5, 0x1 ;  /* 0x0000000503c67c11 */ /* 0x000fe4000f8e08ff */
[----:B------:R-:W-:Y:S01]  /*d310*/  SEL R3, R184, 0xffffffc0, !P2 ;  /* 0xffffffc0b8037807 */ /* 0x000fe20005000000 */
[----:B------:R-:W-:Y:S02]  /*d320*/  VIADD R192, R196, UR5 ;  /* 0x00000005c4c07c36 */ /* 0x000fe40008000000 */
[----:B------:R-:W-:Y:S01]  /*d330*/  @P1 STS.128 [R209+0x14000], RZ ;  /* 0x014000ffd1001388 */ /* 0x000fe20000000c00 */
[--C-:B------:R-:W-:Y:S02]  /*d340*/  IMAD.IADD R195, R181, 0x1, R198.reuse ;  /* 0x00000001b5c37824 */ /* 0x100fe400078e02c6 */
[C---:B------:R-:W-:Y:S02]  /*d350*/  IMAD.IADD R193, R192.reuse, 0x1, R181 ;  /* 0x00000001c0c17824 */ /* 0x040fe400078e02b5 */
[----:B------:R-:W-:Y:S02]  /*d360*/  IMAD.IADD R194, R3, 0x1, R198 ;  /* 0x0000000103c27824 */ /* 0x000fe400078e02c6 */
[----:B------:R-:W-:Y:S01]  /*d370*/  IMAD.IADD R192, R192, 0x1, R3 ;  /* 0x00000001c0c07824 */ /* 0x000fe200078e0203 */
[----:B------:R-:W-:Y:S01]  /*d380*/  @!PT LDS RZ, [RZ] ;  /* 0x00000000fffff984 */ /* 0x000fe20000000800 */
[----:B------:R-:W-:Y:S01]  /*d390*/  @!PT LDS RZ, [RZ] ;  /* 0x00000000fffff984 */ /* 0x000fe20000000800 */
[----:B------:R-:W-:Y:S01]  /*d3a0*/  @!PT LDS RZ, [RZ] ;  /* 0x00000000fffff984 */ /* 0x000fe20000000800 */
[----:B------:R-:W-:Y:S01]  /*d3b0*/  @!P0 LDGSTS.E.BYPASS.LTC128B.128 [R209+0x16000], desc[UR24][R220.64+0x100] ;  /* 0x16000100dcd18fae */ /* 0x000fe2000b981a18 */
[C---:B------:R-:W-:Y:S02]  /*d3c0*/  IMAD.IADD R191, R181.reuse, 0x1, R194 ;  /* 0x00000001b5bf7824 */ /* 0x040fe400078e02c2 */
[----:B------:R-:W-:Y:S05]  /*d3d0*/  IMAD.IADD R3, R181, 0x1, R192 ;  /* 0x00000001b5037824 */ /* 0x000fea00078e02c0 */
[----:B------:R-:W-:Y:S08]  /*d3e0*/  @P0 STS.128 [R209+0x16000], RZ ;  /* 0x016000ffd1000388 */ /* 0x000ff00000000c00 */
[----:B------:R-:W-:Y:S01]  /*d3f0*/  @!PT LDS RZ, [RZ] ;  /* 0x00000000fffff984 */ /* 0x000fe20000000800 */
[----:B------:R-:W-:Y:S01]  /*d400*/  @!PT LDS RZ, [RZ] ;  /* 0x00000000fffff984 */ /* 0x000fe20000000800 */
[----:B------:R-:W-:Y:S01]  /*d410*/  @!PT LDS RZ, [RZ] ;  /* 0x00000000fffff984 */ /* 0x000fe20000000800 */
[----:B------:R-:W-:Y:S08]  /*d420*/  @!P3 LDGSTS.E.BYPASS.LTC128B.128 [R209+0x13000], desc[UR24][R32.64] ;  /* 0x1300000020d1bfae */ /* 0x000ff0000b981a18 */
        /* <DEDUP_REMOVED lines=9> */
[----:B------:R1:W-:Y:S08]  /*d4c0*/  @!P0 LDGSTS.E.BYPASS.LTC128B.128 [R209+0x17000], desc[UR24][R32.64+0x100] ;  /* 0x1700010020d18fae */ /* 0x0003f0000b981a18 */
[----:B------:R-:W-:Y:S08]  /*d4d0*/  @P0 STS.128 [R209+0x17000], RZ ;  /* 0x017000ffd1000388 */ /* 0x000ff00000000c00 */
[----:B------:R-:W-:Y:S08]  /*d4e0*/  LDSM.16.M88.4 R136, [R198] ;  /* 0x00000000c688783b */ /* 0x000ff00000000200 */
[----:B------:R-:W2:Y:S08]  /*d4f0*/  LDSM.16.M88.4 R140, [R196+UR5+0xc000] ;  /* 0x00c00005c48c783b */ /* 0x000eb00008000200 */
[----:B------:R-:W3:Y:S08]  /*d500*/  LDSM.16.M88.4 R144, [R196+UR5+0xc800] ;  /* 0x00c80005c490783b */ /* 0x000ef00008000200 */
[----:B------:R-:W4:Y:S08]  /*d510*/  LDSM.16.M88.4 R148, [R196+UR5+0xd000] ;  /* 0x00d00005c494783b */ /* 0x000f300008000200 */
[----:B------:R-:W0:Y:S08]  /*d520*/  LDGDEPBAR ;  /* 0x00000000000079af */ /* 0x000e300000000000 */
[----:B------:R-:W5:Y:S08]  /*d530*/  LDSM.16.M88.4 R152, [R196+UR5+0xd800] ;  /* 0x00d80005c498783b */ /* 0x000f700008000200 */
[----:B------:R-:W-:Y:S01]  /*d540*/  LDSM.16.M88.4 R156, [R195] ;  /* 0x00000000c39c783b */ /* 0x000fe20000000200 */
[C---:B--2---:R-:W-:Y:S07]  /*d550*/  HMMA.16816.F32.BF16 R4, R136.reuse, R140, RZ ;  /* 0x0000008c8804723c */ /* 0x044fee00000418ff */
[----:B------:R-:W2:Y:S01]  /*d560*/  LDSM.16.M88.4 R160, [R193+0xc000] ;  /* 0x00c00000c1a0783b */ /* 0x000ea20000000200 */
[C---:B------:R-:W-:Y:S07]  /*d570*/  HMMA.16816.F32.BF16 R8, R136.reuse, R142, RZ ;  /* 0x0000008e8808723c */ /* 0x040fee00000418ff */
[----:B------:R-:W2:Y:S01]  /*d580*/  LDSM.16.M88.4 R164, [R193+0xc800] ;  /* 0x00c80000c1a4783b */ /* 0x000ea20000000200 */
        /* <DEDUP_REMOVED lines=9> */
[----:B------:R-:W5:Y:S01]  /*d620*/  LDSM.16.M88.4 R132, [R192+0xc800] ;  /* 0x00c80000c084783b */ /* 0x000f620000000200 */
[----:B-1----:R-:W-:Y:S07]  /*d630*/  HMMA.16816.F32.BF16 R32, R136, R154, RZ ;  /* 0x0000009a8820723c */ /* 0x002fee00000418ff */
[----:B------:R-:W1:Y:S01]  /*d640*/  LDSM.16.M88.4 R136, [R192+0xd000] ;  /* 0x00d00000c088783b */ /* 0x000e620000000200 */
[C---:B--2---:R-:W-:Y:S07]  /*d650*/  HMMA.16816.F32.BF16 R4, R156.reuse, R160, R4 ;  /* 0x000000a09c04723c */ /* 0x044fee0000041804 */
[----:B------:R-:W2:Y:S01]  /*d660*/  LDSM.16.M88.4 R144, [R192+0xd800] ;  /* 0x00d80000c090783b */ /* 0x000ea20000000200 */
[C---:B------:R-:W-:Y:S07]  /*d670*/  HMMA.16816.F32.BF16 R8, R156.reuse, R162, R8 ;  /* 0x000000a29c08723c */ /* 0x040fee0000041808 */
[----:B------:R-:W-:Y:S01]  /*d680*/  LDSM.16.M88.4 R148, [R191] ;  /* 0x00000000bf94783b */ /* 0x000fe20000000200 */
[C---:B------:R-:W-:Y:S07]  /*d690*/  HMMA.16816.F32.BF16 R12, R156.reuse, R164, R12 ;  /* 0x000000a49c0c723c */ /* 0x040fee000004180c */
[----:B------:R-:W2:Y:S01]  /*d6a0*/  LDSM.16.M88.4 R152, [R3+0xc000] ;  /* 0x00c000000398783b */ /* 0x000ea20000000200 */
[C---:B------:R-:W-:Y:S07]  /*d6b0*/  HMMA.16816.F32.BF16 R16, R156.reuse, R166, R16 ;  /* 0x000000a69c10723c */ /* 0x040fee0000041810 */
[----:B------:R-:W-:Y:S01]  /*d6c0*/  LDSM.16.M88.4 R160, [R3+0xd800] ;  /* 0x00d8000003a0783b */ /* 0x000fe20000000200 */
[C---:B---3--:R-:W-:Y:S07]  /*d6d0*/  HMMA.16816.F32.BF16 R20, R156.reuse, R168, R20 ;  /* 0x000000a89c14723c */ /* 0x048fee0000041814 */
[----:B------:R-:W-:Y:S01]  /*d6e0*/  LDSM.16.M88.4 R164, [R198+0x4000] ;  /* 0x00400000c6a4783b */ /* 0x000fe20000000200 */
[C---:B------:R-:W-:Y:S07]  /*d6f0*/  HMMA.16816.F32.BF16 R24, R156.reuse, R170, R24 ;  /* 0x000000aa9c18723c */ /* 0x040fee0000041818 */
[----:B------:R-:W-:Y:S01]  /*d700*/  LDSM.16.M88.4 R168, [R196+UR5+0xe000] ;  /* 0x00e00005c4a8783b */ /* 0x000fe20008000200 */
        /* <DEDUP_REMOVED lines=9> */
[----:B------:R-:W5:Y:S07]  /*d7a0*/  LDSM.16.M88.4 R132, [R196+UR5+0xe800] ;  /* 0x00e80005c484783b */ /* 0x000f6e0008000200 */
[C---:B-1----:R-:W-:Y:S08]  /*d7b0*/  HMMA.16816.F32.BF16 R20, R172.reuse, R136, R20 ;  /* 0x00000088ac14723c */ /* 0x042ff00000041814 */
[C---:B------:R-:W-:Y:S01]  /*d7c0*/  HMMA.16816.F32.BF16 R24, R172.reuse, R138, R24 ;  /* 0x0000008aac18723c */ /* 0x040fe20000041818 */
[----:B------:R-:W1:Y:S07]  /*d7d0*/  LDSM.16.M88.4 R136, [R196+UR5+0xf000] ;  /* 0x00f00005c488783b */ /* 0x000e6e0008000200 */
[C---:B--2---:R-:W-:Y:S08]  /*d7e0*/  HMMA.16816.F32.BF16 R28, R172.reuse, R144, R28 ;  /* 0x00000090ac1c723c */ /* 0x044ff0000004181c */
[----:B------:R-:W-:Y:S01]  /*d7f0*/  HMMA.16816.F32.BF16 R32, R172, R146, R32 ;  /* 0x00000092ac20723c */ /* 0x000fe20000041820 */
[----:B------:R-:W2:Y:S07]  /*d800*/  LDSM.16.M88.4 R144, [R196+UR5+0xf800] ;  /* 0x00f80005c490783b */ /* 0x000eae0008000200 */
[C---:B------:R-:W-:Y:S01]  /*d810*/  HMMA.16816.F32.BF16 R4, R148.reuse, R152, R4 ;  /* 0x000000989404723c */ /* 0x040fe20000041804 */
[----:B------:R-:W2:Y:S07]  /*d820*/  LDSM.16.M88.4 R172, [R195+0x4000] ;  /* 0x00400000c3ac783b */ /* 0x000eae0000000200 */
        /* <DEDUP_REMOVED lines=12> */
[----:B------:R-:W4:Y:S07]  /*d8f0*/  LDSM.16.M88.4 R160, [R192+0xe000] ;  /* 0x00e00000c0a0783b */ /* 0x000f2e0000000200 */
[C---:B------:R-:W-:Y:S01]  /*d900*/  HMMA.16816.F32.BF16 R8, R164.reuse, R170, R8 ;  /* 0x000000aaa408723c */ /* 0x040fe20000041808 */
[----:B------:R-:W-:Y:S07]  /*d910*/  LDSM.16.M88.4 R168, [R3+0xe000] ;  /* 0x00e0000003a8783b */ /* 0x000fee0000000200 */
[C---:B-----5:R-:W-:Y:S08]  /*d920*/  HMMA.16816.F32.BF16 R12, R164.reuse, R132, R12 ;  /* 0x00000084a40c723c */ /* 0x060ff0000004180c */
[C---:B------:R-:W-:Y:S01]  /*d930*/  HMMA.16816.F32.BF16 R16, R164.reuse, R134, R16 ;  /* 0x00000086a410723c */ /* 0x040fe20000041810 */
[----:B------:R-:W5:Y:S07]  /*d940*/  LDSM.16.M88.4 R132, [R192+0xe800] ;  /* 0x00e80000c084783b */ /* 0x000f6e0000000200 */
[C---:B-1----:R-:W-:Y:S08]  /*d950*/  HMMA.16816.F32.BF16 R20, R164.reuse, R136, R20 ;  /* 0x00000088a414723c */ /* 0x042ff00000041814 */
[C---:B------:R-:W-:Y:S01]  /*d960*/  HMMA.16816.F32.BF16 R24, R164.reuse, R138, R24 ;  /* 0x0000008aa418723c */ /* 0x040fe20000041818 */
[----:B------:R-:W1:Y:S07]  /*d970*/  LDSM.16.M88.4 R136, [R192+0xf000] ;  /* 0x00f00000c088783b */ /* 0x000e6e0000000200 */
[C---:B--2---:R-:W-:Y:S08]  /*d980*/  HMMA.16816.F32.BF16 R28, R164.reuse, R144, R28 ;  /* 0x00000090a41c723c */ /* 0x044ff0000004181c */
[----:B------:R-:W-:Y:S01]  /*d990*/  HMMA.16816.F32.BF16 R32, R164, R146, R32 ;  /* 0x00000092a420723c */ /* 0x000fe20000041820 */
[----:B------:R-:W2:Y:S07]  /*d9a0*/  LDSM.16.M88.4 R144, [R192+0xf800] ;  /* 0x00f80000c090783b */ /* 0x000eae0000000200 */
        /* <DEDUP_REMOVED lines=13> */
[C---:B------:R-:W-:Y:S01]  /*da80*/  HMMA.16816.F32.BF16 R4, R156.reuse, R160, R4 ;  /* 0x000000a09c04723c */ /* 0x040fe20000041804 */
[----:B------:R-:W-:Y:S07]  /*da90*/  LDSM.16.M88.4 R172, [R196+UR5+0x10000] ;  /* 0x01000005c4ac783b */ /* 0x000fee0008000200 */
[C---:B------:R-:W-:Y:S01]  /*daa0*/  HMMA.16816.F32.BF16 R8, R156.reuse, R162, R8 ;  /* 0x000000a29c08723c */ /* 0x040fe20000041808 */
[----:B------:R-:W4:Y:S07]  /*dab0*/  LDSM.16.M88.4 R160, [R198+0x8000] ;  /* 0x00800000c6a0783b */ /* 0x000f2e0000000200 */
        /* <DEDUP_REMOVED lines=10> */
[----:B------:R-:W-:Y:S07]  /*db60*/  LDSM.16.M88.4 R156, [R195+0x8000] ;  /* 0x00800000c39c783b */ /* 0x000fee0000000200 */
        /* <DEDUP_REMOVED lines=12> */
[----:B------:R-:W-:Y:S07]  /*dc30*/  LDSM.16.M88.4 R164, [R194+0x8000] ;  /* 0x00800000c2a4783b */ /* 0x000fee0000000200 */
[C---:B------:R-:W-:Y:S01]  /*dc40*/  HMMA.16816.F32.BF16 R8, R160.reuse, R174, R8 ;  /* 0x000000aea008723c */ /* 0x040fe20000041808 */
[----:B------:R-:W4:Y:S07]  /*dc50*/  LDSM.16.M88.4 R172, [R192+0x10000] ;  /* 0x01000000c0ac783b */ /* 0x000f2e0000000200 */
        /* <DEDUP_REMOVED lines=11> */
[C---:B------:R-:W-:Y:S08]  /*dd10*/  HMMA.16816.F32.BF16 R8, R156.reuse, R170, R8 ;  /* 0x000000aa9c08723c */ /* 0x040ff00000041808 */
[C---:B---3--:R-:W-:Y:S08]  /*dd20*/  HMMA.16816.F32.BF16 R12, R156.reuse, R140, R12 ;  /* 0x0000008c9c0c723c */ /* 0x048ff0000004180c */
[C---:B------:R-:W-:Y:S08]  /*dd30*/  HMMA.16816.F32.BF16 R16, R156.reuse, R142, R16 ;  /* 0x0000008e9c10723c */ /* 0x040ff00000041810 */
[C---:B----4-:R-:W-:Y:S08]  /*dd40*/  HMMA.16816.F32.BF16 R20, R156.reuse, R148, R20 ;  /* 0x000000949c14723c */ /* 0x050ff00000041814 */
[C---:B------:R-:W-:Y:S08]  /*dd50*/  HMMA.16816.F32.BF16 R24, R156.reuse, R150, R24 ;  /* 0x000000969c18723c */ /* 0x040ff00000041818 */
[C---:B------:R-:W-:Y:S08]  /*dd60*/  HMMA.16816.F32.BF16 R28, R156.reuse, R152, R28 ;  /* 0x000000989c1c723c */ /* 0x040ff0000004181c */
[----:B------:R-:W-:Y:S08]  /*dd70*/  HMMA.16816.F32.BF16 R32, R156, R154, R32 ;  /* 0x0000009a9c20723c */ /* 0x000ff00000041820 */
[C---:B------:R-:W-:Y:S08]  /*dd80*/  HMMA.16816.F32.BF16 R4, R164.reuse, R172, R4 ;  /* 0x000000aca404723c */ /* 0x040ff00000041804 */
[C---:B------:R-:W-:Y:S08]  /*dd90*/  HMMA.16816.F32.BF16 R8, R164.reuse, R174, R8 ;  /* 0x000000aea408723c */ /* 0x040ff00000041808 */
[C---:B-----5:R-:W-:Y:S08]  /*dda0*/  HMMA.16816.F32.BF16 R12, R164.reuse, R132, R12 ;  /* 0x00000084a40c723c */ /* 0x060ff0000004180c */
[C---:B------:R-:W-:Y:S01]  /*ddb0*/  HMMA.16816.F32.BF16 R16, R164.reuse, R134, R16 ;  /* 0x00000086a410723c */ /* 0x040fe20000041810 */
[----:B------:R-:W3:Y:S07]  /*ddc0*/  LDSM.16.M88.4 R132, [R3+0x10800] ;  /* 0x010800000384783b */ /* 0x000eee0000000200 */
[C---:B-1----:R-:W-:Y:S08]  /*ddd0*/  HMMA.16816.F32.BF16 R20, R164.reuse, R136, R20 ;  /* 0x00000088a414723c */ /* 0x042ff00000041814 */
[C---:B------:R-:W-:Y:S01]  /*dde0*/  HMMA.16816.F32.BF16 R24, R164.reuse, R138, R24 ;  /* 0x0000008aa418723c */ /* 0x040fe20000041818 */
[----:B------:R-:W1:Y:S07]  /*ddf0*/  LDSM.16.M88.4 R136, [R3+0x11000] ;  /* 0x011000000388783b */ /* 0x000e6e0000000200 */
[C---:B--2---:R-:W-:Y:S08]  /*de00*/  HMMA.16816.F32.BF16 R28, R164.reuse, R144, R28 ;  /* 0x00000090a41c723c */ /* 0x044ff0000004181c */
[----:B------:R-:W-:Y:S08]  /*de10*/  HMMA.16816.F32.BF16 R32, R164, R146, R32 ;  /* 0x00000092a420723c */ /* 0x000ff00000041820 */
[C---:B------:R-:W-:Y:S08]  /*de20*/  HMMA.16816.F32.BF16 R4, R160.reuse, R176, R4 ;  /* 0x000000b0a004723c */ /* 0x040ff00000041804 */
[C---:B------:R-:W-:Y:S08]  /*de30*/  HMMA.16816.F32.BF16 R8, R160.reuse, R178, R8 ;  /* 0x000000b2a008723c */ /* 0x040ff00000041808 */
[C---:B---3--:R-:W-:Y:S03]  /*de40*/  HMMA.16816.F32.BF16 R12, R160.reuse, R132, R12 ;  /* 0x00000084a00c723c */ /* 0x048fe6000004180c */
[----:B------:R-:W-:Y:S01]  /*de50*/  FMUL.FTZ R216, R4, UR6 ;  /* 0x0000000604d87c20 */ /* 0x000fe20008410000 */
[----:B------:R-:W-:Y:S01]  /*de60*/  FMUL.FTZ R218, R5, UR6 ;  /* 0x0000000605da7c20 */ /* 0x000fe20008410000 */
[----:B------:R-:W-:Y:S01]  /*de70*/  FMUL.FTZ R221, R6, UR6 ;  /* 0x0000000606dd7c20 */ /* 0x000fe20008410000 */
[----:B------:R-:W-:Y:S02]  /*de80*/  FMUL.FTZ R222, R7, UR6 ;  /* 0x0000000607de7c20 */ /* 0x000fe40008410000 */
[C---:B------:R-:W-:Y:S01]  /*de90*/  HMMA.16816.F32.BF16 R16, R160.reuse, R134, R16 ;  /* 0x00000086a010723c */ /* 0x040fe20000041810 */
[----:B------:R-:W-:Y:S01]  /*dea0*/  IMAD.U32 R134, RZ, RZ, UR20 ;  /* 0x00000014ff867e24 */ /* 0x000fe2000f8e00ff */
[----:B------:R-:W2:Y:S01]  /*deb0*/  MUFU.TANH R216, R216 ;  /* 0x000000d800d87308 */ /* 0x000ea20000002400 */
[----:B------:R-:W-:Y:S01]  /*dec0*/  FMUL.FTZ R191, R8, UR6 ;  /* 0x0000000608bf7c20 */ /* 0x000fe20008410000 */
[----:B------:R-:W-:Y:S01]  /*ded0*/  FMUL.FTZ R226, R10, UR6 ;  /* 0x000000060ae27c20 */ /* 0x000fe20008410000 */
[----:B------:R-:W-:Y:S01]  /*dee0*/  FMUL.FTZ R227, R11, UR6 ;  /* 0x000000060be37c20 */ /* 0x000fe20008410000 */
[----:B------:R-:W-:Y:S02]  /*def0*/  FMUL.FTZ R225, R9, UR6 ;  /* 0x0000000609e17c20 */ /* 0x000fe40008410000 */
[C---:B-1----:R-:W-:Y:S04]  /*df00*/  HMMA.16816.F32.BF16 R20, R160.reuse, R136, R20 ;  /* 0x00000088a014723c */ /* 0x042fe80000041814 */
[----:B------:R1:W-:Y:S01]  /*df10*/  MUFU.TANH R133, R191 ;  /* 0x000000bf00857308 */ /* 0x0003e20000002400 */
[----:B------:R-:W-:Y:S01]  /*df20*/  FMUL.FTZ R220, R12, UR6 ;  /* 0x000000060cdc7c20 */ /* 0x000fe20008410000 */
[----:B------:R-:W-:Y:S01]  /*df30*/  FMUL.FTZ R223, R13, UR6 ;  /* 0x000000060ddf7c20 */ /* 0x000fe20008410000 */
[----:B------:R-:W-:Y:S01]  /*df40*/  FMUL.FTZ R228, R15, UR6 ;  /* 0x000000060fe47c20 */ /* 0x000fe20008410000 */
[----:B------:R-:W-:Y:S01]  /*df50*/  FMUL.FTZ R224, R14, UR6 ;  /* 0x000000060ee07c20 */ /* 0x000fe20008410000 */
[C---:B------:R-:W-:Y:S05]  /*df60*/  HMMA.16816.F32.BF16 R24, R160.reuse, R138, R24 ;  /* 0x0000008aa018723c */ /* 0x040fea0000041818 */
[----:B------:R-:W3:Y:S01]  /*df70*/  MUFU.TANH R218, R218 ;  /* 0x000000da00da7308 */ /* 0x000ee20000002400 */
[----:B------:R-:W-:Y:S01]  /*df80*/  FMUL.FTZ R231, R16, UR6 ;  /* 0x0000000610e77c20 */ /* 0x000fe20008410000 */
[----:B------:R-:W-:Y:S08]  /*df90*/  FMUL.FTZ R233, R19, UR6 ;  /* 0x0000000613e97c20 */ /* 0x000ff00008410000 */
[----:B------:R-:W-:Y:S01]  /*dfa0*/  MUFU.TANH R226, R226 ;  /* 0x000000e200e27308 */ /* 0x000fe20000002400 */
[----:B------:R-:W-:Y:S01]  /*dfb0*/  FMUL.FTZ R236, R21, UR6 ;  /* 0x0000000615ec7c20 */ /* 0x000fe20008410000 */
[----:B-1----:R-:W-:Y:S02]  /*dfc0*/  IMAD R191, R134, 0x40, R199 ;  /* 0x0000004086bf7824 */ /* 0x002fe400078e02c7 */
[----:B------:R-:W-:Y:S02]  /*dfd0*/  FMUL.FTZ R232, R20, UR6 ;  /* 0x0000000614e87c20 */ /* 0x000fe40008410000 */
[----:B------:R-:W-:Y:S01]  /*dfe0*/  VIADD R134, R191, 0x1 ;  /* 0x00000001bf867836 */ /* 0x000fe20000000000 */
[-C--:B------:R-:W-:Y:S03]  /*dff0*/  ISETP.GT.AND P6, PT, R204, R191.reuse, PT ;  /* 0x000000bfcc00720c */ /* 0x080fe60003fc4270 */
[----:B------:R-:W-:Y:S01]  /*e000*/  MUFU.TANH R227, R227 ;  /* 0x000000e300e37308 */ /* 0x000fe20000002400 */
[----:B------:R-:W-:Y:S01]  /*e010*/  ISETP.GT.AND P4, PT, R197, R191, PT ;  /* 0x000000bfc500720c */ /* 0x000fe20003f84270 */
[C---:B------:R-:W-:Y:S01]  /*e020*/  VIADD R230, R191.reuse, 0x8 ;  /* 0x00000008bfe67836 */ /* 0x040fe20000000000 */
[----:B--2---:R-:W-:Y:S01]  /*e030*/  FSEL R240, R216, -INF , !P6 ;  /* 0xff800000d8f07808 */ /* 0x004fe20007000000 */
[C---:B------:R-:W-:Y:S01]  /*e040*/  VIADD R229, R191.reuse, 0x9 ;  /* 0x00000009bfe57836 */ /* 0x040fe20000000000 */
[-C--:B------:R-:W-:Y:S01]  /*e050*/  ISETP.GT.AND P6, PT, R204, R134.reuse, PT ;  /* 0x00000086cc00720c */ /* 0x080fe20003fc4270 */
[C---:B------:R-:W-:Y:S01]  /*e060*/  VIADD R234, R191.reuse, 0x10 ;  /* 0x00000010bfea7836 */ /* 0x040fe20000000000 */
[-C--:B------:R-:W-:Y:S03]  /*e070*/  ISETP.GE.AND P5, PT, R191, R203.reuse, PT ;  /* 0x000000cbbf00720c */ /* 0x080fe60003fa6270 */
[----:B------:R-:W1:Y:S01]  /*e080*/  MUFU.TANH R221, R221 ;  /* 0x000000dd00dd7308 */ /* 0x000e620000002400 */
[----:B---3--:R-:W-:Y:S01]  /*e090*/  FSEL R244, R218, -INF , !P6 ;  /* 0xff800000daf47808 */ /* 0x008fe20007000000 */
[----:B------:R-:W-:Y:S01]  /*e0a0*/  FMUL.FTZ R218, R17, UR6 ;  /* 0x0000000611da7c20 */ /* 0x000fe20008410000 */
[----:B------:R-:W-:Y:S01]  /*e0b0*/  ISETP.GT.AND P6, PT, R197, R134, PT ;  /* 0x00000086c500720c */ /* 0x000fe20003fc4270 */
[----:B------:R-:W-:Y:S01]  /*e0c0*/  FMUL.FTZ R237, R25, UR6 ;  /* 0x0000000619ed7c20 */ /* 0x000fe20008410000 */
[----:B------:R-:W-:Y:S01]  /*e0d0*/  FSEL R240, R240, -INF , !P5 ;  /* 0xff800000f0f07808 */ /* 0x000fe20006800000 */
[C---:B------:R-:W-:Y:S01]  /*e0e0*/  VIADD R235, R191.reuse, 0x18 ;  /* 0x00000018bfeb7836 */ /* 0x040fe20000000000 */
[----:B------:R-:W-:Y:S03]  /*e0f0*/  ISETP.GE.AND P5, PT, R191, R202, PT ;  /* 0x000000cabf00720c */ /* 0x000fe60003fa6270 */
[----:B------:R-:W-:Y:S01]  /*e100*/  MUFU.TANH R225, R225 ;  /* 0x000000e100e17308 */ /* 0x000fe20000002400 */
[----:B------:R-:W-:Y:S09]  /*e110*/  FMUL.FTZ R248, R27, UR6 ;  /* 0x000000061bf87c20 */ /* 0x000ff20008410000 */
[----:B------:R-:W2:Y:S01]  /*e120*/  MUFU.TANH R222, R222 ;  /* 0x000000de00de7308 */ /* 0x000ea20000002400 */
[----:B-1----:R-:W-:Y:S01]  /*e130*/  FSEL R247, R221, -INF , !P4 ;  /* 0xff800000ddf77808 */ /* 0x002fe20006000000 */
[----:B------:R-:W-:Y:S01]  /*e140*/  FMUL.FTZ R221, R18, UR6 ;  /* 0x0000000612dd7c20 */ /* 0x000fe20008410000 */
[-C--:B------:R-:W-:Y:S02]  /*e150*/  ISETP.GT.AND P4, PT, R204, R230.reuse, PT ;  /* 0x000000e6cc00720c */ /* 0x080fe40003f84270 */
[----:B------:R-:W-:Y:S02]  /*e160*/  FSEL R247, R247, -INF , !P5 ;  /* 0xff800000f7f77808 */ /* 0x000fe40006800000 */
[----:B------:R-:W-:Y:S03]  /*e170*/  FSEL R242, R133, -INF , !P4 ;  /* 0xff80000085f27808 */ /* 0x000fe60006000000 */
[----:B------:R-:W1:Y:S01]  /*e180*/  MUFU.TANH R220, R220 ;  /* 0x000000dc00dc7308 */ /* 0x000e620000002400 */
[----:B------:R-:W-:Y:S04]  /*e190*/  ISETP.GT.AND P4, PT, R197, R230, PT ;  /* 0x000000e6c500720c */ /* 0x000fe80003f84270 */
[----:B------:R-:W-:Y:S02]  /*e1a0*/  FSEL R226, R226, -INF , !P4 ;  /* 0xff800000e2e27808 */ /* 0x000fe40006000000 */
[----:B------:R-:W-:Y:S03]  /*e1b0*/  ISETP.GE.AND P4, PT, R134, R203, PT ;  /* 0x000000cb8600720c */ /* 0x000fe60003f86270 */
[----:B------:R3:W-:Y:S01]  /*e1c0*/  MUFU.TANH R216, R231 ;  /* 0x000000e700d87308 */ /* 0x0007e20000002400 */
[----:B--2---:R-:W-:Y:S02]  /*e1d0*/  FSEL R222, R222, -INF , !P6 ;  /* 0xff800000dede7808 */ /* 0x004fe40007000000 */
[-C--:B------:R-:W-:Y:S02]  /*e1e0*/  ISETP.GT.AND P6, PT, R204, R229.reuse, PT ;  /* 0x000000e5cc00720c */ /* 0x080fe40003fc4270 */
[----:B------:R-:W-:Y:S02]  /*e1f0*/  FSEL R244, R244, -INF , !P4 ;  /* 0xff800000f4f47808 */ /* 0x000fe40006000000 */
[----:B------:R-:W-:Y:S03]  /*e200*/  FSEL R225, R225, -INF , !P6 ;  /* 0xff800000e1e17808 */ /* 0x000fe60007000000 */
[----:B------:R-:W2:Y:S01]  /*e210*/  MUFU.TANH R223, R223 ;  /* 0x000000df00df7308 */ /* 0x000ea20000002400 */
[----:B------:R-:W-:Y:S02]  /*e220*/  ISETP.GT.AND P6, PT, R197, R229, PT ;  /* 0x000000e5c500720c */ /* 0x000fe40003fc4270 */
[----:B------:R-:W-:Y:S02]  /*e230*/  ISETP.GT.AND P4, PT, R204, R234, PT ;  /* 0x000000eacc00720c */ /* 0x000fe40003f84270 */
[----:B------:R-:W-:Y:S02]  /*e240*/  FSEL R227, R227, -INF , !P6 ;  /* 0xff800000e3e37808 */ /* 0x000fe40007000000 */
[----:B------:R-:W-:Y:S03]  /*e250*/  ISETP.GE.AND P6, PT, R134, R202, PT ;  /* 0x000000ca8600720c */ /* 0x000fe60003fc6270 */
[----:B------:R-:W4:Y:S01]  /*e260*/  MUFU.TANH R228, R228 ;  /* 0x000000e400e47308 */ /* 0x000f220000002400 */
[----:B------:R-:W5:Y:S01]  /*e270*/  LDSM.16.M88.4 R132, [R3+0x11800] ;  /* 0x011800000384783b */ /* 0x000f620000000200 */
[----:B------:R-:W-:Y:S04]  /*e280*/  DEPBAR.LE SB0, 0x0 ;  /* 0x000080000000791a */ /* 0x000fe80000000000 */
[----:B------:R-:W-:Y:S01]  /*e290*/  FSEL R245, R222, -INF , !P6 ;  /* 0xff800000def57808 */ /* 0x000fe20007000000 */
[----:B---3--:R-:W-:Y:S01]  /*e2a0*/  VIADD R231, R191, 0x11 ;  /* 0x00000011bfe77836 */ /* 0x008fe20000000000 */
[----:B-1----:R-:W-:Y:S01]  /*e2b0*/  FSEL R222, R220, -INF , !P4 ;  /* 0xff800000dcde7808 */ /* 0x002fe20006000000 */
[----:B------:R-:W-:Y:S01]  /*e2c0*/  BAR.SYNC.DEFER_BLOCKING 0x0 ;  /* 0x0000000000007b1d */ /* 0x000fe20000010000 */
[C---:B------:R-:W-:Y:S02]  /*e2d0*/  ISETP.GT.AND P6, PT, R197.reuse, R234, PT ;  /* 0x000000eac500720c */ /* 0x040fe40003fc4270 */
[-C--:B------:R-:W-:Y:S02]  /*e2e0*/  ISETP.GT.AND P5, PT, R204, R231.reuse, PT ;  /* 0x000000e7cc00720c */ /* 0x080fe40003fa4270 */
[----:B------:R-:W-:Y:S02]  /*e2f0*/  ISETP.GT.AND P4, PT, R197, R231, PT ;  /* 0x000000e7c500720c */ /* 0x000fe40003f84270 */
[----:B--2---:R-:W-:Y:S02]  /*e300*/  FSEL R223, R223, -INF , !P5 ;  /* 0xff800000dfdf7808 */ /* 0x004fe40006800000 */
[----:B----4-:R-:W-:Y:S02]  /*e310*/  FSEL R228, R228, -INF , !P4 ;  /* 0xff800000e4e47808 */ /* 0x010fe40006000000 */
[-C--:B------:R-:W-:Y:S02]  /*e320*/  ISETP.GE.AND P5, PT, R230, R203.reuse, PT ;  /* 0x000000cbe600720c */ /* 0x080fe40003fa6270 */
[----:B------:R-:W-:Y:S02]  /*e330*/  ISETP.GE.AND P4, PT, R229, R203, PT ;  /* 0x000000cbe500720c */ /* 0x000fe40003f86270 */
[----:B------:R-:W-:Y:S02]  /*e340*/  FSEL R242, R242, -INF , !P5 ;  /* 0xff800000f2f27808 */ /* 0x000fe40006800000 */
[----:B------:R-:W-:Y:S02]  /*e350*/  FSEL R238, R225, -INF , !P4 ;  /* 0xff800000e1ee7808 */ /* 0x000fe40006000000 */
[-C--:B------:R-:W-:Y:S01]  /*e360*/  ISETP.GE.AND P5, PT, R229, R202.reuse, PT ;  /* 0x000000cae500720c */ /* 0x080fe20003fa6270 */
[----:B------:R-:W-:Y:S01]  /*e370*/  VIADD R229, R191, 0x19 ;  /* 0x00000019bfe57836 */ /* 0x000fe20000000000 */
[-C--:B------:R-:W-:Y:S02]  /*e380*/  ISETP.GT.AND P4, PT, R204, R235.reuse, PT ;  /* 0x000000ebcc00720c */ /* 0x080fe40003f84270 */
[----:B------:R-:W-:Y:S01]  /*e390*/  FSEL R241, R227, -INF , !P5 ;  /* 0xff800000e3f17808 */ /* 0x000fe20006800000 */
[----:B------:R1:W-:Y:S01]  /*e3a0*/  MUFU.TANH R220, R236 ;  /* 0x000000ec00dc7308 */ /* 0x0003e20000002400 */
[----:B------:R-:W-:Y:S01]  /*e3b0*/  ISETP.GT.AND P5, PT, R197, R235, PT ;  /* 0x000000ebc500720c */ /* 0x000fe20003fa4270 */
[----:B------:R-:W-:Y:S08]  /*e3c0*/  FMUL.FTZ R227, R24, UR6 ;  /* 0x0000000618e37c20 */ /* 0x000ff00008410000 */
[----:B------:R-:W2:Y:S01]  /*e3d0*/  MUFU.TANH R224, R224 ;  /* 0x000000e000e07308 */ /* 0x000ea20000002400 */
[C---:B-----5:R-:W-:Y:S09]  /*e3e0*/  HMMA.16816.F32.BF16 R28, R160.reuse, R132, R28 ;  /* 0x00000084a01c723c */ /* 0x060ff2000004181c */
[----:B------:R-:W3:Y:S01]  /*e3f0*/  MUFU.TANH R218, R218 ;  /* 0x000000da00da7308 */ /* 0x000ee20000002400 */
[----:B------:R-:W-:Y:S03]  /*e400*/  HMMA.16816.F32.BF16 R32, R160, R134, R32 ;  /* 0x00000086a020723c */ /* 0x000fe60000041820 */
[----:B-1----:R-:W-:Y:S01]  /*e410*/  FMUL.FTZ R236, R23, UR6 ;  /* 0x0000000617ec7c20 */ /* 0x002fe20008410000 */
[----:B------:R-:W-:Y:S05]  /*e420*/  VIADD R134, R191, 0x29 ;  /* 0x00000029bf867836 */ /* 0x000fea0000000000 */
[----:B------:R-:W1:Y:S01]  /*e430*/  MUFU.TANH R221, R221 ;  /* 0x000000dd00dd7308 */ /* 0x000e620000002400 */
[----:B--2---:R-:W-:Y:S02]  /*e440*/  FSEL R224, R224, -INF , !P6 ;  /* 0xff800000e0e07808 */ /* 0x004fe40007000000 */
[-C--:B------:R-:W-:Y:S01]  /*e450*/  ISETP.GE.AND P6, PT, R230, R202.reuse, PT ;  /* 0x000000cae600720c */ /* 0x080fe20003fc6270 */
[----:B------:R-:W-:Y:S01]  /*e460*/  FMUL.FTZ R230, R22, UR6 ;  /* 0x0000000616e67c20 */ /* 0x000fe20008410000 */
[----:B------:R-:W-:Y:S01]  /*e470*/  FMUL.FTZ R249, R28, UR6 ;  /* 0x000000061cf97c20 */ /* 0x000fe20008410000 */
[----:B------:R-:W-:Y:S01]  /*e480*/  FMUL.FTZ R250, R29, UR6 ;  /* 0x000000061dfa7c20 */ /* 0x000fe20008410000 */
[----:B------:R-:W-:Y:S03]  /*e490*/  FSEL R243, R226, -INF , !P6 ;  /* 0xff800000e2f37808 */ /* 0x000fe60007000000 */
[----:B------:R-:W2:Y:S01]  /*e4a0*/  MUFU.TANH R233, R233 ;  /* 0x000000e900e97308 */ /* 0x000ea20000002400 */
[-C--:B------:R-:W-:Y:S01]  /*e4b0*/  ISETP.GT.AND P6, PT, R204, R229.reuse, PT ;  /* 0x000000e5cc00720c */ /* 0x080fe20003fc4270 */
[----:B------:R-:W-:Y:S01]  /*e4c0*/  FMUL.FTZ R251, R30, UR6 ;  /* 0x000000061efb7c20 */ /* 0x000fe20008410000 */
[----:B------:R-:W-:Y:S02]  /*e4d0*/  FSEL R226, R216, -INF , !P4 ;  /* 0xff800000d8e27808 */ /* 0x000fe40006000000 */
[----:B------:R-:W-:Y:S02]  /*e4e0*/  ISETP.GT.AND P4, PT, R197, R229, PT ;  /* 0x000000e5c500720c */ /* 0x000fe40003f84270 */
[----:B---3--:R-:W-:Y:S03]  /*e4f0*/  FSEL R218, R218, -INF , !P6 ;  /* 0xff800000dada7808 */ /* 0x008fe60007000000 */
[----:B------:R3:W-:Y:S01]  /*e500*/  MUFU.TANH R225, R236 ;  /* 0x000000ec00e17308 */ /* 0x0007e20000002400 */
[CC--:B------:R-:W-:Y:S02]  /*e510*/  ISETP.GE.AND P6, PT, R234.reuse, R203.reuse, PT ;  /* 0x000000cbea00720c */ /* 0x0c0fe40003fc6270 */
[----:B-1----:R-:W-:Y:S02]  /*e520*/  FSEL R221, R221, -INF , !P5 ;  /* 0xff800000dddd7808 */ /* 0x002fe40006800000 */
[-C--:B------:R-:W-:Y:S02]  /*e530*/  ISETP.GE.AND P5, PT, R234, R202.reuse, PT ;  /* 0x000000caea00720c */ /* 0x080fe40003fa6270 */
[----:B------:R-:W-:Y:S03]  /*e540*/  FSEL R234, R222, -INF , !P6 ;  /* 0xff800000deea7808 */ /* 0x000fe60007000000 */
[----:B------:R1:W-:Y:S01]  /*e550*/  MUFU.TANH R133, R237 ;  /* 0x000000ed00857308 */ /* 0x0003e20000002400 */
[----:B------:R-:W-:Y:S01]  /*e560*/  ISETP.GE.AND P6, PT, R231, R202, PT ;  /* 0x000000cae700720c */ /* 0x000fe20003fc6270 */
[----:B------:R-:W-:Y:S01]  /*e570*/  VIADD R222, R191, 0x21 ;  /* 0x00000021bfde7836 */ /* 0x000fe20000000000 */
[----:B--2---:R-:W-:Y:S02]  /*e580*/  FSEL R233, R233, -INF , !P4 ;  /* 0xff800000e9e97808 */ /* 0x004fe40006000000 */
[-C--:B------:R-:W-:Y:S01]  /*e590*/  ISETP.GE.AND P4, PT, R231, R203.reuse, PT ;  /* 0x000000cbe700720c */ /* 0x080fe20003f86270 */
[----:B------:R-:W-:Y:S01]  /*e5a0*/  FMUL.FTZ R231, R26, UR6 ;  /* 0x000000061ae77c20 */ /* 0x000fe20008410000 */
[----:B------:R-:W-:Y:S03]  /*e5b0*/  FSEL R239, R224, -INF , !P5 ;  /* 0xff800000e0ef7808 */ /* 0x000fe60006800000 */
[----:B------:R2:W-:Y:S01]  /*e5c0*/  MUFU.TANH R216, R227 ;  /* 0x000000e300d87308 */ /* 0x0005e20000002400 */
[----:B------:R-:W-:Y:S02]  /*e5d0*/  ISETP.GT.AND P5, PT, R204, R222, PT ;  /* 0x000000decc00720c */ /* 0x000fe40003fa4270 */
[----:B---3--:R-:W-:Y:S02]  /*e5e0*/  FSEL R236, R223, -INF , !P4 ;  /* 0xff800000dfec7808 */ /* 0x008fe40006000000 */
[----:B------:R-:W-:Y:S02]  /*e5f0*/  FSEL R220, R220, -INF , !P5 ;  /* 0xff800000dcdc7808 */ /* 0x000fe40006800000 */
[----:B------:R-:W-:Y:S03]  /*e600*/  ISETP.GE.AND P5, PT, R235, R203, PT ;  /* 0x000000cbeb00720c */ /* 0x000fe60003fa6270 */
[----:B------:R-:W3:Y:S01]  /*e610*/  MUFU.TANH R230, R230 ;  /* 0x000000e600e67308 */ /* 0x000ee20000002400 */
[----:B-1----:R-:W-:Y:S09]  /*e620*/  FSEL R237, R228, -INF , !P6 ;  /* 0xff800000e4ed7808 */ /* 0x002ff20007000000 */
[----:B------:R3:W-:Y:S01]  /*e630*/  MUFU.TANH R223, R231 ;  /* 0x000000e700df7308 */ /* 0x0007e20000002400 */
[----:B--2---:R-:W-:Y:S05]  /*e640*/  VIADD R227, R191, 0x20 ;  /* 0x00000020bfe37836 */ /* 0x004fea0000000000 */
[-C--:B------:R-:W-:Y:S04]  /*e650*/  ISETP.GT.AND P6, PT, R197, R227.reuse, PT ;  /* 0x000000e3c500720c */ /* 0x080fe80003fc4270 */
[----:B------:R-:W1:Y:S01]  /*e660*/  MUFU.TANH R232, R232 ;  /* 0x000000e800e87308 */ /* 0x000e620000002400 */
[----:B------:R-:W-:Y:S09]  /*e670*/  ISETP.GT.AND P4, PT, R204, R227, PT ;  /* 0x000000e3cc00720c */ /* 0x000ff20003f84270 */
[----:B------:R2:W4:Y:S01]  /*e680*/  MUFU.TANH R228, R248 ;  /* 0x000000f800e47308 */ /* 0x0005220000002400 */
[----:B---3--:R-:W-:Y:S02]  /*e690*/  FSEL R231, R230, -INF , !P6 ;  /* 0xff800000e6e77808 */ /* 0x008fe40007000000 */
[----:B------:R-:W-:Y:S02]  /*e6a0*/  FSEL R230, R226, -INF , !P5 ;  /* 0xff800000e2e67808 */ /* 0x000fe40006800000 */
[-C--:B------:R-:W-:Y:S02]  /*e6b0*/  ISETP.GE.AND P6, PT, R235, R202.reuse, PT ;  /* 0x000000caeb00720c */ /* 0x080fe40003fc6270 */
[----:B------:R-:W-:Y:S03]  /*e6c0*/  ISETP.GE.AND P5, PT, R229, R202, PT ;  /* 0x000000cae500720c */ /* 0x000fe60003fa6270 */
[----:B------:R-:W-:Y:S01]  /*e6d0*/  MUFU.TANH R250, R250 ;  /* 0x000000fa00fa7308 */ /* 0x000fe20000002400 */
[----:B-1----:R-:W-:Y:S02]  /*e6e0*/  FSEL R224, R232, -INF , !P4 ;  /* 0xff800000e8e07808 */ /* 0x002fe40006000000 */
[----:B------:R-:W-:Y:S02]  /*e6f0*/  ISETP.GT.AND P4, PT, R197, R222, PT ;  /* 0x000000dec500720c */ /* 0x000fe40003f84270 */
[----:B------:R-:W-:Y:S02]  /*e700*/  FSEL R235, R221, -INF , !P6 ;  /* 0xff800000ddeb7808 */ /* 0x000fe40007000000 */
[----:B------:R-:W-:Y:S02]  /*e710*/  FSEL R246, R225, -INF , !P4 ;  /* 0xff800000e1f67808 */ /* 0x000fe40006000000 */
[----:B------:R-:W-:Y:S01]  /*e720*/  FSEL R233, R233, -INF , !P5 ;  /* 0xff800000e9e97808 */ /* 0x000fe20006800000 */
[----:B--2---:R-:W-:Y:S01]  /*e730*/  VIADD R248, R191, 0x28 ;  /* 0x00000028bff87836 */ /* 0x004fe20000000000 */
[-C--:B------:R-:W-:Y:S01]  /*e740*/  ISETP.GE.AND P4, PT, R229, R203.reuse, PT ;  /* 0x000000cbe500720c */ /* 0x080fe20003f86270 */
[----:B------:R-:W-:Y:S01]  /*e750*/  FMUL.FTZ R229, R31, UR6 ;  /* 0x000000061fe57c20 */ /* 0x000fe20008410000 */
[----:B------:R-:W-:Y:S01]  /*e760*/  ISETP.GT.AND P6, PT, R204, R134, PT ;  /* 0x00000086cc00720c */ /* 0x000fe20003fc4270 */
[----:B------:R1:W2:Y:S01]  /*e770*/  MUFU.TANH R225, R249 ;  /* 0x000000f900e17308 */ /* 0x0002a20000002400 */
[-C--:B------:R-:W-:Y:S02]  /*e780*/  ISETP.GT.AND P5, PT, R197, R248.reuse, PT ;  /* 0x000000f8c500720c */ /* 0x080fe40003fa4270 */
[----:B------:R-:W-:Y:S02]  /*e790*/  FSEL R232, R218, -INF , !P4 ;  /* 0xff800000dae87808 */ /* 0x000fe40006000000 */
[----:B------:R-:W-:Y:S02]  /*e7a0*/  FSEL R133, R133, -INF , !P6 ;  /* 0xff80000085857808 */ /* 0x000fe40007000000 */
[----:B------:R-:W-:Y:S03]  /*e7b0*/  FSEL R223, R223, -INF , !P5 ;  /* 0xff800000dfdf7808 */ /* 0x000fe60006800000 */
[----:B------:R3:W5:Y:S01]  /*e7c0*/  MUFU.TANH R218, R251 ;  /* 0x000000fb00da7308 */ /* 0x0007620000002400 */
[----:B------:R-:W-:Y:S02]  /*e7d0*/  ISETP.GT.AND P4, PT, R204, R248, PT ;  /* 0x000000f8cc00720c */ /* 0x000fe40003f84270 */
[CC--:B------:R-:W-:Y:S02]  /*e7e0*/  ISETP.GE.AND P6, PT, R227.reuse, R203.reuse, PT ;  /* 0x000000cbe300720c */ /* 0x0c0fe40003fc6270 */
[----:B------:R-:W-:Y:S02]  /*e7f0*/  ISETP.GE.AND P5, PT, R227, R202, PT ;  /* 0x000000cae300720c */ /* 0x000fe40003fa6270 */
[----:B------:R-:W-:Y:S03]  /*e800*/  FSEL R216, R216, -INF , !P4 ;  /* 0xff800000d8d87808 */ /* 0x000fe60006000000 */
[----:B------:R2:W5:Y:S01]  /*e810*/  MUFU.TANH R227, R229 ;  /* 0x000000e500e37308 */ /* 0x0005620000002400 */
[----:B------:R-:W-:Y:S01]  /*e820*/  ISETP.GT.AND P4, PT, R197, R134, PT ;  /* 0x00000086c500720c */ /* 0x000fe20003f84270 */
[----:B-1----:R-:W-:Y:S01]  /*e830*/  VIADD R249, R191, 0x30 ;  /* 0x00000030bff97836 */ /* 0x002fe20000000000 */
[----:B------:R-:W-:Y:S01]  /*e840*/  FSEL R226, R224, -INF , !P6 ;  /* 0xff800000e0e27808 */ /* 0x000fe20007000000 */
[----:B------:R-:W-:Y:S01]  /*e850*/  FMUL.FTZ R224, R33, UR6 ;  /* 0x0000000621e07c20 */ /* 0x000fe20008410000 */
[----:B----4-:R-:W-:Y:S02]  /*e860*/  FSEL R221, R228, -INF , !P4 ;  /* 0xff800000e4dd7808 */ /* 0x010fe40006000000 */
[C---:B------:R-:W-:Y:S02]  /*e870*/  ISETP.GE.AND P4, PT, R222.reuse, R203, PT ;  /* 0x000000cbde00720c */ /* 0x040fe40003f86270 */
[----:B------:R-:W-:Y:S01]  /*e880*/  ISETP.GE.AND P6, PT, R222, R202, PT ;  /* 0x000000cade00720c */ /* 0x000fe20003fc6270 */
[----:B------:R-:W-:Y:S01]  /*e890*/  FMUL.FTZ R222, R32, UR6 ;  /* 0x0000000620de7c20 */ /* 0x000fe20008410000 */
[----:B------:R-:W-:Y:S01]  /*e8a0*/  FSEL R228, R220, -INF , !P4 ;  /* 0xff800000dce47808 */ /* 0x000fe20006000000 */
[----:B------:R-:W-:Y:S01]  /*e8b0*/  VIADD R32, R191, 0x31 ;  /* 0x00000031bf207836 */ /* 0x000fe20000000000 */
[----:B------:R-:W-:Y:S01]  /*e8c0*/  FSEL R231, R231, -INF , !P5 ;  /* 0xff800000e7e77808 */ /* 0x000fe20006800000 */
[----:B------:R1:W4:Y:S01]  /*e8d0*/  MUFU.TANH R220, R222 ;  /* 0x000000de00dc7308 */ /* 0x0003220000002400 */
[-C--:B------:R-:W-:Y:S01]  /*e8e0*/  ISETP.GT.AND P4, PT, R204, R249.reuse, PT ;  /* 0x000000f9cc00720c */ /* 0x080fe20003f84270 */
[----:B---3--:R-:W-:Y:S01]  /*e8f0*/  FMUL.FTZ R251, R34, UR6 ;  /* 0x0000000622fb7c20 */ /* 0x008fe20008410000 */
[-C--:B------:R-:W-:Y:S02]  /*e900*/  ISETP.GT.AND P5, PT, R204, R32.reuse, PT ;  /* 0x00000020cc00720c */ /* 0x080fe40003fa4270 */
[----:B--2---:R-:W-:Y:S02]  /*e910*/  FSEL R229, R246, -INF , !P6 ;  /* 0xff800000f6e57808 */ /* 0x004fe40007000000 */
[----:B------:R-:W-:Y:S03]  /*e920*/  ISETP.GT.AND P6, PT, R197, R249, PT ;  /* 0x000000f9c500720c */ /* 0x000fe60003fc4270 */
[----:B------:R2:W-:Y:S01]  /*e930*/  MUFU.TANH R246, R224 ;  /* 0x000000e000f67308 */ /* 0x0005e20000002400 */
[----:B------:R-:W-:Y:S02]  /*e940*/  FSEL R33, R225, -INF , !P4 ;  /* 0xff800000e1217808 */ /* 0x000fe40006000000 */
[----:B------:R-:W-:Y:S02]  /*e950*/  FSEL R250, R250, -INF , !P5 ;  /* 0xff800000fafa7808 */ /* 0x000fe40006800000 */
[----:B------:R-:W-:Y:S02]  /*e960*/  ISETP.GT.AND P4, PT, R197, R32, PT ;  /* 0x00000020c500720c */ /* 0x000fe40003f84270 */
[-C--:B------:R-:W-:Y:S03]  /*e970*/  ISETP.GE.AND P5, PT, R248, R203.reuse, PT ;  /* 0x000000cbf800720c */ /* 0x080fe60003fa6270 */
[----:B------:R-:W3:Y:S01]  /*e980*/  MUFU.TANH R251, R251 ;  /* 0x000000fb00fb7308 */ /* 0x000ee20000002400 */
[----:B-----5:R-:W-:Y:S01]  /*e990*/  FSEL R34, R218, -INF , !P6 ;  /* 0xff800000da227808 */ /* 0x020fe20007000000 */
[----:B------:R-:W-:Y:S01]  /*e9a0*/  FMUL.FTZ R218, R35, UR6 ;  /* 0x0000000623da7c20 */ /* 0x000fe20008410000 */
[-C--:B------:R-:W-:Y:S01]  /*e9b0*/  ISETP.GE.AND P6, PT, R248, R202.reuse, PT ;  /* 0x000000caf800720c */ /* 0x080fe20003fc6270 */
[----:B------:R-:W-:Y:S01]  /*e9c0*/  VIADD R35, R191, 0x39 ;  /* 0x00000039bf237836 */ /* 0x000fe20000000000 */
[----:B------:R-:W-:Y:S02]  /*e9d0*/  FSEL R248, R227, -INF , !P4 ;  /* 0xff800000e3f87808 */ /* 0x000fe40006000000 */
[----:B-1----:R-:W-:Y:S02]  /*e9e0*/  FSEL R222, R216, -INF , !P5 ;  /* 0xff800000d8de7808 */ /* 0x002fe40006800000 */
[CC--:B------:R-:W-:Y:S02]  /*e9f0*/  ISETP.GE.AND P4, PT, R134.reuse, R203.reuse, PT ;  /* 0x000000cb8600720c */ /* 0x0c0fe40003f86270 */
[----:B------:R-:W-:Y:S01]  /*ea00*/  ISETP.GE.AND P5, PT, R134, R202, PT ;  /* 0x000000ca8600720c */ /* 0x000fe20003fa6270 */
[----:B------:R-:W-:Y:S01]  /*ea10*/  VIADD R134, R191, 0x38 ;  /* 0x00000038bf867836 */ /* 0x000fe20000000000 */
[----:B--2---:R-:W-:Y:S02]  /*ea20*/  FSEL R224, R133, -INF , !P4 ;  /* 0xff80000085e07808 */ /* 0x004fe40006000000 */
[----:B------:R-:W-:Y:S01]  /*ea30*/  FSEL R225, R221, -INF , !P5 ;  /* 0xff800000dde17808 */ /* 0x000fe20006800000 */
[----:B------:R1:W2:Y:S01]  /*ea40*/  MUFU.TANH R133, R218 ;  /* 0x000000da00857308 */ /* 0x0002a20000002400 */
[-C--:B------:R-:W-:Y:S02]  /*ea50*/  ISETP.GT.AND P4, PT, R204, R134.reuse, PT ;  /* 0x00000086cc00720c */ /* 0x080fe40003f84270 */
[-C--:B------:R-:W-:Y:S02]  /*ea60*/  ISETP.GE.AND P5, PT, R249, R203.reuse, PT ;  /* 0x000000cbf900720c */ /* 0x080fe40003fa6270 */
[----:B----4-:R-:W-:Y:S02]  /*ea70*/  FSEL R221, R220, -INF , !P4 ;  /* 0xff800000dcdd7808 */ /* 0x010fe40006000000 */
[----:B------:R-:W-:Y:S02]  /*ea80*/  FSEL R220, R33, -INF , !P5 ;  /* 0xff80000021dc7808 */ /* 0x000fe40006800000 */
[----:B------:R-:W-:Y:S02]  /*ea90*/  ISETP.GT.AND P5, PT, R197, R134, PT ;  /* 0x00000086c500720c */ /* 0x000fe40003fa4270 */
[----:B------:R-:W-:Y:S02]  /*eaa0*/  FMNMX3.FTZ R33, R0, R240, R244, !PT ;  /* 0x000000f000217276 */ /* 0x000fe400078100f4 */
[----:B---3--:R-:W-:Y:S02]  /*eab0*/  FSEL R251, R251, -INF , !P5 ;  /* 0xff800000fbfb7808 */ /* 0x008fe40006800000 */
[C---:B------:R-:W-:Y:S02]  /*eac0*/  ISETP.GE.AND P4, PT, R32.reuse, R203, PT ;  /* 0x000000cb2000720c */ /* 0x040fe40003f86270 */
[----:B------:R-:W-:Y:S02]  /*ead0*/  ISETP.GE.AND P5, PT, R32, R202, PT ;  /* 0x000000ca2000720c */ /* 0x000fe40003fa6270 */
[----:B------:R-:W-:Y:S02]  /*eae0*/  FMNMX3.FTZ R32, R2, R247, R245, !PT ;  /* 0x000000f702207276 */ /* 0x000fe400078100f5 */
[----:B------:R-:W-:Y:S02]  /*eaf0*/  FMNMX3.FTZ R33, R33, R242, R238, !PT ;  /* 0x000000f221217276 */ /* 0x000fe400078100ee */
[----:B------:R-:W-:Y:S02]  /*eb00*/  FMNMX3.FTZ R32, R32, R243, R241, !PT ;  /* 0x000000f320207276 */ /* 0x000fe400078100f1 */
[----:B------:R-:W-:Y:S02]  /*eb10*/  FMNMX3.FTZ R33, R33, R234, R236, !PT ;  /* 0x000000ea21217276 */ /* 0x000fe400078100ec */
[----:B------:R-:W-:Y:S02]  /*eb20*/  FMNMX3.FTZ R32, R32, R239, R237, !PT ;  /* 0x000000ef20207276 */ /* 0x000fe400078100ed */
[----:B------:R-:W-:Y:S02]  /*eb30*/  FMNMX3.FTZ R33, R33, R230, R232, !PT ;  /* 0x000000e621217276 */ /* 0x000fe400078100e8 */
[----:B------:R-:W-:Y:S02]  /*eb40*/  FSEL R227, R223, -INF , !P6 ;  /* 0xff800000dfe37808 */ /* 0x000fe40007000000 */
[----:B-1----:R-:W-:Y:S02]  /*eb50*/  FSEL R218, R250, -INF , !P4 ;  /* 0xff800000fada7808 */ /* 0x002fe40006000000 */
[-C--:B------:R-:W-:Y:S02]  /*eb60*/  ISETP.GT.AND P6, PT, R204, R35.reuse, PT ;  /* 0x00000023cc00720c */ /* 0x080fe40003fc4270 */
[----:B------:R-:W-:Y:S02]  /*eb70*/  ISETP.GT.AND P4, PT, R197, R35, PT ;  /* 0x00000023c500720c */ /* 0x000fe40003f84270 */
[----:B------:R-:W-:Y:S02]  /*eb80*/  FMNMX3.FTZ R32, R32, R235, R233, !PT ;  /* 0x000000eb20207276 */ /* 0x000fe400078100e9 */
[----:B------:R-:W-:Y:S02]  /*eb90*/  FMNMX3.FTZ R33, R33, R226, R228, !PT ;  /* 0x000000e221217276 */ /* 0x000fe400078100e4 */
[----:B------:R-:W-:Y:S02]  /*eba0*/  FSEL R216, R246, -INF , !P6 ;  /* 0xff800000f6d87808 */ /* 0x000fe40007000000 */
[----:B--2---:R-:W-:Y:S02]  /*ebb0*/  FSEL R133, R133, -INF , !P4 ;  /* 0xff80000085857808 */ /* 0x004fe40006000000 */
        /* <DEDUP_REMOVED lines=18> */
.L_x_544:
[----:B------:R-:W-:Y:S01]  /*ece0*/  FMNMX3.FTZ R6, R6, R134, R133, !PT ;  /* 0x0000008606067276 */ /* 0x000fe20007810085 */
[----:B------:R-:W2:Y:S01]  /*ecf0*/  SHFL.BFLY PT, R7, R32, 0x2, 0x1f ;  /* 0x0c401f0020077f89 */ /* 0x000ea200000e0000 */
[----:B------:R-:W-:Y:S01]  /*ed00*/  MOV R164, R211 ;  /* 0x000000d300a47202 */ /* 0x000fe20000000f00 */
[----:B------:R-:W-:Y:S01]  /*ed10*/  UISETP.GT.AND UP0, UPT, UR20, UR18, UPT ;  /* 0x000000121400728c */ /* 0x000fe2000bf04270 */
[----:B------:R-:W-:Y:S05]  /*ed20*/  @P2 IADD3 R164, PT, PT, R212, -0x40, RZ ;  /* 0xffffffc0d4a42810 */ /* 0x000fea0007ffe0ff */
[----:B------:R-:W3:Y:S01]  /*ed30*/  SHFL.BFLY PT, R3, R6, 0x2, 0x1f ;  /* 0x0c401f0006037f89 */ /* 0x000ee200000e0000 */
        /* <DEDUP_REMOVED lines=54> */
[----:B-1----:R-:W-:Y:S01]  /*f0a0*/  F2FP.BF16.F32.PACK_AB R136, R168, R173 ;  /* 0x000000ada888723e */ /* 0x002fe200000010ff */
[--C-:B------:R-:W-:Y:S07]  /*f0b0*/  FFMA.FTZ R225, R225, UR4, -R152.reuse ;  /* 0x00000004e1e17c23 */ /* 0x100fee0008010898 */
[----:B------:R-:W1:Y:S01]  /*f0c0*/  MUFU.EX2 R166, R166 ;  /* 0x000000a600a67308 */ /* 0x000e620000000800 */
[--C-:B------:R-:W-:Y:S01]  /*f0d0*/  FFMA.FTZ R231, R231, UR4, -R152.reuse ;  /* 0x00000004e7e77c23 */ /* 0x100fe20008010898 */
[----:B------:R-:W-:Y:S01]  /*f0e0*/  FFMA.FTZ R224, R224, UR4, -R153 ;  /* 0x00000004e0e07c23 */ /* 0x000fe20008010899 */
[--C-:B------:R-:W-:Y:S07]  /*f0f0*/  FFMA.FTZ R191, R191, UR4, -R152.reuse ;  /* 0x00000004bfbf7c23 */ /* 0x100fee0008010898 */
[----:B------:R-:W-:Y:S01]  /*f100*/  MUFU.EX2 R169, R169 ;  /* 0x000000a900a97308 */ /* 0x000fe20000000800 */
[----:B------:R-:W-:Y:S01]  /*f110*/  FFMA.FTZ R222, R134, UR4, -R152 ;  /* 0x0000000486de7c23 */ /* 0x000fe20008010898 */
[C---:B--2---:R-:W-:Y:S08]  /*f120*/  F2FP.BF16.F32.PACK_AB R137, R165.reuse, R171 ;  /* 0x000000aba589723e */ /* 0x044ff000000010ff */
        /* <DEDUP_REMOVED lines=114> */
[----:B------:R-:W4:Y:S01]  /*f850*/  MUFU.EX2 R227, R224 ;  /* 0x000000e000e37308 */ /* 0x000f220000000800 */
        /* <DEDUP_REMOVED lines=13> */
[----:B------:R-:W2:Y:S03]  /*f930*/  LDSM.16.MT88.4 R100, [R185+0x16000] ;  /* 0x01600000b964783b */ /* 0x000ea60000004200 */
        /* <DEDUP_REMOVED lines=14> */
[----:B------:R-:W4:Y:S03]  /*fa20*/  LDSM.16.MT88.4 R108, [R164+0x4000] ;  /* 0x00400000a46c783b */ /* 0x000f260000004200 */
[----:B------:R-:W-:Y:S01]  /*fa30*/  MUFU.EX2 R222, R222 ;  /* 0x000000de00de7308 */ /* 0x000fe20000000800 */
        /* <DEDUP_REMOVED lines=64> */
[C---:B----4-:R-:W-:Y:S08]  /*fe40*/  HMMA.16816.F32.BF16 R76, R100.reuse, R112, R76 ;  /* 0x00000070644c723c */ /* 0x050ff0000004184c */
        /* <DEDUP_REMOVED lines=12> */
[----:B------:R-:W-:Y:S01]  /*ff10*/  F2FP.BF16.F32.PACK_AB R102, R227, R196 ;  /* 0x000000c4e366723e */ /* 0x000fe200000010ff */
        /* <DEDUP_REMOVED lines=92> */
.L_x_542:
        /* <DEDUP_REMOVED lines=263> */
.L_x_546:
        /* <DEDUP_REMOVED lines=45> */
.L_x_548:
[----:B------:R-:W-:Y:S05]  /*11820*/  BSYNC.RECONVERGENT B0 ;  /* 0x0000000000007941 */ /* 0x000fea0003800200 */
.L_x_547:
        /* <DEDUP_REMOVED lines=39> */
.L_x_550:
[----:B------:R-:W-:Y:S05]  /*11aa0*/  BSYNC.RECONVERGENT B0 ;  /* 0x0000000000007941 */ /* 0x000fea0003800200 */
.L_x_549:
        /* <DEDUP_REMOVED lines=24> */
.L_x_552:
[----:B------:R-:W-:Y:S05]  /*11c30*/  BSYNC.RECONVERGENT B0 ;  /* 0x0000000000007941 */ /* 0x000fea0003800200 */
.L_x_551:
        /* <DEDUP_REMOVED lines=24> */
.L_x_554:
[----:B------:R-:W-:Y:S05]  /*11dc0*/  BSYNC.RECONVERGENT B0 ;  /* 0x0000000000007941 */ /* 0x000fea0003800200 */
.L_x_553:
        /* <DEDUP_REMOVED lines=23> */
.L_x_555:
        /* <DEDUP_REMOVED lines=12> */
.L_x_1811:


//--------------------- .text._ZN5flash16flash_fwd_kernelI23Flash_fwd_kernel_traitsILi192ELi128ELi64ELi8ELb0ELb0EN7cutlass10bfloat16_tE19Flash_kernel_traitsILi192ELi128ELi64ELi8ES3_EELb0ELb0ELb1ELb1ELb0ELb0ELb0ELb0EEEvNS_16Flash_fwd_paramsE --------------------------
	.section	.text._ZN5flash16flash_fwd_kernelI23Flash_fwd_kernel_traitsILi192ELi128ELi64ELi8ELb0ELb0EN7cutlass10bfloat16_tE19Flash_kernel_traitsILi192ELi128ELi64ELi8ES3_EELb0ELb0ELb1ELb1ELb0ELb0ELb0ELb0EEEvNS_16Flash_fwd_paramsE,"ax",@progbits
	.align	128
        .global         _ZN5flash16flash_fwd_kernelI23Flash_fwd_kernel_traitsILi192ELi128ELi64ELi8ELb0ELb0EN7cutlass10bfloat16_tE19Flash_kernel_traitsILi192ELi128ELi64ELi8ES3_EELb0ELb0ELb1ELb1ELb0ELb0ELb0ELb0EEEvNS_16Flash_fwd_paramsE
        .type           _ZN5flash16flash_fwd_kernelI23Flash_fwd_kernel_traitsILi192ELi128ELi64ELi8ELb0ELb0EN7cutlass10bfloat16_tE19Flash_kernel_traitsILi192ELi128ELi64ELi8ES3_EELb0ELb0ELb1ELb1ELb0ELb0ELb0ELb0EEEvNS_16Flash_fwd_paramsE,@function
        .size           _ZN5flash16flash_fwd_kernelI23Flash_fwd_kernel_traitsILi192ELi128ELi64ELi8ELb0ELb0EN7cutlass10bfloat16_tE19Flash_kernel_traitsILi192ELi128ELi64ELi8ES3_EELb0ELb0ELb1ELb1ELb0ELb0ELb0ELb0EEEvNS_16Flash_fwd_paramsE,(.L_x_1812 - _ZN5flash16flash_fwd_kernelI23Flash_fwd_kernel_traitsILi192ELi128ELi64ELi8ELb0ELb0EN7cutlass10bfloat16_tE19Flash_kernel_traitsILi192ELi128ELi64ELi8ES3_EELb0ELb0ELb1ELb1ELb0ELb0ELb0ELb0EEEvNS_16Flash_fwd_paramsE)
        .other          _ZN5flash16flash_fwd_kernelI23Flash_fwd_kernel_traitsILi192ELi128ELi64ELi8ELb0ELb0EN7cutlass10bfloat16_tE19Flash_kernel_traitsILi192ELi128ELi64ELi8ES3_EELb0ELb0ELb1ELb1ELb0ELb0ELb0ELb0EEEvNS_16Flash_fwd_paramsE,@"STO_CUDA_ENTRY STV_DEFAULT"
_ZN5flash16flash_fwd_kernelI23Flash_fwd_kernel_traitsILi192ELi128ELi64ELi8ELb0ELb0EN7cutlass10bfloat16_tE19Flash_kernel_traitsILi192ELi128ELi64ELi8ES3_EELb0ELb0ELb1ELb1ELb0ELb0ELb0ELb0EEEvNS_16Flash_fwd_paramsE:
.text._ZN5flash16flash_fwd_kernelI23Flash_fwd_kernel_traitsILi192ELi128ELi64ELi8ELb0ELb0EN7cutlass10bfloat16_tE19Flash_kernel_traitsILi192ELi128ELi64ELi8ES3_EELb0ELb0ELb1ELb1ELb0ELb0ELb0ELb0EEEvNS_16Flash_fwd_paramsE:
        /* <DEDUP_REMOVED lines=71> */
.L_x_556:
[----:B-----5:R-:W-:Y:S01]  /*0470*/  @P0 R2UR UR28, R0 ;  /* 0x00000000001c02ca */ /* 0x020fe200000e0000 */
[----:B------:R-:W-:Y:S01]  /*0480*/  @!UP0 UISETP.NE.U32.AND UP1, UPT, UR4, URZ, UPT ;  /* 0x000000ff0400828c */ /* 0x000fe2000bf25070 */
[----:B------:R-:W-:-:S13]  /*0490*/  @!P1 EXIT ;  /* 0x000000000000994d */ /* 0x000fda0003800000 */
[----:B------:R-:W1:Y:S01]  /*04a0*/  LDCU UR24, c[0x0][0x504] ;  /* 0x0000a080ff1877ac */ /* 0x000e620008000800 */
[----:B------:R-:W2:Y:S01]  /*04b0*/  S2UR UR26, SR_CTAID.Z ;  /* 0x00000000001a79c3 */ /* 0x000ea20000002700 */
[----:B------:R-:W3:Y:S01]  /*04c0*/  S2R R185, SR_TID.X ;  /* 0x0000000000b97919 */ /* 0x000ee20000002100 */
        /* <DEDUP_REMOVED lines=51> */
.L_x_558:
        /* <DEDUP_REMOVED lines=18> */
[----:B------:R-:W-:Y:S01]  /*0920*/  ISETP.GE.AND P2, PT, R10, UR20, PT ;  /* 0x000000140a007c0c */ /* 0x000fe2000bf46270 */
[----:B------:R-:W-:Y:S01]  /*0930*/  USHF.R.S32.HI UR12, URZ, 0x1f, UR27 ;  /* 0x0000001fff0c7899 */ /* 0x000fe2000801141b */
        /* <DEDUP_REMOVED lines=9> */
[----:B------:R-:W-:Y:S01]  /*09d0*/  LOP3.LUT R11, R0, 0x80, RZ, 0xfc, !PT ;  /* 0x00000080000b7812 */ /* 0x000fe200078efcff */
[----:B------:R-:W-:Y:S01]  /*09e0*/  USEL UR7, UR7, URZ, UP1 ;  /* 0x000000ff07077287 */ /* 0x000fe20008800000 */
[----:B------:R-:W-:Y:S01]  /*09f0*/  IMAD R15, R15, UR26, R5 ;  /* 0x0000001a0f0f7c24 */ /* 0x000fe2000f8e0205 */
[----:B------:R-:W-:-:S02]  /*0a00*/  USEL UR5, UR5, URZ, UP1 ;  /* 0x000000ff05057287 */ /* 0x000fc40008800000 */
        /* <DEDUP_REMOVED lines=22> */
.L_x_560:
[----:B------:R-:W-:Y:S05]  /*0b70*/  BSYNC.RECONVERGENT B0 ;  /* 0x0000000000007941 */ /* 0x000fea0003800200 */
.L_x_559:
        /* <DEDUP_REMOVED lines=22> */
.L_x_562:
[----:B------:R-:W-:Y:S05]  /*0ce0*/  BSYNC.RECONVERGENT B0 ;  /* 0x0000000000007941 */ /* 0x000fea0003800200 */
.L_x_561:
        /* <DEDUP_REMOVED lines=22> */
.L_x_564:
[----:B------:R-:W-:Y:S05]  /*0e50*/  BSYNC.RECONVERGENT B0 ;  /* 0x0000000000007941 */ /* 0x000fea0003800200 */
.L_x_563:
        /* <DEDUP_REMOVED lines=23> */
.L_x_566:
[----:B------:R-:W-:Y:S05]  /*0fd0*/  BSYNC.RECONVERGENT B0 ;  /* 0x0000000000007941 */ /* 0x000fea0003800200 */
.L_x_565:
        /* <DEDUP_REMOVED lines=10> */
.L_x_568:
[----:B------:R-:W-:Y:S05]  /*1080*/  BSYNC.RECONVERGENT B0 ;  /* 0x0000000000007941 */ /* 0x000fea0003800200 */
.L_x_567:
        /* <DEDUP_REMOVED lines=10> */
.L_x_570:
[----:B------:R-:W-:Y:S05]  /*1130*/  BSYNC.RECONVERGENT B0 ;  /* 0x0000000000007941 */ /* 0x000fea0003800200 */
.L_x_569:
        /* <DEDUP_REMOVED lines=10> */
.L_x_572:
[----:B------:R-:W-:Y:S05]  /*11e0*/  BSYNC.RECONVERGENT B0 ;  /* 0x0000000000007941 */ /* 0x000fea0003800200 */
.L_x_571:
        /* <DEDUP_REMOVED lines=10> */
.L_x_557:
        /* <DEDUP_REMOVED lines=21> */
.L_x_573:
[----:B------:R-:W1:Y:S01]  /*13e0*/  LDCU.64 UR10, c[0x0][0x3b8] ;  /* 0x00007700ff0a77ac */ /* 0x000e620008000a00 */
[----:B------:R-:W-:-:S04]  /*13f0*/  UIADD3 UR6, UPT, UPT, UR12, UR13, URZ ;  /* 0x0000000d0c067290 */ /* 0x000fc8000fffe0ff */
[----:B-1----:R-:W-:Y:S02]  /*1400*/  UIMAD.WIDE.U32 UR14, UR6, UR10, URZ ;  /* 0x0000000a060e72a5 */ /* 0x002fe4000f8e00ff */
[----:B------:R-:W-:-:S04]  /*1410*/  UIMAD UR6, UR6, UR11, URZ ;  /* 0x0000000b060672a4 */ /* 0x000fc8000f8e02ff */
[----:B------:R-:W-:Y:S02]  /*1420*/  UIADD3 UR6, UPT, UPT, UR15, UR6, URZ ;  /* 0x000000060f067290 */ /* 0x000fe4000fffe0ff */
.L_x_574:
        /* <DEDUP_REMOVED lines=37> */
.L_x_575:
[----:B------:R-:W1:Y:S01]  /*1680*/  LDCU.64 UR8, c[0x0][0x3c0] ;  /* 0x00007800ff0877ac */ /* 0x000e620008000a00 */
[----:B------:R-:W-:-:S04]  /*1690*/  UIADD3 UR12, UPT, UPT, UR12, UR13, URZ ;  /* 0x0000000d0c0c7290 */ /* 0x000fc8000fffe0ff */
[----:B-1----:R-:W-:Y:S02]  /*16a0*/  UIMAD.WIDE.U32 UR16, UR12, UR8, URZ ;  /* 0x000000080c1072a5 */ /* 0x002fe4000f8e00ff */
[----:B------:R-:W-:-:S04]  /*16b0*/  UIMAD UR5, UR12, UR9, URZ ;  /* 0x000000090c0572a4 */ /* 0x000fc8000f8e02ff */
[----:B------:R-:W-:-:S12]  /*16c0*/  UIADD3 UR5, UPT, UPT, UR17, UR5, URZ ;  /* 0x0000000511057290 */ /* 0x000fd8000fffe0ff */
.L_x_576:
        /* <DEDUP_REMOVED lines=12> */
[----:B------:R-:W-:Y:S01]  /*1790*/  LOP3.LUT R0, R203, 0x1e00, RZ, 0xc0, !PT ;  /* 0x00001e00cb007812 */ /* 0x000fe200078ec0ff */
[----:B------:R-:W-:Y:S01]  /*17a0*/  IMAD.X R7, RZ, RZ, UR6, P1 ;  /* 0x00000006ff077e24 */ /* 0x000fe200088e06ff */
[----:B------:R-:W4:Y:S01]  /*17b0*/  LDCU.64 UR16, c[0x0][0x388] ;  /* 0x00007100ff1077ac */ /* 0x000f220008000a00 */
[----:B------:R-:W-:Y:S01]  /*17c0*/  IMAD.X R13, RZ, RZ, UR5, P0 ;  /* 0x00000005ff0d7e24 */ /* 0x000fe200080e06ff */
[----:B------:R-:W-:Y:S01]  /*17d0*/  IADD3 R10, P0, PT, R186, UR34, RZ ;  /* 0x00000022ba0a7c10 */ /* 0x000fe2000ff1e0ff */
[C---:B------:R-:W-:Y:S01]  /*17e0*/  IMAD.WIDE.U32 R6, R3.reuse, UR10, R6 ;  /* 0x0000000a03067c25 */ /* 0x040fe2000f8e0006 */
[----:B------:R-:W5:Y:S01]  /*17f0*/  LDCU.128 UR4, c[0x0][0x3d0] ;  /* 0x00007a00ff0477ac */ /* 0x000f620008000c00 */
[----:B------:R-:W-:Y:S02]  /*1800*/  LOP3.LUT R211, R2, 0x38, R185, 0x78, !PT ;  /* 0x0000003802d37812 */ /* 0x000fe400078e78b9 */
[----:B------:R-:W-:Y:S01]  /*1810*/  IMAD.WIDE.U32 R12, R3, UR8, R12 ;  /* 0x00000008030c7c25 */ /* 0x000fe2000f8e000c */
[----:B------:R-:W-:-:S02]  /*1820*/  SHF.R.U32.HI R187, RZ, 0x1, R185 ;  /* 0x00000001ffbb7819 */ /* 0x000fc400000116b9 */
[----:B------:R-:W-:Y:S01]  /*1830*/  LOP3.LUT R211, R211, R0, RZ, 0xfc, !PT ;  /* 0x00000000d3d37212 */ /* 0x000fe200078efcff */
[C---:B------:R-:W-:Y:S01]  /*1840*/  IMAD R7, R3.reuse, UR11, R7 ;  /* 0x0000000b03077c24 */ /* 0x040fe2000f8e0207 */
[C---:B------:R-:W-:Y:S01]  /*1850*/  LOP3.LUT R134, R186.reuse, 0x1c0, R135, 0xf8, !PT ;  /* 0x000001c0ba867812 */ /* 0x040fe200078ef887 */
        /* <DEDUP_REMOVED lines=14> */
[----:B----4-:R-:W-:Y:S01]  /*1940*/  LEA R210, P1, R6, UR16, 0x1 ;  /* 0x0000001006d27c11 */ /* 0x010fe2000f8208ff */
[----:B------:R-:W-:Y:S01]  /*1950*/  IMAD.WIDE.U32 R4, R4, UR6, R12 ;  /* 0x0000000604047c25 */ /* 0x000fe2000f8e000c */
[----:B------:R-:W-:-:S02]  /*1960*/  USHF.R.U32.HI UR29, URZ, 0x19, UR29 ;  /* 0x00000019ff1d7899 */ /* 0x000fc4000801161d */
[----:B------:R-:W-:Y:S01]  /*1970*/  LEA R211, R211, UR5, 0x1 ;  /* 0x00000005d3d37c11 */ /* 0x000fe2000f8e08ff */
[----:B------:R-:W-:Y:S01]  /*1980*/  IMAD.IADD R207, R5, 0x1, R207 ;  /* 0x0000000105cf7824 */ /* 0x000fe200078e02cf */
[C---:B---3--:R-:W-:Y:S01]  /*1990*/  LEA R208, P0, R4.reuse, UR14, 0x1 ;  /* 0x0000000e04d07c11 */ /* 0x048fe2000f8008ff */
        /* <DEDUP_REMOVED lines=8> */
[----:B------:R-:W-:Y:S02]  /*1a20*/  LOP3.LUT R6, R3, UR4, RZ, 0xfc, !PT ;  /* 0x0000000403067c12 */ /* 0x000fe4000f8efcff */
[----:B------:R-:W-:-:S07]  /*1a30*/  LOP3.LUT R2, R134, R5, RZ, 0x3c, !PT ;  /* 0x0000000586027212 */ /* 0x000fce00078e3cff */
        /* <DEDUP_REMOVED lines=30> */
.L_x_579:
[----:B------:R2:W-:Y:S02]  /*1c20*/  STS.128 [R211+0x8000], RZ ;  /* 0x008000ffd3007388 */ /* 0x0005e40000000c00 */
.L_x_578:
[----:B------:R-:W-:Y:S05]  /*1c30*/  BSYNC.RECONVERGENT B0 ;  /* 0x0000000000007941 */ /* 0x000fea0003800200 */
.L_x_577:
        /* <DEDUP_REMOVED lines=36> */
.L_x_582:
[----:B------:R3:W-:Y:S02]  /*1e80*/  STS.128 [R211+0x9000], RZ ;  /* 0x009000ffd3007388 */ /* 0x0007e40000000c00 */
.L_x_581:
[----:B------:R-:W-:Y:S05]  /*1e90*/  BSYNC.RECONVERGENT B0 ;  /* 0x0000000000007941 */ /* 0x000fea0003800200 */
.L_x_580:
        /* <DEDUP_REMOVED lines=36> */
.L_x_585:
[----:B------:R3:W-:Y:S02]  /*20e0*/  STS.128 [R211+0xa000], RZ ;  /* 0x00a000ffd3007388 */ /* 0x0007e40000000c00 */
.L_x_584:
[----:B------:R-:W-:Y:S05]  /*20f0*/  BSYNC.RECONVERGENT B0 ;  /* 0x0000000000007941 */ /* 0x000fea0003800200 */
.L_x_583:
        /* <DEDUP_REMOVED lines=9> */
[----:B------:R-:W-:Y:S01]  /*2190*/  MOV R7, R11 ;  /* 0x0000000b00077202 */ /* 0x000fe20000000f00 */
[----:B------:R-:W1:Y:S02]  /*21a0*/  LDCU UR16, c[0x0][0x440] ;  /* 0x00008800ff1077ac */ /* 0x000e640008000800 */
        /* <DEDUP_REMOVED lines=27> */
.L_x_588:
[----:B------:R2:W-:Y:S02]  /*2360*/  STS.128 [R211+0xb000], RZ ;  /* 0x00b000ffd3007388 */ /* 0x0005e40000000c00 */
.L_x_587:
[----:B------:R-:W-:Y:S05]  /*2370*/  BSYNC.RECONVERGENT B0 ;  /* 0x0000000000007941 */ /* 0x000fea0003800200 */
.L_x_586:
[----:B------:R-:W-:Y:S01]  /*2380*/  UIADD3 UR17, UPT, UPT, UR21, -0x1, URZ ;  /* 0xffffffff15117890 */ /* 0x000fe2000fffe0ff */
[----:B------:R-:W-:Y:S03]  /*2390*/  BSSY.RECONVERGENT B0, `(.L_x_589) ;  /* 0x0000021000007945 */ /* 0x000fe60003800200 */
[----:B------:R-:W-:Y:S02]  /*23a0*/  UIMAD UR16, UR17, -0x40, UR28 ;  /* 0xffffffc0111078a4 */ /* 0x000fe4000f8e021c */
[----:B------:R-:W-:Y:S02]  /*23b0*/  UIMAD.WIDE.U32 UR34, UR15, UR17, URZ ;  /* 0x000000110f2272a5 */ /* 0x000fe4000f8e00ff */
[----:B------:R-:W-:Y:S02]  /*23c0*/  UIMAD UR7, UR4, UR17, URZ ;  /* 0x00000011040772a4 */ /* 0x000fe4000f8e02ff */
[----:B------:R-:W-:-:S02]  /*23d0*/  ISETP.GE.AND P3, PT, R3, UR16, PT ;  /* 0x0000001003007c0c */ /* 0x000fc4000bf66270 */
[----:B------:R-:W-:-:S11]  /*23e0*/  UIADD3 UR7, UPT, UPT, UR35, UR7, URZ ;  /* 0x0000000723077290 */ /* 0x000fd6000fffe0ff */
        /* <DEDUP_REMOVED lines=26> */
.L_x_591:
[----:B------:R2:W-:Y:S02]  /*2590*/  STS.128 [R211+0x10000], RZ ;  /* 0x010000ffd3007388 */ /* 0x0005e40000000c00 */
.L_x_590:
[----:B------:R-:W-:Y:S05]  /*25a0*/  BSYNC.RECONVERGENT B0 ;  /* 0x0000000000007941 */ /* 0x000fea0003800200 */
.L_x_589:
[----:B------:R-:W-:Y:S01]  /*25b0*/  ISETP.GE.AND P0, PT, R0, UR16, PT ;  /* 0x0000001000007c0c */ /* 0x000fe2000bf06270 */
[----:B------:R-:W-:Y:S01]  /*25c0*/  USHF.L.U64.HI UR29, UR10, 0x5, UR11 ;  /* 0x000000050a1d7899 */ /* 0x000fe2000801020b */
[----:B------:R-:W-:Y:S01]  /*25d0*/  BSSY.RECONVERGENT B0, `(.L_x_592) ;  /* 0x000001e000007945 */ /* 0x000fe20003800200 */
[----:B------:R-:W-:-:S10]  /*25e0*/  USHF.L.U32 UR32, UR10, 0x5, URZ ;  /* 0x000000050a207899 */ /* 0x000fd400080006ff */
[----:B------:R-:W-:Y:S05]  /*25f0*/  @P0 BRA `(.L_x_593) ;  /* 0x00000000006c0947 */ /* 0x000fea0003800000 */
[----:B------:R-:W5:Y:S01]  /*2600*/  LDCU UR6, c[0x0][0x440] ;  /* 0x00008800ff0677ac */ /* 0x000f620008000800 */
[----:B------:R-:W-:-:S04]  /*2610*/  UIADD3 UR13, UP0, UPT, UR32, UR34, URZ ;  /* 0x00000022200d7290 */ /* 0x000fc8000ff1e0ff */
[----:B------:R-:W-:Y:S02]  /*2620*/  UIADD3.X UR12, UPT, UPT, UR29, UR7, URZ, UP0, !UPT ;  /* 0x000000071d0c7290 */ /* 0x000fe400087fe4ff */
[----:B------:R-:W-:-:S04]  /*2630*/  IMAD.U32 R3, RZ, RZ, UR13 ;  /* 0x0000000dff037e24 */ /* 0x000fc8000f8e00ff */
[----:B-12---:R-:W-:Y:S01]  /*2640*/  IMAD.U32 R4, RZ, RZ, UR12 ;  /* 0x0000000cff047e24 */ /* 0x006fe2000f8e00ff */
        /* <DEDUP_REMOVED lines=21> */
.L_x_594:
[----:B------:R2:W-:Y:S02]  /*27a0*/  STS.128 [R211+0x11000], RZ ;  /* 0x011000ffd3007388 */ /* 0x0005e40000000c00 */
.L_x_593:
[----:B------:R-:W-:Y:S05]  /*27b0*/  BSYNC.RECONVERGENT B0 ;  /* 0x0000000000007941 */ /* 0x000fea0003800200 */
.L_x_592:
[----:B------:R-:W5:Y:S01]  /*27c0*/  LDCU.64 UR12, c[0x0][0x538] ;  /* 0x0000a700ff0c77ac */ /* 0x000f620008000a00 */
[----:B------:R-:W0:Y:S01]  /*27d0*/  LDGDEPBAR ;  /* 0x00000000000079af */ /* 0x000e220000000000 */
[----:B-----5:R-:W-:-:S04]  /*27e0*/  UISETP.NE.U32.AND UP1, UPT, UR12, URZ, UPT ;  /* 0x000000ff0c00728c */ /* 0x020fc8000bf25070 */
[----:B------:R-:W-:Y:S01]  /*27f0*/  UISETP.NE.AND.EX UP1, UPT, UR13, URZ, UPT, UP1 ;  /* 0x000000ff0d00728c */ /* 0x000fe2000bf25310 */
[----:B------:R-:W-:Y:S01]  /*2800*/  SHF.L.U32 R188, R185, 0x5, RZ ;  /* 0x00000005b9bc7819 */ /* 0x000fe200000006ff */
[----:B------:R-:W-:Y:S01]  /*2810*/  BSSY.RECONVERGENT B0, `(.L_x_595) ;  /* 0x000003d000007945 */ /* 0x000fe20003800200 */
[----:B------:R-:W-:-:S04]  /*2820*/  DEPBAR.LE SB0, 0x0 ;  /* 0x000080000000791a */ /* 0x000fc80000000000 */
[----:B------:R-:W-:-:S04]  /*2830*/  PLOP3.LUT P0, PT, PT, PT, UP1, 0x80, 0x8 ;  /* 0x000000000008781c */ /* 0x000fc80003f0f018 */
[----:B------:R-:W5:Y:S01]  /*2840*/  @UP1 LDCU.64 UR6, c[0x0][0x540] ;  /* 0x0000a800ff0617ac */ /* 0x000f620008000a00 */
[----:B------:R-:W-:Y:S01]  /*2850*/  @UP1 UMOV UR34, UR26 ;  /* 0x0000001a00221c82 */ /* 0x000fe20008000000 */
[----:B------:R-:W-:Y:S02]  /*2860*/  @UP1 UMOV UR35, URZ ;  /* 0x000000ff00231c82 */ /* 0x000fe40008000000 */
[----:B-----5:R-:W-:Y:S01]  /*2870*/  @UP1 UIMAD.WIDE.U32 UR34, UR25, UR6, UR34 ;  /* 0x00000006192212a5 */ /* 0x020fe2000f8e0022 */
[----:B------:R-:W5:Y:S03]  /*2880*/  @UP1 LDCU UR6, c[0x0][0x458] ;  /* 0x00008b00ff0617ac */ /* 0x000f660008000800 */
[----:B------:R-:W-:Y:S02]  /*2890*/  @UP1 UIMAD UR7, UR25, UR7, UR35 ;  /* 0x00000007190712a4 */ /* 0x000fe4000f8e0223 */
[----:B------:R-:W-:-:S04]  /*28a0*/  @UP1 ULEA UR12, UP0, UR34, UR12, 0x2 ;  /* 0x0000000c220c1291 */ /* 0x000fc8000f8010ff */
[----:B------:R-:W-:Y:S02]  /*28b0*/  @UP1 ULEA.HI.X UR13, UR34, UR13, UR7, 0x2, UP0 ;  /* 0x0000000d220d1291 */ /* 0x000fe400080f1407 */
[----:B-12---:R-:W-:-:S04]  /*28c0*/  IMAD.U32 R4, RZ, RZ, UR12 ;  /* 0x0000000cff047e24 */ /* 0x006fc8000f8e00ff */
[----:B------:R-:W-:-:S05]  /*28d0*/  IMAD.U32 R5, RZ, RZ, UR13 ;  /* 0x0000000dff057e24 */ /* 0x000fca000f8e00ff */
[----:B------:R-:W2:Y:S01]  /*28e0*/  @P0 LDG.E R4, desc[UR30][R4.64] ;  /* 0x0000001e04040981 */ /* 0x000ea2000c1e1900 */
[----:B-----5:R-:W2:Y:S01]  /*28f0*/  @P0 MUFU.RCP R3, UR6 ;  /* 0x0000000600030d08 */ /* 0x020ea20008001000 */
[----:B------:R-:W-:Y:S01]  /*2900*/  USHF.L.U32 UR34, UR8, 0x6, URZ ;  /* 0x0000000608227899 */ /* 0x000fe200080006ff */
[----:B------:R-:W-:Y:S01]  /*2910*/  LOP3.LUT R188, R188, 0x7c00, RZ, 0xc0, !PT ;  /* 0x00007c00bcbc7812 */ /* 0x000fe200078ec0ff */
[----:B------:R-:W-:Y:S01]  /*2920*/  USHF.L.U64.HI UR7, UR8, 0x6, UR9 ;  /* 0x0000000608077899 */ /* 0x000fe20008010209 */
[----:B------:R-:W-:Y:S01]  /*2930*/  LOP3.LUT R84, R187, 0x1f0, RZ, 0xc0, !PT ;  /* 0x000001f0bb547812 */ /* 0x000fe200078ec0ff */
[----:B------:R-:W-:Y:S01]  /*2940*/  UIMAD.WIDE.U32 UR34, UR34, UR17, URZ ;  /* 0x00000011222272a5 */ /* 0x000fe2000f8e00ff */
[----:B------:R-:W-:Y:S01]  /*2950*/  IMAD.SHL.U32 R167, R185, 0x2, RZ ;  /* 0x00000002b9a77824 */ /* 0x000fe200078e00ff */
[----:B------:R-:W-:Y:S01]  /*2960*/  UIMAD UR7, UR7, UR17, URZ ;  /* 0x00000011070772a4 */ /* 0x000fe2000f8e02ff */
[----:B------:R-:W-:-:S03]  /*2970*/  UMOV UR6, URZ ;  /* 0x000000ff00067c82 */ /* 0x000fc60008000000 */
[----:B------:R-:W-:Y:S01]  /*2980*/  UIADD3 UR7, UPT, UPT, UR35, UR7, URZ ;  /* 0x0000000723077290 */ /* 0x000fe2000fffe0ff */
[----:B------:R-:W-:Y:S01]  /*2990*/  BAR.SYNC.DEFER_BLOCKING 0x0 ;  /* 0x0000000000007b1d */ /* 0x000fe20000010000 */
[----:B--2---:R-:W-:-:S05]  /*29a0*/  @P0 FMUL.FTZ R3, R4, R3 ;  /* 0x0000000304030220 */ /* 0x004fca0000410000 */
[----:B------:R-:W-:Y:S02]  /*29b0*/  @P0 R2UR UR12, R3 ;  /* 0x00000000030c02ca */ /* 0x000fe400000e0000 */
[----:B------:R-:W-:-:S04]  /*29c0*/  LOP3.LUT R3, R188, 0x200, R135, 0xf8, !PT ;  /* 0x00000200bc037812 */ /* 0x000fc800078ef887 */
[----:B------:R-:W-:-:S07]  /*29d0*/  IADD3 R92, PT, PT, R2, R3, RZ ;  /* 0x00000003025c7210 */ /* 0x000fce0007ffe0ff */
[----:B------:R-:W-:Y:S01]  /*29e0*/  @UP1 UMOV UR6, UR12 ;  /* 0x0000000c00061c82 */ /* 0x000fe20008000000 */
[----:B------:R-:W-:Y:S05]  /*29f0*/  @P3 BRA `(.L_x_596) ;  /* 0x00000000006c3947 */ /* 0x000fea0003800000 */
[----:B------:R-:W1:Y:S01]  /*2a00*/  LDCU UR12, c[0x0][0x440] ;  /* 0x00008800ff0c77ac */ /* 0x000e620008000800 */
[----:B------:R-:W-:Y:S02]  /*2a10*/  IMAD.U32 R6, RZ, RZ, UR34 ;  /* 0x00000022ff067e24 */ /* 0x000fe4000f8e00ff */
[----:B------:R-:W-:Y:S02]  /*2a20*/  IMAD.U32 R4, RZ, RZ, UR7 ;  /* 0x00000007ff047e24 */ /* 0x000fe4000f8e00ff */
[----:B------:R-:W-:Y:S01]  /*2a30*/  IMAD.U32 R7, RZ, RZ, UR35 ;  /* 0x00000023ff077e24 */ /* 0x000fe2000f8e00ff */
        /* <DEDUP_REMOVED lines=21> */
.L_x_597:
[----:B------:R2:W-:Y:S01]  /*2b90*/  STS.128 [R211+0x16000], RZ ;  /* 0x016000ffd3007388 */ /* 0x0005e20000000c00 */
[----:B------:R-:W-:Y:S05]  /*2ba0*/  BRA `(.L_x_598) ;  /* 0x00000000000c7947 */ /* 0x000fea0003800000 */
.L_x_596:
[----:B------:R1:W-:Y:S04]  /*2bb0*/  STS.128 [R211+0x12000], RZ ;  /* 0x012000ffd3007388 */ /* 0x0003e80000000c00 */
[----:B------:R1:W-:Y:S04]  /*2bc0*/  STS.128 [R211+0x14000], RZ ;  /* 0x014000ffd3007388 */ /* 0x0003e80000000c00 */
[----:B------:R1:W-:Y:S02]  /*2bd0*/  STS.128 [R211+0x16000], RZ ;  /* 0x016000ffd3007388 */ /* 0x0003e40000000c00 */
.L_x_598:
[----:B------:R-:W-:Y:S05]  /*2be0*/  BSYNC.RECONVERGENT B0 ;  /* 0x0000000000007941 */ /* 0x000fea0003800200 */
.L_x_595:
        /* <DEDUP_REMOVED lines=35> */
.L_x_601:
[----:B------:R1:W-:Y:S02]  /*2e20*/  STS.128 [R211+0x17000], RZ ;  /* 0x017000ffd3007388 */ /* 0x0003e40000000c00 */
.L_x_600:
[----:B------:R-:W-:Y:S05]  /*2e30*/  BSYNC.RECONVERGENT B0 ;  /* 0x0000000000007941 */ /* 0x000fea0003800200 */
.L_x_599:
[----:B------:R-:W-:Y:S01]  /*2e40*/  LOP3.LUT R7, R134, R7, RZ, 0x3c, !PT ;  /* 0x0000000786077212 */ /* 0x000fe200078e3cff */
[----:B------:R-:W-:Y:S01]  /*2e50*/  IMAD.MOV.U32 R85, RZ, RZ, 0x20 ;  /* 0x00000020ff557424 */ /* 0x000fe200078e00ff */
[----:B------:R-:W-:Y:S01]  /*2e60*/  LOP3.LUT R0, R135, 0x400, RZ, 0xc0, !PT ;  /* 0x0000040087007812 */ /* 0x000fe200078ec0ff */
[----:B------:R-:W-:Y:S01]  /*2e70*/  IMAD.MOV.U32 R133, RZ, RZ, 0x40 ;  /* 0x00000040ff857424 */ /* 0x000fe200078e00ff */
[----:B------:R-:W-:Y:S01]  /*2e80*/  LEA R92, R92, UR5, 0x1 ;  /* 0x000000055c5c7c11 */ /* 0x000fe2000f8e08ff */
[----:B------:R-:W-:Y:S01]  /*2e90*/  UIADD3 UR23, UPT, UPT, UR28, UR23, -UR20 ;  /* 0x000000171c177290 */ /* 0x000fe2000fffe814 */
        /* <DEDUP_REMOVED lines=8> */
[----:B------:R-:W-:Y:S01]  /*2f20*/  LOP3.LUT R169, R167, 0x6, RZ, 0xc0, !PT ;  /* 0x00000006a7a97812 */ /* 0x000fe200078ec0ff */
[--C-:B------:R-:W-:Y:S01]  /*2f30*/  IMAD.IADD R91, R92, 0x1, R85.reuse ;  /* 0x000000015c5b7824 */ /* 0x100fe200078e0255 */
[----:B------:R-:W-:Y:S01]  /*2f40*/  IADD3 R84, PT, PT, R3, UR27, R84 ;  /* 0x0000001b03547c10 */ /* 0x000fe2000fffe054 */
[----:B------:R-:W2:Y:S01]  /*2f50*/  LDSM.16.M88.4 R36, [R0+UR5+0xc800] ;  /* 0x00c800050024783b */ /* 0x000ea20008000200 */
[----:B------:R-:W-:Y:S01]  /*2f60*/  IMAD.IADD R87, R88, 0x1, R85 ;  /* 0x0000000158577824 */ /* 0x000fe200078e0255 */
[----:B------:R-:W-:Y:S01]  /*2f70*/  UISETP.GT.U32.AND UP0, UPT, UR17, UR18, UPT ;  /* 0x000000121100728c */ /* 0x000fe2000bf04070 */
[--C-:B------:R-:W-:Y:S01]  /*2f80*/  IMAD.IADD R90, R92, 0x1, R133.reuse ;  /* 0x000000015c5a7824 */ /* 0x100fe200078e0285 */
[----:B------:R-:W2:Y:S01]  /*2f90*/  LDSM.16.M88.4 R28, [R0+UR5+0xd000] ;  /* 0x00d00005001c783b */ /* 0x000ea20008000200 */
[----:B------:R-:W-:-:S02]  /*2fa0*/  IMAD.IADD R88, R88, 0x1, R133 ;  /* 0x0000000158587824 */ /* 0x000fc400078e0285 */
[C---:B------:R-:W-:Y:S01]  /*2fb0*/  IMAD.IADD R89, R85.reuse, 0x1, R90 ;  /* 0x0000000155597824 */ /* 0x040fe200078e025a */
[----:B-1----:R-:W1:Y:S01]  /*2fc0*/  LDSM.16.M88.4 R4, [R0+UR5+0xd800] ;  /* 0x00d800050004783b */ /* 0x002e620008000200 */
[----:B------:R-:W-:Y:S02]  /*2fd0*/  IMAD.IADD R86, R85, 0x1, R88 ;  /* 0x0000000155567824 */ /* 0x000fe400078e0258 */
[----:B------:R-:W-:Y:S01]  /*2fe0*/  VIADD R206, R84, UR28 ;  /* 0x0000001c54ce7c36 */ /* 0x000fe20008000000 */
[----:B------:R-:W-:Y:S01]  /*2ff0*/  LDSM.16.M88.4 R16, [R91] ;  /* 0x000000005b10783b */ /* 0x000fe20000000200 */
[----:B------:R-:W-:Y:S02]  /*3000*/  IMAD.U32 R204, RZ, RZ, UR28 ;  /* 0x0000001cffcc7e24 */ /* 0x000fe4000f8e00ff */
[----:B------:R-:W-:Y:S01]  /*3010*/  VIADD R165, R206, 0x8 ;  /* 0x00000008cea57836 */ /* 0x000fe20000000000 */
[----:B------:R-:W1:Y:S04]  /*3020*/  LDSM.16.M88.4 R20, [R87+0xc000] ;  /* 0x00c000005714783b */ /* 0x000e680000000200 */
[----:B---34-:R-:W3:Y:S04]  /*3030*/  LDSM.16.M88.4 R12, [R87+0xc800] ;  /* 0x00c80000570c783b */ /* 0x018ee80000000200 */
[----:B------:R-:W4:Y:S04]  /*3040*/  LDSM.16.M88.4 R60, [R87+0xd000] ;  /* 0x00d00000573c783b */ /* 0x000f280000000200 */
[----:B------:R-:W4:Y:S04]  /*3050*/  LDSM.16.M88.4 R52, [R87+0xd800] ;  /* 0x00d800005734783b */ /* 0x000f280000000200 */
[----:B------:R-:W-:Y:S01]  /*3060*/  LDSM.16.M88.4 R68, [R90] ;  /* 0x000000005a44783b */ /* 0x000fe20000000200 */
[C---:B-----5:R-:W-:Y:S03]  /*3070*/  HMMA.16816.F32.BF16 R48, R72.reuse, R44, RZ ;  /* 0x0000002c4830723c */ /* 0x060fe600000418ff */
[----:B--2---:R-:W2:Y:S04]  /*3080*/  LDSM.16.M88.4 R8, [R88+0xc000] ;  /* 0x00c000005808783b */ /* 0x004ea80000000200 */
[----:B------:R-:W-:Y:S01]  /*3090*/  LDSM.16.M88.4 R56, [R89] ;  /* 0x000000005938783b */ /* 0x000fe20000000200 */
[C---:B------:R-:W-:Y:S03]  /*30a0*/  HMMA.16816.F32.BF16 R40, R72.reuse, R36, RZ ;  /* 0x000000244828723c */ /* 0x040fe600000418ff */
[----:B------:R-:W-:Y:S04]  /*30b0*/  LDSM.16.M88.4 R80, [R88+0xd000] ;  /* 0x00d000005850783b */ /* 0x000fe80000000200 */
[----:B------:R-:W-:Y:S01]  /*30c0*/  LDSM.16.M88.4 R76, [R88+0xd800] ;  /* 0x00d80000584c783b */ /* 0x000fe20000000200 */
[C---:B------:R-:W-:Y:S03]  /*30d0*/  HMMA.16816.F32.BF16 R32, R72.reuse, R28, RZ ;  /* 0x0000001c4820723c */ /* 0x040fe600000418ff */
        /* <DEDUP_REMOVED lines=10> */
[----:B------:R-:W5:Y:S07]  /*3180*/  LDSM.16.M88.4 R20, [R86+0xc000] ;  /* 0x00c000005614783b */ /* 0x000f6e0000000200 */
        /* <DEDUP_REMOVED lines=13> */
[C---:B-1----:R-:W-:Y:S08]  /*3260*/  HMMA.16816.F32.BF16 R40, R68.reuse, R4, R40 ;  /* 0x000000044428723c */ /* 0x042ff00000041828 */
[----:B------:R-:W-:Y:S01]  /*3270*/  HMMA.16816.F32.BF16 R36, R68, R6, R36 ;  /* 0x000000064424723c */ /* 0x000fe20000041824 */
[----:B------:R-:W1:Y:S07]  /*3280*/  LDSM.16.M88.4 R4, [R0+UR5+0xe800] ;  /* 0x00e800050004783b */ /* 0x000e6e0008000200 */
[C---:B-----5:R-:W-:Y:S08]  /*3290*/  HMMA.16816.F32.BF16 R48, R56.reuse, R20, R48 ;  /* 0x000000143830723c */ /* 0x060ff00000041830 */
[C---:B------:R-:W-:Y:S01]  /*32a0*/  HMMA.16816.F32.BF16 R44, R56.reuse, R22, R44 ;  /* 0x00000016382c723c */ /* 0x040fe2000004182c */
[----:B------:R-:W4:Y:S07]  /*32b0*/  LDSM.16.M88.4 R20, [R0+UR5+0xf800] ;  /* 0x00f800050014783b */ /* 0x000f2e0008000200 */
[C---:B---3--:R-:W-:Y:S08]  /*32c0*/  HMMA.16816.F32.BF16 R40, R56.reuse, R12, R40 ;  /* 0x0000000c3828723c */ /* 0x048ff00000041828 */
[----:B------:R-:W-:Y:S01]  /*32d0*/  HMMA.16816.F32.BF16 R36, R56, R14, R36 ;  /* 0x0000000e3824723c */ /* 0x000fe20000041824 */
        /* <DEDUP_REMOVED lines=11> */
[C---:B-1----:R-:W-:Y:S08]  /*3390*/  HMMA.16816.F32.BF16 R40, R16.reuse, R4, R40 ;  /* 0x000000041028723c */ /* 0x042ff00000041828 */
[----:B------:R-:W-:Y:S01]  /*33a0*/  HMMA.16816.F32.BF16 R36, R16, R6, R36 ;  /* 0x000000061024723c */ /* 0x000fe20000041824 */
[----:B------:R-:W1:Y:S07]  /*33b0*/  LDSM.16.M88.4 R4, [R87+0xf000] ;  /* 0x00f000005704783b */ /* 0x000e6e0000000200 */
[C---:B------:R-:W-:Y:S08]  /*33c0*/  HMMA.16816.F32.BF16 R32, R56.reuse, R64, R32 ;  /* 0x000000403820723c */ /* 0x040ff00000041820 */
[C---:B------:R-:W-:Y:S01]  /*33d0*/  HMMA.16816.F32.BF16 R28, R56.reuse, R66, R28 ;  /* 0x00000042381c723c */ /* 0x040fe2000004181c */
[----:B------:R-:W-:Y:S07]  /*33e0*/  LDSM.16.M88.4 R64, [R88+0xe000] ;  /* 0x00e000005840783b */ /* 0x000fee0000000200 */
[C---:B------:R-:W-:Y:S08]  /*33f0*/  HMMA.16816.F32.BF16 R24, R56.reuse, R60, R24 ;  /* 0x0000003c3818723c */ /* 0x040ff00000041818 */
[----:B------:R-:W-:Y:S01]  /*3400*/  HMMA.16816.F32.BF16 R72, R56, R62, R72 ;  /* 0x0000003e3848723c */ /* 0x000fe20000041848 */
[----:B------:R-:W5:Y:S04]  /*3410*/  LDSM.16.M88.4 R60, [R88+0xe800] ;  /* 0x00e80000583c783b */ /* 0x000f680000000200 */
[----:B------:R-:W5:Y:S03]  /*3420*/  LDSM.16.M88.4 R56, [R88+0xf000] ;  /* 0x00f000005838783b */ /* 0x000f660000000200 */
[C---:B------:R-:W-:Y:S08]  /*3430*/  HMMA.16816.F32.BF16 R32, R16.reuse, R52, R32 ;  /* 0x000000341020723c */ /* 0x040ff00000041820 */
[C---:B------:R-:W-:Y:S01]  /*3440*/  HMMA.16816.F32.BF16 R28, R16.reuse, R54, R28 ;  /* 0x00000036101c723c */ /* 0x040fe2000004181c */
[----:B------:R-:W5:Y:S07]  /*3450*/  LDSM.16.M88.4 R52, [R88+0xf800] ;  /* 0x00f800005834783b */ /* 0x000f6e0000000200 */
[C---:B----4-:R-:W-:Y:S08]  /*3460*/  HMMA.16816.F32.BF16 R24, R16.reuse, R20, R24 ;  /* 0x000000141018723c */ /* 0x050ff00000041818 */
[----:B------:R-:W-:Y:S01]  /*3470*/  HMMA.16816.F32.BF16 R72, R16, R22, R72 ;  /* 0x000000161048723c */ /* 0x000fe20000041848 */
[----:B------:R-:W-:Y:S04]  /*3480*/  LDSM.16.M88.4 R20, [R89+0x4000] ;  /* 0x004000005914783b */ /* 0x000fe80000000200 */
[----:B------:R-:W-:Y:S03]  /*3490*/  LDSM.16.M88.4 R16, [R86+0xe000] ;  /* 0x00e000005610783b */ /* 0x000fe60000000200 */
[C---:B---3--:R-:W-:Y:S08]  /*34a0*/  HMMA.16816.F32.BF16 R48, R76.reuse, R12, R48 ;  /* 0x0000000c4c30723c */ /* 0x048ff00000041830 */
[C---:B------:R-:W-:Y:S01]  /*34b0*/  HMMA.16816.F32.BF16 R44, R76.reuse, R14, R44 ;  /* 0x0000000e4c2c723c */ /* 0x040fe2000004182c */
[----:B------:R-:W3:Y:S07]  /*34c0*/  LDSM.16.M88.4 R12, [R86+0xe800] ;  /* 0x00e80000560c783b */ /* 0x000eee0000000200 */
[C---:B--2---:R-:W-:Y:S08]  /*34d0*/  HMMA.16816.F32.BF16 R40, R76.reuse, R8, R40 ;  /* 0x000000084c28723c */ /* 0x044ff00000041828 */
[C---:B------:R-:W-:Y:S01]  /*34e0*/  HMMA.16816.F32.BF16 R36, R76.reuse, R10, R36 ;  /* 0x0000000a4c24723c */ /* 0x040fe20000041824 */
[----:B------:R-:W2:Y:S07]  /*34f0*/  LDSM.16.M88.4 R8, [R86+0xf000] ;  /* 0x00f000005608783b */ /* 0x000eae0000000200 */
[C---:B-1----:R-:W-:Y:S08]  /*3500*/  HMMA.16816.F32.BF16 R32, R76.reuse, R4, R32 ;  /* 0x000000044c20723c */ /* 0x042ff00000041820 */
[C---:B------:R-:W-:Y:S01]  /*3510*/  HMMA.16816.F32.BF16 R28, R76.reuse, R6, R28 ;  /* 0x000000064c1c723c */ /* 0x040fe2000004181c */
[----:B------:R-:W1:Y:S07]  /*3520*/  LDSM.16.M88.4 R4, [R86+0xf800] ;  /* 0x00f800005604783b */ /* 0x000e6e0000000200 */
[C---:B------:R-:W-:Y:S08]  /*3530*/  HMMA.16816.F32.BF16 R24, R76.reuse, R80, R24 ;  /* 0x000000504c18723c */ /* 0x040ff00000041818 */
[----:B------:R-:W-:Y:S01]  /*3540*/  HMMA.16816.F32.BF16 R72, R76, R82, R72 ;  /* 0x000000524c48723c */ /* 0x000fe20000041848 */
[----:B------:R-:W-:Y:S07]  /*3550*/  LDSM.16.M88.4 R76, [R90+0x8000] ;  /* 0x008000005a4c783b */ /* 0x000fee0000000200 */
[C---:B-----5:R-:W-:Y:S08]  /*3560*/  HMMA.16816.F32.BF16 R40, R68.reuse, R60, R40 ;  /* 0x0000003c4428723c */ /* 0x060ff00000041828 */
[C---:B------:R-:W-:Y:S08]  /*3570*/  HMMA.16816.F32.BF16 R36, R68.reuse, R62, R36 ;  /* 0x0000003e4424723c */ /* 0x040ff00000041824 */
[C---:B------:R-:W-:Y:S08]  /*3580*/  HMMA.16816.F32.BF16 R32, R68.reuse, R56, R32 ;  /* 0x000000384420723c */ /* 0x040ff00000041820 */
[C---:B------:R-:W-:Y:S01]  /*3590*/  HMMA.16816.F32.BF16 R60, R68.reuse, R58, R28 ;  /* 0x0000003a443c723c */ /* 0x040fe2000004181c */
[----:B------:R-:W-:Y:S04]  /*35a0*/  LDSM.16.M88.4 R56, [R92+0x8000] ;  /* 0x008000005c38783b */ /* 0x000fe80000000200 */
[----:B------:R-:W4:Y:S03]  /*35b0*/  LDSM.16.M88.4 R28, [R0+UR5+0x10000] ;  /* 0x01000005001c783b */ /* 0x000f260008000200 */
[C---:B------:R-:W-:Y:S08]  /*35c0*/  HMMA.16816.F32.BF16 R48, R68.reuse, R64, R48 ;  /* 0x000000404430723c */ /* 0x040ff00000041830 */
[C---:B------:R-:W-:Y:S08]  /*35d0*/  HMMA.16816.F32.BF16 R44, R68.reuse, R66, R44 ;  /* 0x00000042442c723c */ /* 0x040ff0000004182c */
[C---:B------:R-:W-:Y:S01]  /*35e0*/  HMMA.16816.F32.BF16 R64, R68.reuse, R52, R24 ;  /* 0x000000344440723c */ /* 0x040fe20000041818 */
[----:B------:R-:W5:Y:S07]  /*35f0*/  LDSM.16.M88.4 R24, [R0+UR5+0x10800] ;  /* 0x010800050018783b */ /* 0x000f6e0008000200 */
[----:B------:R-:W-:Y:S01]  /*3600*/  HMMA.16816.F32.BF16 R72, R68, R54, R72 ;  /* 0x000000364448723c */ /* 0x000fe20000041848 */
[----:B------:R-:W-:Y:S04]  /*3610*/  LDSM.16.M88.4 R52, [R91+0x8000] ;  /* 0x008000005b34783b */ /* 0x000fe80000000200 */
[----:B------:R-:W-:Y:S03]  /*3620*/  LDSM.16.M88.4 R68, [R88+0x10000] ;  /* 0x010000005844783b */ /* 0x000fe60000000200 */
[C---:B---3--:R-:W-:Y:S08]  /*3630*/  HMMA.16816.F32.BF16 R40, R20.reuse, R12, R40 ;  /* 0x0000000c1428723c */ /* 0x048ff00000041828 */
[C---:B------:R-:W-:Y:S01]  /*3640*/  HMMA.16816.F32.BF16 R36, R20.reuse, R14, R36 ;  /* 0x0000000e1424723c */ /* 0x040fe20000041824 */
[----:B------:R-:W3:Y:S07]  /*3650*/  LDSM.16.M88.4 R12, [R0+UR5+0x11800] ;  /* 0x01180005000c783b */ /* 0x000eee0008000200 */
[C---:B--2---:R-:W-:Y:S08]  /*3660*/  HMMA.16816.F32.BF16 R32, R20.reuse, R8, R32 ;  /* 0x000000081420723c */ /* 0x044ff00000041820 */
[C---:B------:R-:W-:Y:S01]  /*3670*/  HMMA.16816.F32.BF16 R60, R20.reuse, R10, R60 ;  /* 0x0000000a143c723c */ /* 0x040fe2000004183c */
[----:B------:R-:W2:Y:S07]  /*3680*/  LDSM.16.M88.4 R8, [R0+UR5+0x11000] ;  /* 0x011000050008783b */ /* 0x000eae0008000200 */
[C---:B------:R-:W-:Y:S08]  /*3690*/  HMMA.16816.F32.BF16 R48, R20.reuse, R16, R48 ;  /* 0x000000101430723c */ /* 0x040ff00000041830 */
[C---:B------:R-:W-:Y:S01]  /*36a0*/  HMMA.16816.F32.BF16 R44, R20.reuse, R18, R44 ;  /* 0x00000012142c723c */ /* 0x040fe2000004182c */
[----:B------:R-:W2:Y:S07]  /*36b0*/  LDSM.16.M88.4 R16, [R87+0x10000] ;  /* 0x010000005710783b */ /* 0x000eae0000000200 */
[C---:B-1----:R-:W-:Y:S08]  /*36c0*/  HMMA.16816.F32.BF16 R64, R20.reuse, R4, R64 ;  /* 0x000000041440723c */ /* 0x042ff00000041840 */
[----:B------:R-:W-:Y:S01]  /*36d0*/  HMMA.16816.F32.BF16 R72, R20, R6, R72 ;  /* 0x000000061448723c */ /* 0x000fe20000041848 */
[----:B------:R-:W1:Y:S04]  /*36e0*/  LDSM.16.M88.4 R4, [R87+0x10800] ;  /* 0x010800005704783b */ /* 0x000e680000000200 */
[----:B------:R-:W1:Y:S03]  /*36f0*/  LDSM.16.M88.4 R20, [R87+0x11000] ;  /* 0x011000005714783b */ /* 0x000e660000000200 */
[C---:B----4-:R-:W-:Y:S08]  /*3700*/  HMMA.16816.F32.BF16 R48, R56.reuse, R28, R48 ;  /* 0x0000001c3830723c */ /* 0x050ff00000041830 */
[C---:B------:R-:W-:Y:S01]  /*3710*/  HMMA.16816.F32.BF16 R44, R56.reuse, R30, R44 ;  /* 0x0000001e382c723c */ /* 0x040fe2000004182c */
[----:B------:R-:W4:Y:S07]  /*3720*/  LDSM.16.M88.4 R28, [R87+0x11800] ;  /* 0x01180000571c783b */ /* 0x000f2e0000000200 */
[C---:B-----5:R-:W-:Y:S08]  /*3730*/  HMMA.16816.F32.BF16 R40, R56.reuse, R24, R40 ;  /* 0x000000183828723c */ /* 0x060ff00000041828 */
[C---:B------:R-:W-:Y:S01]  /*3740*/  HMMA.16816.F32.BF16 R36, R56.reuse, R26, R36 ;  /* 0x0000001a3824723c */ /* 0x040fe20000041824 */
[----:B------:R-:W-:Y:S07]  /*3750*/  LDSM.16.M88.4 R24, [R88+0x10800] ;  /* 0x010800005818783b */ /* 0x000fee0000000200 */
[C---:B---3--:R-:W-:Y:S08]  /*3760*/  HMMA.16816.F32.BF16 R64, R56.reuse, R12, R64 ;  /* 0x0000000c3840723c */ /* 0x048ff00000041840 */
[C---:B------:R-:W-:Y:S01]  /*3770*/  HMMA.16816.F32.BF16 R72, R56.reuse, R14, R72 ;  /* 0x0000000e3848723c */ /* 0x040fe20000041848 */
[----:B------:R-:W3:Y:S07]  /*3780*/  LDSM.16.M88.4 R12, [R88+0x11000] ;  /* 0x01100000580c783b */ /* 0x000eee0000000200 */
[C---:B--2---:R-:W-:Y:S08]  /*3790*/  HMMA.16816.F32.BF16 R32, R56.reuse, R8, R32 ;  /* 0x000000083820723c */ /* 0x044ff00000041820 */
[----:B------:R-:W-:Y:S01]  /*37a0*/  HMMA.16816.F32.BF16 R60, R56, R10, R60 ;  /* 0x0000000a383c723c */ /* 0x000fe2000004183c */
[----:B------:R-:W-:Y:S04]  /*37b0*/  LDSM.16.M88.4 R8, [R89+0x8000] ;  /* 0x008000005908783b */ /* 0x000fe80000000200 */
[----:B------:R-:W-:Y:S03]  /*37c0*/  LDSM.16.M88.4 R56, [R86+0x10000] ;  /* 0x010000005638783b */ /* 0x000fe60000000200 */
[C---:B------:R-:W-:Y:S08]  /*37d0*/  HMMA.16816.F32.BF16 R48, R52.reuse, R16, R48 ;  /* 0x000000103430723c */ /* 0x040ff00000041830 */
[C---:B------:R-:W-:Y:S01]  /*37e0*/  HMMA.16816.F32.BF16 R44, R52.reuse, R18, R44 ;  /* 0x00000012342c723c */ /* 0x040fe2000004182c */
[----:B------:R-:W2:Y:S07]  /*37f0*/  LDSM.16.M88.4 R16, [R88+0x11800] ;  /* 0x011800005810783b */ /* 0x000eae0000000200 */
[C---:B-1----:R-:W-:Y:S01]  /*3800*/  HMMA.16816.F32.BF16 R80, R52.reuse, R4, R40 ;  /* 0x000000043450723c */ /* 0x042fe20000041828 */
[----:B------:R-:W-:Y:S07]  /*3810*/  LDSM.16.M88.4 R40, [R86+0x10800] ;  /* 0x010800005628783b */ /* 0x000fee0000000200 */
[C---:B------:R-:W-:Y:S01]  /*3820*/  HMMA.16816.F32.BF16 R36, R52.reuse, R6, R36 ;  /* 0x000000063424723c */ /* 0x040fe20000041824 */
[----:B------:R-:W1:Y:S07]  /*3830*/  LDSM.16.M88.4 R4, [R86+0x11000] ;  /* 0x011000005604783b */ /* 0x000e6e0000000200 */
[C---:B------:R-:W-:Y:S08]  /*3840*/  HMMA.16816.F32.BF16 R32, R52.reuse, R20, R32 ;  /* 0x000000143420723c */ /* 0x040ff00000041820 */
[----:B------:R-:W-:Y:S01]  /*3850*/  HMMA.16816.F32.BF16 R60, R52, R22, R60 ;  /* 0x00000016343c723c */ /* 0x000fe2000004183c */
[----:B------:R-:W-:-:S07]  /*3860*/  VIADD R22, R165, -UR22 ;  /* 0x80000016a5167c36 */ /* 0x000fce0008000000 */
[----:B----4-:R-:W-:Y:S08]  /*3870*/  HMMA.16816.F32.BF16 R64, R52, R28, R64 ;  /* 0x0000001c3440723c */ /* 0x010ff00000041840 */
[C---:B------:R-:W-:Y:S08]  /*3880*/  HMMA.16816.F32.BF16 R48, R76.reuse, R68, R48 ;  /* 0x000000444c30723c */ /* 0x040ff00000041830 */
[C---:B---3--:R-:W-:Y:S08]  /*3890*/  HMMA.16816.F32.BF16 R32, R76.reuse, R12, R32 ;  /* 0x0000000c4c20723c */ /* 0x048ff00000041820 */
[----:B------:R-:W-:Y:S01]  /*38a0*/  HMMA.16816.F32.BF16 R60, R76, R14, R60 ;  /* 0x0000000e4c3c723c */ /* 0x000fe2000004183c */
[----:B------:R-:W3:Y:S01]  /*38b0*/  LDSM.16.M88.4 R12, [R86+0x11800] ;  /* 0x01180000560c783b */ /* 0x000ee20000000200 */
[----:B------:R-:W-:-:S06]  /*38c0*/  DEPBAR.LE SB0, 0x0 ;  /* 0x000080000000791a */ /* 0x000fcc0000000000 */
[----:B--2---:R-:W-:Y:S01]  /*38d0*/  HMMA.16816.F32.BF16 R64, R76, R16, R64 ;  /* 0x000000104c40723c */ /* 0x004fe20000041840 */
[----:B------:R-:W-:-:S04]  /*38e0*/  IMAD.U32 R16, RZ, RZ, UR17 ;  /* 0x00000011ff107e24 */ /* 0x000fc8000f8e00ff */
[----:B------:R-:W-:-:S03]  /*38f0*/  IMAD R16, R16, 0x40, R169 ;  /* 0x0000004010107824 */ /* 0x000fc600078e02a9 */
[----:B------:R-:W-:Y:S01]  /*3900*/  HMMA.16816.F32.BF16 R36, R76, R26, R36 ;  /* 0x0000001a4c24723c */ /* 0x000fe20000041824 */
[C---:B------:R-:W-:Y:S02]  /*3910*/  VIADD R17, R16.reuse, UR20 ;  /* 0x0000001410117c36 */ /* 0x040fe40008000000 */
[C---:B------:R-:W-:Y:S02]  /*3920*/  VIADD R3, R16.reuse, 0x38 ;  /* 0x0000003810037836 */ /* 0x040fe40000000000 */
[C---:B------:R-:W-:Y:S02]  /*3930*/  VIADD R29, R16.reuse, 0x28 ;  /* 0x00000028101d7836 */ /* 0x040fe40000000000 */
[C---:B------:R-:W-:Y:S01]  /*3940*/  VIADD R21, R16.reuse, 0x30 ;  /* 0x0000003010157836 */ /* 0x040fe20000000000 */
[----:B------:R-:W-:Y:S01]  /*3950*/  HMMA.16816.F32.BF16 R48, R8, R56, R48 ;  /* 0x000000380830723c */ /* 0x000fe20000041830 */
[----:B------:R-:W-:-:S07]  /*3960*/  VIADD R23, R16, 0x29 ;  /* 0x0000002910177836 */ /* 0x000fce0000000000 */
[----:B------:R-:W-:Y:S01]  /*3970*/  HMMA.16816.F32.BF16 R72, R52, R30, R72 ;  /* 0x0000001e3448723c */ /* 0x000fe20000041848 */
[C---:B------:R-:W-:Y:S02]  /*3980*/  VIADD R53, R16.reuse, 0x8 ;  /* 0x0000000810357836 */ /* 0x040fe40000000000 */
[C---:B------:R-:W-:Y:S02]  /*3990*/  VIADD R31, R16.reuse, 0x21 ;  /* 0x00000021101f7836 */ /* 0x040fe40000000000 */
[----:B------:R-:W-:-:S03]  /*39a0*/  VIADD R55, R16, 0x1 ;  /* 0x0000000110377836 */ /* 0x000fc60000000000 */
[----:B-1----:R-:W-:Y:S01]  /*39b0*/  HMMA.16816.F32.BF16 R32, R8, R4, R32 ;  /* 0x000000040820723c */ /* 0x002fe20000041820 */
[----:B------:R-:W-:Y:S02]  /*39c0*/  IMAD.IADD R5, R206, 0x1, -R17 ;  /* 0x00000001ce057824 */ /* 0x000fe400078e0a11 */
[----:B------:R-:W-:-:S03]  /*39d0*/  VIADD R4, R3, UR20 ;  /* 0x0000001403047c36 */ /* 0x000fc60008000000 */
[----:B------:R-:W-:Y:S02]  /*39e0*/  IABS R5, R5 ;  /* 0x0000000500057213 */ /* 0x000fe40000000000 */
[----:B------:R-:W-:Y:S01]  /*39f0*/  HMMA.16816.F32.BF16 R44, R76, R70, R44 ;  /* 0x000000464c2c723c */ /* 0x000fe2000004182c */
[----:B------:R-:W-:Y:S02]  /*3a00*/  IADD3 R20, PT, PT, R206, 0x17, -R4 ;  /* 0x00000017ce147810 */ /* 0x000fe40007ffe804 */
[----:B------:R-:W-:Y:S02]  /*3a10*/  I2FP.F32.S32 R5, R5 ;  /* 0x0000000500057245 */ /* 0x000fe40000201400 */
[----:B------:R-:W-:-:S03]  /*3a20*/  IABS R20, R20 ;  /* 0x0000001400147213 */ /* 0x000fc60000000000 */
[----:B------:R-:W-:Y:S01]  /*3a30*/  HMMA.16816.F32.BF16 R80, R76, R24, R80 ;  /* 0x000000184c50723c */ /* 0x000fe20000041850 */
[----:B------:R-:W-:Y:S01]  /*3a40*/  FFMA.FTZ R48, R5, -UR6, R48 ;  /* 0x8000000605307c23 */ /* 0x000fe20008010030 */
[C-C-:B------:R-:W-:Y:S02]  /*3a50*/  IADD3 R5, PT, PT, R206.reuse, 0x20, -R4.reuse ;  /* 0x00000020ce057810 */ /* 0x140fe40007ffe804 */
[C-C-:B------:R-:W-:Y:S02]  /*3a60*/  IADD3 R25, PT, PT, R206.reuse, 0x30, -R4.reuse ;  /* 0x00000030ce197810 */ /* 0x140fe40007ffe804 */
[----:B------:R-:W-:Y:S02]  /*3a70*/  IABS R5, R5 ;  /* 0x0000000500057213 */ /* 0x000fe40000000000 */
[----:B------:R-:W-:Y:S01]  /*3a80*/  HMMA.16816.F32.BF16 R36, R8, R42, R36 ;  /* 0x0000002a0824723c */ /* 0x000fe20000041824 */
[----:B------:R-:W-:Y:S01]  /*3a90*/  IADD3 R24, PT, PT, R206, 0x1f, -R4 ;  /* 0x0000001fce187810 */ /* 0x000fe20007ffe804 */
[----:B------:R-:W-:Y:S01]  /*3aa0*/  VIADD R43, R16, 0x11 ;  /* 0x00000011102b7836 */ /* 0x000fe20000000000 */
[----:B------:R-:W-:-:S02]  /*3ab0*/  I2FP.F32.S32 R5, R5 ;  /* 0x0000000500057245 */ /* 0x000fc40000201400 */
[----:B------:R-:W-:Y:S02]  /*3ac0*/  IABS R25, R25 ;  /* 0x0000001900197213 */ /* 0x000fe40000000000 */
[----:B------:R-:W-:Y:S01]  /*3ad0*/  IABS R24, R24 ;  /* 0x0000001800187213 */ /* 0x000fe20000000000 */
[----:B------:R-:W-:Y:S01]  /*3ae0*/  HMMA.16816.F32.BF16 R60, R8, R6, R60 ;  /* 0x00000006083c723c */ /* 0x000fe2000004183c */
[----:B------:R-:W-:Y:S01]  /*3af0*/  IADD3 R6, PT, PT, R206, 0x37, -R4 ;  /* 0x00000037ce067810 */ /* 0x000fe20007ffe804 */
[----:B------:R-:W-:Y:S01]  /*3b00*/  VIADD R7, R84, UR23 ;  /* 0x0000001754077c36 */ /* 0x000fe20008000000 */
[----:B------:R-:W-:Y:S02]  /*3b10*/  I2FP.F32.S32 R25, R25 ;  /* 0x0000001900197245 */ /* 0x000fe40000201400 */
[----:B------:R-:W-:Y:S02]  /*3b20*/  IABS R6, R6 ;  /* 0x0000000600067213 */ /* 0x000fe40000000000 */
[----:B------:R-:W-:Y:S01]  /*3b30*/  VIADDMNMX R205, R7, 0x1, R204, PT ;  /* 0x0000000107cd7846 */ /* 0x000fe200038001cc */
[----:B------:R-:W-:Y:S01]  /*3b40*/  HMMA.16816.F32.BF16 R72, R76, R18, R72 ;  /* 0x000000124c48723c */ /* 0x000fe20000041848 */
[----:B------:R-:W-:-:S02]  /*3b50*/  IADD3 R18, PT, PT, R206, 0xf, -R4 ;  /* 0x0000000fce127810 */ /* 0x000fc40007ffe804 */
[----:B------:R-:W-:Y:S01]  /*3b60*/  I2FP.F32.S32 R6, R6 ;  /* 0x0000000600067245 */ /* 0x000fe20000201400 */
[----:B------:R-:W-:Y:S01]  /*3b70*/  FFMA.FTZ R26, R5, -UR6, R36 ;  /* 0x80000006051a7c23 */ /* 0x000fe20008010024 */
[----:B------:R-:W-:Y:S02]  /*3b80*/  IABS R18, R18 ;  /* 0x0000001200127213 */ /* 0x000fe40000000000 */
[--C-:B------:R-:W-:Y:S01]  /*3b90*/  IADD3 R5, PT, PT, R206, 0x8, -R4.reuse ;  /* 0x00000008ce057810 */ /* 0x100fe20007ffe804 */
[C---:B---3--:R-:W-:Y:S01]  /*3ba0*/  HMMA.16816.F32.BF16 R64, R8.reuse, R12, R64 ;  /* 0x0000000c0840723c */ /* 0x048fe20000041840 */
[----:B------:R-:W-:Y:S01]  /*3bb0*/  I2FP.F32.S32 R18, R18 ;  /* 0x0000001200127245 */ /* 0x000fe20000201400 */
[----:B------:R-:W-:Y:S01]  /*3bc0*/  FFMA.FTZ R27, R6, -UR6, R49 ;  /* 0x80000006061b7c23 */ /* 0x000fe20008010031 */
[--C-:B------:R-:W-:Y:S01]  /*3bd0*/  IADD3 R6, PT, PT, R206, 0x2f, -R4.reuse ;  /* 0x0000002fce067810 */ /* 0x100fe20007ffe804 */
[----:B------:R-:W-:Y:S01]  /*3be0*/  VIADD R49, R16, 0x9 ;  /* 0x0000000910317836 */ /* 0x000fe20000000000 */
[----:B------:R-:W-:Y:S01]  /*3bf0*/  IABS R5, R5 ;  /* 0x0000000500057213 */ /* 0x000fe20000000000 */
[----:B------:R-:W-:Y:S01]  /*3c00*/  FFMA.FTZ R61, R18, -UR6, R61 ;  /* 0x80000006123d7c23 */ /* 0x000fe2000801003d */
[C---:B------:R-:W-:Y:S01]  /*3c10*/  IADD3 R12, PT, PT, R206.reuse, 0x27, -R4 ;  /* 0x00000027ce0c7810 */ /* 0x040fe20007ffe804 */
[----:B------:R-:W-:Y:S01]  /*3c20*/  HMMA.16816.F32.BF16 R44, R8, R58, R44 ;  /* 0x0000003a082c723c */ /* 0x000fe2000004182c */
[----:B------:R-:W-:Y:S01]  /*3c30*/  VIADD R18, R206, -UR22 ;  /* 0x80000016ce127c36 */ /* 0x000fe20008000000 */
[----:B------:R-:W-:-:S02]  /*3c40*/  IABS R6, R6 ;  /* 0x0000000600067213 */ /* 0x000fc40000000000 */
[----:B------:R-:W-:Y:S02]  /*3c50*/  I2FP.F32.S32 R5, R5 ;  /* 0x0000000500057245 */ /* 0x000fe40000201400 */
[----:B------:R-:W-:Y:S02]  /*3c60*/  VIADDMNMX R204, R7, 0x9, R204, PT ;  /* 0x0000000907cc7846 */ /* 0x000fe400038001cc */
[C---:B------:R-:W-:Y:S01]  /*3c70*/  HMMA.16816.F32.BF16 R80, R8.reuse, R40, R80 ;  /* 0x000000280850723c */ /* 0x040fe20000041850 */
[----:B------:R-:W-:Y:S01]  /*3c80*/  IADD3 R13, PT, PT, R206, 0x28, -R4 ;  /* 0x00000028ce0d7810 */ /* 0x000fe20007ffe804 */
[----:B------:R-:W-:Y:S01]  /*3c90*/  VIADD R41, R16, 0x18 ;  /* 0x0000001810297836 */ /* 0x000fe20000000000 */
[----:B------:R-:W-:Y:S01]  /*3ca0*/  IABS R12, R12 ;  /* 0x0000000c000c7213 */ /* 0x000fe20000000000 */
[----:B------:R-:W-:Y:S01]  /*3cb0*/  FFMA.FTZ R64, R5, -UR6, R64 ;  /* 0x8000000605407c23 */ /* 0x000fe20008010040 */
[----:B------:R-:W-:Y:S02]  /*3cc0*/  IADD3 R7, PT, PT, R206, 0x10, -R4 ;  /* 0x00000010ce077810 */ /* 0x000fe40007ffe804 */
[----:B------:R-:W-:Y:S01]  /*3cd0*/  ISETP.GT.AND P1, PT, R18, R16, PT ;  /* 0x000000101200720c */ /* 0x000fe20003f24270 */
[----:B------:R-:W-:Y:S01]  /*3ce0*/  HMMA.16816.F32.BF16 R72, R8, R14, R72 ;  /* 0x0000000e0848723c */ /* 0x000fe20000041848 */
[----:B------:R-:W-:Y:S01]  /*3cf0*/  I2FP.F32.S32 R6, R6 ;  /* 0x0000000600067245 */ /* 0x000fe20000201400 */
[----:B------:R-:W-:Y:S01]  /*3d00*/  IMAD.IADD R9, R165, 0x1, -R17 ;  /* 0x00000001a5097824 */ /* 0x000fe200078e0a11 */
[----:B------:R-:W-:Y:S01]  /*3d10*/  I2FP.F32.S32 R24, R24 ;  /* 0x0000001800187245 */ /* 0x000fe20000201400 */
[----:B------:R-:W-:Y:S01]  /*3d20*/  FFMA.FTZ R25, R25, -UR6, R44 ;  /* 0x8000000619197c23 */ /* 0x000fe2000801002c */
[----:B------:R-:W-:Y:S01]  /*3d30*/  IABS R13, R13 ;  /* 0x0000000d000d7213 */ /* 0x000fe20000000000 */
[----:B------:R-:W-:Y:S01]  /*3d40*/  FFMA.FTZ R6, R6, -UR6, R45 ;  /* 0x8000000606067c23 */ /* 0x000fe2000801002d */
[----:B------:R-:W-:Y:S01]  /*3d50*/  I2FP.F32.S32 R12, R12 ;  /* 0x0000000c000c7245 */ /* 0x000fe20000201400 */
[----:B------:R-:W-:Y:S01]  /*3d60*/  FFMA.FTZ R24, R24, -UR6, R37 ;  /* 0x8000000618187c23 */ /* 0x000fe20008010025 */
[----:B------:R-:W-:Y:S01]  /*3d70*/  IABS R7, R7 ;  /* 0x0000000700077213 */ /* 0x000fe20000000000 */
[C---:B------:R-:W-:Y:S01]  /*3d80*/  VIADD R45, R16.reuse, 0x10 ;  /* 0x00000010102d7836 */ /* 0x040fe20000000000 */
[----:B------:R-:W-:Y:S01]  /*3d90*/  ISETP.GE.AND P0, PT, R16, R205, PT ;  /* 0x000000cd1000720c */ /* 0x000fe20003f06270 */
[----:B------:R-:W-:Y:S01]  /*3da0*/  FFMA.FTZ R12, R12, -UR6, R81 ;  /* 0x800000060c0c7c23 */ /* 0x000fe20008010051 */
[----:B------:R-:W-:Y:S01]  /*3db0*/  FSEL R5, R48, -INF , !P1 ;  /* 0xff80000030057808 */ /* 0x000fe20004800000 */
[----:B------:R-:W-:Y:S01]  /*3dc0*/  VIADD R37, R16, 0x19 ;  /* 0x0000001910257836 */ /* 0x000fe20000000000 */
[C-C-:B------:R-:W-:Y:S01]  /*3dd0*/  IADD3 R10, PT, PT, R206.reuse, -0x1, -R4.reuse ;  /* 0xffffffffce0a7810 */ /* 0x140fe20007ffe804 */
[----:B------:R-:W-:Y:S01]  /*3de0*/  IMAD.IADD R11, R206, 0x1, -R4 ;  /* 0x00000001ce0b7824 */ /* 0x000fe200078e0a04 */
[----:B------:R-:W-:-:S02]  /*3df0*/  I2FP.F32.S32 R13, R13 ;  /* 0x0000000d000d7245 */ /* 0x000fc40000201400 */
[----:B------:R-:W-:Y:S02]  /*3e00*/  I2FP.F32.S32 R7, R7 ;  /* 0x0000000700077245 */ /* 0x000fe40000201400 */
[C---:B------:R-:W-:Y:S01]  /*3e10*/  ISETP.GT.AND P5, PT, R18.reuse, R53, PT ;  /* 0x000000351200720c */ /* 0x040fe20003fa4270 */
[----:B------:R-:W-:Y:S01]  /*3e20*/  FFMA.FTZ R13, R13, -UR6, R80 ;  /* 0x800000060d0d7c23 */ /* 0x000fe20008010050 */
[----:B------:R-:W-:Y:S01]  /*3e30*/  FSEL R5, R5, -INF , !P0 ;  /* 0xff80000005057808 */ /* 0x000fe20004000000 */
[----:B------:R-:W-:Y:S01]  /*3e40*/  FFMA.FTZ R60, R7, -UR6, R60 ;  /* 0x80000006073c7c23 */ /* 0x000fe2000801003c */
[----:B------:R-:W-:Y:S01]  /*3e50*/  ISETP.GT.AND P0, PT, R18, R43, PT ;  /* 0x0000002b1200720c */ /* 0x000fe20003f04270 */
[----:B------:R-:W-:Y:S01]  /*3e60*/  VIADD R7, R16, 0x39 ;  /* 0x0000003910077836 */ /* 0x000fe20000000000 */
[----:B------:R-:W-:Y:S02]  /*3e70*/  IABS R10, R10 ;  /* 0x0000000a000a7213 */ /* 0x000fe40000000000 */
[----:B------:R-:W-:-:S02]  /*3e80*/  IADD3 R8, PT, PT, R165, 0x37, -R4 ;  /* 0x00000037a5087810 */ /* 0x000fc40007ffe804 */
[----:B------:R-:W-:Y:S02]  /*3e90*/  IADD3 R19, PT, PT, R206, 0x18, -R4 ;  /* 0x00000018ce137810 */ /* 0x000fe40007ffe804 */
[----:B------:R-:W-:Y:S02]  /*3ea0*/  I2FP.F32.S32 R20, R20 ;  /* 0x0000001400147245 */ /* 0x000fe40000201400 */
[----:B------:R-:W-:Y:S02]  /*3eb0*/  FSEL R25, R25, -INF , !P5 ;  /* 0xff80000019197808 */ /* 0x000fe40006800000 */
[----:B------:R-:W-:Y:S01]  /*3ec0*/  ISETP.GT.AND P4, PT, R18, R45, PT ;  /* 0x0000002d1200720c */ /* 0x000fe20003f84270 */
[----:B------:R-:W-:Y:S01]  /*3ed0*/  FFMA.FTZ R175, R20, -UR6, R33 ;  /* 0x8000000614af7c23 */ /* 0x000fe20008010021 */
[----:B------:R-:W-:Y:S01]  /*3ee0*/  ISETP.GT.AND P5, PT, R18, R37, PT ;  /* 0x000000251200720c */ /* 0x000fe20003fa4270 */
[----:B------:R-:W-:Y:S01]  /*3ef0*/  VIADD R33, R16, 0x20 ;  /* 0x0000002010217836 */ /* 0x000fe20000000000 */
[----:B------:R-:W-:-:S02]  /*3f00*/  FSEL R12, R12, -INF , !P0 ;  /* 0xff8000000c0c7808 */ /* 0x000fc40004000000 */
[----:B------:R-:W-:Y:S02]  /*3f10*/  IABS R9, R9 ;  /* 0x0000000900097213 */ /* 0x000fe40000000000 */
[----:B------:R-:W-:Y:S02]  /*3f20*/  IABS R11, R11 ;  /* 0x0000000b000b7213 */ /* 0x000fe40000000000 */
[----:B------:R-:W-:Y:S02]  /*3f30*/  I2FP.F32.S32 R10, R10 ;  /* 0x0000000a000a7245 */ /* 0x000fe40000201400 */
[----:B------:R-:W-:Y:S02]  /*3f40*/  ISETP.GT.AND P0, PT, R18, R29, PT ;  /* 0x0000001d1200720c */ /* 0x000fe40003f04270 */
[----:B------:R-:W-:Y:S01]  /*3f50*/  IABS R8, R8 ;  /* 0x0000000800087213 */ /* 0x000fe20000000000 */
[----:B------:R-:W-:Y:S01]  /*3f60*/  FFMA.FTZ R10, R10, -UR6, R73 ;  /* 0x800000060a0a7c23 */ /* 0x000fe20008010049 */
[----:B------:R-:W-:-:S02]  /*3f70*/  IABS R19, R19 ;  /* 0x0000001300137213 */ /* 0x000fc40000000000 */
[----:B------:R-:W-:Y:S02]  /*3f80*/  FSEL R13, R13, -INF , !P4 ;  /* 0xff8000000d0d7808 */ /* 0x000fe40006000000 */
[----:B------:R-:W-:Y:S02]  /*3f90*/  FSEL R24, R24, -INF , !P5 ;  /* 0xff80000018187808 */ /* 0x000fe40006800000 */
[----:B------:R-:W-:Y:S02]  /*3fa0*/  I2FP.F32.S32 R11, R11 ;  /* 0x0000000b000b7245 */ /* 0x000fe40000201400 */
[----:B------:R-:W-:Y:S02]  /*3fb0*/  I2FP.F32.S32 R9, R9 ;  /* 0x0000000900097245 */ /* 0x000fe40000201400 */
[C---:B------:R-:W-:Y:S01]  /*3fc0*/  ISETP.GT.AND P4, PT, R18.reuse, R31, PT ;  /* 0x0000001f1200720c */ /* 0x040fe20003f84270 */
[----:B------:R-:W-:Y:S01]  /*3fd0*/  FFMA.FTZ R11, R11, -UR6, R72 ;  /* 0x800000060b0b7c23 */ /* 0x000fe20008010048 */
[----:B------:R-:W-:Y:S01]  /*3fe0*/  ISETP.GT.AND P5, PT, R18, R21, PT ;  /* 0x000000151200720c */ /* 0x000fe20003fa4270 */
[----:B------:R-:W-:Y:S01]  /*3ff0*/  FFMA.FTZ R9, R9, -UR6, R50 ;  /* 0x8000000609097c23 */ /* 0x000fe20008010032 */
[----:B------:R-:W-:-:S02]  /*4000*/  FSEL R189, R60, -INF , !P0 ;  /* 0xff8000003cbd7808 */ /* 0x000fc40004000000 */
[----:B------:R-:W-:Y:S02]  /*4010*/  IADD3 R14, PT, PT, R206, 0x7, -R4 ;  /* 0x00000007ce0e7810 */ /* 0x000fe40007ffe804 */
[----:B------:R-:W-:Y:S02]  /*4020*/  I2FP.F32.S32 R8, R8 ;  /* 0x0000000800087245 */ /* 0x000fe40000201400 */
[----:B------:R-:W-:Y:S02]  /*4030*/  ISETP.GT.AND P0, PT, R18, R7, PT ;  /* 0x000000071200720c */ /* 0x000fe40003f04270 */
[----:B------:R-:W-:Y:S01]  /*4040*/  I2FP.F32.S32 R19, R19 ;  /* 0x0000001300137245 */ /* 0x000fe20000201400 */
[----:B------:R-:W-:Y:S01]  /*4050*/  FFMA.FTZ R8, R8, -UR6, R51 ;  /* 0x8000000608087c23 */ /* 0x000fe20008010033 */
[----:B------:R-:W-:Y:S01]  /*4060*/  BAR.SYNC.DEFER_BLOCKING 0x0 ;  /* 0x0000000000007b1d */ /* 0x000fe20000010000 */
[C---:B------:R-:W-:Y:S02]  /*4070*/  ISETP.GT.AND P3, PT, R18.reuse, R55, PT ;  /* 0x000000371200720c */ /* 0x040fe40003f64270 */
[----:B------:R-:W-:Y:S01]  /*4080*/  ISETP.GT.AND P1, PT, R18, R49, PT ;  /* 0x000000311200720c */ /* 0x000fe20003f24270 */
[----:B------:R-:W-:Y:S01]  /*4090*/  FFMA.FTZ R32, R19, -UR6, R32 ;  /* 0x8000000613207c23 */ /* 0x000fe20008010020 */
[----:B------:R-:W-:Y:S01]  /*40a0*/  FSEL R175, R175, -INF , !P4 ;  /* 0xff800000afaf7808 */ /* 0x000fe20006000000 */
[----:B------:R-:W-:Y:S01]  /*40b0*/  VIADD R19, R16, 0x31 ;  /* 0x0000003110137836 */ /* 0x000fe20000000000 */
[----:B------:R-:W-:-:S02]  /*40c0*/  FSEL R183, R64, -INF , !P5 ;  /* 0xff80000040b77808 */ /* 0x000fc40006800000 */
[----:B------:R-:W-:Y:S02]  /*40d0*/  IABS R14, R14 ;  /* 0x0000000e000e7213 */ /* 0x000fe40000000000 */
[----:B------:R-:W-:Y:S02]  /*40e0*/  ISETP.GT.AND P4, PT, R18, R3, PT ;  /* 0x000000031200720c */ /* 0x000fe40003f84270 */
[----:B------:R-:W-:Y:S02]  /*40f0*/  ISETP.GT.AND P5, PT, R22, R16, PT ;  /* 0x000000101600720c */ /* 0x000fe40003fa4270 */
[----:B------:R-:W-:Y:S02]  /*4100*/  FSEL R173, R10, -INF , !P0 ;  /* 0xff8000000aad7808 */ /* 0x000fe40004000000 */
[----:B------:R-:W-:Y:S02]  /*4110*/  ISETP.GT.AND P0, PT, R22, R55, PT ;  /* 0x000000371600720c */ /* 0x000fe40003f04270 */
[----:B------:R-:W-:-:S02]  /*4120*/  FSEL R27, R27, -INF , !P3 ;  /* 0xff8000001b1b7808 */ /* 0x000fc40005800000 */
[----:B------:R-:W-:Y:S02]  /*4130*/  FSEL R6, R6, -INF , !P1 ;  /* 0xff80000006067808 */ /* 0x000fe40004800000 */
[C---:B------:R-:W-:Y:S02]  /*4140*/  ISETP.GT.AND P3, PT, R18.reuse, R41, PT ;  /* 0x000000291200720c */ /* 0x040fe40003f64270 */
[----:B------:R-:W-:Y:S02]  /*4150*/  ISETP.GT.AND P1, PT, R18, R33, PT ;  /* 0x000000211200720c */ /* 0x000fe40003f24270 */
[----:B------:R-:W-:Y:S02]  /*4160*/  I2FP.F32.S32 R14, R14 ;  /* 0x0000000e000e7245 */ /* 0x000fe40000201400 */
[----:B------:R-:W-:Y:S02]  /*4170*/  FSEL R179, R11, -INF , !P4 ;  /* 0xff8000000bb37808 */ /* 0x000fe40006000000 */
[----:B------:R-:W-:Y:S01]  /*4180*/  FSEL R20, R9, -INF , !P5 ;  /* 0xff80000009147808 */ /* 0x000fe20006800000 */
[----:B------:R-:W-:Y:S01]  /*4190*/  FFMA.FTZ R14, R14, -UR6, R65 ;  /* 0x800000060e0e7c23 */ /* 0x000fe20008010041 */
[----:B------:R-:W-:-:S02]  /*41a0*/  ISETP.GE.AND P4, PT, R55, R204, PT ;  /* 0x000000cc3700720c */ /* 0x000fc40003f86270 */
[C-C-:B------:R-:W-:Y:S02]  /*41b0*/  IADD3 R11, PT, PT, R165.reuse, 0x30, -R4.reuse ;  /* 0x00000030a50b7810 */ /* 0x140fe40007ffe804 */
[----:B------:R-:W-:Y:S02]  /*41c0*/  IADD3 R9, PT, PT, R165, 0x2f, -R4 ;  /* 0x0000002fa5097810 */ /* 0x000fe40007ffe804 */
[----:B------:R-:W-:Y:S02]  /*41d0*/  FSEL R8, R8, -INF , !P0 ;  /* 0xff80000008087808 */ /* 0x000fe40004000000 */
[----:B------:R-:W-:Y:S02]  /*41e0*/  FSEL R26, R26, -INF , !P3 ;  /* 0xff8000001a1a7808 */ /* 0x000fe40005800000 */
[----:B------:R-:W-:Y:S02]  /*41f0*/  FSEL R191, R32, -INF , !P1 ;  /* 0xff80000020bf7808 */ /* 0x000fe40004800000 */
[----:B------:R-:W-:-:S02]  /*4200*/  ISETP.GT.AND P3, PT, R18, R23, PT ;  /* 0x000000171200720c */ /* 0x000fc40003f64270 */
[----:B------:R-:W-:Y:S02]  /*4210*/  ISETP.GT.AND P1, PT, R18, R19, PT ;  /* 0x000000131200720c */ /* 0x000fe40003f24270 */
[----:B------:R-:W-:Y:S02]  /*4220*/  IABS R11, R11 ;  /* 0x0000000b000b7213 */ /* 0x000fe40000000000 */
[----:B------:R-:W-:Y:S02]  /*4230*/  IABS R9, R9 ;  /* 0x0000000900097213 */ /* 0x000fe40000000000 */
[----:B------:R-:W-:Y:S02]  /*4240*/  FSEL R18, R8, -INF , !P4 ;  /* 0xff80000008127808 */ /* 0x000fe40006000000 */
[----:B------:R-:W-:Y:S02]  /*4250*/  IADD3 R8, PT, PT, R165, 0x28, -R4 ;  /* 0x00000028a5087810 */ /* 0x000fe40007ffe804 */
[----:B------:R-:W-:-:S02]  /*4260*/  FSEL R181, R14, -INF , !P1 ;  /* 0xff8000000eb57808 */ /* 0x000fc40004800000 */
[----:B------:R-:W-:Y:S02]  /*4270*/  I2FP.F32.S32 R11, R11 ;  /* 0x0000000b000b7245 */ /* 0x000fe40000201400 */
[----:B------:R-:W-:Y:S02]  /*4280*/  I2FP.F32.S32 R10, R9 ;  /* 0x00000009000a7245 */ /* 0x000fe40000201400 */
[-C--:B------:R-:W-:Y:S01]  /*4290*/  ISETP.GE.AND P1, PT, R55, R205.reuse, PT ;  /* 0x000000cd3700720c */ /* 0x080fe20003f26270 */
[----:B------:R-:W-:Y:S01]  /*42a0*/  FFMA.FTZ R11, R11, -UR6, R46 ;  /* 0x800000060b0b7c23 */ /* 0x000fe2000801002e */
[----:B------:R-:W-:Y:S01]  /*42b0*/  IABS R9, R8 ;  /* 0x0000000800097213 */ /* 0x000fe20000000000 */
[----:B------:R-:W-:Y:S01]  /*42c0*/  FFMA.FTZ R10, R10, -UR6, R47 ;  /* 0x800000060a0a7c23 */ /* 0x000fe2000801002f */
[----:B------:R-:W-:Y:S02]  /*42d0*/  IADD3 R8, PT, PT, R165, 0x27, -R4 ;  /* 0x00000027a5087810 */ /* 0x000fe40007ffe804 */
[----:B------:R-:W-:-:S02]  /*42e0*/  ISETP.GE.AND P5, PT, R53, R205, PT ;  /* 0x000000cd3500720c */ /* 0x000fc40003fa6270 */
[----:B------:R-:W-:Y:S02]  /*42f0*/  FSEL R27, R27, -INF , !P1 ;  /* 0xff8000001b1b7808 */ /* 0x000fe40004800000 */
[----:B------:R-:W-:Y:S02]  /*4300*/  FSEL R177, R61, -INF , !P3 ;  /* 0xff8000003db17808 */ /* 0x000fe40005800000 */
[----:B------:R-:W-:Y:S02]  /*4310*/  ISETP.GT.AND P1, PT, R22, R53, PT ;  /* 0x000000351600720c */ /* 0x000fe40003f24270 */
[----:B------:R-:W-:Y:S02]  /*4320*/  IABS R8, R8 ;  /* 0x0000000800087213 */ /* 0x000fe40000000000 */
[----:B------:R-:W-:Y:S02]  /*4330*/  I2FP.F32.S32 R9, R9 ;  /* 0x0000000900097245 */ /* 0x000fe40000201400 */
[----:B------:R-:W-:-:S02]  /*4340*/  ISETP.GE.AND P3, PT, R16, R204, PT ;  /* 0x000000cc1000720c */ /* 0x000fc40003f66270 */
[----:B------:R-:W-:Y:S01]  /*4350*/  ISETP.GE.AND P0, PT, R49, R205, PT ;  /* 0x000000cd3100720c */ /* 0x000fe20003f06270 */
[----:B------:R-:W-:Y:S01]  /*4360*/  FFMA.FTZ R9, R9, -UR6, R82 ;  /* 0x8000000609097c23 */ /* 0x000fe20008010052 */
[----:B------:R-:W-:Y:S02]  /*4370*/  FSEL R25, R25, -INF , !P5 ;  /* 0xff80000019197808 */ /* 0x000fe40006800000 */
[----:B------:R-:W-:Y:S02]  /*4380*/  ISETP.GT.AND P5, PT, R22, R49, PT ;  /* 0x000000311600720c */ /* 0x000fe40003fa4270 */
[----:B------:R-:W-:Y:S02]  /*4390*/  FSEL R11, R11, -INF , !P1 ;  /* 0xff8000000b0b7808 */ /* 0x000fe40004800000 */
[----:B------:R-:W-:Y:S02]  /*43a0*/  I2FP.F32.S32 R8, R8 ;  /* 0x0000000800087245 */ /* 0x000fe40000201400 */
[----:B------:R-:W-:-:S02]  /*43b0*/  FSEL R20, R20, -INF , !P3 ;  /* 0xff80000014147808 */ /* 0x000fc40005800000 */
[----:B------:R-:W-:Y:S01]  /*43c0*/  ISETP.GE.AND P1, PT, R45, R205, PT ;  /* 0x000000cd2d00720c */ /* 0x000fe20003f26270 */
[----:B------:R-:W-:Y:S01]  /*43d0*/  FFMA.FTZ R8, R8, -UR6, R83 ;  /* 0x8000000608087c23 */ /* 0x000fe20008010053 */
[----:B------:R-:W-:Y:S02]  /*43e0*/  FSEL R17, R6, -INF , !P0 ;  /* 0xff80000006117808 */ /* 0x000fe40004000000 */
[----:B------:R-:W-:Y:S02]  /*43f0*/  ISETP.GE.AND P3, PT, R53, R204, PT ;  /* 0x000000cc3500720c */ /* 0x000fe40003f66270 */
[----:B------:R-:W-:Y:S02]  /*4400*/  ISETP.GT.AND P0, PT, R22, R45, PT ;  /* 0x0000002d1600720c */ /* 0x000fe40003f04270 */
[----:B------:R-:W-:Y:S02]  /*4410*/  FSEL R6, R10, -INF , !P5 ;  /* 0xff8000000a067808 */ /* 0x000fe40006800000 */
[----:B------:R-:W-:-:S02]  /*4420*/  IADD3 R10, PT, PT, R165, 0x20, -R4 ;  /* 0x00000020a50a7810 */ /* 0x000fc40007ffe804 */
[----:B------:R-:W-:Y:S02]  /*4430*/  ISETP.GE.AND P4, PT, R49, R204, PT ;  /* 0x000000cc3100720c */ /* 0x000fe40003f86270 */
[----:B------:R-:W-:Y:S02]  /*4440*/  FSEL R13, R13, -INF , !P1 ;  /* 0xff8000000d0d7808 */ /* 0x000fe40004800000 */
[----:B------:R-:W-:Y:S02]  /*4450*/  FSEL R16, R11, -INF , !P3 ;  /* 0xff8000000b107808 */ /* 0x000fe40005800000 */
[----:B------:R-:W-:Y:S02]  /*4460*/  ISETP.GT.AND P1, PT, R22, R43, PT ;  /* 0x0000002b1600720c */ /* 0x000fe40003f24270 */
[----:B------:R-:W-:Y:S02]  /*4470*/  FSEL R14, R9, -INF , !P0 ;  /* 0xff800000090e7808 */ /* 0x000fe40004000000 */
[----:B------:R-:W-:-:S02]  /*4480*/  IABS R11, R10 ;  /* 0x0000000a000b7213 */ /* 0x000fc40000000000 */
[----:B------:R-:W-:Y:S02]  /*4490*/  IADD3 R9, PT, PT, R165, 0x1f, -R4 ;  /* 0x0000001fa5097810 */ /* 0x000fe40007ffe804 */
[C---:B------:R-:W-:Y:S02]  /*44a0*/  ISETP.GE.AND P5, PT, R43.reuse, R205, PT ;  /* 0x000000cd2b00720c */ /* 0x040fe40003fa6270 */
[----:B------:R-:W-:Y:S02]  /*44b0*/  FSEL R6, R6, -INF , !P4 ;  /* 0xff80000006067808 */ /* 0x000fe40006000000 */
[----:B------:R-:W-:Y:S02]  /*44c0*/  ISETP.GE.AND P4, PT, R43, R204, PT ;  /* 0x000000cc2b00720c */ /* 0x000fe40003f86270 */
[----:B------:R-:W-:Y:S02]  /*44d0*/  FSEL R8, R8, -INF , !P1 ;  /* 0xff80000008087808 */ /* 0x000fe40004800000 */
[----:B------:R-:W-:-:S02]  /*44e0*/  IABS R9, R9 ;  /* 0x0000000900097213 */ /* 0x000fc40000000000 */
[----:B------:R-:W-:Y:S02]  /*44f0*/  I2FP.F32.S32 R11, R11 ;  /* 0x0000000b000b7245 */ /* 0x000fe40000201400 */
[----:B------:R-:W-:Y:S02]  /*4500*/  ISETP.GE.AND P0, PT, R41, R205, PT ;  /* 0x000000cd2900720c */ /* 0x000fe40003f06270 */
[----:B------:R-:W-:Y:S01]  /*4510*/  FSEL R15, R12, -INF , !P5 ;  /* 0xff8000000c0f7808 */ /* 0x000fe20006800000 */
[----:B------:R-:W-:Y:S01]  /*4520*/  FFMA.FTZ R38, R11, -UR6, R38 ;  /* 0x800000060b267c23 */ /* 0x000fe20008010026 */
[----:B------:R-:W-:Y:S02]  /*4530*/  FSEL R12, R8, -INF , !P4 ;  /* 0xff800000080c7808 */ /* 0x000fe40006000000 */
[----:B------:R-:W-:Y:S02]  /*4540*/  I2FP.F32.S32 R10, R9 ;  /* 0x00000009000a7245 */ /* 0x000fe40000201400 */
[----:B------:R-:W-:-:S02]  /*4550*/  IADD3 R8, PT, PT, R165, 0x18, -R4 ;  /* 0x00000018a5087810 */ /* 0x000fc40007ffe804 */
[----:B------:R-:W-:Y:S01]  /*4560*/  FSEL R11, R26, -INF , !P0 ;  /* 0xff8000001a0b7808 */ /* 0x000fe20004000000 */
[----:B------:R-:W-:Y:S01]  /*4570*/  FFMA.FTZ R39, R10, -UR6, R39 ;  /* 0x800000060a277c23 */ /* 0x000fe20008010027 */
[C---:B------:R-:W-:Y:S02]  /*4580*/  ISETP.GE.AND P1, PT, R37.reuse, R205, PT ;  /* 0x000000cd2500720c */ /* 0x040fe40003f26270 */
[----:B------:R-:W-:Y:S02]  /*4590*/  ISETP.GE.AND P4, PT, R37, R204, PT ;  /* 0x000000cc2500720c */ /* 0x000fe40003f86270 */
[C---:B------:R-:W-:Y:S02]  /*45a0*/  ISETP.GT.AND P0, PT, R22.reuse, R37, PT ;  /* 0x000000251600720c */ /* 0x040fe40003f04270 */
[----:B------:R-:W-:Y:S02]  /*45b0*/  IABS R37, R8 ;  /* 0x0000000800257213 */ /* 0x000fe40000000000 */
[----:B------:R-:W-:-:S02]  /*45c0*/  ISETP.GT.AND P5, PT, R22, R41, PT ;  /* 0x000000291600720c */ /* 0x000fc40003fa4270 */
[----:B------:R-:W-:Y:S02]  /*45d0*/  IADD3 R8, PT, PT, R165, 0x17, -R4 ;  /* 0x00000017a5087810 */ /* 0x000fe40007ffe804 */
[----:B------:R-:W-:Y:S02]  /*45e0*/  FSEL R10, R38, -INF , !P5 ;  /* 0xff800000260a7808 */ /* 0x000fe40006800000 */
[----:B------:R-:W-:Y:S02]  /*45f0*/  IABS R8, R8 ;  /* 0x0000000800087213 */ /* 0x000fe40000000000 */
[----:B------:R-:W-:Y:S02]  /*4600*/  ISETP.GE.AND P5, PT, R33, R205, PT ;  /* 0x000000cd2100720c */ /* 0x000fe40003fa6270 */
[----:B------:R-:W-:Y:S02]  /*4610*/  FSEL R39, R39, -INF , !P0 ;  /* 0xff80000027277808 */ /* 0x000fe40004000000 */
[----:B------:R-:W-:-:S02]  /*4620*/  FSEL R9, R24, -INF , !P1 ;  /* 0xff80000018097808 */ /* 0x000fc40004800000 */
[----:B------:R-:W-:Y:S02]  /*4630*/  IADD3 R26, PT, PT, R165, 0x10, -R4 ;  /* 0x00000010a51a7810 */ /* 0x000fe40007ffe804 */
[----:B------:R-:W-:Y:S02]  /*4640*/  I2FP.F32.S32 R24, R8 ;  /* 0x0000000800187245 */ /* 0x000fe40000201400 */
[----:B------:R-:W-:Y:S02]  /*4650*/  FSEL R8, R39, -INF , !P4 ;  /* 0xff80000027087808 */ /* 0x000fe40006000000 */
[----:B------:R-:W-:Y:S01]  /*4660*/  FSEL R191, R191, -INF , !P5 ;  /* 0xff800000bfbf7808 */ /* 0x000fe20006800000 */
[----:B------:R-:W-:Y:S01]  /*4670*/  FFMA.FTZ R24, R24, -UR6, R35 ;  /* 0x8000000618187c23 */ /* 0x000fe20008010023 */
[----:B------:R-:W-:Y:S02]  /*4680*/  I2FP.F32.S32 R37, R37 ;  /* 0x0000002500257245 */ /* 0x000fe40000201400 */
[----:B------:R-:W-:-:S02]  /*4690*/  ISETP.GE.AND P0, PT, R31, R205, PT ;  /* 0x000000cd1f00720c */ /* 0x000fc40003f06270 */
[----:B------:R-:W-:Y:S01]  /*46a0*/  ISETP.GE.AND P4, PT, R31, R204, PT ;  /* 0x000000cc1f00720c */ /* 0x000fe20003f86270 */
[----:B------:R-:W-:Y:S01]  /*46b0*/  FFMA.FTZ R34, R37, -UR6, R34 ;  /* 0x8000000625227c23 */ /* 0x000fe20008010022 */
[C---:B------:R-:W-:Y:S02]  /*46c0*/  ISETP.GT.AND P5, PT, R22.reuse, R31, PT ;  /* 0x0000001f1600720c */ /* 0x040fe40003fa4270 */
[----:B------:R-:W-:Y:S02]  /*46d0*/  IABS R31, R26 ;  /* 0x0000001a001f7213 */ /* 0x000fe40000000000 */
[----:B------:R-:W-:Y:S02]  /*46e0*/  IADD3 R26, PT, PT, R165, 0xf, -R4 ;  /* 0x0000000fa51a7810 */ /* 0x000fe40007ffe804 */
[----:B------:R-:W-:Y:S02]  /*46f0*/  ISETP.GT.AND P1, PT, R22, R33, PT ;  /* 0x000000211600720c */ /* 0x000fe40003f24270 */
[----:B------:R-:W-:-:S02]  /*4700*/  IABS R26, R26 ;  /* 0x0000001a001a7213 */ /* 0x000fc40000000000 */
[----:B------:R-:W-:Y:S02]  /*4710*/  I2FP.F32.S32 R31, R31 ;  /* 0x0000001f001f7245 */ /* 0x000fe40000201400 */
[----:B------:R-:W-:Y:S02]  /*4720*/  FSEL R34, R34, -INF , !P1 ;  /* 0xff80000022227808 */ /* 0x000fe40004800000 */
[----:B------:R-:W-:Y:S01]  /*4730*/  I2FP.F32.S32 R26, R26 ;  /* 0x0000001a001a7245 */ /* 0x000fe20000201400 */
[----:B------:R-:W-:Y:S01]  /*4740*/  FFMA.FTZ R31, R31, -UR6, R62 ;  /* 0x800000061f1f7c23 */ /* 0x000fe2000801003e */
[----:B------:R-:W-:Y:S02]  /*4750*/  ISETP.GE.AND P3, PT, R45, R204, PT ;  /* 0x000000cc2d00720c */ /* 0x000fe40003f66270 */
[----:B------:R-:W-:Y:S01]  /*4760*/  ISETP.GE.AND P1, PT, R29, R205, PT ;  /* 0x000000cd1d00720c */ /* 0x000fe20003f26270 */
[----:B------:R-:W-:Y:S01]  /*4770*/  FFMA.FTZ R26, R26, -UR6, R63 ;  /* 0x800000061a1a7c23 */ /* 0x000fe2000801003f */
[----:B------:R-:W-:-:S02]  /*4780*/  FSEL R175, R175, -INF , !P0 ;  /* 0xff800000afaf7808 */ /* 0x000fc40004000000 */
[----:B------:R-:W-:Y:S02]  /*4790*/  FSEL R14, R14, -INF , !P3 ;  /* 0xff8000000e0e7808 */ /* 0x000fe40005800000 */
[----:B------:R-:W-:Y:S02]  /*47a0*/  ISETP.GT.AND P0, PT, R22, R29, PT ;  /* 0x0000001d1600720c */ /* 0x000fe40003f04270 */
[----:B------:R-:W-:Y:S02]  /*47b0*/  FSEL R24, R24, -INF , !P5 ;  /* 0xff80000018187808 */ /* 0x000fe40006800000 */
[----:B------:R-:W-:Y:S02]  /*47c0*/  FSEL R189, R189, -INF , !P1 ;  /* 0xff800000bdbd7808 */ /* 0x000fe40004800000 */
[----:B------:R-:W-:Y:S02]  /*47d0*/  ISETP.GE.AND P3, PT, R41, R204, PT ;  /* 0x000000cc2900720c */ /* 0x000fe40003f66270 */
[----:B------:R-:W-:-:S02]  /*47e0*/  ISETP.GT.AND P1, PT, R22, R23, PT ;  /* 0x000000171600720c */ /* 0x000fc40003f24270 */
[----:B------:R-:W-:Y:S02]  /*47f0*/  FSEL R190, R24, -INF , !P4 ;  /* 0xff80000018be7808 */ /* 0x000fe40006000000 */
[----:B------:R-:W-:Y:S02]  /*4800*/  FSEL R31, R31, -INF , !P0 ;  /* 0xff8000001f1f7808 */ /* 0x000fe40004000000 */
[----:B------:R-:W-:Y:S02]  /*4810*/  FSEL R10, R10, -INF , !P3 ;  /* 0xff8000000a0a7808 */ /* 0x000fe40005800000 */
[----:B------:R-:W-:Y:S02]  /*4820*/  ISETP.GE.AND P4, PT, R23, R204, PT ;  /* 0x000000cc1700720c */ /* 0x000fe40003f86270 */
[----:B------:R-:W-:Y:S02]  /*4830*/  ISETP.GE.AND P0, PT, R21, R205, PT ;  /* 0x000000cd1500720c */ /* 0x000fe40003f06270 */
[----:B------:R-:W-:-:S02]  /*4840*/  FSEL R26, R26, -INF , !P1 ;  /* 0xff8000001a1a7808 */ /* 0x000fc40004800000 */
[----:B------:R-:W-:Y:S02]  /*4850*/  ISETP.GE.AND P3, PT, R33, R204, PT ;  /* 0x000000cc2100720c */ /* 0x000fe40003f66270 */
[----:B------:R-:W-:Y:S02]  /*4860*/  ISETP.GE.AND P5, PT, R23, R205, PT ;  /* 0x000000cd1700720c */ /* 0x000fe40003fa6270 */
[C-C-:B------:R-:W-:Y:S02]  /*4870*/  IADD3 R24, PT, PT, R165.reuse, 0x8, -R4.reuse ;  /* 0x00000008a5187810 */ /* 0x140fe40007ffe804 */
[----:B------:R-:W-:Y:S02]  /*4880*/  IADD3 R23, PT, PT, R165, 0x7, -R4 ;  /* 0x00000007a5177810 */ /* 0x000fe40007ffe804 */
[----:B------:R-:W-:Y:S02]  /*4890*/  FSEL R184, R26, -INF , !P4 ;  /* 0xff8000001ab87808 */ /* 0x000fe40006000000 */
[----:B------:R-:W-:-:S02]  /*48a0*/  FSEL R183, R183, -INF , !P0 ;  /* 0xff800000b7b77808 */ /* 0x000fc40004000000 */
[----:B------:R-:W-:Y:S02]  /*48b0*/  FSEL R194, R34, -INF , !P3 ;  /* 0xff80000022c27808 */ /* 0x000fe40005800000 */
[C---:B------:R-:W-:Y:S02]  /*48c0*/  ISETP.GE.AND P1, PT, R19.reuse, R205, PT ;  /* 0x000000cd1300720c */ /* 0x040fe40003f26270 */
[-C--:B------:R-:W-:Y:S02]  /*48d0*/  ISETP.GE.AND P4, PT, R19, R204.reuse, PT ;  /* 0x000000cc1300720c */ /* 0x080fe40003f86270 */
[----:B------:R-:W-:Y:S01]  /*48e0*/  ISETP.GT.AND P0, PT, R22, R19, PT ;  /* 0x000000131600720c */ /* 0x000fe20003f04270 */
[----:B------:R-:W-:Y:S01]  /*48f0*/  IMAD.IADD R19, R165, 0x1, -R4 ;  /* 0x00000001a5137824 */ /* 0x000fe200078e0a04 */
[----:B------:R-:W-:Y:S02]  /*4900*/  ISETP.GE.AND P3, PT, R29, R204, PT ;  /* 0x000000cc1d00720c */ /* 0x000fe40003f66270 */
[----:B------:R-:W-:-:S02]  /*4910*/  IABS R29, R24 ;  /* 0x00000018001d7213 */ /* 0x000fc40000000000 */
[----:B------:R-:W-:Y:S02]  /*4920*/  IABS R23, R23 ;  /* 0x0000001700177213 */ /* 0x000fe40000000000 */
[----:B------:R-:W-:Y:S02]  /*4930*/  IADD3 R4, PT, PT, R165, -0x1, -R4 ;  /* 0xffffffffa5047810 */ /* 0x000fe40007ffe804 */
[----:B------:R-:W-:Y:S02]  /*4940*/  I2FP.F32.S32 R29, R29 ;  /* 0x0000001d001d7245 */ /* 0x000fe40000201400 */
[----:B------:R-:W-:Y:S02]  /*4950*/  I2FP.F32.S32 R24, R23 ;  /* 0x0000001700187245 */ /* 0x000fe40000201400 */
[----:B------:R-:W-:Y:S01]  /*4960*/  IABS R19, R19 ;  /* 0x0000001300137213 */ /* 0x000fe20000000000 */
[----:B------:R-:W-:Y:S01]  /*4970*/  FFMA.FTZ R29, R29, -UR6, R66 ;  /* 0x800000061d1d7c23 */ /* 0x000fe20008010042 */
[----:B------:R-:W-:Y:S01]  /*4980*/  IABS R4, R4 ;  /* 0x0000000400047213 */ /* 0x000fe20000000000 */
[----:B------:R-:W-:Y:S01]  /*4990*/  FFMA.FTZ R24, R24, -UR6, R67 ;  /* 0x8000000618187c23 */ /* 0x000fe20008010043 */
[----:B------:R-:W-:-:S02]  /*49a0*/  I2FP.F32.S32 R19, R19 ;  /* 0x0000001300137245 */ /* 0x000fc40000201400 */
[----:B------:R-:W-:Y:S02]  /*49b0*/  FSEL R177, R177, -INF , !P5 ;  /* 0xff800000b1b17808 */ /* 0x000fe40006800000 */
[----:B------:R-:W-:Y:S01]  /*49c0*/  I2FP.F32.S32 R4, R4 ;  /* 0x0000000400047245 */ /* 0x000fe20000201400 */
[----:B------:R-:W-:Y:S01]  /*49d0*/  FFMA.FTZ R19, R19, -UR6, R74 ;  /* 0x8000000613137c23 */ /* 0x000fe2000801004a */
[----:B------:R-:W-:Y:S02]  /*49e0*/  ISETP.GT.AND P5, PT, R22, R21, PT ;  /* 0x000000151600720c */ /* 0x000fe40003fa4270 */
[----:B------:R-:W-:Y:S01]  /*49f0*/  FSEL R192, R31, -INF , !P3 ;  /* 0xff8000001fc07808 */ /* 0x000fe20005800000 */
[----:B------:R-:W-:Y:S01]  /*4a00*/  FFMA.FTZ R4, R4, -UR6, R75 ;  /* 0x8000000604047c23 */ /* 0x000fe2000801004b */
[----:B------:R-:W-:Y:S02]  /*4a10*/  FSEL R181, R181, -INF , !P1 ;  /* 0xff800000b5b57808 */ /* 0x000fe40004800000 */
[----:B------:R-:W-:-:S02]  /*4a20*/  ISETP.GE.AND P3, PT, R21, R204, PT ;  /* 0x000000cc1500720c */ /* 0x000fc40003f66270 */
[----:B------:R-:W-:Y:S02]  /*4a30*/  FSEL R29, R29, -INF , !P5 ;  /* 0xff8000001d1d7808 */ /* 0x000fe40006800000 */
[----:B------:R-:W-:Y:S02]  /*4a40*/  ISETP.GT.AND P1, PT, R22, R3, PT ;  /* 0x000000031600720c */ /* 0x000fe40003f24270 */
[----:B------:R-:W-:Y:S02]  /*4a50*/  FSEL R24, R24, -INF , !P0 ;  /* 0xff80000018187808 */ /* 0x000fe40004000000 */
[----:B------:R-:W-:Y:S02]  /*4a60*/  ISETP.GT.AND P0, PT, R22, R7, PT ;  /* 0x000000071600720c */ /* 0x000fe40003f04270 */
[----:B------:R-:W-:Y:S02]  /*4a70*/  FSEL R176, R29, -INF , !P3 ;  /* 0xff8000001db07808 */ /* 0x000fe40005800000 */
[----:B------:R-:W-:-:S02]  /*4a80*/  FSEL R174, R24, -INF , !P4 ;  /* 0xff80000018ae7808 */ /* 0x000fc40006000000 */
[----:B------:R-:W-:Y:S02]  /*4a90*/  FSEL R19, R19, -INF , !P1 ;  /* 0xff80000013137808 */ /* 0x000fe40004800000 */
[CC--:B------:R-:W-:Y:S02]  /*4aa0*/  ISETP.GE.AND P5, PT, R3.reuse, R205.reuse, PT ;  /* 0x000000cd0300720c */ /* 0x0c0fe40003fa6270 */
[-C--:B------:R-:W-:Y:S02]  /*4ab0*/  ISETP.GE.AND P3, PT, R3, R204.reuse, PT ;  /* 0x000000cc0300720c */ /* 0x080fe40003f66270 */
[C---:B------:R-:W-:Y:S02]  /*4ac0*/  ISETP.GE.AND P4, PT, R7.reuse, R205, PT ;  /* 0x000000cd0700720c */ /* 0x040fe40003f86270 */
[----:B------:R-:W-:Y:S02]  /*4ad0*/  ISETP.GE.AND P1, PT, R7, R204, PT ;  /* 0x000000cc0700720c */ /* 0x000fe40003f26270 */
[----:B------:R-:W-:-:S02]  /*4ae0*/  FSEL R168, R4, -INF , !P0 ;  /* 0xff80000004a87808 */ /* 0x000fc40004000000 */
[----:B------:R-:W-:Y:S02]  /*4af0*/  FSEL R179, R179, -INF , !P5 ;  /* 0xff800000b3b37808 */ /* 0x000fe40006800000 */
[----:B------:R-:W-:Y:S02]  /*4b00*/  FSEL R170, R19, -INF , !P3 ;  /* 0xff80000013aa7808 */ /* 0x000fe40005800000 */
[----:B------:R-:W-:Y:S02]  /*4b10*/  FSEL R173, R173, -INF , !P4 ;  /* 0xff800000adad7808 */ /* 0x000fe40006000000 */
[----:B------:R-:W-:Y:S01]  /*4b20*/  FSEL R168, R168, -INF , !P1 ;  /* 0xff800000a8a87808 */ /* 0x000fe20004800000 */
[----:B------:R-:W-:Y:S06]  /*4b30*/  BRA.U !UP0, `(.L_x_602) ;  /* 0x0000000108d87547 */ /* 0x000fec000b800000 */
        /* <DEDUP_REMOVED lines=51> */
.L_x_604:
[----:B------:R3:W-:Y:S02]  /*4e70*/  STS.128 [R211+0x11000], RZ ;  /* 0x011000ffd3007388 */ /* 0x0007e40000000c00 */
.L_x_605:
[----:B------:R-:W-:Y:S05]  /*4e80*/  BSYNC.RECONVERGENT B0 ;  /* 0x0000000000007941 */ /* 0x000fea0003800200 */
.L_x_603:
[----:B------:R-:W0:Y:S02]  /*4e90*/  LDGDEPBAR ;  /* 0x00000000000079af */ /* 0x000e240000000000 */
.L_x_602:
[----:B------:R-:W-:Y:S01]  /*4ea0*/  FMNMX3.FTZ R22, R5, R27, R25, !PT ;  /* 0x0000001b05167276 */ /* 0x000fe20007810019 */
[----:B------:R-:W4:Y:S01]  /*4eb0*/  LDCU UR4, c[0x0][0x45c] ;  /* 0x00008b80ff0477ac */ /* 0x000f220008000800 */
[----:B------:R-:W-:Y:S02]  /*4ec0*/  FMNMX3.FTZ R19, R20, R18, R16, !PT ;  /* 0x0000001214137276 */ /* 0x000fe40007810010 */
[----:B------:R-:W-:Y:S01]  /*4ed0*/  FMNMX3.FTZ R22, R22, R17, R13, !PT ;  /* 0x0000001116167276 */ /* 0x000fe2000781000d */
[----:B------:R-:W-:Y:S01]  /*4ee0*/  UISETP.GT.U32.AND UP0, UPT, UR17, UR18, UPT ;  /* 0x000000121100728c */ /* 0x000fe2000bf04070 */
        /* <DEDUP_REMOVED lines=14> */
[----:B------:R-:W5:Y:S03]  /*4fd0*/  SHFL.BFLY PT, R7, R22, 0x2, 0x1f ;  /* 0x0c401f0016077f89 */ /* 0x000f6600000e0000 */
[----:B------:R-:W-:Y:S01]  /*4fe0*/  LEA R166, R166, UR5, 0x1 ;  /* 0x00000005a6a67c11 */ /* 0x000fe2000f8e08ff */
[----:B------:R-:W1:Y:S03]  /*4ff0*/  SHFL.BFLY PT, R4, R19, 0x2, 0x1f ;  /* 0x0c401f0013047f89 */ /* 0x000e6600000e0000 */
[-C--:B------:R-:W-:Y:S01]  /*5000*/  IADD3 R172, PT, PT, R85, R166.reuse, RZ ;  /* 0x000000a655ac7210 */ /* 0x080fe20007ffe0ff */
[----:B------:R-:W-:Y:S01]  /*5010*/  LDSM.16.MT88.4 R124, [R166+0x12000] ;  /* 0x01200000a67c783b */ /* 0x000fe20000004200 */
[----:B------:R-:W-:-:S03]  /*5020*/  IADD3 R164, PT, PT, R133, R166, RZ ;  /* 0x000000a685a47210 */ /* 0x000fc60007ffe0ff */
[----:B------:R-:W-:Y:S01]  /*5030*/  LDSM.16.MT88.4 R116, [R172+0x12000] ;  /* 0x01200000ac74783b */ /* 0x000fe20000004200 */
[----:B------:R-:W-:-:S03]  /*5040*/  IADD3 R162, PT, PT, R85, R164, RZ ;  /* 0x000000a455a27210 */ /* 0x000fc60007ffe0ff */
[----:B------:R-:W-:Y:S04]  /*5050*/  LDSM.16.MT88.4 R48, [R172+0x14000] ;  /* 0x01400000ac30783b */ /* 0x000fe80000004200 */
[----:B------:R-:W-:Y:S01]  /*5060*/  LDSM.16.MT88.4 R80, [R172+0x16000] ;  /* 0x01600000ac50783b */ /* 0x000fe20000004200 */
[----:B-----5:R-:W-:-:S03]  /*5070*/  FMNMX.FTZ R7, R22, R7, !PT ;  /* 0x0000000716077209 */ /* 0x020fc60007810000 */
[----:B------:R-:W-:Y:S01]  /*5080*/  LDSM.16.MT88.4 R108, [R164+0x12000] ;  /* 0x01200000a46c783b */ /* 0x000fe20000004200 */
[----:B-1----:R-:W-:-:S03]  /*5090*/  FMNMX.FTZ R4, R19, R4, !PT ;  /* 0x0000000413047209 */ /* 0x002fc60007810000 */
[----:B------:R-:W1:Y:S04]  /*50a0*/  SHFL.BFLY PT, R132, R7, 0x1, 0x1f ;  /* 0x0c201f0007847f89 */ /* 0x000e6800000e0000 */
[----:B------:R-:W5:Y:S04]  /*50b0*/  SHFL.BFLY PT, R3, R4, 0x1, 0x1f ;  /* 0x0c201f0004037f89 */ /* 0x000f6800000e0000 */
[----:B------:R-:W3:Y:S04]  /*50c0*/  LDSM.16.MT88.4 R100, [R162+0x12000] ;  /* 0x01200000a264783b */ /* 0x000ee80000004200 */
[----:B------:R-:W3:Y:S04]  /*50d0*/  LDSM.16.MT88.4 R40, [R166+0x14000] ;  /* 0x01400000a628783b */ /* 0x000ee80000004200 */
[----:B------:R-:W-:Y:S04]  /*50e0*/  LDSM.16.MT88.4 R72, [R166+0x16000] ;  /* 0x01600000a648783b */ /* 0x000fe80000004200 */
[----:B------:R-:W3:Y:S01]  /*50f0*/  LDSM.16.MT88.4 R56, [R164+0x14000] ;  /* 0x01400000a438783b */ /* 0x000ee20000004200 */
[----:B-1----:R-:W-:-:S03]  /*5100*/  FMNMX.FTZ R132, R7, R132, !PT ;  /* 0x0000008407847209 */ /* 0x002fc60007810000 */
[----:B------:R-:W1:Y:S01]  /*5110*/  LDSM.16.MT88.4 R64, [R162+0x14000] ;  /* 0x01400000a240783b */ /* 0x000e620000004200 */
[----:B-----5:R-:W-:Y:S01]  /*5120*/  FMNMX.FTZ R3, R4, R3, !PT ;  /* 0x0000000304037209 */ /* 0x020fe20007810000 */
[C---:B----4-:R-:W-:Y:S01]  /*5130*/  FMUL.FTZ R178, R132.reuse, UR4 ;  /* 0x0000000484b27c20 */ /* 0x050fe20008410000 */
[----:B------:R-:W-:Y:S01]  /*5140*/  FSETP.NEU.FTZ.AND P0, PT, R132, -INF , PT ;  /* 0xff8000008400780b */ /* 0x000fe20003f1d000 */
[----:B------:R-:W4:Y:S02]  /*5150*/  LDSM.16.MT88.4 R88, [R164+0x16000] ;  /* 0x01600000a458783b */ /* 0x000f240000004200 */
[C---:B------:R-:W-:Y:S01]  /*5160*/  FMUL.FTZ R171, R3.reuse, UR4 ;  /* 0x0000000403ab7c20 */ /* 0x040fe20008410000 */
        /* <DEDUP_REMOVED lines=11> */
[----:B------:R-:W5:Y:S01]  /*5220*/  LDSM.16.MT88.4 R4, [R162+0x16000] ;  /* 0x01600000a204783b */ /* 0x000f620000004200 */
[--C-:B------:R-:W-:Y:S01]  /*5230*/  FFMA.FTZ R158, R18, UR4, -R171.reuse ;  /* 0x00000004129e7c23 */ /* 0x100fe200080108ab */
[--C-:B------:R-:W-:Y:S01]  /*5240*/  FFMA.FTZ R157, R16, UR4, -R171.reuse ;  /* 0x00000004109d7c23 */ /* 0x100fe200080108ab */
[----:B------:R-:W-:Y:S01]  /*5250*/  MUFU.EX2 R163, R163 ;  /* 0x000000a300a37308 */ /* 0x000fe20000000800 */
[----:B------:R-:W5:Y:S01]  /*5260*/  LDSM.16.MT88.4 R16, [R172+0x12800] ;  /* 0x01280000ac10783b */ /* 0x000f620000004200 */
[--C-:B------:R-:W-:Y:S01]  /*5270*/  FFMA.FTZ R152, R15, UR4, -R178.reuse ;  /* 0x000000040f987c23 */ /* 0x100fe200080108b2 */
[--C-:B------:R-:W-:Y:S01]  /*5280*/  FFMA.FTZ R151, R11, UR4, -R178.reuse ;  /* 0x000000040b977c23 */ /* 0x100fe200080108b2 */
[----:B------:R-:W2:Y:S01]  /*5290*/  MUFU.EX2 R160, R160 ;  /* 0x000000a000a07308 */ /* 0x000ea20000000800 */
[--C-:B------:R-:W-:Y:S01]  /*52a0*/  FFMA.FTZ R148, R9, UR4, -R178.reuse ;  /* 0x0000000409947c23 */ /* 0x100fe200080108b2 */
[--C-:B------:R-:W-:Y:S01]  /*52b0*/  FFMA.FTZ R153, R14, UR4, -R171.reuse ;  /* 0x000000040e997c23 */ /* 0x100fe200080108ab */
[--C-:B------:R-:W-:Y:S01]  /*52c0*/  FFMA.FTZ R150, R12, UR4, -R171.reuse ;  /* 0x000000040c967c23 */ /* 0x100fe200080108ab */
[----:B------:R-:W-:Y:S01]  /*52d0*/  MUFU.EX2 R159, R159 ;  /* 0x0000009f009f7308 */ /* 0x000fe20000000800 */
[--C-:B------:R-:W-:Y:S01]  /*52e0*/  FFMA.FTZ R149, R10, UR4, -R171.reuse ;  /* 0x000000040a957c23 */ /* 0x100fe200080108ab */
[--C-:B------:R-:W-:Y:S01]  /*52f0*/  FFMA.FTZ R2, R8, UR4, -R171.reuse ;  /* 0x0000000408027c23 */ /* 0x100fe200080108ab */
[----:B------:R-:W5:Y:S01]  /*5300*/  LDSM.16.MT88.4 R12, [R164+0x12800] ;  /* 0x01280000a40c783b */ /* 0x000f620000004200 */
[----:B------:R-:W3:Y:S01]  /*5310*/  MUFU.EX2 R156, R156 ;  /* 0x0000009c009c7308 */ /* 0x000ee20000000800 */
[--C-:B------:R-:W-:Y:S01]  /*5320*/  FFMA.FTZ R191, R191, UR4, -R178.reuse ;  /* 0x00000004bfbf7c23 */ /* 0x100fe200080108b2 */
[--C-:B------:R-:W-:Y:S01]  /*5330*/  FFMA.FTZ R182, R175, UR4, -R178.reuse ;  /* 0x00000004afb67c23 */ /* 0x100fe200080108b2 */
[----:B------:R-:W5:Y:S01]  /*5340*/  LDSM.16.MT88.4 R8, [R166+0x16800] ;  /* 0x01680000a608783b */ /* 0x000f620000004200 */
[----:B------:R-:W-:Y:S01]  /*5350*/  MUFU.EX2 R161, R161 ;  /* 0x000000a100a17308 */ /* 0x000fe20000000800 */
[--C-:B------:R-:W-:Y:S01]  /*5360*/  FFMA.FTZ R180, R189, UR4, -R178.reuse ;  /* 0x00000004bdb47c23 */ /* 0x100fe200080108b2 */
[----:B--2---:R-:W-:Y:S01]  /*5370*/  F2FP.BF16.F32.PACK_AB R96, R160, R163 ;  /* 0x000000a3a060723e */ /* 0x004fe200000010ff */
[----:B------:R-:W-:Y:S01]  /*5380*/  LDSM.16.MT88.4 R140, [R172+0x16800] ;  /* 0x01680000ac8c783b */ /* 0x000fe20000004200 */
[----:B------:R-:W2:Y:S01]  /*5390*/  MUFU.EX2 R158, R158 ;  /* 0x0000009e009e7308 */ /* 0x000ea20000000800 */
[--C-:B------:R-:W-:Y:S01]  /*53a0*/  FFMA.FTZ R177, R177, UR4, -R178.reuse ;  /* 0x00000004b1b17c23 */ /* 0x100fe200080108b2 */
[--C-:B------:R-:W-:Y:S01]  /*53b0*/  FFMA.FTZ R189, R190, UR4, -R171.reuse ;  /* 0x00000004bebd7c23 */ /* 0x100fe200080108ab */
[----:B------:R-:W-:Y:S01]  /*53c0*/  LDSM.16.MT88.4 R136, [R166+0x12800] ;  /* 0x01280000a688783b */ /* 0x000fe20000004200 */
[----:B------:R-:W-:Y:S01]  /*53d0*/  MUFU.EX2 R157, R157 ;  /* 0x0000009d009d7308 */ /* 0x000fe20000000800 */
[--C-:B------:R-:W-:Y:S01]  /*53e0*/  FFMA.FTZ R194, R194, UR4, -R171.reuse ;  /* 0x00000004c2c27c23 */ /* 0x100fe200080108ab */
[----:B---3--:R-:W-:Y:S01]  /*53f0*/  F2FP.BF16.F32.PACK_AB R98, R156, R159 ;  /* 0x0000009f9c62723e */ /* 0x008fe200000010ff */
[----:B------:R-:W-:Y:S01]  /*5400*/  LDSM.16.MT88.4 R32, [R162+0x12800] ;  /* 0x01280000a220783b */ /* 0x000fe20000004200 */
[----:B------:R-:W3:Y:S01]  /*5410*/  MUFU.EX2 R154, R154 ;  /* 0x0000009a009a7308 */ /* 0x000ee20000000800 */
[--C-:B------:R-:W-:Y:S01]  /*5420*/  FFMA.FTZ R192, R192, UR4, -R171.reuse ;  /* 0x00000004c0c07c23 */ /* 0x100fe200080108ab */
[----:B------:R-:W-:Y:S01]  /*5430*/  FFMA.FTZ R215, R173, UR4, -R178 ;  /* 0x00000004add77c23 */ /* 0x000fe200080108b2 */
[----:B------:R-:W-:Y:S01]  /*5440*/  LDSM.16.MT88.4 R28, [R166+0x14800] ;  /* 0x01480000a61c783b */ /* 0x000fe20000004200 */
[----:B------:R-:W-:Y:S01]  /*5450*/  MUFU.EX2 R155, R155 ;  /* 0x0000009b009b7308 */ /* 0x000fe20000000800 */
[--C-:B------:R-:W-:Y:S01]  /*5460*/  FFMA.FTZ R213, R168, UR4, -R171.reuse ;  /* 0x00000004a8d57c23 */ /* 0x100fe200080108ab */
[----:B--2---:R-:W-:Y:S01]  /*5470*/  F2FP.BF16.F32.PACK_AB R97, R158, R161 ;  /* 0x000000a19e61723e */ /* 0x004fe200000010ff */
[----:B------:R-:W-:Y:S01]  /*5480*/  LDSM.16.MT88.4 R24, [R164+0x14800] ;  /* 0x01480000a418783b */ /* 0x000fe20000004200 */
[----:B------:R-:W2:Y:S01]  /*5490*/  MUFU.EX2 R152, R152 ;  /* 0x0000009800987308 */ /* 0x000ea20000000800 */
[--C-:B------:R-:W-:Y:S01]  /*54a0*/  FFMA.FTZ R174, R174, UR4, -R171.reuse ;  /* 0x00000004aeae7c23 */ /* 0x100fe200080108ab */
[----:B------:R-:W-:Y:S01]  /*54b0*/  FFMA.FTZ R173, R170, UR4, -R171 ;  /* 0x00000004aaad7c23 */ /* 0x000fe200080108ab */
[----:B------:R-:W-:Y:S01]  /*54c0*/  LDSM.16.MT88.4 R20, [R162+0x14800] ;  /* 0x01480000a214783b */ /* 0x000fe20000004200 */
        /* <DEDUP_REMOVED lines=14> */
[----:B------:R-:W3:Y:S04]  /*55b0*/  MUFU.EX2 R2, R2 ;  /* 0x0000000200027308 */ /* 0x000ee80000000800 */
[----:B------:R1:W-:Y:S01]  /*55c0*/  MUFU.EX2 R175, R191 ;  /* 0x000000bf00af7308 */ /* 0x0003e20000000800 */
[C---:B------:R-:W-:Y:S03]  /*55d0*/  HMMA.16816.F32.BF16 R44, R96.reuse, R48, RZ ;  /* 0x00000030602c723c */ /* 0x040fe600000418ff */
[----:B------:R-:W3:Y:S04]  /*55e0*/  MUFU.EX2 R182, R182 ;  /* 0x000000b600b67308 */ /* 0x000ee80000000800 */
[----:B------:R-:W-:Y:S01]  /*55f0*/  MUFU.EX2 R180, R180 ;  /* 0x000000b400b47308 */ /* 0x000fe20000000800 */
[----:B------:R-:W-:Y:S03]  /*5600*/  HMMA.16816.F32.BF16 R76, R96, R80, RZ ;  /* 0x00000050604c723c */ /* 0x000fe600000418ff */
[----:B------:R-:W-:Y:S01]  /*5610*/  MUFU.EX2 R177, R177 ;  /* 0x000000b100b17308 */ /* 0x000fe20000000800 */
[----:B-1----:R-:W-:-:S03]  /*5620*/  FFMA.FTZ R191, R184, UR4, -R171 ;  /* 0x00000004b8bf7c23 */ /* 0x002fc600080108ab */
[----:B------:R-:W-:Y:S01]  /*5630*/  MUFU.EX2 R190, R194 ;  /* 0x000000c200be7308 */ /* 0x000fe20000000800 */
[C---:B------:R-:W-:Y:S03]  /*5640*/  HMMA.16816.F32.BF16 R128, R96.reuse, R124, RZ ;  /* 0x0000007c6080723c */ /* 0x040fe600000418ff */
[----:B------:R-:W1:Y:S04]  /*5650*/  MUFU.EX2 R189, R189 ;  /* 0x000000bd00bd7308 */ /* 0x000e680000000800 */
[----:B------:R-:W-:Y:S01]  /*5660*/  MUFU.EX2 R184, R192 ;  /* 0x000000c000b87308 */ /* 0x000fe20000000800 */
[C---:B------:R-:W-:Y:S03]  /*5670*/  HMMA.16816.F32.BF16 R112, R96.reuse, R108, RZ ;  /* 0x0000006c6070723c */ /* 0x040fe600000418ff */
[----:B------:R-:W1:Y:S04]  /*5680*/  MUFU.EX2 R191, R191 ;  /* 0x000000bf00bf7308 */ /* 0x000e680000000800 */
        /* <DEDUP_REMOVED lines=9> */
[C---:B----4-:R-:W-:Y:S08]  /*5720*/  HMMA.16816.F32.BF16 R84, R96.reuse, R88, RZ ;  /* 0x000000586054723c */ /* 0x050ff000000418ff */
        /* <DEDUP_REMOVED lines=10> */
[----:B-----5:R-:W-:Y:S01]  /*57d0*/  HMMA.16816.F32.BF16 R92, R96, R4, RZ ;  /* 0x00000004605c723c */ /* 0x020fe200000418ff */
[----:B--2---:R-:W-:Y:S01]  /*57e0*/  F2FP.BF16.F32.PACK_AB R4, R152, R155 ;  /* 0x0000009b9804723e */ /* 0x004fe200000010ff */
[----:B------:R-:W-:Y:S01]  /*57f0*/  FADD.FTZ R155, R155, R156 ;  /* 0x0000009c9b9b7221 */ /* 0x000fe20000010000 */
[----:B---3--:R-:W-:Y:S01]  /*5800*/  F2FP.BF16.F32.PACK_AB R5, R150, R153 ;  /* 0x000000999605723e */ /* 0x008fe200000010ff */
[----:B------:R-:W-:-:S02]  /*5810*/  FADD.FTZ R153, R153, R154 ;  /* 0x0000009a99997221 */ /* 0x000fc40000010000 */
[----:B------:R-:W-:Y:S02]  /*5820*/  FADD.FTZ R152, R152, R155 ;  /* 0x0000009b98987221 */ /* 0x000fe40000010000 */
[----:B------:R-:W-:Y:S01]  /*5830*/  HMMA.16816.F32.BF16 R96, R96, R6, RZ ;  /* 0x000000066060723c */ /* 0x000fe200000418ff */
[----:B------:R-:W-:Y:S01]  /*5840*/  F2FP.BF16.F32.PACK_AB R6, R148, R151 ;  /* 0x000000979406723e */ /* 0x000fe200000010ff */
[----:B------:R-:W-:Y:S01]  /*5850*/  FADD.FTZ R150, R150, R153 ;  /* 0x0000009996967221 */ /* 0x000fe20000010000 */
[----:B------:R-:W-:Y:S01]  /*5860*/  F2FP.BF16.F32.PACK_AB R7, R2, R149 ;  /* 0x000000950207723e */ /* 0x000fe200000010ff */
[----:B------:R-:W-:-:S04]  /*5870*/  FADD.FTZ R151, R151, R152 ;  /* 0x0000009897977221 */ /* 0x000fc80000010000 */
[----:B------:R-:W-:Y:S02]  /*5880*/  FADD.FTZ R148, R148, R151 ;  /* 0x0000009794947221 */ /* 0x000fe40000010000 */
        /* <DEDUP_REMOVED lines=8> */
[----:B------:R-:W4:Y:S07]  /*5910*/  LDSM.16.MT88.4 R8, [R172+0x13000] ;  /* 0x01300000ac08783b */ /* 0x000f2e0000004200 */
[C---:B------:R-:W-:Y:S08]  /*5920*/  HMMA.16816.F32.BF16 R44, R4.reuse, R144, R44 ;  /* 0x00000090042c723c */ /* 0x040ff0000004182c */
[C---:B--2---:R-:W-:Y:S08]  /*5930*/  HMMA.16816.F32.BF16 R84, R4.reuse, R16, R84 ;  /* 0x000000100454723c */ /* 0x044ff00000041854 */
[C---:B------:R-:W-:Y:S01]  /*5940*/  HMMA.16816.F32.BF16 R88, R4.reuse, R18, R88 ;  /* 0x000000120458723c */ /* 0x040fe20000041858 */
[----:B------:R-:W2:Y:S07]  /*5950*/  LDSM.16.MT88.4 R16, [R166+0x15000] ;  /* 0x01500000a610783b */ /* 0x000eae0000004200 */
        /* <DEDUP_REMOVED lines=20> */
[C---:B---3--:R-:W-:Y:S08]  /*5aa0*/  HMMA.16816.F32.BF16 R92, R4.reuse, R12, R92 ;  /* 0x0000000c045c723c */ /* 0x048ff0000004185c */
[----:B------:R-:W-:Y:S01]  /*5ab0*/  HMMA.16816.F32.BF16 R96, R4, R14, R96 ;  /* 0x0000000e0460723c */ /* 0x000fe20000041860 */
[----:B------:R-:W-:Y:S01]  /*5ac0*/  F2FP.BF16.F32.PACK_AB R4, R182, R175 ;  /* 0x000000afb604723e */ /* 0x000fe200000010ff */
[----:B------:R-:W3:Y:S01]  /*5ad0*/  LDSM.16.MT88.4 R12, [R166+0x17000] ;  /* 0x01700000a60c783b */ /* 0x000ee20000004200 */
[----:B-1----:R-:W-:Y:S01]  /*5ae0*/  F2FP.BF16.F32.PACK_AB R5, R189, R190 ;  /* 0x000000bebd05723e */ /* 0x002fe200000010ff */
[----:B------:R-:W-:Y:S01]  /*5af0*/  FADD.FTZ R175, R175, R148 ;  /* 0x00000094afaf7221 */ /* 0x000fe20000010000 */
[----:B------:R-:W-:-:S02]  /*5b00*/  F2FP.BF16.F32.PACK_AB R6, R177, R180 ;  /* 0x000000b4b106723e */ /* 0x000fc400000010ff */
[----:B------:R-:W-:-:S07]  /*5b10*/  F2FP.BF16.F32.PACK_AB R7, R191, R184 ;  /* 0x000000b8bf07723e */ /* 0x000fce00000010ff */
[C---:B----4-:R-:W-:Y:S08]  /*5b20*/  HMMA.16816.F32.BF16 R120, R4.reuse, R8, R120 ;  /* 0x000000080478723c */ /* 0x050ff00000041878 */
[C---:B------:R-:W-:Y:S01]  /*5b30*/  HMMA.16816.F32.BF16 R116, R4.reuse, R10, R116 ;  /* 0x0000000a0474723c */ /* 0x040fe20000041874 */
[----:B------:R-:W1:Y:S07]  /*5b40*/  LDSM.16.MT88.4 R8, [R164+0x17000] ;  /* 0x01700000a408783b */ /* 0x000e6e0000004200 */
[C---:B--2---:R-:W-:Y:S08]  /*5b50*/  HMMA.16816.F32.BF16 R36, R4.reuse, R16, R36 ;  /* 0x000000100424723c */ /* 0x044ff00000041824 */
[C---:B------:R-:W-:Y:S01]  /*5b60*/  HMMA.16816.F32.BF16 R40, R4.reuse, R18, R40 ;  /* 0x000000120428723c */ /* 0x040fe20000041828 */
[----:B------:R-:W2:Y:S07]  /*5b70*/  LDSM.16.MT88.4 R16, [R162+0x17000] ;  /* 0x01700000a210783b */ /* 0x000eae0000004200 */
[----:B-----5:R-:W-:Y:S01]  /*5b80*/  HMMA.16816.F32.BF16 R44, R4, R144, R44 ;  /* 0x00000090042c723c */ /* 0x020fe2000004182c */
[--C-:B------:R-:W-:Y:S01]  /*5b90*/  FFMA.FTZ R144, R183, UR4, -R178.reuse ;  /* 0x00000004b7907c23 */ /* 0x100fe200080108b2 */
[----:B------:R-:W-:-:S05]  /*5ba0*/  FFMA.FTZ R145, R181, UR4, -R178 ;  /* 0x00000004b5917c23 */ /* 0x000fca00080108b2 */
[----:B------:R-:W-:Y:S01]  /*5bb0*/  MUFU.EX2 R144, R144 ;  /* 0x0000009000907308 */ /* 0x000fe20000000800 */
[C---:B------:R-:W-:Y:S01]  /*5bc0*/  HMMA.16816.F32.BF16 R48, R4.reuse, R146, R48 ;  /* 0x000000920430723c */ /* 0x040fe20000041830 */
[----:B------:R-:W-:Y:S01]  /*5bd0*/  FFMA.FTZ R146, R179, UR4, -R178 ;  /* 0x00000004b3927c23 */ /* 0x000fe200080108b2 */
[----:B------:R-:W-:Y:S01]  /*5be0*/  FFMA.FTZ R147, R176, UR4, -R171 ;  /* 0x00000004b0937c23 */ /* 0x000fe200080108ab */
[----:B------:R-:W4:Y:S04]  /*5bf0*/  MUFU.EX2 R145, R145 ;  /* 0x0000009100917308 */ /* 0x000f280000000800 */
[----:B------:R-:W-:Y:S01]  /*5c00*/  MUFU.EX2 R146, R146 ;  /* 0x0000009200927308 */ /* 0x000fe20000000800 */
[C---:B---3--:R-:W-:Y:S03]  /*5c10*/  HMMA.16816.F32.BF16 R68, R4.reuse, R12, R68 ;  /* 0x0000000c0444723c */ /* 0x048fe60000041844 */
[----:B------:R-:W3:Y:S05]  /*5c20*/  MUFU.EX2 R147, R147 ;  /* 0x0000009300937308 */ /* 0x000eea0000000800 */
[C---:B-1----:R-:W-:Y:S08]  /*5c30*/  HMMA.16816.F32.BF16 R84, R4.reuse, R8, R84 ;  /* 0x000000080454723c */ /* 0x042ff00000041854 */
[C---:B------:R-:W-:Y:S01]  /*5c40*/  HMMA.16816.F32.BF16 R88, R4.reuse, R10, R88 ;  /* 0x0000000a0458723c */ /* 0x040fe20000041858 */
[----:B------:R-:W1:Y:S07]  /*5c50*/  LDSM.16.MT88.4 R8, [R166+0x15800] ;  /* 0x01580000a608783b */ /* 0x000e6e0000004200 */
[C---:B------:R-:W-:Y:S01]  /*5c60*/  HMMA.16816.F32.BF16 R72, R4.reuse, R14, R72 ;  /* 0x0000000e0448723c */ /* 0x040fe20000041848 */
[----:B------:R-:W5:Y:S07]  /*5c70*/  LDSM.16.MT88.4 R12, [R172+0x13800] ;  /* 0x01380000ac0c783b */ /* 0x000f6e0000004200 */
[C---:B--2---:R-:W-:Y:S08]  /*5c80*/  HMMA.16816.F32.BF16 R92, R4.reuse, R16, R92 ;  /* 0x00000010045c723c */ /* 0x044ff0000004185c */
[C---:B------:R-:W-:Y:S01]  /*5c90*/  HMMA.16816.F32.BF16 R96, R4.reuse, R18, R96 ;  /* 0x000000120460723c */ /* 0x040fe20000041860 */
[----:B------:R-:W2:Y:S07]  /*5ca0*/  LDSM.16.MT88.4 R16, [R164+0x17800] ;  /* 0x01780000a410783b */ /* 0x000eae0000004200 */
[C---:B------:R-:W-:Y:S08]  /*5cb0*/  HMMA.16816.F32.BF16 R76, R4.reuse, R140, R76 ;  /* 0x0000008c044c723c */ /* 0x040ff0000004184c */
        /* <DEDUP_REMOVED lines=18> */
[----:B---3--:R-:W-:-:S02]  /*5de0*/  F2FP.BF16.F32.PACK_AB R5, R170, R147 ;  /* 0x00000093aa05723e */ /* 0x008fc400000010ff */
[----:B------:R-:W-:Y:S02]  /*5df0*/  F2FP.BF16.F32.PACK_AB R6, R215, R146 ;  /* 0x00000092d706723e */ /* 0x000fe400000010ff */
[----:B------:R-:W-:-:S07]  /*5e00*/  F2FP.BF16.F32.PACK_AB R7, R213, R168 ;  /* 0x000000a8d507723e */ /* 0x000fce00000010ff */
[C---:B-1----:R-:W-:Y:S08]  /*5e10*/  HMMA.16816.F32.BF16 R36, R4.reuse, R8, R36 ;  /* 0x000000080424723c */ /* 0x042ff00000041824 */
[C---:B------:R-:W-:Y:S01]  /*5e20*/  HMMA.16816.F32.BF16 R40, R4.reuse, R10, R40 ;  /* 0x0000000a0428723c */ /* 0x040fe20000041828 */
[----:B------:R-:W1:Y:S07]  /*5e30*/  LDSM.16.MT88.4 R8, [R162+0x15800] ;  /* 0x01580000a208783b */ /* 0x000e6e0000004200 */
[C---:B-----5:R-:W-:Y:S08]  /*5e40*/  HMMA.16816.F32.BF16 R120, R4.reuse, R12, R120 ;  /* 0x0000000c0478723c */ /* 0x060ff00000041878 */
        /* <DEDUP_REMOVED lines=19> */
[C---:B------:R-:W-:Y:S01]  /*5f80*/  HMMA.16816.F32.BF16 R80, R4.reuse, R138, R80 ;  /* 0x0000008a0450723c */ /* 0x040fe20000041850 */
[----:B------:R-:W-:Y:S01]  /*5f90*/  FADD.FTZ R147, R147, R2 ;  /* 0x0000000293937221 */ /* 0x000fe20000010000 */
[----:B------:R-:W-:Y:S01]  /*5fa0*/  FADD.FTZ R145, R145, R144 ;  /* 0x0000009091917221 */ /* 0x000fe20000010000 */
[----:B------:R-:W-:Y:S02]  /*5fb0*/  MOV R2, 0x20 ;  /* 0x0000002000027802 */ /* 0x000fe40000000f00 */
        /* <DEDUP_REMOVED lines=30> */
[----:B------:R-:W-:Y:S01]  /*61a0*/  IMAD.U32 R7, RZ, RZ, UR17 ;  /* 0x00000011ff077e24 */ /* 0x000fe2000f8e00ff */
[----:B------:R-:W-:Y:S01]  /*61b0*/  ULEA UR12, UP0, UR8, UR12, 0x5 ;  /* 0x0000000c080c7291 */ /* 0x000fe2000f8028ff */
[----:B------:R-:W-:Y:S01]  /*61c0*/  LOP3.LUT R7, R187, 0x8, RZ, 0xc0, !PT ;  /* 0x00000008bb077812 */ /* 0x000fe200078ec0ff */
[----:B------:R-:W-:Y:S01]  /*61d0*/  USHF.L.U64.HI UR16, UR16, 0x6, UR4 ;  /* 0x0000000610107899 */ /* 0x000fe20008010204 */
[-C--:B------:R-:W-:Y:S01]  /*61e0*/  LEA R10, P0, R6, R208.reuse, 0x7 ;  /* 0x000000d0060a7211 */ /* 0x080fe200078038ff */
[----:B------:R-:W-:Y:S01]  /*61f0*/  IMAD.U32 R4, RZ, RZ, UR4 ;  /* 0x00000004ff047e24 */ /* 0x000fe2000f8e00ff */
[----:B------:R-:W-:Y:S01]  /*6200*/  LOP3.LUT R188, R188, 0x7c00, RZ, 0xc0, !PT ;  /* 0x00007c00bcbc7812 */ /* 0x000fe200078ec0ff */
[----:B------:R-:W-:Y:S01]  /*6210*/  ULEA.HI.X UR16, UR8, UR16, UR9, 0x5, UP0 ;  /* 0x0000001008107291 */ /* 0x000fe200080f2c09 */
[----:B------:R-:W-:Y:S01]  /*6220*/  IMAD.U32 R5, RZ, RZ, UR12 ;  /* 0x0000000cff057e24 */ /* 0x000fe2000f8e00ff */
[----:B------:R-:W-:Y:S01]  /*6230*/  LOP3.LUT R164, R134, R7, RZ, 0x3c, !PT ;  /* 0x0000000786a47212 */ /* 0x000fe200078e3cff */
[----:B------:R-:W-:Y:S01]  /*6240*/  VIADD R170, R0, UR5 ;  /* 0x0000000500aa7c36 */ /* 0x000fe20008000000 */
[----:B------:R-:W-:Y:S01]  /*6250*/  LEA.HI.X R11, R6, R207, R4, 0x7, P0 ;  /* 0x000000cf060b7211 */ /* 0x000fe200000f3c04 */
[----:B------:R-:W-:Y:S01]  /*6260*/  UIADD3 UR17, UPT, UPT, UR21, -0x2, URZ ;  /* 0xfffffffe15117890 */ /* 0x000fe2000fffe0ff */
[----:B------:R-:W-:Y:S01]  /*6270*/  IMAD.U32 R4, RZ, RZ, UR16 ;  /* 0x00000010ff047e24 */ /* 0x000fe2000f8e00ff */
[----:B------:R-:W-:Y:S01]  /*6280*/  BAR.SYNC.DEFER_BLOCKING 0x0 ;  /* 0x0000000000007b1d */ /* 0x000fe20000010000 */
[----:B------:R-:W-:Y:S01]  /*6290*/  LEA R8, P0, R5, R208, 0x1 ;  /* 0x000000d005087211 */ /* 0x000fe200078008ff */
[----:B------:R-:W-:Y:S01]  /*62a0*/  UISETP.GT.U32.AND UP1, UPT, UR17, UR18, UPT ;  /* 0x000000121100728c */ /* 0x000fe2000bf24070 */
[----:B-1----:R-:W-:-:S02]  /*62b0*/  ISETP.GE.AND P3, PT, R186, UR7, PT ;  /* 0x00000007ba007c0c */ /* 0x002fc4000bf66270 */
[----:B------:R-:W-:Y:S02]  /*62c0*/  ISETP.GE.AND P1, PT, R202, UR7, PT ;  /* 0x00000007ca007c0c */ /* 0x000fe4000bf26270 */
[----:B------:R-:W-:Y:S02]  /*62d0*/  LEA.HI.X R9, R5, R207, R4, 0x1, P0 ;  /* 0x000000cf05097211 */ /* 0x000fe400000f0c04 */
[----:B------:R-:W-:Y:S02]  /*62e0*/  ISETP.GE.AND P0, PT, R201, UR7, PT ;  /* 0x00000007c9007c0c */ /* 0x000fe4000bf06270 */
[----:B------:R-:W-:Y:S02]  /*62f0*/  LOP3.LUT R7, R188, 0x200, R135, 0xf8, !PT ;  /* 0x00000200bc077812 */ /* 0x000fe400078ef887 */
[----:B------:R-:W-:Y:S02]  /*6300*/  SEL R177, R177, 0xffffffe0, !P6 ;  /* 0xffffffe0b1b17807 */ /* 0x000fe40007000000 */
[----:B------:R-:W-:-:S03]  /*6310*/  LOP3.LUT R7, R7, R164, RZ, 0xfc, !PT ;  /* 0x000000a407077212 */ /* 0x000fc600078efcff */
[C---:B------:R-:W-:Y:S01]  /*6320*/  IMAD.IADD R171, R170.reuse, 0x1, R177 ;  /* 0x00000001aaab7824 */ /* 0x040fe200078e02b1 */
[----:B------:R-:W-:Y:S01]  /*6330*/  LEA R190, R7, UR5, 0x1 ;  /* 0x0000000507be7c11 */ /* 0x000fe2000f8e08ff */
[----:B------:R-:W-:Y:S01]  /*6340*/  IMAD.IADD R170, R170, 0x1, R133 ;  /* 0x00000001aaaa7824 */ /* 0x000fe200078e0285 */
[----:B------:R-:W-:Y:S01]  /*6350*/  @!PT LDS RZ, [RZ] ;  /* 0x00000000fffff984 */ /* 0x000fe20000000800 */
[----:B------:R-:W-:Y:S01]  /*6360*/  @!PT LDS RZ, [RZ] ;  /* 0x00000000fffff984 */ /* 0x000fe20000000800 */
[----:B------:R-:W-:Y:S01]  /*6370*/  @!PT LDS RZ, [RZ] ;  /* 0x00000000fffff984 */ /* 0x000fe20000000800 */
[----:B------:R-:W-:Y:S03]  /*6380*/  @!P3 LDGSTS.E.BYPASS.LTC128B.128 [R211+0x12000], desc[UR30][R10.64] ;  /* 0x120000000ad3bfae */ /* 0x000fe6000b981a1e */
[--C-:B------:R-:W-:Y:S02]  /*6390*/  IMAD.IADD R189, R177, 0x1, R190.reuse ;  /* 0x00000001b1bd7824 */ /* 0x100fe400078e02be */
[----:B------:R-:W-:Y:S01]  /*63a0*/  IMAD.IADD R184, R133, 0x1, R190 ;  /* 0x0000000185b87824 */ /* 0x000fe200078e02be */
[----:B------:R-:W-:Y:S01]  /*63b0*/  @P3 STS.128 [R211+0x12000], RZ ;  /* 0x012000ffd3003388 */ /* 0x000fe20000000c00 */
[----:B------:R-:W-:-:S02]  /*63c0*/  IMAD.IADD R166, R177, 0x1, R170 ;  /* 0x00000001b1a67824 */ /* 0x000fc400078e02aa */
[----:B------:R-:W-:Y:S01]  /*63d0*/  IMAD.IADD R168, R177, 0x1, R184 ;  /* 0x00000001b1a87824 */ /* 0x000fe200078e02b8 */
        /* <DEDUP_REMOVED lines=233> */
.L_x_609:
[----:B------:R2:W-:Y:S02]  /*7270*/  STS.128 [R211+0x11000], RZ ;  /* 0x011000ffd3007388 */ /* 0x0005e40000000c00 */
.L_x_610:
[----:B------:R-:W-:Y:S05]  /*7280*/  BSYNC.RECONVERGENT B0 ;  /* 0x0000000000007941 */ /* 0x000fea0003800200 */
.L_x_608:
[----:B------:R-:W0:Y:S02]  /*7290*/  LDGDEPBAR ;  /* 0x00000000000079af */ /* 0x000e240000000000 */
.L_x_607:
[----:B-1-3--:R-:W-:Y:S01]  /*72a0*/  IMAD.U32 R10, RZ, RZ, UR21 ;  /* 0x00000015ff0a7e24 */ /* 0x00afe2000f8e00ff */
[----:B------:R-:W1:Y:S01]  /*72b0*/  S2UR UR5, SR_CgaCtaId ;  /* 0x00000000000579c3 */ /* 0x000e620000008800 */
[----:B------:R-:W-:Y:S01]  /*72c0*/  IMAD.U32 R5, RZ, RZ, UR20 ;  /* 0x00000014ff057e24 */ /* 0x000fe2000f8e00ff */
[----:B------:R-:W3:Y:S01]  /*72d0*/  LDCU UR4, c[0x0][0x45c] ;  /* 0x00008b80ff0477ac */ /* 0x000ee20008000800 */
[----:B------:R-:W-:-:S03]  /*72e0*/  IMAD R10, R10, 0x40, R169 ;  /* 0x000000400a0a7824 */ /* 0x000fc600078e02a9 */
[----:B------:R-:W-:Y:S01]  /*72f0*/  IADD3 R6, PT, PT, R206, -UR24, -R5 ;  /* 0x80000018ce067c10 */ /* 0x000fe2000fffe805 */
[C---:B------:R-:W-:Y:S01]  /*7300*/  VIADD R8, R10.reuse, UR20 ;  /* 0x000000140a087c36 */ /* 0x040fe20008000000 */
[----:B------:R-:W-:Y:S01]  /*7310*/  UMOV UR7, 0x400 ;  /* 0x0000040000077882 */ /* 0x000fe20000000000 */
[C---:B------:R-:W-:Y:S02]  /*7320*/  VIADD R5, R10.reuse, 0xffffff80 ;  /* 0xffffff800a057836 */ /* 0x040fe40000000000 */
[----:B------:R-:W-:Y:S01]  /*7330*/  VIADD R13, R10, 0xffffff88 ;  /* 0xffffff880a0d7836 */ /* 0x000fe20000000000 */
[--C-:B------:R-:W-:Y:S02]  /*7340*/  IADD3 R4, PT, PT, R206, 0x80, -R8.reuse ;  /* 0x00000080ce047810 */ /* 0x100fe40007ffe808 */
[----:B------:R-:W-:Y:S02]  /*7350*/  IADD3 R9, PT, PT, R165, 0x80, -R8 ;  /* 0x00000080a5097810 */ /* 0x000fe40007ffe808 */
[----:B------:R-:W-:-:S02]  /*7360*/  IABS R4, R4 ;  /* 0x0000000400047213 */ /* 0x000fc40000000000 */
[----:B------:R-:W-:Y:S02]  /*7370*/  IABS R9, R9 ;  /* 0x0000000900097213 */ /* 0x000fe40000000000 */
[----:B------:R-:W-:Y:S01]  /*7380*/  I2FP.F32.S32 R11, R4 ;  /* 0x00000004000b7245 */ /* 0x000fe20000201400 */
[----:B------:R-:W-:Y:S01]  /*7390*/  IMAD.U32 R4, RZ, RZ, UR20 ;  /* 0x00000014ff047e24 */ /* 0x000fe2000f8e00ff */
[----:B------:R-:W-:Y:S02]  /*73a0*/  ISETP.GT.AND P4, PT, R6, R5, PT ;  /* 0x000000050600720c */ /* 0x000fe40003f84270 */
[----:B------:R-:W-:Y:S01]  /*73b0*/  IADD3 R14, PT, PT, R206, 0x7f, -R8 ;  /* 0x0000007fce0e7810 */ /* 0x000fe20007ffe808 */
[----:B------:R-:W-:Y:S01]  /*73c0*/  FFMA.FTZ R11, R11, -UR6, R148 ;  /* 0x800000060b0b7c23 */ /* 0x000fe20008010094 */
[----:B------:R-:W-:Y:S01]  /*73d0*/  ISETP.GE.AND P5, PT, R5, R205, PT ;  /* 0x000000cd0500720c */ /* 0x000fe20003fa6270 */
[----:B-1----:R-:W-:Y:S01]  /*73e0*/  ULEA UR5, UR5, UR7, 0x18 ;  /* 0x0000000705057291 */ /* 0x002fe2000f8ec0ff */
[----:B------:R-:W-:-:S02]  /*73f0*/  I2FP.F32.S32 R9, R9 ;  /* 0x0000000900097245 */ /* 0x000fc40000201400 */
[----:B------:R-:W-:Y:S02]  /*7400*/  FSEL R11, R11, -INF , !P4 ;  /* 0xff8000000b0b7808 */ /* 0x000fe40006000000 */
[----:B------:R-:W-:Y:S01]  /*7410*/  IADD3 R4, PT, PT, R165, -UR24, -R4 ;  /* 0x80000018a5047c10 */ /* 0x000fe2000fffe804 */
[----:B------:R-:W-:Y:S01]  /*7420*/  FFMA.FTZ R9, R9, -UR6, R150 ;  /* 0x8000000609097c23 */ /* 0x000fe20008010096 */
[----:B------:R-:W-:Y:S02]  /*7430*/  IABS R14, R14 ;  /* 0x0000000e000e7213 */ /* 0x000fe40000000000 */
[----:B------:R-:W-:Y:S02]  /*7440*/  FSEL R11, R11, -INF , !P5 ;  /* 0xff8000000b0b7808 */ /* 0x000fe40006800000 */
[----:B------:R-:W-:Y:S02]  /*7450*/  ISETP.GT.AND P4, PT, R4, R5, PT ;  /* 0x000000050400720c */ /* 0x000fe40003f84270 */
[----:B------:R-:W-:-:S02]  /*7460*/  I2FP.F32.S32 R14, R14 ;  /* 0x0000000e000e7245 */ /* 0x000fc40000201400 */
[----:B------:R-:W-:Y:S01]  /*7470*/  ISETP.GE.AND P5, PT, R5, R204, PT ;  /* 0x000000cc0500720c */ /* 0x000fe20003fa6270 */
[----:B------:R-:W-:Y:S01]  /*7480*/  VIADD R5, R10, 0xffffff81 ;  /* 0xffffff810a057836 */ /* 0x000fe20000000000 */
[--C-:B------:R-:W-:Y:S01]  /*7490*/  IADD3 R12, PT, PT, R165, 0x7f, -R8.reuse ;  /* 0x0000007fa50c7810 */ /* 0x100fe20007ffe808 */
[----:B------:R-:W-:Y:S01]  /*74a0*/  FFMA.FTZ R19, R14, -UR6, R149 ;  /* 0x800000060e137c23 */ /* 0x000fe20008010095 */
[----:B------:R-:W-:Y:S02]  /*74b0*/  FSEL R9, R9, -INF , !P4 ;  /* 0xff80000009097808 */ /* 0x000fe40006000000 */
[----:B------:R-:W-:Y:S02]  /*74c0*/  ISETP.GT.AND P4, PT, R6, R5, PT ;  /* 0x000000050600720c */ /* 0x000fe40003f84270 */
[----:B------:R-:W-:Y:S02]  /*74d0*/  IABS R12, R12 ;  /* 0x0000000c000c7213 */ /* 0x000fe40000000000 */
[----:B------:R-:W-:-:S02]  /*74e0*/  IADD3 R17, PT, PT, R206, 0x78, -R8 ;  /* 0x00000078ce117810 */ /* 0x000fc40007ffe808 */
[----:B------:R-:W-:Y:S02]  /*74f0*/  FSEL R9, R9, -INF , !P5 ;  /* 0xff80000009097808 */ /* 0x000fe40006800000 */
[----:B------:R-:W-:Y:S02]  /*7500*/  ISETP.GE.AND P5, PT, R5, R205, PT ;  /* 0x000000cd0500720c */ /* 0x000fe40003fa6270 */
[----:B------:R-:W-:Y:S02]  /*7510*/  FSEL R19, R19, -INF , !P4 ;  /* 0xff80000013137808 */ /* 0x000fe40006000000 */
[----:B------:R-:W-:Y:S02]  /*7520*/  I2FP.F32.S32 R12, R12 ;  /* 0x0000000c000c7245 */ /* 0x000fe40000201400 */
[----:B------:R-:W-:Y:S02]  /*7530*/  IABS R17, R17 ;  /* 0x0000001100117213 */ /* 0x000fe40000000000 */
[----:B------:R-:W-:-:S02]  /*7540*/  FSEL R19, R19, -INF , !P5 ;  /* 0xff80000013137808 */ /* 0x000fc40006800000 */
[----:B------:R-:W-:Y:S02]  /*7550*/  ISETP.GT.AND P4, PT, R4, R5, PT ;  /* 0x000000050400720c */ /* 0x000fe40003f84270 */
[----:B------:R-:W-:Y:S01]  /*7560*/  ISETP.GE.AND P5, PT, R5, R204, PT ;  /* 0x000000cc0500720c */ /* 0x000fe20003fa6270 */
[----:B------:R-:W-:Y:S01]  /*7570*/  FFMA.FTZ R5, R12, -UR6, R151 ;  /* 0x800000060c057c23 */ /* 0x000fe20008010097 */
[----:B------:R-:W-:Y:S02]  /*7580*/  I2FP.F32.S32 R17, R17 ;  /* 0x0000001100117245 */ /* 0x000fe40000201400 */
[----:B------:R-:W-:Y:S02]  /*7590*/  IADD3 R7, PT, PT, R165, 0x78, -R8 ;  /* 0x00000078a5077810 */ /* 0x000fe40007ffe808 */
[----:B------:R-:W-:Y:S01]  /*75a0*/  FSEL R5, R5, -INF , !P4 ;  /* 0xff80000005057808 */ /* 0x000fe20006000000 */
[----:B------:R-:W-:Y:S01]  /*75b0*/  FFMA.FTZ R17, R17, -UR6, R144 ;  /* 0x8000000611117c23 */ /* 0x000fe20008010090 */
[----:B------:R-:W-:-:S02]  /*75c0*/  IABS R7, R7 ;  /* 0x0000000700077213 */ /* 0x000fc40000000000 */
[----:B------:R-:W-:Y:S02]  /*75d0*/  ISETP.GT.AND P4, PT, R6, R13, PT ;  /* 0x0000000d0600720c */ /* 0x000fe40003f84270 */
[----:B------:R-:W-:Y:S02]  /*75e0*/  IADD3 R14, PT, PT, R206, 0x77, -R8 ;  /* 0x00000077ce0e7810 */ /* 0x000fe40007ffe808 */
[----:B------:R-:W-:Y:S02]  /*75f0*/  FSEL R5, R5, -INF , !P5 ;  /* 0xff80000005057808 */ /* 0x000fe40006800000 */
[----:B------:R-:W-:Y:S02]  /*7600*/  ISETP.GE.AND P5, PT, R13, R205, PT ;  /* 0x000000cd0d00720c */ /* 0x000fe40003fa6270 */
[----:B------:R-:W-:Y:S02]  /*7610*/  FSEL R17, R17, -INF , !P4 ;  /* 0xff80000011117808 */ /* 0x000fe40006000000 */
[----:B------:R-:W-:-:S02]  /*7620*/  I2FP.F32.S32 R7, R7 ;  /* 0x0000000700077245 */ /* 0x000fc40000201400 */
[----:B------:R-:W-:Y:S02]  /*7630*/  IABS R14, R14 ;  /* 0x0000000e000e7213 */ /* 0x000fe40000000000 */
[----:B------:R-:W-:Y:S01]  /*7640*/  FSEL R17, R17, -INF , !P5 ;  /* 0xff80000011117808 */ /* 0x000fe20006800000 */
[----:B------:R-:W-:Y:S01]  /*7650*/  FFMA.FTZ R7, R7, -UR6, R146 ;  /* 0x8000000607077c23 */ /* 0x000fe20008010092 */
[----:B------:R-:W-:Y:S02]  /*7660*/  ISETP.GT.AND P4, PT, R4, R13, PT ;  /* 0x0000000d0400720c */ /* 0x000fe40003f84270 */
[----:B------:R-:W-:Y:S02]  /*7670*/  I2FP.F32.S32 R14, R14 ;  /* 0x0000000e000e7245 */ /* 0x000fe40000201400 */
[----:B------:R-:W-:Y:S01]  /*7680*/  ISETP.GE.AND P5, PT, R13, R204, PT ;  /* 0x000000cc0d00720c */ /* 0x000fe20003fa6270 */
[----:B------:R-:W-:Y:S01]  /*7690*/  VIADD R13, R10, 0xffffff89 ;  /* 0xffffff890a0d7836 */ /* 0x000fe20000000000 */
[--C-:B------:R-:W-:Y:S01]  /*76a0*/  IADD3 R12, PT, PT, R165, 0x77, -R8.reuse ;  /* 0x00000077a50c7810 */ /* 0x100fe20007ffe808 */
[----:B------:R-:W-:Y:S01]  /*76b0*/  FFMA.FTZ R15, R14, -UR6, R145 ;  /* 0x800000060e0f7c23 */ /* 0x000fe20008010091 */
[----:B------:R-:W-:-:S02]  /*76c0*/  IADD3 R23, PT, PT, R206, 0x70, -R8 ;  /* 0x00000070ce177810 */ /* 0x000fc40007ffe808 */
[----:B------:R-:W-:Y:S02]  /*76d0*/  FSEL R7, R7, -INF , !P4 ;  /* 0xff80000007077808 */ /* 0x000fe40006000000 */
[----:B------:R-:W-:Y:S02]  /*76e0*/  ISETP.GT.AND P4, PT, R6, R13, PT ;  /* 0x0000000d0600720c */ /* 0x000fe40003f84270 */
[----:B------:R-:W-:Y:S02]  /*76f0*/  IABS R12, R12 ;  /* 0x0000000c000c7213 */ /* 0x000fe40000000000 */
[----:B------:R-:W-:Y:S02]  /*7700*/  IABS R23, R23 ;  /* 0x0000001700177213 */ /* 0x000fe40000000000 */
[----:B------:R-:W-:Y:S02]  /*7710*/  FSEL R7, R7, -INF , !P5 ;  /* 0xff80000007077808 */ /* 0x000fe40006800000 */
[----:B------:R-:W-:-:S02]  /*7720*/  ISETP.GE.AND P5, PT, R13, R205, PT ;  /* 0x000000cd0d00720c */ /* 0x000fc40003fa6270 */
[----:B------:R-:W-:Y:S02]  /*7730*/  FSEL R15, R15, -INF , !P4 ;  /* 0xff8000000f0f7808 */ /* 0x000fe40006000000 */
[----:B------:R-:W-:Y:S02]  /*7740*/  I2FP.F32.S32 R12, R12 ;  /* 0x0000000c000c7245 */ /* 0x000fe40000201400 */
[----:B------:R-:W-:Y:S02]  /*7750*/  I2FP.F32.S32 R23, R23 ;  /* 0x0000001700177245 */ /* 0x000fe40000201400 */
[----:B------:R-:W-:Y:S02]  /*7760*/  FSEL R15, R15, -INF , !P5 ;  /* 0xff8000000f0f7808 */ /* 0x000fe40006800000 */
[----:B------:R-:W-:Y:S01]  /*7770*/  ISETP.GT.AND P4, PT, R4, R13, PT ;  /* 0x0000000d0400720c */ /* 0x000fe20003f84270 */
[----:B------:R-:W-:Y:S01]  /*7780*/  FFMA.FTZ R140, R23, -UR6, R140 ;  /* 0x80000006178c7c23 */ /* 0x000fe2000801008c */
[----:B------:R-:W-:Y:S01]  /*7790*/  ISETP.GE.AND P5, PT, R13, R204, PT ;  /* 0x000000cc0d00720c */ /* 0x000fe20003fa6270 */
[----:B------:R-:W-:Y:S01]  /*77a0*/  FFMA.FTZ R13, R12, -UR6, R147 ;  /* 0x800000060c0d7c23 */ /* 0x000fe20008010093 */
[----:B------:R-:W-:Y:S01]  /*77b0*/  VIADD R23, R10, 0xffffff90 ;  /* 0xffffff900a177836 */ /* 0x000fe20000000000 */
[----:B------:R-:W-:-:S02]  /*77c0*/  IADD3 R21, PT, PT, R165, 0x70, -R8 ;  /* 0x00000070a5157810 */ /* 0x000fc40007ffe808 */
[----:B------:R-:W-:Y:S02]  /*77d0*/  IADD3 R14, PT, PT, R206, 0x6f, -R8 ;  /* 0x0000006fce0e7810 */ /* 0x000fe40007ffe808 */
[----:B------:R-:W-:Y:S02]  /*77e0*/  FSEL R13, R13, -INF , !P4 ;  /* 0xff8000000d0d7808 */ /* 0x000fe40006000000 */
[----:B------:R-:W-:Y:S02]  /*77f0*/  IABS R21, R21 ;  /* 0x0000001500157213 */ /* 0x000fe40000000000 */
[----:B------:R-:W-:Y:S02]  /*7800*/  ISETP.GT.AND P4, PT, R6, R23, PT ;  /* 0x000000170600720c */ /* 0x000fe40003f84270 */
[----:B------:R-:W-:Y:S02]  /*7810*/  FSEL R13, R13, -INF , !P5 ;  /* 0xff8000000d0d7808 */ /* 0x000fe40006800000 */
[----:B------:R-:W-:-:S02]  /*7820*/  ISETP.GE.AND P5, PT, R23, R205, PT ;  /* 0x000000cd1700720c */ /* 0x000fc40003fa6270 */
[----:B------:R-:W-:Y:S02]  /*7830*/  FSEL R217, R140, -INF , !P4 ;  /* 0xff8000008cd97808 */ /* 0x000fe40006000000 */
[----:B------:R-:W-:Y:S02]  /*7840*/  I2FP.F32.S32 R21, R21 ;  /* 0x0000001500157245 */ /* 0x000fe40000201400 */
[----:B------:R-:W-:Y:S02]  /*7850*/  IABS R14, R14 ;  /* 0x0000000e000e7213 */ /* 0x000fe40000000000 */
[----:B------:R-:W-:Y:S01]  /*7860*/  FSEL R217, R217, -INF , !P5 ;  /* 0xff800000d9d97808 */ /* 0x000fe20006800000 */
[----:B------:R-:W-:Y:S01]  /*7870*/  FFMA.FTZ R142, R21, -UR6, R142 ;  /* 0x80000006158e7c23 */ /* 0x000fe2000801008e */
[----:B------:R-:W-:Y:S01]  /*7880*/  ISETP.GT.AND P4, PT, R4, R23, PT ;  /* 0x000000170400720c */ /* 0x000fe20003f84270 */
[----:B------:R-:W-:Y:S01]  /*7890*/  VIADD R21, R10, 0xffffff91 ;  /* 0xffffff910a157836 */ /* 0x000fe20000000000 */
[----:B------:R-:W-:-:S02]  /*78a0*/  I2FP.F32.S32 R14, R14 ;  /* 0x0000000e000e7245 */ /* 0x000fc40000201400 */
[----:B------:R-:W-:Y:S02]  /*78b0*/  ISETP.GE.AND P5, PT, R23, R204, PT ;  /* 0x000000cc1700720c */ /* 0x000fe40003fa6270 */
[--C-:B------:R-:W-:Y:S01]  /*78c0*/  IADD3 R12, PT, PT, R165, 0x6f, -R8.reuse ;  /* 0x0000006fa50c7810 */ /* 0x100fe20007ffe808 */
[----:B------:R-:W-:Y:S01]  /*78d0*/  FFMA.FTZ R141, R14, -UR6, R141 ;  /* 0x800000060e8d7c23 */ /* 0x000fe2000801008d */
[----:B------:R-:W-:Y:S02]  /*78e0*/  IADD3 R23, PT, PT, R206, 0x68, -R8 ;  /* 0x00000068ce177810 */ /* 0x000fe40007ffe808 */
[----:B------:R-:W-:Y:S02]  /*78f0*/  IABS R12, R12 ;  /* 0x0000000c000c7213 */ /* 0x000fe40000000000 */
[----:B------:R-:W-:Y:S02]  /*7900*/  FSEL R171, R142, -INF , !P4 ;  /* 0xff8000008eab7808 */ /* 0x000fe40006000000 */
[----:B------:R-:W-:-:S02]  /*7910*/  IABS R23, R23 ;  /* 0x0000001700177213 */ /* 0x000fc40000000000 */
[----:B------:R-:W-:Y:S02]  /*7920*/  ISETP.GT.AND P4, PT, R6, R21, PT ;  /* 0x000000150600720c */ /* 0x000fe40003f84270 */
[----:B------:R-:W-:Y:S02]  /*7930*/  FSEL R171, R171, -INF , !P5 ;  /* 0xff800000abab7808 */ /* 0x000fe40006800000 */
[----:B------:R-:W-:Y:S02]  /*7940*/  I2FP.F32.S32 R12, R12 ;  /* 0x0000000c000c7245 */ /* 0x000fe40000201400 */
[----:B------:R-:W-:Y:S02]  /*7950*/  I2FP.F32.S32 R23, R23 ;  /* 0x0000001700177245 */ /* 0x000fe40000201400 */
[----:B------:R-:W-:Y:S01]  /*7960*/  ISETP.GE.AND P5, PT, R21, R205, PT ;  /* 0x000000cd1500720c */ /* 0x000fe20003fa6270 */
[----:B------:R-:W-:Y:S01]  /*7970*/  FFMA.FTZ R143, R12, -UR6, R143 ;  /* 0x800000060c8f7c23 */ /* 0x000fe2000801008f */
[----:B------:R-:W-:Y:S01]  /*7980*/  FSEL R173, R141, -INF , !P4 ;  /* 0xff8000008dad7808 */ /* 0x000fe20006000000 */
[----:B------:R-:W-:Y:S01]  /*7990*/  FFMA.FTZ R136, R23, -UR6, R136 ;  /* 0x8000000617887c23 */ /* 0x000fe20008010088 */
[----:B------:R-:W-:Y:S01]  /*79a0*/  ISETP.GT.AND P4, PT, R4, R21, PT ;  /* 0x000000150400720c */ /* 0x000fe20003f84270 */
[----:B------:R-:W-:Y:S01]  /*79b0*/  VIADD R23, R10, 0xffffff98 ;  /* 0xffffff980a177836 */ /* 0x000fe20000000000 */
[----:B------:R-:W-:-:S02]  /*79c0*/  FSEL R173, R173, -INF , !P5 ;  /* 0xff800000adad7808 */ /* 0x000fc40006800000 */
[----:B------:R-:W-:Y:S02]  /*79d0*/  ISETP.GE.AND P5, PT, R21, R204, PT ;  /* 0x000000cc1500720c */ /* 0x000fe40003fa6270 */
[--C-:B------:R-:W-:Y:S02]  /*79e0*/  IADD3 R21, PT, PT, R165, 0x68, -R8.reuse ;  /* 0x00000068a5157810 */ /* 0x100fe40007ffe808 */
[----:B------:R-:W-:Y:S02]  /*79f0*/  FSEL R175, R143, -INF , !P4 ;  /* 0xff8000008faf7808 */ /* 0x000fe40006000000 */
[----:B------:R-:W-:Y:S02]  /*7a00*/  IABS R21, R21 ;  /* 0x0000001500157213 */ /* 0x000fe40000000000 */
[----:B------:R-:W-:Y:S02]  /*7a10*/  ISETP.GT.AND P4, PT, R6, R23, PT ;  /* 0x000000170600720c */ /* 0x000fe40003f84270 */
[----:B------:R-:W-:-:S02]  /*7a20*/  IADD3 R14, PT, PT, R206, 0x67, -R8 ;  /* 0x00000067ce0e7810 */ /* 0x000fc40007ffe808 */
[----:B------:R-:W-:Y:S02]  /*7a30*/  FSEL R175, R175, -INF , !P5 ;  /* 0xff800000afaf7808 */ /* 0x000fe40006800000 */
[----:B------:R-:W-:Y:S02]  /*7a40*/  ISETP.GE.AND P5, PT, R23, R205, PT ;  /* 0x000000cd1700720c */ /* 0x000fe40003fa6270 */
        /* <DEDUP_REMOVED lines=73> */
[----:B------:R-:W-:-:S02]  /*7ee0*/  I2FP.F32.S32 R12, R12 ;  /* 0x0000000c000c7245 */ /* 0x000fc40000201400 */
[----:B------:R-:W-:Y:S02]  /*7ef0*/  ISETP.GT.AND P4, PT, R4, R23, PT ;  /* 0x000000170400720c */ /* 0x000fe40003f84270 */
[----:B------:R-:W-:Y:S01]  /*7f00*/  ISETP.GE.AND P5, PT, R23, R204, PT ;  /* 0x000000cc1700720c */ /* 0x000fe20003fa6270 */
[----:B------:R-:W-:Y:S01]  /*7f10*/  VIADD R23, R10, 0xffffffa9 ;  /* 0xffffffa90a177836 */ /* 0x000fe20000000000 */
[--C-:B------:R-:W-:Y:S01]  /*7f20*/  IADD3 R21, PT, PT, R206, 0x50, -R8.reuse ;  /* 0x00000050ce157810 */ /* 0x100fe20007ffe808 */
[----:B------:R-:W-:Y:S01]  /*7f30*/  FFMA.FTZ R29, R12, -UR6, R29 ;  /* 0x800000060c1d7c23 */ /* 0x000fe2000801001d */
[----:B------:R-:W-:Y:S02]  /*7f40*/  IADD3 R14, PT, PT, R165, 0x57, -R8 ;  /* 0x00000057a50e7810 */ /* 0x000fe40007ffe808 */
[----:B------:R-:W-:Y:S02]  /*7f50*/  FSEL R139, R30, -INF , !P4 ;  /* 0xff8000001e8b7808 */ /* 0x000fe40006000000 */
[----:B------:R-:W-:-:S02]  /*7f60*/  ISETP.GT.AND P4, PT, R6, R23, PT ;  /* 0x000000170600720c */ /* 0x000fc40003f84270 */
[----:B------:R-:W-:Y:S02]  /*7f70*/  IABS R21, R21 ;  /* 0x0000001500157213 */ /* 0x000fe40000000000 */
[----:B------:R-:W-:Y:S02]  /*7f80*/  IABS R14, R14 ;  /* 0x0000000e000e7213 */ /* 0x000fe40000000000 */
[----:B------:R-:W-:Y:S02]  /*7f90*/  IADD3 R12, PT, PT, R165, 0x50, -R8 ;  /* 0x00000050a50c7810 */ /* 0x000fe40007ffe808 */
[----:B------:R-:W-:Y:S02]  /*7fa0*/  FSEL R139, R139, -INF , !P5 ;  /* 0xff8000008b8b7808 */ /* 0x000fe40006800000 */
[----:B------:R-:W-:Y:S02]  /*7fb0*/  ISETP.GE.AND P5, PT, R23, R205, PT ;  /* 0x000000cd1700720c */ /* 0x000fe40003fa6270 */
[----:B------:R-:W-:-:S02]  /*7fc0*/  FSEL R179, R29, -INF , !P4 ;  /* 0xff8000001db37808 */ /* 0x000fc40006000000 */
[----:B------:R-:W-:Y:S02]  /*7fd0*/  I2FP.F32.S32 R14, R14 ;  /* 0x0000000e000e7245 */ /* 0x000fe40000201400 */
[----:B------:R-:W-:Y:S02]  /*7fe0*/  I2FP.F32.S32 R21, R21 ;  /* 0x0000001500157245 */ /* 0x000fe40000201400 */
[----:B------:R-:W-:Y:S01]  /*7ff0*/  IABS R12, R12 ;  /* 0x0000000c000c7213 */ /* 0x000fe20000000000 */
[----:B------:R-:W-:Y:S01]  /*8000*/  FFMA.FTZ R14, R14, -UR6, R31 ;  /* 0x800000060e0e7c23 */ /* 0x000fe2000801001f */
[----:B------:R-:W-:Y:S01]  /*8010*/  FSEL R179, R179, -INF , !P5 ;  /* 0xff800000b3b37808 */ /* 0x000fe20006800000 */
[----:B------:R-:W-:Y:S01]  /*8020*/  FFMA.FTZ R24, R21, -UR6, R24 ;  /* 0x8000000615187c23 */ /* 0x000fe20008010018 */
[----:B------:R-:W-:Y:S01]  /*8030*/  ISETP.GT.AND P4, PT, R4, R23, PT ;  /* 0x000000170400720c */ /* 0x000fe20003f84270 */
[----:B------:R-:W-:Y:S01]  /*8040*/  VIADD R21, R10, 0xffffffb0 ;  /* 0xffffffb00a157836 */ /* 0x000fe20000000000 */
[----:B------:R-:W-:-:S02]  /*8050*/  ISETP.GE.AND P5, PT, R23, R204, PT ;  /* 0x000000cc1700720c */ /* 0x000fc40003fa6270 */
[----:B------:R-:W-:Y:S02]  /*8060*/  I2FP.F32.S32 R23, R12 ;  /* 0x0000000c00177245 */ /* 0x000fe40000201400 */
[----:B------:R-:W-:Y:S02]  /*8070*/  IADD3 R12, PT, PT, R206, 0x4f, -R8 ;  /* 0x0000004fce0c7810 */ /* 0x000fe40007ffe808 */
[----:B------:R-:W-:Y:S01]  /*8080*/  FSEL R14, R14, -INF , !P4 ;  /* 0xff8000000e0e7808 */ /* 0x000fe20006000000 */
[----:B------:R-:W-:Y:S01]  /*8090*/  FFMA.FTZ R23, R23, -UR6, R26 ;  /* 0x8000000617177c23 */ /* 0x000fe2000801001a */
[----:B------:R-:W-:Y:S02]  /*80a0*/  IABS R12, R12 ;  /* 0x0000000c000c7213 */ /* 0x000fe40000000000 */
[----:B------:R-:W-:Y:S02]  /*80b0*/  ISETP.GT.AND P4, PT, R6, R21, PT ;  /* 0x000000150600720c */ /* 0x000fe40003f84270 */
[----:B------:R-:W-:Y:S01]  /*80c0*/  FSEL R137, R14, -INF , !P5 ;  /* 0xff8000000e897808 */ /* 0x000fe20006800000 */
[----:B------:R-:W-:Y:S01]  /*80d0*/  IMAD.MOV.U32 R14, RZ, RZ, R12 ;  /* 0x000000ffff0e7224 */ /* 0x000fe200078e000c */
[----:B------:R-:W-:-:S02]  /*80e0*/  ISETP.GE.AND P5, PT, R21, R205, PT ;  /* 0x000000cd1500720c */ /* 0x000fc40003fa6270 */
[----:B------:R-:W-:Y:S02]  /*80f0*/  FSEL R24, R24, -INF , !P4 ;  /* 0xff80000018187808 */ /* 0x000fe40006000000 */
[----:B------:R-:W-:Y:S02]  /*8100*/  IADD3 R12, PT, PT, R165, 0x4f, -R8 ;  /* 0x0000004fa50c7810 */ /* 0x000fe40007ffe808 */
[----:B------:R-:W-:Y:S02]  /*8110*/  FSEL R161, R24, -INF , !P5 ;  /* 0xff80000018a17808 */ /* 0x000fe40006800000 */
[----:B------:R-:W-:Y:S02]  /*8120*/  ISETP.GT.AND P4, PT, R4, R21, PT ;  /* 0x000000150400720c */ /* 0x000fe40003f84270 */
[----:B------:R-:W-:Y:S02]  /*8130*/  I2FP.F32.S32 R14, R14 ;  /* 0x0000000e000e7245 */ /* 0x000fe40000201400 */
[----:B------:R-:W-:Y:S01]  /*8140*/  ISETP.GE.AND P5, PT, R21, R204, PT ;  /* 0x000000cc1500720c */ /* 0x000fe20003fa6270 */
[----:B------:R-:W-:Y:S01]  /*8150*/  VIADD R21, R10, 0xffffffb1 ;  /* 0xffffffb10a157836 */ /* 0x000fe20000000000 */
[----:B------:R-:W-:Y:S01]  /*8160*/  IABS R12, R12 ;  /* 0x0000000c000c7213 */ /* 0x000fe20000000000 */
[----:B------:R-:W-:Y:S01]  /*8170*/  FFMA.FTZ R14, R14, -UR6, R25 ;  /* 0x800000060e0e7c23 */ /* 0x000fe20008010019 */
[----:B------:R-:W-:-:S02]  /*8180*/  FSEL R23, R23, -INF , !P4 ;  /* 0xff80000017177808 */ /* 0x000fc40006000000 */
[----:B------:R-:W-:Y:S02]  /*8190*/  ISETP.GT.AND P4, PT, R6, R21, PT ;  /* 0x000000150600720c */ /* 0x000fe40003f84270 */
[----:B------:R-:W-:Y:S02]  /*81a0*/  I2FP.F32.S32 R12, R12 ;  /* 0x0000000c000c7245 */ /* 0x000fe40000201400 */
[----:B------:R-:W-:Y:S01]  /*81b0*/  FSEL R155, R23, -INF , !P5 ;  /* 0xff800000179b7808 */ /* 0x000fe20006800000 */
[----:B------:R-:W-:Y:S01]  /*81c0*/  VIADD R23, R10, 0xffffffb9 ;  /* 0xffffffb90a177836 */ /* 0x000fe20000000000 */
[----:B------:R-:W-:Y:S01]  /*81d0*/  ISETP.GE.AND P5, PT, R21, R205, PT ;  /* 0x000000cd1500720c */ /* 0x000fe20003fa6270 */
[----:B------:R-:W-:Y:S01]  /*81e0*/  FFMA.FTZ R27, R12, -UR6, R27 ;  /* 0x800000060c1b7c23 */ /* 0x000fe2000801001b */
[----:B------:R-:W-:Y:S02]  /*81f0*/  FSEL R14, R14, -INF , !P4 ;  /* 0xff8000000e0e7808 */ /* 0x000fe40006000000 */
[----:B------:R-:W-:-:S02]  /*8200*/  ISETP.GT.AND P4, PT, R4, R21, PT ;  /* 0x000000150400720c */ /* 0x000fc40003f84270 */
[----:B------:R-:W-:Y:S02]  /*8210*/  FSEL R158, R14, -INF , !P5 ;  /* 0xff8000000e9e7808 */ /* 0x000fe40006800000 */
[----:B------:R-:W-:Y:S01]  /*8220*/  ISETP.GE.AND P5, PT, R21, R204, PT ;  /* 0x000000cc1500720c */ /* 0x000fe20003fa6270 */
[----:B------:R-:W-:Y:S01]  /*8230*/  VIADD R21, R10, 0xffffffb8 ;  /* 0xffffffb80a157836 */ /* 0x000fe20000000000 */
[----:B------:R-:W-:Y:S02]  /*8240*/  FSEL R27, R27, -INF , !P4 ;  /* 0xff8000001b1b7808 */ /* 0x000fe40006000000 */
[C-C-:B------:R-:W-:Y:S02]  /*8250*/  IADD3 R10, PT, PT, R165.reuse, 0x48, -R8.reuse ;  /* 0x00000048a50a7810 */ /* 0x140fe40007ffe808 */
[--C-:B------:R-:W-:Y:S02]  /*8260*/  IADD3 R165, PT, PT, R165, 0x47, -R8.reuse ;  /* 0x00000047a5a57810 */ /* 0x100fe40007ffe808 */
[----:B------:R-:W-:-:S02]  /*8270*/  IADD3 R12, PT, PT, R206, 0x48, -R8 ;  /* 0x00000048ce0c7810 */ /* 0x000fc40007ffe808 */
[----:B------:R-:W-:Y:S02]  /*8280*/  IADD3 R8, PT, PT, R206, 0x47, -R8 ;  /* 0x00000047ce087810 */ /* 0x000fe40007ffe808 */
[----:B------:R-:W-:Y:S02]  /*8290*/  FSEL R159, R27, -INF , !P5 ;  /* 0xff8000001b9f7808 */ /* 0x000fe40006800000 */
[C---:B------:R-:W-:Y:S02]  /*82a0*/  ISETP.GT.AND P4, PT, R6.reuse, R21, PT ;  /* 0x000000150600720c */ /* 0x040fe40003f84270 */
[----:B------:R-:W-:Y:S02]  /*82b0*/  ISETP.GT.AND P5, PT, R6, R23, PT ;  /* 0x000000170600720c */ /* 0x000fe40003fa4270 */
[----:B------:R-:W-:Y:S02]  /*82c0*/  IABS R12, R12 ;  /* 0x0000000c000c7213 */ /* 0x000fe40000000000 */
[----:B------:R-:W-:-:S02]  /*82d0*/  FMNMX3.FTZ R6, R132, R11, R19, !PT ;  /* 0x0000000b84067276 */ /* 0x000fc40007810013 */
[----:B------:R-:W-:Y:S02]  /*82e0*/  IABS R8, R8 ;  /* 0x0000000800087213 */ /* 0x000fe40000000000 */
[----:B------:R-:W-:Y:S02]  /*82f0*/  I2FP.F32.S32 R25, R12 ;  /* 0x0000000c00197245 */ /* 0x000fe40000201400 */
[----:B------:R-:W-:Y:S02]  /*8300*/  FMNMX3.FTZ R6, R6, R17, R15, !PT ;  /* 0x0000001106067276 */ /* 0x000fe4000781000f */
[----:B------:R-:W-:Y:S01]  /*8310*/  IABS R10, R10 ;  /* 0x0000000a000a7213 */ /* 0x000fe20000000000 */
[----:B------:R-:W-:Y:S01]  /*8320*/  FFMA.FTZ R25, R25, -UR6, R180 ;  /* 0x8000000619197c23 */ /* 0x000fe200080100b4 */
[----:B------:R-:W-:Y:S02]  /*8330*/  I2FP.F32.S32 R8, R8 ;  /* 0x0000000800087245 */ /* 0x000fe40000201400 */
[----:B------:R-:W-:-:S02]  /*8340*/  FMNMX3.FTZ R12, R6, R217, R173, !PT ;  /* 0x000000d9060c7276 */ /* 0x000fc400078100ad */
[----:B------:R-:W-:Y:S01]  /*8350*/  I2FP.F32.S32 R27, R10 ;  /* 0x0000000a001b7245 */ /* 0x000fe20000201400 */
[----:B------:R-:W-:Y:S01]  /*8360*/  FFMA.FTZ R8, R8, -UR6, R181 ;  /* 0x8000000608087c23 */ /* 0x000fe200080100b5 */
[----:B------:R-:W-:Y:S02]  /*8370*/  FMNMX3.FTZ R6, R3, R9, R5, !PT ;  /* 0x0000000903067276 */ /* 0x000fe40007810005 */
[----:B------:R-:W-:Y:S01]  /*8380*/  FMNMX3.FTZ R12, R12, R197, R199, !PT ;  /* 0x000000c50c0c7276 */ /* 0x000fe200078100c7 */
[----:B------:R-:W-:Y:S01]  /*8390*/  FFMA.FTZ R27, R27, -UR6, R182 ;  /* 0x800000061b1b7c23 */ /* 0x000fe200080100b6 */
[----:B------:R-:W-:Y:S02]  /*83a0*/  FSEL R25, R25, -INF , !P4 ;  /* 0xff80000019197808 */ /* 0x000fe40006000000 */
[----:B------:R-:W-:Y:S02]  /*83b0*/  ISETP.GT.AND P4, PT, R4, R21, PT ;  /* 0x000000150400720c */ /* 0x000fe40003f84270 */
[----:B------:R-:W-:-:S02]  /*83c0*/  FSEL R163, R8, -INF , !P5 ;  /* 0xff80000008a37808 */ /* 0x000fc40006800000 */
[----:B------:R-:W-:Y:S02]  /*83d0*/  FMNMX3.FTZ R6, R6, R7, R13, !PT ;  /* 0x0000000706067276 */ /* 0x000fe4000781000d */
[----:B------:R-:W-:Y:S02]  /*83e0*/  FMNMX3.FTZ R8, R12, R193, R189, !PT ;  /* 0x000000c10c087276 */ /* 0x000fe400078100bd */
[----:B------:R-:W-:Y:S02]  /*83f0*/  IABS R165, R165 ;  /* 0x000000a500a57213 */ /* 0x000fe40000000000 */
[----:B------:R-:W-:Y:S02]  /*8400*/  FSEL R27, R27, -INF , !P4 ;  /* 0xff8000001b1b7808 */ /* 0x000fe40006000000 */
[----:B------:R-:W-:Y:S02]  /*8410*/  FMNMX3.FTZ R6, R6, R171, R175, !PT ;  /* 0x000000ab06067276 */ /* 0x000fe400078100af */
[----:B------:R-:W-:-:S02]  /*8420*/  ISETP.GE.AND P5, PT, R21, R205, PT ;  /* 0x000000cd1500720c */ /* 0x000fc40003fa6270 */
[----:B------:R-:W-:Y:S02]  /*8430*/  ISETP.GE.AND P4, PT, R23, R205, PT ;  /* 0x000000cd1700720c */ /* 0x000fe40003f86270 */
[----:B------:R-:W-:Y:S02]  /*8440*/  FMNMX3.FTZ R8, R8, R191, R179, !PT ;  /* 0x000000bf08087276 */ /* 0x000fe400078100b3 */
[----:B------:R-:W-:Y:S02]  /*8450*/  I2FP.F32.S32 R10, R165 ;  /* 0x000000a5000a7245 */ /* 0x000fe40000201400 */
[----:B------:R-:W-:Y:S02]  /*8460*/  FMNMX3.FTZ R6, R6, R177, R195, !PT ;  /* 0x000000b106067276 */ /* 0x000fe400078100c3 */
[----:B------:R-:W-:Y:S01]  /*8470*/  FSEL R165, R25, -INF , !P5 ;  /* 0xff80000019a57808 */ /* 0x000fe20006800000 */
[----:B------:R-:W-:Y:S01]  /*8480*/  FFMA.FTZ R10, R10, -UR6, R183 ;  /* 0x800000060a0a7c23 */ /* 0x000fe200080100b7 */
[----:B------:R-:W-:-:S02]  /*8490*/  FSEL R163, R163, -INF , !P4 ;  /* 0xff800000a3a37808 */ /* 0x000fc40006000000 */
[----:B------:R-:W-:Y:S02]  /*84a0*/  FMNMX3.FTZ R8, R8, R161, R158, !PT ;  /* 0x000000a108087276 */ /* 0x000fe4000781009e */
[----:B------:R-:W-:Y:S02]  /*84b0*/  ISETP.GT.AND P4, PT, R4, R23, PT ;  /* 0x000000170400720c */ /* 0x000fe40003f84270 */
[----:B------:R-:W-:Y:S02]  /*84c0*/  FMNMX3.FTZ R4, R6, R141, R143, !PT ;  /* 0x0000008d06047276 */ /* 0x000fe4000781008f */
[----:B------:R-:W-:Y:S02]  /*84d0*/  FMNMX3.FTZ R6, R8, R165, R163, !PT ;  /* 0x000000a508067276 */ /* 0x000fe400078100a3 */
[----:B------:R-:W-:Y:S02]  /*84e0*/  FSEL R10, R10, -INF , !P4 ;  /* 0xff8000000a0a7808 */ /* 0x000fe40006000000 */
[----:B------:R-:W-:-:S02]  /*84f0*/  ISETP.GE.AND P5, PT, R21, R204, PT ;  /* 0x000000cc1500720c */ /* 0x000fc40003fa6270 */
[----:B------:R-:W-:Y:S01]  /*8500*/  ISETP.GE.AND P4, PT, R23, R204, PT ;  /* 0x000000cc1700720c */ /* 0x000fe20003f86270 */
[----:B------:R-:W1:Y:S01]  /*8510*/  SHFL.BFLY PT, R21, R6, 0x2, 0x1f ;  /* 0x0c401f0006157f89 */ /* 0x000e6200000e0000 */
[----:B------:R-:W-:Y:S02]  /*8520*/  FMNMX3.FTZ R4, R4, R139, R137, !PT ;  /* 0x0000008b04047276 */ /* 0x000fe40007810089 */
[----:B------:R-:W-:Y:S02]  /*8530*/  FSEL R157, R27, -INF , !P5 ;  /* 0xff8000001b9d7808 */ /* 0x000fe40006800000 */
[----:B------:R-:W-:Y:S02]  /*8540*/  FSEL R153, R10, -INF , !P4 ;  /* 0xff8000000a997808 */ /* 0x000fe40006000000 */
[----:B------:R-:W-:Y:S02]  /*8550*/  FMNMX3.FTZ R4, R4, R155, R159, !PT ;  /* 0x0000009b04047276 */ /* 0x000fe4000781009f */
[----:B------:R-:W-:-:S02]  /*8560*/  LOP3.LUT R180, R164, 0x200, R135, 0xf8, !PT ;  /* 0x00000200a4b47812 */ /* 0x000fc400078ef887 */
[----:B------:R-:W-:Y:S02]  /*8570*/  FMNMX3.FTZ R23, R4, R157, R153, !PT ;  /* 0x0000009d04177276 */ /* 0x000fe40007810099 */
[----:B------:R-:W-:-:S03]  /*8580*/  LEA R156, R180, UR5, 0x1 ;  /* 0x00000005b49c7c11 */ /* 0x000fc6000f8e08ff */
[----:B------:R-:W4:Y:S02]  /*8590*/  SHFL.BFLY PT, R4, R23, 0x2, 0x1f ;  /* 0x0c401f0017047f89 */ /* 0x000f2400000e0000 */
[C---:B------:R-:W-:Y:S02]  /*85a0*/  VIADD R20, R156.reuse, 0x12000 ;  /* 0x000120009c147836 */ /* 0x040fe40000000000 */
[----:B------:R-:W-:Y:S02]  /*85b0*/  VIADD R152, R156, 0x12040 ;  /* 0x000120409c987836 */ /* 0x000fe40000000000 */
[----:B------:R-:W-:Y:S01]  /*85c0*/  @P2 VIADD R152, R20, 0xffffffc0 ;  /* 0xffffffc014982836 */ /* 0x000fe20000000000 */
[----:B-1----:R-:W-:-:S04]  /*85d0*/  FMNMX.FTZ R21, R6, R21, !PT ;  /* 0x0000001506157209 */ /* 0x002fc80007810000 */
[----:B------:R-:W-:Y:S04]  /*85e0*/  LDSM.16.MT88.4 R24, [R152] ;  /* 0x000000009818783b */ /* 0x000fe80000004200 */
[----:B------:R-:W1:Y:S01]  /*85f0*/  SHFL.BFLY PT, R182, R21, 0x1, 0x1f ;  /* 0x0c201f0015b67f89 */ /* 0x000e6200000e0000 */
[----:B----4-:R-:W-:-:S05]  /*8600*/  FMNMX.FTZ R4, R23, R4, !PT ;  /* 0x0000000417047209 */ /* 0x010fca0007810000 */
[----:B------:R-:W4:Y:S01]  /*8610*/  SHFL.BFLY PT, R181, R4, 0x1, 0x1f ;  /* 0x0c201f0004b57f89 */ /* 0x000f2200000e0000 */
[----:B-1----:R-:W-:Y:S02]  /*8620*/  FMNMX.FTZ R182, R21, R182, !PT ;  /* 0x000000b615b67209 */ /* 0x002fe40007810000 */
[----:B------:R-:W-:Y:S02]  /*8630*/  SEL R21, R2, 0xffffffe0, !P6 ;  /* 0xffffffe002157807 */ /* 0x000fe40007000000 */
[C---:B------:R-:W-:Y:S01]  /*8640*/  FSETP.NEU.FTZ.AND P5, PT, R182.reuse, -INF , PT ;  /* 0xff800000b600780b */ /* 0x040fe20003fbd000 */
[----:B---3--:R-:W-:Y:S02]  /*8650*/  FMUL.FTZ R160, R182, UR4 ;  /* 0x00000004b6a07c20 */ /* 0x008fe40008410000 */
[----:B------:R-:W-:-:S03]  /*8660*/  IMAD.IADD R136, R21, 0x1, R156 ;  /* 0x0000000115887824 */ /* 0x000fc600078e029c */
[----:B------:R-:W-:Y:S02]  /*8670*/  FSEL R160, R160, RZ, P5 ;  /* 0x000000ffa0a07208 */ /* 0x000fe40002800000 */
[----:B----4-:R-:W-:-:S03]  /*8680*/  FMNMX.FTZ R181, R4, R181, !PT ;  /* 0x000000b504b57209 */ /* 0x010fc60007810000 */
[--C-:B------:R-:W-:Y:S01]  /*8690*/  FFMA.FTZ R147, R19, UR4, -R160.reuse ;  /* 0x0000000413937c23 */ /* 0x100fe200080108a0 */
[--C-:B------:R-:W-:Y:S01]  /*86a0*/  FFMA.FTZ R146, R17, UR4, -R160.reuse ;  /* 0x0000000411927c23 */ /* 0x100fe200080108a0 */
[--C-:B------:R-:W-:Y:S01]  /*86b0*/  FFMA.FTZ R145, R15, UR4, -R160.reuse ;  /* 0x000000040f917c23 */ /* 0x100fe200080108a0 */
[C---:B------:R-:W-:Y:S01]  /*86c0*/  FSETP.NEU.FTZ.AND P4, PT, R181.reuse, -INF , PT ;  /* 0xff800000b500780b */ /* 0x040fe20003f9d000 */
[----:B------:R-:W1:Y:S01]  /*86d0*/  LDSM.16.MT88.4 R16, [R136+0x12000] ;  /* 0x012000008810783b */ /* 0x000e620000004200 */
[----:B------:R-:W-:Y:S01]  /*86e0*/  FMUL.FTZ R154, R181, UR4 ;  /* 0x00000004b59a7c20 */ /* 0x000fe20008410000 */
[----:B------:R-:W-:Y:S01]  /*86f0*/  FSEL R15, R182, RZ, P5 ;  /* 0x000000ffb60f7208 */ /* 0x000fe20002800000 */
[--C-:B------:R-:W-:Y:S01]  /*8700*/  FFMA.FTZ R148, R11, UR4, -R160.reuse ;  /* 0x000000040b947c23 */ /* 0x100fe200080108a0 */
[----:B------:R-:W-:Y:S01]  /*8710*/  FSEL R4, R181, RZ, P4 ;  /* 0x000000ffb5047208 */ /* 0x000fe20002000000 */
[----:B------:R-:W-:Y:S01]  /*8720*/  MUFU.EX2 R147, R147 ;  /* 0x0000009300937308 */ /* 0x000fe20000000800 */
[----:B------:R-:W-:Y:S01]  /*8730*/  FSEL R154, R154, RZ, P4 ;  /* 0x000000ff9a9a7208 */ /* 0x000fe20002000000 */
[----:B------:R-:W-:Y:S01]  /*8740*/  FADD.FTZ R15, R132, -R15 ;  /* 0x8000000f840f7221 */ /* 0x000fe20000010000 */
[----:B------:R-:W-:Y:S01]  /*8750*/  FFMA.FTZ R164, R173, UR4, -R160 ;  /* 0x00000004ada47c23 */ /* 0x000fe200080108a0 */
[----:B------:R-:W-:Y:S01]  /*8760*/  FADD.FTZ R4, R3, -R4 ;  /* 0x8000000403047221 */ /* 0x000fe20000010000 */
[----:B------:R-:W3:Y:S01]  /*8770*/  MUFU.EX2 R148, R148 ;  /* 0x0000009400947308 */ /* 0x000ee20000000800 */
[--C-:B------:R-:W-:Y:S01]  /*8780*/  FFMA.FTZ R150, R9, UR4, -R154.reuse ;  /* 0x0000000409967c23 */ /* 0x100fe2000801089a */
[--C-:B------:R-:W-:Y:S01]  /*8790*/  FFMA.FTZ R144, R5, UR4, -R154.reuse ;  /* 0x0000000405907c23 */ /* 0x100fe2000801089a */
[----:B------:R-:W-:Y:S01]  /*87a0*/  FMUL.FTZ R151, R15, UR4 ;  /* 0x000000040f977c20 */ /* 0x000fe20008410000 */
[----:B------:R-:W-:Y:S01]  /*87b0*/  FMUL.FTZ R149, R4, UR4 ;  /* 0x0000000404957c20 */ /* 0x000fe20008410000 */
[--C-:B------:R-:W-:Y:S01]  /*87c0*/  FFMA.FTZ R7, R7, UR4, -R154.reuse ;  /* 0x0000000407077c23 */ /* 0x100fe2000801089a */
[--C-:B------:R-:W-:Y:S01]  /*87d0*/  FFMA.FTZ R5, R13, UR4, -R154.reuse ;  /* 0x000000040d057c23 */ /* 0x100fe2000801089a */
[----:B------:R-:W-:Y:S01]  /*87e0*/  MUFU.EX2 R146, R146 ;  /* 0x0000009200927308 */ /* 0x000fe20000000800 */
[----:B------:R-:W-:Y:S01]  /*87f0*/  LDSM.16.MT88.4 R8, [R156+0x12000] ;  /* 0x012000009c08783b */ /* 0x000fe20000004200 */
[--C-:B------:R-:W-:Y:S01]  /*8800*/  FFMA.FTZ R168, R175, UR4, -R154.reuse ;  /* 0x00000004afa87c23 */ /* 0x100fe2000801089a */
[----:B------:R-:W-:Y:S01]  /*8810*/  FFMA.FTZ R166, R177, UR4, -R154 ;  /* 0x00000004b1a67c23 */ /* 0x000fe2000801089a */
[----:B------:R-:W4:Y:S01]  /*8820*/  MUFU.EX2 R145, R145 ;  /* 0x0000009100917308 */ /* 0x000f220000000800 */
[----:B------:R-:W-:Y:S01]  /*8830*/  FFMA.FTZ R162, R197, UR4, -R160 ;  /* 0x00000004c5a27c23 */ /* 0x000fe200080108a0 */
[----:B------:R-:W-:Y:S01]  /*8840*/  FFMA.FTZ R177, R195, UR4, -R154 ;  /* 0x00000004c3b17c23 */ /* 0x000fe2000801089a */
[----:B---3--:R-:W-:Y:S01]  /*8850*/  F2FP.BF16.F32.PACK_AB R12, R147, R148 ;  /* 0x00000094930c723e */ /* 0x008fe200000010ff */
[----:B------:R-:W-:Y:S01]  /*8860*/  MUFU.EX2 R150, R150 ;  /* 0x0000009600967308 */ /* 0x000fe20000000800 */
[--C-:B------:R-:W-:Y:S01]  /*8870*/  FFMA.FTZ R217, R217, UR4, -R160.reuse ;  /* 0x00000004d9d97c23 */ /* 0x100fe200080108a0 */
[--C-:B------:R-:W-:Y:S01]  /*8880*/  FFMA.FTZ R199, R199, UR4, -R160.reuse ;  /* 0x00000004c7c77c23 */ /* 0x100fe200080108a0 */
[--C-:B------:R-:W-:Y:S01]  /*8890*/  FFMA.FTZ R191, R191, UR4, -R160.reuse ;  /* 0x00000004bfbf7c23 */ /* 0x100fe200080108a0 */
[----:B------:R-:W3:Y:S01]  /*88a0*/  MUFU.EX2 R144, R144 ;  /* 0x0000009000907308 */ /* 0x000ee20000000800 */
[--C-:B------:R-:W-:Y:S01]  /*88b0*/  FFMA.FTZ R174, R179, UR4, -R160.reuse ;  /* 0x00000004b3ae7c23 */ /* 0x100fe200080108a0 */
[--C-:B------:R-:W-:Y:S01]  /*88c0*/  FFMA.FTZ R172, R189, UR4, -R160.reuse ;  /* 0x00000004bdac7c23 */ /* 0x100fe200080108a0 */
[----:B------:R-:W-:Y:S01]  /*88d0*/  FFMA.FTZ R183, R193, UR4, -R160 ;  /* 0x00000004c1b77c23 */ /* 0x000fe200080108a0 */
[----:B------:R-:W-:Y:S01]  /*88e0*/  MUFU.EX2 R132, R7 ;  /* 0x0000000700847308 */ /* 0x000fe20000000800 */
[--C-:B------:R-:W-:Y:S01]  /*88f0*/  FFMA.FTZ R176, R141, UR4, -R154.reuse ;  /* 0x000000048db07c23 */ /* 0x100fe2000801089a */
[----:B----4-:R-:W-:Y:S01]  /*8900*/  F2FP.BF16.F32.PACK_AB R14, R145, R146 ;  /* 0x00000092910e723e */ /* 0x010fe200000010ff */
[--C-:B------:R-:W-:Y:S01]  /*8910*/  FFMA.FTZ R189, R143, UR4, -R154.reuse ;  /* 0x000000048fbd7c23 */ /* 0x100fe2000801089a */
[----:B------:R-:W4:Y:S01]  /*8920*/  MUFU.EX2 R3, R5 ;  /* 0x0000000500037308 */ /* 0x000f220000000800 */
[--C-:B------:R-:W-:Y:S01]  /*8930*/  FFMA.FTZ R178, R139, UR4, -R154.reuse ;  /* 0x000000048bb27c23 */ /* 0x100fe2000801089a */
[----:B------:R-:W-:Y:S01]  /*8940*/  LDSM.16.MT88.4 R140, [R152+0x1000] ;  /* 0x00100000988c783b */ /* 0x000fe20000004200 */
[--C-:B------:R-:W-:Y:S01]  /*8950*/  FFMA.FTZ R190, R159, UR4, -R154.reuse ;  /* 0x000000049fbe7c23 */ /* 0x100fe2000801089a */
[----:B------:R-:W5:Y:S01]  /*8960*/  MUFU.EX2 R151, R151 ;  /* 0x0000009700977308 */ /* 0x000f620000000800 */
[----:B------:R-:W-:Y:S01]  /*8970*/  FFMA.FTZ R157, R157, UR4, -R154 ;  /* 0x000000049d9d7c23 */ /* 0x000fe2000801089a */
[----:B---3--:R-:W-:Y:S01]  /*8980*/  F2FP.BF16.F32.PACK_AB R13, R144, R150 ;  /* 0x00000096900d723e */ /* 0x008fe200000010ff */
[--C-:B------:R-:W-:Y:S01]  /*8990*/  FFMA.FTZ R161, R161, UR4, -R160.reuse ;  /* 0x00000004a1a17c23 */ /* 0x100fe200080108a0 */
[----:B------:R-:W3:Y:S01]  /*89a0*/  MUFU.EX2 R149, R149 ;  /* 0x0000009500957308 */ /* 0x000ee20000000800 */
[--C-:B------:R-:W-:Y:S01]  /*89b0*/  FFMA.FTZ R158, R158, UR4, -R160.reuse ;  /* 0x000000049e9e7c23 */ /* 0x100fe200080108a0 */
[--C-:B------:R-:W-:Y:S01]  /*89c0*/  FFMA.FTZ R165, R165, UR4, -R160.reuse ;  /* 0x00000004a5a57c23 */ /* 0x100fe200080108a0 */
[----:B------:R-:W-:Y:S01]  /*89d0*/  FFMA.FTZ R163, R163, UR4, -R160 ;  /* 0x00000004a3a37c23 */ /* 0x000fe200080108a0 */
[----:B------:R-:W-:Y:S01]  /*89e0*/  MUFU.EX2 R173, R217 ;  /* 0x000000d900ad7308 */ /* 0x000fe20000000800 */
[----:B----4-:R-:W-:-:S03]  /*89f0*/  F2FP.BF16.F32.PACK_AB R15, R3, R132 ;  /* 0x00000084030f723e */ /* 0x010fc600000010ff */
[----:B------:R-:W4:Y:S01]  /*8a00*/  MUFU.EX2 R164, R164 ;  /* 0x000000a400a47308 */ /* 0x000f220000000800 */
[-C--:B-----5:R-:W-:Y:S01]  /*8a10*/  FMUL.FTZ R120, R120, R151.reuse ;  /* 0x0000009778787220 */ /* 0x0a0fe20000410000 */
[-C--:B------:R-:W-:Y:S01]  /*8a20*/  FMUL.FTZ R121, R121, R151.reuse ;  /* 0x0000009779797220 */ /* 0x080fe20000410000 */
[-C--:B------:R-:W-:Y:S01]  /*8a30*/  FMUL.FTZ R116, R116, R151.reuse ;  /* 0x0000009774747220 */ /* 0x080fe20000410000 */
[----:B------:R-:W-:Y:S01]  /*8a40*/  FMUL.FTZ R117, R117, R151 ;  /* 0x0000009775757220 */ /* 0x000fe20000410000 */
[-C--:B---3--:R-:W-:Y:S01]  /*8a50*/  FMUL.FTZ R122, R122, R149.reuse ;  /* 0x000000957a7a7220 */ /* 0x088fe20000410000 */
[-C--:B------:R-:W-:Y:S01]  /*8a60*/  FMUL.FTZ R123, R123, R149.reuse ;  /* 0x000000957b7b7220 */ /* 0x080fe20000410000 */
[-C--:B------:R-:W-:Y:S01]  /*8a70*/  FMUL.FTZ R118, R118, R149.reuse ;  /* 0x0000009576767220 */ /* 0x080fe20000410000 */
[----:B------:R-:W-:Y:S01]  /*8a80*/  FMUL.FTZ R119, R119, R149 ;  /* 0x0000009577777220 */ /* 0x000fe20000410000 */
[----:B------:R-:W-:Y:S01]  /*8a90*/  FMUL.FTZ R4, R128, R151 ;  /* 0x0000009780047220 */ /* 0x000fe20000410000 */
[----:B------:R-:W-:-:S02]  /*8aa0*/  IMAD.IADD R128, R21, 0x1, R152 ;  /* 0x0000000115807824 */ /* 0x000fc400078e0298 */
[-C--:B------:R-:W-:Y:S01]  /*8ab0*/  FMUL.FTZ R36, R36, R151.reuse ;  /* 0x0000009724247220 */ /* 0x080fe20000410000 */
[----:B------:R-:W-:Y:S01]  /*8ac0*/  FMUL.FTZ R37, R37, R151 ;  /* 0x0000009725257220 */ /* 0x000fe20000410000 */
[C---:B-1----:R-:W-:Y:S01]  /*8ad0*/  HMMA.16816.F32.BF16 R120, R12.reuse, R16, R120 ;  /* 0x000000100c78723c */ /* 0x042fe20000041878 */
[-C--:B------:R-:W-:Y:S01]  /*8ae0*/  FMUL.FTZ R38, R38, R149.reuse ;  /* 0x0000009526267220 */ /* 0x080fe20000410000 */
[----:B------:R-:W1:Y:S01]  /*8af0*/  LDSM.16.MT88.4 R20, [R128] ;  /* 0x000000008014783b */ /* 0x000e620000004200 */
        /* <DEDUP_REMOVED lines=32> */
[----:B------:R-:W5:Y:S01]  /*8d00*/  LDSM.16.MT88.4 R24, [R136+0x14000] ;  /* 0x014000008818783b */ /* 0x000f620000004200 */
[----:B------:R-:W-:Y:S01]  /*8d10*/  FMUL.FTZ R67, R67, R149 ;  /* 0x0000009543437220 */ /* 0x000fe20000410000 */
[-C--:B------:R-:W-:Y:S01]  /*8d20*/  FMUL.FTZ R44, R44, R151.reuse ;  /* 0x000000972c2c7220 */ /* 0x080fe20000410000 */
[----:B------:R-:W-:Y:S01]  /*8d30*/  FMUL.FTZ R45, R45, R151 ;  /* 0x000000972d2d7220 */ /* 0x000fe20000410000 */
[----:B------:R-:W2:Y:S01]  /*8d40*/  LDSM.16.MT88.4 R28, [R128+0x4000] ;  /* 0x00400000801c783b */ /* 0x000ea20000004200 */
        /* <DEDUP_REMOVED lines=35> */
[C---:B-----5:R-:W-:Y:S01]  /*8f80*/  HMMA.16816.F32.BF16 R44, R12.reuse, R24, R44 ;  /* 0x000000180c2c723c */ /* 0x060fe2000004182c */
[----:B------:R-:W-:Y:S01]  /*8f90*/  FMUL.FTZ R99, R99, R149 ;  /* 0x0000009563637220 */ /* 0x000fe20000410000 */
        /* <DEDUP_REMOVED lines=28> */
[----:B------:R-:W-:Y:S01]  /*9160*/  MUFU.EX2 R162, R162 ;  /* 0x000000a200a27308 */ /* 0x000fe20000000800 */
[----:B------:R-:W-:Y:S01]  /*9170*/  FFMA.FTZ R148, R215, R151, R148 ;  /* 0x00000097d7947223 */ /* 0x000fe20000010094 */
[----:B------:R-:W-:Y:S01]  /*9180*/  HMMA.16816.F32.BF16 R64, R12, R18, R64 ;  /* 0x000000120c40723c */ /* 0x000fe20000041840 */
[----:B------:R-:W1:Y:S01]  /*9190*/  LDSM.16.MT88.4 R16, [R152+0x4000] ;  /* 0x004000009810783b */ /* 0x000e620000004200 */
[----:B------:R-:W-:Y:S01]  /*91a0*/  MUFU.EX2 R168, R168 ;  /* 0x000000a800a87308 */ /* 0x000fe20000000800 */
[----:B------:R-:W-:Y:S01]  /*91b0*/  FFMA.FTZ R149, R213, R149, R150 ;  /* 0x00000095d5957223 */ /* 0x000fe20000010096 */
[----:B------:R-:W-:-:S02]  /*91c0*/  FADD.FTZ R147, R147, R148 ;  /* 0x0000009493937221 */ /* 0x000fc40000010000 */
[----:B------:R-:W-:Y:S01]  /*91d0*/  MUFU.EX2 R166, R166 ;  /* 0x000000a600a67308 */ /* 0x000fe20000000800 */
[----:B------:R-:W-:Y:S01]  /*91e0*/  FADD.FTZ R149, R144, R149 ;  /* 0x0000009590957221 */ /* 0x000fe20000010000 */
[C---:B---3--:R-:W-:Y:S01]  /*91f0*/  HMMA.16816.F32.BF16 R52, R12.reuse, R20, R52 ;  /* 0x000000140c34723c */ /* 0x048fe20000041834 */
[----:B------:R-:W-:Y:S01]  /*9200*/  FADD.FTZ R146, R146, R147 ;  /* 0x0000009392927221 */ /* 0x000fe20000010000 */
[----:B------:R-:W-:Y:S01]  /*9210*/  MUFU.EX2 R177, R177 ;  /* 0x000000b100b17308 */ /* 0x000fe20000000800 */
[----:B------:R-:W-:Y:S02]  /*9220*/  FADD.FTZ R132, R132, R149 ;  /* 0x0000009584847221 */ /* 0x000fe40000010000 */
[----:B------:R-:W-:Y:S01]  /*9230*/  FADD.FTZ R146, R145, R146 ;  /* 0x0000009291927221 */ /* 0x000fe20000010000 */
[----:B------:R2:W-:Y:S01]  /*9240*/  MUFU.EX2 R179, R191 ;  /* 0x000000bf00b37308 */ /* 0x0005e20000000800 */
[----:B------:R-:W-:Y:S01]  /*9250*/  FADD.FTZ R132, R3, R132 ;  /* 0x0000008403847221 */ /* 0x000fe20000010000 */
[----:B------:R-:W-:Y:S01]  /*9260*/  HMMA.16816.F32.BF16 R56, R12, R22, R56 ;  /* 0x000000160c38723c */ /* 0x000fe20000041838 */
[----:B------:R-:W3:Y:S01]  /*9270*/  LDSM.16.MT88.4 R20, [R136+0x16000] ;  /* 0x016000008814783b */ /* 0x000ee20000004200 */
[----:B------:R-:W-:Y:S01]  /*9280*/  MUFU.EX2 R183, R183 ;  /* 0x000000b700b77308 */ /* 0x000fe20000000800 */
[----:B------:R-:W-:-:S03]  /*9290*/  IMAD.MOV.U32 R3, RZ, RZ, R181 ;  /* 0x000000ffff037224 */ /* 0x000fc600078e00b5 */
[----:B------:R-:W-:Y:S02]  /*92a0*/  MUFU.EX2 R172, R172 ;  /* 0x000000ac00ac7308 */ /* 0x000fe40000000800 */
[----:B------:R-:W-:Y:S01]  /*92b0*/  HMMA.16816.F32.BF16 R96, R12, R30, R96 ;  /* 0x0000001e0c60723c */ /* 0x000fe20000041860 */
[----:B------:R-:W5:Y:S01]  /*92c0*/  LDSM.16.MT88.4 R28, [R156+0x12800] ;  /* 0x012800009c1c783b */ /* 0x000f620000004200 */
[----:B------:R-:W-:Y:S01]  /*92d0*/  MUFU.EX2 R174, R174 ;  /* 0x000000ae00ae7308 */ /* 0x000fe20000000800 */
[----:B--2---:R-:W-:-:S03]  /*92e0*/  FFMA.FTZ R191, R137, UR4, -R154 ;  /* 0x0000000489bf7c23 */ /* 0x004fc6000801089a */
[----:B------:R-:W-:Y:S02]  /*92f0*/  MUFU.EX2 R176, R176 ;  /* 0x000000b000b07308 */ /* 0x000fe40000000800 */
[C---:B------:R-:W-:Y:S02]  /*9300*/  HMMA.16816.F32.BF16 R4, R12.reuse, R8, R4 ;  /* 0x000000080c04723c */ /* 0x040fe40000041804 */
[----:B------:R-:W-:Y:S04]  /*9310*/  MUFU.EX2 R189, R189 ;  /* 0x000000bd00bd7308 */ /* 0x000fe80000000800 */
[----:B------:R-:W-:Y:S02]  /*9320*/  MUFU.EX2 R178, R178 ;  /* 0x000000b200b27308 */ /* 0x000fe40000000800 */
[C---:B------:R-:W-:Y:S01]  /*9330*/  HMMA.16816.F32.BF16 R8, R12.reuse, R10, R124 ;  /* 0x0000000a0c08723c */ /* 0x040fe2000004187c */
[----:B------:R5:W-:Y:S01]  /*9340*/  LDSM.16.MT88.4 R124, [R128+0x800] ;  /* 0x00080000807c783b */ /* 0x000be20000004200 */
[----:B------:R-:W-:Y:S04]  /*9350*/  MUFU.EX2 R191, R191 ;  /* 0x000000bf00bf7308 */ /* 0x000fe80000000800 */
[----:B------:R-:W-:Y:S02]  /*9360*/  MUFU.EX2 R161, R161 ;  /* 0x000000a100a17308 */ /* 0x000fe40000000800 */
[C---:B-1----:R-:W-:Y:S01]  /*9370*/  HMMA.16816.F32.BF16 R84, R12.reuse, R16, R84 ;  /* 0x000000100c54723c */ /* 0x042fe20000041854 */
[----:B------:R-:W-:Y:S01]  /*9380*/  FFMA.FTZ R16, R171, UR4, -R154 ;  /* 0x00000004ab107c23 */ /* 0x000fe2000801089a */
[----:B------:R-:W-:Y:S04]  /*9390*/  MUFU.EX2 R158, R158 ;  /* 0x0000009e009e7308 */ /* 0x000fe80000000800 */
[----:B------:R1:W-:Y:S02]  /*93a0*/  MUFU.EX2 R175, R16 ;  /* 0x0000001000af7308 */ /* 0x0003e40000000800 */
[C---:B------:R-:W-:Y:S02]  /*93b0*/  HMMA.16816.F32.BF16 R88, R12.reuse, R18, R88 ;  /* 0x000000120c58723c */ /* 0x040fe40000041858 */
[----:B------:R-:W2:Y:S04]  /*93c0*/  MUFU.EX2 R171, R199 ;  /* 0x000000c700ab7308 */ /* 0x000ea80000000800 */
[----:B------:R-:W-:Y:S02]  /*93d0*/  MUFU.EX2 R160, R165 ;  /* 0x000000a500a07308 */ /* 0x000fe40000000800 */
[C---:B------:R-:W-:Y:S02]  /*93e0*/  HMMA.16816.F32.BF16 R68, R12.reuse, R24, R68 ;  /* 0x000000180c44723c */ /* 0x040fe40000041844 */
[----:B------:R-:W-:Y:S01]  /*93f0*/  MUFU.EX2 R190, R190 ;  /* 0x000000be00be7308 */ /* 0x000fe20000000800 */
[----:B-1----:R-:W1:Y:S05]  /*9400*/  LDSM.16.MT88.4 R16, [R136+0x16800] ;  /* 0x016800008810783b */ /* 0x002e6a0000004200 */
[C---:B------:R-:W-:Y:S01]  /*9410*/  HMMA.16816.F32.BF16 R72, R12.reuse, R26, R72 ;  /* 0x0000001a0c48723c */ /* 0x040fe20000041848 */
[----:B------:R-:W1:Y:S07]  /*9420*/  LDSM.16.MT88.4 R24, [R136+0x12800] ;  /* 0x012800008818783b */ /* 0x000e6e0000004200 */
[C---:B---3--:R-:W-:Y:S08]  /*9430*/  HMMA.16816.F32.BF16 R76, R12.reuse, R20, R76 ;  /* 0x000000140c4c723c */ /* 0x048ff0000004184c */
[----:B------:R-:W-:Y:S01]  /*9440*/  HMMA.16816.F32.BF16 R80, R12, R22, R80 ;  /* 0x000000160c50723c */ /* 0x000fe20000041850 */
[----:B------:R-:W3:Y:S01]  /*9450*/  LDSM.16.MT88.4 R20, [R136+0x14800] ;  /* 0x014800008814783b */ /* 0x000ee20000004200 */
[----:B----4-:R-:W-:Y:S01]  /*9460*/  F2FP.BF16.F32.PACK_AB R12, R164, R173 ;  /* 0x000000ada40c723e */ /* 0x010fe200000010ff */
[----:B------:R-:W-:Y:S01]  /*9470*/  FADD.FTZ R173, R173, R146 ;  /* 0x00000092adad7221 */ /* 0x000fe20000010000 */
[----:B--2---:R-:W-:-:S02]  /*9480*/  F2FP.BF16.F32.PACK_AB R14, R171, R162 ;  /* 0x000000a2ab0e723e */ /* 0x004fc400000010ff */
[----:B------:R-:W-:Y:S01]  /*9490*/  F2FP.BF16.F32.PACK_AB R13, R168, R175 ;  /* 0x000000afa80d723e */ /* 0x000fe200000010ff */
[----:B------:R-:W-:Y:S01]  /*94a0*/  FADD.FTZ R175, R175, R132 ;  /* 0x00000084afaf7221 */ /* 0x000fe20000010000 */
[----:B------:R-:W-:Y:S01]  /*94b0*/  F2FP.BF16.F32.PACK_AB R15, R177, R166 ;  /* 0x000000a6b10f723e */ /* 0x000fe200000010ff */
[----:B------:R-:W-:Y:S01]  /*94c0*/  FADD.FTZ R173, R164, R173 ;  /* 0x000000ada4ad7221 */ /* 0x000fe20000010000 */
[----:B------:R-:W-:Y:S02]  /*94d0*/  IMAD.MOV.U32 R132, RZ, RZ, R182 ;  /* 0x000000ffff847224 */ /* 0x000fe400078e00b6 */
[----:B------:R-:W-:Y:S01]  /*94e0*/  FADD.FTZ R175, R168, R175 ;  /* 0x000000afa8af7221 */ /* 0x000fe20000010000 */
[----:B------:R-:W-:Y:S02]  /*94f0*/  FADD.FTZ R162, R162, R173 ;  /* 0x000000ada2a27221 */ /* 0x000fe40000010000 */
[----:B-----5:R-:W-:Y:S01]  /*9500*/  HMMA.16816.F32.BF16 R128, R12, R28, R4 ;  /* 0x0000001c0c80723c */ /* 0x020fe20000041804 */
[----:B------:R-:W-:Y:S01]  /*9510*/  SEL R5, R2, 0xffffffe0, !P6 ;  /* 0xffffffe002057807 */ /* 0x000fe20007000000 */
[----:B------:R-:W-:-:S02]  /*9520*/  IMAD.MOV.U32 R2, RZ, RZ, 0x20 ;  /* 0x00000020ff027424 */ /* 0x000fc400078e00ff */
[----:B------:R-:W-:Y:S01]  /*9530*/  FADD.FTZ R166, R166, R175 ;  /* 0x000000afa6a67221 */ /* 0x000fe20000010000 */
[----:B------:R-:W-:Y:S01]  /*9540*/  FADD.FTZ R162, R171, R162 ;  /* 0x000000a2aba27221 */ /* 0x000fe20000010000 */
[----:B------:R-:W-:Y:S02]  /*9550*/  IMAD.IADD R170, R5, 0x1, R152 ;  /* 0x0000000105aa7824 */ /* 0x000fe400078e0298 */
[----:B------:R-:W-:Y:S01]  /*9560*/  FADD.FTZ R177, R177, R166 ;  /* 0x000000a6b1b17221 */ /* 0x000fe20000010000 */
[C---:B-1----:R-:W-:Y:S02]  /*9570*/  HMMA.16816.F32.BF16 R76, R12.reuse, R16, R76 ;  /* 0x000000100c4c723c */ /* 0x042fe4000004184c */
[----:B------:R-:W-:Y:S04]  /*9580*/  LDSM.16.MT88.4 R4, [R170+0x4800] ;  /* 0x00480000aa04783b */ /* 0x000fe80000004200 */
[----:B------:R-:W-:Y:S02]  /*9590*/  LDSM.16.MT88.4 R136, [R170+0x1000] ;  /* 0x00100000aa88783b */ /* 0x000fe40000004200 */
[C---:B------:R-:W-:Y:S02]  /*95a0*/  HMMA.16816.F32.BF16 R80, R12.reuse, R18, R80 ;  /* 0x000000120c50723c */ /* 0x040fe40000041850 */
[----:B------:R-:W1:Y:S06]  /*95b0*/  LDSM.16.MT88.4 R16, [R152+0x4800] ;  /* 0x004800009810783b */ /* 0x000e6c0000004200 */
        /* <DEDUP_REMOVED lines=9> */
[C---:B---3--:R-:W-:Y:S08]  /*9650*/  HMMA.16816.F32.BF16 R44, R12.reuse, R20, R44 ;  /* 0x000000140c2c723c */ /* 0x048ff0000004182c */
[C---:B------:R-:W-:Y:S01]  /*9660*/  HMMA.16816.F32.BF16 R48, R12.reuse, R22, R48 ;  /* 0x000000160c30723c */ /* 0x040fe20000041830 */
[----:B------:R-:W3:Y:S07]  /*9670*/  LDSM.16.MT88.4 R20, [R156+0x16800] ;  /* 0x016800009c14783b */ /* 0x000eee0000004200 */
[----:B-1----:R-:W-:Y:S01]  /*9680*/  HMMA.16816.F32.BF16 R84, R12, R16, R84 ;  /* 0x000000100c54723c */ /* 0x002fe20000041854 */
[----:B------:R-:W-:-:S05]  /*9690*/  SEL R17, R2, 0xffffffe0, !P6 ;  /* 0xffffffe002117807 */ /* 0x000fca0007000000 */
[----:B------:R-:W-:Y:S02]  /*96a0*/  IMAD.IADD R184, R17, 0x1, R156 ;  /* 0x0000000111b87824 */ /* 0x000fe400078e029c */
[C---:B--2---:R-:W-:Y:S08]  /*96b0*/  HMMA.16816.F32.BF16 R112, R12.reuse, R124, R112 ;  /* 0x0000007c0c70723c */ /* 0x044ff00000041870 */
[C---:B------:R-:W-:Y:S01]  /*96c0*/  HMMA.16816.F32.BF16 R108, R12.reuse, R126, R108 ;  /* 0x0000007e0c6c723c */ /* 0x040fe2000004186c */
[----:B------:R-:W1:Y:S07]  /*96d0*/  LDSM.16.MT88.4 R124, [R156+0x13000] ;  /* 0x013000009c7c783b */ /* 0x000e6e0000004200 */
[C---:B------:R-:W-:Y:S01]  /*96e0*/  HMMA.16816.F32.BF16 R8, R12.reuse, R30, R8 ;  /* 0x0000001e0c08723c */ /* 0x040fe20000041808 */
[----:B------:R-:W-:Y:S07]  /*96f0*/  LDSM.16.MT88.4 R28, [R152+0x3000] ;  /* 0x00300000981c783b */ /* 0x000fee0000004200 */
[C---:B----4-:R-:W-:Y:S08]  /*9700*/  HMMA.16816.F32.BF16 R36, R12.reuse, R32, R36 ;  /* 0x000000200c24723c */ /* 0x050ff00000041824 */
[C---:B------:R-:W-:Y:S01]  /*9710*/  HMMA.16816.F32.BF16 R40, R12.reuse, R34, R40 ;  /* 0x000000220c28723c */ /* 0x040fe20000041828 */
[----:B------:R-:W-:Y:S07]  /*9720*/  LDSM.16.MT88.4 R32, [R156+0x15000] ;  /* 0x015000009c20783b */ /* 0x000fee0000004200 */
[C---:B-----5:R-:W-:Y:S08]  /*9730*/  HMMA.16816.F32.BF16 R52, R12.reuse, R24, R52 ;  /* 0x000000180c34723c */ /* 0x060ff00000041834 */
[C---:B------:R-:W-:Y:S01]  /*9740*/  HMMA.16816.F32.BF16 R56, R12.reuse, R26, R56 ;  /* 0x0000001a0c38723c */ /* 0x040fe20000041838 */
[----:B------:R-:W-:Y:S07]  /*9750*/  LDSM.16.MT88.4 R24, [R170+0x3000] ;  /* 0x00300000aa18783b */ /* 0x000fee0000004200 */
[C---:B---3--:R-:W-:Y:S08]  /*9760*/  HMMA.16816.F32.BF16 R68, R12.reuse, R20, R68 ;  /* 0x000000140c44723c */ /* 0x048ff00000041844 */
[C---:B------:R-:W-:Y:S01]  /*9770*/  HMMA.16816.F32.BF16 R72, R12.reuse, R22, R72 ;  /* 0x000000160c48723c */ /* 0x040fe20000041848 */
[----:B------:R-:W-:Y:S07]  /*9780*/  LDSM.16.MT88.4 R20, [R156+0x17000] ;  /* 0x017000009c14783b */ /* 0x000fee0000004200 */
[C---:B------:R-:W-:Y:S01]  /*9790*/  HMMA.16816.F32.BF16 R88, R12.reuse, R18, R88 ;  /* 0x000000120c58723c */ /* 0x040fe20000041858 */
[----:B------:R-:W2:Y:S07]  /*97a0*/  LDSM.16.MT88.4 R16, [R184+0x13000] ;  /* 0x01300000b810783b */ /* 0x000eae0000004200 */
[----:B------:R-:W-:Y:S01]  /*97b0*/  HMMA.16816.F32.BF16 R92, R12, R4, R92 ;  /* 0x000000040c5c723c */ /* 0x000fe2000004185c */
[----:B------:R-:W-:Y:S01]  /*97c0*/  F2FP.BF16.F32.PACK_AB R4, R172, R183 ;  /* 0x000000b7ac04723e */ /* 0x000fe200000010ff */
[----:B------:R-:W-:Y:S01]  /*97d0*/  FADD.FTZ R183, R183, R162 ;  /* 0x000000a2b7b77221 */ /* 0x000fe20000010000 */
[----:B------:R-:W-:Y:S01]  /*97e0*/  F2FP.BF16.F32.PACK_AB R5, R189, R176 ;  /* 0x000000b0bd05723e */ /* 0x000fe200000010ff */
[----:B------:R-:W-:-:S02]  /*97f0*/  FADD.FTZ R176, R176, R177 ;  /* 0x000000b1b0b07221 */ /* 0x000fc40000010000 */
[----:B------:R-:W-:Y:S02]  /*9800*/  FADD.FTZ R172, R172, R183 ;  /* 0x000000b7acac7221 */ /* 0x000fe40000010000 */
[----:B------:R-:W-:Y:S01]  /*9810*/  HMMA.16816.F32.BF16 R96, R12, R6, R96 ;  /* 0x000000060c60723c */ /* 0x000fe20000041860 */
[----:B------:R-:W3:Y:S01]  /*9820*/  LDSM.16.MT88.4 R12, [R184+0x15000] ;  /* 0x01500000b80c783b */ /* 0x000ee20000004200 */
[----:B------:R-:W-:Y:S01]  /*9830*/  F2FP.BF16.F32.PACK_AB R6, R174, R179 ;  /* 0x000000b3ae06723e */ /* 0x000fe200000010ff */
[----:B------:R-:W-:Y:S01]  /*9840*/  FADD.FTZ R189, R189, R176 ;  /* 0x000000b0bdbd7221 */ /* 0x000fe20000010000 */
[----:B------:R-:W-:Y:S01]  /*9850*/  F2FP.BF16.F32.PACK_AB R7, R191, R178 ;  /* 0x000000b2bf07723e */ /* 0x000fe200000010ff */
[----:B------:R-:W-:Y:S02]  /*9860*/  FADD.FTZ R179, R179, R172 ;  /* 0x000000acb3b37221 */ /* 0x000fe40000010000 */
[----:B------:R-:W-:Y:S02]  /*9870*/  FADD.FTZ R178, R178, R189 ;  /* 0x000000bdb2b27221 */ /* 0x000fe40000010000 */
[----:B------:R-:W-:-:S02]  /*9880*/  FADD.FTZ R174, R174, R179 ;  /* 0x000000b3aeae7221 */ /* 0x000fc40000010000 */
        /* <DEDUP_REMOVED lines=12> */
[----:B------:R-:W-:Y:S07]  /*9950*/  LDSM.16.MT88.4 R24, [R184+0x17800] ;  /* 0x01780000b818783b */ /* 0x000fee0000004200 */
[C---:B-1----:R-:W-:Y:S08]  /*9960*/  HMMA.16816.F32.BF16 R76, R4.reuse, R8, R76 ;  /* 0x00000008044c723c */ /* 0x042ff0000004184c */
[C---:B------:R-:W-:Y:S01]  /*9970*/  HMMA.16816.F32.BF16 R80, R4.reuse, R10, R80 ;  /* 0x0000000a0450723c */ /* 0x040fe20000041850 */
[----:B------:R-:W1:Y:S07]  /*9980*/  LDSM.16.MT88.4 R8, [R156+0x15800] ;  /* 0x015800009c08783b */ /* 0x000e6e0000004200 */
[C---:B--2---:R-:W-:Y:S01]  /*9990*/  HMMA.16816.F32.BF16 R84, R4.reuse, R16, R84 ;  /* 0x000000100454723c */ /* 0x044fe20000041854 */
[--C-:B------:R-:W-:Y:S01]  /*99a0*/  FFMA.FTZ R16, R155, UR4, -R154.reuse ;  /* 0x000000049b107c23 */ /* 0x100fe2000801089a */
[----:B------:R-:W-:Y:S01]  /*99b0*/  FFMA.FTZ R154, R153, UR4, -R154 ;  /* 0x00000004999a7c23 */ /* 0x000fe2000801089a */
[----:B------:R-:W2:Y:S04]  /*99c0*/  MUFU.EX2 R155, R163 ;  /* 0x000000a3009b7308 */ /* 0x000ea80000000800 */
[----:B------:R4:W5:Y:S01]  /*99d0*/  MUFU.EX2 R159, R16 ;  /* 0x00000010009f7308 */ /* 0x0009620000000800 */
[C---:B---3--:R-:W-:Y:S03]  /*99e0*/  HMMA.16816.F32.BF16 R92, R4.reuse, R12, R92 ;  /* 0x0000000c045c723c */ /* 0x048fe6000004185c */
[----:B------:R-:W-:Y:S04]  /*99f0*/  MUFU.EX2 R153, R157 ;  /* 0x0000009d00997308 */ /* 0x000fe80000000800 */
[----:B------:R-:W3:Y:S01]  /*9a00*/  MUFU.EX2 R154, R154 ;  /* 0x0000009a009a7308 */ /* 0x000ee20000000800 */
[C---:B------:R-:W-:Y:S01]  /*9a10*/  HMMA.16816.F32.BF16 R96, R4.reuse, R14, R96 ;  /* 0x0000000e0460723c */ /* 0x040fe20000041860 */
[----:B------:R-:W1:Y:S07]  /*9a20*/  LDSM.16.MT88.4 R12, [R152+0x5800] ;  /* 0x00580000980c783b */ /* 0x000e6e0000004200 */
[C---:B------:R-:W-:Y:S08]  /*9a30*/  HMMA.16816.F32.BF16 R36, R4.reuse, R32, R36 ;  /* 0x000000200424723c */ /* 0x040ff00000041824 */
[C---:B------:R-:W-:Y:S01]  /*9a40*/  HMMA.16816.F32.BF16 R40, R4.reuse, R34, R40 ;  /* 0x000000220428723c */ /* 0x040fe20000041828 */
[----:B------:R-:W-:Y:S07]  /*9a50*/  LDSM.16.MT88.4 R32, [R184+0x13800] ;  /* 0x01380000b820783b */ /* 0x000fee0000004200 */
[C---:B------:R-:W-:Y:S01]  /*9a60*/  HMMA.16816.F32.BF16 R88, R4.reuse, R18, R88 ;  /* 0x000000120458723c */ /* 0x040fe20000041858 */
[----:B----4-:R-:W-:Y:S07]  /*9a70*/  LDSM.16.MT88.4 R16, [R152+0x3800] ;  /* 0x003800009810783b */ /* 0x010fee0000004200 */
[C---:B------:R-:W-:Y:S08]  /*9a80*/  HMMA.16816.F32.BF16 R112, R4.reuse, R140, R112 ;  /* 0x0000008c0470723c */ /* 0x040ff00000041870 */
[C---:B------:R-:W-:Y:S01]  /*9a90*/  HMMA.16816.F32.BF16 R108, R4.reuse, R142, R108 ;  /* 0x0000008e046c723c */ /* 0x040fe2000004186c */
[----:B------:R-:W4:Y:S07]  /*9aa0*/  LDSM.16.MT88.4 R140, [R156+0x13800] ;  /* 0x013800009c8c783b */ /* 0x000f2e0000004200 */
[C---:B------:R-:W-:Y:S08]  /*9ab0*/  HMMA.16816.F32.BF16 R104, R4.reuse, R136, R104 ;  /* 0x000000880468723c */ /* 0x040ff00000041868 */
[C---:B------:R-:W-:Y:S01]  /*9ac0*/  HMMA.16816.F32.BF16 R100, R4.reuse, R138, R100 ;  /* 0x0000008a0464723c */ /* 0x040fe20000041864 */
[----:B------:R-:W4:Y:S07]  /*9ad0*/  LDSM.16.MT88.4 R136, [R156+0x17800] ;  /* 0x017800009c88783b */ /* 0x000f2e0000004200 */
[C---:B------:R-:W-:Y:S08]  /*9ae0*/  HMMA.16816.F32.BF16 R52, R4.reuse, R28, R52 ;  /* 0x0000001c0434723c */ /* 0x040ff00000041834 */
[C---:B------:R-:W-:Y:S01]  /*9af0*/  HMMA.16816.F32.BF16 R56, R4.reuse, R30, R56 ;  /* 0x0000001e0438723c */ /* 0x040fe20000041838 */
[----:B------:R-:W4:Y:S07]  /*9b00*/  LDSM.16.MT88.4 R28, [R184+0x15800] ;  /* 0x01580000b81c783b */ /* 0x000f2e0000004200 */
[C---:B------:R-:W-:Y:S08]  /*9b10*/  HMMA.16816.F32.BF16 R68, R4.reuse, R20, R68 ;  /* 0x000000140444723c */ /* 0x040ff00000041844 */
[----:B------:R-:W-:Y:S01]  /*9b20*/  HMMA.16816.F32.BF16 R72, R4, R22, R72 ;  /* 0x000000160448723c */ /* 0x000fe20000041848 */
[----:B------:R-:W-:Y:S01]  /*9b30*/  F2FP.BF16.F32.PACK_AB R4, R158, R161 ;  /* 0x000000a19e04723e */ /* 0x000fe200000010ff */
[----:B------:R-:W4:Y:S01]  /*9b40*/  LDSM.16.MT88.4 R20, [R152+0x1800] ;  /* 0x001800009814783b */ /* 0x000f220000004200 */
[----:B--2---:R-:W-:Y:S01]  /*9b50*/  F2FP.BF16.F32.PACK_AB R6, R155, R160 ;  /* 0x000000a09b06723e */ /* 0x004fe200000010ff */
[----:B------:R-:W-:Y:S01]  /*9b60*/  FADD.FTZ R161, R161, R174 ;  /* 0x000000aea1a17221 */ /* 0x000fe20000010000 */
[----:B-----5:R-:W-:Y:S01]  /*9b70*/  F2FP.BF16.F32.PACK_AB R5, R190, R159 ;  /* 0x0000009fbe05723e */ /* 0x020fe200000010ff */
[----:B------:R-:W-:Y:S01]  /*9b80*/  FADD.FTZ R159, R159, R178 ;  /* 0x000000b29f9f7221 */ /* 0x000fe20000010000 */
[----:B---3--:R-:W-:Y:S01]  /*9b90*/  F2FP.BF16.F32.PACK_AB R7, R154, R153 ;  /* 0x000000999a07723e */ /* 0x008fe200000010ff */
        /* <DEDUP_REMOVED lines=15> */
[C---:B----4-:R-:W-:Y:S08]  /*9c90*/  HMMA.16816.F32.BF16 R128, R4.reuse, R140, R128 ;  /* 0x0000008c0480723c */ /* 0x050ff00000041880 */
        /* <DEDUP_REMOVED lines=13> */
[C---:B--2---:R-:W-:Y:S08]  /*9d70*/  HMMA.16816.F32.BF16 R60, R4.reuse, R24, R60 ;  /* 0x00000018043c723c */ /* 0x044ff0000004183c */
        /* <DEDUP_REMOVED lines=18> */
[----:B------:R-:W-:Y:S01]  /*9ea0*/  BAR.SYNC.DEFER_BLOCKING 0x0 ;  /* 0x0000000000007b1d */ /* 0x000fe20000010000 */
[CC--:B------:R-:W-:Y:S01]  /*9eb0*/  LEA R12, P5, R8.reuse, R208.reuse, 0x7 ;  /* 0x000000d0080c7211 */ /* 0x0c0fe200078a38ff */
[----:B------:R-:W-:Y:S01]  /*9ec0*/  ULEA.HI.X UR7, UR8, UR7, UR9, 0x5, UP0 ;  /* 0x0000000708077291 */ /* 0x000fe200080f2c09 */
[----:B------:R-:W-:Y:S01]  /*9ed0*/  LOP3.LUT R3, R187, 0x8, RZ, 0xc0, !PT ;  /* 0x00000008bb037812 */ /* 0x000fe200078ec0ff */
[----:B------:R-:W-:Y:S01]  /*9ee0*/  IMAD.U32 R5, RZ, RZ, UR4 ;  /* 0x00000004ff057e24 */ /* 0x000fe2000f8e00ff */
[-C--:B------:R-:W-:Y:S01]  /*9ef0*/  LEA.HI.X R13, R8, R207.reuse, R6, 0x7, P5 ;  /* 0x000000cf080d7211 */ /* 0x080fe200028f3c06 */
[----:B------:R-:W1:Y:S01]  /*9f00*/  LDCU.64 UR8, c[0x0][0x358] ;  /* 0x00006b00ff0877ac */ /* 0x000e620008000a00 */
[----:B------:R-:W-:Y:S01]  /*9f10*/  LOP3.LUT R135, R188, 0x200, R135, 0xf8, !PT ;  /* 0x00000200bc877812 */ /* 0x000fe200078ef887 */
[----:B------:R-:W-:Y:S01]  /*9f20*/  IMAD.U32 R4, RZ, RZ, UR7 ;  /* 0x00000007ff047e24 */ /* 0x000fe2000f8e00ff */
[----:B------:R-:W-:Y:S01]  /*9f30*/  LEA R10, P4, R5, R208, 0x1 ;  /* 0x000000d0050a7211 */ /* 0x000fe200078808ff */
[----:B------:R-:W-:Y:S01]  /*9f40*/  IMAD.U32 R9, RZ, RZ, UR17 ;  /* 0x00000011ff097e24 */ /* 0x000fe2000f8e00ff */
[----:B------:R-:W-:Y:S01]  /*9f50*/  LOP3.LUT R3, R135, R134, R3, 0xf6, !PT ;  /* 0x0000008687037212 */ /* 0x000fe200078ef603 */
[----:B------:R-:W2:Y:S01]  /*9f60*/  LDCU UR4, c[0x0][0x504] ;  /* 0x0000a080ff0477ac */ /* 0x000ea20008000800 */
[----:B------:R-:W-:-:S02]  /*9f70*/  LEA.HI.X R11, R5, R207, R4, 0x1, P4 ;  /* 0x000000cf050b7211 */ /* 0x000fc400020f0c04 */
[----:B------:R-:W-:Y:S01]  /*9f80*/  LEA R178, R3, UR5, 0x1 ;  /* 0x0000000503b27c11 */ /* 0x000fe2000f8e08ff */
[----:B------:R-:W-:Y:S01]  /*9f90*/  VIADD R3, R0, UR5 ;  /* 0x0000000500037c36 */ /* 0x000fe20008000000 */
[----:B------:R-:W-:Y:S01]  /*9fa0*/  SEL R32, R32, 0xffffffe0, !P6 ;  /* 0xffffffe020207807 */ /* 0x000fe20007000000 */
[----:B------:R-:W-:Y:S02]  /*9fb0*/  UIADD3 UR17, UPT, UPT, UR21, -0x3, URZ ;  /* 0xfffffffd15117890 */ /* 0x000fe4000fffe0ff */
[--C-:B------:R-:W-:Y:S02]  /*9fc0*/  IMAD.IADD R189, R133, 0x1, R178.reuse ;  /* 0x0000000185bd7824 */ /* 0x100fe400078e02b2 */
[----:B------:R-:W-:Y:S01]  /*9fd0*/  IMAD.IADD R176, R32, 0x1, R178 ;  /* 0x0000000120b07824 */ /* 0x000fe200078e02b2 */
[----:B------:R-:W-:Y:S01]  /*9fe0*/  UISETP.GT.U32.AND UP1, UPT, UR17, UR18, UPT ;  /* 0x000000121100728c */ /* 0x000fe2000bf24070 */
[----:B------:R-:W-:Y:S01]  /*9ff0*/  @!PT LDS RZ, [RZ] ;  /* 0x00000000fffff984 */ /* 0x000fe20000000800 */
[----:B------:R-:W-:Y:S01]  /*a000*/  @!PT LDS RZ, [RZ] ;  /* 0x00000000fffff984 */ /* 0x000fe20000000800 */
[----:B------:R-:W-:Y:S01]  /*a010*/  @!PT LDS RZ, [RZ] ;  /* 0x00000000fffff984 */ /* 0x000fe20000000800 */
[----:B-1----:R-:W-:Y:S01]  /*a020*/  @!P3 LDGSTS.E.BYPASS.LTC128B.128 [R211+0x12000], desc[UR8][R12.64] ;  /* 0x120000000cd3bfae */ /* 0x002fe2000b981a08 */
[----:B------:R-:W-:-:S02]  /*a030*/  IMAD.IADD R184, R3, 0x1, R32 ;  /* 0x0000000103b87824 */ /* 0x000fc400078e0220 */
[----:B------:R-:W-:Y:S01]  /*a040*/  IMAD.IADD R3, R3, 0x1, R133 ;  /* 0x0000000103037824 */ /* 0x000fe200078e0285 */
[----:B------:R-:W-:Y:S01]  /*a050*/  @P3 STS.128 [R211+0x12000], RZ ;  /* 0x012000ffd3003388 */ /* 0x000fe20000000c00 */
[C---:B------:R-:W-:Y:S02]  /*a060*/  IMAD.IADD R190, R32.reuse, 0x1, R189 ;  /* 0x0000000120be7824 */ /* 0x040fe400078e02bd */
        /* <DEDUP_REMOVED lines=27> */
[----:B------:R-:W4:Y:S04]  /*a220*/  LDSM.16.M88.4 R24, [R0+UR5+0xc000] ;  /* 0x00c000050018783b */ /* 0x000f280008000200 */
[----:B------:R-:W5:Y:S04]  /*a230*/  LDSM.16.M88.4 R16, [R0+UR5+0xc800] ;  /* 0x00c800050010783b */ /* 0x000f680008000200 */
[----:B------:R-:W2:Y:S04]  /*a240*/  LDSM.16.M88.4 R156, [R0+UR5+0xd000] ;  /* 0x00d00005009c783b */ /* 0x000ea80008000200 */
[----:B-1----:R-:W1:Y:S04]  /*a250*/  LDSM.16.M88.4 R12, [R0+UR5+0xd800] ;  /* 0x00d80005000c783b */ /* 0x002e680008000200 */
[----:B------:R-:W-:Y:S04]  /*a260*/  LDSM.16.M88.4 R172, [R176] ;  /* 0x00000000b0ac783b */ /* 0x000fe80000000200 */
[----:B---3--:R-:W3:Y:S04]  /*a270*/  LDSM.16.M88.4 R8, [R184+0xc000] ;  /* 0x00c00000b808783b */ /* 0x008ee80000000200 */
[----:B------:R-:W3:Y:S04]  /*a280*/  LDSM.16.M88.4 R4, [R184+0xc800] ;  /* 0x00c80000b804783b */ /* 0x000ee80000000200 */
[----:B------:R-:W3:Y:S04]  /*a290*/  LDSM.16.M88.4 R168, [R184+0xd000] ;  /* 0x00d00000b8a8783b */ /* 0x000ee80000000200 */
[----:B------:R-:W-:Y:S04]  /*a2a0*/  LDSM.16.M88.4 R144, [R189] ;  /* 0x00000000bd90783b */ /* 0x000fe80000000200 */
[----:B------:R-:W3:Y:S01]  /*a2b0*/  LDSM.16.M88.4 R140, [R3+0xc000] ;  /* 0x00c00000038c783b */ /* 0x000ee20000000200 */
[C---:B----4-:R-:W-:Y:S03]  /*a2c0*/  HMMA.16816.F32.BF16 R28, R148.reuse, R24, RZ ;  /* 0x00000018941c723c */ /* 0x050fe600000418ff */
[----:B------:R-:W4:Y:S04]  /*a2d0*/  LDSM.16.M88.4 R164, [R184+0xd800] ;  /* 0x00d80000b8a4783b */ /* 0x000f280000000200 */
[----:B------:R-:W4:Y:S01]  /*a2e0*/  LDSM.16.M88.4 R136, [R3+0xc800] ;  /* 0x00c800000388783b */ /* 0x000f220000000200 */
[C---:B------:R-:W-:Y:S03]  /*a2f0*/  HMMA.16816.F32.BF16 R24, R148.reuse, R26, RZ ;  /* 0x0000001a9418723c */ /* 0x040fe600000418ff */
[----:B------:R-:W4:Y:S04]  /*a300*/  LDSM.16.M88.4 R132, [R3+0xd000] ;  /* 0x00d000000384783b */ /* 0x000f280000000200 */
[----:B------:R-:W-:Y:S01]  /*a310*/  LDSM.16.M88.4 R32, [R3+0xd800] ;  /* 0x00d800000320783b */ /* 0x000fe20000000200 */
[C---:B-----5:R-:W-:Y:S03]  /*a320*/  HMMA.16816.F32.BF16 R20, R148.reuse, R16, RZ ;  /* 0x000000109414723c */ /* 0x060fe600000418ff */
[----:B------:R-:W0:Y:S05]  /*a330*/  LDGDEPBAR ;  /* 0x00000000000079af */ /* 0x000e2a0000000000 */
[C---:B------:R-:W-:Y:S08]  /*a340*/  HMMA.16816.F32.BF16 R16, R148.reuse, R18, RZ ;  /* 0x000000129410723c */ /* 0x040ff000000418ff */
[C---:B--2---:R-:W-:Y:S08]  /*a350*/  HMMA.16816.F32.BF16 R160, R148.reuse, R156, RZ ;  /* 0x0000009c94a0723c */ /* 0x044ff000000418ff */
[C---:B------:R-:W-:Y:S08]  /*a360*/  HMMA.16816.F32.BF16 R156, R148.reuse, R158, RZ ;  /* 0x0000009e949c723c */ /* 0x040ff000000418ff */
[C---:B-1----:R-:W-:Y:S08]  /*a370*/  HMMA.16816.F32.BF16 R152, R148.reuse, R12, RZ ;  /* 0x0000000c9498723c */ /* 0x042ff000000418ff */
[----:B------:R-:W-:Y:S01]  /*a380*/  HMMA.16816.F32.BF16 R148, R148, R14, RZ ;  /* 0x0000000e9494723c */ /* 0x000fe200000418ff */
[----:B------:R-:W-:Y:S07]  /*a390*/  LDSM.16.M88.4 R12, [R190] ;  /* 0x00000000be0c783b */ /* 0x000fee0000000200 */
[C---:B---3--:R-:W-:Y:S08]  /*a3a0*/  HMMA.16816.F32.BF16 R28, R172.reuse, R8, R28 ;  /* 0x00000008ac1c723c */ /* 0x048ff0000004181c */
        /* <DEDUP_REMOVED lines=8> */
[----:B------:R-:W-:Y:S01]  /*a430*/  HMMA.16816.F32.BF16 R24, R144, R142, R24 ;  /* 0x0000008e9018723c */ /* 0x000fe20000041818 */
[----:B------:R-:W3:Y:S07]  /*a440*/  LDSM.16.M88.4 R140, [R183+0xd000] ;  /* 0x00d00000b78c783b */ /* 0x000eee0000000200 */
[C---:B----4-:R-:W-:Y:S08]  /*a450*/  HMMA.16816.F32.BF16 R152, R172.reuse, R164, R152 ;  /* 0x000000a4ac98723c */ /* 0x050ff00000041898 */
[----:B------:R-:W-:Y:S01]  /*a460*/  HMMA.16816.F32.BF16 R148, R172, R166, R148 ;  /* 0x000000a6ac94723c */ /* 0x000fe20000041894 */
[----:B------:R-:W4:Y:S04]  /*a470*/  LDSM.16.M88.4 R164, [R183+0xd800] ;  /* 0x00d80000b7a4783b */ /* 0x000f280000000200 */
[----:B------:R-:W-:Y:S03]  /*a480*/  LDSM.16.M88.4 R172, [R190+0x8000] ;  /* 0x00800000beac783b */ /* 0x000fe60000000200 */
[C---:B------:R-:W-:Y:S08]  /*a490*/  HMMA.16816.F32.BF16 R20, R144.reuse, R136, R20 ;  /* 0x000000889014723c */ /* 0x040ff00000041814 */
[C---:B------:R-:W-:Y:S01]  /*a4a0*/  HMMA.16816.F32.BF16 R16, R144.reuse, R138, R16 ;  /* 0x0000008a9010723c */ /* 0x040fe20000041810 */
[----:B------:R-:W-:Y:S07]  /*a4b0*/  LDSM.16.M88.4 R136, [R0+UR5+0xf800] ;  /* 0x00f800050088783b */ /* 0x000fee0008000200 */
[C---:B------:R-:W-:Y:S08]  /*a4c0*/  HMMA.16816.F32.BF16 R160, R144.reuse, R132, R160 ;  /* 0x0000008490a0723c */ /* 0x040ff000000418a0 */
[----:B------:R-:W-:Y:S01]  /*a4d0*/  HMMA.16816.F32.BF16 R156, R144, R134, R156 ;  /* 0x00000086909c723c */ /* 0x000fe2000004189c */
[----:B------:R-:W-:Y:S07]  /*a4e0*/  LDSM.16.M88.4 R132, [R178+0x4000] ;  /* 0x00400000b284783b */ /* 0x000fee0000000200 */
[C---:B-1----:R-:W-:Y:S08]  /*a4f0*/  HMMA.16816.F32.BF16 R28, R12.reuse, R8, R28 ;  /* 0x000000080c1c723c */ /* 0x042ff0000004181c */
[----:B------:R-:W-:Y:S01]  /*a500*/  HMMA.16816.F32.BF16 R24, R12, R10, R24 ;  /* 0x0000000a0c18723c */ /* 0x000fe20000041818 */
[----:B------:R-:W1:Y:S07]  /*a510*/  LDSM.16.M88.4 R8, [R0+UR5+0xe800] ;  /* 0x00e800050008783b */ /* 0x000e6e0008000200 */
        /* <DEDUP_REMOVED lines=17> */
[C---:B-----5:R-:W-:Y:S08]  /*a630*/  HMMA.16816.F32.BF16 R28, R132.reuse, R32, R28 ;  /* 0x00000020841c723c */ /* 0x060ff0000004181c */
[C---:B------:R-:W-:Y:S01]  /*a640*/  HMMA.16816.F32.BF16 R24, R132.reuse, R34, R24 ;  /* 0x000000228418723c */ /* 0x040fe20000041818 */
[----:B------:R-:W-:Y:S07]  /*a650*/  LDSM.16.M88.4 R32, [R3+0xe000] ;  /* 0x00e000000320783b */ /* 0x000fee0000000200 */
[C---:B--2---:R-:W-:Y:S08]  /*a660*/  HMMA.16816.F32.BF16 R160, R132.reuse, R4, R160 ;  /* 0x0000000484a0723c */ /* 0x044ff000000418a0 */
[C---:B------:R-:W-:Y:S01]  /*a670*/  HMMA.16816.F32.BF16 R156, R132.reuse, R6, R156 ;  /* 0x00000006849c723c */ /* 0x040fe2000004189c */
[----:B------:R-:W2:Y:S07]  /*a680*/  LDSM.16.M88.4 R4, [R184+0xf800] ;  /* 0x00f80000b804783b */ /* 0x000eae0000000200 */
[C---:B------:R-:W-:Y:S08]  /*a690*/  HMMA.16816.F32.BF16 R152, R132.reuse, R136, R152 ;  /* 0x000000888498723c */ /* 0x040ff00000041898 */
[----:B------:R-:W-:Y:S01]  /*a6a0*/  HMMA.16816.F32.BF16 R148, R132, R138, R148 ;  /* 0x0000008a8494723c */ /* 0x000fe20000041894 */
[----:B------:R-:W-:Y:S04]  /*a6b0*/  LDSM.16.M88.4 R132, [R189+0x4000] ;  /* 0x00400000bd84783b */ /* 0x000fe80000000200 */
[----:B------:R-:W-:Y:S03]  /*a6c0*/  LDSM.16.M88.4 R136, [R3+0xf000] ;  /* 0x00f000000388783b */ /* 0x000fe60000000200 */
[C---:B---3--:R-:W-:Y:S08]  /*a6d0*/  HMMA.16816.F32.BF16 R28, R144.reuse, R140, R28 ;  /* 0x0000008c901c723c */ /* 0x048ff0000004181c */
[C---:B------:R-:W-:Y:S01]  /*a6e0*/  HMMA.16816.F32.BF16 R24, R144.reuse, R142, R24 ;  /* 0x0000008e9018723c */ /* 0x040fe20000041818 */
[----:B------:R-:W3:Y:S07]  /*a6f0*/  LDSM.16.M88.4 R140, [R3+0xe800] ;  /* 0x00e80000038c783b */ /* 0x000eee0000000200 */
[C---:B----4-:R-:W-:Y:S08]  /*a700*/  HMMA.16816.F32.BF16 R20, R144.reuse, R12, R20 ;  /* 0x0000000c9014723c */ /* 0x050ff00000041814 */
[C---:B------:R-:W-:Y:S01]  /*a710*/  HMMA.16816.F32.BF16 R16, R144.reuse, R14, R16 ;  /* 0x0000000e9010723c */ /* 0x040fe20000041810 */
[----:B------:R-:W4:Y:S07]  /*a720*/  LDSM.16.M88.4 R12, [R3+0xf800] ;  /* 0x00f80000030c783b */ /* 0x000f2e0000000200 */
[C---:B-1----:R-:W-:Y:S01]  /*a730*/  HMMA.16816.F32.BF16 R168, R144.reuse, R8, R160 ;  /* 0x0000000890a8723c */ /* 0x042fe200000418a0 */
[----:B------:R-:W-:Y:S07]  /*a740*/  LDSM.16.M88.4 R160, [R183+0xe000] ;  /* 0x00e00000b7a0783b */ /* 0x000fee0000000200 */
[C---:B------:R-:W-:Y:S01]  /*a750*/  HMMA.16816.F32.BF16 R156, R144.reuse, R10, R156 ;  /* 0x0000000a909c723c */ /* 0x040fe2000004189c */
[----:B------:R-:W1:Y:S07]  /*a760*/  LDSM.16.M88.4 R8, [R183+0xe800] ;  /* 0x00e80000b708783b */ /* 0x000e6e0000000200 */
[C---:B--2---:R-:W-:Y:S08]  /*a770*/  HMMA.16816.F32.BF16 R152, R144.reuse, R4, R152 ;  /* 0x000000049098723c */ /* 0x044ff00000041898 */
[----:B------:R-:W-:Y:S01]  /*a780*/  HMMA.16816.F32.BF16 R148, R144, R6, R148 ;  /* 0x000000069094723c */ /* 0x000fe20000041894 */
[----:B------:R-:W2:Y:S04]  /*a790*/  LDSM.16.M88.4 R4, [R183+0xf000] ;  /* 0x00f00000b704783b */ /* 0x000ea80000000200 */
[----:B------:R-:W-:Y:S03]  /*a7a0*/  LDSM.16.M88.4 R144, [R0+UR5+0x11800] ;  /* 0x011800050090783b */ /* 0x000fe60008000200 */
[C---:B---3--:R-:W-:Y:S08]  /*a7b0*/  HMMA.16816.F32.BF16 R20, R132.reuse, R140, R20 ;  /* 0x0000008c8414723c */ /* 0x048ff00000041814 */
        /* <DEDUP_REMOVED lines=8> */
[C---:B----4-:R-:W-:Y:S08]  /*a840*/  HMMA.16816.F32.BF16 R152, R132.reuse, R12, R152 ;  /* 0x0000000c8498723c */ /* 0x050ff00000041898 */
[----:B------:R-:W-:Y:S01]  /*a850*/  HMMA.16816.F32.BF16 R148, R132, R14, R148 ;  /* 0x0000000e8494723c */ /* 0x000fe20000041894 */
[----:B------:R-:W3:Y:S04]  /*a860*/  LDSM.16.M88.4 R132, [R178+0x8000] ;  /* 0x00800000b284783b */ /* 0x000ee80000000200 */
[----:B------:R-:W4:Y:S03]  /*a870*/  LDSM.16.M88.4 R12, [R183+0xf800] ;  /* 0x00f80000b70c783b */ /* 0x000f260000000200 */
[C---:B-1----:R-:W-:Y:S08]  /*a880*/  HMMA.16816.F32.BF16 R20, R164.reuse, R8, R20 ;  /* 0x00000008a414723c */ /* 0x042ff00000041814 */
[C---:B------:R-:W-:Y:S01]  /*a890*/  HMMA.16816.F32.BF16 R16, R164.reuse, R10, R16 ;  /* 0x0000000aa410723c */ /* 0x040fe20000041810 */
[----:B------:R1:W5:Y:S07]  /*a8a0*/  LDSM.16.M88.4 R8, [R0+UR5+0x10800] ;  /* 0x010800050008783b */ /* 0x00036e0008000200 */
[C---:B------:R-:W-:Y:S08]  /*a8b0*/  HMMA.16816.F32.BF16 R28, R164.reuse, R160, R28 ;  /* 0x000000a0a41c723c */ /* 0x040ff0000004181c */
[C---:B--2---:R-:W-:Y:S08]  /*a8c0*/  HMMA.16816.F32.BF16 R168, R164.reuse, R4, R168 ;  /* 0x00000004a4a8723c */ /* 0x044ff000000418a8 */
[----:B------:R-:W-:Y:S01]  /*a8d0*/  HMMA.16816.F32.BF16 R156, R164, R6, R156 ;  /* 0x00000006a49c723c */ /* 0x000fe2000004189c */
[----:B------:R-:W2:Y:S01]  /*a8e0*/  LDSM.16.M88.4 R4, [R176+0x8000] ;  /* 0x00800000b004783b */ /* 0x000ea20000000200 */
[----:B-1----:R-:W-:-:S03]  /*a8f0*/  IMAD.U32 R0, RZ, RZ, UR21 ;  /* 0x00000015ff007e24 */ /* 0x002fc6000f8e00ff */
[----:B------:R-:W-:Y:S03]  /*a900*/  LDSM.16.M88.4 R176, [R184+0x11800] ;  /* 0x01180000b8b0783b */ /* 0x000fe60000000200 */
[----:B------:R-:W-:Y:S01]  /*a910*/  HMMA.16816.F32.BF16 R24, R164, R162, R24 ;  /* 0x000000a2a418723c */ /* 0x000fe20000041818 */
[----:B------:R-:W-:Y:S07]  /*a920*/  LDSM.16.M88.4 R160, [R184+0x10800] ;  /* 0x01080000b8a0783b */ /* 0x000fee0000000200 */
[----:B---3--:R-:W-:Y:S08]  /*a930*/  HMMA.16816.F32.BF16 R28, R132, R32, R28 ;  /* 0x00000020841c723c */ /* 0x008ff0000004181c */
[C---:B----4-:R-:W-:Y:S08]  /*a940*/  HMMA.16816.F32.BF16 R152, R164.reuse, R12, R152 ;  /* 0x0000000ca498723c */ /* 0x050ff00000041898 */
[----:B------:R-:W-:Y:S01]  /*a950*/  HMMA.16816.F32.BF16 R148, R164, R14, R148 ;  /* 0x0000000ea494723c */ /* 0x000fe20000041894 */
[----:B------:R-:W-:Y:S07]  /*a960*/  LDSM.16.M88.4 R12, [R189+0x8000] ;  /* 0x00800000bd0c783b */ /* 0x000fee0000000200 */
[C---:B------:R-:W-:Y:S01]  /*a970*/  HMMA.16816.F32.BF16 R32, R132.reuse, R34, R24 ;  /* 0x000000228420723c */ /* 0x040fe20000041818 */
[----:B------:R-:W1:Y:S07]  /*a980*/  LDSM.16.M88.4 R24, [R3+0x10000] ;  /* 0x010000000318783b */ /* 0x000e6e0000000200 */
[C---:B-----5:R-:W-:Y:S08]  /*a990*/  HMMA.16816.F32.BF16 R20, R132.reuse, R8, R20 ;  /* 0x000000088414723c */ /* 0x060ff00000041814 */
[----:B------:R-:W-:Y:S01]  /*a9a0*/  HMMA.16816.F32.BF16 R16, R132, R10, R16 ;  /* 0x0000000a8410723c */ /* 0x000fe20000041810 */
[----:B------:R-:W3:Y:S07]  /*a9b0*/  LDSM.16.M88.4 R8, [R184+0x11000] ;  /* 0x01100000b808783b */ /* 0x000eee0000000200 */
[----:B--2---:R-:W-:Y:S01]  /*a9c0*/  HMMA.16816.F32.BF16 R164, R4, R136, R28 ;  /* 0x0000008804a4723c */ /* 0x004fe2000004181c */
[----:B------:R-:W2:Y:S07]  /*a9d0*/  LDSM.16.M88.4 R28, [R183+0x10000] ;  /* 0x01000000b71c783b */ /* 0x000eae0000000200 */
[C---:B------:R-:W-:Y:S08]  /*a9e0*/  HMMA.16816.F32.BF16 R168, R132.reuse, R140, R168 ;  /* 0x0000008c84a8723c */ /* 0x040ff000000418a8 */
[C---:B------:R-:W-:Y:S08]  /*a9f0*/  HMMA.16816.F32.BF16 R156, R132.reuse, R142, R156 ;  /* 0x0000008e849c723c */ /* 0x040ff0000004189c */
[----:B------:R-:W-:Y:S01]  /*aa00*/  HMMA.16816.F32.BF16 R152, R132, R144, R152 ;  /* 0x000000908498723c */ /* 0x000fe20000041898 */
[----:B------:R-:W-:-:S07]  /*aa10*/  VIADD R144, R206, 0x8 ;  /* 0x00000008ce907836 */ /* 0x000fce0000000000 */
[----:B------:R-:W-:Y:S08]  /*aa20*/  HMMA.16816.F32.BF16 R148, R132, R146, R148 ;  /* 0x000000928494723c */ /* 0x000ff00000041894 */
[----:B-1----:R-:W-:Y:S01]  /*aa30*/  HMMA.16816.F32.BF16 R132, R12, R24, R164 ;  /* 0x000000180c84723c */ /* 0x002fe200000418a4 */
[----:B------:R-:W-:-:S07]  /*aa40*/  IMAD.SHL.U32 R167, R185, 0x2, RZ ;  /* 0x00000002b9a77824 */ /* 0x000fce00078e00ff */
[C---:B------:R-:W-:Y:S08]  /*aa50*/  HMMA.16816.F32.BF16 R32, R4.reuse, R138, R32 ;  /* 0x0000008a0420723c */ /* 0x040ff00000041820 */
[----:B---3--:R-:W-:Y:S01]  /*aa60*/  HMMA.16816.F32.BF16 R136, R4, R8, R168 ;  /* 0x000000080488723c */ /* 0x008fe200000418a8 */
[----:B------:R-:W-:-:S05]  /*aa70*/  LOP3.LUT R169, R167, 0x6, RZ, 0xc0, !PT ;  /* 0x00000006a7a97812 */ /* 0x000fca00078ec0ff */
[----:B------:R-:W-:Y:S02]  /*aa80*/  IMAD R0, R0, 0x40, R169 ;  /* 0x0000004000007824 */ /* 0x000fe400078e02a9 */
[----:B--2---:R-:W-:Y:S02]  /*aa90*/  HMMA.16816.F32.BF16 R132, R172, R28, R132 ;  /* 0x0000001cac84723c */ /* 0x004fe40000041884 */
[----:B------:R-:W-:-:S05]  /*aaa0*/  VIADD R25, R0, UR20 ;  /* 0x0000001400197c36 */ /* 0x000fca0008000000 */
[--C-:B------:R-:W-:Y:S01]  /*aab0*/  IADD3 R8, PT, PT, R206, 0xc0, -R25.reuse ;  /* 0x000000c0ce087810 */ /* 0x100fe20007ffe819 */
[C---:B------:R-:W-:Y:S01]  /*aac0*/  HMMA.16816.F32.BF16 R20, R4.reuse, R160, R20 ;  /* 0x000000a00414723c */ /* 0x040fe20000041814 */
[----:B------:R-:W-:Y:S02]  /*aad0*/  IADD3 R141, PT, PT, R144, 0xc0, -R25 ;  /* 0x000000c0908d7810 */ /* 0x000fe40007ffe819 */
[----:B------:R-:W-:Y:S02]  /*aae0*/  IABS R8, R8 ;  /* 0x0000000800087213 */ /* 0x000fe40000000000 */
[----:B------:R-:W-:Y:S02]  /*aaf0*/  IABS R141, R141 ;  /* 0x0000008d008d7213 */ /* 0x000fe40000000000 */
[----:B------:R-:W-:Y:S01]  /*ab00*/  I2FP.F32.S32 R9, R8 ;  /* 0x0000000800097245 */ /* 0x000fe20000201400 */
[----:B------:R-:W-:Y:S01]  /*ab10*/  HMMA.16816.F32.BF16 R16, R4, R162, R16 ;  /* 0x000000a20410723c */ /* 0x000fe20000041810 */
[----:B------:R-:W-:Y:S01]  /*ab20*/  VIADD R8, R0, 0xffffff40 ;  /* 0xffffff4000087836 */ /* 0x000fe20000000000 */
[----:B------:R-:W-:-:S02]  /*ab30*/  I2FP.F32.S32 R141, R141 ;  /* 0x0000008d008d7245 */ /* 0x000fc40000201400 */
[----:B------:R-:W-:Y:S01]  /*ab40*/  FFMA.FTZ R9, R9, -UR6, R132 ;  /* 0x8000000609097c23 */ /* 0x000fe20008010084 */
[----:B------:R-:W-:Y:S02]  /*ab50*/  IADD3 R140, PT, PT, R206, 0xaf, -R25 ;  /* 0x000000afce8c7810 */ /* 0x000fe40007ffe819 */
[----:B------:R-:W-:Y:S01]  /*ab60*/  ISETP.GE.AND P5, PT, R8, R205, PT ;  /* 0x000000cd0800720c */ /* 0x000fe20003fa6270 */
[----:B------:R-:W-:Y:S01]  /*ab70*/  HMMA.16816.F32.BF16 R156, R4, R10, R156 ;  /* 0x0000000a049c723c */ /* 0x000fe2000004189c */
[----:B------:R-:W-:Y:S01]  /*ab80*/  FFMA.FTZ R134, R141, -UR6, R134 ;  /* 0x800000068d867c23 */ /* 0x000fe20008010086 */
[----:B------:R-:W-:-:S04]  /*ab90*/  IABS R140, R140 ;  /* 0x0000008c008c7213 */ /* 0x000fc80000000000 */
[----:B------:R-:W-:Y:S02]  /*aba0*/  I2FP.F32.S32 R140, R140 ;  /* 0x0000008c008c7245 */ /* 0x000fe40000201400 */
[C---:B------:R-:W-:Y:S08]  /*abb0*/  HMMA.16816.F32.BF16 R152, R4.reuse, R176, R152 ;  /* 0x000000b00498723c */ /* 0x040ff00000041898 */
[----:B------:R-:W-:Y:S01]  /*abc0*/  HMMA.16816.F32.BF16 R148, R4, R178, R148 ;  /* 0x000000b20494723c */ /* 0x000fe20000041894 */
[----:B------:R-:W1:Y:S07]  /*abd0*/  LDSM.16.M88.4 R4, [R3+0x10800] ;  /* 0x010800000304783b */ /* 0x000e6e0000000200 */
[----:B------:R-:W-:Y:S01]  /*abe0*/  HMMA.16816.F32.BF16 R32, R12, R26, R32 ;  /* 0x0000001a0c20723c */ /* 0x000fe20000041820 */
[----:B------:R-:W-:Y:S01]  /*abf0*/  IMAD.U32 R27, RZ, RZ, UR4 ;  /* 0x00000004ff1b7e24 */ /* 0x000fe2000f8e00ff */
[----:B------:R-:W-:-:S04]  /*ac00*/  IADD3 R26, PT, PT, R206, 0xbf, -R25 ;  /* 0x000000bfce1a7810 */ /* 0x000fc80007ffe819 */
[--C-:B------:R-:W-:Y:S02]  /*ac10*/  IADD3 R132, PT, PT, R206, -UR20, -R27.reuse ;  /* 0x80000014ce847c10 */ /* 0x100fe4000fffe81b */
[----:B------:R-:W-:Y:S02]  /*ac20*/  IADD3 R27, PT, PT, R144, -UR20, -R27 ;  /* 0x80000014901b7c10 */ /* 0x000fe4000fffe81b */
[----:B------:R-:W-:Y:S02]  /*ac30*/  ISETP.GT.AND P4, PT, R132, R8, PT ;  /* 0x000000088400720c */ /* 0x000fe40003f84270 */
[----:B------:R-:W-:Y:S02]  /*ac40*/  IABS R26, R26 ;  /* 0x0000001a001a7213 */ /* 0x000fe40000000000 */
[----:B------:R-:W-:Y:S02]  /*ac50*/  FSEL R24, R9, -INF , !P4 ;  /* 0xff80000009187808 */ /* 0x000fe40006000000 */
[----:B------:R-:W-:-:S02]  /*ac60*/  ISETP.GE.AND P4, PT, R8, R204, PT ;  /* 0x000000cc0800720c */ /* 0x000fc40003f86270 */
[----:B------:R-:W-:Y:S02]  /*ac70*/  FSEL R24, R24, -INF , !P5 ;  /* 0xff80000018187808 */ /* 0x000fe40006800000 */
[----:B------:R-:W-:Y:S01]  /*ac80*/  ISETP.GT.AND P5, PT, R27, R8, PT ;  /* 0x000000081b00720c */ /* 0x000fe20003fa4270 */
[----:B------:R-:W-:Y:S01]  /*ac90*/  HMMA.16816.F32.BF16 R28, R172, R30, R32 ;  /* 0x0000001eac1c723c */ /* 0x000fe20000041820 */
[----:B------:R-:W2:Y:S01]  /*aca0*/  LDSM.16.M88.4 R8, [R183+0x10800] ;  /* 0x01080000b708783b */ /* 0x000ea20000000200 */
[----:B------:R-:W-:Y:S01]  /*acb0*/  I2FP.F32.S32 R26, R26 ;  /* 0x0000001a001a7245 */ /* 0x000fe20000201400 */
[----:B------:R-:W-:Y:S01]  /*acc0*/  VIADD R35, R0, 0xffffff41 ;  /* 0xffffff4100237836 */ /* 0x000fe20000000000 */
[--C-:B------:R-:W-:Y:S02]  /*acd0*/  IADD3 R34, PT, PT, R144, 0xbf, -R25.reuse ;  /* 0x000000bf90227810 */ /* 0x100fe40007ffe819 */
[----:B------:R-:W-:Y:S01]  /*ace0*/  IADD3 R33, PT, PT, R206, 0xb8, -R25 ;  /* 0x000000b8ce217810 */ /* 0x000fe20007ffe819 */
[----:B------:R-:W-:Y:S01]  /*acf0*/  FFMA.FTZ R32, R26, -UR6, R133 ;  /* 0x800000061a207c23 */ /* 0x000fe20008010085 */
[----:B------:R-:W-:-:S02]  /*ad00*/  IABS R34, R34 ;  /* 0x0000002200227213 */ /* 0x000fc40000000000 */
[----:B------:R-:W-:Y:S02]  /*ad10*/  FSEL R26, R134, -INF , !P5 ;  /* 0xff800000861a7808 */ /* 0x000fe40006800000 */
[----:B------:R-:W-:Y:S01]  /*ad20*/  IABS R33, R33 ;  /* 0x0000002100217213 */ /* 0x000fe20000000000 */
[C---:B-1----:R-:W-:Y:S01]  /*ad30*/  HMMA.16816.F32.BF16 R20, R12.reuse, R4, R20 ;  /* 0x000000040c14723c */ /* 0x042fe20000041814 */
[----:B------:R-:W-:Y:S02]  /*ad40*/  ISETP.GT.AND P5, PT, R132, R35, PT ;  /* 0x000000238400720c */ /* 0x000fe40003fa4270 */
[----:B------:R-:W-:Y:S02]  /*ad50*/  I2FP.F32.S32 R34, R34 ;  /* 0x0000002200227245 */ /* 0x000fe40000201400 */
[----:B------:R-:W-:Y:S02]  /*ad60*/  FSEL R26, R26, -INF , !P4 ;  /* 0xff8000001a1a7808 */ /* 0x000fe40006000000 */
[----:B------:R-:W-:Y:S01]  /*ad70*/  I2FP.F32.S32 R33, R33 ;  /* 0x0000002100217245 */ /* 0x000fe20000201400 */
[----:B------:R-:W-:Y:S01]  /*ad80*/  FFMA.FTZ R135, R34, -UR6, R135 ;  /* 0x8000000622877c23 */ /* 0x000fe20008010087 */
[----:B------:R-:W-:Y:S01]  /*ad90*/  ISETP.GE.AND P4, PT, R35, R205, PT ;  /* 0x000000cd2300720c */ /* 0x000fe20003f86270 */
[----:B------:R-:W-:Y:S01]  /*ada0*/  HMMA.16816.F32.BF16 R16, R12, R6, R16 ;  /* 0x000000060c10723c */ /* 0x000fe20000041810 */
[----:B------:R-:W-:Y:S01]  /*adb0*/  FSEL R32, R32, -INF , !P5 ;  /* 0xff80000020207808 */ /* 0x000fe20006800000 */
[----:B------:R-:W-:Y:S01]  /*adc0*/  FFMA.FTZ R34, R33, -UR6, R28 ;  /* 0x8000000621227c23 */ /* 0x000fe2000801001c */
[----:B------:R-:W-:Y:S01]  /*add0*/  VIADD R33, R0, 0xffffff48 ;  /* 0xffffff4800217836 */ /* 0x000fe20000000000 */
[----:B------:R-:W-:-:S02]  /*ade0*/  IADD3 R5, PT, PT, R144, 0xb8, -R25 ;  /* 0x000000b890057810 */ /* 0x000fc40007ffe819 */
[----:B------:R-:W-:Y:S02]  /*adf0*/  FSEL R32, R32, -INF , !P4 ;  /* 0xff80000020207808 */ /* 0x000fe40006000000 */
[----:B------:R-:W-:Y:S02]  /*ae00*/  ISETP.GT.AND P4, PT, R27, R35, PT ;  /* 0x000000231b00720c */ /* 0x000fe40003f84270 */
[----:B------:R-:W-:Y:S02]  /*ae10*/  IADD3 R4, PT, PT, R206, 0xb7, -R25 ;  /* 0x000000b7ce047810 */ /* 0x000fe40007ffe819 */
[----:B------:R-:W-:Y:S02]  /*ae20*/  ISETP.GE.AND P5, PT, R35, R204, PT ;  /* 0x000000cc2300720c */ /* 0x000fe40003fa6270 */
[----:B------:R-:W-:Y:S02]  /*ae30*/  FSEL R28, R135, -INF , !P4 ;  /* 0xff800000871c7808 */ /* 0x000fe40006000000 */
[----:B------:R-:W-:-:S02]  /*ae40*/  IABS R5, R5 ;  /* 0x0000000500057213 */ /* 0x000fc40000000000 */
[----:B------:R-:W-:Y:S01]  /*ae50*/  ISETP.GT.AND P4, PT, R132, R33, PT ;  /* 0x000000218400720c */ /* 0x000fe20003f84270 */
[C---:B--2---:R-:W-:Y:S01]  /*ae60*/  HMMA.16816.F32.BF16 R20, R172.reuse, R8, R20 ;  /* 0x00000008ac14723c */ /* 0x044fe20000041814 */
[----:B------:R-:W-:Y:S01]  /*ae70*/  IABS R4, R4 ;  /* 0x0000000400047213 */ /* 0x000fe20000000000 */
[----:B------:R-:W-:Y:S01]  /*ae80*/  VIADD R8, R0, 0xffffff50 ;  /* 0xffffff5000087836 */ /* 0x000fe20000000000 */
[----:B------:R-:W-:Y:S02]  /*ae90*/  FSEL R28, R28, -INF , !P5 ;  /* 0xff8000001c1c7808 */ /* 0x000fe40006800000 */
[----:B------:R-:W-:Y:S02]  /*aea0*/  I2FP.F32.S32 R5, R5 ;  /* 0x0000000500057245 */ /* 0x000fe40000201400 */
[----:B------:R-:W-:Y:S01]  /*aeb0*/  ISETP.GE.AND P5, PT, R33, R205, PT ;  /* 0x000000cd2100720c */ /* 0x000fe20003fa6270 */
[----:B------:R-:W-:Y:S01]  /*aec0*/  HMMA.16816.F32.BF16 R16, R172, R10, R16 ;  /* 0x0000000aac10723c */ /* 0x000fe20000041810 */
[----:B------:R-:W-:Y:S01]  /*aed0*/  FSEL R34, R34, -INF , !P4 ;  /* 0xff80000022227808 */ /* 0x000fe20006000000 */
[----:B------:R-:W-:Y:S01]  /*aee0*/  FFMA.FTZ R30, R5, -UR6, R30 ;  /* 0x80000006051e7c23 */ /* 0x000fe2000801001e */
[----:B------:R-:W-:Y:S01]  /*aef0*/  I2FP.F32.S32 R4, R4 ;  /* 0x0000000400047245 */ /* 0x000fe20000201400 */
[----:B------:R-:W-:Y:S01]  /*af00*/  VIADD R5, R0, 0xffffff49 ;  /* 0xffffff4900057836 */ /* 0x000fe20000000000 */
[----:B------:R-:W-:-:S02]  /*af10*/  FSEL R34, R34, -INF , !P5 ;  /* 0xff80000022227808 */ /* 0x000fc40006800000 */
[----:B------:R-:W-:Y:S01]  /*af20*/  ISETP.GT.AND P5, PT, R27, R33, PT ;  /* 0x000000211b00720c */ /* 0x000fe20003fa4270 */
[----:B------:R-:W-:Y:S01]  /*af30*/  FFMA.FTZ R29, R4, -UR6, R29 ;  /* 0x80000006041d7c23 */ /* 0x000fe2000801001d */
[----:B------:R-:W-:Y:S02]  /*af40*/  IADD3 R4, PT, PT, R144, 0xb7, -R25 ;  /* 0x000000b790047810 */ /* 0x000fe40007ffe819 */
[----:B------:R-:W-:Y:S01]  /*af50*/  ISETP.GE.AND P4, PT, R33, R204, PT ;  /* 0x000000cc2100720c */ /* 0x000fe20003f86270 */
[----:B------:R-:W-:Y:S01]  /*af60*/  FFMA.FTZ R140, R140, -UR6, R21 ;  /* 0x800000068c8c7c23 */ /* 0x000fe20008010015 */
[----:B------:R-:W-:Y:S02]  /*af70*/  FSEL R30, R30, -INF , !P5 ;  /* 0xff8000001e1e7808 */ /* 0x000fe40006800000 */
[----:B------:R-:W-:Y:S02]  /*af80*/  ISETP.GT.AND P5, PT, R132, R5, PT ;  /* 0x000000058400720c */ /* 0x000fe40003fa4270 */
[----:B------:R-:W-:-:S02]  /*af90*/  IABS R4, R4 ;  /* 0x0000000400047213 */ /* 0x000fc40000000000 */
[----:B------:R-:W-:Y:S02]  /*afa0*/  FSEL R30, R30, -INF , !P4 ;  /* 0xff8000001e1e7808 */ /* 0x000fe40006000000 */
[----:B------:R-:W-:Y:S02]  /*afb0*/  ISETP.GE.AND P4, PT, R5, R205, PT ;  /* 0x000000cd0500720c */ /* 0x000fe40003f86270 */
[----:B------:R-:W-:Y:S02]  /*afc0*/  FSEL R134, R29, -INF , !P5 ;  /* 0xff8000001d867808 */ /* 0x000fe40006800000 */
[----:B------:R-:W-:Y:S02]  /*afd0*/  I2FP.F32.S32 R4, R4 ;  /* 0x0000000400047245 */ /* 0x000fe40000201400 */
[----:B------:R-:W-:Y:S02]  /*afe0*/  IADD3 R9, PT, PT, R206, 0xb0, -R25 ;  /* 0x000000b0ce097810 */ /* 0x000fe40007ffe819 */
[----:B------:R-:W-:Y:S01]  /*aff0*/  FSEL R134, R134, -INF , !P4 ;  /* 0xff80000086867808 */ /* 0x000fe20006000000 */
[----:B------:R-:W-:Y:S01]  /*b000*/  FFMA.FTZ R31, R4, -UR6, R31 ;  /* 0x80000006041f7c23 */ /* 0x000fe2000801001f */
[----:B------:R-:W-:-:S02]  /*b010*/  IABS R9, R9 ;  /* 0x0000000900097213 */ /* 0x000fc40000000000 */
[----:B------:R-:W-:Y:S02]  /*b020*/  ISETP.GE.AND P5, PT, R5, R204, PT ;  /* 0x000000cc0500720c */ /* 0x000fe40003fa6270 */
[----:B------:R-:W-:Y:S02]  /*b030*/  ISETP.GT.AND P4, PT, R27, R5, PT ;  /* 0x000000051b00720c */ /* 0x000fe40003f84270 */
[----:B------:R-:W1:Y:S01]  /*b040*/  LDSM.16.M88.4 R4, [R3+0x11000] ;  /* 0x011000000304783b */ /* 0x000e620000000200 */
[----:B------:R-:W-:Y:S02]  /*b050*/  I2FP.F32.S32 R9, R9 ;  /* 0x0000000900097245 */ /* 0x000fe40000201400 */
[--C-:B------:R-:W-:Y:S02]  /*b060*/  IADD3 R29, PT, PT, R144, 0xb0, -R25.reuse ;  /* 0x000000b0901d7810 */ /* 0x100fe40007ffe819 */
[----:B------:R-:W-:Y:S01]  /*b070*/  IADD3 R21, PT, PT, R206, 0xa8, -R25 ;  /* 0x000000a8ce157810 */ /* 0x000fe20007ffe819 */
[----:B------:R-:W-:Y:S01]  /*b080*/  FFMA.FTZ R9, R9, -UR6, R20 ;  /* 0x8000000609097c23 */ /* 0x000fe20008010014 */
[----:B------:R-:W-:-:S02]  /*b090*/  FSEL R20, R31, -INF , !P4 ;  /* 0xff8000001f147808 */ /* 0x000fc40006000000 */
[----:B------:R-:W-:Y:S02]  /*b0a0*/  ISETP.GT.AND P4, PT, R132, R8, PT ;  /* 0x000000088400720c */ /* 0x000fe40003f84270 */
[----:B------:R-:W-:Y:S02]  /*b0b0*/  FSEL R20, R20, -INF , !P5 ;  /* 0xff80000014147808 */ /* 0x000fe40006800000 */
[----:B------:R-:W-:Y:S02]  /*b0c0*/  ISETP.GE.AND P5, PT, R8, R205, PT ;  /* 0x000000cd0800720c */ /* 0x000fe40003fa6270 */
[----:B------:R-:W-:Y:S02]  /*b0d0*/  FSEL R166, R9, -INF , !P4 ;  /* 0xff80000009a67808 */ /* 0x000fe40006000000 */
[----:B------:R-:W-:Y:S02]  /*b0e0*/  IABS R29, R29 ;  /* 0x0000001d001d7213 */ /* 0x000fe40000000000 */
[----:B------:R-:W-:-:S02]  /*b0f0*/  FSEL R166, R166, -INF , !P5 ;  /* 0xff800000a6a67808 */ /* 0x000fc40006800000 */
[----:B------:R-:W-:Y:S02]  /*b100*/  ISETP.GE.AND P4, PT, R8, R204, PT ;  /* 0x000000cc0800720c */ /* 0x000fe40003f86270 */
[----:B------:R-:W-:Y:S02]  /*b110*/  ISETP.GT.AND P5, PT, R27, R8, PT ;  /* 0x000000081b00720c */ /* 0x000fe40003fa4270 */
[----:B------:R-:W-:Y:S01]  /*b120*/  I2FP.F32.S32 R29, R29 ;  /* 0x0000001d001d7245 */ /* 0x000fe20000201400 */
[----:B------:R-:W2:Y:S01]  /*b130*/  LDSM.16.M88.4 R8, [R183+0x11000] ;  /* 0x01100000b708783b */ /* 0x000ea20000000200 */
[----:B------:R-:W-:Y:S02]  /*b140*/  IADD3 R31, PT, PT, R144, 0xaf, -R25 ;  /* 0x000000af901f7810 */ /* 0x000fe40007ffe819 */
[----:B------:R-:W-:Y:S01]  /*b150*/  IABS R21, R21 ;  /* 0x0000001500157213 */ /* 0x000fe20000000000 */
[----:B------:R-:W-:Y:S01]  /*b160*/  FFMA.FTZ R22, R29, -UR6, R22 ;  /* 0x800000061d167c23 */ /* 0x000fe20008010016 */
[----:B------:R-:W-:-:S02]  /*b170*/  VIADD R29, R0, 0xffffff51 ;  /* 0xffffff51001d7836 */ /* 0x000fc40000000000 */
[----:B------:R-:W-:Y:S02]  /*b180*/  I2FP.F32.S32 R21, R21 ;  /* 0x0000001500157245 */ /* 0x000fe40000201400 */
[----:B------:R-:W-:Y:S02]  /*b190*/  FSEL R142, R22, -INF , !P5 ;  /* 0xff800000168e7808 */ /* 0x000fe40006800000 */
[----:B------:R-:W-:Y:S01]  /*b1a0*/  IABS R22, R31 ;  /* 0x0000001f00167213 */ /* 0x000fe20000000000 */
[----:B------:R-:W-:Y:S01]  /*b1b0*/  FFMA.FTZ R21, R21, -UR6, R16 ;  /* 0x8000000615157c23 */ /* 0x000fe20008010010 */
[----:B------:R-:W-:Y:S01]  /*b1c0*/  ISETP.GT.AND P5, PT, R132, R29, PT ;  /* 0x0000001d8400720c */ /* 0x000fe20003fa4270 */
[----:B-1----:R-:W-:Y:S01]  /*b1d0*/  HMMA.16816.F32.BF16 R136, R12, R4, R136 ;  /* 0x000000040c88723c */ /* 0x002fe20000041888 */
[----:B------:R-:W-:Y:S01]  /*b1e0*/  FSEL R142, R142, -INF , !P4 ;  /* 0xff8000008e8e7808 */ /* 0x000fe20006000000 */
[----:B------:R-:W-:Y:S01]  /*b1f0*/  VIADD R16, R0, 0xffffff58 ;  /* 0xffffff5800107836 */ /* 0x000fe20000000000 */
[----:B------:R-:W-:-:S02]  /*b200*/  I2FP.F32.S32 R22, R22 ;  /* 0x0000001600167245 */ /* 0x000fc40000201400 */
[----:B------:R-:W-:Y:S02]  /*b210*/  ISETP.GE.AND P4, PT, R29, R205, PT ;  /* 0x000000cd1d00720c */ /* 0x000fe40003f86270 */
[----:B------:R-:W-:Y:S01]  /*b220*/  FSEL R168, R140, -INF , !P5 ;  /* 0xff8000008ca87808 */ /* 0x000fe20006800000 */
[----:B------:R-:W-:Y:S01]  /*b230*/  FFMA.FTZ R22, R22, -UR6, R23 ;  /* 0x8000000616167c23 */ /* 0x000fe20008010017 */
[--C-:B------:R-:W-:Y:S01]  /*b240*/  IADD3 R5, PT, PT, R144, 0xa8, -R25.reuse ;  /* 0x000000a890057810 */ /* 0x100fe20007ffe819 */
[----:B------:R-:W-:Y:S01]  /*b250*/  HMMA.16816.F32.BF16 R156, R12, R6, R156 ;  /* 0x000000060c9c723c */ /* 0x000fe2000004189c */
[----:B------:R-:W-:Y:S02]  /*b260*/  FSEL R168, R168, -INF , !P4 ;  /* 0xff800000a8a87808 */ /* 0x000fe40006000000 */
[----:B------:R-:W-:Y:S02]  /*b270*/  ISETP.GT.AND P4, PT, R27, R29, PT ;  /* 0x0000001d1b00720c */ /* 0x000fe40003f84270 */
[----:B------:R-:W-:-:S02]  /*b280*/  IADD3 R4, PT, PT, R206, 0xa7, -R25 ;  /* 0x000000a7ce047810 */ /* 0x000fc40007ffe819 */
[----:B------:R-:W-:Y:S02]  /*b290*/  ISETP.GE.AND P5, PT, R29, R204, PT ;  /* 0x000000cc1d00720c */ /* 0x000fe40003fa6270 */
[----:B------:R-:W-:Y:S02]  /*b2a0*/  FSEL R140, R22, -INF , !P4 ;  /* 0xff800000168c7808 */ /* 0x000fe40006000000 */
[----:B------:R-:W-:Y:S02]  /*b2b0*/  IABS R5, R5 ;  /* 0x0000000500057213 */ /* 0x000fe40000000000 */
[----:B------:R-:W-:Y:S02]  /*b2c0*/  ISETP.GT.AND P4, PT, R132, R16, PT ;  /* 0x000000108400720c */ /* 0x000fe40003f84270 */
[----:B------:R-:W-:Y:S01]  /*b2d0*/  IABS R4, R4 ;  /* 0x0000000400047213 */ /* 0x000fe20000000000 */
[----:B--2---:R-:W-:Y:S01]  /*b2e0*/  HMMA.16816.F32.BF16 R136, R172, R8, R136 ;  /* 0x00000008ac88723c */ /* 0x004fe20000041888 */
[----:B------:R-:W-:Y:S01]  /*b2f0*/  FSEL R140, R140, -INF , !P5 ;  /* 0xff8000008c8c7808 */ /* 0x000fe20006800000 */
[----:B------:R-:W-:Y:S01]  /*b300*/  VIADD R8, R0, 0xffffff60 ;  /* 0xffffff6000087836 */ /* 0x000fe20000000000 */
[----:B------:R-:W-:-:S02]  /*b310*/  I2FP.F32.S32 R5, R5 ;  /* 0x0000000500057245 */ /* 0x000fc40000201400 */
[----:B------:R-:W-:Y:S02]  /*b320*/  ISETP.GE.AND P5, PT, R16, R205, PT ;  /* 0x000000cd1000720c */ /* 0x000fe40003fa6270 */
[----:B------:R-:W-:Y:S01]  /*b330*/  FSEL R200, R21, -INF , !P4 ;  /* 0xff80000015c87808 */ /* 0x000fe20006000000 */
[----:B------:R-:W-:Y:S01]  /*b340*/  FFMA.FTZ R18, R5, -UR6, R18 ;  /* 0x8000000605127c23 */ /* 0x000fe20008010012 */
[----:B------:R-:W-:Y:S01]  /*b350*/  I2FP.F32.S32 R4, R4 ;  /* 0x0000000400047245 */ /* 0x000fe20000201400 */
[----:B------:R-:W-:Y:S01]  /*b360*/  VIADD R5, R0, 0xffffff59 ;  /* 0xffffff5900057836 */ /* 0x000fe20000000000 */
[----:B------:R-:W-:Y:S01]  /*b370*/  FSEL R200, R200, -INF , !P5 ;  /* 0xff800000c8c87808 */ /* 0x000fe20006800000 */
[----:B------:R-:W-:Y:S01]  /*b380*/  HMMA.16816.F32.BF16 R156, R172, R10, R156 ;  /* 0x0000000aac9c723c */ /* 0x000fe2000004189c */
[----:B------:R-:W-:Y:S01]  /*b390*/  ISETP.GT.AND P5, PT, R27, R16, PT ;  /* 0x000000101b00720c */ /* 0x000fe20003fa4270 */
[----:B------:R-:W-:Y:S01]  /*b3a0*/  FFMA.FTZ R17, R4, -UR6, R17 ;  /* 0x8000000604117c23 */ /* 0x000fe20008010011 */
[----:B------:R-:W-:-:S02]  /*b3b0*/  IADD3 R4, PT, PT, R144, 0xa7, -R25 ;  /* 0x000000a790047810 */ /* 0x000fc40007ffe819 */
[----:B------:R-:W-:Y:S02]  /*b3c0*/  ISETP.GE.AND P4, PT, R16, R204, PT ;  /* 0x000000cc1000720c */ /* 0x000fe40003f86270 */
[----:B------:R-:W-:Y:S02]  /*b3d0*/  FSEL R170, R18, -INF , !P5 ;  /* 0xff80000012aa7808 */ /* 0x000fe40006800000 */
[----:B------:R-:W-:Y:S02]  /*b3e0*/  ISETP.GT.AND P5, PT, R132, R5, PT ;  /* 0x000000058400720c */ /* 0x000fe40003fa4270 */
[----:B------:R-:W-:Y:S02]  /*b3f0*/  IABS R4, R4 ;  /* 0x0000000400047213 */ /* 0x000fe40000000000 */
[----:B------:R-:W-:Y:S02]  /*b400*/  FSEL R170, R170, -INF , !P4 ;  /* 0xff800000aaaa7808 */ /* 0x000fe40006000000 */
[----:B------:R-:W-:-:S02]  /*b410*/  ISETP.GE.AND P4, PT, R5, R205, PT ;  /* 0x000000cd0500720c */ /* 0x000fc40003f86270 */
[----:B------:R-:W-:Y:S02]  /*b420*/  FSEL R212, R17, -INF , !P5 ;  /* 0xff80000011d47808 */ /* 0x000fe40006800000 */
[----:B------:R-:W-:Y:S02]  /*b430*/  I2FP.F32.S32 R4, R4 ;  /* 0x0000000400047245 */ /* 0x000fe40000201400 */
[----:B------:R-:W-:Y:S02]  /*b440*/  IADD3 R9, PT, PT, R206, 0xa0, -R25 ;  /* 0x000000a0ce097810 */ /* 0x000fe40007ffe819 */
[----:B------:R-:W-:Y:S01]  /*b450*/  FSEL R212, R212, -INF , !P4 ;  /* 0xff800000d4d47808 */ /* 0x000fe20006000000 */
[----:B------:R-:W-:Y:S01]  /*b460*/  FFMA.FTZ R19, R4, -UR6, R19 ;  /* 0x8000000604137c23 */ /* 0x000fe20008010013 */
[----:B------:R-:W-:Y:S02]  /*b470*/  ISETP.GE.AND P5, PT, R5, R204, PT ;  /* 0x000000cc0500720c */ /* 0x000fe40003fa6270 */
[----:B------:R-:W-:-:S02]  /*b480*/  ISETP.GT.AND P4, PT, R27, R5, PT ;  /* 0x000000051b00720c */ /* 0x000fc40003f84270 */
[----:B------:R-:W-:Y:S01]  /*b490*/  IABS R9, R9 ;  /* 0x0000000900097213 */ /* 0x000fe20000000000 */
[----:B------:R1:W2:Y:S01]  /*b4a0*/  LDSM.16.M88.4 R4, [R3+0x11800] ;  /* 0x011800000304783b */ /* 0x0002a20000000200 */
[----:B------:R-:W-:Y:S02]  /*b4b0*/  FSEL R19, R19, -INF , !P4 ;  /* 0xff80000013137808 */ /* 0x000fe40006000000 */
[----:B------:R-:W-:Y:S02]  /*b4c0*/  I2FP.F32.S32 R9, R9 ;  /* 0x0000000900097245 */ /* 0x000fe40000201400 */
[----:B------:R-:W-:Y:S02]  /*b4d0*/  ISETP.GT.AND P4, PT, R132, R8, PT ;  /* 0x000000088400720c */ /* 0x000fe40003f84270 */
[----:B------:R-:W-:Y:S01]  /*b4e0*/  IADD3 R17, PT, PT, R144, 0xa0, -R25 ;  /* 0x000000a090117810 */ /* 0x000fe20007ffe819 */
[----:B------:R-:W-:Y:S01]  /*b4f0*/  FFMA.FTZ R9, R9, -UR6, R136 ;  /* 0x8000000609097c23 */ /* 0x000fe20008010088 */
[----:B------:R-:W-:-:S02]  /*b500*/  FSEL R136, R19, -INF , !P5 ;  /* 0xff80000013887808 */ /* 0x000fc40006800000 */
[----:B------:R-:W-:Y:S02]  /*b510*/  ISETP.GE.AND P5, PT, R8, R205, PT ;  /* 0x000000cd0800720c */ /* 0x000fe40003fa6270 */
[----:B------:R-:W-:Y:S02]  /*b520*/  FSEL R176, R9, -INF , !P4 ;  /* 0xff80000009b07808 */ /* 0x000fe40006000000 */
[----:B------:R-:W-:Y:S02]  /*b530*/  IADD3 R16, PT, PT, R206, 0x9f, -R25 ;  /* 0x0000009fce107810 */ /* 0x000fe40007ffe819 */
[----:B------:R-:W-:Y:S02]  /*b540*/  FSEL R176, R176, -INF , !P5 ;  /* 0xff800000b0b07808 */ /* 0x000fe40006800000 */
[----:B------:R-:W-:Y:S02]  /*b550*/  ISETP.GE.AND P4, PT, R8, R204, PT ;  /* 0x000000cc0800720c */ /* 0x000fe40003f86270 */
[----:B------:R-:W-:-:S02]  /*b560*/  ISETP.GT.AND P5, PT, R27, R8, PT ;  /* 0x000000081b00720c */ /* 0x000fc40003fa4270 */
[----:B-1----:R-:W-:Y:S01]  /*b570*/  IABS R3, R17 ;  /* 0x0000001100037213 */ /* 0x002fe20000000000 */
[----:B------:R-:W1:Y:S01]  /*b580*/  LDSM.16.M88.4 R8, [R183+0x11800] ;  /* 0x01180000b708783b */ /* 0x000e620000000200 */
[----:B------:R-:W-:Y:S01]  /*b590*/  IABS R16, R16 ;  /* 0x0000001000107213 */ /* 0x000fe20000000000 */
[----:B------:R-:W-:Y:S01]  /*b5a0*/  VIADD R17, R0, 0xffffff61 ;  /* 0xffffff6100117836 */ /* 0x000fe20000000000 */
[----:B------:R-:W-:Y:S01]  /*b5b0*/  I2FP.F32.S32 R3, R3 ;  /* 0x0000000300037245 */ /* 0x000fe20000201400 */
[----:B------:R-:W-:-:S04]  /*b5c0*/  DEPBAR.LE SB0, 0x0 ;  /* 0x000080000000791a */ /* 0x000fc80000000000 */
[----:B------:R-:W-:Y:S01]  /*b5d0*/  I2FP.F32.S32 R16, R16 ;  /* 0x0000001000107245 */ /* 0x000fe20000201400 */
[----:B------:R-:W-:Y:S01]  /*b5e0*/  FFMA.FTZ R3, R3, -UR6, R138 ;  /* 0x8000000603037c23 */ /* 0x000fe2000801008a */
[----:B------:R-:W-:-:S03]  /*b5f0*/  IADD3 R18, PT, PT, R206, 0x98, -R25 ;  /* 0x00000098ce127810 */ /* 0x000fc60007ffe819 */
[----:B------:R-:W-:Y:S01]  /*b600*/  FFMA.FTZ R137, R16, -UR6, R137 ;  /* 0x8000000610897c23 */ /* 0x000fe20008010089 */
[----:B------:R-:W-:Y:S02]  /*b610*/  IADD3 R16, PT, PT, R144, 0x9f, -R25 ;  /* 0x0000009f90107810 */ /* 0x000fe40007ffe819 */
[----:B------:R-:W-:Y:S01]  /*b620*/  FSEL R178, R3, -INF , !P5 ;  /* 0xff80000003b27808 */ /* 0x000fe20006800000 */
[----:B--2---:R-:W-:Y:S01]  /*b630*/  HMMA.16816.F32.BF16 R152, R12, R4, R152 ;  /* 0x000000040c98723c */ /* 0x004fe20000041898 */
[----:B------:R-:W-:Y:S01]  /*b640*/  IABS R16, R16 ;  /* 0x0000001000107213 */ /* 0x000fe20000000000 */
[----:B------:R-:W-:Y:S01]  /*b650*/  VIADD R5, R0, 0xffffff68 ;  /* 0xffffff6800057836 */ /* 0x000fe20000000000 */
[----:B------:R-:W-:Y:S01]  /*b660*/  IABS R3, R18 ;  /* 0x0000001200037213 */ /* 0x000fe20000000000 */
[----:B------:R-:W-:Y:S01]  /*b670*/  BAR.SYNC.DEFER_BLOCKING 0x0 ;  /* 0x0000000000007b1d */ /* 0x000fe20000010000 */
[----:B------:R-:W-:Y:S02]  /*b680*/  ISETP.GT.AND P5, PT, R132, R17, PT ;  /* 0x000000118400720c */ /* 0x000fe40003fa4270 */
[----:B------:R-:W-:-:S02]  /*b690*/  FSEL R178, R178, -INF , !P4 ;  /* 0xff800000b2b27808 */ /* 0x000fc40006000000 */
[----:B------:R-:W-:Y:S02]  /*b6a0*/  I2FP.F32.S32 R16, R16 ;  /* 0x0000001000107245 */ /* 0x000fe40000201400 */
[----:B------:R-:W-:Y:S02]  /*b6b0*/  I2FP.F32.S32 R3, R3 ;  /* 0x0000000300037245 */ /* 0x000fe40000201400 */
[----:B------:R-:W-:Y:S01]  /*b6c0*/  ISETP.GE.AND P4, PT, R17, R205, PT ;  /* 0x000000cd1100720c */ /* 0x000fe20003f86270 */
[----:B------:R-:W-:Y:S01]  /*b6d0*/  FFMA.FTZ R16, R16, -UR6, R139 ;  /* 0x8000000610107c23 */ /* 0x000fe2000801008b */
[----:B------:R-:W-:Y:S01]  /*b6e0*/  FSEL R190, R137, -INF , !P5 ;  /* 0xff80000089be7808 */ /* 0x000fe20006800000 */
[----:B------:R-:W-:Y:S01]  /*b6f0*/  FFMA.FTZ R156, R3, -UR6, R156 ;  /* 0x80000006039c7c23 */ /* 0x000fe2000801009c */
[----:B------:R-:W-:Y:S02]  /*b700*/  IADD3 R3, PT, PT, R144, 0x98, -R25 ;  /* 0x0000009890037810 */ /* 0x000fe40007ffe819 */
[----:B------:R-:W-:-:S02]  /*b710*/  FSEL R190, R190, -INF , !P4 ;  /* 0xff800000bebe7808 */ /* 0x000fc40006000000 */
[----:B------:R-:W-:Y:S02]  /*b720*/  ISETP.GT.AND P4, PT, R27, R17, PT ;  /* 0x000000111b00720c */ /* 0x000fe40003f84270 */
[----:B------:R-:W-:Y:S01]  /*b730*/  IADD3 R4, PT, PT, R206, 0x97, -R25 ;  /* 0x00000097ce047810 */ /* 0x000fe20007ffe819 */
[----:B-1----:R-:W-:Y:S01]  /*b740*/  HMMA.16816.F32.BF16 R152, R172, R8, R152 ;  /* 0x00000008ac98723c */ /* 0x002fe20000041898 */
[----:B------:R-:W-:Y:S01]  /*b750*/  ISETP.GE.AND P5, PT, R17, R204, PT ;  /* 0x000000cc1100720c */ /* 0x000fe20003fa6270 */
[----:B------:R-:W-:Y:S01]  /*b760*/  VIADD R9, R0, 0xffffff70 ;  /* 0xffffff7000097836 */ /* 0x000fe20000000000 */
[----:B------:R-:W-:Y:S02]  /*b770*/  FSEL R184, R16, -INF , !P4 ;  /* 0xff80000010b87808 */ /* 0x000fe40006000000 */
[----:B------:R-:W-:Y:S02]  /*b780*/  IABS R3, R3 ;  /* 0x0000000300037213 */ /* 0x000fe40000000000 */
        /* <DEDUP_REMOVED lines=9> */
[----:B------:R-:W-:Y:S01]  /*b820*/  VIADD R4, R0, 0xffffff69 ;  /* 0xffffff6900047836 */ /* 0x000fe20000000000 */
[----:B------:R-:W-:-:S02]  /*b830*/  ISETP.GE.AND P4, PT, R5, R204, PT ;  /* 0x000000cc0500720c */ /* 0x000fc40003f86270 */
[----:B------:R-:W-:Y:S02]  /*b840*/  FSEL R194, R194, -INF , !P5 ;  /* 0xff800000c2c27808 */ /* 0x000fe40006800000 */
[----:B------:R-:W-:Y:S02]  /*b850*/  ISETP.GT.AND P5, PT, R27, R5, PT ;  /* 0x000000051b00720c */ /* 0x000fe40003fa4270 */
[--C-:B------:R-:W-:Y:S02]  /*b860*/  IADD3 R8, PT, PT, R144, 0x97, -R25.reuse ;  /* 0x0000009790087810 */ /* 0x100fe40007ffe819 */
[----:B------:R-:W-:Y:S02]  /*b870*/  FSEL R192, R3, -INF , !P5 ;  /* 0xff80000003c07808 */ /* 0x000fe40006800000 */
[----:B------:R-:W-:Y:S02]  /*b880*/  ISETP.GT.AND P5, PT, R132, R4, PT ;  /* 0x000000048400720c */ /* 0x000fe40003fa4270 */
[----:B------:R-:W-:-:S02]  /*b890*/  IADD3 R5, PT, PT, R206, 0x90, -R25 ;  /* 0x00000090ce057810 */ /* 0x000fc40007ffe819 */
[----:B------:R-:W-:Y:S02]  /*b8a0*/  FSEL R192, R192, -INF , !P4 ;  /* 0xff800000c0c07808 */ /* 0x000fe40006000000 */
[----:B------:R-:W-:Y:S02]  /*b8b0*/  ISETP.GE.AND P4, PT, R4, R205, PT ;  /* 0x000000cd0400720c */ /* 0x000fe40003f86270 */
[----:B------:R-:W-:Y:S02]  /*b8c0*/  FSEL R196, R157, -INF , !P5 ;  /* 0xff8000009dc47808 */ /* 0x000fe40006800000 */
[----:B------:R-:W-:Y:S02]  /*b8d0*/  IABS R8, R8 ;  /* 0x0000000800087213 */ /* 0x000fe40000000000 */
[----:B------:R-:W-:Y:S02]  /*b8e0*/  IABS R3, R5 ;  /* 0x0000000500037213 */ /* 0x000fe40000000000 */
[----:B------:R-:W-:-:S02]  /*b8f0*/  FSEL R196, R196, -INF , !P4 ;  /* 0xff800000c4c47808 */ /* 0x000fc40006000000 */
[----:B------:R-:W-:Y:S02]  /*b900*/  ISETP.GE.AND P5, PT, R4, R204, PT ;  /* 0x000000cc0400720c */ /* 0x000fe40003fa6270 */
[----:B------:R-:W-:Y:S02]  /*b910*/  ISETP.GT.AND P4, PT, R27, R4, PT ;  /* 0x000000041b00720c */ /* 0x000fe40003f84270 */
[----:B------:R-:W-:Y:S01]  /*b920*/  I2FP.F32.S32 R8, R8 ;  /* 0x0000000800087245 */ /* 0x000fe20000201400 */
[----:B------:R-:W-:Y:S01]  /*b930*/  HMMA.16816.F32.BF16 R4, R12, R6, R148 ;  /* 0x000000060c04723c */ /* 0x000fe20000041894 */
[----:B------:R-:W-:Y:S02]  /*b940*/  I2FP.F32.S32 R3, R3 ;  /* 0x0000000300037245 */ /* 0x000fe40000201400 */
[----:B------:R-:W-:Y:S01]  /*b950*/  IADD3 R12, PT, PT, R206, 0x8f, -R25 ;  /* 0x0000008fce0c7810 */ /* 0x000fe20007ffe819 */
[----:B------:R-:W-:Y:S02]  /*b960*/  FFMA.FTZ R8, R8, -UR6, R159 ;  /* 0x8000000608087c23 */ /* 0x000fe4000801009f */
[----:B------:R-:W-:Y:S01]  /*b970*/  FFMA.FTZ R150, R3, -UR6, R152 ;  /* 0x8000000603967c23 */ /* 0x000fe20008010098 */
[----:B------:R-:W-:-:S02]  /*b980*/  IADD3 R3, PT, PT, R144, 0x90, -R25 ;  /* 0x0000009090037810 */ /* 0x000fc40007ffe819 */
[----:B------:R-:W-:Y:S02]  /*b990*/  FSEL R198, R8, -INF , !P4 ;  /* 0xff80000008c67808 */ /* 0x000fe40006000000 */
[----:B------:R-:W-:Y:S02]  /*b9a0*/  ISETP.GT.AND P4, PT, R132, R9, PT ;  /* 0x000000098400720c */ /* 0x000fe40003f84270 */
[----:B------:R-:W-:Y:S02]  /*b9b0*/  IABS R3, R3 ;  /* 0x0000000300037213 */ /* 0x000fe40000000000 */
[----:B------:R-:W-:Y:S02]  /*b9c0*/  FSEL R198, R198, -INF , !P5 ;  /* 0xff800000c6c67808 */ /* 0x000fe40006800000 */
[----:B------:R-:W-:Y:S02]  /*b9d0*/  ISETP.GE.AND P5, PT, R9, R205, PT ;  /* 0x000000cd0900720c */ /* 0x000fe40003fa6270 */
[----:B------:R-:W-:Y:S01]  /*b9e0*/  FSEL R150, R150, -INF , !P4 ;  /* 0xff80000096967808 */ /* 0x000fe20006000000 */
[----:B------:R-:W-:Y:S01]  /*b9f0*/  HMMA.16816.F32.BF16 R4, R172, R10, R4 ;  /* 0x0000000aac04723c */ /* 0x000fe20000041804 */
[----:B------:R-:W-:-:S02]  /*ba00*/  I2FP.F32.S32 R3, R3 ;  /* 0x0000000300037245 */ /* 0x000fc40000201400 */
[----:B------:R-:W-:Y:S02]  /*ba10*/  IABS R8, R12 ;  /* 0x0000000c00087213 */ /* 0x000fe40000000000 */
[----:B------:R-:W-:Y:S01]  /*ba20*/  FSEL R150, R150, -INF , !P5 ;  /* 0xff80000096967808 */ /* 0x000fe20006800000 */
[----:B------:R-:W-:Y:S01]  /*ba30*/  FFMA.FTZ R154, R3, -UR6, R154 ;  /* 0x80000006039a7c23 */ /* 0x000fe2000801009a */
[----:B------:R-:W-:Y:S02]  /*ba40*/  ISETP.GE.AND P4, PT, R9, R204, PT ;  /* 0x000000cc0900720c */ /* 0x000fe40003f86270 */
[----:B------:R-:W-:Y:S02]  /*ba50*/  I2FP.F32.S32 R8, R8 ;  /* 0x0000000800087245 */ /* 0x000fe40000201400 */
[----:B------:R-:W-:Y:S01]  /*ba60*/  ISETP.GT.AND P5, PT, R27, R9, PT ;  /* 0x000000091b00720c */ /* 0x000fe20003fa4270 */
[----:B------:R-:W-:Y:S01]  /*ba70*/  VIADD R9, R0, 0xffffff71 ;  /* 0xffffff7100097836 */ /* 0x000fe20000000000 */
[----:B------:R-:W-:Y:S01]  /*ba80*/  IADD3 R10, PT, PT, R144, 0x8f, -R25 ;  /* 0x0000008f900a7810 */ /* 0x000fe20007ffe819 */
[----:B------:R-:W-:Y:S01]  /*ba90*/  FFMA.FTZ R8, R8, -UR6, R153 ;  /* 0x8000000608087c23 */ /* 0x000fe20008010099 */
[----:B------:R-:W-:-:S02]  /*baa0*/  FSEL R154, R154, -INF , !P5 ;  /* 0xff8000009a9a7808 */ /* 0x000fc40006800000 */
[----:B------:R-:W-:Y:S02]  /*bab0*/  IABS R10, R10 ;  /* 0x0000000a000a7213 */ /* 0x000fe40000000000 */
[----:B------:R-:W-:Y:S02]  /*bac0*/  ISETP.GT.AND P5, PT, R132, R9, PT ;  /* 0x000000098400720c */ /* 0x000fe40003fa4270 */
[--C-:B------:R-:W-:Y:S02]  /*bad0*/  IADD3 R3, PT, PT, R144, 0x88, -R25.reuse ;  /* 0x0000008890037810 */ /* 0x100fe40007ffe819 */
[--C-:B------:R-:W-:Y:S02]  /*bae0*/  IADD3 R11, PT, PT, R206, 0x88, -R25.reuse ;  /* 0x00000088ce0b7810 */ /* 0x100fe40007ffe819 */
[----:B------:R-:W-:Y:S02]  /*baf0*/  IADD3 R144, PT, PT, R144, 0x87, -R25 ;  /* 0x0000008790907810 */ /* 0x000fe40007ffe819 */
[----:B------:R-:W-:-:S02]  /*bb00*/  FSEL R164, R154, -INF , !P4 ;  /* 0xff8000009aa47808 */ /* 0x000fc40006000000 */
[----:B------:R-:W-:Y:S02]  /*bb10*/  I2FP.F32.S32 R10, R10 ;  /* 0x0000000a000a7245 */ /* 0x000fe40000201400 */
[----:B------:R-:W-:Y:S02]  /*bb20*/  IADD3 R25, PT, PT, R206, 0x87, -R25 ;  /* 0x00000087ce197810 */ /* 0x000fe40007ffe819 */
[----:B------:R-:W-:Y:S01]  /*bb30*/  ISETP.GE.AND P4, PT, R9, R205, PT ;  /* 0x000000cd0900720c */ /* 0x000fe20003f86270 */
[----:B------:R-:W-:Y:S01]  /*bb40*/  FFMA.FTZ R10, R10, -UR6, R155 ;  /* 0x800000060a0a7c23 */ /* 0x000fe2000801009b */
[----:B------:R-:W-:Y:S02]  /*bb50*/  FSEL R8, R8, -INF , !P5 ;  /* 0xff80000008087808 */ /* 0x000fe40006800000 */
[----:B------:R-:W-:Y:S02]  /*bb60*/  IABS R11, R11 ;  /* 0x0000000b000b7213 */ /* 0x000fe40000000000 */
[----:B------:R-:W-:-:S02]  /*bb70*/  FSEL R147, R8, -INF , !P4 ;  /* 0xff80000008937808 */ /* 0x000fc40006000000 */
[----:B------:R-:W-:Y:S02]  /*bb80*/  IABS R25, R25 ;  /* 0x0000001900197213 */ /* 0x000fe40000000000 */
[----:B------:R-:W-:Y:S02]  /*bb90*/  ISETP.GT.AND P4, PT, R27, R9, PT ;  /* 0x000000091b00720c */ /* 0x000fe40003f84270 */
[----:B------:R-:W-:Y:S02]  /*bba0*/  I2FP.F32.S32 R11, R11 ;  /* 0x0000000b000b7245 */ /* 0x000fe40000201400 */
[----:B------:R-:W-:Y:S01]  /*bbb0*/  IABS R8, R3 ;  /* 0x0000000300087213 */ /* 0x000fe20000000000 */
[C---:B------:R-:W-:Y:S01]  /*bbc0*/  VIADD R3, R0.reuse, 0xffffff78 ;  /* 0xffffff7800037836 */ /* 0x040fe20000000000 */
[----:B------:R-:W-:Y:S01]  /*bbd0*/  I2FP.F32.S32 R12, R25 ;  /* 0x00000019000c7245 */ /* 0x000fe20000201400 */
[----:B------:R-:W-:Y:S01]  /*bbe0*/  VIADD R0, R0, 0xffffff79 ;  /* 0xffffff7900007836 */ /* 0x000fe20000000000 */
[----:B------:R-:W-:Y:S01]  /*bbf0*/  ISETP.GE.AND P5, PT, R9, R204, PT ;  /* 0x000000cc0900720c */ /* 0x000fe20003fa6270 */
[----:B------:R-:W-:Y:S01]  /*bc00*/  FFMA.FTZ R4, R11, -UR6, R4 ;  /* 0x800000060b047c23 */ /* 0x000fe20008010004 */
[----:B------:R-:W-:Y:S01]  /*bc10*/  FSEL R10, R10, -INF , !P4 ;  /* 0xff8000000a0a7808 */ /* 0x000fe20006000000 */
[----:B------:R-:W-:Y:S01]  /*bc20*/  FFMA.FTZ R5, R12, -UR6, R5 ;  /* 0x800000060c057c23 */ /* 0x000fe20008010005 */
[----:B------:R-:W-:-:S02]  /*bc30*/  ISETP.GT.AND P4, PT, R132, R3, PT ;  /* 0x000000038400720c */ /* 0x000fc40003f84270 */
[----:B------:R-:W-:Y:S02]  /*bc40*/  I2FP.F32.S32 R9, R8 ;  /* 0x0000000800097245 */ /* 0x000fe40000201400 */
[----:B------:R-:W-:Y:S02]  /*bc50*/  FSEL R146, R10, -INF , !P5 ;  /* 0xff8000000a927808 */ /* 0x000fe40006800000 */
[----:B------:R-:W-:Y:S01]  /*bc60*/  ISETP.GT.AND P5, PT, R132, R0, PT ;  /* 0x000000008400720c */ /* 0x000fe20003fa4270 */
[----:B------:R-:W-:Y:S01]  /*bc70*/  FFMA.FTZ R6, R9, -UR6, R6 ;  /* 0x8000000609067c23 */ /* 0x000fe20008010006 */
[----:B------:R-:W-:Y:S02]  /*bc80*/  IABS R144, R144 ;  /* 0x0000009000907213 */ /* 0x000fe40000000000 */
[----:B------:R-:W-:Y:S02]  /*bc90*/  FSEL R4, R4, -INF , !P4 ;  /* 0xff80000004047808 */ /* 0x000fe40006000000 */
[----:B------:R-:W-:-:S02]  /*bca0*/  ISETP.GE.AND P4, PT, R3, R205, PT ;  /* 0x000000cd0300720c */ /* 0x000fc40003f86270 */
[----:B------:R-:W-:Y:S02]  /*bcb0*/  FSEL R5, R5, -INF , !P5 ;  /* 0xff80000005057808 */ /* 0x000fe40006800000 */
[----:B------:R-:W-:Y:S02]  /*bcc0*/  ISETP.GT.AND P5, PT, R27, R3, PT ;  /* 0x000000031b00720c */ /* 0x000fe40003fa4270 */
[----:B------:R-:W-:Y:S02]  /*bcd0*/  I2FP.F32.S32 R144, R144 ;  /* 0x0000009000907245 */ /* 0x000fe40000201400 */
[----:B------:R-:W-:Y:S02]  /*bce0*/  FSEL R148, R4, -INF , !P4 ;  /* 0xff80000004947808 */ /* 0x000fe40006000000 */
[----:B------:R-:W-:Y:S01]  /*bcf0*/  ISETP.GE.AND P4, PT, R3, R204, PT ;  /* 0x000000cc0300720c */ /* 0x000fe20003f86270 */
[----:B------:R-:W-:Y:S01]  /*bd00*/  FFMA.FTZ R7, R144, -UR6, R7 ;  /* 0x8000000690077c23 */ /* 0x000fe20008010007 */
[----:B------:R-:W-:-:S02]  /*bd10*/  FSEL R6, R6, -INF , !P5 ;  /* 0xff80000006067808 */ /* 0x000fc40006800000 */
[----:B------:R-:W-:Y:S02]  /*bd20*/  ISETP.GE.AND P5, PT, R0, R205, PT ;  /* 0x000000cd0000720c */ /* 0x000fe40003fa6270 */
[----:B------:R-:W-:Y:S02]  /*bd30*/  FSEL R144, R6, -INF , !P4 ;  /* 0xff80000006907808 */ /* 0x000fe40006000000 */
[----:B------:R-:W-:Y:S02]  /*bd40*/  ISETP.GT.AND P4, PT, R27, R0, PT ;  /* 0x000000001b00720c */ /* 0x000fe40003f84270 */
        /* <DEDUP_REMOVED lines=53> */
.L_x_613:
[----:B------:R3:W-:Y:S02]  /*c0a0*/  STS.128 [R211+0x11000], RZ ;  /* 0x011000ffd3007388 */ /* 0x0007e40000000c00 */
.L_x_614:
[----:B------:R-:W-:Y:S05]  /*c0b0*/  BSYNC.RECONVERGENT B0 ;  /* 0x0000000000007941 */ /* 0x000fea0003800200 */
.L_x_612:
[----:B------:R-:W0:Y:S02]  /*c0c0*/  LDGDEPBAR ;  /* 0x00000000000079af */ /* 0x000e240000000000 */
.L_x_611:
        /* <DEDUP_REMOVED lines=22> */
[----:B------:R-:W1:Y:S01]  /*c230*/  SHFL.BFLY PT, R5, R0, 0x2, 0x1f ;  /* 0x0c401f0000057f89 */ /* 0x000e6200000e0000 */
[----:B------:R-:W-:Y:S02]  /*c240*/  IADD3 R158, PT, PT, R162, 0x12040, RZ ;  /* 0x00012040a29e7810 */ /* 0x000fe40007ffe0ff */
[----:B------:R-:W-:Y:S01]  /*c250*/  @P2 IADD3 R158, PT, PT, R16, -0x40, RZ ;  /* 0xffffffc0109e2810 */ /* 0x000fe20007ffe0ff */
[----:B------:R-:W-:Y:S01]  /*c260*/  LDSM.16.MT88.4 R12, [R162+0x12000] ;  /* 0x01200000a20c783b */ /* 0x000fe20000004200 */
[C---:B------:R-:W-:Y:S02]  /*c270*/  IADD3 R159, PT, PT, R157.reuse, R162, RZ ;  /* 0x000000a29d9f7210 */ /* 0x040fe40007ffe0ff */
[----:B------:R-:W-:Y:S02]  /*c280*/  IADD3 R157, PT, PT, R157, R158, RZ ;  /* 0x0000009e9d9d7210 */ /* 0x000fe40007ffe0ff */
[----:B-----5:R-:W-:-:S02]  /*c290*/  FMNMX.FTZ R4, R7, R4, !PT ;  /* 0x0000000407047209 */ /* 0x020fc40007810000 */
[----:B-1----:R-:W-:-:S03]  /*c2a0*/  FMNMX.FTZ R5, R0, R5, !PT ;  /* 0x0000000500057209 */ /* 0x002fc60007810000 */
[----:B------:R-:W1:Y:S04]  /*c2b0*/  SHFL.BFLY PT, R3, R4, 0x1, 0x1f ;  /* 0x0c201f0004037f89 */ /* 0x000e6800000e0000 */
[----:B------:R-:W5:Y:S01]  /*c2c0*/  SHFL.BFLY PT, R132, R5, 0x1, 0x1f ;  /* 0x0c201f0005847f89 */ /* 0x000f6200000e0000 */
[----:B-1----:R-:W-:-:S04]  /*c2d0*/  FMNMX.FTZ R3, R4, R3, !PT ;  /* 0x0000000304037209 */ /* 0x002fc80007810000 */
[C---:B------:R-:W-:Y:S01]  /*c2e0*/  FSETP.NEU.FTZ.AND P0, PT, R3.reuse, -INF , PT ;  /* 0xff8000000300780b */ /* 0x040fe20003f1d000 */
[----:B----4-:R-:W-:Y:S01]  /*c2f0*/  FMUL.FTZ R161, R3, UR4 ;  /* 0x0000000403a17c20 */ /* 0x010fe20008410000 */
[----:B-----5:R-:W-:Y:S02]  /*c300*/  FMNMX.FTZ R132, R5, R132, !PT ;  /* 0x0000008405847209 */ /* 0x020fe40007810000 */
[----:B------:R-:W-:Y:S02]  /*c310*/  FSEL R4, R3, RZ, P0 ;  /* 0x000000ff03047208 */ /* 0x000fe40000000000 */
[----:B------:R-:W-:Y:S01]  /*c320*/  FSEL R161, R161, RZ, P0 ;  /* 0x000000ffa1a17208 */ /* 0x000fe20000000000 */
[C---:B------:R-:W-:Y:S01]  /*c330*/  FMUL.FTZ R149, R132.reuse, UR4 ;  /* 0x0000000484957c20 */ /* 0x040fe20008410000 */
[----:B------:R-:W-:Y:S01]  /*c340*/  FSETP.NEU.FTZ.AND P1, PT, R132, -INF , PT ;  /* 0xff8000008400780b */ /* 0x000fe20003f3d000 */
[----:B------:R-:W-:Y:S02]  /*c350*/  FADD.FTZ R4, R181, -R4 ;  /* 0x80000004b5047221 */ /* 0x000fe40000010000 */
[--C-:B------:R-:W-:Y:S01]  /*c360*/  FFMA.FTZ R133, R28, UR4, -R161.reuse ;  /* 0x000000041c857c23 */ /* 0x100fe200080108a1 */
[--C-:B------:R-:W-:Y:S01]  /*c370*/  FFMA.FTZ R153, R30, UR4, -R161.reuse ;  /* 0x000000041e997c23 */ /* 0x100fe200080108a1 */
[----:B------:R-:W-:Y:S01]  /*c380*/  FSEL R5, R132, RZ, P1 ;  /* 0x000000ff84057208 */ /* 0x000fe20000800000 */
[----:B------:R-:W1:Y:S01]  /*c390*/  LDSM.16.MT88.4 R28, [R158] ;  /* 0x000000009e1c783b */ /* 0x000e620000004200 */
[----:B------:R-:W-:Y:S01]  /*c3a0*/  FSEL R149, R149, RZ, P1 ;  /* 0x000000ff95957208 */ /* 0x000fe20000800000 */
[----:B------:R-:W-:Y:S01]  /*c3b0*/  FMUL.FTZ R2, R4, UR4 ;  /* 0x0000000404027c20 */ /* 0x000fe20008410000 */
[----:B------:R-:W-:Y:S01]  /*c3c0*/  FFMA.FTZ R154, R20, UR4, -R161 ;  /* 0x00000004149a7c23 */ /* 0x000fe200080108a1 */
[----:B------:R-:W-:Y:S01]  /*c3d0*/  FADD.FTZ R5, R182, -R5 ;  /* 0x80000005b6057221 */ /* 0x000fe20000010000 */
[----:B------:R-:W-:Y:S01]  /*c3e0*/  MUFU.EX2 R133, R133 ;  /* 0x0000008500857308 */ /* 0x000fe20000000800 */
[--C-:B------:R-:W-:Y:S01]  /*c3f0*/  FFMA.FTZ R135, R134, UR4, -R149.reuse ;  /* 0x0000000486877c23 */ /* 0x100fe20008010895 */
[--C-:B------:R-:W-:Y:S01]  /*c400*/  FFMA.FTZ R156, R24, UR4, -R149.reuse ;  /* 0x00000004189c7c23 */ /* 0x100fe20008010895 */
[----:B------:R-:W-:Y:S01]  /*c410*/  FMUL.FTZ R155, R5, UR4 ;  /* 0x00000004059b7c20 */ /* 0x000fe20008410000 */
[--C-:B------:R-:W-:Y:S01]  /*c420*/  FFMA.FTZ R0, R32, UR4, -R149.reuse ;  /* 0x0000000420007c23 */ /* 0x100fe20008010895 */
[----:B------:R-:W-:Y:S01]  /*c430*/  FFMA.FTZ R152, R34, UR4, -R149 ;  /* 0x0000000422987c23 */ /* 0x000fe20008010895 */
[----:B------:R-:W-:Y:S01]  /*c440*/  FFMA.FTZ R134, R26, UR4, -R161 ;  /* 0x000000041a867c23 */ /* 0x000fe200080108a1 */
[----:B------:R-:W4:Y:S01]  /*c450*/  MUFU.EX2 R2, R2 ;  /* 0x0000000200027308 */ /* 0x000f220000000800 */
[----:B------:R-:W-:Y:S01]  /*c460*/  LDSM.16.MT88.4 R20, [R159+0x12000] ;  /* 0x012000009f14783b */ /* 0x000fe20000004200 */
[--C-:B------:R-:W-:Y:S01]  /*c470*/  FFMA.FTZ R165, R166, UR4, -R149.reuse ;  /* 0x00000004a6a57c23 */ /* 0x100fe20008010895 */
[--C-:B------:R-:W-:Y:S01]  /*c480*/  FFMA.FTZ R168, R168, UR4, -R149.reuse ;  /* 0x00000004a8a87c23 */ /* 0x100fe20008010895 */
[----:B------:R-:W5:Y:S01]  /*c490*/  MUFU.EX2 R155, R155 ;  /* 0x0000009b009b7308 */ /* 0x000f620000000800 */
[--C-:B------:R-:W-:Y:S01]  /*c4a0*/  FFMA.FTZ R166, R200, UR4, -R149.reuse ;  /* 0x00000004c8a67c23 */ /* 0x100fe20008010895 */
[----:B------:R-:W-:Y:S01]  /*c4b0*/  FFMA.FTZ R163, R212, UR4, -R149 ;  /* 0x00000004d4a37c23 */ /* 0x000fe20008010895 */
[--C-:B------:R-:W-:Y:S01]  /*c4c0*/  FFMA.FTZ R171, R142, UR4, -R161.reuse ;  /* 0x000000048eab7c23 */ /* 0x100fe200080108a1 */
[----:B------:R-:W-:Y:S01]  /*c4d0*/  MUFU.EX2 R156, R156 ;  /* 0x0000009c009c7308 */ /* 0x000fe20000000800 */
[--C-:B------:R-:W-:Y:S01]  /*c4e0*/  FFMA.FTZ R172, R140, UR4, -R161.reuse ;  /* 0x000000048cac7c23 */ /* 0x100fe200080108a1 */
[--C-:B------:R-:W-:Y:S01]  /*c4f0*/  FFMA.FTZ R170, R170, UR4, -R161.reuse ;  /* 0x00000004aaaa7c23 */ /* 0x100fe200080108a1 */
[----:B------:R-:W-:Y:S01]  /*c500*/  FFMA.FTZ R173, R136, UR4, -R161 ;  /* 0x0000000488ad7c23 */ /* 0x000fe200080108a1 */
[----:B------:R-:W2:Y:S01]  /*c510*/  MUFU.EX2 R0, R0 ;  /* 0x0000000000007308 */ /* 0x000ea20000000800 */
[----:B------:R-:W-:Y:S01]  /*c520*/  LDSM.16.MT88.4 R140, [R158+0x800] ;  /* 0x000800009e8c783b */ /* 0x000fe20000004200 */
[-C--:B----4-:R-:W-:Y:S01]  /*c530*/  FMUL.FTZ R34, R106, R2.reuse ;  /* 0x000000026a227220 */ /* 0x090fe20000410000 */
[-C--:B------:R-:W-:Y:S01]  /*c540*/  FMUL.FTZ R35, R107, R2.reuse ;  /* 0x000000026b237220 */ /* 0x080fe20000410000 */
[----:B------:R-:W-:Y:S01]  /*c550*/  MUFU.EX2 R152, R152 ;  /* 0x0000009800987308 */ /* 0x000fe20000000800 */
[-C--:B------:R-:W-:Y:S01]  /*c560*/  FMUL.FTZ R26, R114, R2.reuse ;  /* 0x00000002721a7220 */ /* 0x080fe20000410000 */
[-C--:B-----5:R-:W-:Y:S01]  /*c570*/  FMUL.FTZ R32, R104, R155.reuse ;  /* 0x0000009b68207220 */ /* 0x0a0fe20000410000 */
[-C--:B------:R-:W-:Y:S01]  /*c580*/  FMUL.FTZ R33, R105, R155.reuse ;  /* 0x0000009b69217220 */ /* 0x080fe20000410000 */
[----:B------:R-:W4:Y:S01]  /*c590*/  MUFU.EX2 R135, R135 ;  /* 0x0000008700877308 */ /* 0x000f220000000800 */
[-C--:B------:R-:W-:Y:S01]  /*c5a0*/  FMUL.FTZ R24, R112, R155.reuse ;  /* 0x0000009b70187220 */ /* 0x080fe20000410000 */
[-C--:B------:R-:W-:Y:S01]  /*c5b0*/  FMUL.FTZ R25, R113, R155.reuse ;  /* 0x0000009b71197220 */ /* 0x080fe20000410000 */
[----:B------:R-:W-:Y:S01]  /*c5c0*/  FMUL.FTZ R27, R115, R2 ;  /* 0x00000002731b7220 */ /* 0x000fe20000410000 */
[----:B------:R-:W5:Y:S01]  /*c5d0*/  MUFU.EX2 R134, R134 ;  /* 0x0000008600867308 */ /* 0x000f620000000800 */
[----:B------:R-:W3:Y:S01]  /*c5e0*/  LDSM.16.MT88.4 R104, [R159+0x14000] ;  /* 0x014000009f68783b */ /* 0x000ee20000004200 */
[----:B--2---:R-:W-:Y:S01]  /*c5f0*/  F2FP.BF16.F32.PACK_AB R4, R0, R156 ;  /* 0x0000009c0004723e */ /* 0x004fe200000010ff */
[-C--:B------:R-:W-:Y:S01]  /*c600*/  FMUL.FTZ R108, R108, R155.reuse ;  /* 0x0000009b6c6c7220 */ /* 0x080fe20000410000 */
[----:B------:R-:W-:Y:S01]  /*c610*/  MUFU.EX2 R153, R153 ;  /* 0x0000009900997308 */ /* 0x000fe20000000800 */
[-C--:B------:R-:W-:Y:S01]  /*c620*/  FMUL.FTZ R109, R109, R155.reuse ;  /* 0x0000009b6d6d7220 */ /* 0x080fe20000410000 */
[-C--:B------:R-:W-:Y:S01]  /*c630*/  FMUL.FTZ R110, R110, R2.reuse ;  /* 0x000000026e6e7220 */ /* 0x080fe20000410000 */
[----:B------:R-:W-:Y:S01]  /*c640*/  FMUL.FTZ R111, R111, R2 ;  /* 0x000000026f6f7220 */ /* 0x000fe20000410000 */
[----:B------:R-:W2:Y:S01]  /*c650*/  MUFU.EX2 R154, R154 ;  /* 0x0000009a009a7308 */ /* 0x000ea20000000800 */
[----:B------:R-:W3:Y:S01]  /*c660*/  LDSM.16.MT88.4 R112, [R158+0x2000] ;  /* 0x002000009e70783b */ /* 0x000ee20000004200 */
[----:B----4-:R-:W-:Y:S01]  /*c670*/  F2FP.BF16.F32.PACK_AB R6, R135, R152 ;  /* 0x000000988706723e */ /* 0x010fe200000010ff */
[-C--:B------:R-:W-:Y:S01]  /*c680*/  FMUL.FTZ R44, R44, R155.reuse ;  /* 0x0000009b2c2c7220 */ /* 0x080fe20000410000 */
[-C--:B------:R-:W-:Y:S01]  /*c690*/  FMUL.FTZ R45, R45, R155.reuse ;  /* 0x0000009b2d2d7220 */ /* 0x080fe20000410000 */
[----:B------:R-:W-:Y:S01]  /*c6a0*/  FMUL.FTZ R46, R46, R2 ;  /* 0x000000022e2e7220 */ /* 0x000fe20000410000 */
[----:B-----5:R-:W-:Y:S01]  /*c6b0*/  F2FP.BF16.F32.PACK_AB R5, R133, R134 ;  /* 0x000000868505723e */ /* 0x020fe200000010ff */
[-C--:B------:R-:W-:Y:S01]  /*c6c0*/  FMUL.FTZ R47, R47, R2.reuse ;  /* 0x000000022f2f7220 */ /* 0x080fe20000410000 */
[-C--:B------:R-:W-:Y:S01]  /*c6d0*/  FMUL.FTZ R48, R48, R155.reuse ;  /* 0x0000009b30307220 */ /* 0x080fe20000410000 */
[-C--:B------:R-:W-:Y:S01]  /*c6e0*/  FMUL.FTZ R49, R49, R155.reuse ;  /* 0x0000009b31317220 */ /* 0x080fe20000410000 */
[-C--:B------:R-:W-:Y:S01]  /*c6f0*/  FMUL.FTZ R50, R50, R2.reuse ;  /* 0x0000000232327220 */ /* 0x080fe20000410000 */
[-C--:B------:R-:W-:Y:S01]  /*c700*/  FMUL.FTZ R51, R51, R2.reuse ;  /* 0x0000000233337220 */ /* 0x080fe20000410000 */
[-C--:B------:R-:W-:Y:S01]  /*c710*/  FMUL.FTZ R52, R52, R155.reuse ;  /* 0x0000009b34347220 */ /* 0x080fe20000410000 */
[----:B------:R-:W-:Y:S01]  /*c720*/  FMUL.FTZ R53, R53, R155 ;  /* 0x0000009b35357220 */ /* 0x000fe20000410000 */
[----:B--2---:R-:W-:Y:S01]  /*c730*/  F2FP.BF16.F32.PACK_AB R7, R154, R153 ;  /* 0x000000999a07723e */ /* 0x004fe200000010ff */
[-C--:B------:R-:W-:Y:S01]  /*c740*/  FMUL.FTZ R54, R54, R2.reuse ;  /* 0x0000000236367220 */ /* 0x080fe20000410000 */
[-C--:B------:R-:W-:Y:S01]  /*c750*/  FMUL.FTZ R55, R55, R2.reuse ;  /* 0x0000000237377220 */ /* 0x080fe20000410000 */
[-C--:B------:R-:W-:Y:S01]  /*c760*/  FMUL.FTZ R56, R56, R155.reuse ;  /* 0x0000009b38387220 */ /* 0x080fe20000410000 */
[-C--:B------:R-:W-:Y:S01]  /*c770*/  FMUL.FTZ R57, R57, R155.reuse ;  /* 0x0000009b39397220 */ /* 0x080fe20000410000 */
[-C--:B------:R-:W-:Y:S01]  /*c780*/  FMUL.FTZ R58, R58, R2.reuse ;  /* 0x000000023a3a7220 */ /* 0x080fe20000410000 */
[-C--:B------:R-:W-:Y:S01]  /*c790*/  FMUL.FTZ R59, R59, R2.reuse ;  /* 0x000000023b3b7220 */ /* 0x080fe20000410000 */
[C---:B-1----:R-:W-:Y:S01]  /*c7a0*/  HMMA.16816.F32.BF16 R24, R4.reuse, R28, R24 ;  /* 0x0000001c0418723c */ /* 0x042fe20000041818 */
[-C--:B------:R-:W-:Y:S01]  /*c7b0*/  FMUL.FTZ R60, R60, R155.reuse ;  /* 0x0000009b3c3c7220 */ /* 0x080fe20000410000 */
[-C--:B------:R-:W-:Y:S01]  /*c7c0*/  FMUL.FTZ R61, R61, R155.reuse ;  /* 0x0000009b3d3d7220 */ /* 0x080fe20000410000 */
[-C--:B------:R-:W-:Y:S01]  /*c7d0*/  FMUL.FTZ R62, R62, R2.reuse ;  /* 0x000000023e3e7220 */ /* 0x080fe20000410000 */
[-C--:B------:R-:W-:Y:S01]  /*c7e0*/  FMUL.FTZ R63, R63, R2.reuse ;  /* 0x000000023f3f7220 */ /* 0x080fe20000410000 */
[-C--:B------:R-:W-:Y:S01]  /*c7f0*/  FMUL.FTZ R64, R64, R155.reuse ;  /* 0x0000009b40407220 */ /* 0x080fe20000410000 */
[-C--:B------:R-:W-:Y:S01]  /*c800*/  FMUL.FTZ R65, R65, R155.reuse ;  /* 0x0000009b41417220 */ /* 0x080fe20000410000 */
[-C--:B------:R-:W-:Y:S01]  /*c810*/  FMUL.FTZ R66, R66, R2.reuse ;  /* 0x0000000242427220 */ /* 0x080fe20000410000 */
[C---:B------:R-:W-:Y:S01]  /*c820*/  HMMA.16816.F32.BF16 R28, R4.reuse, R30, R108 ;  /* 0x0000001e041c723c */ /* 0x040fe2000004186c */
[----:B------:R-:W1:Y:S01]  /*c830*/  LDSM.16.MT88.4 R108, [R157+0x2000] ;  /* 0x002000009d6c783b */ /* 0x000e620000004200 */
[-C--:B------:R-:W-:Y:S01]  /*c840*/  FMUL.FTZ R67, R67, R2.reuse ;  /* 0x0000000243437220 */ /* 0x080fe20000410000 */
[-C--:B------:R-:W-:Y:S01]  /*c850*/  FMUL.FTZ R16, R120, R155.reuse ;  /* 0x0000009b78107220 */ /* 0x080fe20000410000 */
[-C--:B------:R-:W-:Y:S01]  /*c860*/  FMUL.FTZ R17, R121, R155.reuse ;  /* 0x0000009b79117220 */ /* 0x080fe20000410000 */
[-C--:B------:R-:W-:Y:S01]  /*c870*/  FMUL.FTZ R18, R122, R2.reuse ;  /* 0x000000027a127220 */ /* 0x080fe20000410000 */
[-C--:B------:R-:W-:Y:S01]  /*c880*/  FMUL.FTZ R19, R123, R2.reuse ;  /* 0x000000027b137220 */ /* 0x080fe20000410000 */
[-C--:B------:R-:W-:Y:S01]  /*c890*/  FMUL.FTZ R116, R116, R155.reuse ;  /* 0x0000009b74747220 */ /* 0x080fe20000410000 */
[C---:B---3--:R-:W-:Y:S01]  /*c8a0*/  HMMA.16816.F32.BF16 R44, R4.reuse, R104, R44 ;  /* 0x00000068042c723c */ /* 0x048fe2000004182c */
[----:B------:R-:W-:Y:S01]  /*c8b0*/  LDSM.16.MT88.4 R120, [R157] ;  /* 0x000000009d78783b */ /* 0x000fe20000004200 */
[-C--:B------:R-:W-:Y:S01]  /*c8c0*/  FMUL.FTZ R117, R117, R155.reuse ;  /* 0x0000009b75757220 */ /* 0x080fe20000410000 */
[-C--:B------:R-:W-:Y:S01]  /*c8d0*/  FMUL.FTZ R118, R118, R2.reuse ;  /* 0x0000000276767220 */ /* 0x080fe20000410000 */
[-C--:B------:R-:W-:Y:S01]  /*c8e0*/  FMUL.FTZ R119, R119, R2.reuse ;  /* 0x0000000277777220 */ /* 0x080fe20000410000 */
[-C--:B------:R-:W-:Y:S01]  /*c8f0*/  FMUL.FTZ R68, R68, R155.reuse ;  /* 0x0000009b44447220 */ /* 0x080fe20000410000 */
[-C--:B------:R-:W-:Y:S01]  /*c900*/  FMUL.FTZ R69, R69, R155.reuse ;  /* 0x0000009b45457220 */ /* 0x080fe20000410000 */
[-C--:B------:R-:W-:Y:S01]  /*c910*/  FMUL.FTZ R70, R70, R2.reuse ;  /* 0x0000000246467220 */ /* 0x080fe20000410000 */
[C---:B------:R-:W-:Y:S01]  /*c920*/  HMMA.16816.F32.BF16 R48, R4.reuse, R106, R48 ;  /* 0x0000006a0430723c */ /* 0x040fe20000041830 */
[----:B------:R-:W2:Y:S01]  /*c930*/  LDSM.16.MT88.4 R104, [R162+0x16000] ;  /* 0x01600000a268783b */ /* 0x000ea20000004200 */
[-C--:B------:R-:W-:Y:S01]  /*c940*/  FMUL.FTZ R71, R71, R2.reuse ;  /* 0x0000000247477220 */ /* 0x080fe20000410000 */
[-C--:B------:R-:W-:Y:S01]  /*c950*/  FMUL.FTZ R72, R72, R155.reuse ;  /* 0x0000009b48487220 */ /* 0x080fe20000410000 */
[-C--:B------:R-:W-:Y:S01]  /*c960*/  FMUL.FTZ R73, R73, R155.reuse ;  /* 0x0000009b49497220 */ /* 0x080fe20000410000 */
[-C--:B------:R-:W-:Y:S01]  /*c970*/  FMUL.FTZ R74, R74, R2.reuse ;  /* 0x000000024a4a7220 */ /* 0x080fe20000410000 */
[-C--:B------:R-:W-:Y:S01]  /*c980*/  FMUL.FTZ R75, R75, R2.reuse ;  /* 0x000000024b4b7220 */ /* 0x080fe20000410000 */
[-C--:B------:R-:W-:Y:S01]  /*c990*/  FMUL.FTZ R100, R100, R155.reuse ;  /* 0x0000009b64647220 */ /* 0x080fe20000410000 */
[C---:B------:R-:W-:Y:S01]  /*c9a0*/  HMMA.16816.F32.BF16 R52, R4.reuse, R112, R52 ;  /* 0x000000700434723c */ /* 0x040fe20000041834 */
        /* <DEDUP_REMOVED lines=8> */
[----:B------:R-:W3:Y:S01]  /*ca30*/  LDSM.16.MT88.4 R112, [R159+0x16000] ;  /* 0x016000009f70783b */ /* 0x000ee20000004200 */
        /* <DEDUP_REMOVED lines=30> */
[C---:B------:R-:W-:Y:S01]  /*cc20*/  HMMA.16816.F32.BF16 R20, R4.reuse, R22, R116 ;  /* 0x000000160414723c */ /* 0x040fe20000041874 */
[----:B------:R-:W4:Y:S01]  /*cc30*/  LDSM.16.MT88.4 R116, [R162+0x14000] ;  /* 0x01400000a274783b */ /* 0x000f220000004200 */
[-C--:B------:R-:W-:Y:S01]  /*cc40*/  FMUL.FTZ R42, R42, R2.reuse ;  /* 0x000000022a2a7220 */ /* 0x080fe20000410000 */
[-C--:B------:R-:W-:Y:S01]  /*cc50*/  FMUL.FTZ R43, R43, R2.reuse ;  /* 0x000000022b2b7220 */ /* 0x080fe20000410000 */
[----:B------:R-:W-:Y:S01]  /*cc60*/  MUFU.EX2 R165, R165 ;  /* 0x000000a500a57308 */ /* 0x000fe20000000800 */
[-C--:B------:R-:W-:Y:S01]  /*cc70*/  FMUL.FTZ R92, R92, R155.reuse ;  /* 0x0000009b5c5c7220 */ /* 0x080fe20000410000 */
[-C--:B------:R-:W-:Y:S01]  /*cc80*/  FMUL.FTZ R93, R93, R155.reuse ;  /* 0x0000009b5d5d7220 */ /* 0x080fe20000410000 */
[-C--:B------:R-:W-:Y:S01]  /*cc90*/  FMUL.FTZ R94, R94, R2.reuse ;  /* 0x000000025e5e7220 */ /* 0x080fe20000410000 */
[C---:B--2---:R-:W-:Y:S01]  /*cca0*/  HMMA.16816.F32.BF16 R68, R4.reuse, R104, R68 ;  /* 0x000000680444723c */ /* 0x044fe20000041844 */
[----:B------:R-:W2:Y:S01]  /*ccb0*/  MUFU.EX2 R168, R168 ;  /* 0x000000a800a87308 */ /* 0x000ea20000000800 */
[-C--:B------:R-:W-:Y:S01]  /*ccc0*/  FMUL.FTZ R95, R95, R2.reuse ;  /* 0x000000025f5f7220 */ /* 0x080fe20000410000 */
[-C--:B------:R-:W-:Y:S01]  /*ccd0*/  FMUL.FTZ R96, R96, R155.reuse ;  /* 0x0000009b60607220 */ /* 0x080fe20000410000 */
[-C--:B------:R-:W-:Y:S01]  /*cce0*/  FMUL.FTZ R97, R97, R155.reuse ;  /* 0x0000009b61617220 */ /* 0x080fe20000410000 */
[----:B------:R-:W-:Y:S01]  /*ccf0*/  MUFU.EX2 R166, R166 ;  /* 0x000000a600a67308 */ /* 0x000fe20000000800 */
[-C--:B------:R-:W-:Y:S01]  /*cd00*/  FMUL.FTZ R98, R98, R2.reuse ;  /* 0x0000000262627220 */ /* 0x080fe20000410000 */
[-C--:B------:R-:W-:Y:S01]  /*cd10*/  FMUL.FTZ R99, R99, R2.reuse ;  /* 0x0000000263637220 */ /* 0x080fe20000410000 */
[C---:B------:R-:W-:Y:S01]  /*cd20*/  HMMA.16816.F32.BF16 R72, R4.reuse, R106, R72 ;  /* 0x0000006a0448723c */ /* 0x040fe20000041848 */
[----:B------:R-:W5:Y:S01]  /*cd30*/  LDSM.16.MT88.4 R104, [R157+0x4000] ;  /* 0x004000009d68783b */ /* 0x000f620000004200 */
[----:B------:R-:W-:Y:S01]  /*cd40*/  MUFU.EX2 R163, R163 ;  /* 0x000000a300a37308 */ /* 0x000fe20000000800 */
[--C-:B------:R-:W-:Y:S01]  /*cd50*/  FFMA.FTZ R175, R176, UR4, -R149.reuse ;  /* 0x00000004b0af7c23 */ /* 0x100fe20008010895 */
        /* <DEDUP_REMOVED lines=16> */
[--C-:B------:R-:W-:Y:S01]  /*ce60*/  FFMA.FTZ R164, R164, UR4, -R161.reuse ;  /* 0x00000004a4a47c23 */ /* 0x100fe200080108a1 */
[----:B------:R-:W-:Y:S01]  /*ce70*/  FFMA.FTZ R191, R146, UR4, -R161 ;  /* 0x0000000492bf7c23 */ /* 0x000fe200080108a1 */
[----:B------:R-:W-:Y:S01]  /*ce80*/  MUFU.EX2 R175, R175 ;  /* 0x000000af00af7308 */ /* 0x000fe20000000800 */
[--C-:B------:R-:W-:Y:S01]  /*ce90*/  FFMA.FTZ R183, R150, UR4, -R149.reuse ;  /* 0x0000000496b77c23 */ /* 0x100fe20008010895 */
[C---:B---3--:R-:W-:Y:S01]  /*cea0*/  HMMA.16816.F32.BF16 R76, R4.reuse, R112, R76 ;  /* 0x00000070044c723c */ /* 0x048fe2000004184c */
[--C-:B------:R-:W-:Y:S01]  /*ceb0*/  FFMA.FTZ R182, R147, UR4, -R149.reuse ;  /* 0x0000000493b67c23 */ /* 0x100fe20008010895 */
[----:B------:R-:W3:Y:S01]  /*cec0*/  MUFU.EX2 R174, R174 ;  /* 0x000000ae00ae7308 */ /* 0x000ee20000000800 */
[--C-:B------:R-:W-:Y:S01]  /*ced0*/  FFMA.FTZ R184, R148, UR4, -R149.reuse ;  /* 0x0000000494b87c23 */ /* 0x100fe20008010895 */
[----:B------:R-:W-:Y:S01]  /*cee0*/  FFMA.FTZ R189, R145, UR4, -R149 ;  /* 0x0000000491bd7c23 */ /* 0x000fe20008010895 */
[----:B------:R-:W-:Y:S01]  /*cef0*/  FFMA.FTZ R155, R215, R155, R156 ;  /* 0x0000009bd79b7223 */ /* 0x000fe2000001009c */
[----:B------:R-:W-:Y:S01]  /*cf00*/  MUFU.EX2 R177, R177 ;  /* 0x000000b100b17308 */ /* 0x000fe20000000800 */
[----:B------:R-:W-:Y:S01]  /*cf10*/  FFMA.FTZ R2, R213, R2, R134 ;  /* 0x00000002d5027223 */ /* 0x000fe20000010086 */
[C---:B------:R-:W-:Y:S01]  /*cf20*/  HMMA.16816.F32.BF16 R80, R4.reuse, R114, R80 ;  /* 0x000000720450723c */ /* 0x040fe20000041850 */
[----:B------:R-:W-:Y:S01]  /*cf30*/  LDSM.16.MT88.4 R112, [R159+0x12800] ;  /* 0x012800009f70783b */ /* 0x000fe20000004200 */
[----:B------:R-:W-:Y:S01]  /*cf40*/  MUFU.EX2 R176, R176 ;  /* 0x000000b000b07308 */ /* 0x000fe20000000800 */
[----:B------:R-:W-:Y:S01]  /*cf50*/  FADD.FTZ R155, R0, R155 ;  /* 0x0000009b009b7221 */ /* 0x000fe20000010000 */
[----:B------:R-:W-:Y:S01]  /*cf60*/  FADD.FTZ R0, R133, R2 ;  /* 0x0000000285007221 */ /* 0x000fe20000010000 */
[----:B------:R-:W-:Y:S01]  /*cf70*/  LDSM.16.MT88.4 R148, [R162+0x15800] ;  /* 0x01580000a294783b */ /* 0x000fe20000004200 */
[----:B------:R-:W-:Y:S01]  /*cf80*/  MUFU.EX2 R178, R178 ;  /* 0x000000b200b27308 */ /* 0x000fe20000000800 */
[----:B------:R-:W-:Y:S01]  /*cf90*/  FADD.FTZ R152, R152, R155 ;  /* 0x0000009b98987221 */ /* 0x000fe20000010000 */
[----:B-1----:R-:W-:Y:S01]  /*cfa0*/  HMMA.16816.F32.BF16 R84, R4, R108, R84 ;  /* 0x0000006c0454723c */ /* 0x002fe20000041854 */
[----:B------:R-:W-:Y:S01]  /*cfb0*/  FADD.FTZ R153, R153, R0 ;  /* 0x0000000099997221 */ /* 0x000fe20000010000 */
[----:B------:R-:W1:Y:S01]  /*cfc0*/  MUFU.EX2 R181, R181 ;  /* 0x000000b500b57308 */ /* 0x000e620000000800 */
[----:B------:R-:W-:-:S02]  /*cfd0*/  FADD.FTZ R152, R135, R152 ;  /* 0x0000009887987221 */ /* 0x000fc40000010000 */
[----:B------:R-:W-:Y:S01]  /*cfe0*/  FADD.FTZ R154, R154, R153 ;  /* 0x000000999a9a7221 */ /* 0x000fe20000010000 */
        /* <DEDUP_REMOVED lines=11> */
[----:B------:R-:W-:Y:S02]  /*d0a0*/  MUFU.EX2 R164, R164 ;  /* 0x000000a400a47308 */ /* 0x000fe40000000800 */
[C---:B----4-:R-:W-:Y:S02]  /*d0b0*/  HMMA.16816.F32.BF16 R36, R4.reuse, R116, R36 ;  /* 0x000000740424723c */ /* 0x050fe40000041824 */
[----:B------:R-:W4:Y:S06]  /*d0c0*/  MUFU.EX2 R191, R191 ;  /* 0x000000bf00bf7308 */ /* 0x000f2c0000000800 */
        /* <DEDUP_REMOVED lines=69> */
[C---:B------:R-:W-:Y:S01]  /*d520*/  HMMA.16816.F32.BF16 R36, R4.reuse, R128, R36 ;  /* 0x000000800424723c */ /* 0x040fe20000041824 */
[--C-:B------:R-:W-:Y:S01]  /*d530*/  FFMA.FTZ R128, R144, UR4, -R161.reuse ;  /* 0x0000000490807c23 */ /* 0x100fe200080108a1 */
[----:B------:R-:W-:Y:S01]  /*d540*/  FFMA.FTZ R161, R160, UR4, -R161 ;  /* 0x00000004a0a17c23 */ /* 0x000fe200080108a1 */
[----:B------:R-:W-:Y:S02]  /*d550*/  LDSM.16.MT88.4 R144, [R162+0x17800] ;  /* 0x01780000a290783b */ /* 0x000fe40000004200 */
[----:B------:R-:W-:Y:S03]  /*d560*/  MUFU.EX2 R160, R128 ;  /* 0x0000008000a07308 */ /* 0x000fe60000000800 */
[C---:B------:R-:W-:Y:S01]  /*d570*/  HMMA.16816.F32.BF16 R60, R4.reuse, R116, R60 ;  /* 0x00000074043c723c */ /* 0x040fe2000004183c */
[----:B------:R-:W5:Y:S07]  /*d580*/  MUFU.EX2 R161, R161 ;  /* 0x000000a100a17308 */ /* 0x000f6e0000000800 */
[C---:B------:R-:W-:Y:S01]  /*d590*/  HMMA.16816.F32.BF16 R64, R4.reuse, R118, R64 ;  /* 0x000000760440723c */ /* 0x040fe20000041840 */
[----:B------:R-:W4:Y:S07]  /*d5a0*/  LDSM.16.MT88.4 R116, [R159+0x13800] ;  /* 0x013800009f74783b */ /* 0x000f2e0000004200 */
        /* <DEDUP_REMOVED lines=21> */
[----:B------:R-:W-:Y:S01]  /*d700*/  F2FP.BF16.F32.PACK_AB R6, R189, R184 ;  /* 0x000000b8bd06723e */ /* 0x000fe200000010ff */
[----:B------:R-:W-:Y:S01]  /*d710*/  FADD.FTZ R183, R182, R183 ;  /* 0x000000b7b6b77221 */ /* 0x000fe20000010000 */
[----:B-----5:R-:W-:-:S03]  /*d720*/  F2FP.BF16.F32.PACK_AB R7, R161, R160 ;  /* 0x000000a0a107723e */ /* 0x020fc600000010ff */
[----:B------:R-:W-:-:S04]  /*d730*/  FADD.FTZ R184, R184, R183 ;  /* 0x000000b7b8b87221 */ /* 0x000fc80000010000 */
[----:B----4-:R-:W-:Y:S01]  /*d740*/  HMMA.16816.F32.BF16 R128, R4, R124, R8 ;  /* 0x0000007c0480723c */ /* 0x010fe20000041808 */
[----:B------:R-:W2:Y:S01]  /*d750*/  LDSM.16.MT88.4 R8, [R157+0x1800] ;  /* 0x001800009d08783b */ /* 0x000ea20000004200 */
[----:B------:R-:W-:-:S06]  /*d760*/  FADD.FTZ R215, R189, R184 ;  /* 0x000000b8bdd77221 */ /* 0x000fcc0000010000 */
[C---:B------:R-:W-:Y:S01]  /*d770*/  HMMA.16816.F32.BF16 R124, R4.reuse, R126, R12 ;  /* 0x0000007e047c723c */ /* 0x040fe2000004180c */
[----:B------:R-:W3:Y:S07]  /*d780*/  LDSM.16.MT88.4 R12, [R157+0x3800] ;  /* 0x003800009d0c783b */ /* 0x000eee0000004200 */
[C---:B------:R-:W-:Y:S01]  /*d790*/  HMMA.16816.F32.BF16 R120, R4.reuse, R116, R16 ;  /* 0x000000740478723c */ /* 0x040fe20000041810 */
[----:B------:R-:W4:Y:S07]  /*d7a0*/  LDSM.16.MT88.4 R16, [R157+0x5800] ;  /* 0x005800009d10783b */ /* 0x000f2e0000004200 */
[C---:B------:R-:W-:Y:S08]  /*d7b0*/  HMMA.16816.F32.BF16 R84, R4.reuse, R104, R84 ;  /* 0x000000680454723c */ /* 0x040ff00000041854 */
        /* <DEDUP_REMOVED lines=34> */
.L_x_606:
[----:B------:R-:W-:-:S12]  /*d9e0*/  UIADD3 UR21, UPT, UPT, UR17, -0x1, URZ ;  /* 0xffffffff11157890 */ /* 0x000fd8000fffe0ff */
.L_x_615:
[----:B------:R-:W-:Y:S01]  /*d9f0*/  UISETP.GE.AND UP0, UPT, UR21, UR18, UPT ;  /* 0x000000121500728c */ /* 0x000fe2000bf06270 */
[----:B------:R-:W-:Y:S01]  /*da00*/  MOV R180, 0x20 ;  /* 0x0000002000b47802 */ /* 0x000fe20000000f00 */
[----:B------:R-:W1:Y:S07]  /*da10*/  LDCU.64 UR8, c[0x0][0x358] ;  /* 0x00006b00ff0877ac */ /* 0x000e6e0008000a00 */
[----:B------:R-:W-:Y:S05]  /*da20*/  BRA.U !UP0, `(.L_x_616) ;  /* 0x0000003d085c7547 */ /* 0x000fea000b800000 */
[----:B------:R-:W2:Y:S01]  /*da30*/  S2R R185, SR_TID.X ;  /* 0x0000000000b97919 */ /* 0x000ea20000002100 */
[----:B------:R-:W3:Y:S01]  /*da40*/  S2UR UR5, SR_CgaCtaId ;  /* 0x00000000000579c3 */ /* 0x000ee20000008800 */
[----:B------:R-:W4:Y:S01]  /*da50*/  LDCU UR7, c[0x0][0x440] ;  /* 0x00008800ff0777ac */ /* 0x000f220008000800 */
[----:B------:R-:W-:Y:S02]  /*da60*/  IMAD.MOV.U32 R2, RZ, RZ, R3 ;  /* 0x000000ffff027224 */ /* 0x000fe400078e0003 */
[----:B------:R-:W-:Y:S01]  /*da70*/  IMAD.MOV.U32 R0, RZ, RZ, R132 ;  /* 0x000000ffff007224 */ /* 0x000fe200078e0084 */
[----:B------:R-:W-:Y:S01]  /*da80*/  UMOV UR11, 0x400 ;  /* 0x00000400000b7882 */ /* 0x000fe20000000000 */
[----:B------:R-:W-:Y:S01]  /*da90*/  IMAD.MOV.U32 R184, RZ, RZ, 0x40 ;  /* 0x00000040ffb87424 */ /* 0x000fe200078e00ff */
[----:B------:R-:W1:Y:S01]  /*daa0*/  LDCU UR10, c[0x0][0x440] ;  /* 0x00008800ff0a77ac */ /* 0x000e620008000800 */
[----:B------:R-:W1:Y:S01]  /*dab0*/  LDC.64 R198, c[0x0][0x3c0] ;  /* 0x0000f000ffc67b82 */ /* 0x000e620000000a00 */
[----:B------:R-:W-:Y:S01]  /*dac0*/  VIADD R197, R206, 0x8 ;  /* 0x00000008cec57836 */ /* 0x000fe20000000000 */
[----:B------:R-:W1:Y:S01]  /*dad0*/  LDCU UR4, c[0x0][0x45c] ;  /* 0x00008b80ff0477ac */ /* 0x000e620008000800 */
[----:B----4-:R-:W-:Y:S01]  /*dae0*/  ISETP.GE.AND P3, PT, R186, UR7, PT ;  /* 0x00000007ba007c0c */ /* 0x010fe2000bf66270 */
[----:B------:R-:W4:Y:S01]  /*daf0*/  LDCU UR7, c[0x0][0x504] ;  /* 0x0000a080ff0777ac */ /* 0x000f220008000800 */
[----:B---3--:R-:W-:Y:S01]  /*db00*/  ULEA UR5, UR5, UR11, 0x18 ;  /* 0x0000000b05057291 */ /* 0x008fe2000f8ec0ff */
[----:B--2---:R-:W-:-:S02]  /*db10*/  LOP3.LUT P0, RZ, R185, 0x2, RZ, 0xc0, !PT ;  /* 0x00000002b9ff7812 */ /* 0x004fc4000780c0ff */
[C---:B------:R-:W-:Y:S02]  /*db20*/  SHF.L.U32 R183, R185.reuse, 0x6, RZ ;  /* 0x00000006b9b77819 */ /* 0x040fe400000006ff */
[----:B------:R-:W-:Y:S02]  /*db30*/  SHF.L.U32 R200, R185, 0x5, RZ ;  /* 0x00000005b9c87819 */ /* 0x000fe400000006ff */
[----:B------:R-:W-:Y:S02]  /*db40*/  LOP3.LUT R182, R183, 0x400, RZ, 0xc0, !PT ;  /* 0x00000400b7b67812 */ /* 0x000fe400078ec0ff */
[----:B------:R-:W-:Y:S01]  /*db50*/  SEL R181, R180, 0xffffffe0, !P0 ;  /* 0xffffffe0b4b57807 */ /* 0x000fe20004000000 */
[----:B----4-:R-:W-:Y:S06]  /*db60*/  BRA `(.L_x_617) ;  /* 0x0000000000c47947 */ /* 0x010fec0003800000 */
.L_x_619:
[----:B------:R-:W1:Y:S01]  /*db70*/  LDC.64 R4, c[0x0][0x3b8] ;  /* 0x0000ee00ff047b82 */ /* 0x000e620000000a00 */
[----:B------:R-:W-:Y:S01]  /*db80*/  UIADD3 UR11, UPT, UPT, UR21, -0x1, URZ ;  /* 0xffffffff150b7890 */ /* 0x000fe2000fffe0ff */
[----:B------:R-:W-:Y:S04]  /*db90*/  LOP3.LUT R6, R203, 0x1f8, RZ, 0xc0, !PT ;  /* 0x000001f8cb067812 */ /* 0x000fe800078ec0ff */
[----:B------:R-:W-:Y:S04]  /*dba0*/  LOP3.LUT R6, R6, 0x38, R185, 0x78, !PT ;  /* 0x0000003806067812 */ /* 0x000fe800078e78b9 */
[----:B------:R-:W-:Y:S04]  /*dbb0*/  LOP3.LUT R6, R6, 0x1e00, R203, 0xf8, !PT ;  /* 0x00001e0006067812 */ /* 0x000fe800078ef8cb */
[----:B------:R-:W-:Y:S01]  /*dbc0*/  LEA R211, R6, UR5, 0x1 ;  /* 0x0000000506d37c11 */ /* 0x000fe2000f8e08ff */
[----:B-1----:R-:W-:Y:S04]  /*dbd0*/  IMAD.WIDE.U32 R12, R4, UR11, RZ ;  /* 0x0000000b040c7c25 */ /* 0x002fe8000f8e00ff */
[----:B------:R-:W-:Y:S01]  /*dbe0*/  IMAD R10, R5, UR11, R13 ;  /* 0x0000000b050a7c24 */ /* 0x000fe2000f8e020d */
[CC--:B------:R-:W-:Y:S01]  /*dbf0*/  LEA R8, P3, R12.reuse, R210.reuse, 0x7 ;  /* 0x000000d20c087211 */ /* 0x0c0fe200078638ff */
[C---:B------:R-:W-:Y:S03]  /*dc00*/  IMAD.SHL.U32 R3, R12.reuse, 0x40, RZ ;  /* 0x000000400c037824 */ /* 0x040fe600078e00ff */
[--C-:B------:R-:W-:Y:S02]  /*dc10*/  LEA.HI.X R9, R12, R209, R10.reuse, 0x7, P3 ;  /* 0x000000d10c097211 */ /* 0x100fe400018f3c0a */
[----:B------:R-:W-:Y:S02]  /*dc20*/  ISETP.GE.AND P3, PT, R186, UR10, PT ;  /* 0x0000000aba007c0c */ /* 0x000fe4000bf66270 */
[----:B------:R-:W-:Y:S02]  /*dc30*/  SHF.L.U64.HI R7, R12, 0x6, R10 ;  /* 0x000000060c077819 */ /* 0x000fe4000001020a */
[C---:B------:R-:W-:Y:S04]  /*dc40*/  LEA R3, P4, R4.reuse, R3, 0x5 ;  /* 0x0000000304037211 */ /* 0x040fe800078828ff */
[----:B------:R-:W-:Y:S02]  /*dc50*/  LEA.HI.X R4, R4, R7, R5, 0x5, P4 ;  /* 0x0000000704047211 */ /* 0x000fe400020f2c05 */
        /* <DEDUP_REMOVED lines=34> */
.L_x_617:
[----:B------:R-:W-:Y:S04]  /*de80*/  DEPBAR.LE SB0, 0x0 ;  /* 0x000080000000791a */ /* 0x000fe80000000000 */
[----:B------:R-:W-:Y:S01]  /*de90*/  BAR.SYNC.DEFER_BLOCKING 0x0 ;  /* 0x0000000000007b1d */ /* 0x000fe20000010000 */
[----:B-1----:R-:W-:Y:S01]  /*dea0*/  IMAD.WIDE.U32 R168, R198, UR21, RZ ;  /* 0x00000015c6a87c25 */ /* 0x002fe2000f8e00ff */
[----:B------:R-:W-:Y:S01]  /*deb0*/  SHF.R.U32.HI R187, RZ, 0x1, R185 ;  /* 0x00000001ffbb7819 */ /* 0x000fe200000116b9 */
[----:B------:R-:W-:Y:S01]  /*dec0*/  UISETP.GT.AND UP0, UPT, UR21, UR18, UPT ;  /* 0x000000121500728c */ /* 0x000fe2000bf04270 */
[----:B------:R-:W-:Y:S01]  /*ded0*/  LOP3.LUT R188, R200, 0x7c00, RZ, 0xc0, !PT ;  /* 0x00007c00c8bc7812 */ /* 0x000fe200078ec0ff */
[----:B------:R-:W-:Y:S01]  /*dee0*/  IMAD R166, R199, UR21, R169 ;  /* 0x00000015c7a67c24 */ /* 0x000fe2000f8e02a9 */
[C---:B------:R-:W-:Y:S01]  /*def0*/  LEA R34, P1, R168.reuse, R208, 0x7 ;  /* 0x000000d0a8227211 */ /* 0x040fe200078238ff */
[----:B------:R-:W-:Y:S01]  /*df00*/  IMAD.SHL.U32 R203, R185, 0x8, RZ ;  /* 0x00000008b9cb7824 */ /* 0x000fe200078e00ff */
[----:B------:R-:W-:Y:S01]  /*df10*/  LOP3.LUT R133, R187, 0x8, RZ, 0xc0, !PT ;  /* 0x00000008bb857812 */ /* 0x000fe200078ec0ff */
        /* <DEDUP_REMOVED lines=12> */
[C---:B------:R-:W-:Y:S02]  /*dfe0*/  LEA R32, P0, R33.reuse, R208, 0x1 ;  /* 0x000000d021207211 */ /* 0x040fe400078008ff */
[C---:B------:R-:W-:Y:S02]  /*dff0*/  LOP3.LUT R201, R186.reuse, 0x80, RZ, 0xfc, !PT ;  /* 0x00000080bac97812 */ /* 0x040fe400078efcff */
[----:B------:R-:W-:Y:S02]  /*e000*/  LEA.HI.X R33, R33, R207, R164, 0x1, P0 ;  /* 0x000000cf21217211 */ /* 0x000fe400000f0ca4 */
[----:B------:R-:W-:Y:S01]  /*e010*/  ISETP.GE.AND P0, PT, R201, UR10, PT ;  /* 0x0000000ac9007c0c */ /* 0x000fe2000bf06270 */
[----:B------:R-:W-:Y:S01]  /*e020*/  @P3 STS.128 [R211+0x12000], RZ ;  /* 0x012000ffd3003388 */ /* 0x000fe20000000c00 */
[--C-:B------:R-:W-:Y:S02]  /*e030*/  LOP3.LUT R132, R186, 0x1c0, R183.reuse, 0xf8, !PT ;  /* 0x000001c0ba847812 */ /* 0x100fe400078ef8b7 */
[----:B------:R-:W-:Y:S02]  /*e040*/  LOP3.LUT R3, R188, 0x200, R183, 0xf8, !PT ;  /* 0x00000200bc037812 */ /* 0x000fe400078ef8b7 */
[C---:B------:R-:W-:Y:S02]  /*e050*/  LOP3.LUT R190, R132.reuse, R133, RZ, 0x3c, !PT ;  /* 0x0000008584be7212 */ /* 0x040fe400078e3cff */
[----:B------:R-:W-:Y:S01]  /*e060*/  LOP3.LUT R195, R132, 0x8, R185, 0x78, !PT ;  /* 0x0000000884c37812 */ /* 0x000fe200078e78b9 */
[----:B------:R-:W-:Y:S01]  /*e070*/  @!PT LDS RZ, [RZ] ;  /* 0x00000000fffff984 */ /* 0x000fe20000000800 */
[----:B------:R-:W-:Y:S01]  /*e080*/  @!PT LDS RZ, [RZ] ;  /* 0x00000000fffff984 */ /* 0x000fe20000000800 */
[----:B------:R-:W-:Y:S01]  /*e090*/  @!PT LDS RZ, [RZ] ;  /* 0x00000000fffff984 */ /* 0x000fe20000000800 */
[----:B------:R-:W-:Y:S01]  /*e0a0*/  @!P1 LDGSTS.E.BYPASS.LTC128B.128 [R211+0x14000], desc[UR8][R34.64+0x80] ;  /* 0x1400008022d39fae */ /* 0x000fe2000b981a08 */
[----:B------:R-:W-:Y:S02]  /*e0b0*/  LOP3.LUT R196, R3, R190, RZ, 0xfc, !PT ;  /* 0x000000be03c47212 */ /* 0x000fe400078efcff */
[----:B------:R-:W-:Y:S01]  /*e0c0*/  LOP3.LUT P2, RZ, R185, 0x4, RZ, 0xc0, !PT ;  /* 0x00000004b9ff7812 */ /* 0x000fe2000784c0ff */
[----:B------:R-:W-:Y:S01]  /*e0d0*/  IMAD R195, R195, 0x2, R182 ;  /* 0x00000002c3c37824 */ /* 0x000fe200078e02b6 */
[----:B------:R-:W-:Y:S02]  /*e0e0*/  LEA R196, R196, UR5, 0x1 ;  /* 0x00000005c4c47c11 */ /* 0x000fe4000f8e08ff */
[----:B------:R-:W-:Y:S01]  /*e0f0*/  SEL R3, R184, 0xffffffc0, !P2 ;  /* 0xffffffc0b8037807 */ /* 0x000fe20005000000 */
[----:B------:R-:W-:Y:S01]  /*e100*/  @P1 STS.128 [R211+0x14000], RZ ;  /* 0x014000ffd3001388 */ /* 0x000fe20000000c00 */
[----:B------:R-:W-:Y:S02]  /*e110*/  VIADD R192, R195, UR5 ;  /* 0x00000005c3c07c36 */ /* 0x000fe40008000000 */
[--C-:B------:R-:W-:Y:S02]  /*e120*/  IMAD.IADD R193, R181, 0x1, R196.reuse ;  /* 0x00000001b5c17824 */ /* 0x100fe400078e02c4 */
[C---:B------:R-:W-:Y:S02]  /*e130*/  IMAD.IADD R191, R192.reuse, 0x1, R181 ;  /* 0x00000001c0bf7824 */ /* 0x040fe400078e02b5 */
[----:B------:R-:W-:Y:S01]  /*e140*/  IMAD.IADD R194, R3, 0x1, R196 ;  /* 0x0000000103c27824 */ /* 0x000fe200078e02c4 */
[----:B------:R-:W-:Y:S01]  /*e150*/  @!PT LDS RZ, [RZ] ;  /* 0x00000000fffff984 */ /* 0x000fe20000000800 */
[----:B------:R-:W-:Y:S01]  /*e160*/  @!PT LDS RZ, [RZ] ;  /* 0x00000000fffff984 */ /* 0x000fe20000000800 */
[----:B------:R-:W-:Y:S01]  /*e170*/  @!PT LDS RZ, [RZ] ;  /* 0x00000000fffff984 */ /* 0x000fe20000000800 */
[----:B------:R-:W-:Y:S01]  /*e180*/  @!P0 LDGSTS.E.BYPASS.LTC128B.128 [R211+0x16000], desc[UR8][R34.64+0x100] ;  /* 0x1600010022d38fae */ /* 0x000fe2000b981a08 */
[----:B------:R-:W-:Y:S02]  /*e190*/  IMAD.IADD R192, R192, 0x1, R3 ;  /* 0x00000001c0c07824 */ /* 0x000fe400078e0203 */
[C---:B------:R-:W-:Y:S02]  /*e1a0*/  IMAD.IADD R189, R181.reuse, 0x1, R194 ;  /* 0x00000001b5bd7824 */ /* 0x040fe400078e02c2 */
[----:B------:R-:W-:Y:S03]  /*e1b0*/  IMAD.IADD R3, R181, 0x1, R192 ;  /* 0x00000001b5037824 */ /* 0x000fe600078e02c0 */
        /* <DEDUP_REMOVED lines=30> */
[----:B------:R-:W-:Y:S01]  /*e3a0*/  LDSM.16.M88.4 R140, [R194] ;  /* 0x00000000c28c783b */ /* 0x000fe20000000200 */
[C---:B----4-:R-:W-:Y:S07]  /*e3b0*/  HMMA.16816.F32.BF16 R20, R132.reuse, R144, RZ ;  /* 0x000000908414723c */ /* 0x050fee00000418ff */
[----:B------:R-:W-:Y:S01]  /*e3c0*/  LDSM.16.M88.4 R164, [R3+0xc000] ;  /* 0x00c0000003a4783b */ /* 0x000fe20000000200 */
[C---:B------:R-:W-:Y:S07]  /*e3d0*/  HMMA.16816.F32.BF16 R24, R132.reuse, R146, RZ ;  /* 0x000000928418723c */ /* 0x040fee00000418ff */
[----:B------:R-:W-:Y:S01]  /*e3e0*/  LDSM.16.M88.4 R144, [R192+0xc000] ;  /* 0x00c00000c090783b */ /* 0x000fe20000000200 */
[C---:B-----5:R-:W-:Y:S07]  /*e3f0*/  HMMA.16816.F32.BF16 R28, R132.reuse, R148, RZ ;  /* 0x00000094841c723c */ /* 0x060fee00000418ff */
[----:B------:R-:W-:Y:S01]  /*e400*/  LDSM.16.M88.4 R168, [R195+UR5+0xe000] ;  /* 0x00e00005c3a8783b */ /* 0x000fe20008000200 */
[----:B-1----:R-:W-:Y:S07]  /*e410*/  HMMA.16816.F32.BF16 R32, R132, R150, RZ ;  /* 0x000000968420723c */ /* 0x002fee00000418ff */
[----:B------:R-:W1:Y:S01]  /*e420*/  LDSM.16.M88.4 R132, [R191+0xd800] ;  /* 0x00d80000bf84783b */ /* 0x000e620000000200 */
[C---:B--2---:R-:W-:Y:S07]  /*e430*/  HMMA.16816.F32.BF16 R4, R152.reuse, R156, R4 ;  /* 0x0000009c9804723c */ /* 0x044fee0000041804 */
[----:B------:R-:W2:Y:S01]  /*e440*/  LDSM.16.M88.4 R148, [R192+0xc800] ;  /* 0x00c80000c094783b */ /* 0x000ea20000000200 */
[C---:B------:R-:W-:Y:S07]  /*e450*/  HMMA.16816.F32.BF16 R8, R152.reuse, R158, R8 ;  /* 0x0000009e9808723c */ /* 0x040fee0000041808 */
[----:B------:R-:W4:Y:S01]  /*e460*/  LDSM.16.M88.4 R156, [R192+0xd000] ;  /* 0x00d00000c09c783b */ /* 0x000f220000000200 */
[C---:B------:R-:W-:Y:S07]  /*e470*/  HMMA.16816.F32.BF16 R12, R152.reuse, R160, R12 ;  /* 0x000000a0980c723c */ /* 0x040fee000004180c */
[----:B------:R-:W-:Y:S01]  /*e480*/  LDSM.16.M88.4 R172, [R195+UR5+0x10000] ;  /* 0x01000005c3ac783b */ /* 0x000fe20008000200 */
[C---:B------:R-:W-:Y:S07]  /*e490*/  HMMA.16816.F32.BF16 R16, R152.reuse, R162, R16 ;  /* 0x000000a29810723c */ /* 0x040fee0000041810 */
[----:B------:R-:W-:Y:S01]  /*e4a0*/  LDSM.16.M88.4 R160, [R189] ;  /* 0x00000000bda0783b */ /* 0x000fe20000000200 */
[C---:B---3--:R-:W-:Y:S07]  /*e4b0*/  HMMA.16816.F32.BF16 R20, R152.reuse, R136, R20 ;  /* 0x000000889814723c */ /* 0x048fee0000041814 */
[----:B------:R-:W-:Y:S01]  /*e4c0*/  LDSM.16.M88.4 R176, [R195+UR5+0x10800] ;  /* 0x01080005c3b0783b */ /* 0x000fe20008000200 */
[C---:B------:R-:W-:Y:S07]  /*e4d0*/  HMMA.16816.F32.BF16 R24, R152.reuse, R138, R24 ;  /* 0x0000008a9818723c */ /* 0x040fee0000041818 */
[----:B------:R-:W3:Y:S01]  /*e4e0*/  LDSM.16.M88.4 R136, [R192+0xd800] ;  /* 0x00d80000c088783b */ /* 0x000ee20000000200 */
[C---:B-1----:R-:W-:Y:S08]  /*e4f0*/  HMMA.16816.F32.BF16 R28, R152.reuse, R132, R28 ;  /* 0x00000084981c723c */ /* 0x042ff0000004181c */
[----:B------:R-:W-:Y:S01]  /*e500*/  HMMA.16816.F32.BF16 R32, R152, R134, R32 ;  /* 0x000000869820723c */ /* 0x000fe20000041820 */
[----:B------:R-:W1:Y:S07]  /*e510*/  LDSM.16.M88.4 R132, [R3+0xc800] ;  /* 0x00c800000384783b */ /* 0x000e6e0000000200 */
[C---:B------:R-:W-:Y:S01]  /*e520*/  HMMA.16816.F32.BF16 R4, R140.reuse, R144, R4 ;  /* 0x000000908c04723c */ /* 0x040fe20000041804 */
[----:B------:R-:W-:Y:S07]  /*e530*/  LDSM.16.M88.4 R152, [R196+0x4000] ;  /* 0x00400000c498783b */ /* 0x000fee0000000200 */
[C---:B------:R-:W-:Y:S01]  /*e540*/  HMMA.16816.F32.BF16 R8, R140.reuse, R146, R8 ;  /* 0x000000928c08723c */ /* 0x040fe20000041808 */
[----:B------:R-:W5:Y:S07]  /*e550*/  LDSM.16.M88.4 R144, [R3+0xd000] ;  /* 0x00d000000390783b */ /* 0x000f6e0000000200 */
[C---:B--2---:R-:W-:Y:S08]  /*e560*/  HMMA.16816.F32.BF16 R12, R140.reuse, R148, R12 ;  /* 0x000000948c0c723c */ /* 0x044ff0000004180c */
[C---:B------:R-:W-:Y:S01]  /*e570*/  HMMA.16816.F32.BF16 R16, R140.reuse, R150, R16 ;  /* 0x000000968c10723c */ /* 0x040fe20000041810 */
[----:B------:R-:W2:Y:S07]  /*e580*/  LDSM.16.M88.4 R148, [R3+0xd800] ;  /* 0x00d800000394783b */ /* 0x000eae0000000200 */
[C---:B----4-:R-:W-:Y:S08]  /*e590*/  HMMA.16816.F32.BF16 R20, R140.reuse, R156, R20 ;  /* 0x0000009c8c14723c */ /* 0x050ff00000041814 */
[C---:B------:R-:W-:Y:S01]  /*e5a0*/  HMMA.16816.F32.BF16 R24, R140.reuse, R158, R24 ;  /* 0x0000009e8c18723c */ /* 0x040fe20000041818 */
[----:B------:R-:W-:Y:S07]  /*e5b0*/  LDSM.16.M88.4 R156, [R195+UR5+0xf800] ;  /* 0x00f80005c39c783b */ /* 0x000fee0008000200 */
[C---:B---3--:R-:W-:Y:S08]  /*e5c0*/  HMMA.16816.F32.BF16 R28, R140.reuse, R136, R28 ;  /* 0x000000888c1c723c */ /* 0x048ff0000004181c */
[----:B------:R-:W-:Y:S01]  /*e5d0*/  HMMA.16816.F32.BF16 R32, R140, R138, R32 ;  /* 0x0000008a8c20723c */ /* 0x000fe20000041820 */
[----:B------:R-:W3:Y:S07]  /*e5e0*/  LDSM.16.M88.4 R136, [R195+UR5+0xe800] ;  /* 0x00e80005c388783b */ /* 0x000eee0008000200 */
[C---:B------:R-:W-:Y:S01]  /*e5f0*/  HMMA.16816.F32.BF16 R4, R160.reuse, R164, R4 ;  /* 0x000000a4a004723c */ /* 0x040fe20000041804 */
[----:B------:R-:W4:Y:S07]  /*e600*/  LDSM.16.M88.4 R140, [R195+UR5+0xf000] ;  /* 0x00f00005c38c783b */ /* 0x000f2e0008000200 */
[C---:B------:R-:W-:Y:S01]  /*e610*/  HMMA.16816.F32.BF16 R8, R160.reuse, R166, R8 ;  /* 0x000000a6a008723c */ /* 0x040fe20000041808 */
[----:B------:R-:W-:Y:S07]  /*e620*/  LDSM.16.M88.4 R164, [R3+0xe000] ;  /* 0x00e0000003a4783b */ /* 0x000fee0000000200 */
[C---:B-1----:R-:W-:Y:S08]  /*e630*/  HMMA.16816.F32.BF16 R12, R160.reuse, R132, R12 ;  /* 0x00000084a00c723c */ /* 0x042ff0000004180c */
[C---:B------:R-:W-:Y:S01]  /*e640*/  HMMA.16816.F32.BF16 R16, R160.reuse, R134, R16 ;  /* 0x00000086a010723c */ /* 0x040fe20000041810 */
[----:B------:R-:W-:Y:S07]  /*e650*/  LDSM.16.M88.4 R132, [R193+0x4000] ;  /* 0x00400000c184783b */ /* 0x000fee0000000200 */
[C---:B-----5:R-:W-:Y:S08]  /*e660*/  HMMA.16816.F32.BF16 R20, R160.reuse, R144, R20 ;  /* 0x00000090a014723c */ /* 0x060ff00000041814 */
[C---:B------:R-:W-:Y:S01]  /*e670*/  HMMA.16816.F32.BF16 R24, R160.reuse, R146, R24 ;  /* 0x00000092a018723c */ /* 0x040fe20000041818 */
[----:B------:R-:W1:Y:S07]  /*e680*/  LDSM.16.M88.4 R144, [R191+0xe000] ;  /* 0x00e00000bf90783b */ /* 0x000e6e0000000200 */
[C---:B--2---:R-:W-:Y:S08]  /*e690*/  HMMA.16816.F32.BF16 R28, R160.reuse, R148, R28 ;  /* 0x00000094a01c723c */ /* 0x044ff0000004181c */
[----:B------:R-:W-:Y:S01]  /*e6a0*/  HMMA.16816.F32.BF16 R32, R160, R150, R32 ;  /* 0x00000096a020723c */ /* 0x000fe20000041820 */
[----:B------:R-:W-:Y:S07]  /*e6b0*/  LDSM.16.M88.4 R148, [R191+0xf000] ;  /* 0x00f00000bf94783b */ /* 0x000fee0000000200 */
[C---:B------:R-:W-:Y:S01]  /*e6c0*/  HMMA.16816.F32.BF16 R4, R152.reuse, R168, R4 ;  /* 0x000000a89804723c */ /* 0x040fe20000041804 */
[----:B------:R-:W-:Y:S07]  /*e6d0*/  LDSM.16.M88.4 R160, [R189+0x4000] ;  /* 0x00400000bda0783b */ /* 0x000fee0000000200 */
[C---:B------:R-:W-:Y:S01]  /*e6e0*/  HMMA.16816.F32.BF16 R8, R152.reuse, R170, R8 ;  /* 0x000000aa9808723c */ /* 0x040fe20000041808 */
[----:B------:R-:W-:Y:S07]  /*e6f0*/  LDSM.16.M88.4 R168, [R3+0xe800] ;  /* 0x00e8000003a8783b */ /* 0x000fee0000000200 */
[C---:B---3--:R-:W-:Y:S08]  /*e700*/  HMMA.16816.F32.BF16 R12, R152.reuse, R136, R12 ;  /* 0x00000088980c723c */ /* 0x048ff0000004180c */
[C---:B------:R-:W-:Y:S01]  /*e710*/  HMMA.16816.F32.BF16 R16, R152.reuse, R138, R16 ;  /* 0x0000008a9810723c */ /* 0x040fe20000041810 */
[----:B------:R-:W2:Y:S07]  /*e720*/  LDSM.16.M88.4 R136, [R191+0xe800] ;  /* 0x00e80000bf88783b */ /* 0x000eae0000000200 */
[C---:B----4-:R-:W-:Y:S08]  /*e730*/  HMMA.16816.F32.BF16 R20, R152.reuse, R140, R20 ;  /* 0x0000008c9814723c */ /* 0x050ff00000041814 */
[C---:B------:R-:W-:Y:S01]  /*e740*/  HMMA.16816.F32.BF16 R24, R152.reuse, R142, R24 ;  /* 0x0000008e9818723c */ /* 0x040fe20000041818 */
[----:B------:R-:W3:Y:S07]  /*e750*/  LDSM.16.M88.4 R140, [R191+0xf800] ;  /* 0x00f80000bf8c783b */ /* 0x000eee0000000200 */
[C---:B------:R-:W-:Y:S08]  /*e760*/  HMMA.16816.F32.BF16 R28, R152.reuse, R156, R28 ;  /* 0x0000009c981c723c */ /* 0x040ff0000004181c */
[----:B------:R-:W-:Y:S01]  /*e770*/  HMMA.16816.F32.BF16 R32, R152, R158, R32 ;  /* 0x0000009e9820723c */ /* 0x000fe20000041820 */
[----:B------:R-:W-:Y:S07]  /*e780*/  LDSM.16.M88.4 R152, [R194+0x4000] ;  /* 0x00400000c298783b */ /* 0x000fee0000000200 */
[C---:B-1----:R-:W-:Y:S01]  /*e790*/  HMMA.16816.F32.BF16 R4, R132.reuse, R144, R4 ;  /* 0x000000908404723c */ /* 0x042fe20000041804 */
[----:B------:R-:W1:Y:S07]  /*e7a0*/  LDSM.16.M88.4 R156, [R192+0xe000] ;  /* 0x00e00000c09c783b */ /* 0x000e6e0000000200 */
[C---:B------:R-:W-:Y:S01]  /*e7b0*/  HMMA.16816.F32.BF16 R8, R132.reuse, R146, R8 ;  /* 0x000000928408723c */ /* 0x040fe20000041808 */
[----:B------:R-:W4:Y:S07]  /*e7c0*/  LDSM.16.M88.4 R144, [R192+0xe800] ;  /* 0x00e80000c090783b */ /* 0x000f2e0000000200 */
        /* <DEDUP_REMOVED lines=8> */
[----:B------:R-:W3:Y:S07]  /*e850*/  LDSM.16.M88.4 R132, [R3+0xf000] ;  /* 0x00f000000384783b */ /* 0x000eee0000000200 */
[C---:B-1----:R-:W-:Y:S01]  /*e860*/  HMMA.16816.F32.BF16 R4, R152.reuse, R156, R4 ;  /* 0x0000009c9804723c */ /* 0x042fe20000041804 */
[----:B------:R-:W1:Y:S07]  /*e870*/  LDSM.16.M88.4 R140, [R3+0xf800] ;  /* 0x00f80000038c783b */ /* 0x000e6e0000000200 */
[C---:B------:R-:W-:Y:S01]  /*e880*/  HMMA.16816.F32.BF16 R8, R152.reuse, R158, R8 ;  /* 0x0000009e9808723c */ /* 0x040fe20000041808 */
[----:B------:R-:W1:Y:S07]  /*e890*/  LDSM.16.M88.4 R156, [R196+0x8000] ;  /* 0x00800000c49c783b */ /* 0x000e6e0000000200 */
[C---:B----4-:R-:W-:Y:S08]  /*e8a0*/  HMMA.16816.F32.BF16 R12, R152.reuse, R144, R12 ;  /* 0x00000090980c723c */ /* 0x050ff0000004180c */
[C---:B------:R-:W-:Y:S01]  /*e8b0*/  HMMA.16816.F32.BF16 R16, R152.reuse, R146, R16 ;  /* 0x000000929810723c */ /* 0x040fe20000041810 */
[----:B------:R-:W-:Y:S07]  /*e8c0*/  LDSM.16.M88.4 R144, [R195+UR5+0x11800] ;  /* 0x01180005c390783b */ /* 0x000fee0008000200 */
[C---:B--2---:R-:W-:Y:S08]  /*e8d0*/  HMMA.16816.F32.BF16 R20, R152.reuse, R136, R20 ;  /* 0x000000889814723c */ /* 0x044ff00000041814 */
[C---:B------:R-:W-:Y:S01]  /*e8e0*/  HMMA.16816.F32.BF16 R24, R152.reuse, R138, R24 ;  /* 0x0000008a9818723c */ /* 0x040fe20000041818 */
[----:B------:R-:W2:Y:S07]  /*e8f0*/  LDSM.16.M88.4 R136, [R195+UR5+0x11000] ;  /* 0x01100005c388783b */ /* 0x000eae0008000200 */
[C---:B-----5:R-:W-:Y:S08]  /*e900*/  HMMA.16816.F32.BF16 R28, R152.reuse, R148, R28 ;  /* 0x00000094981c723c */ /* 0x060ff0000004181c */
[----:B------:R-:W-:Y:S01]  /*e910*/  HMMA.16816.F32.BF16 R32, R152, R150, R32 ;  /* 0x000000969820723c */ /* 0x000fe20000041820 */
[----:B------:R-:W-:Y:S07]  /*e920*/  LDSM.16.M88.4 R148, [R191+0x10800] ;  /* 0x01080000bf94783b */ /* 0x000fee0000000200 */
[C---:B------:R-:W-:Y:S01]  /*e930*/  HMMA.16816.F32.BF16 R4, R160.reuse, R164, R4 ;  /* 0x000000a4a004723c */ /* 0x040fe20000041804 */
[----:B------:R-:W-:Y:S07]  /*e940*/  LDSM.16.M88.4 R152, [R191+0x11000] ;  /* 0x01100000bf98783b */ /* 0x000fee0000000200 */
[C---:B------:R-:W-:Y:S01]  /*e950*/  HMMA.16816.F32.BF16 R8, R160.reuse, R166, R8 ;  /* 0x000000a6a008723c */ /* 0x040fe20000041808 */
[----:B------:R-:W-:Y:S07]  /*e960*/  LDSM.16.M88.4 R164, [R192+0x10000] ;  /* 0x01000000c0a4783b */ /* 0x000fee0000000200 */
[C---:B------:R-:W-:Y:S08]  /*e970*/  HMMA.16816.F32.BF16 R12, R160.reuse, R168, R12 ;  /* 0x000000a8a00c723c */ /* 0x040ff0000004180c */
[C---:B------:R-:W-:Y:S01]  /*e980*/  HMMA.16816.F32.BF16 R16, R160.reuse, R170, R16 ;  /* 0x000000aaa010723c */ /* 0x040fe20000041810 */
[----:B------:R-:W-:Y:S07]  /*e990*/  LDSM.16.M88.4 R168, [R192+0x10800] ;  /* 0x01080000c0a8783b */ /* 0x000fee0000000200 */
[C---:B---3--:R-:W-:Y:S08]  /*e9a0*/  HMMA.16816.F32.BF16 R20, R160.reuse, R132, R20 ;  /* 0x00000084a014723c */ /* 0x048ff00000041814 */
[C---:B------:R-:W-:Y:S01]  /*e9b0*/  HMMA.16816.F32.BF16 R24, R160.reuse, R134, R24 ;  /* 0x00000086a018723c */ /* 0x040fe20000041818 */
[----:B------:R-:W-:Y:S07]  /*e9c0*/  LDSM.16.M88.4 R132, [R193+0x8000] ;  /* 0x00800000c184783b */ /* 0x000fee0000000200 */
[C---:B-1----:R-:W-:Y:S08]  /*e9d0*/  HMMA.16816.F32.BF16 R28, R160.reuse, R140, R28 ;  /* 0x0000008ca01c723c */ /* 0x042ff0000004181c */
[----:B------:R-:W-:Y:S01]  /*e9e0*/  HMMA.16816.F32.BF16 R32, R160, R142, R32 ;  /* 0x0000008ea020723c */ /* 0x000fe20000041820 */
[----:B------:R-:W1:Y:S07]  /*e9f0*/  LDSM.16.M88.4 R140, [R191+0x10000] ;  /* 0x01000000bf8c783b */ /* 0x000e6e0000000200 */
[C---:B------:R-:W-:Y:S01]  /*ea00*/  HMMA.16816.F32.BF16 R4, R156.reuse, R172, R4 ;  /* 0x000000ac9c04723c */ /* 0x040fe20000041804 */
[----:B------:R-:W3:Y:S07]  /*ea10*/  LDSM.16.M88.4 R160, [R191+0x11800] ;  /* 0x01180000bfa0783b */ /* 0x000eee0000000200 */
[C---:B------:R-:W-:Y:S01]  /*ea20*/  HMMA.16816.F32.BF16 R8, R156.reuse, R174, R8 ;  /* 0x000000ae9c08723c */ /* 0x040fe20000041808 */
[----:B------:R-:W-:Y:S07]  /*ea30*/  LDSM.16.M88.4 R172, [R192+0x11000] ;  /* 0x01100000c0ac783b */ /* 0x000fee0000000200 */
[C---:B------:R-:W-:Y:S08]  /*ea40*/  HMMA.16816.F32.BF16 R12, R156.reuse, R176, R12 ;  /* 0x000000b09c0c723c */ /* 0x040ff0000004180c */
[C---:B------:R-:W-:Y:S08]  /*ea50*/  HMMA.16816.F32.BF16 R16, R156.reuse, R178, R16 ;  /* 0x000000b29c10723c */ /* 0x040ff00000041810 */
[C---:B--2---:R-:W-:Y:S08]  /*ea60*/  HMMA.16816.F32.BF16 R20, R156.reuse, R136, R20 ;  /* 0x000000889c14723c */ /* 0x044ff00000041814 */
[C---:B------:R-:W-:Y:S01]  /*ea70*/  HMMA.16816.F32.BF16 R24, R156.reuse, R138, R24 ;  /* 0x0000008a9c18723c */ /* 0x040fe20000041818 */
[----:B------:R-:W2:Y:S07]  /*ea80*/  LDSM.16.M88.4 R136, [R194+0x8000] ;  /* 0x00800000c288783b */ /* 0x000eae0000000200 */
[C---:B------:R-:W-:Y:S08]  /*ea90*/  HMMA.16816.F32.BF16 R28, R156.reuse, R144, R28 ;  /* 0x000000909c1c723c */ /* 0x040ff0000004181c */
[----:B------:R-:W-:Y:S01]  /*eaa0*/  HMMA.16816.F32.BF16 R32, R156, R146, R32 ;  /* 0x000000929c20723c */ /* 0x000fe20000041820 */
[----:B------:R-:W4:Y:S07]  /*eab0*/  LDSM.16.M88.4 R144, [R192+0x11800] ;  /* 0x01180000c090783b */ /* 0x000f2e0000000200 */
[C---:B-1----:R-:W-:Y:S08]  /*eac0*/  HMMA.16816.F32.BF16 R4, R132.reuse, R140, R4 ;  /* 0x0000008c8404723c */ /* 0x042ff00000041804 */
[C---:B------:R-:W-:Y:S01]  /*ead0*/  HMMA.16816.F32.BF16 R8, R132.reuse, R142, R8 ;  /* 0x0000008e8408723c */ /* 0x040fe20000041808 */
[----:B------:R-:W-:Y:S07]  /*eae0*/  LDSM.16.M88.4 R140, [R189+0x8000] ;  /* 0x00800000bd8c783b */ /* 0x000fee0000000200 */
[C---:B------:R-:W-:Y:S08]  /*eaf0*/  HMMA.16816.F32.BF16 R12, R132.reuse, R148, R12 ;  /* 0x00000094840c723c */ /* 0x040ff0000004180c */
[C---:B------:R-:W-:Y:S01]  /*eb00*/  HMMA.16816.F32.BF16 R16, R132.reuse, R150, R16 ;  /* 0x000000968410723c */ /* 0x040fe20000041810 */
[----:B------:R-:W1:Y:S07]  /*eb10*/  LDSM.16.M88.4 R148, [R3+0x10000] ;  /* 0x010000000394783b */ /* 0x000e6e0000000200 */
[C---:B------:R-:W-:Y:S08]  /*eb20*/  HMMA.16816.F32.BF16 R20, R132.reuse, R152, R20 ;  /* 0x000000988414723c */ /* 0x040ff00000041814 */
[C---:B------:R-:W-:Y:S08]  /*eb30*/  HMMA.16816.F32.BF16 R24, R132.reuse, R154, R24 ;  /* 0x0000009a8418723c */ /* 0x040ff00000041818 */
[C---:B---3--:R-:W-:Y:S08]  /*eb40*/  HMMA.16816.F32.BF16 R28, R132.reuse, R160, R28 ;  /* 0x000000a0841c723c */ /* 0x048ff0000004181c */
[----:B------:R-:W-:Y:S01]  /*eb50*/  HMMA.16816.F32.BF16 R32, R132, R162, R32 ;  /* 0x000000a28420723c */ /* 0x000fe20000041820 */
[----:B------:R-:W3:Y:S07]  /*eb60*/  LDSM.16.M88.4 R132, [R3+0x10800] ;  /* 0x010800000384783b */ /* 0x000eee0000000200 */
[C---:B--2---:R-:W-:Y:S01]  /*eb70*/  HMMA.16816.F32.BF16 R4, R136.reuse, R164, R4 ;  /* 0x000000a48804723c */ /* 0x044fe20000041804 */
[----:B------:R-:W-:Y:S07]  /*eb80*/  IMAD.U32 R164, RZ, RZ, UR21 ;  /* 0x00000015ffa47e24 */ /* 0x000fee000f8e00ff */
[C---:B------:R-:W-:Y:S03]  /*eb90*/  HMMA.16816.F32.BF16 R8, R136.reuse, R166, R8 ;  /* 0x000000a68808723c */ /* 0x040fe60000041808 */
[----:B------:R-:W-:Y:S05]  /*eba0*/  IMAD.SHL.U32 R167, R185, 0x2, RZ ;  /* 0x00000002b9a77824 */ /* 0x000fea00078e00ff */
[C---:B------:R-:W-:Y:S03]  /*ebb0*/  HMMA.16816.F32.BF16 R12, R136.reuse, R168, R12 ;  /* 0x000000a8880c723c */ /* 0x040fe6000004180c */
[----:B------:R-:W-:Y:S05]  /*ebc0*/  LOP3.LUT R169, R167, 0x6, RZ, 0xc0, !PT ;  /* 0x00000006a7a97812 */ /* 0x000fea00078ec0ff */
[C---:B------:R-:W-:Y:S03]  /*ebd0*/  HMMA.16816.F32.BF16 R16, R136.reuse, R170, R16 ;  /* 0x000000aa8810723c */ /* 0x040fe60000041810 */
[----:B------:R-:W-:Y:S04]  /*ebe0*/  IMAD R164, R164, 0x40, R169 ;  /* 0x00000040a4a47824 */ /* 0x000fe800078e02a9 */
[C---:B------:R-:W-:Y:S01]  /*ebf0*/  VIADD R168, R164.reuse, UR20 ;  /* 0x00000014a4a87c36 */ /* 0x040fe20008000000 */
[C---:B------:R-:W-:Y:S01]  /*ec00*/  HMMA.16816.F32.BF16 R20, R136.reuse, R172, R20 ;  /* 0x000000ac8814723c */ /* 0x040fe20000041814 */
[----:B------:R-:W-:Y:S02]  /*ec10*/  IMAD.U32 R172, RZ, RZ, UR7 ;  /* 0x00000007ffac7e24 */ /* 0x000fe4000f8e00ff */
[----:B------:R-:W-:Y:S02]  /*ec20*/  VIADD R165, R164, 0x38 ;  /* 0x00000038a4a57836 */ /* 0x000fe40000000000 */
[--C-:B------:R-:W-:Y:S02]  /*ec30*/  IMAD.IADD R171, R206, 0x1, -R168.reuse ;  /* 0x00000001ceab7824 */ /* 0x100fe400078e0aa8 */
[----:B------:R-:W-:Y:S01]  /*ec40*/  IMAD.IADD R168, R197, 0x1, -R168 ;  /* 0x00000001c5a87824 */ /* 0x000fe200078e0aa8 */
[C---:B------:R-:W-:Y:S03]  /*ec50*/  HMMA.16816.F32.BF16 R24, R136.reuse, R174, R24 ;  /* 0x000000ae8818723c */ /* 0x040fe60000041818 */
[----:B------:R-:W-:Y:S01]  /*ec60*/  IABS R171, R171 ;  /* 0x000000ab00ab7213 */ /* 0x000fe20000000000 */
[----:B------:R-:W-:Y:S01]  /*ec70*/  VIADD R166, R165, UR20 ;  /* 0x00000014a5a67c36 */ /* 0x000fe20008000000 */
[----:B------:R-:W-:Y:S01]  /*ec80*/  IABS R168, R168 ;  /* 0x000000a800a87213 */ /* 0x000fe20000000000 */
[----:B------:R-:W-:Y:S01]  /*ec90*/  VIADD R178, R164, 0x8 ;  /* 0x00000008a4b27836 */ /* 0x000fe20000000000 */
[----:B------:R-:W-:Y:S01]  /*eca0*/  I2FP.F32.S32 R171, R171 ;  /* 0x000000ab00ab7245 */ /* 0x000fe20000201400 */
[C---:B----4-:R-:W-:Y:S03]  /*ecb0*/  HMMA.16816.F32.BF16 R28, R136.reuse, R144, R28 ;  /* 0x00000090881c723c */ /* 0x050fe6000004181c */
[C-C-:B------:R-:W-:Y:S01]  /*ecc0*/  IADD3 R170, PT, PT, R206.reuse, 0x37, -R166.reuse ;  /* 0x00000037ceaa7810 */ /* 0x140fe20007ffe8a6 */
[C---:B------:R-:W-:Y:S01]  /*ecd0*/  IMAD.IADD R230, R206.reuse, 0x1, -R166 ;  /* 0x00000001cee67824 */ /* 0x040fe200078e0aa6 */
[----:B------:R-:W-:Y:S02]  /*ece0*/  I2FP.F32.S32 R173, R168 ;  /* 0x000000a800ad7245 */ /* 0x000fe40000201400 */
[----:B------:R-:W-:Y:S01]  /*ecf0*/  IABS R170, R170 ;  /* 0x000000aa00aa7213 */ /* 0x000fe20000000000 */
[----:B------:R-:W-:Y:S01]  /*ed00*/  HMMA.16816.F32.BF16 R32, R136, R146, R32 ;  /* 0x000000928820723c */ /* 0x000fe20000041820 */
[----:B------:R-:W2:Y:S02]  /*ed10*/  LDSM.16.M88.4 R136, [R3+0x11000] ;  /* 0x011000000388783b */ /* 0x000ea40000000200 */
[----:B------:R-:W-:Y:S02]  /*ed20*/  I2FP.F32.S32 R170, R170 ;  /* 0x000000aa00aa7245 */ /* 0x000fe40000201400 */
[--C-:B------:R-:W-:Y:S02]  /*ed30*/  IADD3 R175, PT, PT, R206, -UR20, -R172.reuse ;  /* 0x80000014ceaf7c10 */ /* 0x100fe4000fffe8ac */
[C---:B------:R-:W-:Y:S01]  /*ed40*/  IADD3 R172, PT, PT, R197.reuse, -UR20, -R172 ;  /* 0x80000014c5ac7c10 */ /* 0x040fe2000fffe8ac */
[C---:B-1----:R-:W-:Y:S05]  /*ed50*/  HMMA.16816.F32.BF16 R4, R140.reuse, R148, R4 ;  /* 0x000000948c04723c */ /* 0x042fea0000041804 */
[--C-:B------:R-:W-:Y:S02]  /*ed60*/  IADD3 R168, PT, PT, R197, 0x37, -R166.reuse ;  /* 0x00000037c5a87810 */ /* 0x100fe40007ffe8a6 */
[-C--:B------:R-:W-:Y:S01]  /*ed70*/  ISETP.GT.AND P5, PT, R175, R164.reuse, PT ;  /* 0x000000a4af00720c */ /* 0x080fe20003fa4270 */
[C---:B------:R-:W-:Y:S03]  /*ed80*/  HMMA.16816.F32.BF16 R8, R140.reuse, R150, R8 ;  /* 0x000000968c08723c */ /* 0x040fe60000041808 */
[----:B------:R-:W-:Y:S02]  /*ed90*/  ISETP.GT.AND P6, PT, R172, R164, PT ;  /* 0x000000a4ac00720c */ /* 0x000fe40003fc4270 */
[----:B------:R-:W-:Y:S02]  /*eda0*/  IABS R174, R168 ;  /* 0x000000a800ae7213 */ /* 0x000fe40000000000 */
[C---:B------:R-:W-:Y:S01]  /*edb0*/  IADD3 R179, PT, PT, R206.reuse, 0x30, -R166 ;  /* 0x00000030ceb37810 */ /* 0x040fe20007ffe8a6 */
[C---:B---3--:R-:W-:Y:S03]  /*edc0*/  HMMA.16816.F32.BF16 R12, R140.reuse, R132, R12 ;  /* 0x000000848c0c723c */ /* 0x048fe6000004180c */
[----:B------:R-:W-:Y:S01]  /*edd0*/  I2FP.F32.S32 R174, R174 ;  /* 0x000000ae00ae7245 */ /* 0x000fe20000201400 */
[----:B------:R-:W-:Y:S01]  /*ede0*/  FFMA.FTZ R6, R173, -UR6, R6 ;  /* 0x80000006ad067c23 */ /* 0x000fe20008010006 */
[----:B------:R-:W-:Y:S01]  /*edf0*/  IADD3 R176, PT, PT, R206, 0x2f, -R166 ;  /* 0x0000002fceb07810 */ /* 0x000fe20007ffe8a6 */
[----:B------:R-:W-:Y:S01]  /*ee00*/  VIADD R173, R164, 0x1 ;  /* 0x00000001a4ad7836 */ /* 0x000fe20000000000 */
[----:B------:R-:W-:Y:S01]  /*ee10*/  IABS R179, R179 ;  /* 0x000000b300b37213 */ /* 0x000fe20000000000 */
[C---:B------:R-:W-:Y:S01]  /*ee20*/  HMMA.16816.F32.BF16 R16, R140.reuse, R134, R16 ;  /* 0x000000868c10723c */ /* 0x040fe20000041810 */
[----:B------:R-:W1:Y:S01]  /*ee30*/  LDSM.16.M88.4 R132, [R3+0x11800] ;  /* 0x011800000384783b */ /* 0x000e620000000200 */
[----:B------:R-:W-:Y:S04]  /*ee40*/  DEPBAR.LE SB0, 0x0 ;  /* 0x000080000000791a */ /* 0x000fe80000000000 */
[-C--:B------:R-:W-:Y:S01]  /*ee50*/  ISETP.GT.AND P4, PT, R175, R173.reuse, PT ;  /* 0x000000adaf00720c */ /* 0x080fe20003f84270 */
[----:B------:R-:W-:Y:S01]  /*ee60*/  FFMA.FTZ R4, R171, -UR6, R4 ;  /* 0x80000006ab047c23 */ /* 0x000fe20008010004 */
[----:B------:R-:W-:Y:S01]  /*ee70*/  FSEL R171, R6, -INF , !P6 ;  /* 0xff80000006ab7808 */ /* 0x000fe20007000000 */
[----:B------:R-:W-:Y:S01]  /*ee80*/  BAR.SYNC.DEFER_BLOCKING 0x0 ;  /* 0x0000000000007b1d */ /* 0x000fe20000010000 */
[----:B------:R-:W-:Y:S01]  /*ee90*/  ISETP.GE.AND P6, PT, R173, R204, PT ;  /* 0x000000ccad00720c */ /* 0x000fe20003fc6270 */
[C---:B--2---:R-:W-:Y:S05]  /*eea0*/  HMMA.16816.F32.BF16 R20, R140.reuse, R136, R20 ;  /* 0x000000888c14723c */ /* 0x044fea0000041814 */
[----:B------:R-:W-:Y:S01]  /*eeb0*/  IABS R176, R176 ;  /* 0x000000b000b07213 */ /* 0x000fe20000000000 */
[----:B------:R-:W-:Y:S01]  /*eec0*/  FFMA.FTZ R5, R170, -UR6, R5 ;  /* 0x80000006aa057c23 */ /* 0x000fe20008010005 */
[----:B------:R-:W-:Y:S01]  /*eed0*/  FSEL R170, R4, -INF , !P5 ;  /* 0xff80000004aa7808 */ /* 0x000fe20006800000 */
[----:B------:R-:W-:Y:S01]  /*eee0*/  FFMA.FTZ R7, R174, -UR6, R7 ;  /* 0x80000006ae077c23 */ /* 0x000fe20008010007 */
[----:B------:R-:W-:Y:S01]  /*eef0*/  ISETP.GT.AND P5, PT, R172, R173, PT ;  /* 0x000000adac00720c */ /* 0x000fe20003fa4270 */
[C---:B------:R-:W-:Y:S03]  /*ef00*/  HMMA.16816.F32.BF16 R24, R140.reuse, R138, R24 ;  /* 0x0000008a8c18723c */ /* 0x040fe60000041818 */
[----:B------:R-:W-:Y:S02]  /*ef10*/  FSEL R168, R5, -INF , !P4 ;  /* 0xff80000005a87808 */ /* 0x000fe40006000000 */
[----:B------:R-:W-:Y:S02]  /*ef20*/  ISETP.GE.AND P4, PT, R173, R205, PT ;  /* 0x000000cdad00720c */ /* 0x000fe40003f86270 */
[--C-:B------:R-:W-:Y:S02]  /*ef30*/  IADD3 R173, PT, PT, R206, 0x28, -R166.reuse ;  /* 0x00000028cead7810 */ /* 0x100fe40007ffe8a6 */
[----:B------:R-:W-:Y:S02]  /*ef40*/  IADD3 R174, PT, PT, R197, 0x2f, -R166 ;  /* 0x0000002fc5ae7810 */ /* 0x000fe40007ffe8a6 */
[----:B------:R-:W-:Y:S02]  /*ef50*/  IABS R173, R173 ;  /* 0x000000ad00ad7213 */ /* 0x000fe40000000000 */
[----:B------:R-:W-:Y:S02]  /*ef60*/  IABS R174, R174 ;  /* 0x000000ae00ae7213 */ /* 0x000fe40000000000 */
[----:B------:R-:W-:Y:S02]  /*ef70*/  I2FP.F32.S32 R173, R173 ;  /* 0x000000ad00ad7245 */ /* 0x000fe40000201400 */
[----:B------:R-:W-:Y:S02]  /*ef80*/  I2FP.F32.S32 R179, R179 ;  /* 0x000000b300b37245 */ /* 0x000fe40000201400 */
[----:B------:R-:W-:Y:S01]  /*ef90*/  I2FP.F32.S32 R176, R176 ;  /* 0x000000b000b07245 */ /* 0x000fe20000201400 */
[----:B------:R-:W-:Y:S01]  /*efa0*/  FFMA.FTZ R12, R173, -UR6, R12 ;  /* 0x80000006ad0c7c23 */ /* 0x000fe2000801000c */
[----:B------:R-:W-:Y:S01]  /*efb0*/  IADD3 R177, PT, PT, R197, 0x30, -R166 ;  /* 0x00000030c5b17810 */ /* 0x000fe20007ffe8a6 */
[----:B------:R-:W-:Y:S01]  /*efc0*/  FFMA.FTZ R8, R179, -UR6, R8 ;  /* 0x80000006b3087c23 */ /* 0x000fe20008010008 */
[----:B------:R-:W-:Y:S01]  /*efd0*/  I2FP.F32.S32 R174, R174 ;  /* 0x000000ae00ae7245 */ /* 0x000fe20000201400 */
[----:B------:R-:W-:Y:S01]  /*efe0*/  FFMA.FTZ R9, R176, -UR6, R9 ;  /* 0x80000006b0097c23 */ /* 0x000fe20008010009 */
[----:B------:R-:W-:Y:S01]  /*eff0*/  FSEL R173, R7, -INF , !P5 ;  /* 0xff80000007ad7808 */ /* 0x000fe20006800000 */
[----:B------:R-:W-:Y:S01]  /*f000*/  VIADD R176, R164, 0x9 ;  /* 0x00000009a4b07836 */ /* 0x000fe20000000000 */
[----:B------:R-:W-:Y:S01]  /*f010*/  IABS R177, R177 ;  /* 0x000000b100b17213 */ /* 0x000fe20000000000 */
[----:B------:R-:W-:Y:S01]  /*f020*/  FFMA.FTZ R11, R174, -UR6, R11 ;  /* 0x80000006ae0b7c23 */ /* 0x000fe2000801000b */
[----:B------:R-:W-:Y:S01]  /*f030*/  ISETP.GT.AND P5, PT, R175, R178, PT ;  /* 0x000000b2af00720c */ /* 0x000fe20003fa4270 */
[----:B------:R-:W-:Y:S01]  /*f040*/  VIADD R179, R164, 0x10 ;  /* 0x00000010a4b37836 */ /* 0x000fe20000000000 */
[----:B------:R-:W-:Y:S01]  /*f050*/  I2FP.F32.S32 R177, R177 ;  /* 0x000000b100b17245 */ /* 0x000fe20000201400 */
[C---:B-1----:R-:W-:Y:S03]  /*f060*/  HMMA.16816.F32.BF16 R28, R140.reuse, R132, R28 ;  /* 0x000000848c1c723c */ /* 0x042fe6000004181c */
[----:B------:R-:W-:Y:S01]  /*f070*/  FSEL R174, R8, -INF , !P5 ;  /* 0xff80000008ae7808 */ /* 0x000fe20006800000 */
[----:B------:R-:W-:Y:S01]  /*f080*/  FFMA.FTZ R10, R177, -UR6, R10 ;  /* 0x80000006b10a7c23 */ /* 0x000fe2000801000a */
[----:B------:R-:W-:Y:S02]  /*f090*/  ISETP.GT.AND P5, PT, R175, R176, PT ;  /* 0x000000b0af00720c */ /* 0x000fe40003fa4270 */
[--C-:B------:R-:W-:Y:S01]  /*f0a0*/  IADD3 R177, PT, PT, R197, 0x28, -R166.reuse ;  /* 0x00000028c5b17810 */ /* 0x100fe20007ffe8a6 */
[----:B------:R-:W-:Y:S03]  /*f0b0*/  HMMA.16816.F32.BF16 R32, R140, R134, R32 ;  /* 0x000000868c20723c */ /* 0x000fe60000041820 */
[----:B------:R-:W-:Y:S02]  /*f0c0*/  FSEL R226, R9, -INF , !P5 ;  /* 0xff80000009e27808 */ /* 0x000fe40006800000 */
[----:B------:R-:W-:Y:S02]  /*f0d0*/  ISETP.GT.AND P5, PT, R172, R178, PT ;  /* 0x000000b2ac00720c */ /* 0x000fe40003fa4270 */
[----:B------:R-:W-:Y:S02]  /*f0e0*/  IABS R177, R177 ;  /* 0x000000b100b17213 */ /* 0x000fe40000000000 */
[----:B------:R-:W-:Y:S02]  /*f0f0*/  FSEL R239, R10, -INF , !P5 ;  /* 0xff8000000aef7808 */ /* 0x000fe40006800000 */
[----:B------:R-:W-:Y:S02]  /*f100*/  ISETP.GT.AND P5, PT, R172, R176, PT ;  /* 0x000000b0ac00720c */ /* 0x000fe40003fa4270 */
[----:B------:R-:W-:Y:S02]  /*f110*/  IADD3 R212, PT, PT, R206, 0x27, -R166 ;  /* 0x00000027ced47810 */ /* 0x000fe40007ffe8a6 */
[----:B------:R-:W-:Y:S02]  /*f120*/  I2FP.F32.S32 R177, R177 ;  /* 0x000000b100b17245 */ /* 0x000fe40000201400 */
[----:B------:R-:W-:Y:S02]  /*f130*/  FSEL R237, R11, -INF , !P5 ;  /* 0xff8000000bed7808 */ /* 0x000fe40006800000 */
[----:B------:R-:W-:Y:S01]  /*f140*/  IABS R212, R212 ;  /* 0x000000d400d47213 */ /* 0x000fe20000000000 */
[----:B------:R-:W-:Y:S01]  /*f150*/  FFMA.FTZ R14, R177, -UR6, R14 ;  /* 0x80000006b10e7c23 */ /* 0x000fe2000801000e */
[C---:B------:R-:W-:Y:S01]  /*f160*/  ISETP.GE.AND P5, PT, R164.reuse, R205, PT ;  /* 0x000000cda400720c */ /* 0x040fe20003fa6270 */
[----:B------:R-:W-:Y:S01]  /*f170*/  VIADD R177, R164, 0x11 ;  /* 0x00000011a4b17836 */ /* 0x000fe20000000000 */
[--C-:B------:R-:W-:Y:S02]  /*f180*/  IADD3 R194, PT, PT, R197, 0x27, -R166.reuse ;  /* 0x00000027c5c27810 */ /* 0x100fe40007ffe8a6 */
[----:B------:R-:W-:Y:S02]  /*f190*/  I2FP.F32.S32 R212, R212 ;  /* 0x000000d400d47245 */ /* 0x000fe40000201400 */
[----:B------:R-:W-:Y:S02]  /*f1a0*/  FSEL R170, R170, -INF , !P5 ;  /* 0xff800000aaaa7808 */ /* 0x000fe40006800000 */
[----:B------:R-:W-:Y:S01]  /*f1b0*/  ISETP.GE.AND P5, PT, R164, R204, PT ;  /* 0x000000cca400720c */ /* 0x000fe20003fa6270 */
[----:B------:R-:W-:Y:S01]  /*f1c0*/  FFMA.FTZ R13, R212, -UR6, R13 ;  /* 0x80000006d40d7c23 */ /* 0x000fe2000801000d */
[----:B------:R-:W-:Y:S02]  /*f1d0*/  IABS R194, R194 ;  /* 0x000000c200c27213 */ /* 0x000fe40000000000 */
[----:B------:R-:W-:Y:S02]  /*f1e0*/  FSEL R171, R171, -INF , !P5 ;  /* 0xff800000abab7808 */ /* 0x000fe40006800000 */
[----:B------:R-:W-:Y:S02]  /*f1f0*/  FSEL R173, R173, -INF , !P6 ;  /* 0xff800000adad7808 */ /* 0x000fe40007000000 */
[C---:B------:R-:W-:Y:S02]  /*f200*/  ISETP.GT.AND P5, PT, R175.reuse, R177, PT ;  /* 0x000000b1af00720c */ /* 0x040fe40003fa4270 */
[-C--:B------:R-:W-:Y:S02]  /*f210*/  ISETP.GT.AND P6, PT, R172, R179.reuse, PT ;  /* 0x000000b3ac00720c */ /* 0x080fe40003fc4270 */
[----:B------:R-:W-:Y:S02]  /*f220*/  I2FP.F32.S32 R194, R194 ;  /* 0x000000c200c27245 */ /* 0x000fe40000201400 */
[----:B------:R-:W-:Y:S02]  /*f230*/  FSEL R168, R168, -INF , !P4 ;  /* 0xff800000a8a87808 */ /* 0x000fe40006000000 */
[----:B------:R-:W-:Y:S01]  /*f240*/  ISETP.GT.AND P4, PT, R175, R179, PT ;  /* 0x000000b3af00720c */ /* 0x000fe20003f84270 */
[----:B------:R-:W-:Y:S01]  /*f250*/  FFMA.FTZ R15, R194, -UR6, R15 ;  /* 0x80000006c20f7c23 */ /* 0x000fe2000801000f */
[----:B------:R-:W-:Y:S02]  /*f260*/  FSEL R222, R13, -INF , !P5 ;  /* 0xff8000000dde7808 */ /* 0x000fe40006800000 */
[----:B------:R-:W-:Y:S02]  /*f270*/  FSEL R235, R14, -INF , !P6 ;  /* 0xff8000000eeb7808 */ /* 0x000fe40007000000 */
[C---:B------:R-:W-:Y:S02]  /*f280*/  ISETP.GE.AND P5, PT, R178.reuse, R205, PT ;  /* 0x000000cdb200720c */ /* 0x040fe40003fa6270 */
[----:B------:R-:W-:Y:S02]  /*f290*/  ISETP.GE.AND P6, PT, R178, R204, PT ;  /* 0x000000ccb200720c */ /* 0x000fe40003fc6270 */
[--C-:B------:R-:W-:Y:S02]  /*f2a0*/  IADD3 R178, PT, PT, R206, 0x1f, -R166.reuse ;  /* 0x0000001fceb27810 */ /* 0x100fe40007ffe8a6 */
[--C-:B------:R-:W-:Y:S02]  /*f2b0*/  IADD3 R212, PT, PT, R197, 0x1f, -R166.reuse ;  /* 0x0000001fc5d47810 */ /* 0x100fe40007ffe8a6 */
[----:B------:R-:W-:Y:S02]  /*f2c0*/  FSEL R194, R12, -INF , !P4 ;  /* 0xff8000000cc27808 */ /* 0x000fe40006000000 */
[----:B------:R-:W-:Y:S02]  /*f2d0*/  ISETP.GT.AND P4, PT, R172, R177, PT ;  /* 0x000000b1ac00720c */ /* 0x000fe40003f84270 */
[----:B------:R-:W-:Y:S02]  /*f2e0*/  IABS R178, R178 ;  /* 0x000000b200b27213 */ /* 0x000fe40000000000 */
[----:B------:R-:W-:Y:S02]  /*f2f0*/  IABS R212, R212 ;  /* 0x000000d400d47213 */ /* 0x000fe40000000000 */
[--C-:B------:R-:W-:Y:S02]  /*f300*/  IADD3 R217, PT, PT, R206, 0x20, -R166.reuse ;  /* 0x00000020ced97810 */ /* 0x100fe40007ffe8a6 */
[----:B------:R-:W-:Y:S02]  /*f310*/  FSEL R221, R15, -INF , !P4 ;  /* 0xff8000000fdd7808 */ /* 0x000fe40006000000 */
[----:B------:R-:W-:Y:S02]  /*f320*/  FSEL R174, R174, -INF , !P5 ;  /* 0xff800000aeae7808 */ /* 0x000fe40006800000 */
[C---:B------:R-:W-:Y:S02]  /*f330*/  ISETP.GE.AND P4, PT, R176.reuse, R205, PT ;  /* 0x000000cdb000720c */ /* 0x040fe40003f86270 */
[----:B------:R-:W-:Y:S02]  /*f340*/  ISETP.GE.AND P5, PT, R176, R204, PT ;  /* 0x000000ccb000720c */ /* 0x000fe40003fa6270 */
[----:B------:R-:W-:Y:S02]  /*f350*/  I2FP.F32.S32 R178, R178 ;  /* 0x000000b200b27245 */ /* 0x000fe40000201400 */
[----:B------:R-:W-:Y:S02]  /*f360*/  I2FP.F32.S32 R176, R212 ;  /* 0x000000d400b07245 */ /* 0x000fe40000201400 */
[----:B------:R-:W-:Y:S01]  /*f370*/  IABS R217, R217 ;  /* 0x000000d900d97213 */ /* 0x000fe20000000000 */
[----:B------:R-:W-:Y:S01]  /*f380*/  FFMA.FTZ R17, R178, -UR6, R17 ;  /* 0x80000006b2117c23 */ /* 0x000fe20008010011 */
[----:B------:R-:W-:Y:S01]  /*f390*/  IADD3 R189, PT, PT, R197, 0x20, -R166 ;  /* 0x00000020c5bd7810 */ /* 0x000fe20007ffe8a6 */
[----:B------:R-:W-:Y:S01]  /*f3a0*/  FFMA.FTZ R19, R176, -UR6, R19 ;  /* 0x80000006b0137c23 */ /* 0x000fe20008010013 */
[----:B------:R-:W-:Y:S01]  /*f3b0*/  I2FP.F32.S32 R217, R217 ;  /* 0x000000d900d97245 */ /* 0x000fe20000201400 */
[C---:B------:R-:W-:Y:S01]  /*f3c0*/  VIADD R178, R164.reuse, 0x18 ;  /* 0x00000018a4b27836 */ /* 0x040fe20000000000 */
[----:B------:R-:W-:Y:S01]  /*f3d0*/  IABS R189, R189 ;  /* 0x000000bd00bd7213 */ /* 0x000fe20000000000 */
[----:B------:R-:W-:Y:S01]  /*f3e0*/  VIADD R176, R164, 0x19 ;  /* 0x00000019a4b07836 */ /* 0x000fe20000000000 */
[----:B------:R-:W-:Y:S01]  /*f3f0*/  FSEL R226, R226, -INF , !P4 ;  /* 0xff800000e2e27808 */ /* 0x000fe20006000000 */
[----:B------:R-:W-:Y:S01]  /*f400*/  FFMA.FTZ R16, R217, -UR6, R16 ;  /* 0x80000006d9107c23 */ /* 0x000fe20008010010 */
[----:B------:R-:W-:Y:S02]  /*f410*/  I2FP.F32.S32 R189, R189 ;  /* 0x000000bd00bd7245 */ /* 0x000fe40000201400 */
[----:B------:R-:W-:Y:S02]  /*f420*/  FSEL R239, R239, -INF , !P6 ;  /* 0xff800000efef7808 */ /* 0x000fe40007000000 */
[----:B------:R-:W-:Y:S01]  /*f430*/  ISETP.GT.AND P4, PT, R175, R178, PT ;  /* 0x000000b2af00720c */ /* 0x000fe20003f84270 */
[----:B------:R-:W-:Y:S01]  /*f440*/  FFMA.FTZ R18, R189, -UR6, R18 ;  /* 0x80000006bd127c23 */ /* 0x000fe20008010012 */
[----:B------:R-:W-:Y:S02]  /*f450*/  ISETP.GT.AND P6, PT, R175, R176, PT ;  /* 0x000000b0af00720c */ /* 0x000fe40003fc4270 */
[----:B------:R-:W-:Y:S02]  /*f460*/  FSEL R237, R237, -INF , !P5 ;  /* 0xff800000eded7808 */ /* 0x000fe40006800000 */
[----:B------:R-:W-:Y:S02]  /*f470*/  FSEL R224, R16, -INF , !P4 ;  /* 0xff80000010e07808 */ /* 0x000fe40006000000 */
[----:B------:R-:W-:Y:S02]  /*f480*/  FSEL R220, R17, -INF , !P6 ;  /* 0xff80000011dc7808 */ /* 0x000fe40007000000 */
[C---:B------:R-:W-:Y:S02]  /*f490*/  ISETP.GT.AND P5, PT, R172.reuse, R178, PT ;  /* 0x000000b2ac00720c */ /* 0x040fe40003fa4270 */
[----:B------:R-:W-:Y:S02]  /*f4a0*/  ISETP.GT.AND P4, PT, R172, R176, PT ;  /* 0x000000b0ac00720c */ /* 0x000fe40003f84270 */
[-C--:B------:R-:W-:Y:S02]  /*f4b0*/  ISETP.GE.AND P6, PT, R179, R205.reuse, PT ;  /* 0x000000cdb300720c */ /* 0x080fe40003fc6270 */
[----:B------:R-:W-:Y:S02]  /*f4c0*/  FSEL R231, R18, -INF , !P5 ;  /* 0xff80000012e77808 */ /* 0x000fe40006800000 */
[----:B------:R-:W-:Y:S02]  /*f4d0*/  FSEL R233, R19, -INF , !P4 ;  /* 0xff80000013e97808 */ /* 0x000fe40006000000 */
[----:B------:R-:W-:Y:S02]  /*f4e0*/  FSEL R194, R194, -INF , !P6 ;  /* 0xff800000c2c27808 */ /* 0x000fe40007000000 */
[-C--:B------:R-:W-:Y:S02]  /*f4f0*/  ISETP.GE.AND P5, PT, R179, R204.reuse, PT ;  /* 0x000000ccb300720c */ /* 0x080fe40003fa6270 */
[C---:B------:R-:W-:Y:S02]  /*f500*/  ISETP.GE.AND P4, PT, R177.reuse, R205, PT ;  /* 0x000000cdb100720c */ /* 0x040fe40003f86270 */
[----:B------:R-:W-:Y:S02]  /*f510*/  ISETP.GE.AND P6, PT, R177, R204, PT ;  /* 0x000000ccb100720c */ /* 0x000fe40003fc6270 */
[C-C-:B------:R-:W-:Y:S02]  /*f520*/  IADD3 R179, PT, PT, R206.reuse, 0x18, -R166.reuse ;  /* 0x00000018ceb37810 */ /* 0x140fe40007ffe8a6 */
[C-C-:B------:R-:W-:Y:S02]  /*f530*/  IADD3 R177, PT, PT, R197.reuse, 0x18, -R166.reuse ;  /* 0x00000018c5b17810 */ /* 0x140fe40007ffe8a6 */
[----:B------:R-:W-:Y:S02]  /*f540*/  IABS R179, R179 ;  /* 0x000000b300b37213 */ /* 0x000fe40000000000 */
[----:B------:R-:W-:Y:S02]  /*f550*/  IABS R177, R177 ;  /* 0x000000b100b17213 */ /* 0x000fe40000000000 */
[--C-:B------:R-:W-:Y:S02]  /*f560*/  IADD3 R214, PT, PT, R206, 0x17, -R166.reuse ;  /* 0x00000017ced67810 */ /* 0x100fe40007ffe8a6 */
[----:B------:R-:W-:Y:S02]  /*f570*/  I2FP.F32.S32 R179, R179 ;  /* 0x000000b300b37245 */ /* 0x000fe40000201400 */
[----:B------:R-:W-:Y:S02]  /*f580*/  I2FP.F32.S32 R177, R177 ;  /* 0x000000b100b17245 */ /* 0x000fe40000201400 */
[----:B------:R-:W-:Y:S01]  /*f590*/  IADD3 R212, PT, PT, R197, 0x17, -R166 ;  /* 0x00000017c5d47810 */ /* 0x000fe20007ffe8a6 */
[----:B------:R-:W-:Y:S01]  /*f5a0*/  FFMA.FTZ R20, R179, -UR6, R20 ;  /* 0x80000006b3147c23 */ /* 0x000fe20008010014 */
[----:B------:R-:W-:Y:S01]  /*f5b0*/  IABS R214, R214 ;  /* 0x000000d600d67213 */ /* 0x000fe20000000000 */
[----:B------:R-:W-:Y:S01]  /*f5c0*/  FFMA.FTZ R22, R177, -UR6, R22 ;  /* 0x80000006b1167c23 */ /* 0x000fe20008010016 */
[----:B------:R-:W-:Y:S01]  /*f5d0*/  IABS R212, R212 ;  /* 0x000000d400d47213 */ /* 0x000fe20000000000 */
[C---:B------:R-:W-:Y:S01]  /*f5e0*/  VIADD R179, R164.reuse, 0x20 ;  /* 0x00000020a4b37836 */ /* 0x040fe20000000000 */
[----:B------:R-:W-:Y:S01]  /*f5f0*/  I2FP.F32.S32 R214, R214 ;  /* 0x000000d600d67245 */ /* 0x000fe20000201400 */
[----:B------:R-:W-:Y:S01]  /*f600*/  VIADD R177, R164, 0x21 ;  /* 0x00000021a4b17836 */ /* 0x000fe20000000000 */
[----:B------:R-:W-:Y:S02]  /*f610*/  I2FP.F32.S32 R212, R212 ;  /* 0x000000d400d47245 */ /* 0x000fe40000201400 */
[----:B------:R-:W-:Y:S01]  /*f620*/  FSEL R222, R222, -INF , !P4 ;  /* 0xff800000dede7808 */ /* 0x000fe20006000000 */
[----:B------:R-:W-:Y:S01]  /*f630*/  FFMA.FTZ R21, R214, -UR6, R21 ;  /* 0x80000006d6157c23 */ /* 0x000fe20008010015 */
[----:B------:R-:W-:Y:S01]  /*f640*/  FSEL R235, R235, -INF , !P5 ;  /* 0xff800000ebeb7808 */ /* 0x000fe20006800000 */
[----:B------:R-:W-:Y:S01]  /*f650*/  FFMA.FTZ R23, R212, -UR6, R23 ;  /* 0x80000006d4177c23 */ /* 0x000fe20008010017 */
[C---:B------:R-:W-:Y:S02]  /*f660*/  ISETP.GT.AND P4, PT, R175.reuse, R179, PT ;  /* 0x000000b3af00720c */ /* 0x040fe40003f84270 */
[-C--:B------:R-:W-:Y:S02]  /*f670*/  ISETP.GT.AND P5, PT, R175, R177.reuse, PT ;  /* 0x000000b1af00720c */ /* 0x080fe40003fa4270 */
[----:B------:R-:W-:Y:S02]  /*f680*/  FSEL R212, R20, -INF , !P4 ;  /* 0xff80000014d47808 */ /* 0x000fe40006000000 */
[----:B------:R-:W-:Y:S02]  /*f690*/  FSEL R214, R21, -INF , !P5 ;  /* 0xff80000015d67808 */ /* 0x000fe40006800000 */
[----:B------:R-:W-:Y:S02]  /*f6a0*/  ISETP.GT.AND P4, PT, R172, R177, PT ;  /* 0x000000b1ac00720c */ /* 0x000fe40003f84270 */
[----:B------:R-:W-:Y:S02]  /*f6b0*/  ISETP.GE.AND P5, PT, R178, R205, PT ;  /* 0x000000cdb200720c */ /* 0x000fe40003fa6270 */
[----:B------:R-:W-:Y:S02]  /*f6c0*/  FSEL R221, R221, -INF , !P6 ;  /* 0xff800000dddd7808 */ /* 0x000fe40007000000 */
[----:B------:R-:W-:Y:S02]  /*f6d0*/  ISETP.GT.AND P6, PT, R172, R179, PT ;  /* 0x000000b3ac00720c */ /* 0x000fe40003fc4270 */
[----:B------:R-:W-:Y:S02]  /*f6e0*/  FSEL R223, R23, -INF , !P4 ;  /* 0xff80000017df7808 */ /* 0x000fe40006000000 */
[----:B------:R-:W-:Y:S02]  /*f6f0*/  FSEL R224, R224, -INF , !P5 ;  /* 0xff800000e0e07808 */ /* 0x000fe40006800000 */
[CC--:B------:R-:W-:Y:S02]  /*f700*/  ISETP.GE.AND P4, PT, R176.reuse, R205.reuse, PT ;  /* 0x000000cdb000720c */ /* 0x0c0fe40003f86270 */
[-C--:B------:R-:W-:Y:S02]  /*f710*/  ISETP.GE.AND P5, PT, R176, R204.reuse, PT ;  /* 0x000000ccb000720c */ /* 0x080fe40003fa6270 */
[----:B------:R-:W-:Y:S02]  /*f720*/  IADD3 R176, PT, PT, R206, 0x10, -R166 ;  /* 0x00000010ceb07810 */ /* 0x000fe40007ffe8a6 */
[----:B------:R-:W-:Y:S02]  /*f730*/  FSEL R225, R22, -INF , !P6 ;  /* 0xff80000016e17808 */ /* 0x000fe40007000000 */
[----:B------:R-:W-:Y:S02]  /*f740*/  ISETP.GE.AND P6, PT, R178, R204, PT ;  /* 0x000000ccb200720c */ /* 0x000fe40003fc6270 */
[----:B------:R-:W-:Y:S02]  /*f750*/  IABS R176, R176 ;  /* 0x000000b000b07213 */ /* 0x000fe40000000000 */
[----:B------:R-:W-:Y:S02]  /*f760*/  FSEL R220, R220, -INF , !P4 ;  /* 0xff800000dcdc7808 */ /* 0x000fe40006000000 */
[----:B------:R-:W-:Y:S02]  /*f770*/  FSEL R231, R231, -INF , !P6 ;  /* 0xff800000e7e77808 */ /* 0x000fe40007000000 */
[C---:B------:R-:W-:Y:S02]  /*f780*/  ISETP.GE.AND P4, PT, R179.reuse, R205, PT ;  /* 0x000000cdb300720c */ /* 0x040fe40003f86270 */
[----:B------:R-:W-:Y:S01]  /*f790*/  ISETP.GE.AND P6, PT, R179, R204, PT ;  /* 0x000000ccb300720c */ /* 0x000fe20003fc6270 */
[----:B------:R-:W-:Y:S01]  /*f7a0*/  IMAD.MOV.U32 R179, RZ, RZ, R176 ;  /* 0x000000ffffb37224 */ /* 0x000fe200078e00b0 */
[C-C-:B------:R-:W-:Y:S02]  /*f7b0*/  IADD3 R178, PT, PT, R197.reuse, 0x10, -R166.reuse ;  /* 0x00000010c5b27810 */ /* 0x140fe40007ffe8a6 */
[--C-:B------:R-:W-:Y:S02]  /*f7c0*/  IADD3 R216, PT, PT, R206, 0xf, -R166.reuse ;  /* 0x0000000fced87810 */ /* 0x100fe40007ffe8a6 */
[----:B------:R-:W-:Y:S02]  /*f7d0*/  I2FP.F32.S32 R179, R179 ;  /* 0x000000b300b37245 */ /* 0x000fe40000201400 */
[----:B------:R-:W-:Y:S02]  /*f7e0*/  IADD3 R176, PT, PT, R197, 0xf, -R166 ;  /* 0x0000000fc5b07810 */ /* 0x000fe40007ffe8a6 */
[----:B------:R-:W-:Y:S01]  /*f7f0*/  IABS R178, R178 ;  /* 0x000000b200b27213 */ /* 0x000fe20000000000 */
[----:B------:R-:W-:Y:S01]  /*f800*/  FFMA.FTZ R24, R179, -UR6, R24 ;  /* 0x80000006b3187c23 */ /* 0x000fe20008010018 */
[----:B------:R-:W-:Y:S01]  /*f810*/  IABS R216, R216 ;  /* 0x000000d800d87213 */ /* 0x000fe20000000000 */
[C---:B------:R-:W-:Y:S01]  /*f820*/  VIADD R179, R164.reuse, 0x28 ;  /* 0x00000028a4b37836 */ /* 0x040fe20000000000 */
[----:B------:R-:W-:Y:S02]  /*f830*/  IABS R176, R176 ;  /* 0x000000b000b07213 */ /* 0x000fe40000000000 */
[----:B------:R-:W-:Y:S02]  /*f840*/  I2FP.F32.S32 R189, R178 ;  /* 0x000000b200bd7245 */ /* 0x000fe40000201400 */
[----:B------:R-:W-:Y:S02]  /*f850*/  I2FP.F32.S32 R216, R216 ;  /* 0x000000d800d87245 */ /* 0x000fe40000201400 */
[----:B------:R-:W-:Y:S01]  /*f860*/  I2FP.F32.S32 R178, R176 ;  /* 0x000000b000b27245 */ /* 0x000fe20000201400 */
[----:B------:R-:W-:Y:S01]  /*f870*/  VIADD R176, R164, 0x29 ;  /* 0x00000029a4b07836 */ /* 0x000fe20000000000 */
[----:B------:R-:W-:Y:S01]  /*f880*/  FSEL R233, R233, -INF , !P5 ;  /* 0xff800000e9e97808 */ /* 0x000fe20006800000 */
[----:B------:R-:W-:Y:S01]  /*f890*/  FFMA.FTZ R25, R216, -UR6, R25 ;  /* 0x80000006d8197c23 */ /* 0x000fe20008010019 */
[-C--:B------:R-:W-:Y:S01]  /*f8a0*/  ISETP.GT.AND P5, PT, R175, R179.reuse, PT ;  /* 0x000000b3af00720c */ /* 0x080fe20003fa4270 */
[----:B------:R-:W-:Y:S01]  /*f8b0*/  FFMA.FTZ R27, R178, -UR6, R27 ;  /* 0x80000006b21b7c23 */ /* 0x000fe2000801001b */
[----:B------:R-:W-:Y:S01]  /*f8c0*/  IADD3 R178, PT, PT, R206, 0x7, -R166 ;  /* 0x00000007ceb27810 */ /* 0x000fe20007ffe8a6 */
[----:B------:R-:W-:Y:S01]  /*f8d0*/  FFMA.FTZ R26, R189, -UR6, R26 ;  /* 0x80000006bd1a7c23 */ /* 0x000fe2000801001a */
[----:B------:R-:W-:Y:S02]  /*f8e0*/  FSEL R218, R24, -INF , !P5 ;  /* 0xff80000018da7808 */ /* 0x000fe40006800000 */
[----:B------:R-:W-:Y:S02]  /*f8f0*/  ISETP.GT.AND P5, PT, R175, R176, PT ;  /* 0x000000b0af00720c */ /* 0x000fe40003fa4270 */
[--C-:B------:R-:W-:Y:S02]  /*f900*/  IADD3 R217, PT, PT, R206, 0x8, -R166.reuse ;  /* 0x00000008ced97810 */ /* 0x100fe40007ffe8a6 */
[----:B------:R-:W-:Y:S02]  /*f910*/  FSEL R216, R25, -INF , !P5 ;  /* 0xff80000019d87808 */ /* 0x000fe40006800000 */
[----:B------:R-:W-:Y:S02]  /*f920*/  ISETP.GT.AND P5, PT, R172, R179, PT ;  /* 0x000000b3ac00720c */ /* 0x000fe40003fa4270 */
[----:B------:R-:W-:Y:S02]  /*f930*/  IABS R178, R178 ;  /* 0x000000b200b27213 */ /* 0x000fe40000000000 */
[----:B------:R-:W-:Y:S02]  /*f940*/  IABS R217, R217 ;  /* 0x000000d900d97213 */ /* 0x000fe40000000000 */
[----:B------:R-:W-:Y:S02]  /*f950*/  FSEL R229, R26, -INF , !P5 ;  /* 0xff8000001ae57808 */ /* 0x000fe40006800000 */
[----:B------:R-:W-:Y:S02]  /*f960*/  ISETP.GT.AND P5, PT, R172, R176, PT ;  /* 0x000000b0ac00720c */ /* 0x000fe40003fa4270 */
[----:B------:R-:W-:Y:S02]  /*f970*/  I2FP.F32.S32 R178, R178 ;  /* 0x000000b200b27245 */ /* 0x000fe40000201400 */
[----:B------:R-:W-:Y:S02]  /*f980*/  IADD3 R189, PT, PT, R197, 0x8, -R166 ;  /* 0x00000008c5bd7810 */ /* 0x000fe40007ffe8a6 */
[----:B------:R-:W-:Y:S01]  /*f990*/  I2FP.F32.S32 R217, R217 ;  /* 0x000000d900d97245 */ /* 0x000fe20000201400 */
[----:B------:R-:W-:Y:S01]  /*f9a0*/  FFMA.FTZ R29, R178, -UR6, R29 ;  /* 0x80000006b21d7c23 */ /* 0x000fe2000801001d */
[----:B------:R-:W-:Y:S01]  /*f9b0*/  FSEL R227, R27, -INF , !P5 ;  /* 0xff8000001be37808 */ /* 0x000fe20006800000 */
[----:B------:R-:W-:Y:S01]  /*f9c0*/  VIADD R178, R164, 0x31 ;  /* 0x00000031a4b27836 */ /* 0x000fe20000000000 */
[----:B------:R-:W-:Y:S01]  /*f9d0*/  FSEL R212, R212, -INF , !P4 ;  /* 0xff800000d4d47808 */ /* 0x000fe20006000000 */
[----:B------:R-:W-:Y:S01]  /*f9e0*/  FFMA.FTZ R28, R217, -UR6, R28 ;  /* 0x80000006d91c7c23 */ /* 0x000fe2000801001c */
[----:B------:R-:W-:Y:S02]  /*f9f0*/  IABS R189, R189 ;  /* 0x000000bd00bd7213 */ /* 0x000fe40000000000 */
[C---:B------:R-:W-:Y:S02]  /*fa00*/  ISETP.GE.AND P5, PT, R177.reuse, R205, PT ;  /* 0x000000cdb100720c */ /* 0x040fe40003fa6270 */
[----:B------:R-:W-:Y:S01]  /*fa10*/  ISETP.GE.AND P4, PT, R177, R204, PT ;  /* 0x000000ccb100720c */ /* 0x000fe20003f86270 */
[C---:B------:R-:W-:Y:S01]  /*fa20*/  VIADD R177, R164.reuse, 0x30 ;  /* 0x00000030a4b17836 */ /* 0x040fe20000000000 */
[----:B------:R-:W-:Y:S01]  /*fa30*/  IADD3 R217, PT, PT, R197, 0x7, -R166 ;  /* 0x00000007c5d97810 */ /* 0x000fe20007ffe8a6 */
[----:B------:R-:W-:Y:S01]  /*fa40*/  VIADD R164, R164, 0x39 ;  /* 0x00000039a4a47836 */ /* 0x000fe20000000000 */
[----:B------:R-:W-:Y:S02]  /*fa50*/  I2FP.F32.S32 R189, R189 ;  /* 0x000000bd00bd7245 */ /* 0x000fe40000201400 */
[----:B------:R-:W-:Y:S02]  /*fa60*/  FSEL R214, R214, -INF , !P5 ;  /* 0xff800000d6d67808 */ /* 0x000fe40006800000 */
[----:B------:R-:W-:Y:S01]  /*fa70*/  FSEL R225, R225, -INF , !P6 ;  /* 0xff800000e1e17808 */ /* 0x000fe20007000000 */
[----:B------:R-:W-:Y:S01]  /*fa80*/  FFMA.FTZ R30, R189, -UR6, R30 ;  /* 0x80000006bd1e7c23 */ /* 0x000fe2000801001e */
[C---:B------:R-:W-:Y:S02]  /*fa90*/  ISETP.GT.AND P5, PT, R175.reuse, R177, PT ;  /* 0x000000b1af00720c */ /* 0x040fe40003fa4270 */
[----:B------:R-:W-:Y:S02]  /*faa0*/  ISETP.GT.AND P6, PT, R175, R178, PT ;  /* 0x000000b2af00720c */ /* 0x000fe40003fc4270 */
[----:B------:R-:W-:Y:S02]  /*fab0*/  IABS R217, R217 ;  /* 0x000000d900d97213 */ /* 0x000fe40000000000 */
[----:B------:R-:W-:Y:S02]  /*fac0*/  FSEL R219, R28, -INF , !P5 ;  /* 0xff8000001cdb7808 */ /* 0x000fe40006800000 */
[----:B------:R-:W-:Y:S02]  /*fad0*/  FSEL R189, R29, -INF , !P6 ;  /* 0xff8000001dbd7808 */ /* 0x000fe40007000000 */
[C---:B------:R-:W-:Y:S02]  /*fae0*/  ISETP.GE.AND P5, PT, R179.reuse, R205, PT ;  /* 0x000000cdb300720c */ /* 0x040fe40003fa6270 */
[----:B------:R-:W-:Y:S01]  /*faf0*/  ISETP.GE.AND P6, PT, R179, R204, PT ;  /* 0x000000ccb300720c */ /* 0x000fe20003fc6270 */
[----:B------:R-:W-:Y:S01]  /*fb00*/  IMAD.MOV.U32 R179, RZ, RZ, R217 ;  /* 0x000000ffffb37224 */ /* 0x000fe200078e00d9 */
[----:B------:R-:W-:Y:S02]  /*fb10*/  FSEL R223, R223, -INF , !P4 ;  /* 0xff800000dfdf7808 */ /* 0x000fe40006000000 */
[----:B------:R-:W-:Y:S02]  /*fb20*/  ISETP.GT.AND P4, PT, R172, R177, PT ;  /* 0x000000b1ac00720c */ /* 0x000fe40003f84270 */
[----:B------:R-:W-:Y:S02]  /*fb30*/  I2FP.F32.S32 R228, R179 ;  /* 0x000000b300e47245 */ /* 0x000fe40000201400 */
[----:B------:R-:W-:Y:S02]  /*fb40*/  FSEL R217, R30, -INF , !P4 ;  /* 0xff8000001ed97808 */ /* 0x000fe40006000000 */
[--C-:B------:R-:W-:Y:S01]  /*fb50*/  IADD3 R179, PT, PT, R206, -0x1, -R166.reuse ;  /* 0xffffffffceb37810 */ /* 0x100fe20007ffe8a6 */
[----:B------:R-:W-:Y:S01]  /*fb60*/  FFMA.FTZ R31, R228, -UR6, R31 ;  /* 0x80000006e41f7c23 */ /* 0x000fe2000801001f */
[----:B------:R-:W-:Y:S02]  /*fb70*/  ISETP.GE.AND P4, PT, R176, R205, PT ;  /* 0x000000cdb000720c */ /* 0x000fe40003f86270 */
[----:B------:R-:W-:Y:S02]  /*fb80*/  IABS R179, R179 ;  /* 0x000000b300b37213 */ /* 0x000fe40000000000 */
[----:B------:R-:W-:Y:S02]  /*fb90*/  FSEL R216, R216, -INF , !P4 ;  /* 0xff800000d8d87808 */ /* 0x000fe40006000000 */
[----:B------:R-:W-:Y:S02]  /*fba0*/  ISETP.GT.AND P4, PT, R172, R178, PT ;  /* 0x000000b2ac00720c */ /* 0x000fe40003f84270 */
[----:B------:R-:W-:Y:S02]  /*fbb0*/  FSEL R218, R218, -INF , !P5 ;  /* 0xff800000dada7808 */ /* 0x000fe40006800000 */
[----:B------:R-:W-:Y:S01]  /*fbc0*/  ISETP.GE.AND P5, PT, R176, R204, PT ;  /* 0x000000ccb000720c */ /* 0x000fe20003fa6270 */
[----:B------:R-:W-:Y:S01]  /*fbd0*/  IMAD.MOV.U32 R176, RZ, RZ, R179 ;  /* 0x000000ffffb07224 */ /* 0x000fe200078e00b3 */
[----:B------:R-:W-:Y:S02]  /*fbe0*/  FSEL R179, R31, -INF , !P4 ;  /* 0xff8000001fb37808 */ /* 0x000fe40006000000 */
[----:B------:R-:W-:Y:S02]  /*fbf0*/  FSEL R229, R229, -INF , !P6 ;  /* 0xff800000e5e57808 */ /* 0x000fe40007000000 */
[C---:B------:R-:W-:Y:S02]  /*fc00*/  ISETP.GT.AND P4, PT, R175.reuse, R165, PT ;  /* 0x000000a5af00720c */ /* 0x040fe40003f84270 */
[----:B------:R-:W-:Y:S01]  /*fc10*/  ISETP.GT.AND P6, PT, R175, R164, PT ;  /* 0x000000a4af00720c */ /* 0x000fe20003fc4270 */
[C-C-:B------:R-:W-:Y:S01]  /*fc20*/  IMAD.IADD R175, R197.reuse, 0x1, -R166.reuse ;  /* 0x00000001c5af7824 */ /* 0x140fe200078e0aa6 */
[----:B------:R-:W-:Y:S02]  /*fc30*/  IADD3 R166, PT, PT, R197, -0x1, -R166 ;  /* 0xffffffffc5a67810 */ /* 0x000fe40007ffe8a6 */
[----:B------:R-:W-:Y:S02]  /*fc40*/  IABS R230, R230 ;  /* 0x000000e600e67213 */ /* 0x000fe40000000000 */
[----:B------:R-:W-:Y:S02]  /*fc50*/  IABS R175, R175 ;  /* 0x000000af00af7213 */ /* 0x000fe40000000000 */
[----:B------:R-:W-:Y:S02]  /*fc60*/  IABS R166, R166 ;  /* 0x000000a600a67213 */ /* 0x000fe40000000000 */
[----:B------:R-:W-:Y:S02]  /*fc70*/  I2FP.F32.S32 R175, R175 ;  /* 0x000000af00af7245 */ /* 0x000fe40000201400 */
[----:B------:R-:W-:Y:S02]  /*fc80*/  FSEL R227, R227, -INF , !P5 ;  /* 0xff800000e3e37808 */ /* 0x000fe40006800000 */
[----:B------:R-:W-:Y:S01]  /*fc90*/  I2FP.F32.S32 R166, R166 ;  /* 0x000000a600a67245 */ /* 0x000fe20000201400 */
[----:B------:R-:W-:Y:S01]  /*fca0*/  FFMA.FTZ R34, R175, -UR6, R34 ;  /* 0x80000006af227c23 */ /* 0x000fe20008010022 */
[----:B------:R-:W-:Y:S02]  /*fcb0*/  FMNMX3.FTZ R175, R0, R170, R168, !PT ;  /* 0x000000aa00af7276 */ /* 0x000fe400078100a8 */
[----:B------:R-:W-:Y:S01]  /*fcc0*/  I2FP.F32.S32 R176, R176 ;  /* 0x000000b000b07245 */ /* 0x000fe20000201400 */
[----:B------:R-:W-:Y:S01]  /*fcd0*/  FFMA.FTZ R35, R166, -UR6, R35 ;  /* 0x80000006a6237c23 */ /* 0x000fe20008010023 */
[-C--:B------:R-:W-:Y:S02]  /*fce0*/  ISETP.GE.AND P5, PT, R177, R205.reuse, PT ;  /* 0x000000cdb100720c */ /* 0x080fe40003fa6270 */
[----:B------:R-:W-:Y:S01]  /*fcf0*/  FMNMX3.FTZ R175, R175, R174, R226, !PT ;  /* 0x000000aeafaf7276 */ /* 0x000fe200078100e2 */
[----:B------:R-:W-:Y:S01]  /*fd00*/  FFMA.FTZ R33, R176, -UR6, R33 ;  /* 0x80000006b0217c23 */ /* 0x000fe20008010021 */
[----:B------:R-:W-:Y:S02]  /*fd10*/  I2FP.F32.S32 R241, R230 ;  /* 0x000000e600f17245 */ /* 0x000fe40000201400 */
[----:B------:R-:W-:Y:S02]  /*fd20*/  FSEL R219, R219, -INF , !P5 ;  /* 0xff800000dbdb7808 */ /* 0x000fe40006800000 */
[----:B------:R-:W-:Y:S01]  /*fd30*/  ISETP.GE.AND P5, PT, R178, R205, PT ;  /* 0x000000cdb200720c */ /* 0x000fe20003fa6270 */
[----:B------:R-:W-:Y:S01]  /*fd40*/  FFMA.FTZ R32, R241, -UR6, R32 ;  /* 0x80000006f1207c23 */ /* 0x000fe20008010020 */
[----:B------:R-:W-:Y:S02]  /*fd50*/  FMNMX3.FTZ R166, R2, R171, R173, !PT ;  /* 0x000000ab02a67276 */ /* 0x000fe400078100ad */
[----:B------:R-:W-:Y:S02]  /*fd60*/  FMNMX3.FTZ R175, R175, R194, R222, !PT ;  /* 0x000000c2afaf7276 */ /* 0x000fe400078100de */
[----:B------:R-:W-:Y:S02]  /*fd70*/  FSEL R176, R189, -INF , !P5 ;  /* 0xff800000bdb07808 */ /* 0x000fe40006800000 */
[----:B------:R-:W-:Y:S02]  /*fd80*/  FMNMX3.FTZ R166, R166, R239, R237, !PT ;  /* 0x000000efa6a67276 */ /* 0x000fe400078100ed */
[----:B------:R-:W-:Y:S02]  /*fd90*/  FMNMX3.FTZ R175, R175, R224, R220, !PT ;  /* 0x000000e0afaf7276 */ /* 0x000fe400078100dc */
[----:B------:R-:W-:Y:S02]  /*fda0*/  FSEL R33, R33, -INF , !P6 ;  /* 0xff80000021217808 */ /* 0x000fe40007000000 */
[----:B------:R-:W-:Y:S02]  /*fdb0*/  ISETP.GE.AND P5, PT, R177, R204, PT ;  /* 0x000000ccb100720c */ /* 0x000fe40003fa6270 */
[----:B------:R-:W-:Y:S02]  /*fdc0*/  ISETP.GT.AND P6, PT, R172, R164, PT ;  /* 0x000000a4ac00720c */ /* 0x000fe40003fc4270 */
[----:B------:R-:W-:Y:S02]  /*fdd0*/  FSEL R32, R32, -INF , !P4 ;  /* 0xff80000020207808 */ /* 0x000fe40006000000 */
[----:B------:R-:W-:Y:S02]  /*fde0*/  ISETP.GT.AND P4, PT, R172, R165, PT ;  /* 0x000000a5ac00720c */ /* 0x000fe40003f84270 */
[----:B------:R-:W-:Y:S02]  /*fdf0*/  FMNMX3.FTZ R166, R166, R235, R221, !PT ;  /* 0x000000eba6a67276 */ /* 0x000fe400078100dd */
[----:B------:R-:W-:Y:S02]  /*fe00*/  FMNMX3.FTZ R175, R175, R212, R214, !PT ;  /* 0x000000d4afaf7276 */ /* 0x000fe400078100d6 */
[----:B------:R-:W-:Y:S02]  /*fe10*/  FSEL R189, R217, -INF , !P5 ;  /* 0xff800000d9bd7808 */ /* 0x000fe40006800000 */
[----:B------:R-:W-:Y:S02]  /*fe20*/  FSEL R35, R35, -INF , !P6 ;  /* 0xff80000023237808 */ /* 0x000fe40007000000 */
[-C--:B------:R-:W-:Y:S02]  /*fe30*/  ISETP.GE.AND P5, PT, R164, R205.reuse, PT ;  /* 0x000000cda400720c */ /* 0x080fe40003fa6270 */
[----:B------:R-:W-:Y:S02]  /*fe40*/  ISETP.GE.AND P6, PT, R165, R205, PT ;  /* 0x000000cda500720c */ /* 0x000fe40003fc6270 */
[----:B------:R-:W-:Y:S02]  /*fe50*/  FSEL R34, R34, -INF , !P4 ;  /* 0xff80000022227808 */ /* 0x000fe40006000000 */
[----:B------:R-:W-:Y:S02]  /*fe60*/  FMNMX3.FTZ R166, R166, R231, R233, !PT ;  /* 0x000000e7a6a67276 */ /* 0x000fe400078100e9 */
[----:B------:R-:W-:Y:S02]  /*fe70*/  FMNMX3.FTZ R175, R175, R218, R216, !PT ;  /* 0x000000daafaf7276 */ /* 0x000fe400078100d8 */
[-C--:B------:R-:W-:Y:S02]  /*fe80*/  ISETP.GE.AND P4, PT, R178, R204.reuse, PT ;  /* 0x000000ccb200720c */ /* 0x080fe40003f86270 */
[----:B------:R-:W-:Y:S02]  /*fe90*/  FSEL R178, R33, -INF , !P5 ;  /* 0xff80000021b27808 */ /* 0x000fe40006800000 */
[----:B------:R-:W-:Y:S02]  /*fea0*/  FSEL R217, R32, -INF , !P6 ;  /* 0xff80000020d97808 */ /* 0x000fe40007000000 */
[-C--:B------:R-:W-:Y:S02]  /*feb0*/  ISETP.GE.AND P5, PT, R164, R204.reuse, PT ;  /* 0x000000cca400720c */ /* 0x080fe40003fa6270 */
[----:B------:R-:W-:Y:S02]  /*fec0*/  FMNMX3.FTZ R164, R166, R225, R223, !PT ;  /* 0x000000e1a6a47276 */ /* 0x000fe400078100df */
[----:B------:R-:W-:Y:S02]  /*fed0*/  FMNMX3.FTZ R32, R175, R219, R176, !PT ;  /* 0x000000dbaf207276 */ /* 0x000fe400078100b0 */
[----:B------:R-:W-:Y:S02]  /*fee0*/  ISETP.GE.AND P6, PT, R165, R204, PT ;  /* 0x000000cca500720c */ /* 0x000fe40003fc6270 */
[----:B------:R-:W-:Y:S02]  /*fef0*/  FSEL R179, R179, -INF , !P4 ;  /* 0xff800000b3b37808 */ /* 0x000fe40006000000 */
[----:B------:R-:W-:Y:S02]  /*ff00*/  FMNMX3.FTZ R164, R164, R229, R227, !PT ;  /* 0x000000e5a4a47276 */ /* 0x000fe400078100e3 */
[----:B------:R-:W-:Y:S01]  /*ff10*/  FMNMX3.FTZ R32, R32, R217, R178, !PT ;  /* 0x000000d920207276 */ /* 0x000fe200078100b2 */
[----:B------:R-:W-:Y:S06]  /*ff20*/  BRA.U.ANY UP0, `(.L_x_619) ;  /* 0xffffffdd00107547 */ /* 0x000fec000b93ffff */
.L_x_618:
[----:B------:R-:W-:Y:S01]  /*ff30*/  FSEL R134, R34, -INF , !P6 ;  /* 0xff80000022867808 */ /* 0x000fe20007000000 */
[----:B------:R-:W2:Y:S01]  /*ff40*/  SHFL.BFLY PT, R5, R32, 0x2, 0x1f ;  /* 0x0c401f0020057f89 */ /* 0x000ea200000e0000 */
[----:B------:R-:W-:Y:S01]  /*ff50*/  FSEL R133, R35, -INF , !P5 ;  /* 0xff80000023857808 */ /* 0x000fe20006800000 */
[----:B------:R-:W-:Y:S01]  /*ff60*/  UISETP.GT.AND UP0, UPT, UR21, UR18, UPT ;  /* 0x000000121500728c */ /* 0x000fe2000bf04270 */
[----:B------:R-:W-:Y:S01]  /*ff70*/  FMNMX3.FTZ R3, R164, R189, R179, !PT ;  /* 0x000000bda4037276 */ /* 0x000fe200078100b3 */
[----:B------:R-:W-:Y:S01]  /*ff80*/  UIADD3 UR21, UPT, UPT, UR21, -0x1, URZ ;  /* 0xffffffff15157890 */ /* 0x000fe2000fffe0ff */
[----:B------:R-:W-:Y:S02]  /*ff90*/  LOP3.LUT R190, R190, 0x200, R183, 0xf8, !PT ;  /* 0x00000200bebe7812 */ /* 0x000fe400078ef8b7 */
[----:B------:R-:W-:Y:S02]  /*ffa0*/  FMNMX3.FTZ R6, R3, R134, R133, !PT ;  /* 0x0000008603067276 */ /* 0x000fe40007810085 */
[----:B------:R-:W-:Y:S03]  /*ffb0*/  LEA R166, R190, UR5, 0x1 ;  /* 0x00000005bea67c11 */ /* 0x000fe6000f8e08ff */
[----:B------:R-:W3:Y:S01]  /*ffc0*/  SHFL.BFLY PT, R3, R6, 0x2, 0x1f ;  /* 0x0c401f0006037f89 */ /* 0x000ee200000e0000 */
[C---:B------:R-:W-:Y:S02]  /*ffd0*/  IADD3 R135, PT, PT, R181.reuse, R166, RZ ;  /* 0x000000a6b5877210 */ /* 0x040fe40007ffe0ff */
[C---:B-1----:R-:W-:Y:S05]  /*ffe0*/  IADD3 R8, PT, PT, R166.reuse, 0x12000, RZ ;  /* 0x00012000a6087810 */ /* 0x042fea0007ffe0ff */
[----:B------:R-:W-:Y:S01]  /*fff0*/  LDSM.16.MT88.4 R12, [R166+0x12000] ;  /* 0x01200000a60c783b */ /* 0x000fe20000004200 */
[----:B------:R-:W-:Y:S02]  /*10000*/  IADD3 R164, PT, PT, R166, 0x12040, RZ ;  /* 0x00012040a6a47810 */ /* 0x000fe40007ffe0ff */
[----:B------:R-:W-:Y:S04]  /*10010*/  @P2 IADD3 R164, PT, PT, R8, -0x40, RZ ;  /* 0xffffffc008a42810 */ /* 0x000fe80007ffe0ff */
[----:B------:R-:W-:Y:S01]  /*10020*/  IADD3 R165, PT, PT, R181, R164, RZ ;  /* 0x000000a4b5a57210 */ /* 0x000fe20007ffe0ff */
        /* <DEDUP_REMOVED lines=16> */
[----:B------:R-:W-:Y:S01]  /*10130*/  FMUL.FTZ R144, R3, UR4 ;  /* 0x0000000403907c20 */ /* 0x000fe20008410000 */
[----:B------:R-:W-:Y:S02]  /*10140*/  FSEL R145, R145, RZ, P1 ;  /* 0x000000ff91917208 */ /* 0x000fe40000800000 */
[----:B------:R-:W-:Y:S02]  /*10150*/  FSEL R5, R3, RZ, P0 ;  /* 0x000000ff03057208 */ /* 0x000fe40000000000 */
[----:B------:R-:W-:Y:S01]  /*10160*/  FSEL R7, R132, RZ, P1 ;  /* 0x000000ff84077208 */ /* 0x000fe20000800000 */
[--C-:B------:R-:W-:Y:S01]  /*10170*/  FFMA.FTZ R175, R170, UR4, -R145.reuse ;  /* 0x00000004aaaf7c23 */ /* 0x100fe20008010891 */
[----:B------:R-:W-:Y:S01]  /*10180*/  FSEL R144, R144, RZ, P0 ;  /* 0x000000ff90907208 */ /* 0x000fe20000000000 */
[----:B------:R-:W-:Y:S01]  /*10190*/  FADD.FTZ R2, -R5, R2 ;  /* 0x0000000205027221 */ /* 0x000fe20000010100 */
[--C-:B------:R-:W-:Y:S01]  /*101a0*/  FFMA.FTZ R172, R174, UR4, -R145.reuse ;  /* 0x00000004aeac7c23 */ /* 0x100fe20008010891 */
[----:B------:R-:W-:Y:S01]  /*101b0*/  FADD.FTZ R0, -R7, R0 ;  /* 0x0000000007007221 */ /* 0x000fe20000010100 */
        /* <DEDUP_REMOVED lines=30> */
[--C-:B------:R-:W-:Y:S01]  /*103a0*/  FFMA.FTZ R225, R227, UR4, -R144.reuse ;  /* 0x00000004e3e17c23 */ /* 0x100fe20008010890 */
[--C-:B------:R-:W-:Y:S07]  /*103b0*/  FFMA.FTZ R233, R218, UR4, -R145.reuse ;  /* 0x00000004dae97c23 */ /* 0x100fee0008010891 */
[----:B------:R-:W-:Y:S01]  /*103c0*/  MUFU.EX2 R173, R173 ;  /* 0x000000ad00ad7308 */ /* 0x000fe20000000800 */
[----:B------:R-:W-:Y:S01]  /*103d0*/  FFMA.FTZ R218, R229, UR4, -R144 ;  /* 0x00000004e5da7c23 */ /* 0x000fe20008010890 */
[----:B--2---:R-:W-:Y:S01]  /*103e0*/  F2FP.BF16.F32.PACK_AB R138, R171, R172 ;  /* 0x000000acab8a723e */ /* 0x004fe200000010ff */
[--C-:B------:R-:W-:Y:S07]  /*103f0*/  FFMA.FTZ R219, R219, UR4, -R145.reuse ;  /* 0x00000004dbdb7c23 */ /* 0x100fee0008010891 */
[----:B------:R-:W2:Y:S01]  /*10400*/  MUFU.EX2 R174, R174 ;  /* 0x000000ae00ae7308 */ /* 0x000ea20000000800 */
[--C-:B------:R-:W-:Y:S01]  /*10410*/  FFMA.FTZ R176, R176, UR4, -R145.reuse ;  /* 0x00000004b0b07c23 */ /* 0x100fe20008010891 */
[--C-:B------:R-:W-:Y:S01]  /*10420*/  FFMA.FTZ R217, R217, UR4, -R145.reuse ;  /* 0x00000004d9d97c23 */ /* 0x100fe20008010891 */
[----:B------:R-:W-:Y:S07]  /*10430*/  FFMA.FTZ R145, R178, UR4, -R145 ;  /* 0x00000004b2917c23 */ /* 0x000fee0008010891 */
[----:B------:R-:W3:Y:S01]  /*10440*/  MUFU.EX2 R2, R6 ;  /* 0x0000000600027308 */ /* 0x000ee20000000800 */
[----:B-1----:R-:W-:Y:S09]  /*10450*/  F2FP.BF16.F32.PACK_AB R137, R170, R177 ;  /* 0x000000b1aa89723e */ /* 0x002ff200000010ff */
[----:B------:R-:W1:Y:S10]  /*10460*/  MUFU.EX2 R0, R7 ;  /* 0x0000000700007308 */ /* 0x000e740000000800 */
[----:B------:R-:W-:Y:S01]  /*10470*/  MUFU.EX2 R190, R190 ;  /* 0x000000be00be7308 */ /* 0x000fe20000000800 */
[----:B--2---:R-:W-:Y:S09]  /*10480*/  F2FP.BF16.F32.PACK_AB R139, R174, R173 ;  /* 0x000000adae8b723e */ /* 0x004ff200000010ff */
[----:B------:R-:W2:Y:S01]  /*10490*/  MUFU.EX2 R193, R193 ;  /* 0x000000c100c17308 */ /* 0x000ea20000000800 */
[C---:B---3--:R-:W-:Y:S01]  /*104a0*/  FMUL.FTZ R4, R2.reuse, R128 ;  /* 0x0000008002047220 */ /* 0x048fe20000410000 */
[C---:B------:R-:W-:Y:S01]  /*104b0*/  FMUL.FTZ R5, R2.reuse, R129 ;  /* 0x0000008102057220 */ /* 0x040fe20000410000 */
[C---:B------:R-:W-:Y:S01]  /*104c0*/  FMUL.FTZ R8, R2.reuse, R124 ;  /* 0x0000007c02087220 */ /* 0x040fe20000410000 */
[----:B------:R-:W-:Y:S01]  /*104d0*/  FMUL.FTZ R9, R2, R125 ;  /* 0x0000007d02097220 */ /* 0x000fe20000410000 */
[C---:B-1----:R-:W-:Y:S01]  /*104e0*/  FMUL.FTZ R6, R0.reuse, R130 ;  /* 0x0000008200067220 */ /* 0x042fe20000410000 */
[C---:B------:R-:W-:Y:S01]  /*104f0*/  FMUL.FTZ R7, R0.reuse, R131 ;  /* 0x0000008300077220 */ /* 0x040fe20000410000 */
[C---:B------:R-:W-:Y:S01]  /*10500*/  FMUL.FTZ R10, R0.reuse, R126 ;  /* 0x0000007e000a7220 */ /* 0x040fe20000410000 */
[----:B------:R-:W-:Y:S01]  /*10510*/  LDSM.16.MT88.4 R128, [R164+0x2800] ;  /* 0x00280000a480783b */ /* 0x000fe20000004200 */
[----:B------:R-:W-:Y:S01]  /*10520*/  FMUL.FTZ R11, R0, R127 ;  /* 0x0000007f000b7220 */ /* 0x000fe20000410000 */
[C---:B------:R-:W-:Y:S01]  /*10530*/  FMUL.FTZ R16, R2.reuse, R116 ;  /* 0x0000007402107220 */ /* 0x040fe20000410000 */
        /* <DEDUP_REMOVED lines=20> */
[----:B------:R-:W1:Y:S01]  /*10680*/  LDSM.16.MT88.4 R120, [R165] ;  /* 0x00000000a578783b */ /* 0x000e620000004200 */
[C---:B------:R-:W-:Y:S01]  /*10690*/  FMUL.FTZ R20, R2.reuse, R112 ;  /* 0x0000007002147220 */ /* 0x040fe20000410000 */
[C---:B------:R-:W-:Y:S01]  /*106a0*/  FMUL.FTZ R21, R2.reuse, R113 ;  /* 0x0000007102157220 */ /* 0x040fe20000410000 */
[----:B------:R-:W-:Y:S01]  /*106b0*/  FMUL.FTZ R33, R2, R101 ;  /* 0x0000006502217220 */ /* 0x000fe20000410000 */
[C---:B------:R-:W-:Y:S01]  /*106c0*/  FMUL.FTZ R34, R0.reuse, R102 ;  /* 0x0000006600227220 */ /* 0x040fe20000410000 */
[C---:B------:R-:W-:Y:S01]  /*106d0*/  FMUL.FTZ R35, R0.reuse, R103 ;  /* 0x0000006700237220 */ /* 0x040fe20000410000 */
[C---:B------:R-:W-:Y:S03]  /*106e0*/  HMMA.16816.F32.BF16 R16, R136.reuse, R22, R16 ;  /* 0x000000168810723c */ /* 0x040fe60000041810 */
[----:B------:R-:W3:Y:S01]  /*106f0*/  MUFU.EX2 R195, R195 ;  /* 0x000000c300c37308 */ /* 0x000ee20000000800 */
        /* <DEDUP_REMOVED lines=10> */
[----:B------:R-:W-:Y:S02]  /*107a0*/  MUFU.EX2 R194, R194 ;  /* 0x000000c200c27308 */ /* 0x000fe40000000800 */
[C---:B------:R-:W-:Y:S01]  /*107b0*/  FMUL.FTZ R28, R2.reuse, R104 ;  /* 0x00000068021c7220 */ /* 0x040fe20000410000 */
[C---:B------:R-:W-:Y:S01]  /*107c0*/  FMUL.FTZ R29, R2.reuse, R105 ;  /* 0x00000069021d7220 */ /* 0x040fe20000410000 */
[----:B------:R-:W-:Y:S01]  /*107d0*/  FMUL.FTZ R41, R2, R41 ;  /* 0x0000002902297220 */ /* 0x000fe20000410000 */
[C---:B------:R-:W-:Y:S01]  /*107e0*/  FMUL.FTZ R42, R0.reuse, R42 ;  /* 0x0000002a002a7220 */ /* 0x040fe20000410000 */
[----:B------:R-:W-:Y:S01]  /*107f0*/  LDSM.16.MT88.4 R108, [R165+0x2000] ;  /* 0x00200000a56c783b */ /* 0x000fe20000004200 */
[C---:B------:R-:W-:Y:S03]  /*10800*/  HMMA.16816.F32.BF16 R24, R136.reuse, R30, R24 ;  /* 0x0000001e8818723c */ /* 0x040fe60000041818 */
[----:B------:R-:W5:Y:S01]  /*10810*/  MUFU.EX2 R221, R221 ;  /* 0x000000dd00dd7308 */ /* 0x000f620000000800 */
        /* <DEDUP_REMOVED lines=12> */
[C---:B-1----:R-:W-:Y:S01]  /*108e0*/  HMMA.16816.F32.BF16 R28, R136.reuse, R120, R28 ;  /* 0x00000078881c723c */ /* 0x042fe2000004181c */
        /* <DEDUP_REMOVED lines=8> */
[----:B------:R-:W1:Y:S01]  /*10970*/  MUFU.EX2 R212, R212 ;  /* 0x000000d400d47308 */ /* 0x000e620000000800 */
[----:B------:R-:W-:Y:S01]  /*10980*/  FMUL.FTZ R57, R2, R57 ;  /* 0x0000003902397220 */ /* 0x000fe20000410000 */
[C---:B------:R-:W-:Y:S01]  /*10990*/  FMUL.FTZ R58, R0.reuse, R58 ;  /* 0x0000003a003a7220 */ /* 0x040fe20000410000 */
[----:B------:R-:W-:Y:S01]  /*109a0*/  FMUL.FTZ R59, R0, R59 ;  /* 0x0000003b003b7220 */ /* 0x000fe20000410000 */
[C---:B------:R-:W-:Y:S01]  /*109b0*/  FMUL.FTZ R60, R2.reuse, R60 ;  /* 0x0000003c023c7220 */ /* 0x040fe20000410000 */
[----:B------:R-:W-:Y:S01]  /*109c0*/  FMUL.FTZ R61, R2, R61 ;  /* 0x0000003d023d7220 */ /* 0x000fe20000410000 */
[C---:B----4-:R-:W-:Y:S04]  /*109d0*/  HMMA.16816.F32.BF16 R36, R136.reuse, R112, R36 ;  /* 0x000000708824723c */ /* 0x050fe80000041824 */
[----:B------:R-:W-:Y:S01]  /*109e0*/  MUFU.EX2 R233, R233 ;  /* 0x000000e900e97308 */ /* 0x000fe20000000800 */
        /* <DEDUP_REMOVED lines=13> */
[C---:B--2---:R-:W-:Y:S04]  /*10ac0*/  HMMA.16816.F32.BF16 R44, R136.reuse, R104, R44 ;  /* 0x00000068882c723c */ /* 0x044fe8000004182c */
        /* <DEDUP_REMOVED lines=22> */
[----:B------:R-:W3:Y:S03]  /*10c30*/  LDSM.16.MT88.4 R100, [R135+0x16000] ;  /* 0x016000008764783b */ /* 0x000ee60000004200 */
        /* <DEDUP_REMOVED lines=18> */
[----:B------:R-:W-:Y:S07]  /*10d60*/  FMUL.FTZ R99, R0, R99 ;  /* 0x0000006300637220 */ /* 0x000fee0000410000 */
[----:B------:R-:W-:Y:S01]  /*10d70*/  MUFU.EX2 R178, R217 ;  /* 0x000000d900b27308 */ /* 0x000fe20000000800 */
[----:B------:R-:W-:Y:S01]  /*10d80*/  FFMA.FTZ R175, R2, R215, R175 ;  /* 0x000000d702af7223 */ /* 0x000fe200000100af */
[----:B------:R-:W-:Y:S01]  /*10d90*/  MOV R2, R3 ;  /* 0x0000000300027202 */ /* 0x000fe20000000f00 */
[C---:B--2---:R-:W-:Y:S07]  /*10da0*/  HMMA.16816.F32.BF16 R68, R136.reuse, R104, R68 ;  /* 0x000000688844723c */ /* 0x044fee0000041844 */
[----:B------:R-:W-:Y:S01]  /*10db0*/  MUFU.EX2 R220, R220 ;  /* 0x000000dc00dc7308 */ /* 0x000fe20000000800 */
[----:B------:R-:W-:Y:S01]  /*10dc0*/  FFMA.FTZ R177, R0, R213, R177 ;  /* 0x000000d500b17223 */ /* 0x000fe200000100b1 */
[----:B------:R-:W-:Y:S08]  /*10dd0*/  FADD.FTZ R175, R168, R175 ;  /* 0x000000afa8af7221 */ /* 0x000ff00000010000 */
[----:B------:R-:W-:Y:S01]  /*10de0*/  MUFU.EX2 R222, R222 ;  /* 0x000000de00de7308 */ /* 0x000fe20000000800 */
[----:B------:R-:W-:Y:S01]  /*10df0*/  MOV R0, R132 ;  /* 0x0000008400007202 */ /* 0x000fe20000000f00 */
[----:B------:R-:W-:Y:S01]  /*10e00*/  FADD.FTZ R170, R170, R177 ;  /* 0x000000b1aaaa7221 */ /* 0x000fe20000010000 */
[C---:B------:R-:W-:Y:S01]  /*10e10*/  HMMA.16816.F32.BF16 R72, R136.reuse, R106, R72 ;  /* 0x0000006a8848723c */ /* 0x040fe20000041848 */
[----:B------:R-:W2:Y:S02]  /*10e20*/  LDSM.16.MT88.4 R104, [R165+0x4000] ;  /* 0x00400000a568783b */ /* 0x000ea40000004200 */
[----:B------:R-:W-:Y:S01]  /*10e30*/  FADD.FTZ R172, R172, R175 ;  /* 0x000000afacac7221 */ /* 0x000fe20000010000 */
[----:B------:R-:W-:Y:S03]  /*10e40*/  FADD.FTZ R173, R173, R170 ;  /* 0x000000aaadad7221 */ /* 0x000fe60000010000 */
[----:B------:R-:W-:Y:S01]  /*10e50*/  FADD.FTZ R171, R171, R172 ;  /* 0x000000acabab7221 */ /* 0x000fe20000010000 */
[C---:B---3--:R-:W-:Y:S03]  /*10e60*/  HMMA.16816.F32.BF16 R76, R136.reuse, R100, R76 ;  /* 0x00000064884c723c */ /* 0x048fe6000004184c */
[----:B------:R-:W-:Y:S01]  /*10e70*/  F2FP.BF16.F32.PACK_AB R100, R193, R190 ;  /* 0x000000bec164723e */ /* 0x000fe200000010ff */
[----:B------:R-:W-:Y:S01]  /*10e80*/  FADD.FTZ R173, R174, R173 ;  /* 0x000000adaead7221 */ /* 0x000fe20000010000 */
[----:B------:R-:W-:Y:S01]  /*10e90*/  F2FP.BF16.F32.PACK_AB R101, R195, R196 ;  /* 0x000000c4c365723e */ /* 0x000fe200000010ff */
[----:B------:R-:W-:Y:S02]  /*10ea0*/  FADD.FTZ R190, R190, R171 ;  /* 0x000000abbebe7221 */ /* 0x000fe40000010000 */
[C---:B------:R-:W-:Y:S03]  /*10eb0*/  HMMA.16816.F32.BF16 R80, R136.reuse, R102, R80 ;  /* 0x000000668850723c */ /* 0x040fe60000041850 */
[----:B------:R-:W-:Y:S01]  /*10ec0*/  F2FP.BF16.F32.PACK_AB R102, R191, R192 ;  /* 0x000000c0bf66723e */ /* 0x000fe200000010ff */
[----:B------:R-:W-:Y:S01]  /*10ed0*/  FADD.FTZ R196, R196, R173 ;  /* 0x000000adc4c47221 */ /* 0x000fe20000010000 */
[----:B-----5:R-:W-:Y:S01]  /*10ee0*/  F2FP.BF16.F32.PACK_AB R103, R221, R194 ;  /* 0x000000c2dd67723e */ /* 0x020fe200000010ff */
[----:B------:R-:W-:Y:S02]  /*10ef0*/  FADD.FTZ R193, R193, R190 ;  /* 0x000000bec1c17221 */ /* 0x000fe40000010000 */
[C---:B-1----:R-:W-:Y:S03]  /*10f00*/  HMMA.16816.F32.BF16 R84, R136.reuse, R108, R84 ;  /* 0x0000006c8854723c */ /* 0x042fe60000041854 */
[----:B------:R-:W-:Y:S01]  /*10f10*/  FADD.FTZ R195, R195, R196 ;  /* 0x000000c4c3c37221 */ /* 0x000fe20000010000 */
[----:B------:R-:W-:Y:S03]  /*10f20*/  FADD.FTZ R192, R192, R193 ;  /* 0x000000c1c0c07221 */ /* 0x000fe60000010000 */
[----:B------:R-:W-:Y:S01]  /*10f30*/  FADD.FTZ R194, R194, R195 ;  /* 0x000000c3c2c27221 */ /* 0x000fe20000010000 */
[C---:B------:R-:W-:Y:S01]  /*10f40*/  HMMA.16816.F32.BF16 R88, R136.reuse, R110, R88 ;  /* 0x0000006e8858723c */ /* 0x040fe20000041858 */
[----:B------:R-:W1:Y:S02]  /*10f50*/  LDSM.16.MT88.4 R108, [R166+0x12800] ;  /* 0x01280000a66c783b */ /* 0x000e640000004200 */
[----:B------:R-:W-:Y:S01]  /*10f60*/  FADD.FTZ R192, R191, R192 ;  /* 0x000000c0bfc07221 */ /* 0x000fe20000010000 */
[----:B------:R-:W-:Y:S04]  /*10f70*/  FADD.FTZ R221, R221, R194 ;  /* 0x000000c2dddd7221 */ /* 0x000fe80000010000 */
[C---:B--2---:R-:W-:Y:S08]  /*10f80*/  HMMA.16816.F32.BF16 R92, R136.reuse, R104, R92 ;  /* 0x00000068885c723c */ /* 0x044ff0000004185c */
        /* <DEDUP_REMOVED lines=8> */
[----:B------:R-:W5:Y:S07]  /*11010*/  LDSM.16.MT88.4 R112, [R164+0x4800] ;  /* 0x00480000a470783b */ /* 0x000f6e0000004200 */
        /* <DEDUP_REMOVED lines=25> */
[C---:B------:R-:W-:Y:S01]  /*111b0*/  HMMA.16816.F32.BF16 R88, R100.reuse, R114, R88 ;  /* 0x000000726458723c */ /* 0x040fe20000041858 */
[----:B------:R-:W3:Y:S07]  /*111c0*/  LDSM.16.MT88.4 R112, [R135+0x13000] ;  /* 0x013000008770783b */ /* 0x000eee0000004200 */
[C---:B--2---:R-:W-:Y:S08]  /*111d0*/  HMMA.16816.F32.BF16 R92, R100.reuse, R104, R92 ;  /* 0x00000068645c723c */ /* 0x044ff0000004185c */
[----:B------:R-:W-:Y:S01]  /*111e0*/  HMMA.16816.F32.BF16 R96, R100, R106, R96 ;  /* 0x0000006a6460723c */ /* 0x000fe20000041860 */
[----:B------:R-:W2:Y:S02]  /*111f0*/  LDSM.16.MT88.4 R104, [R165+0x1000] ;  /* 0x00100000a568783b */ /* 0x000ea40000004200 */
[----:B------:R-:W-:Y:S01]  /*11200*/  F2FP.BF16.F32.PACK_AB R100, R212, R231 ;  /* 0x000000e7d464723e */ /* 0x000fe200000010ff */
[----:B------:R-:W-:Y:S01]  /*11210*/  FADD.FTZ R231, R231, R192 ;  /* 0x000000c0e7e77221 */ /* 0x000fe20000010000 */
[----:B----4-:R-:W-:Y:S02]  /*11220*/  F2FP.BF16.F32.PACK_AB R102, R214, R233 ;  /* 0x000000e9d666723e */ /* 0x010fe400000010ff */
[----:B------:R-:W-:Y:S01]  /*11230*/  F2FP.BF16.F32.PACK_AB R101, R223, R216 ;  /* 0x000000d8df65723e */ /* 0x000fe200000010ff */
[----:B------:R-:W-:Y:S01]  /*11240*/  FADD.FTZ R216, R216, R221 ;  /* 0x000000ddd8d87221 */ /* 0x000fe20000010000 */
[----:B------:R-:W-:Y:S01]  /*11250*/  F2FP.BF16.F32.PACK_AB R103, R225, R218 ;  /* 0x000000dae167723e */ /* 0x000fe200000010ff */
[----:B------:R-:W-:Y:S02]  /*11260*/  FADD.FTZ R212, R212, R231 ;  /* 0x000000e7d4d47221 */ /* 0x000fe40000010000 */
[----:B------:R-:W-:Y:S02]  /*11270*/  FADD.FTZ R223, R223, R216 ;  /* 0x000000d8dfdf7221 */ /* 0x000fe40000010000 */
[----:B------:R-:W-:Y:S02]  /*11280*/  FADD.FTZ R233, R233, R212 ;  /* 0x000000d4e9e97221 */ /* 0x000fe40000010000 */
[C---:B-1----:R-:W-:Y:S03]  /*11290*/  HMMA.16816.F32.BF16 R4, R100.reuse, R108, R4 ;  /* 0x0000006c6404723c */ /* 0x042fe60000041804 */
[----:B------:R-:W-:Y:S01]  /*112a0*/  FADD.FTZ R218, R218, R223 ;  /* 0x000000dfdada7221 */ /* 0x000fe20000010000 */
[----:B------:R-:W-:Y:S03]  /*112b0*/  FADD.FTZ R214, R214, R233 ;  /* 0x000000e9d6d67221 */ /* 0x000fe60000010000 */
[----:B------:R-:W-:Y:S01]  /*112c0*/  FADD.FTZ R218, R225, R218 ;  /* 0x000000dae1da7221 */ /* 0x000fe20000010000 */
[C---:B------:R-:W-:Y:S01]  /*112d0*/  HMMA.16816.F32.BF16 R8, R100.reuse, R110, R8 ;  /* 0x0000006e6408723c */ /* 0x040fe20000041808 */
[----:B------:R-:W1:Y:S07]  /*112e0*/  LDSM.16.MT88.4 R108, [R135+0x17000] ;  /* 0x01700000876c783b */ /* 0x000e6e0000004200 */
[C---:B---3--:R-:W-:Y:S08]  /*112f0*/  HMMA.16816.F32.BF16 R12, R100.reuse, R112, R12 ;  /* 0x00000070640c723c */ /* 0x048ff0000004180c */
[C---:B------:R-:W-:Y:S01]  /*11300*/  HMMA.16816.F32.BF16 R16, R100.reuse, R114, R16 ;  /* 0x000000726410723c */ /* 0x040fe20000041810 */
[----:B------:R-:W3:Y:S07]  /*11310*/  LDSM.16.MT88.4 R112, [R164+0x5000] ;  /* 0x00500000a470783b */ /* 0x000eee0000004200 */
[C---:B------:R-:W-:Y:S08]  /*11320*/  HMMA.16816.F32.BF16 R20, R100.reuse, R116, R20 ;  /* 0x000000746414723c */ /* 0x040ff00000041814 */
[C---:B------:R-:W-:Y:S01]  /*11330*/  HMMA.16816.F32.BF16 R24, R100.reuse, R118, R24 ;  /* 0x000000766418723c */ /* 0x040fe20000041818 */
[----:B------:R-:W-:Y:S07]  /*11340*/  LDSM.16.MT88.4 R116, [R135+0x13800] ;  /* 0x013800008774783b */ /* 0x000fee0000004200 */
[C---:B--2---:R-:W-:Y:S08]  /*11350*/  HMMA.16816.F32.BF16 R28, R100.reuse, R104, R28 ;  /* 0x00000068641c723c */ /* 0x044ff0000004181c */
[C---:B------:R-:W-:Y:S01]  /*11360*/  HMMA.16816.F32.BF16 R32, R100.reuse, R106, R32 ;  /* 0x0000006a6420723c */ /* 0x040fe20000041820 */
[----:B------:R-:W2:Y:S07]  /*11370*/  LDSM.16.MT88.4 R104, [R165+0x5000] ;  /* 0x00500000a568783b */ /* 0x000eae0000004200 */
[C---:B------:R-:W-:Y:S08]  /*11380*/  HMMA.16816.F32.BF16 R36, R100.reuse, R120, R36 ;  /* 0x000000786424723c */ /* 0x040ff00000041824 */
[C---:B------:R-:W-:Y:S08]  /*11390*/  HMMA.16816.F32.BF16 R40, R100.reuse, R122, R40 ;  /* 0x0000007a6428723c */ /* 0x040ff00000041828 */
[C---:B------:R-:W-:Y:S08]  /*113a0*/  HMMA.16816.F32.BF16 R44, R100.reuse, R124, R44 ;  /* 0x0000007c642c723c */ /* 0x040ff0000004182c */
[C---:B------:R-:W-:Y:S01]  /*113b0*/  HMMA.16816.F32.BF16 R48, R100.reuse, R126, R48 ;  /* 0x0000007e6430723c */ /* 0x040fe20000041830 */
[----:B------:R-:W4:Y:S07]  /*113c0*/  LDSM.16.MT88.4 R124, [R166+0x13800] ;  /* 0x01380000a67c783b */ /* 0x000f2e0000004200 */
[C---:B------:R-:W-:Y:S08]  /*113d0*/  HMMA.16816.F32.BF16 R52, R100.reuse, R128, R52 ;  /* 0x000000806434723c */ /* 0x040ff00000041834 */
[C---:B------:R-:W-:Y:S08]  /*113e0*/  HMMA.16816.F32.BF16 R56, R100.reuse, R130, R56 ;  /* 0x000000826438723c */ /* 0x040ff00000041838 */
[C---:B------:R-:W-:Y:S03]  /*113f0*/  HMMA.16816.F32.BF16 R60, R100.reuse, R136, R60 ;  /* 0x00000088643c723c */ /* 0x040fe6000004183c */
[C---:B------:R-:W-:Y:S01]  /*11400*/  F2FP.BF16.F32.PACK_AB R136, R176.reuse, R219 ;  /* 0x000000dbb088723e */ /* 0x040fe200000010ff */
[----:B------:R-:W-:Y:S04]  /*11410*/  FADD.FTZ R219, R219, R214 ;  /* 0x000000d6dbdb7221 */ /* 0x000fe80000010000 */
[C---:B------:R-:W-:Y:S03]  /*11420*/  HMMA.16816.F32.BF16 R64, R100.reuse, R138, R64 ;  /* 0x0000008a6440723c */ /* 0x040fe60000041840 */
[----:B------:R-:W-:Y:S05]  /*11430*/  FADD.FTZ R219, R176, R219 ;  /* 0x000000dbb0db7221 */ /* 0x000fea0000010000 */
[C---:B------:R-:W-:Y:S08]  /*11440*/  HMMA.16816.F32.BF16 R68, R100.reuse, R140, R68 ;  /* 0x0000008c6444723c */ /* 0x040ff00000041844 */
[C---:B------:R-:W-:Y:S01]  /*11450*/  HMMA.16816.F32.BF16 R72, R100.reuse, R142, R72 ;  /* 0x0000008e6448723c */ /* 0x040fe20000041848 */
[----:B------:R-:W-:Y:S07]  /*11460*/  LDSM.16.MT88.4 R140, [R165+0x1800] ;  /* 0x00180000a58c783b */ /* 0x000fee0000004200 */
[C---:B-1----:R-:W-:Y:S08]  /*11470*/  HMMA.16816.F32.BF16 R76, R100.reuse, R108, R76 ;  /* 0x0000006c644c723c */ /* 0x042ff0000004184c */
[C---:B------:R-:W-:Y:S01]  /*11480*/  HMMA.16816.F32.BF16 R80, R100.reuse, R110, R80 ;  /* 0x0000006e6450723c */ /* 0x040fe20000041850 */
[----:B------:R-:W1:Y:S07]  /*11490*/  LDSM.16.MT88.4 R108, [R164+0x1800] ;  /* 0x00180000a46c783b */ /* 0x000e6e0000004200 */
[C---:B---3--:R-:W-:Y:S03]  /*114a0*/  HMMA.16816.F32.BF16 R84, R100.reuse, R112, R84 ;  /* 0x000000706454723c */ /* 0x048fe60000041854 */
[--C-:B------:R-:W-:Y:S01]  /*114b0*/  FFMA.FTZ R113, R189, UR4, -R144.reuse ;  /* 0x00000004bd717c23 */ /* 0x100fe20008010890 */
[----:B------:R-:W-:Y:S01]  /*114c0*/  FFMA.FTZ R112, R134, UR4, -R144 ;  /* 0x0000000486707c23 */ /* 0x000fe20008010890 */
[----:B------:R3:W5:Y:S03]  /*114d0*/  MUFU.EX2 R189, R145 ;  /* 0x0000009100bd7308 */ /* 0x0007660000000800 */
[C---:B------:R-:W-:Y:S07]  /*114e0*/  HMMA.16816.F32.BF16 R88, R100.reuse, R114, R88 ;  /* 0x000000726458723c */ /* 0x040fee0000041858 */
[----:B------:R-:W4:Y:S10]  /*114f0*/  MUFU.EX2 R179, R113 ;  /* 0x0000007100b37308 */ /* 0x000f340000000800 */
[----:B------:R-:W1:Y:S01]  /*11500*/  MUFU.EX2 R133, R112 ;  /* 0x0000007000857308 */ /* 0x000e620000000800 */
[C---:B--2---:R-:W-:Y:S01]  /*11510*/  HMMA.16816.F32.BF16 R92, R100.reuse, R104, R92 ;  /* 0x00000068645c723c */ /* 0x044fe2000004185c */
[----:B---3--:R-:W2:Y:S02]  /*11520*/  LDSM.16.MT88.4 R144, [R166+0x15800] ;  /* 0x01580000a690783b */ /* 0x008ea40000004200 */
[----:B-----5:R-:W-:Y:S01]  /*11530*/  F2FP.BF16.F32.PACK_AB R138, R189, R178 ;  /* 0x000000b2bd8a723e */ /* 0x020fe200000010ff */
[----:B------:R-:W-:Y:S01]  /*11540*/  FADD.FTZ R178, R178, R219 ;  /* 0x000000dbb2b27221 */ /* 0x000fe20000010000 */
[----:B----4-:R-:W-:Y:S03]  /*11550*/  F2FP.BF16.F32.PACK_AB R137, R220, R179 ;  /* 0x000000b3dc89723e */ /* 0x010fe600000010ff */
[----:B------:R-:W-:Y:S03]  /*11560*/  HMMA.16816.F32.BF16 R96, R100, R106, R96 ;  /* 0x0000006a6460723c */ /* 0x000fe60000041860 */
[----:B-1----:R-:W-:Y:S01]  /*11570*/  F2FP.BF16.F32.PACK_AB R139, R222, R133 ;  /* 0x00000085de8b723e */ /* 0x002fe200000010ff */
[----:B------:R-:W-:Y:S01]  /*11580*/  FADD.FTZ R179, R179, R218 ;  /* 0x000000dab3b37221 */ /* 0x000fe20000010000 */
[----:B------:R-:W-:Y:S03]  /*11590*/  FADD.FTZ R215, R189, R178 ;  /* 0x000000b2bdd77221 */ /* 0x000fe60000010000 */
[----:B------:R-:W-:Y:S02]  /*115a0*/  FADD.FTZ R220, R220, R179 ;  /* 0x000000b3dcdc7221 */ /* 0x000fe40000010000 */
[C---:B------:R-:W-:Y:S01]  /*115b0*/  HMMA.16816.F32.BF16 R128, R136.reuse, R124, R4 ;  /* 0x0000007c8880723c */ /* 0x040fe20000041804 */
[----:B------:R-:W1:Y:S04]  /*115c0*/  LDSM.16.MT88.4 R4, [R135+0x17800] ;  /* 0x017800008704783b */ /* 0x000e680000004200 */
[----:B------:R-:W-:Y:S03]  /*115d0*/  FADD.FTZ R133, R133, R220 ;  /* 0x000000dc85857221 */ /* 0x000fe60000010000 */
[C---:B------:R-:W-:Y:S01]  /*115e0*/  HMMA.16816.F32.BF16 R124, R136.reuse, R126, R8 ;  /* 0x0000007e887c723c */ /* 0x040fe20000041808 */
[----:B------:R-:W3:Y:S02]  /*115f0*/  LDSM.16.MT88.4 R8, [R164+0x5800] ;  /* 0x00580000a408783b */ /* 0x000ee40000004200 */
[----:B------:R-:W-:Y:S05]  /*11600*/  FADD.FTZ R213, R222, R133 ;  /* 0x00000085ded57221 */ /* 0x000fea0000010000 */
[C---:B------:R-:W-:Y:S01]  /*11610*/  HMMA.16816.F32.BF16 R120, R136.reuse, R116, R12 ;  /* 0x000000748878723c */ /* 0x040fe2000004180c */
[----:B------:R-:W4:Y:S07]  /*11620*/  LDSM.16.MT88.4 R12, [R165+0x5800] ;  /* 0x00580000a50c783b */ /* 0x000f2e0000004200 */
        /* <DEDUP_REMOVED lines=19> */
[C---:B----4-:R-:W-:Y:S08]  /*11760*/  HMMA.16816.F32.BF16 R92, R136.reuse, R12, R92 ;  /* 0x0000000c885c723c */ /* 0x050ff0000004185c */
[----:B------:R-:W-:Y:S01]  /*11770*/  HMMA.16816.F32.BF16 R96, R136, R14, R96 ;  /* 0x0000000e8860723c */ /* 0x000fe20000041860 */
[----:B------:R-:W-:Y:S08]  /*11780*/  @!UPT UIADD3 URZ, UPT, UPT, URZ, URZ, URZ ;  /* 0x000000fffffff290 */ /* 0x000ff0000fffe0ff */
[----:B------:R-:W-:Y:S11]  /*11790*/  BRA.U UP0, `(.L_x_617) ;  /* 0xffffffc500b87547 */ /* 0x000ff6000b83ffff */
.L_x_616:
[----:B------:R-:W2:Y:S01]  /*117a0*/  SHFL.BFLY PT, R8, R215, 0x2, 0x1f ;  /* 0x0c401f00d7087f89 */ /* 0x000ea200000e0000 */
[C---:B------:R-:W-:Y:S01]  /*117b0*/  SHF.L.U32 R4, R185.reuse, 0x4, RZ ;  /* 0x00000004b9047819 */ /* 0x040fe200000006ff */
[----:B------:R-:W-:Y:S01]  /*117c0*/  UISETP.NE.AND UP3, UPT, UR19, -0x1, UPT ;  /* 0xffffffff1300788c */ /* 0x000fe2000bf65270 */
[----:B------:R-:W-:Y:S01]  /*117d0*/  LOP3.LUT P0, RZ, R185, 0x8, RZ, 0xc0, !PT ;  /* 0x00000008b9ff7812 */ /* 0x000fe2000780c0ff */
[----:B------:R-:W3:Y:S01]  /*117e0*/  SHFL.BFLY PT, R0, R213, 0x2, 0x1f ;  /* 0x0c401f00d5007f89 */ /* 0x000ee200000e0000 */
[----:B------:R-:W-:Y:S01]  /*117f0*/  LOP3.LUT R4, R4, 0x1c0, RZ, 0xc0, !PT ;  /* 0x000001c004047812 */ /* 0x000fe200078ec0ff */
[----:B------:R-:W4:Y:S01]  /*11800*/  S2UR UR15, SR_CTAID.Y ;  /* 0x00000000000f79c3 */ /* 0x000f220000002600 */
[----:B------:R-:W-:Y:S01]  /*11810*/  SEL R180, R180, 0xffffffe0, !P0 ;  /* 0xffffffe0b4b47807 */ /* 0x000fe20004000000 */
[----:B------:R-:W5:Y:S01]  /*11820*/  LDCU.U8 UR4, c[0x0][0x549] ;  /* 0x0000a920ff0477ac */ /* 0x000f620008000000 */
[----:B------:R-:W-:Y:S01]  /*11830*/  LOP3.LUT R4, R4, 0x38, R167, 0xf8, !PT ;  /* 0x0000003804047812 */ /* 0x000fe200078ef8a7 */
[----:B------:R-:W1:Y:S03]  /*11840*/  LDCU UR12, c[0x0][0x434] ;  /* 0x00008680ff0c77ac */ /* 0x000e660008000800 */
[----:B------:R-:W-:Y:S01]  /*11850*/  LOP3.LUT R4, R4, R169, R188, 0xfe, !PT ;  /* 0x000000a904047212 */ /* 0x000fe200078efebc */
[----:B------:R-:W4:Y:S01]  /*11860*/  @!UP3 LDCU.64 UR10, c[0x0][0x400] ;  /* 0x00008000ff0ab7ac */ /* 0x000f220008000a00 */
[----:B------:R-:W1:Y:S01]  /*11870*/  @UP3 LDCU.64 UR6, c[0x0][0x408] ;  /* 0x00008100ff0637ac */ /* 0x000e620008000a00 */
[----:B--2---:R-:W-:Y:S01]  /*11880*/  FADD.FTZ R8, R8, R215 ;  /* 0x000000d708087221 */ /* 0x004fe20000010000 */
[----:B------:R-:W2:Y:S01]  /*11890*/  LDCU.U8 UR13, c[0x0][0x548] ;  /* 0x0000a900ff0d77ac */ /* 0x000ea20008000000 */
[----:B---3--:R-:W-:-:S03]  /*118a0*/  FADD.FTZ R7, R0, R213 ;  /* 0x000000d500077221 */ /* 0x008fc60000010000 */
[----:B------:R-:W3:Y:S01]  /*118b0*/  SHFL.BFLY PT, R5, R8, 0x1, 0x1f ;  /* 0x0c201f0008057f89 */ /* 0x000ee200000e0000 */
[----:B-----5:R-:W-:Y:S02]  /*118c0*/  UISETP.NE.AND UP1, UPT, UR4, URZ, UPT ;  /* 0x000000ff0400728c */ /* 0x020fe4000bf25270 */
[----:B------:R-:W-:Y:S01]  /*118d0*/  UISETP.NE.AND UP2, UPT, UR19, -0x1, UPT ;  /* 0xffffffff1300788c */ /* 0x000fe2000bf45270 */
[----:B------:R-:W5:Y:S01]  /*118e0*/  SHFL.BFLY PT, R0, R7, 0x1, 0x1f ;  /* 0x0c201f0007007f89 */ /* 0x000f6200000e0000 */
[----:B----4-:R-:W-:Y:S01]  /*118f0*/  @!UP3 UIMAD.WIDE.U32 UR16, UR15, UR10, URZ ;  /* 0x0000000a0f10b2a5 */ /* 0x010fe2000f8e00ff */
[----:B------:R-:W4:Y:S01]  /*11900*/  S2UR UR10, SR_CTAID.X ;  /* 0x00000000000a79c3 */ /* 0x000f220000002500 */
[----:B-1----:R-:W-:Y:S02]  /*11910*/  @UP3 UIMAD.WIDE.U32 UR20, UR19, UR6, URZ ;  /* 0x00000006131432a5 */ /* 0x002fe4000f8e00ff */
[----:B------:R-:W-:-:S03]  /*11920*/  @!UP3 UIMAD UR11, UR15, UR11, UR17 ;  /* 0x0000000b0f0bb2a4 */ /* 0x000fc6000f8e0211 */
[----:B------:R-:W1:Y:S02]  /*11930*/  @UP1 LDCU UR4, c[0x0][0x430] ;  /* 0x00008600ff0417ac */ /* 0x000e640008000800 */
[----:B------:R-:W4:Y:S01]  /*11940*/  S2UR UR6, SR_CTAID.Z ;  /* 0x00000000000679c3 */ /* 0x000f220000002700 */
[----:B------:R-:W-:Y:S02]  /*11950*/  @UP3 UIMAD UR11, UR19, UR7, UR21 ;  /* 0x00000007130b32a4 */ /* 0x000fe4000f8e0215 */
[----:B------:R-:W-:Y:S01]  /*11960*/  @!UP2 UIMAD UR19, UR15, UR12, URZ ;  /* 0x0000000c0f13a2a4 */ /* 0x000fe2000f8e02ff */
[----:B------:R-:W1:Y:S01]  /*11970*/  LDCU UR17, c[0x0][0x434] ;  /* 0x00008680ff1177ac */ /* 0x000e620008000800 */
[----:B---3--:R-:W-:Y:S01]  /*11980*/  FADD.FTZ R2, R8, R5 ;  /* 0x0000000508027221 */ /* 0x008fe20000010000 */
[----:B--2---:R-:W-:Y:S01]  /*11990*/  UISETP.NE.AND UP0, UPT, UR13, URZ, !UP1 ;  /* 0x000000ff0d00728c */ /* 0x004fe2000cf05270 */
[----:B------:R-:W2:Y:S02]  /*119a0*/  @UP1 LDCU UR18, c[0x0][0x430] ;  /* 0x00008600ff1217ac */ /* 0x000ea40008000800 */
[----:B------:R-:W3:Y:S01]  /*119b0*/  MUFU.RCP R6, R2 ;  /* 0x0000000200067308 */ /* 0x000ee20000001000 */
[----:B-----5:R-:W-:Y:S01]  /*119c0*/  FADD.FTZ R0, R7, R0 ;  /* 0x0000000007007221 */ /* 0x020fe20000010000 */
[----:B------:R-:W-:Y:S01]  /*119d0*/  FSETP.NE.FTZ.AND P3, PT, R2, RZ, PT ;  /* 0x000000ff0200720b */ /* 0x000fe20003f75000 */
[----:B-1----:R-:W-:Y:S01]  /*119e0*/  @UP1 UIMAD UR17, UR4, UR12, URZ ;  /* 0x0000000c041112a4 */ /* 0x002fe2000f8e02ff */
[----:B------:R-:W-:Y:S01]  /*119f0*/  LEA R7, R4, UR5, 0x1 ;  /* 0x0000000504077c11 */ /* 0x000fe2000f8e08ff */
[----:B------:R-:W-:Y:S01]  /*11a00*/  @UP1 UMOV UR7, 0x1 ;  /* 0x0000000100071882 */ /* 0x000fe20000000000 */
[----:B------:R-:W-:Y:S01]  /*11a10*/  FSETP.NE.FTZ.AND P1, PT, R0, RZ, PT ;  /* 0x000000ff0000720b */ /* 0x000fe20003f35000 */
[----:B------:R-:W-:Y:S01]  /*11a20*/  @UP3 UMOV UR16, UR20 ;  /* 0x0000001400103c82 */ /* 0x000fe20008000000 */
[----:B------:R-:W1:Y:S01]  /*11a30*/  MUFU.RCP R5, R0 ;  /* 0x0000000000057308 */ /* 0x000e620000001000 */
[C---:B------:R-:W-:Y:S01]  /*11a40*/  IADD3 R13, PT, PT, R7.reuse, 0x40, RZ ;  /* 0x00000040070d7810 */ /* 0x040fe20007ffe0ff */
[----:B------:R-:W-:Y:S01]  /*11a50*/  USHF.R.S32.HI UR4, URZ, 0x1f, UR19 ;  /* 0x0000001fff047899 */ /* 0x000fe20008011413 */
[----:B------:R-:W-:-:S02]  /*11a60*/  IADD3 R11, PT, PT, R7, R180, RZ ;  /* 0x000000b4070b7210 */ /* 0x000fc40007ffe0ff */
[----:B------:R-:W-:-:S04]  /*11a70*/  LOP3.LUT R4, R203, 0x1f8, RZ, 0xc0, !PT ;  /* 0x000001f8cb047812 */ /* 0x000fc800078ec0ff */
[----:B------:R-:W-:Y:S02]  /*11a80*/  LOP3.LUT R4, R4, 0x38, R185, 0x78, !PT ;  /* 0x0000003804047812 */ /* 0x000fe400078e78b9 */
[----:B---3--:R-:W-:Y:S02]  /*11a90*/  FSEL R6, R6, 1, P3 ;  /* 0x3f80000006067808 */ /* 0x008fe40001800000 */
[----:B------:R-:W-:-:S03]  /*11aa0*/  LOP3.LUT R4, R4, 0x1e00, R203, 0xf8, !PT ;  /* 0x00001e0004047812 */ /* 0x000fc600078ef8cb */
        /* <DEDUP_REMOVED lines=48> */
[----:B------:R-:W-:-:S02]  /*11db0*/  MOV R6, 0x10 ;  /* 0x0000001000067802 */ /* 0x000fc40000000f00 */
[----:B-1----:R-:W-:Y:S02]  /*11dc0*/  FSEL R5, R5, 1, P1 ;  /* 0x3f80000005057808 */ /* 0x002fe40000800000 */
[----:B------:R-:W-:Y:S02]  /*11dd0*/  SEL R6, R6, 0xfffffff0, !P2 ;  /* 0xfffffff006067807 */ /* 0x000fe40005000000 */
[----:B------:R-:W-:Y:S01]  /*11de0*/  LOP3.LUT P2, RZ, R185, 0x10, RZ, 0xc0, !PT ;  /* 0x00000010b9ff7812 */ /* 0x000fe2000784c0ff */
        /* <DEDUP_REMOVED lines=12> */
[----:B------:R-:W-:Y:S01]  /*11eb0*/  @P2 IADD3 R13, PT, PT, R7, -0x40, RZ ;  /* 0xffffffc0070d2810 */ /* 0x000fe20007ffe0ff */
        /* <DEDUP_REMOVED lines=9> */
[----:B------:R-:W-:Y:S01]  /*11f50*/  IADD3 R9, PT, PT, R7, R6, RZ ;  /* 0x0000000607097210 */ /* 0x000fe20007ffe0ff */
        /* <DEDUP_REMOVED lines=8> */
[C---:B------:R-:W-:Y:S01]  /*11fe0*/  FMUL.FTZ R47, R5.reuse, R47 ;  /* 0x0000002f052f7220 */ /* 0x040fe20000410000 */
[----:B------:R-:W-:Y:S01]  /*11ff0*/  IADD3 R15, PT, PT, R6, R11, RZ ;  /* 0x0000000b060f7210 */ /* 0x000fe20007ffe0ff */
[----:B------:R1:W-:Y:S01]  /*12000*/  STS [R7], R128 ;  /* 0x0000008007007388 */ /* 0x0003e20000000800 */
[----:B------:R-:W-:Y:S01]  /*12010*/  IADD3 R19, PT, PT, R180, R13, RZ ;  /* 0x0000000db4137210 */ /* 0x000fe20007ffe0ff */
[----:B------:R-:W-:Y:S01]  /*12020*/  FMUL.FTZ R50, R5, R50 ;  /* 0x0000003205327220 */ /* 0x000fe20000410000 */
[----:B------:R-:W-:Y:S01]  /*12030*/  F2FP.BF16.F32.PACK_AB R112, R113, R112 ;  /* 0x000000707170723e */ /* 0x000fe200000010ff */
[----:B------:R1:W-:Y:S01]  /*12040*/  STS [R7+0x400], R130 ;  /* 0x0004008207007388 */ /* 0x0003e20000000800 */
[----:B------:R-:W-:Y:S01]  /*12050*/  F2FP.BF16.F32.PACK_AB R114, R115, R114 ;  /* 0x000000727372723e */ /* 0x000fe200000010ff */
[----:B------:R-:W-:Y:S01]  /*12060*/  FMUL.FTZ R51, R5, R51 ;  /* 0x0000003305337220 */ /* 0x000fe20000410000 */
[----:B------:R-:W-:Y:S01]  /*12070*/  F2FP.BF16.F32.PACK_AB R108, R109, R108 ;  /* 0x0000006c6d6c723e */ /* 0x000fe200000010ff */
[----:B------:R1:W-:Y:S01]  /*12080*/  STS [R9], R124 ;  /* 0x0000007c09007388 */ /* 0x0003e20000000800 */
[----:B------:R-:W-:Y:S01]  /*12090*/  F2FP.BF16.F32.PACK_AB R110, R111, R110 ;  /* 0x0000006e6f6e723e */ /* 0x000fe200000010ff */
[----:B------:R-:W-:Y:S01]  /*120a0*/  FMUL.FTZ R54, R5, R54 ;  /* 0x0000003605367220 */ /* 0x000fe20000410000 */
[C---:B------:R-:W-:Y:S01]  /*120b0*/  IADD3 R17, PT, PT, R6.reuse, R13, RZ ;  /* 0x0000000d06117210 */ /* 0x040fe20007ffe0ff */
[----:B------:R1:W-:Y:S01]  /*120c0*/  STS [R9+0x400], R126 ;  /* 0x0004007e09007388 */ /* 0x0003e20000000800 */
[----:B------:R-:W-:Y:S01]  /*120d0*/  F2FP.BF16.F32.PACK_AB R104, R105, R104 ;  /* 0x000000686968723e */ /* 0x000fe200000010ff */
[----:B------:R-:W-:Y:S01]  /*120e0*/  FMUL.FTZ R55, R5, R55 ;  /* 0x0000003705377220 */ /* 0x000fe20000410000 */
[----:B------:R-:W-:Y:S01]  /*120f0*/  F2FP.BF16.F32.PACK_AB R106, R107, R106 ;  /* 0x0000006a6b6a723e */ /* 0x000fe200000010ff */
[----:B------:R1:W-:Y:S01]  /*12100*/  STS [R11], R120 ;  /* 0x000000780b007388 */ /* 0x0003e20000000800 */
[----:B------:R-:W-:Y:S01]  /*12110*/  F2FP.BF16.F32.PACK_AB R100, R101, R100 ;  /* 0x000000646564723e */ /* 0x000fe200000010ff */
[----:B------:R-:W-:Y:S01]  /*12120*/  FMUL.FTZ R58, R5, R58 ;  /* 0x0000003a053a7220 */ /* 0x000fe20000410000 */
[----:B------:R-:W-:Y:S01]  /*12130*/  F2FP.BF16.F32.PACK_AB R102, R103, R102 ;  /* 0x000000666766723e */ /* 0x000fe200000010ff */
[----:B------:R1:W-:Y:S01]  /*12140*/  STS [R11+0x400], R122 ;  /* 0x0004007a0b007388 */ /* 0x0003e20000000800 */
[----:B------:R-:W-:Y:S01]  /*12150*/  IADD3 R21, PT, PT, R6, R19, RZ ;  /* 0x0000001306157210 */ /* 0x000fe20007ffe0ff */
[----:B------:R-:W-:Y:S01]  /*12160*/  FMUL.FTZ R59, R5, R59 ;  /* 0x0000003b053b7220 */ /* 0x000fe20000410000 */
[----:B------:R-:W-:Y:S01]  /*12170*/  F2FP.BF16.F32.PACK_AB R36, R37, R36 ;  /* 0x000000242524723e */ /* 0x000fe200000010ff */
[----:B------:R1:W-:Y:S01]  /*12180*/  STS [R15], R116 ;  /* 0x000000740f007388 */ /* 0x0003e20000000800 */
[----:B------:R-:W-:Y:S01]  /*12190*/  F2FP.BF16.F32.PACK_AB R38, R39, R38 ;  /* 0x000000262726723e */ /* 0x000fe200000010ff */
[C---:B------:R-:W-:Y:S01]  /*121a0*/  FMUL.FTZ R62, R5.reuse, R62 ;  /* 0x0000003e053e7220 */ /* 0x040fe20000410000 */
[----:B------:R-:W-:Y:S01]  /*121b0*/  FMUL.FTZ R63, R5, R63 ;  /* 0x0000003f053f7220 */ /* 0x000fe20000410000 */
[----:B------:R1:W-:Y:S01]  /*121c0*/  STS [R15+0x400], R118 ;  /* 0x000400760f007388 */ /* 0x0003e20000000800 */
[----:B------:R-:W-:Y:S01]  /*121d0*/  F2FP.BF16.F32.PACK_AB R40, R41, R40 ;  /* 0x000000282928723e */ /* 0x000fe200000010ff */
[----:B------:R-:W-:Y:S01]  /*121e0*/  FMUL.FTZ R66, R5, R66 ;  /* 0x0000004205427220 */ /* 0x000fe20000410000 */
[----:B------:R-:W-:Y:S01]  /*121f0*/  F2FP.BF16.F32.PACK_AB R42, R43, R42 ;  /* 0x0000002a2b2a723e */ /* 0x000fe200000010ff */
[----:B------:R1:W-:Y:S01]  /*12200*/  STS [R13], R112 ;  /* 0x000000700d007388 */ /* 0x0003e20000000800 */
[----:B------:R-:W-:Y:S01]  /*12210*/  FMUL.FTZ R67, R5, R67 ;  /* 0x0000004305437220 */ /* 0x000fe20000410000 */
[----:B------:R-:W-:Y:S01]  /*12220*/  F2FP.BF16.F32.PACK_AB R44, R45, R44 ;  /* 0x0000002c2d2c723e */ /* 0x000fe200000010ff */
[----:B------:R-:W-:Y:S01]  /*12230*/  FMUL.FTZ R70, R5, R70 ;  /* 0x0000004605467220 */ /* 0x000fe20000410000 */
[----:B------:R1:W-:Y:S01]  /*12240*/  STS [R13+0x400], R114 ;  /* 0x000400720d007388 */ /* 0x0003e20000000800 */
[----:B------:R-:W-:Y:S01]  /*12250*/  F2FP.BF16.F32.PACK_AB R46, R47, R46 ;  /* 0x0000002e2f2e723e */ /* 0x000fe200000010ff */
        /* <DEDUP_REMOVED lines=26> */
[----:B------:R1:W-:Y:S01]  /*12400*/  STS [R7+0x4000], R36 ;  /* 0x0040002407007388 */ /* 0x0003e20000000800 */
[----:B------:R-:W-:Y:S01]  /*12410*/  FMUL.FTZ R91, R5, R91 ;  /* 0x0000005b055b7220 */ /* 0x000fe20000410000 */
[----:B------:R-:W-:Y:S01]  /*12420*/  F2FP.BF16.F32.PACK_AB R68, R69, R68 ;  /* 0x000000444544723e */ /* 0x000fe200000010ff */
[----:B------:R-:W-:Y:S01]  /*12430*/  FMUL.FTZ R94, R5, R94 ;  /* 0x0000005e055e7220 */ /* 0x000fe20000410000 */
[----:B------:R1:W-:Y:S01]  /*12440*/  STS [R7+0x4400], R38 ;  /* 0x0044002607007388 */ /* 0x0003e20000000800 */
        /* <DEDUP_REMOVED lines=49> */
[----:B--2-4-:R-:W-:Y:S05]  /*12760*/  BRA.U UP1, `(.L_x_620) ;  /* 0x0000000101207547 */ /* 0x014fea000b800000 */
[----:B------:R-:W-:Y:S01]  /*12770*/  UISETP.NE.AND UP1, UPT, UR13, URZ, UPT ;  /* 0x000000ff0d00728c */ /* 0x000fe2000bf25270 */
[----:B------:R-:W2:Y:S10]  /*12780*/  LDCU UR5, c[0x0][0x3e0] ;  /* 0x00007c00ff0577ac */ /* 0x000eb40008000800 */
[----:B------:R-:W2:Y:S01]  /*12790*/  @UP1 LDCU UR7, c[0x0][0x454] ;  /* 0x00008a80ff0717ac */ /* 0x000ea20008000800 */
[----:B------:R-:W-:Y:S01]  /*127a0*/  @UP1 UMOV UR18, 0x1 ;  /* 0x0000000100121882 */ /* 0x000fe20000000000 */
[----:B------:R-:W3:Y:S01]  /*127b0*/  @UP1 LDCU UR17, c[0x0][0x454] ;  /* 0x00008a80ff1117ac */ /* 0x000ee20008000800 */
[----:B------:R-:W-:Y:S01]  /*127c0*/  @!UP1 UMOV UR18, 0x1 ;  /* 0x0000000100129882 */ /* 0x000fe20000000000 */
[----:B--2---:R-:W-:-:S02]  /*127d0*/  @UP1 UIMAD UR7, UR7, UR5, URZ ;  /* 0x00000005070712a4 */ /* 0x004fc4000f8e02ff */
[----:B---3--:R-:W-:-:S12]  /*127e0*/  @!UP1 UIMAD UR7, UR12, UR5, URZ ;  /* 0x000000050c0792a4 */ /* 0x008fd8000f8e02ff */
.L_x_620:
[----:B------:R-:W-:Y:S01]  /*127f0*/  BAR.SYNC.DEFER_BLOCKING 0x0 ;  /* 0x0000000000007b1d */ /* 0x000fe20000010000 */
[----:B------:R-:W-:Y:S01]  /*12800*/  UIMAD UR17, UR6, UR17, URZ ;  /* 0x00000011061172a4 */ /* 0x000fe2000f8e02ff */
[----:B------:R-:W-:Y:S01]  /*12810*/  LOP3.LUT P0, RZ, R185, 0x3, RZ, 0xc0, !PT ;  /* 0x00000003b9ff7812 */ /* 0x000fe2000780c0ff */
[----:B------:R-:W-:Y:S01]  /*12820*/  UIMAD UR12, UR10, UR18, URZ ;  /* 0x000000120a0c72a4 */ /* 0x000fe2000f8e02ff */
[----:B------:R-:W-:Y:S01]  /*12830*/  LOP3.LUT R14, R187, 0x70, RZ, 0xc0, !PT ;  /* 0x00000070bb0e7812 */ /* 0x000fe200078ec0ff */
[----:B------:R-:W-:-:S03]  /*12840*/  USEL UR19, UR19, URZ, UP0 ;  /* 0x000000ff13137287 */ /* 0x000fc60008000000 */
[----:B-1----:R-:W1:Y:S01]  /*12850*/  @P3 LDC R11, c[0x0][0x458] ;  /* 0x00011600ff0b3b82 */ /* 0x002e620000000800 */
        /* <DEDUP_REMOVED lines=38> */
.L_x_622:
[----:B------:R-:W-:Y:S05]  /*12ac0*/  BSYNC.RECONVERGENT B0 ;  /* 0x0000000000007941 */ /* 0x000fea0003800200 */
.L_x_621:
        /* <DEDUP_REMOVED lines=39> */
.L_x_624:
[----:B------:R-:W-:Y:S05]  /*12d40*/  BSYNC.RECONVERGENT B0 ;  /* 0x0000000000007941 */ /* 0x000fea0003800200 */
.L_x_623:
        /* <DEDUP_REMOVED lines=24> */
.L_x_626:
[----:B------:R-:W-:Y:S05]  /*12ed0*/  BSYNC.RECONVERGENT B0 ;  /* 0x0000000000007941 */ /* 0x000fea0003800200 */
.L_x_625:
        /* <DEDUP_REMOVED lines=24> */
.L_x_628:
[----:B------:R-:W-:Y:S05]  /*13060*/  BSYNC.RECONVERGENT B0 ;  /* 0x0000000000007941 */ /* 0x000fea0003800200 */
.L_x_627:
        /* <DEDUP_REMOVED lines=23> */
.L_x_629:
        /* <DEDUP_REMOVED lines=10> */
.L_x_1812:


//--------------------- .text._ZN5flash16flash_fwd_kernelI23Flash_fwd_kernel_traitsILi192ELi128ELi64ELi8ELb0ELb0EN7cutlass10bfloat16_tE19Flash_kernel_traitsILi192ELi128ELi64ELi8ES3_EELb0ELb0ELb1ELb1ELb0ELb0ELb1ELb0EEEvNS_16Flash_fwd_paramsE --------------------------
	.section	.text._ZN5flash16flash_fwd_kernelI23Flash_fwd_kernel_traitsILi192ELi128ELi64ELi8ELb0ELb0EN7cutlass10bfloat16_tE19Flash_kernel_traitsILi192ELi128ELi64ELi8ES3_EELb0ELb0ELb1ELb1ELb0ELb0ELb1ELb0EEEvNS_16Flash_fwd_paramsE,"ax",@progbits
	.align	128
        .global         _ZN5flash16flash_fwd_kernelI23Flash_fwd_kernel_traitsILi192ELi128ELi64ELi8ELb0ELb0EN7cutlass10bfloat16_tE19Flash_kernel_traitsILi192ELi128ELi64ELi8ES3_EELb0ELb0ELb1ELb1ELb0ELb0ELb1ELb0EEEvNS_16Flash_fwd_paramsE
        .type           _ZN5flash16flash_fwd_kernelI23Flash_fwd_kernel_traitsILi192ELi128ELi64ELi8ELb0ELb0EN7cutlass10bfloat16_tE19Flash_kernel_traitsILi192ELi128ELi64ELi8ES3_EELb0ELb0ELb1ELb1ELb0ELb0ELb1ELb0EEEvNS_16Flash_fwd_paramsE,@function
        .size           _ZN5flash16flash_fwd_kernelI23Flash_fwd_kernel_traitsILi192ELi128ELi64ELi8ELb0ELb0EN7cutlass10bfloat16_tE19Flash_kernel_traitsILi192ELi128ELi64ELi8ES3_EELb0ELb0ELb1ELb1ELb0ELb0ELb1ELb0EEEvNS_16Flash_fwd_paramsE,(.L_x_1813 - _ZN5flash16flash_fwd_kernelI23Flash_fwd_kernel_traitsILi192ELi128ELi64ELi8ELb0ELb0EN7cutlass10bfloat16_tE19Flash_kernel_traitsILi192ELi128ELi64ELi8ES3_EELb0ELb0ELb1ELb1ELb0ELb0ELb1ELb0EEEvNS_16Flash_fwd_paramsE)
        .other          _ZN5flash16flash_fwd_kernelI23Flash_fwd_kernel_traitsILi192ELi128ELi64ELi8ELb0ELb0EN7cutlass10bfloat16_tE19Flash_kernel_traitsILi192ELi128ELi64ELi8ES3_EELb0ELb0ELb1ELb1ELb0ELb0ELb1ELb0EEEvNS_16Flash_fwd_paramsE,@"STO_CUDA_ENTRY STV_DEFAULT"
_ZN5flash16flash_fwd_kernelI23Flash_fwd_kernel_traitsILi192ELi128ELi64ELi8ELb0ELb0EN7cutlass10bfloat16_tE19Flash_kernel_traitsILi192ELi128ELi64ELi8ES3_EELb0ELb0ELb1ELb1ELb0ELb0ELb1ELb0EEEvNS_16Flash_fwd_paramsE:
.text._ZN5flash16flash_fwd_kernelI23Flash_fwd_kernel_traitsILi192ELi128ELi64ELi8ELb0ELb0EN7cutlass10bfloat16_tE19Flash_kernel_traitsILi192ELi128ELi64ELi8ES3_EELb0ELb0ELb1ELb1ELb0ELb0ELb1ELb0EEEvNS_16Flash_fwd_paramsE:
        /* <DEDUP_REMOVED lines=71> */
.L_x_630:
        /* <DEDUP_REMOVED lines=57> */
.L_x_632:
        /* <DEDUP_REMOVED lines=55> */
.L_x_634:
[----:B------:R-:W-:Y:S05]  /*0b70*/  BSYNC.RECONVERGENT B0 ;  /* 0x0000000000007941 */ /* 0x000fea0003800200 */
.L_x_633:
        /* <DEDUP_REMOVED lines=22> */
.L_x_636:
[----:B------:R-:W-:Y:S05]  /*0ce0*/  BSYNC.RECONVERGENT B0 ;  /* 0x0000000000007941 */ /* 0x000fea0003800200 */
.L_x_635:
        /* <DEDUP_REMOVED lines=22> */
.L_x_638:
[----:B------:R-:W-:Y:S05]  /*0e50*/  BSYNC.RECONVERGENT B0 ;  /* 0x0000000000007941 */ /* 0x000fea0003800200 */
.L_x_637:
        /* <DEDUP_REMOVED lines=23> */
.L_x_640:
[----:B------:R-:W-:Y:S05]  /*0fd0*/  BSYNC.RECONVERGENT B0 ;  /* 0x0000000000007941 */ /* 0x000fea0003800200 */
.L_x_639:
        /* <DEDUP_REMOVED lines=10> */
.L_x_642:
[----:B------:R-:W-:Y:S05]  /*1080*/  BSYNC.RECONVERGENT B0 ;  /* 0x0000000000007941 */ /* 0x000fea0003800200 */
.L_x_641:
        /* <DEDUP_REMOVED lines=10> */
.L_x_644:
[----:B------:R-:W-:Y:S05]  /*1130*/  BSYNC.RECONVERGENT B0 ;  /* 0x0000000000007941 */ /* 0x000fea0003800200 */
.L_x_643:
        /* <DEDUP_REMOVED lines=10> */
.L_x_646:
[----:B------:R-:W-:Y:S05]  /*11e0*/  BSYNC.RECONVERGENT B0 ;  /* 0x0000000000007941 */ /* 0x000fea0003800200 */
.L_x_645:
        /* <DEDUP_REMOVED lines=10> */
.L_x_631:
        /* <DEDUP_REMOVED lines=21> */
.L_x_647:
[----:B------:R-:W1:Y:S01]  /*13e0*/  LDCU.64 UR10, c[0x0][0x3b8] ;  /* 0x00007700ff0a77ac */ /* 0x000e620008000a00 */
[----:B------:R-:W-:-:S04]  /*13f0*/  UIADD3 UR6, UPT, UPT, UR12, UR13, URZ ;  /* 0x0000000d0c067290 */ /* 0x000fc8000fffe0ff */
[----:B-1----:R-:W-:Y:S02]  /*1400*/  UIMAD.WIDE.U32 UR14, UR6, UR10, URZ ;  /* 0x0000000a060e72a5 */ /* 0x002fe4000f8e00ff */
[----:B------:R-:W-:-:S04]  /*1410*/  UIMAD UR6, UR6, UR11, URZ ;  /* 0x0000000b060672a4 */ /* 0x000fc8000f8e02ff */
[----:B------:R-:W-:Y:S02]  /*1420*/  UIADD3 UR6, UPT, UPT, UR15, UR6, URZ ;  /* 0x000000060f067290 */ /* 0x000fe4000fffe0ff */
.L_x_648:
        /* <DEDUP_REMOVED lines=37> */
.L_x_649:
[----:B------:R-:W1:Y:S01]  /*1680*/  LDCU.64 UR8, c[0x0][0x3c0] ;  /* 0x00007800ff0877ac */ /* 0x000e620008000a00 */
[----:B------:R-:W-:-:S04]  /*1690*/  UIADD3 UR12, UPT, UPT, UR12, UR13, URZ ;  /* 0x0000000d0c0c7290 */ /* 0x000fc8000fffe0ff */
[----:B-1----:R-:W-:Y:S02]  /*16a0*/  UIMAD.WIDE.U32 UR16, UR12, UR8, URZ ;  /* 0x000000080c1072a5 */ /* 0x002fe4000f8e00ff */
[----:B------:R-:W-:-:S04]  /*16b0*/  UIMAD UR5, UR12, UR9, URZ ;  /* 0x000000090c0572a4 */ /* 0x000fc8000f8e02ff */
[----:B------:R-:W-:-:S12]  /*16c0*/  UIADD3 UR5, UPT, UPT, UR17, UR5, URZ ;  /* 0x0000000511057290 */ /* 0x000fd8000fffe0ff */
.L_x_650:
        /* <DEDUP_REMOVED lines=23> */
[C---:B------:R-:W-:Y:S01]  /*1840*/  IMAD R9, R4.reuse, UR11, R9 ;  /* 0x0000000b04097c24 */ /* 0x040fe2000f8e0209 */
[----:B------:R-:W-:Y:S01]  /*1850*/  LOP3.LUT R78, R179, 0x8, RZ, 0xc0, !PT ;  /* 0x00000008b34e7812 */ /* 0x000fe200078ec0ff */
[----:B------:R-:W-:Y:S01]  /*1860*/  IMAD R13, R4, UR9, R13 ;  /* 0x00000009040d7c24 */ /* 0x000fe2000f8e020d */
[C---:B------:R-:W-:Y:S01]  /*1870*/  LOP3.LUT R133, R178.reuse, 0x1c0, R135, 0xf8, !PT ;  /* 0x000001c0b2857812 */ /* 0x040fe200078ef887 */
[----:B------:R-:W-:Y:S01]  /*1880*/  IMAD.X R11, RZ, RZ, UR32, P0 ;  /* 0x00000020ff0b7e24 */ /* 0x000fe200080e06ff */
[C---:B------:R-:W-:Y:S01]  /*1890*/  LOP3.LUT R194, R178.reuse, 0x40, RZ, 0xfc, !PT ;  /* 0x00000040b2c27812 */ /* 0x040fe200078efcff */
[----:B--2---:R-:W-:Y:S01]  /*18a0*/  IMAD.U32 R6, RZ, RZ, UR12 ;  /* 0x0000000cff067e24 */ /* 0x004fe2000f8e00ff */
[----:B------:R-:W-:Y:S02]  /*18b0*/  LOP3.LUT R193, R178, 0x80, RZ, 0xfc, !PT ;  /* 0x00000080b2c17812 */ /* 0x000fe400078efcff */
[----:B------:R-:W-:Y:S01]  /*18c0*/  LOP3.LUT R78, R133, R78, RZ, 0x3c, !PT ;  /* 0x0000004e854e7212 */ /* 0x000fe200078e3cff */
        /* <DEDUP_REMOVED lines=11> */
[----:B------:R-:W-:Y:S01]  /*1980*/  USHF.R.U32.HI UR29, URZ, 0x19, UR29 ;  /* 0x00000019ff1d7899 */ /* 0x000fe2000801161d */
[----:B------:R-:W-:-:S02]  /*1990*/  LOP3.LUT R5, R4, UR4, RZ, 0xfc, !PT ;  /* 0x0000000404057c12 */ /* 0x000fc4000f8efcff */
[----:B------:R-:W-:Y:S01]  /*19a0*/  IMAD.IADD R199, R3, 0x1, R199 ;  /* 0x0000000103c77824 */ /* 0x000fe200078e02c7 */
[C---:B---3--:R-:W-:Y:S01]  /*19b0*/  LEA R200, P0, R2.reuse, UR14, 0x1 ;  /* 0x0000000e02c87c11 */ /* 0x048fe2000f8008ff */
[----:B------:R-:W-:Y:S01]  /*19c0*/  UIADD3 UR14, UPT, UPT, -UR27, UR20, URZ ;  /* 0x000000141b0e7290 */ /* 0x000fe2000fffe1ff */
[----:B------:R-:W-:Y:S01]  /*19d0*/  IMAD.IADD R201, R9, 0x1, R201 ;  /* 0x0000000109c97824 */ /* 0x000fe200078e02c9 */
[----:B------:R-:W-:Y:S01]  /*19e0*/  LEA R203, R203, UR5, 0x1 ;  /* 0x00000005cbcb7c11 */ /* 0x000fe2000f8e08ff */
[----:B------:R-:W-:Y:S01]  /*19f0*/  IMAD.U32 R9, RZ, RZ, UR13 ;  /* 0x0000000dff097e24 */ /* 0x000fe2000f8e00ff */
[----:B------:R-:W-:Y:S02]  /*1a00*/  LEA.HI.X R199, R2, UR15, R199, 0x1, P0 ;  /* 0x0000000f02c77c11 */ /* 0x000fe400080f0cc7 */
[----:B------:R-:W-:Y:S01]  /*1a10*/  ISETP.GE.AND P0, PT, R4, UR14, PT ;  /* 0x0000000e04007c0c */ /* 0x000fe2000bf06270 */
[----:B------:R-:W-:Y:S01]  /*1a20*/  IMAD R9, R9, UR26, R7 ;  /* 0x0000001a09097c24 */ /* 0x000fe2000f8e0207 */
[----:B------:R-:W-:-:S11]  /*1a30*/  LEA.HI.X R201, R8, UR17, R201, 0x1, P1 ;  /* 0x0000001108c97c11 */ /* 0x000fd600088f0cc9 */
        /* <DEDUP_REMOVED lines=30> */
.L_x_653:
[----:B------:R2:W-:Y:S02]  /*1c20*/  STS.128 [R203+0x8000], RZ ;  /* 0x008000ffcb007388 */ /* 0x0005e40000000c00 */
.L_x_652:
[----:B------:R-:W-:Y:S05]  /*1c30*/  BSYNC.RECONVERGENT B0 ;  /* 0x0000000000007941 */ /* 0x000fea0003800200 */
.L_x_651:
        /* <DEDUP_REMOVED lines=36> */
.L_x_656:
[----:B------:R3:W-:Y:S02]  /*1e80*/  STS.128 [R203+0x9000], RZ ;  /* 0x009000ffcb007388 */ /* 0x0007e40000000c00 */
.L_x_655:
[----:B------:R-:W-:Y:S05]  /*1e90*/  BSYNC.RECONVERGENT B0 ;  /* 0x0000000000007941 */ /* 0x000fea0003800200 */
.L_x_654:
        /* <DEDUP_REMOVED lines=36> */
.L_x_659:
[----:B------:R3:W-:Y:S02]  /*20e0*/  STS.128 [R203+0xa000], RZ ;  /* 0x00a000ffcb007388 */ /* 0x0007e40000000c00 */
.L_x_658:
[----:B------:R-:W-:Y:S05]  /*20f0*/  BSYNC.RECONVERGENT B0 ;  /* 0x0000000000007941 */ /* 0x000fea0003800200 */
.L_x_657:
        /* <DEDUP_REMOVED lines=37> */
.L_x_662:
[----:B------:R2:W-:Y:S02]  /*2350*/  STS.128 [R203+0xb000], RZ ;  /* 0x00b000ffcb007388 */ /* 0x0005e40000000c00 */
.L_x_661:
[----:B------:R-:W-:Y:S05]  /*2360*/  BSYNC.RECONVERGENT B0 ;  /* 0x0000000000007941 */ /* 0x000fea0003800200 */
.L_x_660:
        /* <DEDUP_REMOVED lines=33> */
.L_x_665:
[----:B------:R2:W-:Y:S02]  /*2580*/  STS.128 [R203+0x10000], RZ ;  /* 0x010000ffcb007388 */ /* 0x0005e40000000c00 */
.L_x_664:
[----:B------:R-:W-:Y:S05]  /*2590*/  BSYNC.RECONVERGENT B0 ;  /* 0x0000000000007941 */ /* 0x000fea0003800200 */
.L_x_663:
        /* <DEDUP_REMOVED lines=31> */
.L_x_668:
[----:B------:R2:W-:Y:S02]  /*2790*/  STS.128 [R203+0x11000], RZ ;  /* 0x011000ffcb007388 */ /* 0x0005e40000000c00 */
.L_x_667:
[----:B------:R-:W-:Y:S05]  /*27a0*/  BSYNC.RECONVERGENT B0 ;  /* 0x0000000000007941 */ /* 0x000fea0003800200 */
.L_x_666:
        /* <DEDUP_REMOVED lines=25> */
[----:B------:R-:W-:Y:S01]  /*2940*/  LOP3.LUT R87, R180, 0x200, R135, 0xf8, !PT ;  /* 0x00000200b4577812 */ /* 0x000fe200078ef887 */
[----:B------:R-:W-:Y:S01]  /*2950*/  UIMAD UR7, UR7, UR17, URZ ;  /* 0x00000011070772a4 */ /* 0x000fe2000f8e02ff */
[----:B------:R-:W-:Y:S01]  /*2960*/  IMAD.SHL.U32 R204, R177, 0x2, RZ ;  /* 0x00000002b1cc7824 */ /* 0x000fe200078e00ff */
[----:B------:R-:W-:Y:S01]  /*2970*/  UMOV UR6, URZ ;  /* 0x000000ff00067c82 */ /* 0x000fe20008000000 */
[----:B------:R-:W-:Y:S01]  /*2980*/  IADD3 R87, PT, PT, R78, R87, RZ ;  /* 0x000000574e577210 */ /* 0x000fe20007ffe0ff */
[----:B------:R-:W-:Y:S01]  /*2990*/  UIADD3 UR7, UPT, UPT, UR35, UR7, URZ ;  /* 0x0000000723077290 */ /* 0x000fe2000fffe0ff */
[----:B------:R-:W-:Y:S01]  /*29a0*/  BAR.SYNC.DEFER_BLOCKING 0x0 ;  /* 0x0000000000007b1d */ /* 0x000fe20000010000 */
[----:B--2---:R-:W-:-:S05]  /*29b0*/  @P0 FMUL.FTZ R2, R3, R2 ;  /* 0x0000000203020220 */ /* 0x004fca0000410000 */
[----:B------:R-:W-:-:S13]  /*29c0*/  @P0 R2UR UR12, R2 ;  /* 0x00000000020c02ca */ /* 0x000fda00000e0000 */
        /* <DEDUP_REMOVED lines=27> */
.L_x_671:
[----:B------:R2:W-:Y:S01]  /*2b80*/  STS.128 [R203+0x16000], RZ ;  /* 0x016000ffcb007388 */ /* 0x0005e20000000c00 */
[----:B------:R-:W-:Y:S05]  /*2b90*/  BRA `(.L_x_672) ;  /* 0x00000000000c7947 */ /* 0x000fea0003800000 */
.L_x_670:
[----:B------:R1:W-:Y:S04]  /*2ba0*/  STS.128 [R203+0x12000], RZ ;  /* 0x012000ffcb007388 */ /* 0x0003e80000000c00 */
[----:B------:R1:W-:Y:S04]  /*2bb0*/  STS.128 [R203+0x14000], RZ ;  /* 0x014000ffcb007388 */ /* 0x0003e80000000c00 */
[----:B------:R1:W-:Y:S02]  /*2bc0*/  STS.128 [R203+0x16000], RZ ;  /* 0x016000ffcb007388 */ /* 0x0003e40000000c00 */
.L_x_672:
[----:B------:R-:W-:Y:S05]  /*2bd0*/  BSYNC.RECONVERGENT B0 ;  /* 0x0000000000007941 */ /* 0x000fea0003800200 */
.L_x_669:
        /* <DEDUP_REMOVED lines=35> */
.L_x_675:
[----:B------:R1:W-:Y:S02]  /*2e10*/  STS.128 [R203+0x17000], RZ ;  /* 0x017000ffcb007388 */ /* 0x0003e40000000c00 */
.L_x_674:
[----:B------:R-:W-:Y:S05]  /*2e20*/  BSYNC.RECONVERGENT B0 ;  /* 0x0000000000007941 */ /* 0x000fea0003800200 */
.L_x_673:
        /* <DEDUP_REMOVED lines=14> */
[----:B------:R-:W-:Y:S01]  /*2f10*/  UIADD3 UR23, UPT, UPT, UR28, UR23, -UR20 ;  /* 0x000000171c177290 */ /* 0x000fe2000fffe814 */
[--C-:B------:R-:W-:Y:S01]  /*2f20*/  IMAD.IADD R82, R87, 0x1, R76.reuse ;  /* 0x0000000157527824 */ /* 0x100fe200078e024c */
[----:B------:R-:W-:Y:S01]  /*2f30*/  IADD3 R80, PT, PT, R80, UR27, R85 ;  /* 0x0000001b50507c10 */ /* 0x000fe2000fffe055 */
[----:B---34-:R-:W3:Y:S01]  /*2f40*/  LDSM.16.M88.4 R12, [R0+UR5+0xc800] ;  /* 0x00c80005000c783b */ /* 0x018ee20008000200 */
[----:B------:R-:W-:Y:S01]  /*2f50*/  IMAD.IADD R79, R77, 0x1, R76 ;  /* 0x000000014d4f7824 */ /* 0x000fe200078e024c */
[----:B------:R-:W-:Y:S01]  /*2f60*/  LOP3.LUT R209, R204, 0x6, RZ, 0xc0, !PT ;  /* 0x00000006ccd17812 */ /* 0x000fe200078ec0ff */
[--C-:B------:R-:W-:Y:S01]  /*2f70*/  IMAD.IADD R83, R87, 0x1, R2.reuse ;  /* 0x0000000157537824 */ /* 0x100fe200078e0202 */
[----:B------:R-:W4:Y:S01]  /*2f80*/  LDSM.16.M88.4 R56, [R0+UR5+0xd000] ;  /* 0x00d000050038783b */ /* 0x000f220008000200 */
[----:B------:R-:W-:Y:S01]  /*2f90*/  IMAD.IADD R77, R77, 0x1, R2 ;  /* 0x000000014d4d7824 */ /* 0x000fe200078e0202 */
[----:B------:R-:W-:Y:S01]  /*2fa0*/  UISETP.GT.U32.AND UP0, UPT, UR17, UR18, UPT ;  /* 0x000000121100728c */ /* 0x000fe2000bf04070 */
[C---:B------:R-:W-:Y:S01]  /*2fb0*/  IMAD.IADD R81, R76.reuse, 0x1, R83 ;  /* 0x000000014c517824 */ /* 0x040fe200078e0253 */
[----:B-12---:R-:W1:Y:S01]  /*2fc0*/  LDSM.16.M88.4 R4, [R0+UR5+0xd800] ;  /* 0x00d800050004783b */ /* 0x006e620008000200 */
[----:B------:R-:W-:-:S02]  /*2fd0*/  IMAD.IADD R3, R76, 0x1, R77 ;  /* 0x000000014c037824 */ /* 0x000fc400078e024d */
[----:B------:R-:W-:Y:S01]  /*2fe0*/  IMAD.U32 R196, RZ, RZ, UR28 ;  /* 0x0000001cffc47e24 */ /* 0x000fe2000f8e00ff */
[----:B------:R-:W-:Y:S01]  /*2ff0*/  LDSM.16.M88.4 R44, [R82] ;  /* 0x00000000522c783b */ /* 0x000fe20000000200 */
[----:B------:R-:W-:-:S03]  /*3000*/  VIADD R198, R80, UR28 ;  /* 0x0000001c50c67c36 */ /* 0x000fc60008000000 */
[----:B------:R-:W2:Y:S01]  /*3010*/  LDSM.16.M88.4 R32, [R79+0xc000] ;  /* 0x00c000004f20783b */ /* 0x000ea20000000200 */
[----:B------:R-:W-:-:S03]  /*3020*/  VIADD R181, R198, 0x8 ;  /* 0x00000008c6b57836 */ /* 0x000fc60000000000 */
[----:B------:R-:W2:Y:S04]  /*3030*/  LDSM.16.M88.4 R8, [R79+0xc800] ;  /* 0x00c800004f08783b */ /* 0x000ea80000000200 */
[----:B------:R-:W-:Y:S04]  /*3040*/  LDSM.16.M88.4 R28, [R83] ;  /* 0x00000000531c783b */ /* 0x000fe80000000200 */
[----:B------:R-:W2:Y:S04]  /*3050*/  LDSM.16.M88.4 R64, [R79+0xd800] ;  /* 0x00d800004f40783b */ /* 0x000ea80000000200 */
[----:B------:R-:W-:Y:S01]  /*3060*/  LDSM.16.M88.4 R68, [R79+0xd000] ;  /* 0x00d000004f44783b */ /* 0x000fe20000000200 */
[C---:B-----5:R-:W-:Y:S03]  /*3070*/  HMMA.16816.F32.BF16 R24, R48.reuse, R20, RZ ;  /* 0x000000143018723c */ /* 0x060fe600000418ff */
[----:B------:R-:W-:Y:S04]  /*3080*/  LDSM.16.M88.4 R40, [R77+0xc800] ;  /* 0x00c800004d28783b */ /* 0x000fe80000000200 */
[----:B------:R-:W-:Y:S01]  /*3090*/  LDSM.16.M88.4 R72, [R81] ;  /* 0x000000005148783b */ /* 0x000fe20000000200 */
[C---:B---3--:R-:W-:Y:S03]  /*30a0*/  HMMA.16816.F32.BF16 R16, R48.reuse, R12, RZ ;  /* 0x0000000c3010723c */ /* 0x048fe600000418ff */
[----:B------:R-:W-:Y:S04]  /*30b0*/  LDSM.16.M88.4 R36, [R77+0xd000] ;  /* 0x00d000004d24783b */ /* 0x000fe80000000200 */
[----:B------:R-:W0:Y:S01]  /*30c0*/  LDGDEPBAR ;  /* 0x00000000000079af */ /* 0x000e220000000000 */
[C---:B----4-:R-:W-:Y:S08]  /*30d0*/  HMMA.16816.F32.BF16 R60, R48.reuse, R56, RZ ;  /* 0x00000038303c723c */ /* 0x050ff000000418ff */
[C---:B------:R-:W-:Y:S08]  /*30e0*/  HMMA.16816.F32.BF16 R20, R48.reuse, R22, RZ ;  /* 0x000000163014723c */ /* 0x040ff000000418ff */
        /* <DEDUP_REMOVED lines=16> */
[----:B------:R-:W4:Y:S07]  /*31f0*/  LDSM.16.M88.4 R64, [R3+0xd800] ;  /* 0x00d800000340783b */ /* 0x000f2e0000000200 */
[C---:B------:R-:W-:Y:S08]  /*3200*/  HMMA.16816.F32.BF16 R60, R44.reuse, R68, R60 ;  /* 0x000000442c3c723c */ /* 0x040ff0000004183c */
[----:B------:R-:W-:Y:S01]  /*3210*/  HMMA.16816.F32.BF16 R56, R44, R70, R56 ;  /* 0x000000462c38723c */ /* 0x000fe20000041838 */
[----:B------:R-:W5:Y:S04]  /*3220*/  LDSM.16.M88.4 R68, [R3+0xd000] ;  /* 0x00d000000344783b */ /* 0x000f680000000200 */
[----:B------:R-:W-:Y:S03]  /*3230*/  LDSM.16.M88.4 R44, [R87+0x4000] ;  /* 0x00400000572c783b */ /* 0x000fe60000000200 */
[C---:B------:R-:W-:Y:S08]  /*3240*/  HMMA.16816.F32.BF16 R16, R28.reuse, R40, R16 ;  /* 0x000000281c10723c */ /* 0x040ff00000041810 */
[C---:B------:R-:W-:Y:S01]  /*3250*/  HMMA.16816.F32.BF16 R12, R28.reuse, R42, R12 ;  /* 0x0000002a1c0c723c */ /* 0x040fe2000004180c */
[----:B------:R-:W5:Y:S07]  /*3260*/  LDSM.16.M88.4 R40, [R0+UR5+0xe000] ;  /* 0x00e000050028783b */ /* 0x000f6e0008000200 */
        /* <DEDUP_REMOVED lines=11> */
[----:B------:R-:W3:Y:S04]  /*3320*/  LDSM.16.M88.4 R36, [R0+UR5+0xe800] ;  /* 0x00e800050024783b */ /* 0x000ee80008000200 */
[----:B------:R-:W3:Y:S03]  /*3330*/  LDSM.16.M88.4 R28, [R0+UR5+0xf800] ;  /* 0x00f80005001c783b */ /* 0x000ee60008000200 */
[C---:B----4-:R-:W-:Y:S08]  /*3340*/  HMMA.16816.F32.BF16 R52, R72.reuse, R64, R52 ;  /* 0x000000404834723c */ /* 0x050ff00000041834 */
[C---:B-----5:R-:W-:Y:S08]  /*3350*/  HMMA.16816.F32.BF16 R60, R72.reuse, R68, R60 ;  /* 0x00000044483c723c */ /* 0x060ff0000004183c */
[C---:B------:R-:W-:Y:S01]  /*3360*/  HMMA.16816.F32.BF16 R56, R72.reuse, R70, R56 ;  /* 0x000000464838723c */ /* 0x040fe20000041838 */
[----:B------:R-:W-:Y:S07]  /*3370*/  LDSM.16.M88.4 R68, [R81+0x4000] ;  /* 0x004000005144783b */ /* 0x000fee0000000200 */
[----:B------:R-:W-:Y:S01]  /*3380*/  HMMA.16816.F32.BF16 R64, R72, R66, R48 ;  /* 0x000000424840723c */ /* 0x000fe20000041830 */
[----:B------:R-:W4:Y:S07]  /*3390*/  LDSM.16.M88.4 R48, [R79+0xe800] ;  /* 0x00e800004f30783b */ /* 0x000f2e0000000200 */
[C---:B------:R-:W-:Y:S08]  /*33a0*/  HMMA.16816.F32.BF16 R24, R44.reuse, R40, R24 ;  /* 0x000000282c18723c */ /* 0x040ff00000041818 */
[C---:B------:R-:W-:Y:S01]  /*33b0*/  HMMA.16816.F32.BF16 R20, R44.reuse, R42, R20 ;  /* 0x0000002a2c14723c */ /* 0x040fe20000041814 */
[----:B------:R-:W-:Y:S07]  /*33c0*/  LDSM.16.M88.4 R40, [R77+0xf000] ;  /* 0x00f000004d28783b */ /* 0x000fee0000000200 */
[C---:B--2---:R-:W-:Y:S08]  /*33d0*/  HMMA.16816.F32.BF16 R60, R44.reuse, R32, R60 ;  /* 0x000000202c3c723c */ /* 0x044ff0000004183c */
[----:B------:R-:W-:Y:S01]  /*33e0*/  HMMA.16816.F32.BF16 R56, R44, R34, R56 ;  /* 0x000000222c38723c */ /* 0x000fe20000041838 */
[----:B------:R-:W-:Y:S07]  /*33f0*/  LDSM.16.M88.4 R32, [R83+0x4000] ;  /* 0x004000005320783b */ /* 0x000fee0000000200 */
[C---:B-1----:R-:W-:Y:S08]  /*3400*/  HMMA.16816.F32.BF16 R24, R8.reuse, R4, R24 ;  /* 0x000000040818723c */ /* 0x042ff00000041818 */
[----:B------:R-:W-:Y:S01]  /*3410*/  HMMA.16816.F32.BF16 R20, R8, R6, R20 ;  /* 0x000000060814723c */ /* 0x000fe20000041814 */
[----:B------:R-:W1:Y:S07]  /*3420*/  LDSM.16.M88.4 R4, [R77+0xe000] ;  /* 0x00e000004d04783b */ /* 0x000e6e0000000200 */
[C---:B---3--:R-:W-:Y:S08]  /*3430*/  HMMA.16816.F32.BF16 R16, R44.reuse, R36, R16 ;  /* 0x000000242c10723c */ /* 0x048ff00000041810 */
[C---:B------:R-:W-:Y:S01]  /*3440*/  HMMA.16816.F32.BF16 R12, R44.reuse, R38, R12 ;  /* 0x000000262c0c723c */ /* 0x040fe2000004180c */
[----:B------:R-:W2:Y:S07]  /*3450*/  LDSM.16.M88.4 R36, [R79+0xf000] ;  /* 0x00f000004f24783b */ /* 0x000eae0000000200 */
[C---:B------:R-:W-:Y:S08]  /*3460*/  HMMA.16816.F32.BF16 R52, R44.reuse, R28, R52 ;  /* 0x0000001c2c34723c */ /* 0x040ff00000041834 */
[----:B------:R-:W-:Y:S01]  /*3470*/  HMMA.16816.F32.BF16 R64, R44, R30, R64 ;  /* 0x0000001e2c40723c */ /* 0x000fe20000041840 */
[----:B------:R-:W3:Y:S04]  /*3480*/  LDSM.16.M88.4 R28, [R79+0xf800] ;  /* 0x00f800004f1c783b */ /* 0x000ee80000000200 */
[----:B------:R-:W5:Y:S03]  /*3490*/  LDSM.16.M88.4 R44, [R77+0xe800] ;  /* 0x00e800004d2c783b */ /* 0x000f660000000200 */
[C---:B----4-:R-:W-:Y:S08]  /*34a0*/  HMMA.16816.F32.BF16 R16, R8.reuse, R48, R16 ;  /* 0x000000300810723c */ /* 0x050ff00000041810 */
[----:B------:R-:W-:Y:S01]  /*34b0*/  HMMA.16816.F32.BF16 R12, R8, R50, R12 ;  /* 0x00000032080c723c */ /* 0x000fe2000004180c */
[----:B------:R-:W4:Y:S07]  /*34c0*/  LDSM.16.M88.4 R48, [R77+0xf800] ;  /* 0x00f800004d30783b */ /* 0x000f2e0000000200 */
[C---:B-1----:R-:W-:Y:S08]  /*34d0*/  HMMA.16816.F32.BF16 R24, R32.reuse, R4, R24 ;  /* 0x000000042018723c */ /* 0x042ff00000041818 */
[----:B------:R-:W-:Y:S01]  /*34e0*/  HMMA.16816.F32.BF16 R20, R32, R6, R20 ;  /* 0x000000062014723c */ /* 0x000fe20000041814 */
[----:B------:R-:W1:Y:S07]  /*34f0*/  LDSM.16.M88.4 R4, [R3+0xf000] ;  /* 0x00f000000304783b */ /* 0x000e6e0000000200 */
[C---:B--2---:R-:W-:Y:S01]  /*3500*/  HMMA.16816.F32.BF16 R72, R8.reuse, R36, R60 ;  /* 0x000000240848723c */ /* 0x044fe2000004183c */
[----:B------:R-:W2:Y:S07]  /*3510*/  LDSM.16.M88.4 R60, [R3+0xe000] ;  /* 0x00e00000033c783b */ /* 0x000eae0000000200 */
[C---:B------:R-:W-:Y:S01]  /*3520*/  HMMA.16816.F32.BF16 R56, R8.reuse, R38, R56 ;  /* 0x000000260838723c */ /* 0x040fe20000041838 */
[----:B------:R-:W2:Y:S07]  /*3530*/  LDSM.16.M88.4 R36, [R3+0xe800] ;  /* 0x00e800000324783b */ /* 0x000eae0000000200 */
[C---:B---3--:R-:W-:Y:S08]  /*3540*/  HMMA.16816.F32.BF16 R52, R8.reuse, R28, R52 ;  /* 0x0000001c0834723c */ /* 0x048ff00000041834 */
[----:B------:R-:W-:Y:S01]  /*3550*/  HMMA.16816.F32.BF16 R64, R8, R30, R64 ;  /* 0x0000001e0840723c */ /* 0x000fe20000041840 */
[----:B------:R-:W3:Y:S04]  /*3560*/  LDSM.16.M88.4 R8, [R3+0xf800] ;  /* 0x00f800000308783b */ /* 0x000ee80000000200 */
[----:B------:R-:W-:Y:S03]  /*3570*/  LDSM.16.M88.4 R28, [R0+UR5+0x10000] ;  /* 0x01000005001c783b */ /* 0x000fe60008000200 */
[C---:B-----5:R-:W-:Y:S08]  /*3580*/  HMMA.16816.F32.BF16 R16, R32.reuse, R44, R16 ;  /* 0x0000002c2010723c */ /* 0x060ff00000041810 */
[C---:B------:R-:W-:Y:S01]  /*3590*/  HMMA.16816.F32.BF16 R12, R32.reuse, R46, R12 ;  /* 0x0000002e200c723c */ /* 0x040fe2000004180c */
[----:B------:R-:W-:Y:S07]  /*35a0*/  LDSM.16.M88.4 R44, [R0+UR5+0x10800] ;  /* 0x01080005002c783b */ /* 0x000fee0008000200 */
[C---:B------:R-:W-:Y:S08]  /*35b0*/  HMMA.16816.F32.BF16 R72, R32.reuse, R40, R72 ;  /* 0x000000282048723c */ /* 0x040ff00000041848 */
[C---:B------:R-:W-:Y:S01]  /*35c0*/  HMMA.16816.F32.BF16 R56, R32.reuse, R42, R56 ;  /* 0x0000002a2038723c */ /* 0x040fe20000041838 */
[----:B------:R-:W-:Y:S07]  /*35d0*/  LDSM.16.M88.4 R40, [R0+UR5+0x11000] ;  /* 0x011000050028783b */ /* 0x000fee0008000200 */
[C---:B----4-:R-:W-:Y:S08]  /*35e0*/  HMMA.16816.F32.BF16 R52, R32.reuse, R48, R52 ;  /* 0x000000302034723c */ /* 0x050ff00000041834 */
[----:B------:R-:W-:Y:S01]  /*35f0*/  HMMA.16816.F32.BF16 R64, R32, R50, R64 ;  /* 0x000000322040723c */ /* 0x000fe20000041840 */
[----:B------:R-:W4:Y:S04]  /*3600*/  LDSM.16.M88.4 R32, [R87+0x8000] ;  /* 0x008000005720783b */ /* 0x000f280000000200 */
[----:B------:R-:W-:Y:S03]  /*3610*/  LDSM.16.M88.4 R48, [R82+0x8000] ;  /* 0x008000005230783b */ /* 0x000fe60000000200 */
        /* <DEDUP_REMOVED lines=8> */
[----:B------:R-:W2:Y:S07]  /*36a0*/  LDSM.16.M88.4 R36, [R0+UR5+0x11800] ;  /* 0x011800050024783b */ /* 0x000eae0008000200 */
[C---:B---3--:R-:W-:Y:S08]  /*36b0*/  HMMA.16816.F32.BF16 R52, R68.reuse, R8, R52 ;  /* 0x000000084434723c */ /* 0x048ff00000041834 */
[----:B------:R-:W-:Y:S01]  /*36c0*/  HMMA.16816.F32.BF16 R64, R68, R10, R64 ;  /* 0x0000000a4440723c */ /* 0x000fe20000041840 */
[----:B------:R-:W3:Y:S04]  /*36d0*/  LDSM.16.M88.4 R8, [R79+0x10800] ;  /* 0x010800004f08783b */ /* 0x000ee80000000200 */
[----:B------:R-:W-:Y:S03]  /*36e0*/  LDSM.16.M88.4 R68, [R3+0x10000] ;  /* 0x010000000344783b */ /* 0x000fe60000000200 */
[C---:B----4-:R-:W-:Y:S08]  /*36f0*/  HMMA.16816.F32.BF16 R24, R32.reuse, R28, R24 ;  /* 0x0000001c2018723c */ /* 0x050ff00000041818 */
[C---:B------:R-:W-:Y:S01]  /*3700*/  HMMA.16816.F32.BF16 R20, R32.reuse, R30, R20 ;  /* 0x0000001e2014723c */ /* 0x040fe20000041814 */
[----:B------:R-:W4:Y:S07]  /*3710*/  LDSM.16.M88.4 R28, [R79+0x11000] ;  /* 0x011000004f1c783b */ /* 0x000f2e0000000200 */
[C---:B------:R-:W-:Y:S08]  /*3720*/  HMMA.16816.F32.BF16 R16, R32.reuse, R44, R16 ;  /* 0x0000002c2010723c */ /* 0x040ff00000041810 */
[----:B------:R-:W-:Y:S01]  /*3730*/  HMMA.16816.F32.BF16 R12, R32, R46, R12 ;  /* 0x0000002e200c723c */ /* 0x000fe2000004180c */
[----:B------:R-:W5:Y:S07]  /*3740*/  LDSM.16.M88.4 R44, [R77+0x10000] ;  /* 0x010000004d2c783b */ /* 0x000f6e0000000200 */
[C---:B-1----:R-:W-:Y:S08]  /*3750*/  HMMA.16816.F32.BF16 R24, R48.reuse, R4, R24 ;  /* 0x000000043018723c */ /* 0x042ff00000041818 */
[----:B------:R-:W-:Y:S01]  /*3760*/  HMMA.16816.F32.BF16 R20, R48, R6, R20 ;  /* 0x000000063014723c */ /* 0x000fe20000041814 */
[----:B------:R-:W1:Y:S07]  /*3770*/  LDSM.16.M88.4 R4, [R77+0x11000] ;  /* 0x011000004d04783b */ /* 0x000e6e0000000200 */
[C---:B------:R-:W-:Y:S08]  /*3780*/  HMMA.16816.F32.BF16 R72, R32.reuse, R40, R72 ;  /* 0x000000282048723c */ /* 0x040ff00000041848 */
        /* <DEDUP_REMOVED lines=9> */
[C---:B----4-:R-:W-:Y:S08]  /*3820*/  HMMA.16816.F32.BF16 R72, R48.reuse, R28, R72 ;  /* 0x0000001c3048723c */ /* 0x050ff00000041848 */
[----:B------:R-:W-:Y:S01]  /*3830*/  HMMA.16816.F32.BF16 R56, R48, R30, R56 ;  /* 0x0000001e3038723c */ /* 0x000fe20000041838 */
[----:B------:R-:W4:Y:S07]  /*3840*/  LDSM.16.M88.4 R28, [R3+0x10800] ;  /* 0x01080000031c783b */ /* 0x000f2e0000000200 */
[C---:B-----5:R-:W-:Y:S08]  /*3850*/  HMMA.16816.F32.BF16 R24, R60.reuse, R44, R24 ;  /* 0x0000002c3c18723c */ /* 0x060ff00000041818 */
[C---:B------:R-:W-:Y:S08]  /*3860*/  HMMA.16816.F32.BF16 R20, R60.reuse, R46, R20 ;  /* 0x0000002e3c14723c */ /* 0x040ff00000041814 */
[C---:B-1----:R-:W-:Y:S08]  /*3870*/  HMMA.16816.F32.BF16 R72, R60.reuse, R4, R72 ;  /* 0x000000043c48723c */ /* 0x042ff00000041848 */
[C---:B------:R-:W-:Y:S01]  /*3880*/  HMMA.16816.F32.BF16 R56, R60.reuse, R6, R56 ;  /* 0x000000063c38723c */ /* 0x040fe20000041838 */
[----:B------:R-:W1:Y:S07]  /*3890*/  LDSM.16.M88.4 R4, [R3+0x11000] ;  /* 0x011000000304783b */ /* 0x000e6e0000000200 */
[----:B--2---:R-:W-:Y:S08]  /*38a0*/  HMMA.16816.F32.BF16 R16, R60, R32, R16 ;  /* 0x000000203c10723c */ /* 0x004ff00000041810 */
[C---:B---3--:R-:W-:Y:S08]  /*38b0*/  HMMA.16816.F32.BF16 R24, R8.reuse, R68, R24 ;  /* 0x000000440818723c */ /* 0x048ff00000041818 */
[----:B------:R-:W-:Y:S01]  /*38c0*/  HMMA.16816.F32.BF16 R68, R8, R70, R20 ;  /* 0x000000460844723c */ /* 0x000fe20000041814 */
[----:B------:R2:W3:Y:S01]  /*38d0*/  LDSM.16.M88.4 R20, [R3+0x11800] ;  /* 0x011800000314783b */ /* 0x0004e20000000200 */
[----:B------:R-:W-:-:S06]  /*38e0*/  DEPBAR.LE SB0, 0x0 ;  /* 0x000080000000791a */ /* 0x000fcc0000000000 */
[----:B------:R-:W-:Y:S03]  /*38f0*/  HMMA.16816.F32.BF16 R52, R48, R40, R52 ;  /* 0x000000283034723c */ /* 0x000fe60000041834 */
[----:B------:R-:W-:Y:S01]  /*3900*/  FMUL.FTZ R25, R25, UR7 ;  /* 0x0000000719197c20 */ /* 0x000fe20008410000 */
[----:B------:R-:W-:Y:S01]  /*3910*/  FMUL.FTZ R24, R24, UR7 ;  /* 0x0000000718187c20 */ /* 0x000fe20008410000 */
[----:B------:R-:W-:-:S03]  /*3920*/  FMUL.FTZ R27, R27, UR7 ;  /* 0x000000071b1b7c20 */ /* 0x000fc60008410000 */
[----:B------:R-:W-:Y:S01]  /*3930*/  HMMA.16816.F32.BF16 R12, R60, R34, R12 ;  /* 0x000000223c0c723c */ /* 0x000fe2000004180c */
[----:B------:R-:W5:Y:S02]  /*3940*/  MUFU.TANH R25, R25 ;  /* 0x0000001900197308 */ /* 0x000f640000002400 */
[----:B------:R-:W-:-:S05]  /*3950*/  FMUL.FTZ R71, R71, UR7 ;  /* 0x0000000747477c20 */ /* 0x000fca0008410000 */
[----:B------:R-:W-:Y:S01]  /*3960*/  HMMA.16816.F32.BF16 R64, R48, R42, R64 ;  /* 0x0000002a3040723c */ /* 0x000fe20000041840 */
[----:B--2---:R-:W-:Y:S01]  /*3970*/  VIADD R3, R80, UR23 ;  /* 0x0000001750037c36 */ /* 0x004fe20008000000 */
[----:B------:R-:W-:Y:S04]  /*3980*/  MUFU.TANH R24, R24 ;  /* 0x0000001800187308 */ /* 0x000fe80000002400 */
[C-C-:B------:R-:W-:Y:S02]  /*3990*/  VIADDMNMX R197, R3.reuse, 0x1, R196.reuse, PT ;  /* 0x0000000103c57846 */ /* 0x140fe400038001c4 */
[----:B----4-:R-:W-:Y:S01]  /*39a0*/  HMMA.16816.F32.BF16 R16, R8, R28, R16 ;  /* 0x0000001c0810723c */ /* 0x010fe20000041810 */
[----:B------:R-:W-:Y:S01]  /*39b0*/  IMAD.U32 R28, RZ, RZ, UR17 ;  /* 0x00000011ff1c7e24 */ /* 0x000fe2000f8e00ff */
[----:B------:R-:W-:Y:S01]  /*39c0*/  VIADDMNMX R196, R3, 0x9, R196, PT ;  /* 0x0000000903c47846 */ /* 0x000fe200038001c4 */
[----:B------:R-:W-:Y:S02]  /*39d0*/  MUFU.TANH R27, R27 ;  /* 0x0000001b001b7308 */ /* 0x000fe40000002400 */
[----:B------:R-:W-:-:S03]  /*39e0*/  IMAD R28, R28, 0x40, R209 ;  /* 0x000000401c1c7824 */ /* 0x000fc600078e02d1 */
[----:B------:R-:W-:Y:S01]  /*39f0*/  HMMA.16816.F32.BF16 R52, R60, R36, R52 ;  /* 0x000000243c34723c */ /* 0x000fe20000041834 */
[C---:B------:R-:W-:Y:S01]  /*3a00*/  VIADD R3, R28.reuse, 0x38 ;  /* 0x000000381c037836 */ /* 0x040fe20000000000 */
[C---:B------:R-:W-:Y:S01]  /*3a10*/  ISETP.GE.AND P0, PT, R28.reuse, R197, PT ;  /* 0x000000c51c00720c */ /* 0x040fe20003f06270 */
[C---:B------:R-:W-:Y:S01]  /*3a20*/  VIADD R47, R28.reuse, 0x8 ;  /* 0x000000081c2f7836 */ /* 0x040fe20000000000 */
[----:B------:R-:W-:Y:S01]  /*3a30*/  MUFU.TANH R71, R71 ;  /* 0x0000004700477308 */ /* 0x000fe20000002400 */
[C---:B------:R-:W-:Y:S02]  /*3a40*/  VIADD R49, R28.reuse, 0x1 ;  /* 0x000000011c317836 */ /* 0x040fe40000000000 */
[C---:B------:R-:W-:Y:S01]  /*3a50*/  VIADD R45, R28.reuse, 0x9 ;  /* 0x000000091c2d7836 */ /* 0x040fe20000000000 */
[----:B------:R-:W-:Y:S01]  /*3a60*/  HMMA.16816.F32.BF16 R12, R8, R30, R12 ;  /* 0x0000001e080c723c */ /* 0x000fe2000004180c */
[----:B------:R-:W-:Y:S02]  /*3a70*/  VIADD R43, R28, 0x10 ;  /* 0x000000101c2b7836 */ /* 0x000fe40000000000 */
[----:B------:R-:W-:Y:S01]  /*3a80*/  FMUL.FTZ R29, R16, UR7 ;  /* 0x00000007101d7c20 */ /* 0x000fe20008410000 */
[----:B------:R-:W-:Y:S01]  /*3a90*/  FMUL.FTZ R16, R17, UR7 ;  /* 0x0000000711107c20 */ /* 0x000fe20008410000 */
[----:B------:R-:W-:-:S02]  /*3aa0*/  VIADD R41, R28, 0x11 ;  /* 0x000000111c297836 */ /* 0x000fc40000000000 */
[----:B------:R-:W-:Y:S01]  /*3ab0*/  FMUL.FTZ R19, R19, UR7 ;  /* 0x0000000713137c20 */ /* 0x000fe20008410000 */
[C---:B------:R-:W-:Y:S01]  /*3ac0*/  VIADD R37, R28.reuse, 0x20 ;  /* 0x000000201c257836 */ /* 0x040fe20000000000 */
[----:B------:R-:W-:Y:S01]  /*3ad0*/  HMMA.16816.F32.BF16 R64, R60, R38, R64 ;  /* 0x000000263c40723c */ /* 0x000fe20000041840 */
[C---:B------:R-:W-:Y:S01]  /*3ae0*/  VIADD R39, R28.reuse, 0x18 ;  /* 0x000000181c277836 */ /* 0x040fe20000000000 */
[----:B------:R-:W-:Y:S01]  /*3af0*/  MUFU.TANH R16, R16 ;  /* 0x0000001000107308 */ /* 0x000fe20000002400 */
[C---:B------:R-:W-:Y:S02]  /*3b00*/  VIADD R35, R28.reuse, 0x21 ;  /* 0x000000211c237836 */ /* 0x040fe40000000000 */
[----:B------:R-:W-:-:S03]  /*3b10*/  VIADD R33, R28, 0x28 ;  /* 0x000000281c217836 */ /* 0x000fc60000000000 */
[C---:B-1----:R-:W-:Y:S01]  /*3b20*/  HMMA.16816.F32.BF16 R72, R8.reuse, R4, R72 ;  /* 0x000000040848723c */ /* 0x042fe20000041848 */
[----:B------:R-:W-:Y:S02]  /*3b30*/  VIADD R5, R3, UR20 ;  /* 0x0000001403057c36 */ /* 0x000fe40008000000 */
[----:B------:R-:W-:Y:S01]  /*3b40*/  FMUL.FTZ R4, R68, UR7 ;  /* 0x0000000744047c20 */ /* 0x000fe20008410000 */
[----:B------:R-:W-:Y:S02]  /*3b50*/  MUFU.TANH R19, R19 ;  /* 0x0000001300137308 */ /* 0x000fe40000002400 */
[C-C-:B------:R-:W-:Y:S02]  /*3b60*/  IADD3 R30, PT, PT, R198.reuse, 0x37, -R5.reuse ;  /* 0x00000037c61e7810 */ /* 0x140fe40007ffe805 */
[----:B---3--:R-:W-:Y:S01]  /*3b70*/  HMMA.16816.F32.BF16 R52, R8, R20, R52 ;  /* 0x000000140834723c */ /* 0x008fe20000041834 */
[----:B------:R-:W-:-:S03]  /*3b80*/  IADD3 R31, PT, PT, R198, 0x30, -R5 ;  /* 0x00000030c61f7810 */ /* 0x000fc60007ffe805 */
[----:B------:R1:W-:Y:S01]  /*3b90*/  MUFU.TANH R20, R29 ;  /* 0x0000001d00147308 */ /* 0x0003e20000002400 */
[----:B------:R-:W-:Y:S02]  /*3ba0*/  IABS R30, R30 ;  /* 0x0000001e001e7213 */ /* 0x000fe40000000000 */
[----:B------:R-:W-:Y:S01]  /*3bb0*/  IABS R17, R31 ;  /* 0x0000001f00117213 */ /* 0x000fe20000000000 */
[C---:B------:R-:W-:Y:S01]  /*3bc0*/  VIADD R31, R28.reuse, 0x29 ;  /* 0x000000291c1f7836 */ /* 0x040fe20000000000 */
[C---:B------:R-:W-:Y:S01]  /*3bd0*/  HMMA.16816.F32.BF16 R56, R8.reuse, R6, R56 ;  /* 0x000000060838723c */ /* 0x040fe20000041838 */
[----:B------:R-:W-:Y:S01]  /*3be0*/  FMUL.FTZ R7, R69, UR7 ;  /* 0x0000000745077c20 */ /* 0x000fe20008410000 */
[----:B------:R-:W-:Y:S01]  /*3bf0*/  I2FP.F32.S32 R17, R17 ;  /* 0x0000001100117245 */ /* 0x000fe20000201400 */
[----:B------:R-:W2:Y:S01]  /*3c00*/  MUFU.TANH R4, R4 ;  /* 0x0000000400047308 */ /* 0x000ea20000002400 */
[----:B------:R-:W-:Y:S01]  /*3c10*/  VIADD R6, R28, UR20 ;  /* 0x000000141c067c36 */ /* 0x000fe20008000000 */
[--C-:B------:R-:W-:Y:S01]  /*3c20*/  IADD3 R175, PT, PT, R198, 0xf, -R5.reuse ;  /* 0x0000000fc6af7810 */ /* 0x100fe20007ffe805 */
[----:B------:R-:W-:Y:S01]  /*3c30*/  FMUL.FTZ R72, R72, UR7 ;  /* 0x0000000748487c20 */ /* 0x000fe20008410000 */
[----:B------:R-:W-:Y:S01]  /*3c40*/  FMUL.FTZ R73, R73, UR7 ;  /* 0x0000000749497c20 */ /* 0x000fe20008410000 */
[----:B------:R-:W-:Y:S01]  /*3c50*/  HMMA.16816.F32.BF16 R64, R8, R22, R64 ;  /* 0x000000160840723c */ /* 0x000fe20000041840 */
[C-C-:B------:R-:W-:Y:S01]  /*3c60*/  IADD3 R10, PT, PT, R198.reuse, 0x2f, -R5.reuse ;  /* 0x0000002fc60a7810 */ /* 0x140fe20007ffe805 */
[----:B------:R-:W-:Y:S01]  /*3c70*/  FMUL.FTZ R8, R13, UR7 ;  /* 0x000000070d087c20 */ /* 0x000fe20008410000 */
[----:B------:R-:W3:Y:S01]  /*3c80*/  MUFU.TANH R7, R7 ;  /* 0x0000000700077308 */ /* 0x000ee20000002400 */
[----:B------:R-:W-:Y:S01]  /*3c90*/  IADD3 R9, PT, PT, R198, 0x27, -R5 ;  /* 0x00000027c6097810 */ /* 0x000fe20007ffe805 */
[----:B-1----:R-:W-:Y:S01]  /*3ca0*/  FMUL.FTZ R29, R12, UR7 ;  /* 0x000000070c1d7c20 */ /* 0x002fe20008410000 */
[----:B------:R-:W-:Y:S01]  /*3cb0*/  I2FP.F32.S32 R12, R30 ;  /* 0x0000001e000c7245 */ /* 0x000fe20000201400 */
[--C-:B------:R-:W-:Y:S01]  /*3cc0*/  IMAD.IADD R21, R198, 0x1, -R6.reuse ;  /* 0x00000001c6157824 */ /* 0x100fe200078e0a06 */
[----:B------:R-:W-:Y:S01]  /*3cd0*/  IABS R10, R10 ;  /* 0x0000000a000a7213 */ /* 0x000fe20000000000 */
[----:B------:R-:W-:Y:S01]  /*3ce0*/  IMAD.IADD R6, R181, 0x1, -R6 ;  /* 0x00000001b5067824 */ /* 0x000fe200078e0a06 */
[----:B------:R-:W-:Y:S01]  /*3cf0*/  IABS R9, R9 ;  /* 0x0000000900097213 */ /* 0x000fe20000000000 */
[----:B------:R-:W1:Y:S01]  /*3d00*/  MUFU.TANH R11, R29 ;  /* 0x0000001d000b7308 */ /* 0x000e620000002400 */
[----:B-----5:R-:W-:Y:S01]  /*3d10*/  FFMA.FTZ R25, R12, -UR6, R25 ;  /* 0x800000060c197c23 */ /* 0x020fe20008010019 */
[----:B------:R-:W-:Y:S01]  /*3d20*/  IADD3 R12, PT, PT, R198, 0x20, -R5 ;  /* 0x00000020c60c7810 */ /* 0x000fe20007ffe805 */
[----:B------:R-:W-:Y:S01]  /*3d30*/  FMUL.FTZ R56, R56, UR7 ;  /* 0x0000000738387c20 */ /* 0x000fe20008410000 */
[----:B------:R-:W-:Y:S01]  /*3d40*/  I2FP.F32.S32 R10, R10 ;  /* 0x0000000a000a7245 */ /* 0x000fe20000201400 */
[----:B--2---:R-:W-:Y:S01]  /*3d50*/  FFMA.FTZ R4, R17, -UR6, R4 ;  /* 0x8000000611047c23 */ /* 0x004fe20008010004 */
[----:B------:R-:W-:Y:S01]  /*3d60*/  IABS R12, R12 ;  /* 0x0000000c000c7213 */ /* 0x000fe20000000000 */
[----:B------:R-:W-:Y:S01]  /*3d70*/  FMUL.FTZ R75, R75, UR7 ;  /* 0x000000074b4b7c20 */ /* 0x000fe20008410000 */
[----:B------:R-:W-:Y:S01]  /*3d80*/  I2FP.F32.S32 R9, R9 ;  /* 0x0000000900097245 */ /* 0x000fe20000201400 */
[----:B------:R-:W2:Y:S01]  /*3d90*/  MUFU.TANH R189, R56 ;  /* 0x0000003800bd7308 */ /* 0x000ea20000002400 */
[----:B------:R-:W-:Y:S01]  /*3da0*/  I2FP.F32.S32 R12, R12 ;  /* 0x0000000c000c7245 */ /* 0x000fe20000201400 */
[----:B---3--:R-:W-:Y:S01]  /*3db0*/  FFMA.FTZ R17, R10, -UR6, R7 ;  /* 0x800000060a117c23 */ /* 0x008fe20008010007 */
[----:B------:R-:W-:Y:S01]  /*3dc0*/  IABS R175, R175 ;  /* 0x000000af00af7213 */ /* 0x000fe20000000000 */
[----:B------:R-:W-:Y:S01]  /*3dd0*/  FFMA.FTZ R10, R9, -UR6, R16 ;  /* 0x80000006090a7c23 */ /* 0x000fe20008010010 */
[--C-:B------:R-:W-:Y:S01]  /*3de0*/  IADD3 R16, PT, PT, R198, 0x10, -R5.reuse ;  /* 0x00000010c6107810 */ /* 0x100fe20007ffe805 */
[----:B------:R-:W-:Y:S01]  /*3df0*/  VIADD R9, R28, 0x19 ;  /* 0x000000191c097836 */ /* 0x000fe20000000000 */
[----:B------:R-:W-:Y:S01]  /*3e00*/  IADD3 R13, PT, PT, R198, 0x28, -R5 ;  /* 0x00000028c60d7810 */ /* 0x000fe20007ffe805 */
[----:B------:R-:W-:Y:S01]  /*3e10*/  MUFU.TANH R8, R8 ;  /* 0x0000000800087308 */ /* 0x000fe20000002400 */
[----:B-1----:R-:W-:Y:S01]  /*3e20*/  FFMA.FTZ R11, R12, -UR6, R11 ;  /* 0x800000060c0b7c23 */ /* 0x002fe2000801000b */
[----:B------:R-:W-:Y:S01]  /*3e30*/  FMUL.FTZ R12, R57, UR7 ;  /* 0x00000007390c7c20 */ /* 0x000fe20008410000 */
[----:B------:R-:W-:Y:S01]  /*3e40*/  IABS R16, R16 ;  /* 0x0000001000107213 */ /* 0x000fe20000000000 */
[----:B------:R-:W-:Y:S01]  /*3e50*/  VIADD R29, R28, 0x30 ;  /* 0x000000301c1d7836 */ /* 0x000fe20000000000 */
[----:B------:R-:W-:Y:S01]  /*3e60*/  I2FP.F32.S32 R175, R175 ;  /* 0x000000af00af7245 */ /* 0x000fe20000201400 */
[----:B------:R-:W-:Y:S01]  /*3e70*/  FMUL.FTZ R59, R59, UR7 ;  /* 0x000000073b3b7c20 */ /* 0x000fe20008410000 */
[----:B------:R-:W-:Y:S01]  /*3e80*/  I2FP.F32.S32 R16, R16 ;  /* 0x0000001000107245 */ /* 0x000fe20000201400 */
[----:B------:R-:W1:Y:S01]  /*3e90*/  MUFU.TANH R12, R12 ;  /* 0x0000000c000c7308 */ /* 0x000e620000002400 */
[----:B------:R-:W-:Y:S01]  /*3ea0*/  IABS R21, R21 ;  /* 0x0000001500157213 */ /* 0x000fe20000000000 */
[----:B------:R-:W-:Y:S01]  /*3eb0*/  FMUL.FTZ R54, R54, UR7 ;  /* 0x0000000736367c20 */ /* 0x000fe20008410000 */
[----:B------:R-:W-:Y:S01]  /*3ec0*/  IABS R13, R13 ;  /* 0x0000000d000d7213 */ /* 0x000fe20000000000 */
[----:B--2---:R-:W-:Y:S01]  /*3ed0*/  FFMA.FTZ R189, R16, -UR6, R189 ;  /* 0x8000000610bd7c23 */ /* 0x004fe200080100bd */
[----:B------:R-:W-:Y:S01]  /*3ee0*/  FMUL.FTZ R16, R52, UR7 ;  /* 0x0000000734107c20 */ /* 0x000fe20008410000 */
[--C-:B------:R-:W-:Y:S01]  /*3ef0*/  IADD3 R7, PT, PT, R198, 0x1f, -R5.reuse ;  /* 0x0000001fc6077810 */ /* 0x100fe20007ffe805 */
[----:B------:R-:W-:Y:S01]  /*3f00*/  FMUL.FTZ R55, R55, UR7 ;  /* 0x0000000737377c20 */ /* 0x000fe20008410000 */
[----:B------:R-:W-:Y:S01]  /*3f10*/  I2FP.F32.S32 R21, R21 ;  /* 0x0000001500157245 */ /* 0x000fe20000201400 */
[----:B------:R-:W-:Y:S01]  /*3f20*/  MUFU.TANH R191, R72 ;  /* 0x0000004800bf7308 */ /* 0x000fe20000002400 */
[----:B------:R-:W-:Y:S01]  /*3f30*/  I2FP.F32.S32 R13, R13 ;  /* 0x0000000d000d7245 */ /* 0x000fe20000201400 */
[----:B------:R-:W-:Y:S01]  /*3f40*/  FMUL.FTZ R66, R66, UR7 ;  /* 0x0000000742427c20 */ /* 0x000fe20008410000 */
[----:B------:R-:W-:Y:S01]  /*3f50*/  IABS R7, R7 ;  /* 0x0000000700077213 */ /* 0x000fe20000000000 */
[----:B------:R-:W-:Y:S01]  /*3f60*/  FFMA.FTZ R24, R21, -UR6, R24 ;  /* 0x8000000615187c23 */ /* 0x000fe20008010018 */
[C-C-:B------:R-:W-:Y:S01]  /*3f70*/  IADD3 R51, PT, PT, R198.reuse, 0x8, -R5.reuse ;  /* 0x00000008c6337810 */ /* 0x140fe20007ffe805 */
[----:B------:R-:W-:Y:S01]  /*3f80*/  FFMA.FTZ R13, R13, -UR6, R20 ;  /* 0x800000060d0d7c23 */ /* 0x000fe20008010014 */
[----:B------:R-:W-:Y:S01]  /*3f90*/  I2FP.F32.S32 R7, R7 ;  /* 0x0000000700077245 */ /* 0x000fe20000201400 */
[----:B------:R-:W2:Y:S01]  /*3fa0*/  MUFU.TANH R16, R16 ;  /* 0x0000001000107308 */ /* 0x000ea20000002400 */
[----:B-1----:R-:W-:Y:S01]  /*3fb0*/  FFMA.FTZ R175, R175, -UR6, R12 ;  /* 0x80000006afaf7c23 */ /* 0x002fe2000801000c */
[C---:B------:R-:W-:Y:S01]  /*3fc0*/  VIADD R12, R198.reuse, -UR22 ;  /* 0x80000016c60c7c36 */ /* 0x040fe20008000000 */
[C-C-:B------:R-:W-:Y:S01]  /*3fd0*/  IADD3 R22, PT, PT, R198.reuse, 0x18, -R5.reuse ;  /* 0x00000018c6167810 */ /* 0x140fe20007ffe805 */
[----:B------:R-:W-:Y:S01]  /*3fe0*/  FFMA.FTZ R8, R7, -UR6, R8 ;  /* 0x8000000607087c23 */ /* 0x000fe20008010008 */
[----:B------:R-:W-:Y:S01]  /*3ff0*/  IADD3 R20, PT, PT, R198, 0x17, -R5 ;  /* 0x00000017c6147810 */ /* 0x000fe20007ffe805 */
[----:B------:R-:W-:Y:S01]  /*4000*/  VIADD R21, R28, 0x39 ;  /* 0x000000391c157836 */ /* 0x000fe20000000000 */
[C---:B------:R-:W-:Y:S01]  /*4010*/  ISETP.GT.AND P1, PT, R12.reuse, R28, PT ;  /* 0x0000001c0c00720c */ /* 0x040fe20003f24270 */
[----:B------:R-:W1:Y:S01]  /*4020*/  MUFU.TANH R173, R73 ;  /* 0x0000004900ad7308 */ /* 0x000e620000002400 */
[----:B------:R-:W-:Y:S01]  /*4030*/  ISETP.GT.AND P5, PT, R12, R47, PT ;  /* 0x0000002f0c00720c */ /* 0x000fe20003fa4270 */
[----:B------:R-:W-:Y:S01]  /*4040*/  FMUL.FTZ R67, R67, UR7 ;  /* 0x0000000743437c20 */ /* 0x000fe20008410000 */
[----:B------:R-:W-:-:S02]  /*4050*/  IABS R51, R51 ;  /* 0x0000003300337213 */ /* 0x000fc40000000000 */
[----:B------:R-:W-:Y:S02]  /*4060*/  IABS R22, R22 ;  /* 0x0000001600167213 */ /* 0x000fe40000000000 */
[----:B------:R-:W-:Y:S01]  /*4070*/  IABS R20, R20 ;  /* 0x0000001400147213 */ /* 0x000fe20000000000 */
[----:B------:R-:W-:Y:S01]  /*4080*/  MUFU.TANH R75, R75 ;  /* 0x0000004b004b7308 */ /* 0x000fe20000002400 */
[----:B------:R-:W-:Y:S01]  /*4090*/  FSEL R7, R24, -INF , !P1 ;  /* 0xff80000018077808 */ /* 0x000fe20004800000 */
[----:B------:R-:W-:Y:S01]  /*40a0*/  VIADD R24, R181, -UR22 ;  /* 0x80000016b5187c36 */ /* 0x000fe20008000000 */
[----:B------:R-:W-:Y:S01]  /*40b0*/  FSEL R23, R4, -INF , !P5 ;  /* 0xff80000004177808 */ /* 0x000fe20006800000 */
[----:B------:R-:W-:Y:S01]  /*40c0*/  FMUL.FTZ R4, R53, UR7 ;  /* 0x0000000735047c20 */ /* 0x000fe20008410000 */
[----:B------:R-:W-:Y:S02]  /*40d0*/  I2FP.F32.S32 R51, R51 ;  /* 0x0000003300337245 */ /* 0x000fe40000201400 */
[----:B------:R-:W-:Y:S01]  /*40e0*/  I2FP.F32.S32 R22, R22 ;  /* 0x0000001600167245 */ /* 0x000fe20000201400 */
[----:B------:R-:W-:Y:S01]  /*40f0*/  MUFU.TANH R66, R66 ;  /* 0x0000004200427308 */ /* 0x000fe20000002400 */
[----:B------:R-:W-:Y:S01]  /*4100*/  I2FP.F32.S32 R20, R20 ;  /* 0x0000001400147245 */ /* 0x000fe20000201400 */
[----:B--2---:R-:W-:Y:S01]  /*4110*/  FFMA.FTZ R16, R51, -UR6, R16 ;  /* 0x8000000633107c23 */ /* 0x004fe20008010010 */
[----:B------:R-:W-:Y:S01]  /*4120*/  FSEL R7, R7, -INF , !P0 ;  /* 0xff80000007077808 */ /* 0x000fe20004000000 */
[----:B------:R-:W-:Y:S01]  /*4130*/  FFMA.FTZ R191, R22, -UR6, R191 ;  /* 0x8000000616bf7c23 */ /* 0x000fe200080100bf */
[----:B------:R-:W-:Y:S01]  /*4140*/  ISETP.GT.AND P5, PT, R12, R9, PT ;  /* 0x000000090c00720c */ /* 0x000fe20003fa4270 */
[----:B-1----:R-:W-:Y:S01]  /*4150*/  FFMA.FTZ R173, R20, -UR6, R173 ;  /* 0x8000000614ad7c23 */ /* 0x002fe200080100ad */
[C---:B------:R-:W-:Y:S01]  /*4160*/  ISETP.GT.AND P3, PT, R12.reuse, R49, PT ;  /* 0x000000310c00720c */ /* 0x040fe20003f64270 */
[----:B------:R-:W1:Y:S01]  /*4170*/  MUFU.TANH R4, R4 ;  /* 0x0000000400047308 */ /* 0x000e620000002400 */
[----:B------:R-:W-:Y:S01]  /*4180*/  ISETP.GT.AND P1, PT, R12, R45, PT ;  /* 0x0000002d0c00720c */ /* 0x000fe20003f24270 */
[----:B------:R-:W-:Y:S01]  /*4190*/  VIADD R22, R28, 0x31 ;  /* 0x000000311c167836 */ /* 0x000fe20000000000 */
[----:B------:R-:W-:Y:S01]  /*41a0*/  ISETP.GT.AND P4, PT, R12, R43, PT ;  /* 0x0000002b0c00720c */ /* 0x000fe20003f84270 */
[----:B------:R-:W-:Y:S01]  /*41b0*/  FMUL.FTZ R20, R64, UR7 ;  /* 0x0000000740147c20 */ /* 0x000fe20008410000 */
[----:B------:R-:W-:-:S02]  /*41c0*/  ISETP.GT.AND P0, PT, R12, R41, PT ;  /* 0x000000290c00720c */ /* 0x000fc40003f04270 */
[----:B------:R-:W-:Y:S01]  /*41d0*/  FSEL R8, R8, -INF , !P5 ;  /* 0xff80000008087808 */ /* 0x000fe20006800000 */
[----:B------:R-:W-:Y:S01]  /*41e0*/  MUFU.TANH R67, R67 ;  /* 0x0000004300437308 */ /* 0x000fe20000002400 */
[----:B------:R-:W-:Y:S02]  /*41f0*/  FSEL R25, R25, -INF , !P3 ;  /* 0xff80000019197808 */ /* 0x000fe40005800000 */
[----:B------:R-:W-:Y:S02]  /*4200*/  FSEL R17, R17, -INF , !P1 ;  /* 0xff80000011117808 */ /* 0x000fe40004800000 */
[----:B------:R-:W-:Y:S02]  /*4210*/  FSEL R13, R13, -INF , !P4 ;  /* 0xff8000000d0d7808 */ /* 0x000fe40006000000 */
[----:B------:R-:W-:Y:S01]  /*4220*/  FSEL R10, R10, -INF , !P0 ;  /* 0xff8000000a0a7808 */ /* 0x000fe20004000000 */
[----:B------:R-:W-:Y:S01]  /*4230*/  MUFU.TANH R20, R20 ;  /* 0x0000001400147308 */ /* 0x000fe20000002400 */
[----:B------:R-:W-:Y:S01]  /*4240*/  BAR.SYNC.DEFER_BLOCKING 0x0 ;  /* 0x0000000000007b1d */ /* 0x000fe20000010000 */
[----:B------:R-:W-:-:S02]  /*4250*/  ISETP.GT.AND P5, PT, R12, R29, PT ;  /* 0x0000001d0c00720c */ /* 0x000fc40003fa4270 */
[C---:B------:R-:W-:Y:S02]  /*4260*/  ISETP.GT.AND P3, PT, R12.reuse, R39, PT ;  /* 0x000000270c00720c */ /* 0x040fe40003f64270 */
[C---:B------:R-:W-:Y:S02]  /*4270*/  ISETP.GT.AND P1, PT, R12.reuse, R37, PT ;  /* 0x000000250c00720c */ /* 0x040fe40003f24270 */
[C---:B------:R-:W-:Y:S02]  /*4280*/  ISETP.GT.AND P4, PT, R12.reuse, R35, PT ;  /* 0x000000230c00720c */ /* 0x040fe40003f84270 */
[----:B------:R-:W-:Y:S02]  /*4290*/  ISETP.GT.AND P0, PT, R12, R33, PT ;  /* 0x000000210c00720c */ /* 0x000fe40003f04270 */
[----:B------:R-:W-:Y:S02]  /*42a0*/  FSEL R187, R16, -INF , !P5 ;  /* 0xff80000010bb7808 */ /* 0x000fe40006800000 */
[----:B------:R-:W-:-:S02]  /*42b0*/  FSEL R11, R11, -INF , !P3 ;  /* 0xff8000000b0b7808 */ /* 0x000fc40005800000 */
[----:B------:R-:W-:Y:S02]  /*42c0*/  FSEL R191, R191, -INF , !P1 ;  /* 0xff800000bfbf7808 */ /* 0x000fe40004800000 */
[----:B------:R-:W-:Y:S02]  /*42d0*/  FSEL R173, R173, -INF , !P4 ;  /* 0xff800000adad7808 */ /* 0x000fe40006000000 */
[----:B------:R-:W-:Y:S02]  /*42e0*/  FSEL R189, R189, -INF , !P0 ;  /* 0xff800000bdbd7808 */ /* 0x000fe40004000000 */
[----:B------:R-:W-:Y:S02]  /*42f0*/  IADD3 R16, PT, PT, R198, 0x7, -R5 ;  /* 0x00000007c6107810 */ /* 0x000fe40007ffe805 */
[C---:B------:R-:W-:Y:S02]  /*4300*/  ISETP.GT.AND P3, PT, R12.reuse, R31, PT ;  /* 0x0000001f0c00720c */ /* 0x040fe40003f64270 */
[----:B------:R-:W-:-:S02]  /*4310*/  ISETP.GT.AND P1, PT, R12, R22, PT ;  /* 0x000000160c00720c */ /* 0x000fc40003f24270 */
[C---:B------:R-:W-:Y:S02]  /*4320*/  ISETP.GT.AND P4, PT, R12.reuse, R3, PT ;  /* 0x000000030c00720c */ /* 0x040fe40003f84270 */
[----:B------:R-:W-:Y:S01]  /*4330*/  ISETP.GT.AND P0, PT, R12, R21, PT ;  /* 0x000000150c00720c */ /* 0x000fe20003f04270 */
[----:B------:R-:W-:Y:S01]  /*4340*/  FMUL.FTZ R12, R65, UR7 ;  /* 0x00000007410c7c20 */ /* 0x000fe20008410000 */
[----:B------:R-:W-:Y:S02]  /*4350*/  IABS R16, R16 ;  /* 0x0000001000107213 */ /* 0x000fe40000000000 */
[----:B------:R-:W-:Y:S02]  /*4360*/  FSEL R175, R175, -INF , !P3 ;  /* 0xff800000afaf7808 */ /* 0x000fe40005800000 */
[----:B------:R-:W-:Y:S01]  /*4370*/  I2FP.F32.S32 R51, R16 ;  /* 0x0000001000337245 */ /* 0x000fe20000201400 */
[----:B------:R-:W2:Y:S01]  /*4380*/  MUFU.TANH R12, R12 ;  /* 0x0000000c000c7308 */ /* 0x000ea20000002400 */
[----:B------:R-:W-:-:S02]  /*4390*/  ISETP.GE.AND P3, PT, R28, R196, PT ;  /* 0x000000c41c00720c */ /* 0x000fc40003f66270 */
[----:B------:R-:W-:Y:S01]  /*43a0*/  ISETP.GT.AND P5, PT, R24, R28, PT ;  /* 0x0000001c1800720c */ /* 0x000fe20003fa4270 */
[----:B-1----:R-:W-:Y:S01]  /*43b0*/  FFMA.FTZ R4, R51, -UR6, R4 ;  /* 0x8000000633047c23 */ /* 0x002fe20008010004 */
[--C-:B------:R-:W-:Y:S01]  /*43c0*/  IADD3 R30, PT, PT, R198, -0x1, -R5.reuse ;  /* 0xffffffffc61e7810 */ /* 0x100fe20007ffe805 */
[----:B------:R-:W-:Y:S01]  /*43d0*/  FMUL.FTZ R28, R26, UR7 ;  /* 0x000000071a1c7c20 */ /* 0x000fe20008410000 */
[----:B------:R-:W-:Y:S01]  /*43e0*/  IABS R6, R6 ;  /* 0x0000000600067213 */ /* 0x000fe20000000000 */
[----:B------:R-:W-:Y:S01]  /*43f0*/  IMAD.IADD R26, R198, 0x1, -R5 ;  /* 0x00000001c61a7824 */ /* 0x000fe200078e0a05 */
[----:B------:R-:W-:Y:S02]  /*4400*/  IABS R30, R30 ;  /* 0x0000001e001e7213 */ /* 0x000fe40000000000 */
[----:B------:R-:W-:Y:S01]  /*4410*/  FSEL R185, R4, -INF , !P1 ;  /* 0xff80000004b97808 */ /* 0x000fe20004800000 */
[----:B------:R-:W-:Y:S01]  /*4420*/  FMUL.FTZ R4, R70, UR7 ;  /* 0x0000000746047c20 */ /* 0x000fe20008410000 */
[----:B------:R-:W1:Y:S01]  /*4430*/  MUFU.TANH R28, R28 ;  /* 0x0000001c001c7308 */ /* 0x000e620000002400 */
[----:B------:R-:W-:-:S02]  /*4440*/  I2FP.F32.S32 R51, R30 ;  /* 0x0000001e00337245 */ /* 0x000fc40000201400 */
[----:B------:R-:W-:Y:S02]  /*4450*/  I2FP.F32.S32 R57, R6 ;  /* 0x0000000600397245 */ /* 0x000fe40000201400 */
[--C-:B------:R-:W-:Y:S01]  /*4460*/  IADD3 R6, PT, PT, R181, 0x37, -R5.reuse ;  /* 0x00000037b5067810 */ /* 0x100fe20007ffe805 */
[----:B--2---:R-:W-:Y:S01]  /*4470*/  FFMA.FTZ R12, R51, -UR6, R12 ;  /* 0x80000006330c7c23 */ /* 0x004fe2000801000c */
[----:B------:R-:W-:Y:S01]  /*4480*/  IABS R26, R26 ;  /* 0x0000001a001a7213 */ /* 0x000fe20000000000 */
[----:B------:R-:W2:Y:S01]  /*4490*/  MUFU.TANH R4, R4 ;  /* 0x0000000400047308 */ /* 0x000ea20000002400 */
[----:B------:R-:W-:Y:S02]  /*44a0*/  IABS R6, R6 ;  /* 0x0000000600067213 */ /* 0x000fe40000000000 */
[----:B------:R-:W-:Y:S02]  /*44b0*/  IADD3 R16, PT, PT, R181, 0x30, -R5 ;  /* 0x00000030b5107810 */ /* 0x000fe40007ffe805 */
[----:B------:R-:W-:-:S02]  /*44c0*/  I2FP.F32.S32 R6, R6 ;  /* 0x0000000600067245 */ /* 0x000fc40000201400 */
[----:B------:R-:W-:Y:S02]  /*44d0*/  FSEL R171, R12, -INF , !P0 ;  /* 0xff8000000cab7808 */ /* 0x000fe40004000000 */
[----:B------:R-:W-:Y:S01]  /*44e0*/  I2FP.F32.S32 R53, R26 ;  /* 0x0000001a00357245 */ /* 0x000fe20000201400 */
[----:B------:R-:W-:Y:S01]  /*44f0*/  FFMA.FTZ R6, R6, -UR6, R27 ;  /* 0x8000000606067c23 */ /* 0x000fe2000801001b */
[----:B------:R-:W-:Y:S01]  /*4500*/  IADD3 R12, PT, PT, R181, 0x2f, -R5 ;  /* 0x0000002fb50c7810 */ /* 0x000fe20007ffe805 */
[----:B-1----:R-:W-:Y:S01]  /*4510*/  FFMA.FTZ R28, R57, -UR6, R28 ;  /* 0x80000006391c7c23 */ /* 0x002fe2000801001c */
[----:B------:R-:W-:Y:S01]  /*4520*/  IABS R16, R16 ;  /* 0x0000001000107213 */ /* 0x000fe20000000000 */
[----:B------:R-:W-:Y:S01]  /*4530*/  FFMA.FTZ R20, R53, -UR6, R20 ;  /* 0x8000000635147c23 */ /* 0x000fe20008010014 */
[----:B------:R-:W-:Y:S01]  /*4540*/  ISETP.GT.AND P0, PT, R24, R49, PT ;  /* 0x000000311800720c */ /* 0x000fe20003f04270 */
[----:B------:R-:W-:Y:S01]  /*4550*/  FMUL.FTZ R26, R18, UR7 ;  /* 0x00000007121a7c20 */ /* 0x000fe20008410000 */
[----:B------:R-:W-:-:S02]  /*4560*/  IABS R12, R12 ;  /* 0x0000000c000c7213 */ /* 0x000fc40000000000 */
[----:B------:R-:W-:Y:S02]  /*4570*/  I2FP.F32.S32 R27, R16 ;  /* 0x00000010001b7245 */ /* 0x000fe40000201400 */
[----:B------:R-:W-:Y:S02]  /*4580*/  ISETP.GE.AND P1, PT, R49, R197, PT ;  /* 0x000000c53100720c */ /* 0x000fe40003f26270 */
[----:B------:R-:W-:Y:S01]  /*4590*/  FSEL R16, R6, -INF , !P0 ;  /* 0xff80000006107808 */ /* 0x000fe20004000000 */
[----:B------:R-:W-:Y:S01]  /*45a0*/  IMAD.MOV.U32 R6, RZ, RZ, R12 ;  /* 0x000000ffff067224 */ /* 0x000fe200078e000c */
[----:B------:R-:W-:Y:S01]  /*45b0*/  FSEL R183, R20, -INF , !P4 ;  /* 0xff80000014b77808 */ /* 0x000fe20006000000 */
[----:B--2---:R-:W-:Y:S01]  /*45c0*/  FFMA.FTZ R4, R27, -UR6, R4 ;  /* 0x800000061b047c23 */ /* 0x004fe20008010004 */
[----:B------:R-:W-:Y:S01]  /*45d0*/  FSEL R20, R28, -INF , !P5 ;  /* 0xff8000001c147808 */ /* 0x000fe20006800000 */
[----:B------:R-:W1:Y:S01]  /*45e0*/  MUFU.TANH R12, R26 ;  /* 0x0000001a000c7308 */ /* 0x000e620000002400 */
[----:B------:R-:W-:-:S02]  /*45f0*/  FSEL R25, R25, -INF , !P1 ;  /* 0xff80000019197808 */ /* 0x000fc40004800000 */
[----:B------:R-:W-:Y:S02]  /*4600*/  ISETP.GT.AND P1, PT, R24, R47, PT ;  /* 0x0000002f1800720c */ /* 0x000fe40003f24270 */
[----:B------:R-:W-:Y:S02]  /*4610*/  IADD3 R18, PT, PT, R181, 0x28, -R5 ;  /* 0x00000028b5127810 */ /* 0x000fe40007ffe805 */
[----:B------:R-:W-:Y:S02]  /*4620*/  I2FP.F32.S32 R6, R6 ;  /* 0x0000000600067245 */ /* 0x000fe40000201400 */
[----:B------:R-:W-:Y:S02]  /*4630*/  FSEL R20, R20, -INF , !P3 ;  /* 0xff80000014147808 */ /* 0x000fe40005800000 */
[----:B------:R-:W-:Y:S01]  /*4640*/  ISETP.GE.AND P3, PT, R47, R196, PT ;  /* 0x000000c42f00720c */ /* 0x000fe20003f66270 */
[----:B------:R-:W-:Y:S01]  /*4650*/  FFMA.FTZ R71, R6, -UR6, R71 ;  /* 0x8000000606477c23 */ /* 0x000fe20008010047 */
[----:B------:R-:W-:-:S02]  /*4660*/  FSEL R4, R4, -INF , !P1 ;  /* 0xff80000004047808 */ /* 0x000fc40004800000 */
[----:B------:R-:W-:Y:S02]  /*4670*/  IABS R18, R18 ;  /* 0x0000001200127213 */ /* 0x000fe40000000000 */
[----:B------:R-:W-:Y:S02]  /*4680*/  FSEL R6, R4, -INF , !P3 ;  /* 0xff80000004067808 */ /* 0x000fe40005800000 */
[----:B------:R-:W-:Y:S02]  /*4690*/  IADD3 R4, PT, PT, R181, 0x27, -R5 ;  /* 0x00000027b5047810 */ /* 0x000fe40007ffe805 */
[----:B------:R-:W-:Y:S01]  /*46a0*/  I2FP.F32.S32 R27, R18 ;  /* 0x00000012001b7245 */ /* 0x000fe20000201400 */
[----:B------:R-:W-:Y:S01]  /*46b0*/  FMUL.FTZ R18, R14, UR7 ;  /* 0x000000070e127c20 */ /* 0x000fe20008410000 */
[----:B------:R-:W-:Y:S02]  /*46c0*/  IABS R4, R4 ;  /* 0x0000000400047213 */ /* 0x000fe40000000000 */
[-C--:B------:R-:W-:Y:S01]  /*46d0*/  ISETP.GE.AND P5, PT, R47, R197.reuse, PT ;  /* 0x000000c52f00720c */ /* 0x080fe20003fa6270 */
[----:B-1----:R-:W-:Y:S01]  /*46e0*/  FFMA.FTZ R12, R27, -UR6, R12 ;  /* 0x800000061b0c7c23 */ /* 0x002fe2000801000c */
[----:B------:R-:W-:Y:S01]  /*46f0*/  ISETP.GE.AND P0, PT, R45, R197, PT ;  /* 0x000000c52d00720c */ /* 0x000fe20003f06270 */
[----:B------:R-:W1:Y:S01]  /*4700*/  MUFU.TANH R18, R18 ;  /* 0x0000001200127308 */ /* 0x000e620000002400 */
[----:B------:R-:W-:Y:S01]  /*4710*/  IMAD.MOV.U32 R14, RZ, RZ, R4 ;  /* 0x000000ffff0e7224 */ /* 0x000fe200078e0004 */
[----:B------:R-:W-:Y:S01]  /*4720*/  ISETP.GE.AND P4, PT, R49, R196, PT ;  /* 0x000000c43100720c */ /* 0x000fe20003f86270 */
[----:B------:R-:W-:Y:S01]  /*4730*/  FMUL.FTZ R27, R15, UR7 ;  /* 0x000000070f1b7c20 */ /* 0x000fe20008410000 */
[----:B------:R-:W-:-:S02]  /*4740*/  FSEL R23, R23, -INF , !P5 ;  /* 0xff80000017177808 */ /* 0x000fc40006800000 */
[C---:B------:R-:W-:Y:S02]  /*4750*/  ISETP.GT.AND P5, PT, R24.reuse, R45, PT ;  /* 0x0000002d1800720c */ /* 0x040fe40003fa4270 */
[----:B------:R-:W-:Y:S01]  /*4760*/  FSEL R17, R17, -INF , !P0 ;  /* 0xff80000011117808 */ /* 0x000fe20004000000 */
[----:B------:R-:W2:Y:S01]  /*4770*/  MUFU.TANH R27, R27 ;  /* 0x0000001b001b7308 */ /* 0x000ea20000002400 */
[----:B------:R-:W-:Y:S02]  /*4780*/  ISETP.GT.AND P0, PT, R24, R43, PT ;  /* 0x0000002b1800720c */ /* 0x000fe40003f04270 */
[----:B------:R-:W-:Y:S02]  /*4790*/  IADD3 R26, PT, PT, R181, 0x20, -R5 ;  /* 0x00000020b51a7810 */ /* 0x000fe40007ffe805 */
[----:B------:R-:W-:Y:S02]  /*47a0*/  FSEL R16, R16, -INF , !P4 ;  /* 0xff80000010107808 */ /* 0x000fe40006000000 */
[----:B------:R-:W-:-:S02]  /*47b0*/  I2FP.F32.S32 R14, R14 ;  /* 0x0000000e000e7245 */ /* 0x000fc40000201400 */
[-C--:B------:R-:W-:Y:S02]  /*47c0*/  ISETP.GE.AND P4, PT, R45, R196.reuse, PT ;  /* 0x000000c42d00720c */ /* 0x080fe40003f86270 */
[----:B------:R-:W-:Y:S01]  /*47d0*/  ISETP.GE.AND P1, PT, R43, R197, PT ;  /* 0x000000c52b00720c */ /* 0x000fe20003f26270 */
[----:B------:R-:W-:Y:S01]  /*47e0*/  FFMA.FTZ R19, R14, -UR6, R19 ;  /* 0x800000060e137c23 */ /* 0x000fe20008010013 */
[----:B------:R-:W-:Y:S02]  /*47f0*/  FSEL R71, R71, -INF , !P5 ;  /* 0xff80000047477808 */ /* 0x000fe40006800000 */
[----:B------:R-:W-:Y:S02]  /*4800*/  ISETP.GE.AND P3, PT, R43, R196, PT ;  /* 0x000000c42b00720c */ /* 0x000fe40003f66270 */
[----:B------:R-:W-:Y:S02]  /*4810*/  FSEL R12, R12, -INF , !P0 ;  /* 0xff8000000c0c7808 */ /* 0x000fe40004000000 */
[----:B------:R-:W-:-:S02]  /*4820*/  IABS R26, R26 ;  /* 0x0000001a001a7213 */ /* 0x000fc40000000000 */
[----:B------:R-:W-:Y:S02]  /*4830*/  FSEL R4, R71, -INF , !P4 ;  /* 0xff80000047047808 */ /* 0x000fe40006000000 */
[----:B------:R-:W-:Y:S02]  /*4840*/  FSEL R13, R13, -INF , !P1 ;  /* 0xff8000000d0d7808 */ /* 0x000fe40004800000 */
[C---:B------:R-:W-:Y:S02]  /*4850*/  ISETP.GE.AND P5, PT, R41.reuse, R197, PT ;  /* 0x000000c52900720c */ /* 0x040fe40003fa6270 */
[----:B------:R-:W-:Y:S02]  /*4860*/  ISETP.GE.AND P4, PT, R41, R196, PT ;  /* 0x000000c42900720c */ /* 0x000fe40003f86270 */
[----:B------:R-:W-:Y:S02]  /*4870*/  ISETP.GT.AND P1, PT, R24, R41, PT ;  /* 0x000000291800720c */ /* 0x000fe40003f24270 */
[----:B------:R-:W-:-:S02]  /*4880*/  FSEL R14, R12, -INF , !P3 ;  /* 0xff8000000c0e7808 */ /* 0x000fc40005800000 */
[----:B------:R-:W-:Y:S02]  /*4890*/  I2FP.F32.S32 R41, R26 ;  /* 0x0000001a00297245 */ /* 0x000fe40000201400 */
[----:B------:R-:W-:Y:S02]  /*48a0*/  IADD3 R12, PT, PT, R181, 0x1f, -R5 ;  /* 0x0000001fb50c7810 */ /* 0x000fe40007ffe805 */
[----:B------:R-:W-:Y:S01]  /*48b0*/  FSEL R15, R10, -INF , !P5 ;  /* 0xff8000000a0f7808 */ /* 0x000fe20006800000 */
[----:B-1----:R-:W-:Y:S01]  /*48c0*/  FFMA.FTZ R18, R41, -UR6, R18 ;  /* 0x8000000629127c23 */ /* 0x002fe20008010012 */
[----:B------:R-:W-:Y:S02]  /*48d0*/  IABS R10, R12 ;  /* 0x0000000c000a7213 */ /* 0x000fe40000000000 */
[----:B------:R-:W-:Y:S01]  /*48e0*/  FSEL R12, R19, -INF , !P1 ;  /* 0xff800000130c7808 */ /* 0x000fe20004800000 */
[----:B------:R-:W-:Y:S01]  /*48f0*/  FMUL.FTZ R19, R74, UR7 ;  /* 0x000000074a137c20 */ /* 0x000fe20008410000 */
[----:B------:R-:W-:-:S02]  /*4900*/  ISETP.GT.AND P5, PT, R24, R39, PT ;  /* 0x000000271800720c */ /* 0x000fc40003fa4270 */
[----:B------:R-:W-:Y:S02]  /*4910*/  ISETP.GE.AND P0, PT, R39, R197, PT ;  /* 0x000000c52700720c */ /* 0x000fe40003f06270 */
[----:B------:R-:W-:Y:S01]  /*4920*/  I2FP.F32.S32 R10, R10 ;  /* 0x0000000a000a7245 */ /* 0x000fe20000201400 */
[----:B------:R-:W1:Y:S01]  /*4930*/  MUFU.TANH R19, R19 ;  /* 0x0000001300137308 */ /* 0x000e620000002400 */
[----:B------:R-:W-:Y:S02]  /*4940*/  IADD3 R26, PT, PT, R181, 0x18, -R5 ;  /* 0x00000018b51a7810 */ /* 0x000fe40007ffe805 */
[----:B------:R-:W-:Y:S01]  /*4950*/  ISETP.GE.AND P3, PT, R39, R196, PT ;  /* 0x000000c42700720c */ /* 0x000fe20003f66270 */
[----:B--2---:R-:W-:Y:S01]  /*4960*/  FFMA.FTZ R27, R10, -UR6, R27 ;  /* 0x800000060a1b7c23 */ /* 0x004fe2000801001b */
[----:B------:R-:W-:Y:S02]  /*4970*/  FSEL R18, R18, -INF , !P5 ;  /* 0xff80000012127808 */ /* 0x000fe40006800000 */
[----:B------:R-:W-:-:S02]  /*4980*/  FSEL R12, R12, -INF , !P4 ;  /* 0xff8000000c0c7808 */ /* 0x000fc40006000000 */
[----:B------:R-:W-:Y:S02]  /*4990*/  FSEL R11, R11, -INF , !P0 ;  /* 0xff8000000b0b7808 */ /* 0x000fe40004000000 */
[C---:B------:R-:W-:Y:S02]  /*49a0*/  ISETP.GE.AND P1, PT, R9.reuse, R197, PT ;  /* 0x000000c50900720c */ /* 0x040fe40003f26270 */
[----:B------:R-:W-:Y:S02]  /*49b0*/  ISETP.GE.AND P4, PT, R9, R196, PT ;  /* 0x000000c40900720c */ /* 0x000fe40003f86270 */
[----:B------:R-:W-:Y:S02]  /*49c0*/  ISETP.GT.AND P0, PT, R24, R9, PT ;  /* 0x000000091800720c */ /* 0x000fe40003f04270 */
[----:B------:R-:W-:Y:S02]  /*49d0*/  IABS R9, R26 ;  /* 0x0000001a00097213 */ /* 0x000fe40000000000 */
[----:B------:R-:W-:-:S02]  /*49e0*/  FSEL R10, R18, -INF , !P3 ;  /* 0xff800000120a7808 */ /* 0x000fc40005800000 */
[C---:B------:R-:W-:Y:S02]  /*49f0*/  IADD3 R18, PT, PT, R181.reuse, 0x17, -R5 ;  /* 0x00000017b5127810 */ /* 0x040fe40007ffe805 */
[----:B------:R-:W-:Y:S02]  /*4a00*/  I2FP.F32.S32 R26, R9 ;  /* 0x00000009001a7245 */ /* 0x000fe40000201400 */
[----:B------:R-:W-:Y:S02]  /*4a10*/  FSEL R9, R8, -INF , !P1 ;  /* 0xff80000008097808 */ /* 0x000fe40004800000 */
[----:B------:R-:W-:Y:S01]  /*4a20*/  IABS R8, R18 ;  /* 0x0000001200087213 */ /* 0x000fe20000000000 */
[----:B------:R-:W-:Y:S01]  /*4a30*/  FMUL.FTZ R18, R58, UR7 ;  /* 0x000000073a127c20 */ /* 0x000fe20008410000 */
[----:B-1----:R-:W-:Y:S01]  /*4a40*/  FFMA.FTZ R19, R26, -UR6, R19 ;  /* 0x800000061a137c23 */ /* 0x002fe20008010013 */
[----:B------:R-:W-:Y:S02]  /*4a50*/  IADD3 R26, PT, PT, R181, 0x10, -R5 ;  /* 0x00000010b51a7810 */ /* 0x000fe40007ffe805 */
[----:B------:R-:W-:Y:S01]  /*4a60*/  FSEL R28, R27, -INF , !P0 ;  /* 0xff8000001b1c7808 */ /* 0x000fe20004000000 */
[----:B------:R-:W-:Y:S01]  /*4a70*/  IMAD.MOV.U32 R27, RZ, RZ, R8 ;  /* 0x000000ffff1b7224 */ /* 0x000fe200078e0008 */
[----:B------:R-:W1:Y:S01]  /*4a80*/  MUFU.TANH R18, R18 ;  /* 0x0000001200127308 */ /* 0x000e620000002400 */
[----:B------:R-:W-:-:S02]  /*4a90*/  IABS R26, R26 ;  /* 0x0000001a001a7213 */ /* 0x000fc40000000000 */
[----:B------:R-:W-:Y:S02]  /*4aa0*/  ISETP.GT.AND P1, PT, R24, R37, PT ;  /* 0x000000251800720c */ /* 0x000fe40003f24270 */
[----:B------:R-:W-:Y:S02]  /*4ab0*/  FSEL R8, R28, -INF , !P4 ;  /* 0xff8000001c087808 */ /* 0x000fe40006000000 */
[----:B------:R-:W-:Y:S02]  /*4ac0*/  I2FP.F32.S32 R28, R27 ;  /* 0x0000001b001c7245 */ /* 0x000fe40000201400 */
[----:B------:R-:W-:Y:S02]  /*4ad0*/  I2FP.F32.S32 R27, R26 ;  /* 0x0000001a001b7245 */ /* 0x000fe40000201400 */
[----:B------:R-:W-:Y:S01]  /*4ae0*/  ISETP.GE.AND P3, PT, R37, R196, PT ;  /* 0x000000c42500720c */ /* 0x000fe20003f66270 */
[----:B------:R-:W-:Y:S01]  /*4af0*/  FFMA.FTZ R28, R28, -UR6, R75 ;  /* 0x800000061c1c7c23 */ /* 0x000fe2000801004b */
[----:B------:R-:W-:-:S02]  /*4b00*/  FSEL R19, R19, -INF , !P1 ;  /* 0xff80000013137808 */ /* 0x000fc40004800000 */
[----:B------:R-:W-:Y:S02]  /*4b10*/  ISETP.GE.AND P0, PT, R35, R197, PT ;  /* 0x000000c52300720c */ /* 0x000fe40003f06270 */
[----:B------:R-:W-:Y:S01]  /*4b20*/  FSEL R190, R19, -INF , !P3 ;  /* 0xff80000013be7808 */ /* 0x000fe20005800000 */
[----:B-1----:R-:W-:Y:S01]  /*4b30*/  FFMA.FTZ R27, R27, -UR6, R18 ;  /* 0x800000061b1b7c23 */ /* 0x002fe20008010012 */
[----:B------:R-:W-:Y:S01]  /*4b40*/  IADD3 R19, PT, PT, R181, 0xf, -R5 ;  /* 0x0000000fb5137810 */ /* 0x000fe20007ffe805 */
[----:B------:R-:W1:Y:S01]  /*4b50*/  MUFU.TANH R18, R59 ;  /* 0x0000003b00127308 */ /* 0x000e620000002400 */
[----:B------:R-:W-:Y:S02]  /*4b60*/  FSEL R173, R173, -INF , !P0 ;  /* 0xff800000adad7808 */ /* 0x000fe40004000000 */
[----:B------:R-:W-:Y:S02]  /*4b70*/  ISETP.GT.AND P0, PT, R24, R33, PT ;  /* 0x000000211800720c */ /* 0x000fe40003f04270 */
[----:B------:R-:W-:-:S02]  /*4b80*/  IABS R19, R19 ;  /* 0x0000001300137213 */ /* 0x000fc40000000000 */
[----:B------:R-:W-:Y:S02]  /*4b90*/  FSEL R186, R27, -INF , !P0 ;  /* 0xff8000001bba7808 */ /* 0x000fe40004000000 */
[----:B------:R-:W-:Y:S02]  /*4ba0*/  ISETP.GE.AND P5, PT, R37, R197, PT ;  /* 0x000000c52500720c */ /* 0x000fe40003fa6270 */
[----:B------:R-:W-:Y:S02]  /*4bb0*/  I2FP.F32.S32 R27, R19 ;  /* 0x00000013001b7245 */ /* 0x000fe40000201400 */
[----:B------:R-:W2:Y:S01]  /*4bc0*/  MUFU.TANH R19, R54 ;  /* 0x0000003600137308 */ /* 0x000ea20000002400 */
[----:B------:R-:W-:Y:S02]  /*4bd0*/  FSEL R191, R191, -INF , !P5 ;  /* 0xff800000bfbf7808 */ /* 0x000fe40006800000 */
[----:B------:R-:W-:Y:S02]  /*4be0*/  ISETP.GT.AND P5, PT, R24, R35, PT ;  /* 0x000000231800720c */ /* 0x000fe40003fa4270 */
[----:B------:R-:W-:Y:S01]  /*4bf0*/  ISETP.GE.AND P1, PT, R33, R197, PT ;  /* 0x000000c52100720c */ /* 0x000fe20003f26270 */
[----:B-1----:R-:W-:Y:S01]  /*4c00*/  FFMA.FTZ R184, R27, -UR6, R18 ;  /* 0x800000061bb87c23 */ /* 0x002fe20008010012 */
[----:B------:R-:W-:Y:S01]  /*4c10*/  IADD3 R26, PT, PT, R181, 0x8, -R5 ;  /* 0x00000008b51a7810 */ /* 0x000fe20007ffe805 */
[----:B------:R-:W1:Y:S01]  /*4c20*/  MUFU.TANH R27, R55 ;  /* 0x00000037001b7308 */ /* 0x000e620000002400 */
[----:B------:R-:W-:-:S02]  /*4c30*/  ISETP.GE.AND P4, PT, R35, R196, PT ;  /* 0x000000c42300720c */ /* 0x000fc40003f86270 */
[----:B------:R-:W-:Y:S02]  /*4c40*/  FSEL R28, R28, -INF , !P5 ;  /* 0xff8000001c1c7808 */ /* 0x000fe40006800000 */
[----:B------:R-:W-:Y:S02]  /*4c50*/  FSEL R189, R189, -INF , !P1 ;  /* 0xff800000bdbd7808 */ /* 0x000fe40004800000 */
[----:B------:R-:W-:Y:S02]  /*4c60*/  ISETP.GT.AND P1, PT, R24, R31, PT ;  /* 0x0000001f1800720c */ /* 0x000fe40003f24270 */
[----:B------:R-:W-:Y:S02]  /*4c70*/  IABS R26, R26 ;  /* 0x0000001a001a7213 */ /* 0x000fe40000000000 */
[----:B------:R-:W-:Y:S02]  /*4c80*/  FSEL R188, R28, -INF , !P4 ;  /* 0xff8000001cbc7808 */ /* 0x000fe40006000000 */
[----:B------:R-:W-:-:S02]  /*4c90*/  ISETP.GE.AND P4, PT, R31, R196, PT ;  /* 0x000000c41f00720c */ /* 0x000fc40003f86270 */
[-C--:B------:R-:W-:Y:S02]  /*4ca0*/  ISETP.GE.AND P0, PT, R29, R197.reuse, PT ;  /* 0x000000c51d00720c */ /* 0x080fe40003f06270 */
[----:B------:R-:W-:Y:S02]  /*4cb0*/  FSEL R184, R184, -INF , !P1 ;  /* 0xff800000b8b87808 */ /* 0x000fe40004800000 */
[----:B------:R-:W-:Y:S02]  /*4cc0*/  I2FP.F32.S32 R26, R26 ;  /* 0x0000001a001a7245 */ /* 0x000fe40000201400 */
[----:B------:R-:W-:Y:S02]  /*4cd0*/  ISETP.GE.AND P5, PT, R31, R197, PT ;  /* 0x000000c51f00720c */ /* 0x000fe40003fa6270 */
[----:B------:R-:W-:Y:S01]  /*4ce0*/  IADD3 R18, PT, PT, R181, 0x7, -R5 ;  /* 0x00000007b5127810 */ /* 0x000fe20007ffe805 */
[----:B--2---:R-:W-:Y:S01]  /*4cf0*/  FFMA.FTZ R19, R26, -UR6, R19 ;  /* 0x800000061a137c23 */ /* 0x004fe20008010013 */
[----:B------:R-:W-:-:S02]  /*4d00*/  FSEL R184, R184, -INF , !P4 ;  /* 0xff800000b8b87808 */ /* 0x000fc40006000000 */
[----:B------:R-:W-:Y:S02]  /*4d10*/  FSEL R187, R187, -INF , !P0 ;  /* 0xff800000bbbb7808 */ /* 0x000fe40004000000 */
[-C--:B------:R-:W-:Y:S02]  /*4d20*/  ISETP.GE.AND P3, PT, R33, R196.reuse, PT ;  /* 0x000000c42100720c */ /* 0x080fe40003f66270 */
[----:B------:R-:W-:Y:S02]  /*4d30*/  FSEL R175, R175, -INF , !P5 ;  /* 0xff800000afaf7808 */ /* 0x000fe40006800000 */
[C---:B------:R-:W-:Y:S02]  /*4d40*/  ISETP.GE.AND P1, PT, R22.reuse, R197, PT ;  /* 0x000000c51600720c */ /* 0x040fe40003f26270 */
[----:B------:R-:W-:Y:S02]  /*4d50*/  ISETP.GE.AND P4, PT, R22, R196, PT ;  /* 0x000000c41600720c */ /* 0x000fe40003f86270 */
[C---:B------:R-:W-:Y:S01]  /*4d60*/  ISETP.GT.AND P0, PT, R24.reuse, R22, PT ;  /* 0x000000161800720c */ /* 0x040fe20003f04270 */
[----:B------:R-:W-:Y:S01]  /*4d70*/  IMAD.IADD R22, R181, 0x1, -R5 ;  /* 0x00000001b5167824 */ /* 0x000fe200078e0a05 */
[----:B------:R-:W-:-:S02]  /*4d80*/  ISETP.GT.AND P5, PT, R24, R29, PT ;  /* 0x0000001d1800720c */ /* 0x000fc40003fa4270 */
[----:B------:R-:W-:Y:S02]  /*4d90*/  IABS R18, R18 ;  /* 0x0000001200127213 */ /* 0x000fe40000000000 */
[----:B------:R-:W-:Y:S02]  /*4da0*/  IADD3 R5, PT, PT, R181, -0x1, -R5 ;  /* 0xffffffffb5057810 */ /* 0x000fe40007ffe805 */
[----:B------:R-:W-:Y:S02]  /*4db0*/  FSEL R186, R186, -INF , !P3 ;  /* 0xff800000baba7808 */ /* 0x000fe40005800000 */
[----:B------:R-:W-:Y:S02]  /*4dc0*/  ISETP.GE.AND P3, PT, R29, R196, PT ;  /* 0x000000c41d00720c */ /* 0x000fe40003f66270 */
[----:B------:R-:W-:Y:S02]  /*4dd0*/  FSEL R19, R19, -INF , !P5 ;  /* 0xff80000013137808 */ /* 0x000fe40006800000 */
[----:B------:R-:W-:-:S02]  /*4de0*/  I2FP.F32.S32 R18, R18 ;  /* 0x0000001200127245 */ /* 0x000fc40000201400 */
[----:B------:R-:W-:Y:S02]  /*4df0*/  IABS R22, R22 ;  /* 0x0000001600167213 */ /* 0x000fe40000000000 */
[----:B------:R-:W-:Y:S01]  /*4e00*/  IABS R5, R5 ;  /* 0x0000000500057213 */ /* 0x000fe20000000000 */
[----:B-1----:R-:W-:Y:S01]  /*4e10*/  FFMA.FTZ R18, R18, -UR6, R27 ;  /* 0x8000000612127c23 */ /* 0x002fe2000801001b */
[----:B------:R-:W-:Y:S02]  /*4e20*/  FSEL R172, R19, -INF , !P3 ;  /* 0xff80000013ac7808 */ /* 0x000fe40005800000 */
[----:B------:R-:W-:Y:S02]  /*4e30*/  I2FP.F32.S32 R19, R22 ;  /* 0x0000001600137245 */ /* 0x000fe40000201400 */
[----:B------:R-:W-:Y:S02]  /*4e40*/  I2FP.F32.S32 R22, R5 ;  /* 0x0000000500167245 */ /* 0x000fe40000201400 */
[----:B------:R-:W-:Y:S01]  /*4e50*/  FSEL R185, R185, -INF , !P1 ;  /* 0xff800000b9b97808 */ /* 0x000fe20004800000 */
[----:B------:R-:W-:Y:S01]  /*4e60*/  FFMA.FTZ R19, R19, -UR6, R66 ;  /* 0x8000000613137c23 */ /* 0x000fe20008010042 */
[----:B------:R-:W-:Y:S01]  /*4e70*/  ISETP.GT.AND P1, PT, R24, R3, PT ;  /* 0x000000031800720c */ /* 0x000fe20003f24270 */
[----:B------:R-:W-:Y:S01]  /*4e80*/  FFMA.FTZ R22, R22, -UR6, R67 ;  /* 0x8000000616167c23 */ /* 0x000fe20008010043 */
[----:B------:R-:W-:-:S02]  /*4e90*/  FSEL R18, R18, -INF , !P0 ;  /* 0xff80000012127808 */ /* 0x000fc40004000000 */
[----:B------:R-:W-:Y:S02]  /*4ea0*/  ISETP.GT.AND P0, PT, R24, R21, PT ;  /* 0x000000151800720c */ /* 0x000fe40003f04270 */
[----:B------:R-:W-:Y:S02]  /*4eb0*/  FSEL R170, R18, -INF , !P4 ;  /* 0xff80000012aa7808 */ /* 0x000fe40006000000 */
[----:B------:R-:W-:Y:S02]  /*4ec0*/  FSEL R19, R19, -INF , !P1 ;  /* 0xff80000013137808 */ /* 0x000fe40004800000 */
[CC--:B------:R-:W-:Y:S02]  /*4ed0*/  ISETP.GE.AND P5, PT, R3.reuse, R197.reuse, PT ;  /* 0x000000c50300720c */ /* 0x0c0fe40003fa6270 */
[----:B------:R-:W-:Y:S02]  /*4ee0*/  ISETP.GE.AND P3, PT, R3, R196, PT ;  /* 0x000000c40300720c */ /* 0x000fe40003f66270 */
[----:B------:R-:W-:-:S02]  /*4ef0*/  ISETP.GE.AND P4, PT, R21, R197, PT ;  /* 0x000000c51500720c */ /* 0x000fc40003f86270 */
[----:B------:R-:W-:Y:S02]  /*4f00*/  ISETP.GE.AND P1, PT, R21, R196, PT ;  /* 0x000000c41500720c */ /* 0x000fe40003f26270 */
[----:B------:R-:W-:Y:S02]  /*4f10*/  FSEL R166, R22, -INF , !P0 ;  /* 0xff80000016a67808 */ /* 0x000fe40004000000 */
        /* <DEDUP_REMOVED lines=56> */
.L_x_678:
[----:B------:R3:W-:Y:S02]  /*52a0*/  STS.128 [R203+0x11000], RZ ;  /* 0x011000ffcb007388 */ /* 0x0007e40000000c00 */
.L_x_679:
[----:B------:R-:W-:Y:S05]  /*52b0*/  BSYNC.RECONVERGENT B0 ;  /* 0x0000000000007941 */ /* 0x000fea0003800200 */
.L_x_677:
[----:B------:R-:W0:Y:S02]  /*52c0*/  LDGDEPBAR ;  /* 0x00000000000079af */ /* 0x000e240000000000 */
.L_x_676:
        /* <DEDUP_REMOVED lines=46> */
[----:B--2---:R-:W-:Y:S01]  /*55b0*/  LDSM.16.MT88.4 R28, [R165+0x14800] ;  /* 0x01480000a51c783b */ /* 0x004fe20000004200 */
        /* <DEDUP_REMOVED lines=9> */
[--C-:B------:R-:W-:Y:S01]  /*5650*/  FFMA.FTZ R161, R20, UR4, -R167.reuse ;  /* 0x0000000414a17c23 */ /* 0x100fe200080108a7 */
[----:B------:R-:W2:Y:S01]  /*5660*/  LDSM.16.MT88.4 R4, [R162+0x16000] ;  /* 0x01600000a204783b */ /* 0x000ea20000004200 */
[--C-:B------:R-:W-:Y:S01]  /*5670*/  FFMA.FTZ R158, R16, UR4, -R167.reuse ;  /* 0x00000004109e7c23 */ /* 0x100fe200080108a7 */
[----:B------:R-:W-:Y:S01]  /*5680*/  MUFU.EX2 R163, R163 ;  /* 0x000000a300a37308 */ /* 0x000fe20000000800 */
[--C-:B------:R-:W-:Y:S01]  /*5690*/  FFMA.FTZ R152, R15, UR4, -R174.reuse ;  /* 0x000000040f987c23 */ /* 0x100fe200080108ae */
[----:B------:R-:W5:Y:S01]  /*56a0*/  LDSM.16.MT88.4 R16, [R169+0x12800] ;  /* 0x01280000a910783b */ /* 0x000f620000004200 */
[--C-:B------:R-:W-:Y:S01]  /*56b0*/  FFMA.FTZ R151, R11, UR4, -R174.reuse ;  /* 0x000000040b977c23 */ /* 0x100fe200080108ae */
[----:B------:R-:W3:Y:S01]  /*56c0*/  MUFU.EX2 R160, R160 ;  /* 0x000000a000a07308 */ /* 0x000ee20000000800 */
[--C-:B------:R-:W-:Y:S01]  /*56d0*/  FFMA.FTZ R148, R9, UR4, -R174.reuse ;  /* 0x0000000409947c23 */ /* 0x100fe200080108ae */
[--C-:B------:R-:W-:Y:S01]  /*56e0*/  FFMA.FTZ R153, R14, UR4, -R167.reuse ;  /* 0x000000040e997c23 */ /* 0x100fe200080108a7 */
[--C-:B------:R-:W-:Y:S01]  /*56f0*/  FFMA.FTZ R150, R12, UR4, -R167.reuse ;  /* 0x000000040c967c23 */ /* 0x100fe200080108a7 */
[----:B------:R-:W-:Y:S01]  /*5700*/  MUFU.EX2 R159, R159 ;  /* 0x0000009f009f7308 */ /* 0x000fe20000000800 */
[--C-:B------:R-:W-:Y:S01]  /*5710*/  FFMA.FTZ R149, R10, UR4, -R167.reuse ;  /* 0x000000040a957c23 */ /* 0x100fe200080108a7 */
[--C-:B------:R-:W-:Y:S01]  /*5720*/  FFMA.FTZ R134, R8, UR4, -R167.reuse ;  /* 0x0000000408867c23 */ /* 0x100fe200080108a7 */
        /* <DEDUP_REMOVED lines=9> */
[----:B------:R-:W4:Y:S01]  /*57c0*/  MUFU.EX2 R158, R158 ;  /* 0x0000009e009e7308 */ /* 0x000f220000000800 */
[--C-:B------:R-:W-:Y:S01]  /*57d0*/  FFMA.FTZ R175, R175, UR4, -R174.reuse ;  /* 0x00000004afaf7c23 */ /* 0x100fe200080108ae */
[--C-:B------:R-:W-:Y:S01]  /*57e0*/  FFMA.FTZ R189, R190, UR4, -R167.reuse ;  /* 0x00000004bebd7c23 */ /* 0x100fe200080108a7 */
[----:B------:R-:W-:Y:S01]  /*57f0*/  LDSM.16.MT88.4 R144, [R169+0x14800] ;  /* 0x01480000a990783b */ /* 0x000fe20000004200 */
[----:B------:R-:W-:Y:S01]  /*5800*/  MUFU.EX2 R157, R157 ;  /* 0x0000009d009d7308 */ /* 0x000fe20000000800 */
[--C-:B------:R-:W-:Y:S01]  /*5810*/  FFMA.FTZ R188, R188, UR4, -R167.reuse ;  /* 0x00000004bcbc7c23 */ /* 0x100fe200080108a7 */
[----:B-1----:R-:W-:Y:S01]  /*5820*/  F2FP.BF16.F32.PACK_AB R98, R156, R159 ;  /* 0x0000009f9c62723e */ /* 0x002fe200000010ff */
[----:B------:R-:W-:Y:S01]  /*5830*/  LDSM.16.MT88.4 R140, [R169+0x16800] ;  /* 0x01680000a98c783b */ /* 0x000fe20000004200 */
[----:B------:R-:W1:Y:S01]  /*5840*/  MUFU.EX2 R154, R154 ;  /* 0x0000009a009a7308 */ /* 0x000e620000000800 */
[----:B------:R-:W-:Y:S01]  /*5850*/  FFMA.FTZ R207, R171, UR4, -R174 ;  /* 0x00000004abcf7c23 */ /* 0x000fe200080108ae */
[----:B------:R-:W-:Y:S01]  /*5860*/  FFMA.FTZ R205, R166, UR4, -R167 ;  /* 0x00000004a6cd7c23 */ /* 0x000fe200080108a7 */
[----:B------:R-:W-:Y:S01]  /*5870*/  LDSM.16.MT88.4 R136, [R165+0x12800] ;  /* 0x01280000a588783b */ /* 0x000fe20000004200 */
[----:B------:R-:W-:Y:S01]  /*5880*/  MUFU.EX2 R155, R155 ;  /* 0x0000009b009b7308 */ /* 0x000fe20000000800 */
[----:B------:R-:W-:Y:S01]  /*5890*/  FADD.FTZ R160, R163, R160 ;  /* 0x000000a0a3a07221 */ /* 0x000fe20000010000 */
[----:B----4-:R-:W-:Y:S01]  /*58a0*/  F2FP.BF16.F32.PACK_AB R97, R158, R161 ;  /* 0x000000a19e61723e */ /* 0x010fe200000010ff */
[----:B------:R-:W-:Y:S01]  /*58b0*/  LDSM.16.MT88.4 R32, [R162+0x12800] ;  /* 0x01280000a220783b */ /* 0x000fe20000004200 */
[----:B------:R-:W4:Y:S01]  /*58c0*/  MUFU.EX2 R152, R152 ;  /* 0x0000009800987308 */ /* 0x000f220000000800 */
[----:B------:R-:W-:Y:S01]  /*58d0*/  FADD.FTZ R158, R161, R158 ;  /* 0x0000009ea19e7221 */ /* 0x000fe20000010000 */
[----:B------:R-:W-:Y:S01]  /*58e0*/  FADD.FTZ R159, R159, R160 ;  /* 0x000000a09f9f7221 */ /* 0x000fe20000010000 */
[----:B------:R-:W-:Y:S01]  /*58f0*/  LDSM.16.MT88.4 R24, [R164+0x14800] ;  /* 0x01480000a418783b */ /* 0x000fe20000004200 */
[----:B------:R-:W-:Y:S01]  /*5900*/  MUFU.EX2 R151, R151 ;  /* 0x0000009700977308 */ /* 0x000fe20000000800 */
[----:B-1----:R-:W-:Y:S01]  /*5910*/  F2FP.BF16.F32.PACK_AB R99, R154, R157 ;  /* 0x0000009d9a63723e */ /* 0x002fe200000010ff */
[----:B------:R-:W-:-:S02]  /*5920*/  FADD.FTZ R157, R157, R158 ;  /* 0x0000009e9d9d7221 */ /* 0x000fc40000010000 */
[----:B------:R-:W-:Y:S01]  /*5930*/  MUFU.EX2 R148, R148 ;  /* 0x0000009400947308 */ /* 0x000fe20000000800 */
[----:B------:R-:W-:Y:S01]  /*5940*/  FADD.FTZ R156, R156, R159 ;  /* 0x0000009f9c9c7221 */ /* 0x000fe20000010000 */
[----:B------:R-:W-:Y:S02]  /*5950*/  FADD.FTZ R154, R154, R157 ;  /* 0x0000009d9a9a7221 */ /* 0x000fe40000010000 */
[----:B------:R-:W-:Y:S01]  /*5960*/  MUFU.EX2 R153, R153 ;  /* 0x0000009900997308 */ /* 0x000fe20000000800 */
[C---:B------:R-:W-:Y:S03]  /*5970*/  HMMA.16816.F32.BF16 R120, R96.reuse, R116, RZ ;  /* 0x000000746078723c */ /* 0x040fe600000418ff */
[----:B------:R-:W1:Y:S04]  /*5980*/  MUFU.EX2 R150, R150 ;  /* 0x0000009600967308 */ /* 0x000e680000000800 */
[----:B------:R-:W-:Y:S01]  /*5990*/  MUFU.EX2 R149, R149 ;  /* 0x0000009500957308 */ /* 0x000fe20000000800 */
[C---:B------:R-:W-:Y:S03]  /*59a0*/  HMMA.16816.F32.BF16 R116, R96.reuse, R118, RZ ;  /* 0x000000766074723c */ /* 0x040fe600000418ff */
[----:B------:R-:W5:Y:S04]  /*59b0*/  MUFU.EX2 R134, R134 ;  /* 0x0000008600867308 */ /* 0x000f680000000800 */
[----:B------:R2:W-:Y:S01]  /*59c0*/  MUFU.EX2 R173, R191 ;  /* 0x000000bf00ad7308 */ /* 0x0005e20000000800 */
[C---:B------:R-:W-:Y:S03]  /*59d0*/  HMMA.16816.F32.BF16 R44, R96.reuse, R48, RZ ;  /* 0x00000030602c723c */ /* 0x040fe600000418ff */
[----:B------:R-:W3:Y:S04]  /*59e0*/  MUFU.EX2 R182, R182 ;  /* 0x000000b600b67308 */ /* 0x000ee80000000800 */
[----:B------:R-:W-:Y:S01]  /*59f0*/  MUFU.EX2 R176, R176 ;  /* 0x000000b000b07308 */ /* 0x000fe20000000800 */
[----:B------:R-:W-:Y:S03]  /*5a00*/  HMMA.16816.F32.BF16 R76, R96, R80, RZ ;  /* 0x00000050604c723c */ /* 0x000fe600000418ff */
[----:B------:R-:W-:Y:S01]  /*5a10*/  MUFU.EX2 R175, R175 ;  /* 0x000000af00af7308 */ /* 0x000fe20000000800 */
[----:B--2---:R-:W-:-:S03]  /*5a20*/  FFMA.FTZ R191, R184, UR4, -R167 ;  /* 0x00000004b8bf7c23 */ /* 0x004fc600080108a7 */
        /* <DEDUP_REMOVED lines=23> */
[----:B----4-:R-:W-:Y:S01]  /*5ba0*/  F2FP.BF16.F32.PACK_AB R4, R152, R155 ;  /* 0x0000009b9804723e */ /* 0x010fe200000010ff */
[----:B------:R-:W-:Y:S01]  /*5bb0*/  FADD.FTZ R155, R155, R156 ;  /* 0x0000009c9b9b7221 */ /* 0x000fe20000010000 */
[----:B-1----:R-:W-:Y:S01]  /*5bc0*/  F2FP.BF16.F32.PACK_AB R5, R150, R153 ;  /* 0x000000999605723e */ /* 0x002fe200000010ff */
[----:B------:R-:W-:-:S02]  /*5bd0*/  FADD.FTZ R153, R153, R154 ;  /* 0x0000009a99997221 */ /* 0x000fc40000010000 */
[----:B------:R-:W-:Y:S02]  /*5be0*/  FADD.FTZ R152, R152, R155 ;  /* 0x0000009b98987221 */ /* 0x000fe40000010000 */
[----:B------:R-:W-:Y:S01]  /*5bf0*/  HMMA.16816.F32.BF16 R96, R96, R6, RZ ;  /* 0x000000066060723c */ /* 0x000fe200000418ff */
[----:B------:R-:W-:Y:S01]  /*5c00*/  F2FP.BF16.F32.PACK_AB R6, R148, R151 ;  /* 0x000000979406723e */ /* 0x000fe200000010ff */
[----:B------:R-:W-:Y:S01]  /*5c10*/  FADD.FTZ R150, R150, R153 ;  /* 0x0000009996967221 */ /* 0x000fe20000010000 */
[----:B-----5:R-:W-:Y:S01]  /*5c20*/  F2FP.BF16.F32.PACK_AB R7, R134, R149 ;  /* 0x000000958607723e */ /* 0x020fe200000010ff */
        /* <DEDUP_REMOVED lines=44> */
[----:B---3--:R-:W-:-:S02]  /*5ef0*/  F2FP.BF16.F32.PACK_AB R5, R186, R189 ;  /* 0x000000bdba05723e */ /* 0x008fc400000010ff */
[----:B------:R-:W-:Y:S02]  /*5f00*/  F2FP.BF16.F32.PACK_AB R6, R175, R176 ;  /* 0x000000b0af06723e */ /* 0x000fe400000010ff */
[----:B------:R-:W-:-:S07]  /*5f10*/  F2FP.BF16.F32.PACK_AB R7, R191, R184 ;  /* 0x000000b8bf07723e */ /* 0x000fce00000010ff */
[C---:B----4-:R-:W-:Y:S08]  /*5f20*/  HMMA.16816.F32.BF16 R120, R4.reuse, R8, R120 ;  /* 0x000000080478723c */ /* 0x050ff00000041878 */
[C---:B------:R-:W-:Y:S01]  /*5f30*/  HMMA.16816.F32.BF16 R116, R4.reuse, R10, R116 ;  /* 0x0000000a0474723c */ /* 0x040fe20000041874 */
[----:B------:R-:W3:Y:S07]  /*5f40*/  LDSM.16.MT88.4 R8, [R164+0x17000] ;  /* 0x01700000a408783b */ /* 0x000eee0000004200 */
[C---:B-1----:R-:W-:Y:S08]  /*5f50*/  HMMA.16816.F32.BF16 R36, R4.reuse, R16, R36 ;  /* 0x000000100424723c */ /* 0x042ff00000041824 */
[C---:B------:R-:W-:Y:S01]  /*5f60*/  HMMA.16816.F32.BF16 R40, R4.reuse, R18, R40 ;  /* 0x000000120428723c */ /* 0x040fe20000041828 */
[----:B------:R-:W1:Y:S07]  /*5f70*/  LDSM.16.MT88.4 R16, [R162+0x17000] ;  /* 0x01700000a210783b */ /* 0x000e6e0000004200 */
[C---:B--2---:R-:W-:Y:S08]  /*5f80*/  HMMA.16816.F32.BF16 R68, R4.reuse, R12, R68 ;  /* 0x0000000c0444723c */ /* 0x044ff00000041844 */
[C---:B------:R-:W-:Y:S01]  /*5f90*/  HMMA.16816.F32.BF16 R72, R4.reuse, R14, R72 ;  /* 0x0000000e0448723c */ /* 0x040fe20000041848 */
[----:B------:R-:W-:Y:S07]  /*5fa0*/  LDSM.16.MT88.4 R12, [R169+0x13800] ;  /* 0x01380000a90c783b */ /* 0x000fee0000004200 */
[----:B------:R-:W-:Y:S01]  /*5fb0*/  HMMA.16816.F32.BF16 R44, R4, R144, R44 ;  /* 0x00000090042c723c */ /* 0x000fe2000004182c */
[--C-:B------:R-:W-:Y:S01]  /*5fc0*/  FFMA.FTZ R144, R187, UR4, -R174.reuse ;  /* 0x00000004bb907c23 */ /* 0x100fe200080108ae */
[----:B------:R-:W-:-:S05]  /*5fd0*/  FFMA.FTZ R145, R185, UR4, -R174 ;  /* 0x00000004b9917c23 */ /* 0x000fca00080108ae */
[----:B------:R-:W-:Y:S01]  /*5fe0*/  MUFU.EX2 R144, R144 ;  /* 0x0000009000907308 */ /* 0x000fe20000000800 */
[C---:B---3--:R-:W-:Y:S03]  /*5ff0*/  HMMA.16816.F32.BF16 R84, R4.reuse, R8, R84 ;  /* 0x000000080454723c */ /* 0x048fe60000041854 */
        /* <DEDUP_REMOVED lines=8> */
[----:B------:R-:W-:-:S05]  /*6080*/  FFMA.FTZ R147, R172, UR4, -R167 ;  /* 0x00000004ac937c23 */ /* 0x000fca00080108a7 */
[----:B------:R-:W-:Y:S01]  /*6090*/  MUFU.EX2 R146, R146 ;  /* 0x0000009200927308 */ /* 0x000fe20000000800 */
[C---:B------:R-:W-:Y:S01]  /*60a0*/  HMMA.16816.F32.BF16 R60, R4.reuse, R20, R60 ;  /* 0x00000014043c723c */ /* 0x040fe2000004183c */
[--C-:B------:R-:W-:Y:S01]  /*60b0*/  FFMA.FTZ R20, R170, UR4, -R167.reuse ;  /* 0x00000004aa147c23 */ /* 0x100fe200080108a7 */
[----:B------:R-:W-:Y:S01]  /*60c0*/  FFMA.FTZ R170, R168, UR4, -R167 ;  /* 0x00000004a8aa7c23 */ /* 0x000fe200080108a7 */
[----:B------:R-:W-:Y:S04]  /*60d0*/  MUFU.EX2 R147, R147 ;  /* 0x0000009300937308 */ /* 0x000fe80000000800 */
[----:B------:R4:W5:Y:S01]  /*60e0*/  MUFU.EX2 R168, R20 ;  /* 0x0000001400a87308 */ /* 0x0009620000000800 */
[C---:B------:R-:W-:Y:S03]  /*60f0*/  HMMA.16816.F32.BF16 R76, R4.reuse, R140, R76 ;  /* 0x0000008c044c723c */ /* 0x040fe6000004184c */
[----:B------:R-:W3:Y:S05]  /*6100*/  MUFU.EX2 R166, R170 ;  /* 0x000000aa00a67308 */ /* 0x000eea0000000800 */
        /* <DEDUP_REMOVED lines=14> */
[----:B------:R-:W-:Y:S01]  /*61f0*/  HMMA.16816.F32.BF16 R64, R4, R22, R64 ;  /* 0x000000160440723c */ /* 0x000fe20000041840 */
[----:B--2---:R-:W-:Y:S01]  /*6200*/  F2FP.BF16.F32.PACK_AB R4, R145, R144 ;  /* 0x000000909104723e */ /* 0x004fe200000010ff */
[----:B----4-:R-:W-:Y:S01]  /*6210*/  LDSM.16.MT88.4 R20, [R164+0x15800] ;  /* 0x01580000a414783b */ /* 0x010fe20000004200 */
[----:B-----5:R-:W-:-:S02]  /*6220*/  F2FP.BF16.F32.PACK_AB R5, R168, R147 ;  /* 0x00000093a805723e */ /* 0x020fc400000010ff */
[----:B------:R-:W-:Y:S02]  /*6230*/  F2FP.BF16.F32.PACK_AB R6, R207, R146 ;  /* 0x00000092cf06723e */ /* 0x000fe400000010ff */
[----:B---3--:R-:W-:-:S07]  /*6240*/  F2FP.BF16.F32.PACK_AB R7, R205, R166 ;  /* 0x000000a6cd07723e */ /* 0x008fce00000010ff */
[C---:B------:R-:W-:Y:S08]  /*6250*/  HMMA.16816.F32.BF16 R36, R4.reuse, R8, R36 ;  /* 0x000000080424723c */ /* 0x040ff00000041824 */
        /* <DEDUP_REMOVED lines=57> */
[CC--:B------:R-:W-:Y:S01]  /*65f0*/  LEA R10, P0, R6.reuse, R200.reuse, 0x7 ;  /* 0x000000c8060a7211 */ /* 0x0c0fe200078038ff */
[----:B------:R-:W-:Y:S01]  /*6600*/  USHF.L.U64.HI UR16, UR16, 0x6, UR4 ;  /* 0x0000000610107899 */ /* 0x000fe20008010204 */
[----:B------:R-:W-:Y:S01]  /*6610*/  MOV R7, UR17 ;  /* 0x0000001100077c02 */ /* 0x000fe20008000f00 */
[----:B------:R-:W-:Y:S01]  /*6620*/  UIADD3 UR17, UPT, UPT, UR21, -0x2, URZ ;  /* 0xfffffffe15117890 */ /* 0x000fe2000fffe0ff */
[----:B------:R-:W-:Y:S01]  /*6630*/  MOV R4, UR4 ;  /* 0x0000000400047c02 */ /* 0x000fe20008000f00 */
[----:B------:R-:W-:Y:S01]  /*6640*/  ULEA.HI.X UR16, UR8, UR16, UR9, 0x5, UP0 ;  /* 0x0000001008107291 */ /* 0x000fe200080f2c09 */
[----:B------:R-:W-:Y:S01]  /*6650*/  MOV R5, UR12 ;  /* 0x0000000c00057c02 */ /* 0x000fe20008000f00 */
[----:B------:R-:W-:Y:S01]  /*6660*/  UISETP.GT.U32.AND UP1, UPT, UR17, UR18, UPT ;  /* 0x000000121100728c */ /* 0x000fe2000bf24070 */
[----:B------:R-:W-:Y:S01]  /*6670*/  LEA.HI.X R11, R6, R199, R4, 0x7, P0 ;  /* 0x000000c7060b7211 */ /* 0x000fe200000f3c04 */
[----:B------:R-:W2:Y:S01]  /*6680*/  LDCU UR4, c[0x0][0x50c] ;  /* 0x0000a180ff0477ac */ /* 0x000ea20008000800 */
[----:B------:R-:W-:-:S02]  /*6690*/  LEA R8, P0, R5, R200, 0x1 ;  /* 0x000000c805087211 */ /* 0x000fc400078008ff */
[----:B------:R-:W-:Y:S01]  /*66a0*/  MOV R4, UR16 ;  /* 0x0000001000047c02 */ /* 0x000fe20008000f00 */
[----:B------:R-:W-:Y:S01]  /*66b0*/  BAR.SYNC.DEFER_BLOCKING 0x0 ;  /* 0x0000000000007b1d */ /* 0x000fe20000010000 */
[----:B-1----:R-:W-:Y:S02]  /*66c0*/  ISETP.GE.AND P3, PT, R178, UR7, PT ;  /* 0x00000007b2007c0c */ /* 0x002fe4000bf66270 */
[----:B------:R-:W-:Y:S02]  /*66d0*/  ISETP.GE.AND P1, PT, R194, UR7, PT ;  /* 0x00000007c2007c0c */ /* 0x000fe4000bf26270 */
[----:B------:R-:W-:Y:S02]  /*66e0*/  LEA.HI.X R9, R5, R199, R4, 0x1, P0 ;  /* 0x000000c705097211 */ /* 0x000fe400000f0c04 */
[----:B------:R-:W-:Y:S02]  /*66f0*/  ISETP.GE.AND P0, PT, R193, UR7, PT ;  /* 0x00000007c1007c0c */ /* 0x000fe4000bf06270 */
[----:B------:R-:W-:-:S02]  /*6700*/  LOP3.LUT R176, R133, R176, RZ, 0x3c, !PT ;  /* 0x000000b085b07212 */ /* 0x000fc400078e3cff */
[----:B------:R-:W-:Y:S02]  /*6710*/  LOP3.LUT R7, R180, 0x200, R135, 0xf8, !PT ;  /* 0x00000200b4077812 */ /* 0x000fe400078ef887 */
[----:B------:R-:W-:Y:S02]  /*6720*/  MOV R172, 0x20 ;  /* 0x0000002000ac7802 */ /* 0x000fe40000000f00 */
[----:B------:R-:W-:Y:S02]  /*6730*/  LOP3.LUT R7, R7, R176, RZ, 0xfc, !PT ;  /* 0x000000b007077212 */ /* 0x000fe400078efcff */
[----:B------:R-:W-:Y:S02]  /*6740*/  SEL R172, R172, 0xffffffe0, !P6 ;  /* 0xffffffe0acac7807 */ /* 0x000fe40007000000 */
[----:B------:R-:W-:Y:S02]  /*6750*/  LEA R189, R7, UR5, 0x1 ;  /* 0x0000000507bd7c11 */ /* 0x000fe4000f8e08ff */
[----:B------:R-:W-:-:S02]  /*6760*/  IADD3 R137, PT, PT, R0, UR5, RZ ;  /* 0x0000000500897c10 */ /* 0x000fc4000fffe0ff */
[-C--:B------:R-:W-:Y:S01]  /*6770*/  IADD3 R187, PT, PT, R172, R189.reuse, RZ ;  /* 0x000000bdacbb7210 */ /* 0x080fe20007ffe0ff */
[----:B------:R-:W-:Y:S01]  /*6780*/  @!PT LDS RZ, [RZ] ;  /* 0x00000000fffff984 */ /* 0x000fe20000000800 */
[----:B------:R-:W-:Y:S01]  /*6790*/  @!PT LDS RZ, [RZ] ;  /* 0x00000000fffff984 */ /* 0x000fe20000000800 */
[----:B------:R-:W-:Y:S01]  /*67a0*/  @!PT LDS RZ, [RZ] ;  /* 0x00000000fffff984 */ /* 0x000fe20000000800 */
[----:B------:R-:W-:Y:S01]  /*67b0*/  @!P3 LDGSTS.E.BYPASS.LTC128B.128 [R203+0x12000], desc[UR30][R10.64] ;  /* 0x120000000acbbfae */ /* 0x000fe2000b981a1e */
[C---:B------:R-:W-:Y:S02]  /*67c0*/  IADD3 R184, PT, PT, R137.reuse, R172, RZ ;  /* 0x000000ac89b87210 */ /* 0x040fe40007ffe0ff */
[----:B------:R-:W-:Y:S01]  /*67d0*/  IADD3 R182, PT, PT, R137, R2, RZ ;  /* 0x0000000289b67210 */ /* 0x000fe20007ffe0ff */
[----:B------:R-:W-:Y:S01]  /*67e0*/  @P3 STS.128 [R203+0x12000], RZ ;  /* 0x012000ffcb003388 */ /* 0x000fe20000000c00 */
[----:B------:R-:W-:Y:S02]  /*67f0*/  IADD3 R185, PT, PT, R2, R189, RZ ;  /* 0x000000bd02b97210 */ /* 0x000fe40007ffe0ff */
[C---:B------:R-:W-:Y:S01]  /*6800*/  IADD3 R183, PT, PT, R172.reuse, R182, RZ ;  /* 0x000000b6acb77210 */ /* 0x040fe20007ffe0ff */
[----:B------:R-:W-:Y:S01]  /*6810*/  @!PT LDS RZ, [RZ] ;  /* 0x00000000fffff984 */ /* 0x000fe20000000800 */
[----:B------:R-:W-:Y:S01]  /*6820*/  @!PT LDS RZ, [RZ] ;  /* 0x00000000fffff984 */ /* 0x000fe20000000800 */
[----:B------:R-:W-:Y:S01]  /*6830*/  @!PT LDS RZ, [RZ] ;  /* 0x00000000fffff984 */ /* 0x000fe20000000800 */
[----:B------:R-:W-:Y:S01]  /*6840*/  @!P1 LDGSTS.E.BYPASS.LTC128B.128 [R203+0x14000], desc[UR30][R10.64+0x80] ;  /* 0x140000800acb9fae */ /* 0x000fe2000b981a1e */
[----:B------:R-:W-:-:S03]  /*6850*/  IADD3 R186, PT, PT, R172, R185, RZ ;  /* 0x000000b9acba7210 */ /* 0x000fc60007ffe0ff */
        /* <DEDUP_REMOVED lines=25> */
[----:B------:R-:W2:Y:S04]  /*69f0*/  LDSM.16.M88.4 R28, [R0+UR5+0xd800] ;  /* 0x00d80005001c783b */ /* 0x000ea80008000200 */
[----:B------:R-:W-:Y:S04]  /*6a00*/  LDSM.16.M88.4 R164, [R187] ;  /* 0x00000000bba4783b */ /* 0x000fe80000000200 */
[----:B------:R-:W2:Y:S04]  /*6a10*/  LDSM.16.M88.4 R32, [R184+0xc000] ;  /* 0x00c00000b820783b */ /* 0x000ea80000000200 */
[----:B-1----:R-:W1:Y:S04]  /*6a20*/  LDSM.16.M88.4 R8, [R184+0xc800] ;  /* 0x00c80000b808783b */ /* 0x002e680000000200 */
[----:B------:R-:W1:Y:S04]  /*6a30*/  LDSM.16.M88.4 R4, [R184+0xd000] ;  /* 0x00d00000b804783b */ /* 0x000e680000000200 */
[----:B------:R-:W1:Y:S04]  /*6a40*/  LDSM.16.M88.4 R168, [R184+0xd800] ;  /* 0x00d80000b8a8783b */ /* 0x000e680000000200 */
        /* <DEDUP_REMOVED lines=11> */
[C---:B--2---:R-:W-:Y:S08]  /*6b00*/  HMMA.16816.F32.BF16 R152, R148.reuse, R28, RZ ;  /* 0x0000001c9498723c */ /* 0x044ff000000418ff */
[----:B------:R-:W-:Y:S01]  /*6b10*/  HMMA.16816.F32.BF16 R148, R148, R30, RZ ;  /* 0x0000001e9494723c */ /* 0x000fe200000418ff */
[----:B------:R-:W2:Y:S07]  /*6b20*/  LDSM.16.M88.4 R28, [R185] ;  /* 0x00000000b91c783b */ /* 0x000eae0000000200 */
[C---:B------:R-:W-:Y:S08]  /*6b30*/  HMMA.16816.F32.BF16 R24, R164.reuse, R32, R24 ;  /* 0x00000020a418723c */ /* 0x040ff00000041818 */
[C---:B------:R-:W-:Y:S01]  /*6b40*/  HMMA.16816.F32.BF16 R20, R164.reuse, R34, R20 ;  /* 0x00000022a414723c */ /* 0x040fe20000041814 */
[----:B------:R-:W3:Y:S07]  /*6b50*/  LDSM.16.M88.4 R32, [R182+0xd800] ;  /* 0x00d80000b620783b */ /* 0x000eee0000000200 */
[C---:B-1----:R-:W-:Y:S08]  /*6b60*/  HMMA.16816.F32.BF16 R16, R164.reuse, R8, R16 ;  /* 0x00000008a410723c */ /* 0x042ff00000041810 */
[C---:B------:R-:W-:Y:S01]  /*6b70*/  HMMA.16816.F32.BF16 R12, R164.reuse, R10, R12 ;  /* 0x0000000aa40c723c */ /* 0x040fe2000004180c */
[----:B------:R-:W1:Y:S07]  /*6b80*/  LDSM.16.M88.4 R8, [R183+0xc000] ;  /* 0x00c00000b708783b */ /* 0x000e6e0000000200 */
[C---:B------:R-:W-:Y:S08]  /*6b90*/  HMMA.16816.F32.BF16 R160, R164.reuse, R4, R160 ;  /* 0x00000004a4a0723c */ /* 0x040ff000000418a0 */
        /* <DEDUP_REMOVED lines=14> */
[----:B------:R-:W3:Y:S07]  /*6c80*/  LDSM.16.M88.4 R32, [R0+UR5+0xf000] ;  /* 0x00f000050020783b */ /* 0x000eee0008000200 */
[C---:B-1----:R-:W-:Y:S08]  /*6c90*/  HMMA.16816.F32.BF16 R24, R172.reuse, R8, R24 ;  /* 0x00000008ac18723c */ /* 0x042ff00000041818 */
[C---:B------:R-:W-:Y:S01]  /*6ca0*/  HMMA.16816.F32.BF16 R20, R172.reuse, R10, R20 ;  /* 0x0000000aac14723c */ /* 0x040fe20000041814 */
[----:B------:R-:W-:Y:S07]  /*6cb0*/  LDSM.16.M88.4 R8, [R187+0x4000] ;  /* 0x00400000bb08783b */ /* 0x000fee0000000200 */
[C---:B----4-:R-:W-:Y:S08]  /*6cc0*/  HMMA.16816.F32.BF16 R16, R172.reuse, R4, R16 ;  /* 0x00000004ac10723c */ /* 0x050ff00000041810 */
[----:B------:R-:W-:Y:S01]  /*6cd0*/  HMMA.16816.F32.BF16 R12, R172, R6, R12 ;  /* 0x00000006ac0c723c */ /* 0x000fe2000004180c */
[----:B------:R-:W1:Y:S07]  /*6ce0*/  LDSM.16.M88.4 R4, [R184+0xe000] ;  /* 0x00e00000b804783b */ /* 0x000e6e0000000200 */
        /* <DEDUP_REMOVED lines=10> */
[C---:B--2---:R-:W-:Y:S08]  /*6d90*/  HMMA.16816.F32.BF16 R24, R144.reuse, R140, R24 ;  /* 0x0000008c9018723c */ /* 0x044ff00000041818 */
[C---:B------:R-:W-:Y:S01]  /*6da0*/  HMMA.16816.F32.BF16 R20, R144.reuse, R142, R20 ;  /* 0x0000008e9014723c */ /* 0x040fe20000041814 */
[----:B------:R-:W2:Y:S07]  /*6db0*/  LDSM.16.M88.4 R140, [R184+0xf800] ;  /* 0x00f80000b88c783b */ /* 0x000eae0000000200 */
[C---:B---3--:R-:W-:Y:S08]  /*6dc0*/  HMMA.16816.F32.BF16 R160, R144.reuse, R32, R160 ;  /* 0x0000002090a0723c */ /* 0x048ff000000418a0 */
[----:B------:R-:W-:Y:S01]  /*6dd0*/  HMMA.16816.F32.BF16 R156, R144, R34, R156 ;  /* 0x00000022909c723c */ /* 0x000fe2000004189c */
[----:B------:R-:W-:Y:S07]  /*6de0*/  LDSM.16.M88.4 R32, [R185+0x4000] ;  /* 0x00400000b920783b */ /* 0x000fee0000000200 */
[C---:B-1----:R-:W-:Y:S08]  /*6df0*/  HMMA.16816.F32.BF16 R24, R8.reuse, R4, R24 ;  /* 0x000000040818723c */ /* 0x042ff00000041818 */
[----:B------:R-:W-:Y:S01]  /*6e00*/  HMMA.16816.F32.BF16 R20, R8, R6, R20 ;  /* 0x000000060814723c */ /* 0x000fe20000041814 */
[----:B------:R-:W1:Y:S07]  /*6e10*/  LDSM.16.M88.4 R4, [R182+0xe800] ;  /* 0x00e80000b604783b */ /* 0x000e6e0000000200 */
        /* <DEDUP_REMOVED lines=12> */
[C---:B--2---:R-:W-:Y:S08]  /*6ee0*/  HMMA.16816.F32.BF16 R152, R8.reuse, R140, R152 ;  /* 0x0000008c0898723c */ /* 0x044ff00000041898 */
[----:B------:R-:W-:Y:S01]  /*6ef0*/  HMMA.16816.F32.BF16 R164, R8, R142, R164 ;  /* 0x0000008e08a4723c */ /* 0x000fe200000418a4 */
[----:B------:R-:W-:Y:S04]  /*6f00*/  LDSM.16.M88.4 R140, [R186+0x4000] ;  /* 0x00400000ba8c783b */ /* 0x000fe80000000200 */
[----:B------:R-:W2:Y:S03]  /*6f10*/  LDSM.16.M88.4 R8, [R183+0xe000] ;  /* 0x00e00000b708783b */ /* 0x000ea60000000200 */
[C---:B-1----:R-:W-:Y:S08]  /*6f20*/  HMMA.16816.F32.BF16 R16, R32.reuse, R4, R16 ;  /* 0x000000042010723c */ /* 0x042ff00000041810 */
[C---:B------:R-:W-:Y:S01]  /*6f30*/  HMMA.16816.F32.BF16 R12, R32.reuse, R6, R12 ;  /* 0x00000006200c723c */ /* 0x040fe2000004180c */
[----:B------:R-:W1:Y:S07]  /*6f40*/  LDSM.16.M88.4 R4, [R183+0xf000] ;  /* 0x00f00000b704783b */ /* 0x000e6e0000000200 */
        /* <DEDUP_REMOVED lines=10> */
[C---:B--2---:R-:W-:Y:S01]  /*6ff0*/  HMMA.16816.F32.BF16 R144, R140.reuse, R8, R24 ;  /* 0x000000088c90723c */ /* 0x044fe20000041818 */
[----:B------:R-:W2:Y:S07]  /*7000*/  LDSM.16.M88.4 R24, [R184+0x10000] ;  /* 0x01000000b818783b */ /* 0x000eae0000000200 */
[C---:B------:R-:W-:Y:S01]  /*7010*/  HMMA.16816.F32.BF16 R20, R140.reuse, R10, R20 ;  /* 0x0000000a8c14723c */ /* 0x040fe20000041814 */
[----:B------:R-:W2:Y:S07]  /*7020*/  LDSM.16.M88.4 R8, [R0+UR5+0x10800] ;  /* 0x010800050008783b */ /* 0x000eae0008000200 */
[C---:B-1----:R-:W-:Y:S08]  /*7030*/  HMMA.16816.F32.BF16 R168, R140.reuse, R4, R168 ;  /* 0x000000048ca8723c */ /* 0x042ff000000418a8 */
[C---:B------:R-:W-:Y:S01]  /*7040*/  HMMA.16816.F32.BF16 R156, R140.reuse, R6, R156 ;  /* 0x000000068c9c723c */ /* 0x040fe2000004189c */
[----:B------:R-:W1:Y:S07]  /*7050*/  LDSM.16.M88.4 R4, [R0+UR5+0x11000] ;  /* 0x011000050004783b */ /* 0x000e6e0008000200 */
        /* <DEDUP_REMOVED lines=8> */
[C---:B--2---:R-:W-:Y:S08]  /*70e0*/  HMMA.16816.F32.BF16 R172, R136.reuse, R24, R172 ;  /* 0x0000001888ac723c */ /* 0x044ff000000418ac */
[----:B------:R-:W-:Y:S01]  /*70f0*/  HMMA.16816.F32.BF16 R20, R136, R26, R20 ;  /* 0x0000001a8814723c */ /* 0x000fe20000041814 */
[----:B------:R-:W-:Y:S07]  /*7100*/  LDSM.16.M88.4 R24, [R0+UR5+0x11800] ;  /* 0x011800050018783b */ /* 0x000fee0008000200 */
[----:B------:R-:W-:Y:S01]  /*7110*/  HMMA.16816.F32.BF16 R164, R140, R34, R164 ;  /* 0x000000228ca4723c */ /* 0x000fe200000418a4 */
[----:B------:R-:W-:Y:S04]  /*7120*/  LDSM.16.M88.4 R140, [R186+0x8000] ;  /* 0x00800000ba8c783b */ /* 0x000fe80000000200 */
[----:B------:R-:W2:Y:S03]  /*7130*/  LDSM.16.M88.4 R32, [R183+0x10000] ;  /* 0x01000000b720783b */ /* 0x000ea60000000200 */
[C---:B------:R-:W-:Y:S08]  /*7140*/  HMMA.16816.F32.BF16 R16, R160.reuse, R8, R16 ;  /* 0x00000008a010723c */ /* 0x040ff00000041810 */
[C---:B------:R-:W-:Y:S01]  /*7150*/  HMMA.16816.F32.BF16 R12, R160.reuse, R10, R12 ;  /* 0x0000000aa00c723c */ /* 0x040fe2000004180c */
[----:B------:R-:W4:Y:S07]  /*7160*/  LDSM.16.M88.4 R8, [R182+0x10800] ;  /* 0x01080000b608783b */ /* 0x000f2e0000000200 */
[C---:B-1----:R-:W-:Y:S08]  /*7170*/  HMMA.16816.F32.BF16 R168, R160.reuse, R4, R168 ;  /* 0x00000004a0a8723c */ /* 0x042ff000000418a8 */
[----:B------:R-:W-:Y:S01]  /*7180*/  HMMA.16816.F32.BF16 R156, R160, R6, R156 ;  /* 0x00000006a09c723c */ /* 0x000fe2000004189c */
[----:B------:R-:W1:Y:S07]  /*7190*/  LDSM.16.M88.4 R4, [R184+0x11000] ;  /* 0x01100000b804783b */ /* 0x000e6e0000000200 */
[C---:B---3--:R-:W-:Y:S08]  /*71a0*/  HMMA.16816.F32.BF16 R172, R144.reuse, R28, R172 ;  /* 0x0000001c90ac723c */ /* 0x048ff000000418ac */
[----:B------:R-:W-:Y:S08]  /*71b0*/  HMMA.16816.F32.BF16 R20, R144, R30, R20 ;  /* 0x0000001e9014723c */ /* 0x000ff00000041814 */
[C---:B-----5:R-:W-:Y:S01]  /*71c0*/  HMMA.16816.F32.BF16 R28, R136.reuse, R148, R16 ;  /* 0x00000094881c723c */ /* 0x060fe20000041810 */
[----:B------:R-:W3:Y:S07]  /*71d0*/  LDSM.16.M88.4 R16, [R183+0x10800] ;  /* 0x01080000b710783b */ /* 0x000eee0000000200 */
[----:B------:R-:W-:Y:S01]  /*71e0*/  HMMA.16816.F32.BF16 R12, R136, R150, R12 ;  /* 0x00000096880c723c */ /* 0x000fe2000004180c */
[----:B------:R-:W5:Y:S07]  /*71f0*/  LDSM.16.M88.4 R148, [R184+0x11800] ;  /* 0x01180000b894783b */ /* 0x000f6e0000000200 */
[C---:B--2---:R-:W-:Y:S08]  /*7200*/  HMMA.16816.F32.BF16 R172, R140.reuse, R32, R172 ;  /* 0x000000208cac723c */ /* 0x044ff000000418ac */
[----:B------:R-:W-:Y:S01]  /*7210*/  HMMA.16816.F32.BF16 R20, R140, R34, R20 ;  /* 0x000000228c14723c */ /* 0x000fe20000041814 */
[----:B------:R-:W2:Y:S07]  /*7220*/  LDSM.16.M88.4 R32, [R182+0x11000] ;  /* 0x01100000b620783b */ /* 0x000eae0000000200 */
        /* <DEDUP_REMOVED lines=12> */
[C---:B-1----:R-:W-:Y:S02]  /*72f0*/  HMMA.16816.F32.BF16 R168, R136.reuse, R4, R168 ;  /* 0x0000000488a8723c */ /* 0x042fe400000418a8 */
[----:B------:R-:W1:Y:S06]  /*7300*/  MUFU.TANH R173, R173 ;  /* 0x000000ad00ad7308 */ /* 0x000e6c0000002400 */
        /* <DEDUP_REMOVED lines=10> */
[----:B------:R-:W1:Y:S01]  /*73b0*/  LDSM.16.M88.4 R16, [R183+0x11800] ;  /* 0x01180000b710783b */ /* 0x000e620000000200 */
[----:B------:R-:W-:-:S04]  /*73c0*/  DEPBAR.LE SB0, 0x0 ;  /* 0x000080000000791a */ /* 0x000fc80000000000 */
[----:B------:R-:W1:Y:S02]  /*73d0*/  MUFU.TANH R22, R22 ;  /* 0x0000001600167308 */ /* 0x000e640000002400 */
[C---:B-----5:R-:W-:Y:S03]  /*73e0*/  HMMA.16816.F32.BF16 R152, R136.reuse, R148, R152 ;  /* 0x000000948898723c */ /* 0x060fe60000041898 */
[----:B------:R-:W-:Y:S01]  /*73f0*/  FMUL.FTZ R25, R29, UR4 ;  /* 0x000000041d197c20 */ /* 0x000fe20008410000 */
[----:B------:R-:W-:Y:S01]  /*7400*/  FMUL.FTZ R24, R28, UR4 ;  /* 0x000000041c187c20 */ /* 0x000fe20008410000 */
[----:B------:R-:W-:Y:S01]  /*7410*/  FMUL.FTZ R29, R31, UR4 ;  /* 0x000000041f1d7c20 */ /* 0x000fe20008410000 */
[----:B------:R-:W-:Y:S01]  /*7420*/  FMUL.FTZ R28, R30, UR4 ;  /* 0x000000041e1c7c20 */ /* 0x000fe20008410000 */
[----:B------:R-:W1:Y:S01]  /*7430*/  MUFU.TANH R23, R23 ;  /* 0x0000001700177308 */ /* 0x000e620000002400 */
[----:B------:R-:W-:Y:S03]  /*7440*/  HMMA.16816.F32.BF16 R164, R136, R150, R164 ;  /* 0x0000009688a4723c */ /* 0x000fe600000418a4 */
[----:B------:R-:W-:-:S04]  /*7450*/  FMUL.FTZ R12, R12, UR4 ;  /* 0x000000040c0c7c20 */ /* 0x000fc80008410000 */
[----:B------:R-:W1:Y:S01]  /*7460*/  MUFU.TANH R24, R24 ;  /* 0x0000001800187308 */ /* 0x000e620000002400 */
[C---:B--2---:R-:W-:Y:S07]  /*7470*/  HMMA.16816.F32.BF16 R168, R144.reuse, R32, R168 ;  /* 0x0000002090a8723c */ /* 0x044fee00000418a8 */
[----:B------:R-:W2:Y:S01]  /*7480*/  MUFU.TANH R25, R25 ;  /* 0x0000001900197308 */ /* 0x000ea20000002400 */
[C---:B------:R-:W-:Y:S07]  /*7490*/  HMMA.16816.F32.BF16 R156, R144.reuse, R34, R156 ;  /* 0x00000022909c723c */ /* 0x040fee000004189c */
[----:B------:R-:W1:Y:S01]  /*74a0*/  MUFU.TANH R28, R28 ;  /* 0x0000001c001c7308 */ /* 0x000e620000002400 */
[----:B----4-:R-:W-:Y:S01]  /*74b0*/  HMMA.16816.F32.BF16 R152, R144, R4, R152 ;  /* 0x000000049098723c */ /* 0x010fe20000041898 */
[----:B------:R-:W-:-:S06]  /*74c0*/  FMUL.FTZ R4, R15, UR4 ;  /* 0x000000040f047c20 */ /* 0x000fcc0008410000 */
[----:B------:R-:W4:Y:S01]  /*74d0*/  MUFU.TANH R29, R29 ;  /* 0x0000001d001d7308 */ /* 0x000f220000002400 */
[----:B------:R-:W-:Y:S07]  /*74e0*/  HMMA.16816.F32.BF16 R164, R144, R6, R164 ;  /* 0x0000000690a4723c */ /* 0x000fee00000418a4 */
[----:B------:R-:W2:Y:S01]  /*74f0*/  MUFU.TANH R12, R12 ;  /* 0x0000000c000c7308 */ /* 0x000ea20000002400 */
[----:B------:R-:W-:Y:S01]  /*7500*/  HMMA.16816.F32.BF16 R168, R140, R8, R168 ;  /* 0x000000088ca8723c */ /* 0x000fe200000418a8 */
[----:B------:R-:W-:Y:S01]  /*7510*/  FMUL.FTZ R8, R13, UR4 ;  /* 0x000000040d087c20 */ /* 0x000fe20008410000 */
[----:B------:R-:W-:-:S05]  /*7520*/  FMUL.FTZ R9, R14, UR4 ;  /* 0x000000040e097c20 */ /* 0x000fca0008410000 */
[----:B------:R-:W2:Y:S01]  /*7530*/  MUFU.TANH R8, R8 ;  /* 0x0000000800087308 */ /* 0x000ea20000002400 */
[C---:B------:R-:W-:Y:S07]  /*7540*/  HMMA.16816.F32.BF16 R156, R140.reuse, R10, R156 ;  /* 0x0000000a8c9c723c */ /* 0x040fee000004189c */
[----:B------:R-:W2:Y:S01]  /*7550*/  MUFU.TANH R9, R9 ;  /* 0x0000000900097308 */ /* 0x000ea20000002400 */
        /* <DEDUP_REMOVED lines=85> */
.L_x_683:
[----:B------:R3:W-:Y:S02]  /*7ab0*/  STS.128 [R203+0x11000], RZ ;  /* 0x011000ffcb007388 */ /* 0x0007e40000000c00 */
.L_x_684:
[----:B------:R-:W-:Y:S05]  /*7ac0*/  BSYNC.RECONVERGENT B0 ;  /* 0x0000000000007941 */ /* 0x000fea0003800200 */
.L_x_682:
[----:B------:R-:W0:Y:S02]  /*7ad0*/  LDGDEPBAR ;  /* 0x00000000000079af */ /* 0x000e240000000000 */
.L_x_681:
[----:B------:R-:W-:Y:S01]  /*7ae0*/  IMAD.U32 R152, RZ, RZ, UR21 ;  /* 0x00000015ff987e24 */ /* 0x000fe2000f8e00ff */
[----:B------:R-:W5:Y:S01]  /*7af0*/  S2UR UR5, SR_CgaCtaId ;  /* 0x00000000000579c3 */ /* 0x000f620000008800 */
[----:B------:R-:W-:Y:S01]  /*7b00*/  IMAD.U32 R30, RZ, RZ, UR20 ;  /* 0x00000014ff1e7e24 */ /* 0x000fe2000f8e00ff */
[----:B------:R-:W3:Y:S01]  /*7b10*/  LDCU UR4, c[0x0][0x45c] ;  /* 0x00008b80ff0477ac */ /* 0x000ee20008000800 */
[----:B------:R-:W-:-:S03]  /*7b20*/  IMAD R152, R152, 0x40, R209 ;  /* 0x0000004098987824 */ /* 0x000fc600078e02d1 */
[----:B------:R-:W-:Y:S01]  /*7b30*/  IADD3 R147, PT, PT, R181, -UR24, -R30 ;  /* 0x80000018b5937c10 */ /* 0x000fe2000fffe81e */
[----:B------:R-:W-:Y:S01]  /*7b40*/  VIADD R151, R152, UR20 ;  /* 0x0000001498977c36 */ /* 0x000fe20008000000 */
[----:B------:R-:W-:-:S04]  /*7b50*/  UMOV UR7, 0x400 ;  /* 0x0000040000077882 */ /* 0x000fc80000000000 */
[C-C-:B------:R-:W-:Y:S02]  /*7b60*/  IADD3 R7, PT, PT, R198.reuse, 0x80, -R151.reuse ;  /* 0x00000080c6077810 */ /* 0x140fe40007ffe897 */
[--C-:B------:R-:W-:Y:S02]  /*7b70*/  IADD3 R27, PT, PT, R181, 0x80, -R151.reuse ;  /* 0x00000080b51b7810 */ /* 0x100fe40007ffe897 */
[----:B------:R-:W-:Y:S02]  /*7b80*/  IABS R7, R7 ;  /* 0x0000000700077213 */ /* 0x000fe40000000000 */
[----:B------:R-:W-:Y:S02]  /*7b90*/  IABS R27, R27 ;  /* 0x0000001b001b7213 */ /* 0x000fe40000000000 */
[----:B------:R-:W-:Y:S01]  /*7ba0*/  I2FP.F32.S32 R17, R7 ;  /* 0x0000000700117245 */ /* 0x000fe20000201400 */
[----:B------:R-:W-:Y:S01]  /*7bb0*/  IMAD.U32 R7, RZ, RZ, UR20 ;  /* 0x00000014ff077e24 */ /* 0x000fe2000f8e00ff */
[----:B------:R-:W-:-:S02]  /*7bc0*/  IADD3 R144, PT, PT, R198, 0x7f, -R151 ;  /* 0x0000007fc6907810 */ /* 0x000fc40007ffe897 */
[----:B------:R-:W-:Y:S01]  /*7bd0*/  I2FP.F32.S32 R27, R27 ;  /* 0x0000001b001b7245 */ /* 0x000fe20000201400 */
[----:B------:R-:W-:Y:S01]  /*7be0*/  FFMA.FTZ R18, R17, -UR6, R172 ;  /* 0x8000000611127c23 */ /* 0x000fe200080100ac */
[----:B------:R-:W-:Y:S01]  /*7bf0*/  IADD3 R150, PT, PT, R198, -UR24, -R7 ;  /* 0x80000018c6967c10 */ /* 0x000fe2000fffe807 */
[----:B------:R-:W-:Y:S01]  /*7c00*/  VIADD R7, R152, 0xffffff80 ;  /* 0xffffff8098077836 */ /* 0x000fe20000000000 */
[----:B------:R-:W-:Y:S01]  /*7c10*/  IABS R144, R144 ;  /* 0x0000009000907213 */ /* 0x000fe20000000000 */
[----:B------:R-:W-:Y:S01]  /*7c20*/  FFMA.FTZ R27, R27, -UR6, R174 ;  /* 0x800000061b1b7c23 */ /* 0x000fe200080100ae */
[----:B------:R-:W-:Y:S01]  /*7c30*/  IADD3 R30, PT, PT, R181, 0x7f, -R151 ;  /* 0x0000007fb51e7810 */ /* 0x000fe20007ffe897 */
[----:B-----5:R-:W-:Y:S01]  /*7c40*/  ULEA UR5, UR5, UR7, 0x18 ;  /* 0x0000000705057291 */ /* 0x020fe2000f8ec0ff */
[----:B------:R-:W-:Y:S02]  /*7c50*/  ISETP.GT.AND P4, PT, R150, R7, PT ;  /* 0x000000079600720c */ /* 0x000fe40003f84270 */
[----:B------:R-:W-:-:S02]  /*7c60*/  ISETP.GE.AND P5, PT, R7, R197, PT ;  /* 0x000000c50700720c */ /* 0x000fc40003fa6270 */
[----:B------:R-:W-:Y:S02]  /*7c70*/  FSEL R18, R18, -INF , !P4 ;  /* 0xff80000012127808 */ /* 0x000fe40006000000 */
[----:B------:R-:W-:Y:S02]  /*7c80*/  ISETP.GT.AND P4, PT, R147, R7, PT ;  /* 0x000000079300720c */ /* 0x000fe40003f84270 */
[----:B------:R-:W-:Y:S02]  /*7c90*/  FSEL R18, R18, -INF , !P5 ;  /* 0xff80000012127808 */ /* 0x000fe40006800000 */
[----:B------:R-:W-:Y:S02]  /*7ca0*/  I2FP.F32.S32 R144, R144 ;  /* 0x0000009000907245 */ /* 0x000fe40000201400 */
[----:B------:R-:W-:Y:S01]  /*7cb0*/  ISETP.GE.AND P5, PT, R7, R196, PT ;  /* 0x000000c40700720c */ /* 0x000fe20003fa6270 */
[----:B------:R-:W-:Y:S01]  /*7cc0*/  VIADD R7, R152, 0xffffff81 ;  /* 0xffffff8198077836 */ /* 0x000fe20000000000 */
[----:B------:R-:W-:Y:S01]  /*7cd0*/  IADD3 R19, PT, PT, R198, 0x78, -R151 ;  /* 0x00000078c6137810 */ /* 0x000fe20007ffe897 */
[----:B------:R-:W-:Y:S01]  /*7ce0*/  FFMA.FTZ R144, R144, -UR6, R173 ;  /* 0x8000000690907c23 */ /* 0x000fe200080100ad */
[----:B------:R-:W-:-:S02]  /*7cf0*/  FSEL R27, R27, -INF , !P4 ;  /* 0xff8000001b1b7808 */ /* 0x000fc40006000000 */
[----:B------:R-:W-:Y:S02]  /*7d00*/  ISETP.GT.AND P4, PT, R150, R7, PT ;  /* 0x000000079600720c */ /* 0x000fe40003f84270 */
[----:B------:R-:W-:Y:S02]  /*7d10*/  IABS R30, R30 ;  /* 0x0000001e001e7213 */ /* 0x000fe40000000000 */
[----:B------:R-:W-:Y:S02]  /*7d20*/  IABS R19, R19 ;  /* 0x0000001300137213 */ /* 0x000fe40000000000 */
[----:B------:R-:W-:Y:S02]  /*7d30*/  FSEL R27, R27, -INF , !P5 ;  /* 0xff8000001b1b7808 */ /* 0x000fe40006800000 */
[----:B------:R-:W-:Y:S02]  /*7d40*/  ISETP.GE.AND P5, PT, R7, R197, PT ;  /* 0x000000c50700720c */ /* 0x000fe40003fa6270 */
[----:B------:R-:W-:-:S02]  /*7d50*/  FSEL R144, R144, -INF , !P4 ;  /* 0xff80000090907808 */ /* 0x000fc40006000000 */
[----:B------:R-:W-:Y:S02]  /*7d60*/  I2FP.F32.S32 R30, R30 ;  /* 0x0000001e001e7245 */ /* 0x000fe40000201400 */
[----:B------:R-:W-:Y:S02]  /*7d70*/  I2FP.F32.S32 R19, R19 ;  /* 0x0000001300137245 */ /* 0x000fe40000201400 */
[----:B------:R-:W-:Y:S02]  /*7d80*/  FSEL R144, R144, -INF , !P5 ;  /* 0xff80000090907808 */ /* 0x000fe40006800000 */
[----:B------:R-:W-:Y:S02]  /*7d90*/  ISETP.GT.AND P4, PT, R147, R7, PT ;  /* 0x000000079300720c */ /* 0x000fe40003f84270 */
[----:B------:R-:W-:Y:S01]  /*7da0*/  ISETP.GE.AND P5, PT, R7, R196, PT ;  /* 0x000000c40700720c */ /* 0x000fe20003fa6270 */
[----:B------:R-:W-:Y:S01]  /*7db0*/  FFMA.FTZ R7, R30, -UR6, R175 ;  /* 0x800000061e077c23 */ /* 0x000fe200080100af */
[----:B------:R-:W-:Y:S01]  /*7dc0*/  FFMA.FTZ R30, R19, -UR6, R20 ;  /* 0x80000006131e7c23 */ /* 0x000fe20008010014 */
[----:B------:R-:W-:Y:S01]  /*7dd0*/  VIADD R19, R152, 0xffffff88 ;  /* 0xffffff8898137836 */ /* 0x000fe20000000000 */
[----:B------:R-:W-:-:S02]  /*7de0*/  IADD3 R17, PT, PT, R181, 0x78, -R151 ;  /* 0x00000078b5117810 */ /* 0x000fc40007ffe897 */
[----:B------:R-:W-:Y:S02]  /*7df0*/  FSEL R7, R7, -INF , !P4 ;  /* 0xff80000007077808 */ /* 0x000fe40006000000 */
[----:B------:R-:W-:Y:S02]  /*7e00*/  IABS R17, R17 ;  /* 0x0000001100117213 */ /* 0x000fe40000000000 */
[----:B------:R-:W-:Y:S02]  /*7e10*/  ISETP.GT.AND P4, PT, R150, R19, PT ;  /* 0x000000139600720c */ /* 0x000fe40003f84270 */
[----:B------:R-:W-:Y:S02]  /*7e20*/  IADD3 R20, PT, PT, R198, 0x77, -R151 ;  /* 0x00000077c6147810 */ /* 0x000fe40007ffe897 */
[----:B------:R-:W-:Y:S02]  /*7e30*/  FSEL R7, R7, -INF , !P5 ;  /* 0xff80000007077808 */ /* 0x000fe40006800000 */
[----:B------:R-:W-:-:S02]  /*7e40*/  ISETP.GE.AND P5, PT, R19, R197, PT ;  /* 0x000000c51300720c */ /* 0x000fc40003fa6270 */
[----:B------:R-:W-:Y:S02]  /*7e50*/  FSEL R30, R30, -INF , !P4 ;  /* 0xff8000001e1e7808 */ /* 0x000fe40006000000 */
[----:B------:R-:W-:Y:S02]  /*7e60*/  I2FP.F32.S32 R17, R17 ;  /* 0x0000001100117245 */ /* 0x000fe40000201400 */
[----:B------:R-:W-:Y:S02]  /*7e70*/  IABS R20, R20 ;  /* 0x0000001400147213 */ /* 0x000fe40000000000 */
[----:B------:R-:W-:Y:S01]  /*7e80*/  FSEL R30, R30, -INF , !P5 ;  /* 0xff8000001e1e7808 */ /* 0x000fe20006800000 */
[----:B------:R-:W-:Y:S01]  /*7e90*/  FFMA.FTZ R17, R17, -UR6, R22 ;  /* 0x8000000611117c23 */ /* 0x000fe20008010016 */
[----:B------:R-:W-:Y:S02]  /*7ea0*/  ISETP.GT.AND P4, PT, R147, R19, PT ;  /* 0x000000139300720c */ /* 0x000fe40003f84270 */
[----:B------:R-:W-:-:S02]  /*7eb0*/  I2FP.F32.S32 R20, R20 ;  /* 0x0000001400147245 */ /* 0x000fc40000201400 */
[----:B------:R-:W-:Y:S01]  /*7ec0*/  ISETP.GE.AND P5, PT, R19, R196, PT ;  /* 0x000000c41300720c */ /* 0x000fe20003fa6270 */
[----:B------:R-:W-:Y:S01]  /*7ed0*/  VIADD R19, R152, 0xffffff89 ;  /* 0xffffff8998137836 */ /* 0x000fe20000000000 */
[----:B------:R-:W-:Y:S01]  /*7ee0*/  IADD3 R22, PT, PT, R181, 0x77, -R151 ;  /* 0x00000077b5167810 */ /* 0x000fe20007ffe897 */
[----:B------:R-:W-:Y:S01]  /*7ef0*/  FFMA.FTZ R20, R20, -UR6, R21 ;  /* 0x8000000614147c23 */ /* 0x000fe20008010015 */
[----:B------:R-:W-:Y:S02]  /*7f00*/  IADD3 R33, PT, PT, R198, 0x70, -R151 ;  /* 0x00000070c6217810 */ /* 0x000fe40007ffe897 */
[----:B------:R-:W-:Y:S02]  /*7f10*/  FSEL R17, R17, -INF , !P4 ;  /* 0xff80000011117808 */ /* 0x000fe40006000000 */
[----:B------:R-:W-:Y:S02]  /*7f20*/  ISETP.GT.AND P4, PT, R150, R19, PT ;  /* 0x000000139600720c */ /* 0x000fe40003f84270 */
[----:B------:R-:W-:-:S02]  /*7f30*/  IABS R22, R22 ;  /* 0x0000001600167213 */ /* 0x000fc40000000000 */
[----:B------:R-:W-:Y:S02]  /*7f40*/  IABS R33, R33 ;  /* 0x0000002100217213 */ /* 0x000fe40000000000 */
[----:B------:R-:W-:Y:S02]  /*7f50*/  FSEL R17, R17, -INF , !P5 ;  /* 0xff80000011117808 */ /* 0x000fe40006800000 */
[----:B------:R-:W-:Y:S02]  /*7f60*/  ISETP.GE.AND P5, PT, R19, R197, PT ;  /* 0x000000c51300720c */ /* 0x000fe40003fa6270 */
[----:B------:R-:W-:Y:S02]  /*7f70*/  FSEL R20, R20, -INF , !P4 ;  /* 0xff80000014147808 */ /* 0x000fe40006000000 */
[----:B------:R-:W-:Y:S02]  /*7f80*/  I2FP.F32.S32 R22, R22 ;  /* 0x0000001600167245 */ /* 0x000fe40000201400 */
[----:B------:R-:W-:-:S02]  /*7f90*/  I2FP.F32.S32 R33, R33 ;  /* 0x0000002100217245 */ /* 0x000fc40000201400 */
[----:B------:R-:W-:Y:S02]  /*7fa0*/  IADD3 R21, PT, PT, R181, 0x70, -R151 ;  /* 0x00000070b5157810 */ /* 0x000fe40007ffe897 */
[----:B------:R-:W-:Y:S01]  /*7fb0*/  FSEL R20, R20, -INF , !P5 ;  /* 0xff80000014147808 */ /* 0x000fe20006800000 */
[----:B------:R-:W-:Y:S01]  /*7fc0*/  FFMA.FTZ R168, R33, -UR6, R24 ;  /* 0x8000000621a87c23 */ /* 0x000fe20008010018 */
[----:B------:R-:W-:Y:S02]  /*7fd0*/  ISETP.GT.AND P4, PT, R147, R19, PT ;  /* 0x000000139300720c */ /* 0x000fe40003f84270 */
[----:B------:R-:W-:Y:S01]  /*7fe0*/  ISETP.GE.AND P5, PT, R19, R196, PT ;  /* 0x000000c41300720c */ /* 0x000fe20003fa6270 */
[----:B------:R-:W-:Y:S01]  /*7ff0*/  FFMA.FTZ R19, R22, -UR6, R23 ;  /* 0x8000000616137c23 */ /* 0x000fe20008010017 */
[C---:B------:R-:W-:Y:S01]  /*8000*/  VIADD R22, R152.reuse, 0xffffff90 ;  /* 0xffffff9098167836 */ /* 0x040fe20000000000 */
[----:B------:R-:W-:Y:S01]  /*8010*/  IABS R21, R21 ;  /* 0x0000001500157213 */ /* 0x000fe20000000000 */
[----:B------:R-:W-:Y:S01]  /*8020*/  VIADD R23, R152, 0xffffff91 ;  /* 0xffffff9198177836 */ /* 0x000fe20000000000 */
[----:B------:R-:W-:-:S02]  /*8030*/  IADD3 R24, PT, PT, R198, 0x6f, -R151 ;  /* 0x0000006fc6187810 */ /* 0x000fc40007ffe897 */
[----:B------:R-:W-:Y:S02]  /*8040*/  FSEL R19, R19, -INF , !P4 ;  /* 0xff80000013137808 */ /* 0x000fe40006000000 */
[----:B------:R-:W-:Y:S02]  /*8050*/  I2FP.F32.S32 R21, R21 ;  /* 0x0000001500157245 */ /* 0x000fe40000201400 */
[----:B------:R-:W-:Y:S02]  /*8060*/  ISETP.GT.AND P4, PT, R150, R22, PT ;  /* 0x000000169600720c */ /* 0x000fe40003f84270 */
[----:B------:R-:W-:Y:S01]  /*8070*/  IABS R24, R24 ;  /* 0x0000001800187213 */ /* 0x000fe20000000000 */
[----:B------:R-:W-:Y:S01]  /*8080*/  FFMA.FTZ R28, R21, -UR6, R28 ;  /* 0x80000006151c7c23 */ /* 0x000fe2000801001c */
[----:B------:R-:W-:Y:S02]  /*8090*/  FSEL R19, R19, -INF , !P5 ;  /* 0xff80000013137808 */ /* 0x000fe40006800000 */
[----:B------:R-:W-:-:S02]  /*80a0*/  ISETP.GE.AND P5, PT, R22, R197, PT ;  /* 0x000000c51600720c */ /* 0x000fc40003fa6270 */
[----:B------:R-:W-:Y:S02]  /*80b0*/  FSEL R168, R168, -INF , !P4 ;  /* 0xff800000a8a87808 */ /* 0x000fe40006000000 */
[----:B------:R-:W-:Y:S02]  /*80c0*/  I2FP.F32.S32 R24, R24 ;  /* 0x0000001800187245 */ /* 0x000fe40000201400 */
[----:B------:R-:W-:Y:S02]  /*80d0*/  ISETP.GT.AND P4, PT, R147, R22, PT ;  /* 0x000000169300720c */ /* 0x000fe40003f84270 */
[----:B------:R-:W-:Y:S01]  /*80e0*/  FSEL R168, R168, -INF , !P5 ;  /* 0xff800000a8a87808 */ /* 0x000fe20006800000 */
[----:B------:R-:W-:Y:S01]  /*80f0*/  FFMA.FTZ R25, R24, -UR6, R25 ;  /* 0x8000000618197c23 */ /* 0x000fe20008010019 */
[----:B------:R-:W-:Y:S02]  /*8100*/  ISETP.GE.AND P5, PT, R22, R196, PT ;  /* 0x000000c41600720c */ /* 0x000fe40003fa6270 */
[----:B------:R-:W-:-:S02]  /*8110*/  FSEL R33, R28, -INF , !P4 ;  /* 0xff8000001c217808 */ /* 0x000fc40006000000 */
[--C-:B------:R-:W-:Y:S02]  /*8120*/  IADD3 R21, PT, PT, R198, 0x68, -R151.reuse ;  /* 0x00000068c6157810 */ /* 0x100fe40007ffe897 */
[----:B------:R-:W-:Y:S02]  /*8130*/  ISETP.GT.AND P4, PT, R150, R23, PT ;  /* 0x000000179600720c */ /* 0x000fe40003f84270 */
[----:B------:R-:W-:Y:S02]  /*8140*/  FSEL R33, R33, -INF , !P5 ;  /* 0xff80000021217808 */ /* 0x000fe40006800000 */
[----:B------:R-:W-:Y:S02]  /*8150*/  IADD3 R22, PT, PT, R181, 0x6f, -R151 ;  /* 0x0000006fb5167810 */ /* 0x000fe40007ffe897 */
[----:B------:R-:W-:Y:S02]  /*8160*/  IABS R21, R21 ;  /* 0x0000001500157213 */ /* 0x000fe40000000000 */
[----:B------:R-:W-:-:S02]  /*8170*/  ISETP.GE.AND P5, PT, R23, R197, PT ;  /* 0x000000c51700720c */ /* 0x000fc40003fa6270 */
[----:B------:R-:W-:Y:S02]  /*8180*/  FSEL R166, R25, -INF , !P4 ;  /* 0xff80000019a67808 */ /* 0x000fe40006000000 */
[----:B------:R-:W-:Y:S02]  /*8190*/  IABS R22, R22 ;  /* 0x0000001600167213 */ /* 0x000fe40000000000 */
[----:B------:R-:W-:Y:S02]  /*81a0*/  I2FP.F32.S32 R21, R21 ;  /* 0x0000001500157245 */ /* 0x000fe40000201400 */
[----:B------:R-:W-:Y:S02]  /*81b0*/  FSEL R166, R166, -INF , !P5 ;  /* 0xff800000a6a67808 */ /* 0x000fe40006800000 */
[----:B------:R-:W-:Y:S01]  /*81c0*/  ISETP.GT.AND P4, PT, R147, R23, PT ;  /* 0x000000179300720c */ /* 0x000fe20003f84270 */
[----:B------:R-:W-:Y:S01]  /*81d0*/  FFMA.FTZ R34, R21, -UR6, R12 ;  /* 0x8000000615227c23 */ /* 0x000fe2000801000c */
[----:B------:R-:W-:-:S02]  /*81e0*/  ISETP.GE.AND P5, PT, R23, R196, PT ;  /* 0x000000c41700720c */ /* 0x000fc40003fa6270 */
[--C-:B------:R-:W-:Y:S02]  /*81f0*/  IADD3 R23, PT, PT, R181, 0x68, -R151.reuse ;  /* 0x00000068b5177810 */ /* 0x100fe40007ffe897 */
[----:B------:R-:W-:Y:S02]  /*8200*/  I2FP.F32.S32 R22, R22 ;  /* 0x0000001600167245 */ /* 0x000fe40000201400 */
[----:B------:R-:W-:Y:S02]  /*8210*/  IADD3 R21, PT, PT, R198, 0x67, -R151 ;  /* 0x00000067c6157810 */ /* 0x000fe40007ffe897 */
[----:B------:R-:W-:Y:S01]  /*8220*/  IABS R12, R23 ;  /* 0x00000017000c7213 */ /* 0x000fe20000000000 */
[----:B------:R-:W-:Y:S01]  /*8230*/  FFMA.FTZ R29, R22, -UR6, R29 ;  /* 0x80000006161d7c23 */ /* 0x000fe2000801001d */
[----:B------:R-:W-:Y:S01]  /*8240*/  VIADD R22, R152, 0xffffff98 ;  /* 0xffffff9898167836 */ /* 0x000fe20000000000 */
[----:B------:R-:W-:Y:S02]  /*8250*/  IABS R21, R21 ;  /* 0x0000001500157213 */ /* 0x000fe40000000000 */
[----:B------:R-:W-:-:S02]  /*8260*/  I2FP.F32.S32 R12, R12 ;  /* 0x0000000c000c7245 */ /* 0x000fc40000201400 */
[----:B------:R-:W-:Y:S02]  /*8270*/  FSEL R173, R29, -INF , !P4 ;  /* 0xff8000001dad7808 */ /* 0x000fe40006000000 */
[----:B------:R-:W-:Y:S01]  /*8280*/  I2FP.F32.S32 R21, R21 ;  /* 0x0000001500157245 */ /* 0x000fe20000201400 */
[----:B------:R-:W-:Y:S01]  /*8290*/  FFMA.FTZ R169, R12, -UR6, R9 ;  /* 0x800000060ca97c23 */ /* 0x000fe20008010009 */
[----:B------:R-:W-:Y:S02]  /*82a0*/  ISETP.GT.AND P4, PT, R150, R22, PT ;  /* 0x000000169600720c */ /* 0x000fe40003f84270 */
[--C-:B------:R-:W-:Y:S01]  /*82b0*/  IADD3 R9, PT, PT, R181, 0x67, -R151.reuse ;  /* 0x00000067b5097810 */ /* 0x100fe20007ffe897 */
[----:B------:R-:W-:Y:S01]  /*82c0*/  FFMA.FTZ R32, R21, -UR6, R8 ;  /* 0x8000000615207c23 */ /* 0x000fe20008010008 */
[----:B------:R-:W-:Y:S01]  /*82d0*/  IADD3 R142, PT, PT, R198, 0x60, -R151 ;  /* 0x00000060c68e7810 */ /* 0x000fe20007ffe897 */
[----:B------:R-:W-:Y:S01]  /*82e0*/  VIADD R8, R152, 0xffffff99 ;  /* 0xffffff9998087836 */ /* 0x000fe20000000000 */
[----:B------:R-:W-:-:S02]  /*82f0*/  FSEL R173, R173, -INF , !P5 ;  /* 0xff800000adad7808 */ /* 0x000fc40006800000 */
[----:B------:R-:W-:Y:S02]  /*8300*/  ISETP.GE.AND P5, PT, R22, R197, PT ;  /* 0x000000c51600720c */ /* 0x000fe40003fa6270 */
[----:B------:R-:W-:Y:S02]  /*8310*/  FSEL R34, R34, -INF , !P4 ;  /* 0xff80000022227808 */ /* 0x000fe40006000000 */
[----:B------:R-:W-:Y:S02]  /*8320*/  ISETP.GT.AND P4, PT, R147, R22, PT ;  /* 0x000000169300720c */ /* 0x000fe40003f84270 */
[----:B------:R-:W-:Y:S02]  /*8330*/  IABS R9, R9 ;  /* 0x0000000900097213 */ /* 0x000fe40000000000 */
[----:B------:R-:W-:Y:S02]  /*8340*/  IABS R142, R142 ;  /* 0x0000008e008e7213 */ /* 0x000fe40000000000 */
[----:B------:R-:W-:-:S02]  /*8350*/  FSEL R34, R34, -INF , !P5 ;  /* 0xff80000022227808 */ /* 0x000fc40006800000 */
[----:B------:R-:W-:Y:S02]  /*8360*/  ISETP.GE.AND P5, PT, R22, R196, PT ;  /* 0x000000c41600720c */ /* 0x000fe40003fa6270 */
[----:B------:R-:W-:Y:S02]  /*8370*/  FSEL R169, R169, -INF , !P4 ;  /* 0xff800000a9a97808 */ /* 0x000fe40006000000 */
[----:B------:R-:W-:Y:S02]  /*8380*/  I2FP.F32.S32 R9, R9 ;  /* 0x0000000900097245 */ /* 0x000fe40000201400 */
[----:B------:R-:W-:Y:S02]  /*8390*/  I2FP.F32.S32 R142, R142 ;  /* 0x0000008e008e7245 */ /* 0x000fe40000201400 */
[----:B------:R-:W-:Y:S01]  /*83a0*/  ISETP.GT.AND P4, PT, R150, R8, PT ;  /* 0x000000089600720c */ /* 0x000fe20003f84270 */
[----:B-1----:R-:W-:Y:S01]  /*83b0*/  FFMA.FTZ R4, R9, -UR6, R4 ;  /* 0x8000000609047c23 */ /* 0x002fe20008010004 */
[----:B------:R-:W-:Y:S01]  /*83c0*/  FSEL R169, R169, -INF , !P5 ;  /* 0xff800000a9a97808 */ /* 0x000fe20006800000 */
[----:B------:R-:W-:Y:S01]  /*83d0*/  FFMA.FTZ R142, R142, -UR6, R5 ;  /* 0x800000068e8e7c23 */ /* 0x000fe20008010005 */
[----:B------:R-:W-:Y:S01]  /*83e0*/  ISETP.GE.AND P5, PT, R8, R197, PT ;  /* 0x000000c50800720c */ /* 0x000fe20003fa6270 */
[----:B------:R-:W-:Y:S01]  /*83f0*/  VIADD R5, R152, 0xffffffa0 ;  /* 0xffffffa098057836 */ /* 0x000fe20000000000 */
[----:B------:R-:W-:-:S02]  /*8400*/  FSEL R32, R32, -INF , !P4 ;  /* 0xff80000020207808 */ /* 0x000fc40006000000 */
[----:B------:R-:W-:Y:S02]  /*8410*/  ISETP.GT.AND P4, PT, R147, R8, PT ;  /* 0x000000089300720c */ /* 0x000fe40003f84270 */
[----:B------:R-:W-:Y:S02]  /*8420*/  FSEL R32, R32, -INF , !P5 ;  /* 0xff80000020207808 */ /* 0x000fe40006800000 */
[----:B------:R-:W-:Y:S02]  /*8430*/  ISETP.GE.AND P5, PT, R8, R196, PT ;  /* 0x000000c40800720c */ /* 0x000fe40003fa6270 */
[----:B------:R-:W-:Y:S02]  /*8440*/  FSEL R167, R4, -INF , !P4 ;  /* 0xff80000004a77808 */ /* 0x000fe40006000000 */
[--C-:B------:R-:W-:Y:S02]  /*8450*/  IADD3 R8, PT, PT, R181, 0x60, -R151.reuse ;  /* 0x00000060b5087810 */ /* 0x100fe40007ffe897 */
[----:B------:R-:W-:-:S02]  /*8460*/  IADD3 R9, PT, PT, R198, 0x5f, -R151 ;  /* 0x0000005fc6097810 */ /* 0x000fc40007ffe897 */
[----:B------:R-:W-:Y:S02]  /*8470*/  ISETP.GT.AND P4, PT, R150, R5, PT ;  /* 0x000000059600720c */ /* 0x000fe40003f84270 */
[----:B------:R-:W-:Y:S02]  /*8480*/  FSEL R167, R167, -INF , !P5 ;  /* 0xff800000a7a77808 */ /* 0x000fe40006800000 */
[----:B------:R-:W-:Y:S02]  /*8490*/  IABS R8, R8 ;  /* 0x0000000800087213 */ /* 0x000fe40000000000 */
[----:B------:R-:W-:Y:S02]  /*84a0*/  IABS R4, R9 ;  /* 0x0000000900047213 */ /* 0x000fe40000000000 */
[----:B------:R-:W-:Y:S02]  /*84b0*/  ISETP.GE.AND P5, PT, R5, R197, PT ;  /* 0x000000c50500720c */ /* 0x000fe40003fa6270 */
[----:B------:R-:W-:-:S02]  /*84c0*/  FSEL R142, R142, -INF , !P4 ;  /* 0xff8000008e8e7808 */ /* 0x000fc40006000000 */
[----:B------:R-:W-:Y:S02]  /*84d0*/  I2FP.F32.S32 R8, R8 ;  /* 0x0000000800087245 */ /* 0x000fe40000201400 */
[----:B------:R-:W-:Y:S02]  /*84e0*/  I2FP.F32.S32 R4, R4 ;  /* 0x0000000400047245 */ /* 0x000fe40000201400 */
[----:B------:R-:W-:Y:S01]  /*84f0*/  FSEL R142, R142, -INF , !P5 ;  /* 0xff8000008e8e7808 */ /* 0x000fe20006800000 */
[----:B------:R-:W-:Y:S01]  /*8500*/  FFMA.FTZ R13, R8, -UR6, R13 ;  /* 0x80000006080d7c23 */ /* 0x000fe2000801000d */
[----:B------:R-:W-:Y:S01]  /*8510*/  ISETP.GT.AND P4, PT, R147, R5, PT ;  /* 0x000000059300720c */ /* 0x000fe20003f84270 */
[----:B------:R-:W-:Y:S01]  /*8520*/  FFMA.FTZ R11, R4, -UR6, R11 ;  /* 0x80000006040b7c23 */ /* 0x000fe2000801000b */
[----:B------:R-:W-:Y:S01]  /*8530*/  ISETP.GE.AND P5, PT, R5, R196, PT ;  /* 0x000000c40500720c */ /* 0x000fe20003fa6270 */
[C---:B------:R-:W-:Y:S01]  /*8540*/  VIADD R4, R152.reuse, 0xffffffa1 ;  /* 0xffffffa198047836 */ /* 0x040fe20000000000 */
[--C-:B------:R-:W-:Y:S01]  /*8550*/  IADD3 R5, PT, PT, R181, 0x5f, -R151.reuse ;  /* 0x0000005fb5057810 */ /* 0x100fe20007ffe897 */
[----:B------:R-:W-:Y:S01]  /*8560*/  VIADD R8, R152, 0xffffffa8 ;  /* 0xffffffa898087836 */ /* 0x000fe20000000000 */
[----:B------:R-:W-:-:S02]  /*8570*/  IADD3 R9, PT, PT, R198, 0x58, -R151 ;  /* 0x00000058c6097810 */ /* 0x000fc40007ffe897 */
[----:B------:R-:W-:Y:S02]  /*8580*/  IABS R5, R5 ;  /* 0x0000000500057213 */ /* 0x000fe40000000000 */
[----:B------:R-:W-:Y:S02]  /*8590*/  FSEL R143, R13, -INF , !P4 ;  /* 0xff8000000d8f7808 */ /* 0x000fe40006000000 */
[----:B------:R-:W-:Y:S02]  /*85a0*/  I2FP.F32.S32 R5, R5 ;  /* 0x0000000500057245 */ /* 0x000fe40000201400 */
[----:B------:R-:W-:Y:S02]  /*85b0*/  ISETP.GT.AND P4, PT, R150, R4, PT ;  /* 0x000000049600720c */ /* 0x000fe40003f84270 */
[----:B------:R-:W-:Y:S01]  /*85c0*/  IABS R9, R9 ;  /* 0x0000000900097213 */ /* 0x000fe20000000000 */
[----:B------:R-:W-:Y:S01]  /*85d0*/  FFMA.FTZ R10, R5, -UR6, R10 ;  /* 0x80000006050a7c23 */ /* 0x000fe2000801000a */
[----:B------:R-:W-:-:S02]  /*85e0*/  FSEL R143, R143, -INF , !P5 ;  /* 0xff8000008f8f7808 */ /* 0x000fc40006800000 */
[----:B------:R-:W-:Y:S02]  /*85f0*/  ISETP.GE.AND P5, PT, R4, R197, PT ;  /* 0x000000c50400720c */ /* 0x000fe40003fa6270 */
[----:B--2---:R-:W-:Y:S02]  /*8600*/  FSEL R140, R11, -INF , !P4 ;  /* 0xff8000000b8c7808 */ /* 0x004fe40006000000 */
[----:B------:R-:W-:Y:S02]  /*8610*/  I2FP.F32.S32 R9, R9 ;  /* 0x0000000900097245 */ /* 0x000fe40000201400 */
[----:B------:R-:W-:Y:S02]  /*8620*/  ISETP.GT.AND P4, PT, R147, R4, PT ;  /* 0x000000049300720c */ /* 0x000fe40003f84270 */
[----:B------:R-:W-:Y:S01]  /*8630*/  IADD3 R5, PT, PT, R181, 0x58, -R151 ;  /* 0x00000058b5057810 */ /* 0x000fe20007ffe897 */
[----:B------:R-:W-:Y:S01]  /*8640*/  FFMA.FTZ R14, R9, -UR6, R14 ;  /* 0x80000006090e7c23 */ /* 0x000fe2000801000e */
[----:B------:R-:W-:-:S02]  /*8650*/  FSEL R140, R140, -INF , !P5 ;  /* 0xff8000008c8c7808 */ /* 0x000fc40006800000 */
[----:B------:R-:W-:Y:S02]  /*8660*/  ISETP.GE.AND P5, PT, R4, R196, PT ;  /* 0x000000c40400720c */ /* 0x000fe40003fa6270 */
[----:B------:R-:W-:Y:S02]  /*8670*/  FSEL R141, R10, -INF , !P4 ;  /* 0xff8000000a8d7808 */ /* 0x000fe40006000000 */
[----:B------:R-:W-:Y:S02]  /*8680*/  IABS R5, R5 ;  /* 0x0000000500057213 */ /* 0x000fe40000000000 */
[----:B------:R-:W-:Y:S02]  /*8690*/  ISETP.GT.AND P4, PT, R150, R8, PT ;  /* 0x000000089600720c */ /* 0x000fe40003f84270 */
[----:B------:R-:W-:Y:S02]  /*86a0*/  IADD3 R4, PT, PT, R198, 0x57, -R151 ;  /* 0x00000057c6047810 */ /* 0x000fe40007ffe897 */
[----:B------:R-:W-:-:S02]  /*86b0*/  FSEL R141, R141, -INF , !P5 ;  /* 0xff8000008d8d7808 */ /* 0x000fc40006800000 */
[----:B------:R-:W-:Y:S02]  /*86c0*/  ISETP.GE.AND P5, PT, R8, R197, PT ;  /* 0x000000c50800720c */ /* 0x000fe40003fa6270 */
[----:B----4-:R-:W-:Y:S02]  /*86d0*/  FSEL R138, R14, -INF , !P4 ;  /* 0xff8000000e8a7808 */ /* 0x010fe40006000000 */
        /* <DEDUP_REMOVED lines=8> */
[----:B------:R-:W-:Y:S01]  /*8760*/  IADD3 R5, PT, PT, R181, 0x57, -R151 ;  /* 0x00000057b5057810 */ /* 0x000fe20007ffe897 */
[----:B------:R-:W-:Y:S01]  /*8770*/  FFMA.FTZ R15, R4, -UR6, R15 ;  /* 0x80000006040f7c23 */ /* 0x000fe2000801000f */
[----:B------:R-:W-:Y:S02]  /*8780*/  FSEL R139, R26, -INF , !P4 ;  /* 0xff8000001a8b7808 */ /* 0x000fe40006000000 */
[----:B------:R-:W-:Y:S02]  /*8790*/  IABS R5, R5 ;  /* 0x0000000500057213 */ /* 0x000fe40000000000 */
[----:B------:R-:W-:-:S02]  /*87a0*/  IADD3 R9, PT, PT, R198, 0x50, -R151 ;  /* 0x00000050c6097810 */ /* 0x000fc40007ffe897 */
[----:B------:R-:W-:Y:S02]  /*87b0*/  ISETP.GT.AND P4, PT, R150, R8, PT ;  /* 0x000000089600720c */ /* 0x000fe40003f84270 */
[----:B------:R-:W-:Y:S02]  /*87c0*/  IADD3 R4, PT, PT, R181, 0x50, -R151 ;  /* 0x00000050b5047810 */ /* 0x000fe40007ffe897 */
[----:B------:R-:W-:Y:S02]  /*87d0*/  FSEL R139, R139, -INF , !P5 ;  /* 0xff8000008b8b7808 */ /* 0x000fe40006800000 */
[----:B------:R-:W-:Y:S02]  /*87e0*/  I2FP.F32.S32 R5, R5 ;  /* 0x0000000500057245 */ /* 0x000fe40000201400 */
[----:B------:R-:W-:Y:S02]  /*87f0*/  IABS R9, R9 ;  /* 0x0000000900097213 */ /* 0x000fe40000000000 */
[----:B------:R-:W-:Y:S01]  /*8800*/  ISETP.GE.AND P5, PT, R8, R197, PT ;  /* 0x000000c50800720c */ /* 0x000fe20003fa6270 */
[----:B------:R-:W-:Y:S01]  /*8810*/  FFMA.FTZ R5, R5, -UR6, R6 ;  /* 0x8000000605057c23 */ /* 0x000fe20008010006 */
[----:B------:R-:W-:Y:S01]  /*8820*/  FSEL R136, R15, -INF , !P4 ;  /* 0xff8000000f887808 */ /* 0x000fe20006000000 */
[----:B------:R-:W-:Y:S01]  /*8830*/  VIADD R6, R152, 0xffffffb0 ;  /* 0xffffffb098067836 */ /* 0x000fe20000000000 */
[----:B------:R-:W-:-:S02]  /*8840*/  IABS R4, R4 ;  /* 0x0000000400047213 */ /* 0x000fc40000000000 */
[----:B------:R-:W-:Y:S02]  /*8850*/  I2FP.F32.S32 R9, R9 ;  /* 0x0000000900097245 */ /* 0x000fe40000201400 */
[----:B------:R-:W-:Y:S02]  /*8860*/  FSEL R136, R136, -INF , !P5 ;  /* 0xff80000088887808 */ /* 0x000fe40006800000 */
[----:B------:R-:W-:Y:S01]  /*8870*/  ISETP.GT.AND P4, PT, R147, R8, PT ;  /* 0x000000089300720c */ /* 0x000fe20003f84270 */
[----:B------:R-:W-:Y:S01]  /*8880*/  FFMA.FTZ R9, R9, -UR6, R16 ;  /* 0x8000000609097c23 */ /* 0x000fe20008010010 */
[----:B------:R-:W-:Y:S02]  /*8890*/  ISETP.GE.AND P5, PT, R8, R196, PT ;  /* 0x000000c40800720c */ /* 0x000fe40003fa6270 */
[----:B------:R-:W-:Y:S02]  /*88a0*/  IADD3 R8, PT, PT, R198, 0x4f, -R151 ;  /* 0x0000004fc6087810 */ /* 0x000fe40007ffe897 */
[----:B------:R-:W-:-:S02]  /*88b0*/  I2FP.F32.S32 R4, R4 ;  /* 0x0000000400047245 */ /* 0x000fc40000201400 */
[----:B------:R-:W-:Y:S02]  /*88c0*/  FSEL R5, R5, -INF , !P4 ;  /* 0xff80000005057808 */ /* 0x000fe40006000000 */
[----:B------:R-:W-:Y:S01]  /*88d0*/  IABS R10, R8 ;  /* 0x00000008000a7213 */ /* 0x000fe20000000000 */
[----:B------:R-:W-:Y:S01]  /*88e0*/  FFMA.FTZ R4, R4, -UR6, R137 ;  /* 0x8000000604047c23 */ /* 0x000fe20008010089 */
[----:B------:R-:W-:Y:S02]  /*88f0*/  ISETP.GT.AND P4, PT, R150, R6, PT ;  /* 0x000000069600720c */ /* 0x000fe40003f84270 */
[----:B------:R-:W-:Y:S01]  /*8900*/  FSEL R137, R5, -INF , !P5 ;  /* 0xff80000005897808 */ /* 0x000fe20006800000 */
[----:B------:R-:W-:Y:S01]  /*8910*/  VIADD R5, R152, 0xffffffb1 ;  /* 0xffffffb198057836 */ /* 0x000fe20000000000 */
[----:B------:R-:W-:Y:S02]  /*8920*/  ISETP.GE.AND P5, PT, R6, R197, PT ;  /* 0x000000c50600720c */ /* 0x000fe40003fa6270 */
[----:B------:R-:W-:-:S02]  /*8930*/  FSEL R9, R9, -INF , !P4 ;  /* 0xff80000009097808 */ /* 0x000fc40006000000 */
[----:B------:R-:W-:Y:S02]  /*8940*/  I2FP.F32.S32 R10, R10 ;  /* 0x0000000a000a7245 */ /* 0x000fe40000201400 */
[----:B------:R-:W-:Y:S02]  /*8950*/  ISETP.GT.AND P4, PT, R147, R6, PT ;  /* 0x000000069300720c */ /* 0x000fe40003f84270 */
[----:B------:R-:W-:Y:S01]  /*8960*/  IADD3 R8, PT, PT, R181, 0x4f, -R151 ;  /* 0x0000004fb5087810 */ /* 0x000fe20007ffe897 */
[----:B------:R-:W-:Y:S01]  /*8970*/  FFMA.FTZ R10, R10, -UR6, R145 ;  /* 0x800000060a0a7c23 */ /* 0x000fe20008010091 */
[----:B------:R-:W-:Y:S02]  /*8980*/  FSEL R164, R9, -INF , !P5 ;  /* 0xff80000009a47808 */ /* 0x000fe40006800000 */
[----:B------:R-:W-:Y:S02]  /*8990*/  ISETP.GE.AND P5, PT, R6, R196, PT ;  /* 0x000000c40600720c */ /* 0x000fe40003fa6270 */
[----:B------:R-:W-:-:S02]  /*89a0*/  FSEL R4, R4, -INF , !P4 ;  /* 0xff80000004047808 */ /* 0x000fc40006000000 */
[----:B------:R-:W-:Y:S02]  /*89b0*/  ISETP.GT.AND P4, PT, R150, R5, PT ;  /* 0x000000059600720c */ /* 0x000fe40003f84270 */
[----:B------:R-:W-:Y:S02]  /*89c0*/  IABS R8, R8 ;  /* 0x0000000800087213 */ /* 0x000fe40000000000 */
[----:B------:R-:W-:Y:S02]  /*89d0*/  IADD3 R6, PT, PT, R198, 0x48, -R151 ;  /* 0x00000048c6067810 */ /* 0x000fe40007ffe897 */
[----:B------:R-:W-:Y:S01]  /*89e0*/  FSEL R157, R4, -INF , !P5 ;  /* 0xff800000049d7808 */ /* 0x000fe20006800000 */
[C---:B------:R-:W-:Y:S01]  /*89f0*/  VIADD R4, R152.reuse, 0xffffffb8 ;  /* 0xffffffb898047836 */ /* 0x040fe20000000000 */
[----:B------:R-:W-:Y:S01]  /*8a00*/  ISETP.GE.AND P5, PT, R5, R197, PT ;  /* 0x000000c50500720c */ /* 0x000fe20003fa6270 */
[----:B------:R-:W-:Y:S01]  /*8a10*/  VIADD R152, R152, 0xffffffb9 ;  /* 0xffffffb998987836 */ /* 0x000fe20000000000 */
[----:B------:R-:W-:-:S02]  /*8a20*/  FSEL R10, R10, -INF , !P4 ;  /* 0xff8000000a0a7808 */ /* 0x000fc40006000000 */
[----:B------:R-:W-:Y:S02]  /*8a30*/  I2FP.F32.S32 R8, R8 ;  /* 0x0000000800087245 */ /* 0x000fe40000201400 */
[----:B------:R-:W-:Y:S02]  /*8a40*/  IABS R6, R6 ;  /* 0x0000000600067213 */ /* 0x000fe40000000000 */
[----:B------:R-:W-:Y:S01]  /*8a50*/  FSEL R158, R10, -INF , !P5 ;  /* 0xff8000000a9e7808 */ /* 0x000fe20006800000 */
[----:B------:R-:W-:Y:S01]  /*8a60*/  FFMA.FTZ R35, R8, -UR6, R35 ;  /* 0x8000000608237c23 */ /* 0x000fe20008010023 */
[----:B------:R-:W-:Y:S02]  /*8a70*/  ISETP.GT.AND P4, PT, R147, R5, PT ;  /* 0x000000059300720c */ /* 0x000fe40003f84270 */
[----:B------:R-:W-:Y:S02]  /*8a80*/  ISETP.GE.AND P5, PT, R5, R196, PT ;  /* 0x000000c40500720c */ /* 0x000fe40003fa6270 */
[----:B------:R-:W-:-:S02]  /*8a90*/  IADD3 R5, PT, PT, R181, 0x48, -R151 ;  /* 0x00000048b5057810 */ /* 0x000fc40007ffe897 */
[----:B------:R-:W-:Y:S02]  /*8aa0*/  I2FP.F32.S32 R6, R6 ;  /* 0x0000000600067245 */ /* 0x000fe40000201400 */
[--C-:B------:R-:W-:Y:S02]  /*8ab0*/  IADD3 R181, PT, PT, R181, 0x47, -R151.reuse ;  /* 0x00000047b5b57810 */ /* 0x100fe40007ffe897 */
[----:B------:R-:W-:Y:S01]  /*8ac0*/  IADD3 R151, PT, PT, R198, 0x47, -R151 ;  /* 0x00000047c6977810 */ /* 0x000fe20007ffe897 */
[----:B------:R-:W-:Y:S01]  /*8ad0*/  FFMA.FTZ R6, R6, -UR6, R31 ;  /* 0x8000000606067c23 */ /* 0x000fe2000801001f */
[----:B------:R-:W-:Y:S02]  /*8ae0*/  FSEL R35, R35, -INF , !P4 ;  /* 0xff80000023237808 */ /* 0x000fe40006000000 */
[----:B------:R-:W-:Y:S02]  /*8af0*/  ISETP.GT.AND P4, PT, R150, R4, PT ;  /* 0x000000049600720c */ /* 0x000fe40003f84270 */
[----:B------:R-:W-:-:S02]  /*8b00*/  IABS R151, R151 ;  /* 0x0000009700977213 */ /* 0x000fc40000000000 */
[----:B------:R-:W-:Y:S02]  /*8b10*/  IABS R5, R5 ;  /* 0x0000000500057213 */ /* 0x000fe40000000000 */
[----:B------:R-:W-:Y:S02]  /*8b20*/  I2FP.F32.S32 R151, R151 ;  /* 0x0000009700977245 */ /* 0x000fe40000201400 */
[----:B------:R-:W-:Y:S02]  /*8b30*/  FMNMX3.FTZ R9, R132, R18, R144, !PT ;  /* 0x0000001284097276 */ /* 0x000fe40007810090 */
[----:B------:R-:W-:Y:S01]  /*8b40*/  I2FP.F32.S32 R5, R5 ;  /* 0x0000000500057245 */ /* 0x000fe20000201400 */
[----:B------:R-:W-:Y:S01]  /*8b50*/  FFMA.FTZ R146, R151, -UR6, R146 ;  /* 0x8000000697927c23 */ /* 0x000fe20008010092 */
[----:B------:R-:W-:Y:S02]  /*8b60*/  FSEL R162, R6, -INF , !P4 ;  /* 0xff80000006a27808 */ /* 0x000fe40006000000 */
[----:B------:R-:W-:Y:S01]  /*8b70*/  FMNMX3.FTZ R6, R3, R27, R7, !PT ;  /* 0x0000001b03067276 */ /* 0x000fe20007810007 */
[----:B------:R-:W-:Y:S01]  /*8b80*/  FFMA.FTZ R5, R5, -UR6, R148 ;  /* 0x8000000605057c23 */ /* 0x000fe20008010094 */
[----:B------:R-:W-:-:S02]  /*8b90*/  FMNMX3.FTZ R9, R9, R30, R20, !PT ;  /* 0x0000001e09097276 */ /* 0x000fc40007810014 */
[----:B------:R-:W-:Y:S02]  /*8ba0*/  FSEL R159, R35, -INF , !P5 ;  /* 0xff800000239f7808 */ /* 0x000fe40006800000 */
[----:B------:R-:W-:Y:S02]  /*8bb0*/  FMNMX3.FTZ R6, R6, R17, R19, !PT ;  /* 0x0000001106067276 */ /* 0x000fe40007810013 */
[----:B------:R-:W-:Y:S02]  /*8bc0*/  ISETP.GT.AND P5, PT, R150, R152, PT ;  /* 0x000000989600720c */ /* 0x000fe40003fa4270 */
[----:B------:R-:W-:Y:S02]  /*8bd0*/  IABS R181, R181 ;  /* 0x000000b500b57213 */ /* 0x000fe40000000000 */
[----:B------:R-:W-:Y:S02]  /*8be0*/  ISETP.GT.AND P4, PT, R147, R4, PT ;  /* 0x000000049300720c */ /* 0x000fe40003f84270 */
[----:B------:R-:W-:-:S02]  /*8bf0*/  FMNMX3.FTZ R9, R9, R168, R166, !PT ;  /* 0x000000a809097276 */ /* 0x000fc400078100a6 */
[----:B------:R-:W-:Y:S02]  /*8c00*/  FMNMX3.FTZ R6, R6, R33, R173, !PT ;  /* 0x0000002106067276 */ /* 0x000fe400078100ad */
[----:B------:R-:W-:Y:S02]  /*8c10*/  I2FP.F32.S32 R8, R181 ;  /* 0x000000b500087245 */ /* 0x000fe40000201400 */
[----:B------:R-:W-:Y:S02]  /*8c20*/  FSEL R146, R146, -INF , !P5 ;  /* 0xff80000092927808 */ /* 0x000fe40006800000 */
[----:B------:R-:W-:Y:S01]  /*8c30*/  FSEL R155, R5, -INF , !P4 ;  /* 0xff800000059b7808 */ /* 0x000fe20006000000 */
[----:B------:R-:W-:Y:S01]  /*8c40*/  FFMA.FTZ R8, R8, -UR6, R149 ;  /* 0x8000000608087c23 */ /* 0x000fe20008010095 */
[-C--:B------:R-:W-:Y:S02]  /*8c50*/  ISETP.GE.AND P5, PT, R4, R197.reuse, PT ;  /* 0x000000c50400720c */ /* 0x080fe40003fa6270 */
[----:B------:R-:W-:-:S02]  /*8c60*/  ISETP.GE.AND P4, PT, R152, R197, PT ;  /* 0x000000c59800720c */ /* 0x000fc40003f86270 */
[----:B------:R-:W-:Y:S02]  /*8c70*/  FMNMX3.FTZ R9, R9, R34, R32, !PT ;  /* 0x0000002209097276 */ /* 0x000fe40007810020 */
[----:B------:R-:W-:Y:S02]  /*8c80*/  FMNMX3.FTZ R6, R6, R169, R167, !PT ;  /* 0x000000a906067276 */ /* 0x000fe400078100a7 */
[----:B------:R-:W-:Y:S02]  /*8c90*/  FSEL R162, R162, -INF , !P5 ;  /* 0xff800000a2a27808 */ /* 0x000fe40006800000 */
[----:B------:R-:W-:Y:S02]  /*8ca0*/  FSEL R160, R146, -INF , !P4 ;  /* 0xff80000092a07808 */ /* 0x000fe40006000000 */
[----:B------:R-:W-:Y:S02]  /*8cb0*/  FMNMX3.FTZ R9, R9, R142, R140, !PT ;  /* 0x0000008e09097276 */ /* 0x000fe4000781008c */
[----:B------:R-:W-:-:S02]  /*8cc0*/  ISETP.GT.AND P4, PT, R147, R152, PT ;  /* 0x000000989300720c */ /* 0x000fc40003f84270 */
[----:B------:R-:W-:Y:S02]  /*8cd0*/  ISETP.GE.AND P5, PT, R4, R196, PT ;  /* 0x000000c40400720c */ /* 0x000fe40003fa6270 */
[----:B------:R-:W-:Y:S02]  /*8ce0*/  FMNMX3.FTZ R4, R6, R143, R141, !PT ;  /* 0x0000008f06047276 */ /* 0x000fe4000781008d */
[----:B------:R-:W-:Y:S02]  /*8cf0*/  FMNMX3.FTZ R5, R9, R138, R136, !PT ;  /* 0x0000008a09057276 */ /* 0x000fe40007810088 */
[----:B------:R-:W-:Y:S02]  /*8d00*/  FSEL R8, R8, -INF , !P4 ;  /* 0xff80000008087808 */ /* 0x000fe40006000000 */
[----:B------:R-:W-:Y:S02]  /*8d10*/  ISETP.GE.AND P4, PT, R152, R196, PT ;  /* 0x000000c49800720c */ /* 0x000fe40003f86270 */
[----:B------:R-:W-:-:S02]  /*8d20*/  FMNMX3.FTZ R4, R4, R139, R137, !PT ;  /* 0x0000008b04047276 */ /* 0x000fc40007810089 */
[----:B------:R-:W-:Y:S02]  /*8d30*/  FMNMX3.FTZ R5, R5, R164, R158, !PT ;  /* 0x000000a405057276 */ /* 0x000fe4000781009e */
[----:B------:R-:W-:Y:S02]  /*8d40*/  FSEL R155, R155, -INF , !P5 ;  /* 0xff8000009b9b7808 */ /* 0x000fe40006800000 */
[----:B------:R-:W-:Y:S02]  /*8d50*/  FSEL R153, R8, -INF , !P4 ;  /* 0xff80000008997808 */ /* 0x000fe40006000000 */
[----:B------:R-:W-:Y:S02]  /*8d60*/  FMNMX3.FTZ R4, R4, R157, R159, !PT ;  /* 0x0000009d04047276 */ /* 0x000fe4000781009f */
[----:B------:R-:W-:Y:S02]  /*8d70*/  FMNMX3.FTZ R6, R5, R162, R160, !PT ;  /* 0x000000a205067276 */ /* 0x000fe400078100a0 */
[----:B------:R-:W-:-:S02]  /*8d80*/  FMNMX3.FTZ R8, R4, R155, R153, !PT ;  /* 0x0000009b04087276 */ /* 0x000fc40007810099 */
[----:B------:R-:W-:Y:S01]  /*8d90*/  LOP3.LUT R181, R176, 0x200, R135, 0xf8, !PT ;  /* 0x00000200b0b57812 */ /* 0x000fe200078ef887 */
[----:B------:R-:W1:Y:S01]  /*8da0*/  SHFL.BFLY PT, R9, R6, 0x2, 0x1f ;  /* 0x0c401f0006097f89 */ /* 0x000e6200000e0000 */
[----:B------:R-:W-:Y:S01]  /*8db0*/  SEL R21, R134, 0xffffffe0, !P6 ;  /* 0xffffffe086157807 */ /* 0x000fe20007000000 */
[----:B------:R-:W-:Y:S01]  /*8dc0*/  IMAD.MOV.U32 R176, RZ, RZ, 0x20 ;  /* 0x00000020ffb07424 */ /* 0x000fe200078e00ff */
[----:B------:R-:W-:Y:S01]  /*8dd0*/  LEA R156, R181, UR5, 0x1 ;  /* 0x00000005b59c7c11 */ /* 0x000fe2000f8e08ff */
[----:B------:R-:W2:Y:S03]  /*8de0*/  SHFL.BFLY PT, R5, R8, 0x2, 0x1f ;  /* 0x0c401f0008057f89 */ /* 0x000ea600000e0000 */
[----:B------:R-:W-:Y:S01]  /*8df0*/  SEL R187, R176, 0xffffffe0, !P6 ;  /* 0xffffffe0b0bb7807 */ /* 0x000fe20007000000 */
[----:B------:R-:W-:Y:S02]  /*8e00*/  IMAD.IADD R171, R21, 0x1, R156 ;  /* 0x0000000115ab7824 */ /* 0x000fe400078e029c */
[----:B------:R-:W-:-:S02]  /*8e10*/  VIADD R152, R156, 0x12040 ;  /* 0x000120409c987836 */ /* 0x000fc40000000000 */
[----:B------:R-:W-:Y:S01]  /*8e20*/  IMAD.IADD R187, R187, 0x1, R156 ;  /* 0x00000001bbbb7824 */ /* 0x000fe200078e029c */
[----:B-1----:R-:W-:Y:S02]  /*8e30*/  FMNMX.FTZ R4, R6, R9, !PT ;  /* 0x0000000906047209 */ /* 0x002fe40007810000 */
[----:B--2---:R-:W-:-:S03]  /*8e40*/  FMNMX.FTZ R5, R8, R5, !PT ;  /* 0x0000000508057209 */ /* 0x004fc60007810000 */
[----:B------:R-:W1:Y:S04]  /*8e50*/  SHFL.BFLY PT, R183, R4, 0x1, 0x1f ;  /* 0x0c201f0004b77f89 */ /* 0x000e6800000e0000 */
[----:B------:R-:W2:Y:S04]  /*8e60*/  SHFL.BFLY PT, R182, R5, 0x1, 0x1f ;  /* 0x0c201f0005b67f89 */ /* 0x000ea800000e0000 */
[----:B------:R-:W-:Y:S01]  /*8e70*/  LDSM.16.MT88.4 R8, [R156+0x12000] ;  /* 0x012000009c08783b */ /* 0x000fe20000004200 */
        /* <DEDUP_REMOVED lines=9> */
[--C-:B------:R-:W-:Y:S01]  /*8f10*/  FFMA.FTZ R147, R144, UR4, -R161.reuse ;  /* 0x0000000490937c23 */ /* 0x100fe200080108a1 */
[----:B------:R-:W-:Y:S01]  /*8f20*/  FFMA.FTZ R148, R18, UR4, -R161 ;  /* 0x0000000412947c23 */ /* 0x000fe200080108a1 */
[----:B------:R-:W-:Y:S01]  /*8f30*/  FSEL R4, R182, RZ, P4 ;  /* 0x000000ffb6047208 */ /* 0x000fe20002000000 */
[----:B------:R-:W-:Y:S01]  /*8f40*/  FADD.FTZ R5, R132, -R5 ;  /* 0x8000000584057221 */ /* 0x000fe20000010000 */
[--C-:B------:R-:W-:Y:S01]  /*8f50*/  FFMA.FTZ R144, R7, UR4, -R154.reuse ;  /* 0x0000000407907c23 */ /* 0x100fe2000801089a */
[--C-:B------:R-:W-:Y:S01]  /*8f60*/  FFMA.FTZ R6, R17, UR4, -R154.reuse ;  /* 0x0000000411067c23 */ /* 0x100fe2000801089a */
[----:B------:R-:W-:Y:S01]  /*8f70*/  FFMA.FTZ R7, R19, UR4, -R154 ;  /* 0x0000000413077c23 */ /* 0x000fe2000801089a */
[----:B------:R-:W-:Y:S01]  /*8f80*/  FADD.FTZ R4, R3, -R4 ;  /* 0x8000000403047221 */ /* 0x000fe20000010000 */
[----:B------:R-:W1:Y:S01]  /*8f90*/  LDSM.16.MT88.4 R16, [R171+0x12000] ;  /* 0x01200000ab10783b */ /* 0x000e620000004200 */
[--C-:B------:R-:W-:Y:S01]  /*8fa0*/  FFMA.FTZ R146, R30, UR4, -R161.reuse ;  /* 0x000000041e927c23 */ /* 0x100fe200080108a1 */
[----:B------:R-:W-:Y:S01]  /*8fb0*/  FFMA.FTZ R145, R20, UR4, -R161 ;  /* 0x0000000414917c23 */ /* 0x000fe200080108a1 */
[----:B------:R-:W-:Y:S01]  /*8fc0*/  FFMA.FTZ R150, R27, UR4, -R154 ;  /* 0x000000041b967c23 */ /* 0x000fe2000801089a */
[----:B------:R-:W-:Y:S01]  /*8fd0*/  FMUL.FTZ R151, R5, UR4 ;  /* 0x0000000405977c20 */ /* 0x000fe20008410000 */
[----:B------:R-:W-:Y:S01]  /*8fe0*/  FMUL.FTZ R149, R4, UR4 ;  /* 0x0000000404957c20 */ /* 0x000fe20008410000 */
[----:B------:R-:W-:Y:S01]  /*8ff0*/  MUFU.EX2 R148, R148 ;  /* 0x0000009400947308 */ /* 0x000fe20000000800 */
[----:B------:R-:W-:-:S02]  /*9000*/  VIADD R20, R156, 0x12000 ;  /* 0x000120009c147836 */ /* 0x000fc40000000000 */
[--C-:B------:R-:W-:Y:S01]  /*9010*/  FFMA.FTZ R165, R166, UR4, -R161.reuse ;  /* 0x00000004a6a57c23 */ /* 0x100fe200080108a1 */
[--C-:B------:R-:W-:Y:S01]  /*9020*/  FFMA.FTZ R163, R34, UR4, -R161.reuse ;  /* 0x0000000422a37c23 */ /* 0x100fe200080108a1 */
[----:B------:R-:W2:Y:S01]  /*9030*/  MUFU.EX2 R147, R147 ;  /* 0x0000009300937308 */ /* 0x000ea20000000800 */
[----:B------:R-:W-:Y:S02]  /*9040*/  @P2 VIADD R152, R20, 0xffffffc0 ;  /* 0xffffffc014982836 */ /* 0x000fe40000000000 */
[--C-:B------:R-:W-:Y:S01]  /*9050*/  FFMA.FTZ R166, R32, UR4, -R161.reuse ;  /* 0x0000000420a67c23 */ /* 0x100fe200080108a1 */
[--C-:B------:R-:W-:Y:S01]  /*9060*/  FFMA.FTZ R170, R33, UR4, -R154.reuse ;  /* 0x0000000421aa7c23 */ /* 0x100fe2000801089a */
[----:B------:R-:W-:Y:S01]  /*9070*/  MUFU.EX2 R146, R146 ;  /* 0x0000009200927308 */ /* 0x000fe20000000800 */
[--C-:B------:R-:W-:Y:S01]  /*9080*/  FFMA.FTZ R168, R168, UR4, -R161.reuse ;  /* 0x00000004a8a87c23 */ /* 0x100fe200080108a1 */
[----:B------:R-:W3:Y:S01]  /*9090*/  LDSM.16.MT88.4 R24, [R152] ;  /* 0x000000009818783b */ /* 0x000ee20000004200 */
[--C-:B------:R-:W-:Y:S01]  /*90a0*/  FFMA.FTZ R172, R167, UR4, -R154.reuse ;  /* 0x00000004a7ac7c23 */ /* 0x100fe2000801089a */
[----:B------:R-:W4:Y:S01]  /*90b0*/  MUFU.EX2 R145, R145 ;  /* 0x0000009100917308 */ /* 0x000f220000000800 */
[--C-:B------:R-:W-:Y:S01]  /*90c0*/  FFMA.FTZ R173, R173, UR4, -R154.reuse ;  /* 0x00000004adad7c23 */ /* 0x100fe2000801089a */
[--C-:B------:R-:W-:Y:S01]  /*90d0*/  FFMA.FTZ R174, R142, UR4, -R161.reuse ;  /* 0x000000048eae7c23 */ /* 0x100fe200080108a1 */
[--C-:B------:R-:W-:Y:S01]  /*90e0*/  FFMA.FTZ R184, R138, UR4, -R161.reuse ;  /* 0x000000048ab87c23 */ /* 0x100fe200080108a1 */
[----:B------:R-:W-:Y:S01]  /*90f0*/  MUFU.EX2 R150, R150 ;  /* 0x0000009600967308 */ /* 0x000fe20000000800 */
[--C-:B------:R-:W-:Y:S01]  /*9100*/  FFMA.FTZ R175, R143, UR4, -R154.reuse ;  /* 0x000000048faf7c23 */ /* 0x100fe2000801089a */
[----:B--2---:R-:W-:Y:S01]  /*9110*/  F2FP.BF16.F32.PACK_AB R12, R147, R148 ;  /* 0x00000094930c723e */ /* 0x004fe200000010ff */
[--C-:B------:R-:W-:Y:S01]  /*9120*/  FFMA.FTZ R186, R141, UR4, -R154.reuse ;  /* 0x000000048dba7c23 */ /* 0x100fe2000801089a */
[----:B------:R-:W2:Y:S01]  /*9130*/  MUFU.EX2 R144, R144 ;  /* 0x0000009000907308 */ /* 0x000ea20000000800 */
[--C-:B------:R-:W-:Y:S01]  /*9140*/  FFMA.FTZ R185, R139, UR4, -R154.reuse ;  /* 0x000000048bb97c23 */ /* 0x100fe2000801089a */
[--C-:B------:R-:W-:Y:S01]  /*9150*/  FFMA.FTZ R188, R137, UR4, -R154.reuse ;  /* 0x0000000489bc7c23 */ /* 0x100fe2000801089a */
[----:B------:R-:W-:Y:S01]  /*9160*/  FFMA.FTZ R155, R155, UR4, -R154 ;  /* 0x000000049b9b7c23 */ /* 0x000fe2000801089a */
[----:B------:R-:W-:Y:S01]  /*9170*/  MUFU.EX2 R132, R6 ;  /* 0x0000000600847308 */ /* 0x000fe20000000800 */
[--C-:B------:R-:W-:Y:S01]  /*9180*/  FFMA.FTZ R189, R164, UR4, -R161.reuse ;  /* 0x00000004a4bd7c23 */ /* 0x100fe200080108a1 */
[----:B----4-:R-:W-:Y:S01]  /*9190*/  F2FP.BF16.F32.PACK_AB R14, R145, R146 ;  /* 0x00000092910e723e */ /* 0x010fe200000010ff */
[----:B------:R-:W-:Y:S01]  /*91a0*/  FFMA.FTZ R158, R158, UR4, -R161 ;  /* 0x000000049e9e7c23 */ /* 0x000fe200080108a1 */
[----:B------:R-:W4:Y:S04]  /*91b0*/  MUFU.EX2 R3, R7 ;  /* 0x0000000700037308 */ /* 0x000f280000000800 */
[----:B------:R-:W5:Y:S01]  /*91c0*/  MUFU.EX2 R151, R151 ;  /* 0x0000009700977308 */ /* 0x000f620000000800 */
[----:B--2---:R-:W-:-:S03]  /*91d0*/  F2FP.BF16.F32.PACK_AB R13, R144, R150 ;  /* 0x00000096900d723e */ /* 0x004fc600000010ff */
[----:B------:R-:W2:Y:S04]  /*91e0*/  MUFU.EX2 R149, R149 ;  /* 0x0000009500957308 */ /* 0x000ea80000000800 */
[----:B------:R-:W-:Y:S01]  /*91f0*/  MUFU.EX2 R168, R168 ;  /* 0x000000a800a87308 */ /* 0x000fe20000000800 */
[----:B----4-:R-:W-:-:S03]  /*9200*/  F2FP.BF16.F32.PACK_AB R15, R3, R132 ;  /* 0x00000084030f723e */ /* 0x010fc600000010ff */
[----:B------:R-:W4:Y:S01]  /*9210*/  MUFU.EX2 R165, R165 ;  /* 0x000000a500a57308 */ /* 0x000f220000000800 */
[-C--:B-----5:R-:W-:Y:S01]  /*9220*/  FMUL.FTZ R120, R120, R151.reuse ;  /* 0x0000009778787220 */ /* 0x0a0fe20000410000 */
[-C--:B------:R-:W-:Y:S01]  /*9230*/  FMUL.FTZ R121, R121, R151.reuse ;  /* 0x0000009779797220 */ /* 0x080fe20000410000 */
[-C--:B------:R-:W-:Y:S01]  /*9240*/  FMUL.FTZ R116, R116, R151.reuse ;  /* 0x0000009774747220 */ /* 0x080fe20000410000 */
[----:B------:R-:W-:Y:S01]  /*9250*/  FMUL.FTZ R117, R117, R151 ;  /* 0x0000009775757220 */ /* 0x000fe20000410000 */
[-C--:B--2---:R-:W-:Y:S01]  /*9260*/  FMUL.FTZ R122, R122, R149.reuse ;  /* 0x000000957a7a7220 */ /* 0x084fe20000410000 */
        /* <DEDUP_REMOVED lines=42> */
[----:B------:R-:W5:Y:S01]  /*9510*/  LDSM.16.MT88.4 R24, [R171+0x14000] ;  /* 0x01400000ab18783b */ /* 0x000f620000004200 */
        /* <DEDUP_REMOVED lines=68> */
[----:B------:R-:W-:Y:S01]  /*9960*/  LDSM.16.MT88.4 R32, [R128+0x2800] ;  /* 0x002800008020783b */ /* 0x000fe20000004200 */
[----:B------:R-:W-:Y:S01]  /*9970*/  FFMA.FTZ R129, R169, UR4, -R154 ;  /* 0x00000004a9817c23 */ /* 0x000fe2000801089a */
[C---:B------:R-:W-:Y:S01]  /*9980*/  HMMA.16816.F32.BF16 R56, R12.reuse, R22, R56 ;  /* 0x000000160c38723c */ /* 0x040fe20000041838 */
[----:B------:R-:W-:Y:S01]  /*9990*/  MUFU.EX2 R163, R163 ;  /* 0x000000a300a37308 */ /* 0x000fe20000000800 */
[----:B------:R-:W1:Y:S01]  /*99a0*/  LDSM.16.MT88.4 R20, [R171+0x16000] ;  /* 0x01600000ab14783b */ /* 0x000e620000004200 */
[----:B------:R-:W-:Y:S01]  /*99b0*/  FFMA.FTZ R148, R207, R151, R148 ;  /* 0x00000097cf947223 */ /* 0x000fe20000010094 */
[----:B------:R-:W-:Y:S01]  /*99c0*/  FFMA.FTZ R149, R205, R149, R150 ;  /* 0x00000095cd957223 */ /* 0x000fe20000010096 */
[----:B------:R-:W5:Y:S02]  /*99d0*/  MUFU.EX2 R166, R166 ;  /* 0x000000a600a67308 */ /* 0x000f640000000800 */
[----:B------:R-:W-:Y:S01]  /*99e0*/  FADD.FTZ R147, R147, R148 ;  /* 0x0000009493937221 */ /* 0x000fe20000010000 */
[----:B--2---:R-:W-:Y:S01]  /*99f0*/  HMMA.16816.F32.BF16 R60, R12, R16, R60 ;  /* 0x000000100c3c723c */ /* 0x004fe2000004183c */
[----:B------:R-:W-:Y:S01]  /*9a00*/  MUFU.EX2 R170, R170 ;  /* 0x000000aa00aa7308 */ /* 0x000fe20000000800 */
[----:B------:R-:W-:Y:S01]  /*9a10*/  FADD.FTZ R149, R144, R149 ;  /* 0x0000009590957221 */ /* 0x000fe20000010000 */
[----:B------:R-:W-:-:S02]  /*9a20*/  FADD.FTZ R146, R146, R147 ;  /* 0x0000009392927221 */ /* 0x000fc40000010000 */
[----:B------:R2:W5:Y:S01]  /*9a30*/  MUFU.EX2 R169, R173 ;  /* 0x000000ad00a97308 */ /* 0x0005620000000800 */
[----:B------:R-:W-:Y:S01]  /*9a40*/  FADD.FTZ R132, R132, R149 ;  /* 0x0000009584847221 */ /* 0x000fe20000010000 */
[----:B------:R-:W-:Y:S01]  /*9a50*/  FADD.FTZ R145, R145, R146 ;  /* 0x0000009291917221 */ /* 0x000fe20000010000 */
[C---:B------:R-:W-:Y:S01]  /*9a60*/  HMMA.16816.F32.BF16 R64, R12.reuse, R18, R64 ;  /* 0x000000120c40723c */ /* 0x040fe20000041840 */
[----:B------:R-:W4:Y:S01]  /*9a70*/  LDSM.16.MT88.4 R16, [R152+0x4000] ;  /* 0x004000009810783b */ /* 0x000f220000004200 */
[----:B------:R-:W-:Y:S01]  /*9a80*/  MUFU.EX2 R167, R129 ;  /* 0x0000008100a77308 */ /* 0x000fe20000000800 */
[----:B------:R-:W-:Y:S01]  /*9a90*/  FADD.FTZ R3, R3, R132 ;  /* 0x0000008403037221 */ /* 0x000fe20000010000 */
[----:B------:R-:W-:Y:S02]  /*9aa0*/  IMAD.MOV.U32 R132, RZ, RZ, R183 ;  /* 0x000000ffff847224 */ /* 0x000fe400078e00b7 */
[----:B------:R-:W5:Y:S02]  /*9ab0*/  MUFU.EX2 R172, R172 ;  /* 0x000000ac00ac7308 */ /* 0x000f640000000800 */
        /* <DEDUP_REMOVED lines=9> */
[----:B------:R2:W2:Y:S01]  /*9b50*/  LDSM.16.MT88.4 R124, [R128+0x800] ;  /* 0x00080000807c783b */ /* 0x0004a20000004200 */
[----:B------:R-:W-:Y:S04]  /*9b60*/  MUFU.EX2 R186, R186 ;  /* 0x000000ba00ba7308 */ /* 0x000fe80000000800 */
[----:B------:R-:W-:Y:S02]  /*9b70*/  MUFU.EX2 R185, R185 ;  /* 0x000000b900b97308 */ /* 0x000fe40000000800 */
[C---:B---3--:R-:W-:Y:S02]  /*9b80*/  HMMA.16816.F32.BF16 R68, R12.reuse, R24, R68 ;  /* 0x000000180c44723c */ /* 0x048fe40000041844 */
[----:B------:R-:W-:Y:S04]  /*9b90*/  MUFU.EX2 R188, R188 ;  /* 0x000000bc00bc7308 */ /* 0x000fe80000000800 */
[----:B------:R-:W-:Y:S02]  /*9ba0*/  MUFU.EX2 R189, R189 ;  /* 0x000000bd00bd7308 */ /* 0x000fe40000000800 */
[C---:B------:R-:W-:Y:S01]  /*9bb0*/  HMMA.16816.F32.BF16 R72, R12.reuse, R26, R72 ;  /* 0x0000001a0c48723c */ /* 0x040fe20000041848 */
[----:B------:R-:W3:Y:S01]  /*9bc0*/  LDSM.16.MT88.4 R24, [R171+0x12800] ;  /* 0x01280000ab18783b */ /* 0x000ee20000004200 */
[----:B------:R-:W-:Y:S06]  /*9bd0*/  MUFU.EX2 R158, R158 ;  /* 0x0000009e009e7308 */ /* 0x000fec0000000800 */
[C---:B-1----:R-:W-:Y:S08]  /*9be0*/  HMMA.16816.F32.BF16 R76, R12.reuse, R20, R76 ;  /* 0x000000140c4c723c */ /* 0x042ff0000004184c */
[C---:B------:R-:W-:Y:S01]  /*9bf0*/  HMMA.16816.F32.BF16 R80, R12.reuse, R22, R80 ;  /* 0x000000160c50723c */ /* 0x040fe20000041850 */
[----:B------:R-:W1:Y:S07]  /*9c00*/  LDSM.16.MT88.4 R20, [R171+0x14800] ;  /* 0x01480000ab14783b */ /* 0x000e6e0000004200 */
[C---:B----4-:R-:W-:Y:S08]  /*9c10*/  HMMA.16816.F32.BF16 R84, R12.reuse, R16, R84 ;  /* 0x000000100c54723c */ /* 0x050ff00000041854 */
[----:B------:R-:W-:Y:S01]  /*9c20*/  HMMA.16816.F32.BF16 R88, R12, R18, R88 ;  /* 0x000000120c58723c */ /* 0x000fe20000041858 */
[----:B------:R4:W1:Y:S01]  /*9c30*/  LDSM.16.MT88.4 R16, [R171+0x16800] ;  /* 0x01680000ab10783b */ /* 0x0008620000004200 */
[----:B------:R-:W-:Y:S01]  /*9c40*/  F2FP.BF16.F32.PACK_AB R12, R165, R168 ;  /* 0x000000a8a50c723e */ /* 0x000fe200000010ff */
[----:B------:R-:W-:Y:S01]  /*9c50*/  FADD.FTZ R168, R168, R145 ;  /* 0x00000091a8a87221 */ /* 0x000fe20000010000 */
[----:B-----5:R-:W-:-:S02]  /*9c60*/  F2FP.BF16.F32.PACK_AB R14, R166, R163 ;  /* 0x000000a3a60e723e */ /* 0x020fc400000010ff */
[----:B------:R-:W-:Y:S01]  /*9c70*/  F2FP.BF16.F32.PACK_AB R13, R169, R170 ;  /* 0x000000aaa90d723e */ /* 0x000fe200000010ff */
[----:B------:R-:W-:Y:S01]  /*9c80*/  FADD.FTZ R170, R170, R3 ;  /* 0x00000003aaaa7221 */ /* 0x000fe20000010000 */
[----:B------:R-:W-:Y:S01]  /*9c90*/  F2FP.BF16.F32.PACK_AB R15, R172, R167 ;  /* 0x000000a7ac0f723e */ /* 0x000fe200000010ff */
[----:B------:R-:W-:Y:S01]  /*9ca0*/  FADD.FTZ R168, R165, R168 ;  /* 0x000000a8a5a87221 */ /* 0x000fe20000010000 */
[----:B------:R-:W-:Y:S02]  /*9cb0*/  IMAD.MOV.U32 R3, RZ, RZ, R182 ;  /* 0x000000ffff037224 */ /* 0x000fe400078e00b6 */
[----:B------:R-:W-:Y:S01]  /*9cc0*/  FADD.FTZ R170, R169, R170 ;  /* 0x000000aaa9aa7221 */ /* 0x000fe20000010000 */
[----:B------:R-:W-:Y:S02]  /*9cd0*/  FADD.FTZ R163, R163, R168 ;  /* 0x000000a8a3a37221 */ /* 0x000fe40000010000 */
[----:B--2---:R-:W-:Y:S01]  /*9ce0*/  HMMA.16816.F32.BF16 R128, R12, R28, R4 ;  /* 0x0000001c0c80723c */ /* 0x004fe20000041804 */
[----:B------:R-:W-:Y:S01]  /*9cf0*/  SEL R5, R134, 0xffffffe0, !P6 ;  /* 0xffffffe086057807 */ /* 0x000fe20007000000 */
[----:B------:R-:W-:Y:S01]  /*9d00*/  FADD.FTZ R167, R167, R170 ;  /* 0x000000aaa7a77221 */ /* 0x000fe20000010000 */
[----:B------:R-:W-:-:S03]  /*9d10*/  FADD.FTZ R163, R166, R163 ;  /* 0x000000a3a6a37221 */ /* 0x000fc60000010000 */
[----:B------:R-:W-:Y:S02]  /*9d20*/  IMAD.IADD R134, R5, 0x1, R152 ;  /* 0x0000000105867824 */ /* 0x000fe400078e0298 */
[----:B------:R-:W-:Y:S01]  /*9d30*/  FADD.FTZ R172, R172, R167 ;  /* 0x000000a7acac7221 */ /* 0x000fe20000010000 */
[C---:B------:R-:W-:Y:S01]  /*9d40*/  HMMA.16816.F32.BF16 R104, R12.reuse, R124, R104 ;  /* 0x0000007c0c68723c */ /* 0x040fe20000041868 */
[----:B----4-:R-:W-:Y:S01]  /*9d50*/  FFMA.FTZ R171, R140, UR4, -R161 ;  /* 0x000000048cab7c23 */ /* 0x010fe200080108a1 */
[----:B------:R-:W-:Y:S05]  /*9d60*/  LDSM.16.MT88.4 R4, [R134+0x4800] ;  /* 0x004800008604783b */ /* 0x000fea0000004200 */
[----:B------:R-:W2:Y:S01]  /*9d70*/  MUFU.EX2 R171, R171 ;  /* 0x000000ab00ab7308 */ /* 0x000ea20000000800 */
[C---:B------:R-:W-:Y:S01]  /*9d80*/  HMMA.16816.F32.BF16 R100, R12.reuse, R126, R100 ;  /* 0x0000007e0c64723c */ /* 0x040fe20000041864 */
[----:B------:R-:W4:Y:S04]  /*9d90*/  LDSM.16.MT88.4 R124, [R152+0x800] ;  /* 0x00080000987c783b */ /* 0x000f280000004200 */
[----:B------:R-:W-:Y:S03]  /*9da0*/  LDSM.16.MT88.4 R140, [R152+0x1000] ;  /* 0x00100000988c783b */ /* 0x000fe60000004200 */
[C---:B------:R-:W-:Y:S01]  /*9db0*/  HMMA.16816.F32.BF16 R60, R12.reuse, R32, R60 ;  /* 0x000000200c3c723c */ /* 0x040fe2000004183c */
[----:B------:R-:W-:Y:S07]  /*9dc0*/  LDSM.16.MT88.4 R136, [R134+0x1000] ;  /* 0x001000008688783b */ /* 0x000fee0000004200 */
[C---:B------:R-:W-:Y:S01]  /*9dd0*/  HMMA.16816.F32.BF16 R64, R12.reuse, R34, R64 ;  /* 0x000000220c40723c */ /* 0x040fe20000041840 */
[----:B------:R-:W5:Y:S07]  /*9de0*/  LDSM.16.MT88.4 R32, [R156+0x14800] ;  /* 0x014800009c20783b */ /* 0x000f6e0000004200 */
[C---:B---3--:R-:W-:Y:S08]  /*9df0*/  HMMA.16816.F32.BF16 R120, R12.reuse, R24, R120 ;  /* 0x000000180c78723c */ /* 0x048ff00000041878 */
[C---:B------:R-:W-:Y:S01]  /*9e00*/  HMMA.16816.F32.BF16 R116, R12.reuse, R26, R116 ;  /* 0x0000001a0c74723c */ /* 0x040fe20000041874 */
[----:B------:R-:W3:Y:S07]  /*9e10*/  LDSM.16.MT88.4 R24, [R152+0x2800] ;  /* 0x002800009818783b */ /* 0x000eee0000004200 */
[C---:B-1----:R-:W-:Y:S08]  /*9e20*/  HMMA.16816.F32.BF16 R44, R12.reuse, R20, R44 ;  /* 0x000000140c2c723c */ /* 0x042ff0000004182c */
[C---:B------:R-:W-:Y:S01]  /*9e30*/  HMMA.16816.F32.BF16 R48, R12.reuse, R22, R48 ;  /* 0x000000160c30723c */ /* 0x040fe20000041830 */
[----:B------:R-:W1:Y:S07]  /*9e40*/  LDSM.16.MT88.4 R20, [R156+0x16800] ;  /* 0x016800009c14783b */ /* 0x000e6e0000004200 */
[C---:B------:R-:W-:Y:S08]  /*9e50*/  HMMA.16816.F32.BF16 R76, R12.reuse, R16, R76 ;  /* 0x000000100c4c723c */ /* 0x040ff0000004184c */
[C---:B------:R-:W-:Y:S01]  /*9e60*/  HMMA.16816.F32.BF16 R80, R12.reuse, R18, R80 ;  /* 0x000000120c50723c */ /* 0x040fe20000041850 */
[----:B------:R-:W2:Y:S07]  /*9e70*/  LDSM.16.MT88.4 R16, [R152+0x4800] ;  /* 0x004800009810783b */ /* 0x000eae0000004200 */
[C---:B----4-:R-:W-:Y:S08]  /*9e80*/  HMMA.16816.F32.BF16 R112, R12.reuse, R124, R112 ;  /* 0x0000007c0c70723c */ /* 0x050ff00000041870 */
[C---:B------:R-:W-:Y:S01]  /*9e90*/  HMMA.16816.F32.BF16 R108, R12.reuse, R126, R108 ;  /* 0x0000007e0c6c723c */ /* 0x040fe2000004186c */
[----:B------:R-:W4:Y:S07]  /*9ea0*/  LDSM.16.MT88.4 R124, [R156+0x13000] ;  /* 0x013000009c7c783b */ /* 0x000f2e0000004200 */
        /* <DEDUP_REMOVED lines=8> */
[C---:B-1----:R-:W-:Y:S08]  /*9f30*/  HMMA.16816.F32.BF16 R68, R12.reuse, R20, R68 ;  /* 0x000000140c44723c */ /* 0x042ff00000041844 */
[C---:B------:R-:W-:Y:S01]  /*9f40*/  HMMA.16816.F32.BF16 R72, R12.reuse, R22, R72 ;  /* 0x000000160c48723c */ /* 0x040fe20000041848 */
[----:B------:R-:W-:Y:S07]  /*9f50*/  LDSM.16.MT88.4 R20, [R156+0x17000] ;  /* 0x017000009c14783b */ /* 0x000fee0000004200 */
[C---:B--2---:R-:W-:Y:S08]  /*9f60*/  HMMA.16816.F32.BF16 R84, R12.reuse, R16, R84 ;  /* 0x000000100c54723c */ /* 0x044ff00000041854 */
[C---:B------:R-:W-:Y:S01]  /*9f70*/  HMMA.16816.F32.BF16 R88, R12.reuse, R18, R88 ;  /* 0x000000120c58723c */ /* 0x040fe20000041858 */
[----:B------:R-:W1:Y:S07]  /*9f80*/  LDSM.16.MT88.4 R16, [R187+0x13000] ;  /* 0x01300000bb10783b */ /* 0x000e6e0000004200 */
[----:B------:R-:W-:Y:S01]  /*9f90*/  HMMA.16816.F32.BF16 R92, R12, R4, R92 ;  /* 0x000000040c5c723c */ /* 0x000fe2000004185c */
[----:B------:R-:W-:Y:S01]  /*9fa0*/  F2FP.BF16.F32.PACK_AB R4, R171, R174 ;  /* 0x000000aeab04723e */ /* 0x000fe200000010ff */
[----:B------:R-:W-:Y:S01]  /*9fb0*/  FADD.FTZ R174, R174, R163 ;  /* 0x000000a3aeae7221 */ /* 0x000fe20000010000 */
[----:B------:R-:W-:Y:S01]  /*9fc0*/  F2FP.BF16.F32.PACK_AB R5, R186, R175 ;  /* 0x000000afba05723e */ /* 0x000fe200000010ff */
[----:B------:R-:W-:-:S02]  /*9fd0*/  FADD.FTZ R175, R175, R172 ;  /* 0x000000acafaf7221 */ /* 0x000fc40000010000 */
[----:B------:R-:W-:Y:S02]  /*9fe0*/  FADD.FTZ R171, R171, R174 ;  /* 0x000000aeabab7221 */ /* 0x000fe40000010000 */
[----:B------:R-:W-:Y:S01]  /*9ff0*/  HMMA.16816.F32.BF16 R96, R12, R6, R96 ;  /* 0x000000060c60723c */ /* 0x000fe20000041860 */
[----:B------:R-:W2:Y:S01]  /*a000*/  LDSM.16.MT88.4 R12, [R187+0x15000] ;  /* 0x01500000bb0c783b */ /* 0x000ea20000004200 */
[----:B------:R-:W-:Y:S01]  /*a010*/  F2FP.BF16.F32.PACK_AB R6, R173, R184 ;  /* 0x000000b8ad06723e */ /* 0x000fe200000010ff */
[----:B------:R-:W-:Y:S01]  /*a020*/  FADD.FTZ R186, R186, R175 ;  /* 0x000000afbaba7221 */ /* 0x000fe20000010000 */
[----:B------:R-:W-:Y:S01]  /*a030*/  F2FP.BF16.F32.PACK_AB R7, R188, R185 ;  /* 0x000000b9bc07723e */ /* 0x000fe200000010ff */
[----:B------:R-:W-:Y:S02]  /*a040*/  FADD.FTZ R184, R184, R171 ;  /* 0x000000abb8b87221 */ /* 0x000fe40000010000 */
[----:B------:R-:W-:Y:S02]  /*a050*/  FADD.FTZ R185, R185, R186 ;  /* 0x000000bab9b97221 */ /* 0x000fe40000010000 */
[----:B------:R-:W-:-:S02]  /*a060*/  FADD.FTZ R184, R173, R184 ;  /* 0x000000b8adb87221 */ /* 0x000fc40000010000 */
[----:B----4-:R-:W-:Y:S01]  /*a070*/  HMMA.16816.F32.BF16 R128, R4, R124, R128 ;  /* 0x0000007c0480723c */ /* 0x010fe20000041880 */
[----:B------:R-:W-:-:S07]  /*a080*/  FADD.FTZ R188, R188, R185 ;  /* 0x000000b9bcbc7221 */ /* 0x000fce0000010000 */
[C---:B------:R-:W-:Y:S01]  /*a090*/  HMMA.16816.F32.BF16 R124, R4.reuse, R126, R8 ;  /* 0x0000007e047c723c */ /* 0x040fe20000041808 */
[----:B------:R-:W3:Y:S07]  /*a0a0*/  LDSM.16.MT88.4 R8, [R187+0x17000] ;  /* 0x01700000bb08783b */ /* 0x000eee0000004200 */
[C---:B-1----:R-:W-:Y:S08]  /*a0b0*/  HMMA.16816.F32.BF16 R120, R4.reuse, R16, R120 ;  /* 0x000000100478723c */ /* 0x042ff00000041878 */
[C---:B------:R-:W-:Y:S01]  /*a0c0*/  HMMA.16816.F32.BF16 R116, R4.reuse, R18, R116 ;  /* 0x000000120474723c */ /* 0x040fe20000041874 */
[----:B------:R-:W-:Y:S07]  /*a0d0*/  LDSM.16.MT88.4 R16, [R152+0x5000] ;  /* 0x005000009810783b */ /* 0x000fee0000004200 */
[C---:B--2---:R-:W-:Y:S08]  /*a0e0*/  HMMA.16816.F32.BF16 R44, R4.reuse, R12, R44 ;  /* 0x0000000c042c723c */ /* 0x044ff0000004182c */
[C---:B------:R-:W-:Y:S01]  /*a0f0*/  HMMA.16816.F32.BF16 R48, R4.reuse, R14, R48 ;  /* 0x0000000e0430723c */ /* 0x040fe20000041830 */
[----:B------:R-:W1:Y:S07]  /*a100*/  LDSM.16.MT88.4 R12, [R134+0x5000] ;  /* 0x00500000860c783b */ /* 0x000e6e0000004200 */
[C---:B------:R-:W-:Y:S08]  /*a110*/  HMMA.16816.F32.BF16 R60, R4.reuse, R24, R60 ;  /* 0x00000018043c723c */ /* 0x040ff0000004183c */
[C---:B------:R-:W-:Y:S01]  /*a120*/  HMMA.16816.F32.BF16 R64, R4.reuse, R26, R64 ;  /* 0x0000001a0440723c */ /* 0x040fe20000041840 */
[----:B------:R-:W-:Y:S07]  /*a130*/  LDSM.16.MT88.4 R24, [R187+0x17800] ;  /* 0x01780000bb18783b */ /* 0x000fee0000004200 */
[C---:B---3--:R-:W-:Y:S08]  /*a140*/  HMMA.16816.F32.BF16 R76, R4.reuse, R8, R76 ;  /* 0x00000008044c723c */ /* 0x048ff0000004184c */
[C---:B------:R-:W-:Y:S01]  /*a150*/  HMMA.16816.F32.BF16 R80, R4.reuse, R10, R80 ;  /* 0x0000000a0450723c */ /* 0x040fe20000041850 */
[----:B------:R-:W2:Y:S07]  /*a160*/  LDSM.16.MT88.4 R8, [R156+0x15800] ;  /* 0x015800009c08783b */ /* 0x000eae0000004200 */
[----:B------:R-:W-:Y:S01]  /*a170*/  HMMA.16816.F32.BF16 R68, R4, R20, R68 ;  /* 0x000000140444723c */ /* 0x000fe20000041844 */
[--C-:B------:R-:W-:Y:S01]  /*a180*/  FFMA.FTZ R20, R162, UR4, -R161.reuse ;  /* 0x00000004a2147c23 */ /* 0x100fe200080108a1 */
[----:B------:R-:W-:Y:S01]  /*a190*/  FFMA.FTZ R162, R159, UR4, -R154 ;  /* 0x000000049fa27c23 */ /* 0x000fe2000801089a */
[----:B------:R-:W-:-:S02]  /*a1a0*/  FFMA.FTZ R161, R160, UR4, -R161 ;  /* 0x00000004a0a17c23 */ /* 0x000fc400080108a1 */
[----:B------:R-:W-:Y:S03]  /*a1b0*/  MUFU.EX2 R160, R20 ;  /* 0x0000001400a07308 */ /* 0x000fe60000000800 */
[C---:B-1----:R-:W-:Y:S01]  /*a1c0*/  HMMA.16816.F32.BF16 R92, R4.reuse, R12, R92 ;  /* 0x0000000c045c723c */ /* 0x042fe2000004185c */
[----:B------:R-:W-:Y:S07]  /*a1d0*/  MUFU.EX2 R162, R162 ;  /* 0x000000a200a27308 */ /* 0x000fee0000000800 */
[C---:B------:R-:W-:Y:S01]  /*a1e0*/  HMMA.16816.F32.BF16 R96, R4.reuse, R14, R96 ;  /* 0x0000000e0460723c */ /* 0x040fe20000041860 */
[----:B------:R-:W1:Y:S07]  /*a1f0*/  LDSM.16.MT88.4 R12, [R152+0x5800] ;  /* 0x00580000980c783b */ /* 0x000e6e0000004200 */
[C---:B------:R-:W-:Y:S01]  /*a200*/  HMMA.16816.F32.BF16 R84, R4.reuse, R16, R84 ;  /* 0x000000100454723c */ /* 0x040fe20000041854 */
[--C-:B------:R-:W-:Y:S01]  /*a210*/  FFMA.FTZ R16, R157, UR4, -R154.reuse ;  /* 0x000000049d107c23 */ /* 0x100fe2000801089a */
[----:B------:R-:W-:Y:S01]  /*a220*/  FFMA.FTZ R154, R153, UR4, -R154 ;  /* 0x00000004999a7c23 */ /* 0x000fe2000801089a */
[----:B------:R-:W3:Y:S04]  /*a230*/  MUFU.EX2 R157, R161 ;  /* 0x000000a1009d7308 */ /* 0x000ee80000000800 */
[----:B------:R4:W5:Y:S01]  /*a240*/  MUFU.EX2 R159, R16 ;  /* 0x00000010009f7308 */ /* 0x0009620000000800 */
[C---:B------:R-:W-:Y:S03]  /*a250*/  HMMA.16816.F32.BF16 R36, R4.reuse, R32, R36 ;  /* 0x000000200424723c */ /* 0x040fe60000041824 */
[----:B------:R-:W-:Y:S04]  /*a260*/  MUFU.EX2 R153, R155 ;  /* 0x0000009b00997308 */ /* 0x000fe80000000800 */
[----:B------:R-:W2:Y:S01]  /*a270*/  MUFU.EX2 R154, R154 ;  /* 0x0000009a009a7308 */ /* 0x000ea20000000800 */
        /* <DEDUP_REMOVED lines=13> */
[----:B------:R-:W-:Y:S01]  /*a350*/  HMMA.16816.F32.BF16 R72, R4, R22, R72 ;  /* 0x000000160448723c */ /* 0x000fe20000041848 */
[----:B------:R-:W-:Y:S01]  /*a360*/  F2FP.BF16.F32.PACK_AB R4, R158, R189 ;  /* 0x000000bd9e04723e */ /* 0x000fe200000010ff */
[----:B------:R-:W4:Y:S01]  /*a370*/  LDSM.16.MT88.4 R20, [R152+0x1800] ;  /* 0x001800009814783b */ /* 0x000f220000004200 */
[----:B---3--:R-:W-:Y:S01]  /*a380*/  F2FP.BF16.F32.PACK_AB R6, R157, R160 ;  /* 0x000000a09d06723e */ /* 0x008fe200000010ff */
[----:B------:R-:W-:Y:S01]  /*a390*/  FADD.FTZ R189, R189, R184 ;  /* 0x000000b8bdbd7221 */ /* 0x000fe20000010000 */
[----:B-----5:R-:W-:Y:S01]  /*a3a0*/  F2FP.BF16.F32.PACK_AB R5, R162, R159 ;  /* 0x0000009fa205723e */ /* 0x020fe200000010ff */
[----:B------:R-:W-:Y:S01]  /*a3b0*/  FADD.FTZ R159, R159, R188 ;  /* 0x000000bc9f9f7221 */ /* 0x000fe20000010000 */
[----:B--2---:R-:W-:Y:S01]  /*a3c0*/  F2FP.BF16.F32.PACK_AB R7, R154, R153 ;  /* 0x000000999a07723e */ /* 0x004fe200000010ff */
[----:B------:R-:W-:-:S02]  /*a3d0*/  FADD.FTZ R189, R158, R189 ;  /* 0x000000bd9ebd7221 */ /* 0x000fc40000010000 */
[----:B------:R-:W-:Y:S02]  /*a3e0*/  FADD.FTZ R162, R162, R159 ;  /* 0x0000009fa2a27221 */ /* 0x000fe40000010000 */
[----:B------:R-:W-:Y:S02]  /*a3f0*/  FADD.FTZ R160, R160, R189 ;  /* 0x000000bda0a07221 */ /* 0x000fe40000010000 */
[----:B------:R-:W-:Y:S01]  /*a400*/  HMMA.16816.F32.BF16 R36, R4, R8, R36 ;  /* 0x000000080424723c */ /* 0x000fe20000041824 */
[----:B------:R-:W-:Y:S01]  /*a410*/  FADD.FTZ R153, R153, R162 ;  /* 0x000000a299997221 */ /* 0x000fe20000010000 */
[----:B------:R-:W-:-:S03]  /*a420*/  FADD.FTZ R207, R157, R160 ;  /* 0x000000a09dcf7221 */ /* 0x000fc60000010000 */
[----:B------:R-:W-:-:S03]  /*a430*/  FADD.FTZ R205, R154, R153 ;  /* 0x000000999acd7221 */ /* 0x000fc60000010000 */
        /* <DEDUP_REMOVED lines=33> */
[----:B------:R-:W-:Y:S01]  /*a650*/  VIADD R20, R0, UR5 ;  /* 0x0000000500147c36 */ /* 0x000fe20008000000 */
        /* <DEDUP_REMOVED lines=12> */
[----:B------:R-:W-:Y:S01]  /*a720*/  LEA.HI.X R15, R10, R199, R8, 0x7, P5 ;  /* 0x000000c70a0f7211 */ /* 0x000fe200028f3c08 */
[----:B------:R-:W1:Y:S01]  /*a730*/  LDCU.64 UR8, c[0x0][0x358] ;  /* 0x00006b00ff0877ac */ /* 0x000e620008000a00 */
[----:B------:R-:W-:Y:S01]  /*a740*/  LOP3.LUT R135, R180, 0x200, R135, 0xf8, !PT ;  /* 0x00000200b4877812 */ /* 0x000fe200078ef887 */
[----:B------:R-:W-:Y:S01]  /*a750*/  IMAD.U32 R6, RZ, RZ, UR7 ;  /* 0x00000007ff067e24 */ /* 0x000fe2000f8e00ff */
[----:B------:R-:W-:Y:S01]  /*a760*/  LEA R12, P4, R3, R200, 0x1 ;  /* 0x000000c8030c7211 */ /* 0x000fe200078808ff */
[----:B------:R-:W-:Y:S01]  /*a770*/  IMAD.U32 R11, RZ, RZ, UR17 ;  /* 0x00000011ff0b7e24 */ /* 0x000fe2000f8e00ff */
[----:B------:R-:W-:Y:S01]  /*a780*/  LOP3.LUT R4, R135, R133, R4, 0xf6, !PT ;  /* 0x0000008587047212 */ /* 0x000fe200078ef604 */
[----:B------:R-:W2:Y:S01]  /*a790*/  LDCU UR4, c[0x0][0x504] ;  /* 0x0000a080ff0477ac */ /* 0x000ea20008000800 */
[----:B------:R-:W-:Y:S01]  /*a7a0*/  LEA.HI.X R13, R3, R199, R6, 0x1, P4 ;  /* 0x000000c7030d7211 */ /* 0x000fe200020f0c06 */
[----:B------:R-:W-:Y:S01]  /*a7b0*/  IMAD.MOV.U32 R3, RZ, RZ, 0x20 ;  /* 0x00000020ff037424 */ /* 0x000fe200078e00ff */
[----:B------:R-:W-:Y:S01]  /*a7c0*/  LEA R209, R4, UR5, 0x1 ;  /* 0x0000000504d17c11 */ /* 0x000fe2000f8e08ff */
[----:B------:R-:W3:Y:S03]  /*a7d0*/  LDCU UR7, c[0x0][0x50c] ;  /* 0x0000a180ff0777ac */ /* 0x000ee60008000800 */
[----:B------:R-:W-:Y:S01]  /*a7e0*/  SEL R3, R3, 0xffffffe0, !P6 ;  /* 0xffffffe003037807 */ /* 0x000fe20007000000 */
[--C-:B------:R-:W-:Y:S01]  /*a7f0*/  IMAD.IADD R204, R2, 0x1, R209.reuse ;  /* 0x0000000102cc7824 */ /* 0x100fe200078e02d1 */
[----:B------:R-:W-:Y:S01]  /*a800*/  UIADD3 UR17, UPT, UPT, UR21, -0x3, URZ ;  /* 0xfffffffd15117890 */ /* 0x000fe2000fffe0ff */
[C---:B------:R-:W-:Y:S01]  /*a810*/  IMAD.IADD R2, R20.reuse, 0x1, R2 ;  /* 0x0000000114027824 */ /* 0x040fe200078e0202 */
[----:B------:R-:W-:Y:S01]  /*a820*/  @!PT LDS RZ, [RZ] ;  /* 0x00000000fffff984 */ /* 0x000fe20000000800 */
[----:B------:R-:W-:Y:S01]  /*a830*/  @!PT LDS RZ, [RZ] ;  /* 0x00000000fffff984 */ /* 0x000fe20000000800 */
[----:B------:R-:W-:Y:S01]  /*a840*/  @!PT LDS RZ, [RZ] ;  /* 0x00000000fffff984 */ /* 0x000fe20000000800 */
[----:B-1----:R-:W-:Y:S01]  /*a850*/  @!P3 LDGSTS.E.BYPASS.LTC128B.128 [R203+0x12000], desc[UR8][R14.64] ;  /* 0x120000000ecbbfae */ /* 0x002fe2000b981a08 */
[C---:B------:R-:W-:Y:S01]  /*a860*/  IMAD.IADD R220, R3.reuse, 0x1, R209 ;  /* 0x0000000103dc7824 */ /* 0x040fe200078e02d1 */
[----:B------:R-:W-:Y:S01]  /*a870*/  UISETP.GT.U32.AND UP1, UPT, UR17, UR18, UPT ;  /* 0x000000121100728c */ /* 0x000fe2000bf24070 */
        /* <DEDUP_REMOVED lines=33> */
[----:B------:R-:W3:Y:S04]  /*aa90*/  LDSM.16.M88.4 R8, [R0+UR5+0xd800] ;  /* 0x00d800050008783b */ /* 0x000ee80008000200 */
[----:B------:R-:W-:Y:S04]  /*aaa0*/  LDSM.16.M88.4 R168, [R220] ;  /* 0x00000000dca8783b */ /* 0x000fe80000000200 */
[----:B------:R-:W3:Y:S04]  /*aab0*/  LDSM.16.M88.4 R16, [R192+0xc800] ;  /* 0x00c80000c010783b */ /* 0x000ee80000000200 */
[----:B------:R-:W3:Y:S04]  /*aac0*/  LDSM.16.M88.4 R32, [R192+0xc000] ;  /* 0x00c00000c020783b */ /* 0x000ee80000000200 */
[----:B------:R-:W3:Y:S04]  /*aad0*/  LDSM.16.M88.4 R28, [R192+0xd000] ;  /* 0x00d00000c01c783b */ /* 0x000ee80000000200 */
[----:B-1----:R-:W1:Y:S04]  /*aae0*/  LDSM.16.M88.4 R12, [R192+0xd800] ;  /* 0x00d80000c00c783b */ /* 0x002e680000000200 */
[----:B------:R-:W-:Y:S01]  /*aaf0*/  LDSM.16.M88.4 R20, [R2+0xc000] ;  /* 0x00c000000214783b */ /* 0x000fe20000000200 */
[C---:B----4-:R-:W-:Y:S03]  /*ab00*/  HMMA.16816.F32.BF16 R144, R4.reuse, R140, RZ ;  /* 0x0000008c0490723c */ /* 0x050fe600000418ff */
[----:B------:R-:W-:Y:S04]  /*ab10*/  LDSM.16.M88.4 R152, [R220+0x4000] ;  /* 0x00400000dc98783b */ /* 0x000fe80000000200 */
[----:B------:R-:W-:Y:S01]  /*ab20*/  LDSM.16.M88.4 R184, [R192+0xe000] ;  /* 0x00e00000c0b8783b */ /* 0x000fe20000000200 */
[C---:B-----5:R-:W-:Y:S03]  /*ab30*/  HMMA.16816.F32.BF16 R24, R4.reuse, R148, RZ ;  /* 0x000000940418723c */ /* 0x060fe600000418ff */
[----:B------:R-:W-:Y:S04]  /*ab40*/  LDSM.16.M88.4 R164, [R0+UR5+0xe800] ;  /* 0x00e8000500a4783b */ /* 0x000fe80008000200 */
[----:B------:R-:W-:Y:S01]  /*ab50*/  LDSM.16.M88.4 R160, [R2+0xe000] ;  /* 0x00e0000002a0783b */ /* 0x000fe20000000200 */
[C---:B------:R-:W-:Y:S03]  /*ab60*/  HMMA.16816.F32.BF16 R140, R4.reuse, R142, RZ ;  /* 0x0000008e048c723c */ /* 0x040fe600000418ff */
[----:B------:R-:W-:Y:S04]  /*ab70*/  LDSM.16.M88.4 R188, [R206+0x4000] ;  /* 0x00400000cebc783b */ /* 0x000fe80000000200 */
[----:B------:R-:W-:Y:S01]  /*ab80*/  LDSM.16.M88.4 R156, [R192+0xf800] ;  /* 0x00f80000c09c783b */ /* 0x000fe20000000200 */
[C---:B--2---:R-:W-:Y:S03]  /*ab90*/  HMMA.16816.F32.BF16 R136, R4.reuse, R132, RZ ;  /* 0x000000840488723c */ /* 0x044fe600000418ff */
[----:B------:R-:W-:Y:S04]  /*aba0*/  LDSM.16.M88.4 R216, [R0+UR5+0x10000] ;  /* 0x0100000500d8783b */ /* 0x000fe80008000200 */
[----:B------:R-:W-:Y:S01]  /*abb0*/  LDSM.16.M88.4 R212, [R3+0xf000] ;  /* 0x00f0000003d4783b */ /* 0x000fe20000000200 */
[C---:B------:R-:W-:Y:S03]  /*abc0*/  HMMA.16816.F32.BF16 R148, R4.reuse, R150, RZ ;  /* 0x000000960494723c */ /* 0x040fe600000418ff */
[----:B------:R-:W0:Y:S05]  /*abd0*/  LDGDEPBAR ;  /* 0x00000000000079af */ /* 0x000e2a0000000000 */
[C---:B------:R-:W-:Y:S08]  /*abe0*/  HMMA.16816.F32.BF16 R132, R4.reuse, R134, RZ ;  /* 0x000000860484723c */ /* 0x040ff000000418ff */
[C---:B---3--:R-:W-:Y:S08]  /*abf0*/  HMMA.16816.F32.BF16 R172, R4.reuse, R8, RZ ;  /* 0x0000000804ac723c */ /* 0x048ff000000418ff */
[----:B------:R-:W-:Y:S01]  /*ac00*/  HMMA.16816.F32.BF16 R4, R4, R10, RZ ;  /* 0x0000000a0404723c */ /* 0x000fe200000418ff */
[----:B------:R-:W2:Y:S07]  /*ac10*/  LDSM.16.M88.4 R8, [R204] ;  /* 0x00000000cc08783b */ /* 0x000eae0000000200 */
[C---:B------:R-:W-:Y:S08]  /*ac20*/  HMMA.16816.F32.BF16 R144, R168.reuse, R16, R144 ;  /* 0x00000010a890723c */ /* 0x040ff00000041890 */
[C---:B------:R-:W-:Y:S01]  /*ac30*/  HMMA.16816.F32.BF16 R140, R168.reuse, R18, R140 ;  /* 0x00000012a88c723c */ /* 0x040fe2000004188c */
[----:B------:R-:W3:Y:S07]  /*ac40*/  LDSM.16.M88.4 R16, [R2+0xd000] ;  /* 0x00d000000210783b */ /* 0x000eee0000000200 */
[C---:B------:R-:W-:Y:S08]  /*ac50*/  HMMA.16816.F32.BF16 R24, R168.reuse, R32, R24 ;  /* 0x00000020a818723c */ /* 0x040ff00000041818 */
[C---:B------:R-:W-:Y:S01]  /*ac60*/  HMMA.16816.F32.BF16 R148, R168.reuse, R34, R148 ;  /* 0x00000022a894723c */ /* 0x040fe20000041894 */
[----:B------:R-:W4:Y:S07]  /*ac70*/  LDSM.16.M88.4 R32, [R2+0xc800] ;  /* 0x00c800000220783b */ /* 0x000f2e0000000200 */
[C---:B------:R-:W-:Y:S08]  /*ac80*/  HMMA.16816.F32.BF16 R136, R168.reuse, R28, R136 ;  /* 0x0000001ca888723c */ /* 0x040ff00000041888 */
[C---:B------:R-:W-:Y:S01]  /*ac90*/  HMMA.16816.F32.BF16 R132, R168.reuse, R30, R132 ;  /* 0x0000001ea884723c */ /* 0x040fe20000041884 */
[----:B------:R-:W5:Y:S07]  /*aca0*/  LDSM.16.M88.4 R28, [R2+0xd800] ;  /* 0x00d80000021c783b */ /* 0x000f6e0000000200 */
[C---:B-1----:R-:W-:Y:S08]  /*acb0*/  HMMA.16816.F32.BF16 R172, R168.reuse, R12, R172 ;  /* 0x0000000ca8ac723c */ /* 0x042ff000000418ac */
[----:B------:R-:W-:Y:S01]  /*acc0*/  HMMA.16816.F32.BF16 R168, R168, R14, R4 ;  /* 0x0000000ea8a8723c */ /* 0x000fe20000041804 */
[----:B------:R-:W-:Y:S04]  /*acd0*/  LDSM.16.M88.4 R4, [R206] ;  /* 0x00000000ce04783b */ /* 0x000fe80000000200 */
        /* <DEDUP_REMOVED lines=9> */
[----:B------:R-:W-:Y:S07]  /*ad70*/  LDSM.16.M88.4 R32, [R0+UR5+0xe000] ;  /* 0x00e000050020783b */ /* 0x000fee0008000200 */
[C---:B-----5:R-:W-:Y:S08]  /*ad80*/  HMMA.16816.F32.BF16 R172, R8.reuse, R28, R172 ;  /* 0x0000001c08ac723c */ /* 0x060ff000000418ac */
[----:B------:R-:W-:Y:S01]  /*ad90*/  HMMA.16816.F32.BF16 R168, R8, R30, R168 ;  /* 0x0000001e08a8723c */ /* 0x000fe200000418a8 */
[----:B------:R-:W4:Y:S04]  /*ada0*/  LDSM.16.M88.4 R8, [R209+0x4000] ;  /* 0x00400000d108783b */ /* 0x000f280000000200 */
[----:B------:R-:W-:Y:S03]  /*adb0*/  LDSM.16.M88.4 R28, [R0+UR5+0xf000] ;  /* 0x00f00005001c783b */ /* 0x000fe60008000200 */
[C---:B-1----:R-:W-:Y:S08]  /*adc0*/  HMMA.16816.F32.BF16 R24, R4.reuse, R12, R24 ;  /* 0x0000000c0418723c */ /* 0x042ff00000041818 */
[C---:B------:R-:W-:Y:S01]  /*add0*/  HMMA.16816.F32.BF16 R148, R4.reuse, R14, R148 ;  /* 0x0000000e0494723c */ /* 0x040fe20000041894 */
[----:B------:R-:W1:Y:S07]  /*ade0*/  LDSM.16.M88.4 R12, [R3+0xd800] ;  /* 0x00d80000030c783b */ /* 0x000e6e0000000200 */
[C---:B--2---:R-:W-:Y:S08]  /*adf0*/  HMMA.16816.F32.BF16 R144, R4.reuse, R20, R144 ;  /* 0x000000140490723c */ /* 0x044ff00000041890 */
[C---:B------:R-:W-:Y:S01]  /*ae00*/  HMMA.16816.F32.BF16 R140, R4.reuse, R22, R140 ;  /* 0x00000016048c723c */ /* 0x040fe2000004188c */
[----:B------:R-:W2:Y:S07]  /*ae10*/  LDSM.16.M88.4 R20, [R0+UR5+0xf800] ;  /* 0x00f800050014783b */ /* 0x000eae0008000200 */
[C---:B---3--:R-:W-:Y:S08]  /*ae20*/  HMMA.16816.F32.BF16 R136, R4.reuse, R16, R136 ;  /* 0x000000100488723c */ /* 0x048ff00000041888 */
[----:B------:R-:W-:Y:S01]  /*ae30*/  HMMA.16816.F32.BF16 R132, R4, R18, R132 ;  /* 0x000000120484723c */ /* 0x000fe20000041884 */
[----:B------:R-:W3:Y:S07]  /*ae40*/  LDSM.16.M88.4 R16, [R204+0x4000] ;  /* 0x00400000cc10783b */ /* 0x000eee0000000200 */
[----:B----4-:R-:W-:Y:S08]  /*ae50*/  HMMA.16816.F32.BF16 R24, R8, R32, R24 ;  /* 0x000000200818723c */ /* 0x010ff00000041818 */
[C---:B-1----:R-:W-:Y:S08]  /*ae60*/  HMMA.16816.F32.BF16 R172, R4.reuse, R12, R172 ;  /* 0x0000000c04ac723c */ /* 0x042ff000000418ac */
[----:B------:R-:W-:Y:S01]  /*ae70*/  HMMA.16816.F32.BF16 R168, R4, R14, R168 ;  /* 0x0000000e04a8723c */ /* 0x000fe200000418a8 */
[----:B------:R-:W1:Y:S04]  /*ae80*/  LDSM.16.M88.4 R4, [R192+0xf000] ;  /* 0x00f00000c004783b */ /* 0x000e680000000200 */
[----:B------:R-:W4:Y:S03]  /*ae90*/  LDSM.16.M88.4 R12, [R192+0xe800] ;  /* 0x00e80000c00c783b */ /* 0x000f260000000200 */
[----:B------:R-:W-:Y:S01]  /*aea0*/  HMMA.16816.F32.BF16 R148, R8, R34, R148 ;  /* 0x000000220894723c */ /* 0x000fe20000041894 */
[----:B------:R-:W5:Y:S07]  /*aeb0*/  LDSM.16.M88.4 R32, [R3+0xe000] ;  /* 0x00e000000320783b */ /* 0x000f6e0000000200 */
[----:B------:R-:W-:Y:S08]  /*aec0*/  HMMA.16816.F32.BF16 R24, R152, R184, R24 ;  /* 0x000000b89818723c */ /* 0x000ff00000041818 */
[C---:B------:R-:W-:Y:S08]  /*aed0*/  HMMA.16816.F32.BF16 R144, R8.reuse, R164, R144 ;  /* 0x000000a40890723c */ /* 0x040ff00000041890 */
[C---:B------:R-:W-:Y:S01]  /*aee0*/  HMMA.16816.F32.BF16 R140, R8.reuse, R166, R140 ;  /* 0x000000a6088c723c */ /* 0x040fe2000004188c */
[----:B------:R-:W-:Y:S04]  /*aef0*/  LDSM.16.M88.4 R164, [R209+0x8000] ;  /* 0x00800000d1a4783b */ /* 0x000fe80000000200 */
[----:B------:R-:W-:Y:S03]  /*af00*/  LDSM.16.M88.4 R208, [R192+0x10000] ;  /* 0x01000000c0d0783b */ /* 0x000fe60000000200 */
[C---:B------:R-:W-:Y:S08]  /*af10*/  HMMA.16816.F32.BF16 R136, R8.reuse, R28, R136 ;  /* 0x0000001c0888723c */ /* 0x040ff00000041888 */
[C---:B------:R-:W-:Y:S01]  /*af20*/  HMMA.16816.F32.BF16 R132, R8.reuse, R30, R132 ;  /* 0x0000001e0884723c */ /* 0x040fe20000041884 */
[----:B------:R-:W-:Y:S07]  /*af30*/  LDSM.16.M88.4 R28, [R2+0xf800] ;  /* 0x00f80000021c783b */ /* 0x000fee0000000200 */
[C---:B--2---:R-:W-:Y:S08]  /*af40*/  HMMA.16816.F32.BF16 R172, R8.reuse, R20, R172 ;  /* 0x0000001408ac723c */ /* 0x044ff000000418ac */
[----:B------:R-:W-:Y:S01]  /*af50*/  HMMA.16816.F32.BF16 R168, R8, R22, R168 ;  /* 0x0000001608a8723c */ /* 0x000fe200000418a8 */
[----:B------:R-:W2:Y:S04]  /*af60*/  LDSM.16.M88.4 R20, [R2+0xe800] ;  /* 0x00e800000214783b */ /* 0x000ea80000000200 */
[----:B------:R-:W2:Y:S03]  /*af70*/  LDSM.16.M88.4 R8, [R2+0xf000] ;  /* 0x00f000000208783b */ /* 0x000ea60000000200 */
[----:B---3--:R-:W-:Y:S08]  /*af80*/  HMMA.16816.F32.BF16 R24, R16, R160, R24 ;  /* 0x000000a01018723c */ /* 0x008ff00000041818 */
[C---:B------:R-:W-:Y:S01]  /*af90*/  HMMA.16816.F32.BF16 R148, R152.reuse, R186, R148 ;  /* 0x000000ba9894723c */ /* 0x040fe20000041894 */
[----:B------:R-:W-:Y:S07]  /*afa0*/  LDSM.16.M88.4 R184, [R3+0xf800] ;  /* 0x00f8000003b8783b */ /* 0x000fee0000000200 */
[C---:B-1----:R-:W-:Y:S08]  /*afb0*/  HMMA.16816.F32.BF16 R136, R152.reuse, R4, R136 ;  /* 0x000000049888723c */ /* 0x042ff00000041888 */
[C---:B------:R-:W-:Y:S01]  /*afc0*/  HMMA.16816.F32.BF16 R132, R152.reuse, R6, R132 ;  /* 0x000000069884723c */ /* 0x040fe20000041884 */
[----:B------:R-:W1:Y:S07]  /*afd0*/  LDSM.16.M88.4 R4, [R3+0xe800] ;  /* 0x00e800000304783b */ /* 0x000e6e0000000200 */
[C---:B----4-:R-:W-:Y:S08]  /*afe0*/  HMMA.16816.F32.BF16 R144, R152.reuse, R12, R144 ;  /* 0x0000000c9890723c */ /* 0x050ff00000041890 */
[----:B------:R-:W-:Y:S01]  /*aff0*/  HMMA.16816.F32.BF16 R140, R152, R14, R140 ;  /* 0x0000000e988c723c */ /* 0x000fe2000004188c */
[----:B------:R-:W3:Y:S07]  /*b000*/  LDSM.16.M88.4 R12, [R220+0x8000] ;  /* 0x00800000dc0c783b */ /* 0x000eee0000000200 */
[----:B-----5:R-:W-:Y:S08]  /*b010*/  HMMA.16816.F32.BF16 R24, R188, R32, R24 ;  /* 0x00000020bc18723c */ /* 0x020ff00000041818 */
[----:B------:R-:W-:Y:S01]  /*b020*/  HMMA.16816.F32.BF16 R148, R16, R162, R148 ;  /* 0x000000a21094723c */ /* 0x000fe20000041894 */
[----:B------:R-:W4:Y:S07]  /*b030*/  LDSM.16.M88.4 R160, [R0+UR5+0x10800] ;  /* 0x0108000500a0783b */ /* 0x000f2e0008000200 */
[C---:B------:R-:W-:Y:S08]  /*b040*/  HMMA.16816.F32.BF16 R172, R152.reuse, R156, R172 ;  /* 0x0000009c98ac723c */ /* 0x040ff000000418ac */
[----:B------:R-:W-:Y:S01]  /*b050*/  HMMA.16816.F32.BF16 R168, R152, R158, R168 ;  /* 0x0000009e98a8723c */ /* 0x000fe200000418a8 */
[----:B------:R-:W-:Y:S04]  /*b060*/  LDSM.16.M88.4 R156, [R0+UR5+0x11000] ;  /* 0x01100005009c783b */ /* 0x000fe80008000200 */
[----:B------:R5:W-:Y:S03]  /*b070*/  LDSM.16.M88.4 R152, [R0+UR5+0x11800] ;  /* 0x011800050098783b */ /* 0x000be60008000200 */
[C---:B--2---:R-:W-:Y:S08]  /*b080*/  HMMA.16816.F32.BF16 R144, R16.reuse, R20, R144 ;  /* 0x000000141090723c */ /* 0x044ff00000041890 */
[C---:B------:R-:W-:Y:S01]  /*b090*/  HMMA.16816.F32.BF16 R140, R16.reuse, R22, R140 ;  /* 0x00000016108c723c */ /* 0x040fe2000004188c */
[----:B------:R-:W-:Y:S07]  /*b0a0*/  LDSM.16.M88.4 R20, [R2+0x10000] ;  /* 0x010000000214783b */ /* 0x000fee0000000200 */
[----:B------:R-:W-:Y:S01]  /*b0b0*/  HMMA.16816.F32.BF16 R136, R16, R8, R136 ;  /* 0x000000081088723c */ /* 0x000fe20000041888 */
[----:B-----5:R-:W-:-:S07]  /*b0c0*/  IMAD.U32 R0, RZ, RZ, UR21 ;  /* 0x00000015ff007e24 */ /* 0x020fce000f8e00ff */
[----:B------:R-:W-:Y:S01]  /*b0d0*/  HMMA.16816.F32.BF16 R132, R16, R10, R132 ;  /* 0x0000000a1084723c */ /* 0x000fe20000041884 */
[----:B------:R2:W5:Y:S07]  /*b0e0*/  LDSM.16.M88.4 R8, [R204+0x8000] ;  /* 0x00800000cc08783b */ /* 0x00056e0000000200 */
[----:B------:R-:W-:Y:S08]  /*b0f0*/  HMMA.16816.F32.BF16 R24, R164, R216, R24 ;  /* 0x000000d8a418723c */ /* 0x000ff00000041818 */
[----:B------:R-:W-:Y:S01]  /*b100*/  HMMA.16816.F32.BF16 R148, R188, R34, R148 ;  /* 0x00000022bc94723c */ /* 0x000fe20000041894 */
[----:B------:R-:W-:Y:S07]  /*b110*/  LDSM.16.M88.4 R32, [R192+0x10800] ;  /* 0x01080000c020783b */ /* 0x000fee0000000200 */
[----:B------:R-:W-:Y:S01]  /*b120*/  HMMA.16816.F32.BF16 R172, R16, R28, R172 ;  /* 0x0000001c10ac723c */ /* 0x000fe200000418ac */
[----:B--2---:R-:W-:-:S07]  /*b130*/  IMAD.SHL.U32 R204, R177, 0x2, RZ ;  /* 0x00000002b1cc7824 */ /* 0x004fce00078e00ff */
[----:B------:R-:W-:Y:S01]  /*b140*/  HMMA.16816.F32.BF16 R168, R16, R30, R168 ;  /* 0x0000001e10a8723c */ /* 0x000fe200000418a8 */
[----:B------:R-:W-:Y:S04]  /*b150*/  LDSM.16.M88.4 R16, [R3+0x10000] ;  /* 0x010000000310783b */ /* 0x000fe80000000200 */
[----:B------:R-:W-:Y:S03]  /*b160*/  LDSM.16.M88.4 R28, [R192+0x11000] ;  /* 0x01100000c01c783b */ /* 0x000fe60000000200 */
[C---:B-1----:R-:W-:Y:S08]  /*b170*/  HMMA.16816.F32.BF16 R144, R188.reuse, R4, R144 ;  /* 0x00000004bc90723c */ /* 0x042ff00000041890 */
[----:B------:R-:W-:Y:S01]  /*b180*/  HMMA.16816.F32.BF16 R140, R188, R6, R140 ;  /* 0x00000006bc8c723c */ /* 0x000fe2000004188c */
[----:B------:R-:W1:Y:S07]  /*b190*/  LDSM.16.M88.4 R4, [R206+0x8000] ;  /* 0x00800000ce04783b */ /* 0x000e6e0000000200 */
[----:B---3--:R-:W-:Y:S01]  /*b1a0*/  HMMA.16816.F32.BF16 R24, R12, R208, R24 ;  /* 0x000000d00c18723c */ /* 0x008fe20000041818 */
[----:B------:R-:W-:-:S05]  /*b1b0*/  LOP3.LUT R209, R204, 0x6, RZ, 0xc0, !PT ;  /* 0x00000006ccd17812 */ /* 0x000fca00078ec0ff */
[----:B------:R-:W-:Y:S02]  /*b1c0*/  IMAD R0, R0, 0x40, R209 ;  /* 0x0000004000007824 */ /* 0x000fe400078e02d1 */
[C---:B------:R-:W-:Y:S08]  /*b1d0*/  HMMA.16816.F32.BF16 R148, R164.reuse, R218, R148 ;  /* 0x000000daa494723c */ /* 0x040ff00000041894 */
[C---:B----4-:R-:W-:Y:S08]  /*b1e0*/  HMMA.16816.F32.BF16 R144, R164.reuse, R160, R144 ;  /* 0x000000a0a490723c */ /* 0x050ff00000041890 */
[----:B------:R-:W-:Y:S08]  /*b1f0*/  HMMA.16816.F32.BF16 R140, R164, R162, R140 ;  /* 0x000000a2a48c723c */ /* 0x000ff0000004188c */
[----:B-----5:R-:W-:Y:S01]  /*b200*/  HMMA.16816.F32.BF16 R160, R8, R20, R24 ;  /* 0x0000001408a0723c */ /* 0x020fe20000041818 */
[----:B------:R-:W2:Y:S07]  /*b210*/  LDSM.16.M88.4 R24, [R192+0x11800] ;  /* 0x01180000c018783b */ /* 0x000eae0000000200 */
[C---:B------:R-:W-:Y:S08]  /*b220*/  HMMA.16816.F32.BF16 R136, R188.reuse, R212, R136 ;  /* 0x000000d4bc88723c */ /* 0x040ff00000041888 */
[C---:B------:R-:W-:Y:S08]  /*b230*/  HMMA.16816.F32.BF16 R132, R188.reuse, R214, R132 ;  /* 0x000000d6bc84723c */ /* 0x040ff00000041884 */
[C---:B------:R-:W-:Y:S08]  /*b240*/  HMMA.16816.F32.BF16 R172, R188.reuse, R184, R172 ;  /* 0x000000b8bcac723c */ /* 0x040ff000000418ac */
[----:B------:R-:W-:Y:S08]  /*b250*/  HMMA.16816.F32.BF16 R168, R188, R186, R168 ;  /* 0x000000babca8723c */ /* 0x000ff000000418a8 */
[----:B------:R-:W-:Y:S08]  /*b260*/  HMMA.16816.F32.BF16 R148, R12, R210, R148 ;  /* 0x000000d20c94723c */ /* 0x000ff00000041894 */
[----:B-1----:R-:W-:Y:S08]  /*b270*/  HMMA.16816.F32.BF16 R160, R4, R16, R160 ;  /* 0x0000001004a0723c */ /* 0x002ff000000418a0 */
[C---:B------:R-:W-:Y:S08]  /*b280*/  HMMA.16816.F32.BF16 R136, R164.reuse, R156, R136 ;  /* 0x0000009ca488723c */ /* 0x040ff00000041888 */
[----:B------:R-:W-:Y:S03]  /*b290*/  HMMA.16816.F32.BF16 R132, R164, R158, R132 ;  /* 0x0000009ea484723c */ /* 0x000fe60000041884 */
[----:B------:R-:W-:Y:S01]  /*b2a0*/  FMUL.FTZ R16, R160, UR7 ;  /* 0x00000007a0107c20 */ /* 0x000fe20008410000 */
[----:B------:R-:W-:-:S04]  /*b2b0*/  FMUL.FTZ R162, R162, UR7 ;  /* 0x00000007a2a27c20 */ /* 0x000fc80008410000 */
[C---:B------:R-:W-:Y:S01]  /*b2c0*/  HMMA.16816.F32.BF16 R172, R164.reuse, R152, R172 ;  /* 0x00000098a4ac723c */ /* 0x040fe200000418ac */
[----:B------:R-:W1:Y:S07]  /*b2d0*/  MUFU.TANH R16, R16 ;  /* 0x0000001000107308 */ /* 0x000e6e0000002400 */
[----:B------:R-:W-:Y:S08]  /*b2e0*/  HMMA.16816.F32.BF16 R168, R164, R154, R168 ;  /* 0x0000009aa4a8723c */ /* 0x000ff000000418a8 */
[----:B------:R-:W-:Y:S01]  /*b2f0*/  HMMA.16816.F32.BF16 R148, R8, R22, R148 ;  /* 0x000000160894723c */ /* 0x000fe20000041894 */
[----:B------:R-:W3:Y:S07]  /*b300*/  LDSM.16.M88.4 R20, [R2+0x10800] ;  /* 0x010800000214783b */ /* 0x000eee0000000200 */
[----:B------:R-:W-:Y:S01]  /*b310*/  HMMA.16816.F32.BF16 R136, R12, R28, R136 ;  /* 0x0000001c0c88723c */ /* 0x000fe20000041888 */
[----:B------:R-:W-:-:S05]  /*b320*/  VIADD R29, R0, UR20 ;  /* 0x00000014001d7c36 */ /* 0x000fca0008000000 */
[C-C-:B------:R-:W-:Y:S02]  /*b330*/  IADD3 R17, PT, PT, R198.reuse, 0xc0, -R29.reuse ;  /* 0x000000c0c6117810 */ /* 0x140fe40007ffe81d */
[----:B------:R-:W-:Y:S01]  /*b340*/  HMMA.16816.F32.BF16 R144, R12, R32, R144 ;  /* 0x000000200c90723c */ /* 0x000fe20000041890 */
[----:B------:R-:W-:Y:S02]  /*b350*/  IADD3 R32, PT, PT, R198, 0xb0, -R29 ;  /* 0x000000b0c6207810 */ /* 0x000fe40007ffe81d */
[----:B------:R-:W-:Y:S02]  /*b360*/  IABS R17, R17 ;  /* 0x0000001100117213 */ /* 0x000fe40000000000 */
[----:B------:R-:W-:-:S03]  /*b370*/  IABS R32, R32 ;  /* 0x0000002000207213 */ /* 0x000fc60000000000 */
[C---:B------:R-:W-:Y:S08]  /*b380*/  HMMA.16816.F32.BF16 R140, R12.reuse, R34, R140 ;  /* 0x000000220c8c723c */ /* 0x040ff0000004188c */
[----:B------:R-:W-:Y:S01]  /*b390*/  HMMA.16816.F32.BF16 R132, R12, R30, R132 ;  /* 0x0000001e0c84723c */ /* 0x000fe20000041884 */
[----:B------:R-:W-:Y:S02]  /*b3a0*/  VIADD R30, R198, 0x8 ;  /* 0x00000008c61e7836 */ /* 0x000fe40000000000 */
[----:B------:R-:W-:-:S03]  /*b3b0*/  VIADD R31, R0, 0xffffff49 ;  /* 0xffffff49001f7836 */ /* 0x000fc60000000000 */
[--C-:B------:R-:W-:Y:S02]  /*b3c0*/  IADD3 R33, PT, PT, R30, 0xb7, -R29.reuse ;  /* 0x000000b71e217810 */ /* 0x100fe40007ffe81d */
[C---:B--2---:R-:W-:Y:S01]  /*b3d0*/  HMMA.16816.F32.BF16 R172, R12.reuse, R24, R172 ;  /* 0x000000180cac723c */ /* 0x044fe200000418ac */
[----:B------:R-:W-:Y:S02]  /*b3e0*/  I2FP.F32.S32 R25, R17 ;  /* 0x0000001100197245 */ /* 0x000fe40000201400 */
[----:B------:R-:W-:Y:S02]  /*b3f0*/  IADD3 R17, PT, PT, R198, 0xbf, -R29 ;  /* 0x000000bfc6117810 */ /* 0x000fe40007ffe81d */
[----:B------:R-:W-:Y:S01]  /*b400*/  IABS R33, R33 ;  /* 0x0000002100217213 */ /* 0x000fe20000000000 */
[----:B-1----:R-:W-:Y:S01]  /*b410*/  FFMA.FTZ R25, R25, -UR6, R16 ;  /* 0x8000000619197c23 */ /* 0x002fe20008010010 */
[----:B------:R-:W-:Y:S01]  /*b420*/  IABS R17, R17 ;  /* 0x0000001100117213 */ /* 0x000fe20000000000 */
[----:B------:R-:W-:Y:S01]  /*b430*/  HMMA.16816.F32.BF16 R168, R12, R26, R168 ;  /* 0x0000001a0ca8723c */ /* 0x000fe200000418a8 */
[----:B------:R-:W-:Y:S01]  /*b440*/  IMAD.U32 R13, RZ, RZ, UR4 ;  /* 0x00000004ff0d7e24 */ /* 0x000fe2000f8e00ff */
[----:B------:R-:W1:Y:S01]  /*b450*/  MUFU.TANH R16, R162 ;  /* 0x000000a200107308 */ /* 0x000e620000002400 */
[----:B------:R-:W-:Y:S01]  /*b460*/  VIADD R27, R0, 0xffffff40 ;  /* 0xffffff40001b7836 */ /* 0x000fe20000000000 */
[----:B------:R-:W-:-:S02]  /*b470*/  I2FP.F32.S32 R17, R17 ;  /* 0x0000001100117245 */ /* 0x000fc40000201400 */
[--C-:B------:R-:W-:Y:S02]  /*b480*/  IADD3 R26, PT, PT, R198, -UR20, -R13.reuse ;  /* 0x80000014c61a7c10 */ /* 0x100fe4000fffe80d */
[C---:B------:R-:W-:Y:S01]  /*b490*/  IADD3 R24, PT, PT, R30.reuse, -UR20, -R13 ;  /* 0x800000141e187c10 */ /* 0x040fe2000fffe80d */
[----:B------:R-:W-:Y:S01]  /*b4a0*/  HMMA.16816.F32.BF16 R148, R4, R18, R148 ;  /* 0x000000120494723c */ /* 0x000fe20000041894 */
[----:B------:R-:W2:Y:S01]  /*b4b0*/  LDSM.16.M88.4 R12, [R3+0x10800] ;  /* 0x01080000030c783b */ /* 0x000ea20000000200 */
[----:B------:R-:W-:Y:S01]  /*b4c0*/  IADD3 R19, PT, PT, R30, 0xc0, -R29 ;  /* 0x000000c01e137810 */ /* 0x000fe20007ffe81d */
[----:B------:R-:W-:Y:S01]  /*b4d0*/  FMUL.FTZ R18, R161, UR7 ;  /* 0x00000007a1127c20 */ /* 0x000fe20008410000 */
[----:B------:R-:W-:Y:S02]  /*b4e0*/  ISETP.GT.AND P4, PT, R26, R27, PT ;  /* 0x0000001b1a00720c */ /* 0x000fe40003f84270 */
[----:B------:R-:W-:Y:S02]  /*b4f0*/  IABS R19, R19 ;  /* 0x0000001300137213 */ /* 0x000fe40000000000 */
[----:B---3--:R-:W-:Y:S01]  /*b500*/  HMMA.16816.F32.BF16 R144, R8, R20, R144 ;  /* 0x000000140890723c */ /* 0x008fe20000041890 */
[----:B------:R-:W3:Y:S01]  /*b510*/  MUFU.TANH R18, R18 ;  /* 0x0000001200127308 */ /* 0x000ee20000002400 */
[----:B------:R-:W-:-:S02]  /*b520*/  I2FP.F32.S32 R19, R19 ;  /* 0x0000001300137245 */ /* 0x000fc40000201400 */
[----:B------:R-:W-:Y:S02]  /*b530*/  ISETP.GE.AND P5, PT, R27, R197, PT ;  /* 0x000000c51b00720c */ /* 0x000fe40003fa6270 */
[----:B------:R-:W-:Y:S01]  /*b540*/  FSEL R25, R25, -INF , !P4 ;  /* 0xff80000019197808 */ /* 0x000fe20006000000 */
[----:B-1----:R-:W-:Y:S01]  /*b550*/  FFMA.FTZ R16, R19, -UR6, R16 ;  /* 0x8000000613107c23 */ /* 0x002fe20008010010 */
[----:B------:R-:W-:Y:S01]  /*b560*/  FMUL.FTZ R19, R163, UR7 ;  /* 0x00000007a3137c20 */ /* 0x000fe20008410000 */
[----:B------:R-:W-:Y:S01]  /*b570*/  ISETP.GE.AND P4, PT, R27, R196, PT ;  /* 0x000000c41b00720c */ /* 0x000fe20003f86270 */
[----:B------:R-:W-:Y:S01]  /*b580*/  HMMA.16816.F32.BF16 R140, R8, R22, R140 ;  /* 0x00000016088c723c */ /* 0x000fe2000004188c */
[----:B------:R-:W-:Y:S01]  /*b590*/  FSEL R25, R25, -INF , !P5 ;  /* 0xff80000019197808 */ /* 0x000fe20006800000 */
[----:B------:R-:W-:Y:S01]  /*b5a0*/  FMUL.FTZ R148, R148, UR7 ;  /* 0x0000000794947c20 */ /* 0x000fe20008410000 */
[----:B------:R-:W-:Y:S01]  /*b5b0*/  ISETP.GT.AND P5, PT, R24, R27, PT ;  /* 0x0000001b1800720c */ /* 0x000fe20003fa4270 */
[----:B------:R-:W1:Y:S01]  /*b5c0*/  MUFU.TANH R19, R19 ;  /* 0x0000001300137308 */ /* 0x000e620000002400 */
[----:B------:R-:W-:-:S02]  /*b5d0*/  VIADD R27, R0, 0xffffff41 ;  /* 0xffffff41001b7836 */ /* 0x000fc40000000000 */
[----:B------:R-:W-:Y:S01]  /*b5e0*/  FMUL.FTZ R149, R149, UR7 ;  /* 0x0000000795957c20 */ /* 0x000fe20008410000 */
[----:B------:R-:W-:Y:S02]  /*b5f0*/  FSEL R20, R16, -INF , !P5 ;  /* 0xff80000010147808 */ /* 0x000fe40006800000 */
[--C-:B------:R-:W-:Y:S01]  /*b600*/  IADD3 R16, PT, PT, R30, 0xbf, -R29.reuse ;  /* 0x000000bf1e107810 */ /* 0x100fe20007ffe81d */
[----:B---3--:R-:W-:Y:S01]  /*b610*/  FFMA.FTZ R18, R17, -UR6, R18 ;  /* 0x8000000611127c23 */ /* 0x008fe20008010012 */
[----:B------:R-:W-:Y:S01]  /*b620*/  ISETP.GT.AND P5, PT, R26, R27, PT ;  /* 0x0000001b1a00720c */ /* 0x000fe20003fa4270 */
[----:B------:R-:W3:Y:S01]  /*b630*/  MUFU.TANH R148, R148 ;  /* 0x0000009400947308 */ /* 0x000ee20000002400 */
[----:B------:R-:W-:Y:S02]  /*b640*/  IABS R16, R16 ;  /* 0x0000001000107213 */ /* 0x000fe40000000000 */
[----:B------:R-:W-:Y:S02]  /*b650*/  IADD3 R17, PT, PT, R198, 0xb8, -R29 ;  /* 0x000000b8c6117810 */ /* 0x000fe40007ffe81d */
[----:B------:R-:W-:-:S02]  /*b660*/  FSEL R20, R20, -INF , !P4 ;  /* 0xff80000014147808 */ /* 0x000fc40006000000 */
[----:B------:R-:W-:Y:S02]  /*b670*/  I2FP.F32.S32 R16, R16 ;  /* 0x0000001000107245 */ /* 0x000fe40000201400 */
[----:B------:R-:W-:Y:S01]  /*b680*/  ISETP.GE.AND P4, PT, R27, R197, PT ;  /* 0x000000c51b00720c */ /* 0x000fe20003f86270 */
[C---:B--2---:R-:W-:Y:S01]  /*b690*/  HMMA.16816.F32.BF16 R144, R4.reuse, R12, R144 ;  /* 0x0000000c0490723c */ /* 0x044fe20000041890 */
[----:B------:R-:W-:Y:S01]  /*b6a0*/  FMUL.FTZ R13, R150, UR7 ;  /* 0x00000007960d7c20 */ /* 0x000fe20008410000 */
[----:B------:R-:W-:Y:S01]  /*b6b0*/  FSEL R21, R18, -INF , !P5 ;  /* 0xff80000012157808 */ /* 0x000fe20006800000 */
[----:B-1----:R-:W-:Y:S01]  /*b6c0*/  FFMA.FTZ R16, R16, -UR6, R19 ;  /* 0x8000000610107c23 */ /* 0x002fe20008010013 */
[----:B------:R-:W-:Y:S01]  /*b6d0*/  IABS R17, R17 ;  /* 0x0000001100117213 */ /* 0x000fe20000000000 */
[----:B------:R-:W-:Y:S01]  /*b6e0*/  VIADD R19, R0, 0xffffff48 ;  /* 0xffffff4800137836 */ /* 0x000fe20000000000 */
[----:B------:R-:W-:Y:S01]  /*b6f0*/  FSEL R21, R21, -INF , !P4 ;  /* 0xff80000015157808 */ /* 0x000fe20006000000 */
[----:B------:R-:W1:Y:S01]  /*b700*/  MUFU.TANH R13, R13 ;  /* 0x0000000d000d7308 */ /* 0x000e620000002400 */
[----:B------:R-:W-:Y:S01]  /*b710*/  I2FP.F32.S32 R17, R17 ;  /* 0x0000001100117245 */ /* 0x000fe20000201400 */
[----:B------:R-:W-:Y:S01]  /*b720*/  HMMA.16816.F32.BF16 R140, R4, R14, R140 ;  /* 0x0000000e048c723c */ /* 0x000fe2000004188c */
[----:B------:R-:W-:-:S02]  /*b730*/  ISETP.GT.AND P4, PT, R24, R27, PT ;  /* 0x0000001b1800720c */ /* 0x000fc40003f84270 */
[----:B------:R-:W-:Y:S01]  /*b740*/  IADD3 R12, PT, PT, R30, 0xb8, -R29 ;  /* 0x000000b81e0c7810 */ /* 0x000fe20007ffe81d */
[----:B---3--:R-:W-:Y:S01]  /*b750*/  FFMA.FTZ R17, R17, -UR6, R148 ;  /* 0x8000000611117c23 */ /* 0x008fe20008010094 */
[----:B------:R-:W-:Y:S02]  /*b760*/  FSEL R28, R16, -INF , !P4 ;  /* 0xff800000101c7808 */ /* 0x000fe40006000000 */
[----:B------:R-:W-:Y:S01]  /*b770*/  ISETP.GE.AND P5, PT, R27, R196, PT ;  /* 0x000000c41b00720c */ /* 0x000fe20003fa6270 */
[----:B------:R-:W2:Y:S01]  /*b780*/  MUFU.TANH R16, R149 ;  /* 0x0000009500107308 */ /* 0x000ea20000002400 */
[----:B------:R-:W-:Y:S01]  /*b790*/  IABS R18, R12 ;  /* 0x0000000c00127213 */ /* 0x000fe20000000000 */
[----:B------:R-:W-:Y:S01]  /*b7a0*/  FMUL.FTZ R144, R144, UR7 ;  /* 0x0000000790907c20 */ /* 0x000fe20008410000 */
[----:B------:R-:W-:Y:S01]  /*b7b0*/  ISETP.GT.AND P4, PT, R26, R19, PT ;  /* 0x000000131a00720c */ /* 0x000fe20003f84270 */
[----:B------:R-:W-:Y:S01]  /*b7c0*/  FMUL.FTZ R35, R146, UR7 ;  /* 0x0000000792237c20 */ /* 0x000fe20008410000 */
[----:B------:R-:W-:-:S02]  /*b7d0*/  FSEL R28, R28, -INF , !P5 ;  /* 0xff8000001c1c7808 */ /* 0x000fc40006800000 */
[----:B------:R-:W-:Y:S02]  /*b7e0*/  I2FP.F32.S32 R18, R18 ;  /* 0x0000001200127245 */ /* 0x000fe40000201400 */
[----:B------:R-:W-:Y:S01]  /*b7f0*/  IADD3 R12, PT, PT, R198, 0xb7, -R29 ;  /* 0x000000b7c60c7810 */ /* 0x000fe20007ffe81d */
[----:B------:R-:W-:Y:S01]  /*b800*/  MUFU.TANH R35, R35 ;  /* 0x0000002300237308 */ /* 0x000fe20000002400 */
[----:B------:R-:W-:Y:S01]  /*b810*/  ISETP.GE.AND P5, PT, R19, R197, PT ;  /* 0x000000c51300720c */ /* 0x000fe20003fa6270 */
[----:B-1----:R-:W-:Y:S01]  /*b820*/  FFMA.FTZ R13, R18, -UR6, R13 ;  /* 0x80000006120d7c23 */ /* 0x002fe2000801000d */
[----:B------:R-:W-:Y:S01]  /*b830*/  FSEL R17, R17, -INF , !P4 ;  /* 0xff80000011117808 */ /* 0x000fe20006000000 */
[----:B------:R-:W-:Y:S01]  /*b840*/  FMUL.FTZ R142, R142, UR7 ;  /* 0x000000078e8e7c20 */ /* 0x000fe20008410000 */
[----:B------:R-:W-:Y:S02]  /*b850*/  IABS R12, R12 ;  /* 0x0000000c000c7213 */ /* 0x000fe40000000000 */
[----:B------:R-:W-:-:S02]  /*b860*/  FSEL R27, R17, -INF , !P5 ;  /* 0xff800000111b7808 */ /* 0x000fc40006800000 */
[----:B------:R-:W-:Y:S01]  /*b870*/  ISETP.GT.AND P5, PT, R24, R19, PT ;  /* 0x000000131800720c */ /* 0x000fe20003fa4270 */
[----:B------:R-:W-:Y:S01]  /*b880*/  MUFU.TANH R142, R142 ;  /* 0x0000008e008e7308 */ /* 0x000fe20000002400 */
[----:B------:R-:W-:Y:S02]  /*b890*/  I2FP.F32.S32 R23, R12 ;  /* 0x0000000c00177245 */ /* 0x000fe40000201400 */
[----:B------:R-:W-:Y:S01]  /*b8a0*/  FSEL R22, R13, -INF , !P5 ;  /* 0xff8000000d167808 */ /* 0x000fe20006800000 */
[----:B------:R-:W-:Y:S01]  /*b8b0*/  FMUL.FTZ R13, R151, UR7 ;  /* 0x00000007970d7c20 */ /* 0x000fe20008410000 */
[----:B------:R-:W-:Y:S01]  /*b8c0*/  ISETP.GE.AND P4, PT, R19, R196, PT ;  /* 0x000000c41300720c */ /* 0x000fe20003f86270 */
[----:B--2---:R-:W-:Y:S01]  /*b8d0*/  FFMA.FTZ R23, R23, -UR6, R16 ;  /* 0x8000000617177c23 */ /* 0x004fe20008010010 */
[----:B------:R-:W-:Y:S01]  /*b8e0*/  ISETP.GT.AND P5, PT, R26, R31, PT ;  /* 0x0000001f1a00720c */ /* 0x000fe20003fa4270 */
[----:B------:R-:W1:Y:S01]  /*b8f0*/  LDSM.16.M88.4 R16, [R2+0x11000] ;  /* 0x011000000210783b */ /* 0x000e620000000200 */
[----:B------:R-:W2:Y:S01]  /*b900*/  MUFU.TANH R12, R144 ;  /* 0x00000090000c7308 */ /* 0x000ea20000002400 */
[----:B------:R-:W-:-:S02]  /*b910*/  FSEL R22, R22, -INF , !P4 ;  /* 0xff80000016167808 */ /* 0x000fc40006000000 */
[----:B------:R-:W-:Y:S02]  /*b920*/  ISETP.GE.AND P4, PT, R31, R197, PT ;  /* 0x000000c51f00720c */ /* 0x000fe40003f86270 */
[----:B------:R-:W-:Y:S02]  /*b930*/  FSEL R23, R23, -INF , !P5 ;  /* 0xff80000017177808 */ /* 0x000fe40006800000 */
[----:B------:R-:W-:Y:S01]  /*b940*/  ISETP.GE.AND P5, PT, R31, R196, PT ;  /* 0x000000c41f00720c */ /* 0x000fe20003fa6270 */
[----:B------:R-:W3:Y:S01]  /*b950*/  MUFU.TANH R13, R13 ;  /* 0x0000000d000d7308 */ /* 0x000ee20000002400 */
[----:B------:R-:W-:Y:S02]  /*b960*/  FSEL R23, R23, -INF , !P4 ;  /* 0xff80000017177808 */ /* 0x000fe40006000000 */
[----:B------:R-:W-:Y:S01]  /*b970*/  ISETP.GT.AND P4, PT, R24, R31, PT ;  /* 0x0000001f1800720c */ /* 0x000fe20003f84270 */
[----:B------:R-:W-:Y:S02]  /*b980*/  IMAD.MOV.U32 R31, RZ, RZ, R33 ;  /* 0x000000ffff1f7224 */ /* 0x000fe400078e0021 */
[----:B------:R-:W-:Y:S01]  /*b990*/  FMUL.FTZ R33, R145, UR7 ;  /* 0x0000000791217c20 */ /* 0x000fe20008410000 */
[----:B------:R-:W-:Y:S01]  /*b9a0*/  I2FP.F32.S32 R163, R32 ;  /* 0x0000002000a37245 */ /* 0x000fe20000201400 */
[----:B------:R-:W-:Y:S01]  /*b9b0*/  VIADD R145, R0, 0xffffff50 ;  /* 0xffffff5000917836 */ /* 0x000fe20000000000 */
[----:B------:R-:W-:-:S02]  /*b9c0*/  IADD3 R34, PT, PT, R30, 0xb0, -R29 ;  /* 0x000000b01e227810 */ /* 0x000fc40007ffe81d */
[----:B------:R-:W-:Y:S01]  /*b9d0*/  I2FP.F32.S32 R32, R31 ;  /* 0x0000001f00207245 */ /* 0x000fe20000201400 */
[----:B------:R-:W4:Y:S01]  /*b9e0*/  MUFU.TANH R33, R33 ;  /* 0x0000002100217308 */ /* 0x000f220000002400 */
[----:B--2---:R-:W-:Y:S01]  /*b9f0*/  FFMA.FTZ R163, R163, -UR6, R12 ;  /* 0x80000006a3a37c23 */ /* 0x004fe2000801000c */
[----:B------:R-:W-:Y:S01]  /*ba00*/  IADD3 R144, PT, PT, R198, 0xaf, -R29 ;  /* 0x000000afc6907810 */ /* 0x000fe20007ffe81d */
[----:B------:R-:W-:Y:S01]  /*ba10*/  FMUL.FTZ R31, R147, UR7 ;  /* 0x00000007931f7c20 */ /* 0x000fe20008410000 */
[----:B------:R-:W-:Y:S02]  /*ba20*/  IABS R34, R34 ;  /* 0x0000002200227213 */ /* 0x000fe40000000000 */
[----:B------:R-:W-:Y:S01]  /*ba30*/  IABS R144, R144 ;  /* 0x0000009000907213 */ /* 0x000fe20000000000 */
[----:B---3--:R-:W-:Y:S01]  /*ba40*/  FFMA.FTZ R32, R32, -UR6, R13 ;  /* 0x8000000620207c23 */ /* 0x008fe2000801000d */
[----:B------:R-:W-:Y:S01]  /*ba50*/  I2FP.F32.S32 R34, R34 ;  /* 0x0000002200227245 */ /* 0x000fe20000201400 */
[----:B------:R-:W2:Y:S01]  /*ba60*/  LDSM.16.M88.4 R12, [R3+0x11000] ;  /* 0x01100000030c783b */ /* 0x000ea20000000200 */
[----:B------:R-:W-:Y:S01]  /*ba70*/  I2FP.F32.S32 R144, R144 ;  /* 0x0000009000907245 */ /* 0x000fe20000201400 */
[----:B------:R-:W3:Y:S01]  /*ba80*/  MUFU.TANH R31, R31 ;  /* 0x0000001f001f7308 */ /* 0x000ee20000002400 */
[----:B------:R-:W-:Y:S01]  /*ba90*/  FSEL R32, R32, -INF , !P4 ;  /* 0xff80000020207808 */ /* 0x000fe20006000000 */
[----:B------:R-:W-:Y:S01]  /*baa0*/  FFMA.FTZ R35, R34, -UR6, R35 ;  /* 0x8000000622237c23 */ /* 0x000fe20008010023 */
[----:B------:R-:W-:Y:S01]  /*bab0*/  ISETP.GT.AND P4, PT, R26, R145, PT ;  /* 0x000000911a00720c */ /* 0x000fe20003f84270 */
[----:B------:R-:W-:Y:S01]  /*bac0*/  FMUL.FTZ R34, R140, UR7 ;  /* 0x000000078c227c20 */ /* 0x000fe20008410000 */
[----:B------:R-:W-:-:S02]  /*bad0*/  FSEL R32, R32, -INF , !P5 ;  /* 0xff80000020207808 */ /* 0x000fc40006800000 */
[----:B------:R-:W-:Y:S01]  /*bae0*/  ISETP.GE.AND P5, PT, R145, R197, PT ;  /* 0x000000c59100720c */ /* 0x000fe20003fa6270 */
[----:B----4-:R-:W-:Y:S01]  /*baf0*/  FFMA.FTZ R144, R144, -UR6, R33 ;  /* 0x8000000690907c23 */ /* 0x010fe20008010021 */
[----:B------:R-:W-:Y:S01]  /*bb00*/  FSEL R163, R163, -INF , !P4 ;  /* 0xff800000a3a37808 */ /* 0x000fe20006000000 */
[----:B------:R-:W-:Y:S01]  /*bb10*/  VIADD R33, R0, 0xffffff51 ;  /* 0xffffff5100217836 */ /* 0x000fe20000000000 */
[C---:B-1----:R-:W-:Y:S01]  /*bb20*/  HMMA.16816.F32.BF16 R136, R8.reuse, R16, R136 ;  /* 0x000000100888723c */ /* 0x042fe20000041888 */
[----:B------:R-:W-:Y:S01]  /*bb30*/  ISETP.GE.AND P4, PT, R145, R196, PT ;  /* 0x000000c49100720c */ /* 0x000fe20003f86270 */
[----:B------:R-:W1:Y:S01]  /*bb40*/  MUFU.TANH R34, R34 ;  /* 0x0000002200227308 */ /* 0x000e620000002400 */
[----:B------:R-:W-:Y:S02]  /*bb50*/  FSEL R163, R163, -INF , !P5 ;  /* 0xff800000a3a37808 */ /* 0x000fe40006800000 */
[----:B------:R-:W-:Y:S02]  /*bb60*/  ISETP.GT.AND P5, PT, R24, R145, PT ;  /* 0x000000911800720c */ /* 0x000fe40003fa4270 */
[----:B------:R-:W-:Y:S01]  /*bb70*/  IADD3 R16, PT, PT, R30, 0xaf, -R29 ;  /* 0x000000af1e107810 */ /* 0x000fe20007ffe81d */
[----:B------:R-:W-:Y:S01]  /*bb80*/  HMMA.16816.F32.BF16 R132, R8, R18, R132 ;  /* 0x000000120884723c */ /* 0x000fe20000041884 */
[----:B------:R-:W-:-:S02]  /*bb90*/  FSEL R190, R35, -INF , !P5 ;  /* 0xff80000023be7808 */ /* 0x000fc40006800000 */
[----:B------:R-:W-:Y:S02]  /*bba0*/  ISETP.GT.AND P5, PT, R26, R33, PT ;  /* 0x000000211a00720c */ /* 0x000fe40003fa4270 */
[----:B------:R-:W-:Y:S02]  /*bbb0*/  FSEL R190, R190, -INF , !P4 ;  /* 0xff800000bebe7808 */ /* 0x000fe40006000000 */
[----:B------:R-:W-:Y:S02]  /*bbc0*/  ISETP.GE.AND P4, PT, R33, R197, PT ;  /* 0x000000c52100720c */ /* 0x000fe40003f86270 */
[----:B------:R-:W-:Y:S02]  /*bbd0*/  FSEL R165, R144, -INF , !P5 ;  /* 0xff80000090a57808 */ /* 0x000fe40006800000 */
[----:B------:R-:W-:Y:S02]  /*bbe0*/  IADD3 R17, PT, PT, R198, 0xa8, -R29 ;  /* 0x000000a8c6117810 */ /* 0x000fe40007ffe81d */
[----:B------:R-:W-:-:S02]  /*bbf0*/  IABS R16, R16 ;  /* 0x0000001000107213 */ /* 0x000fc40000000000 */
[----:B------:R-:W-:Y:S02]  /*bc00*/  FSEL R165, R165, -INF , !P4 ;  /* 0xff800000a5a57808 */ /* 0x000fe40006000000 */
[----:B------:R-:W-:Y:S02]  /*bc10*/  ISETP.GE.AND P5, PT, R33, R196, PT ;  /* 0x000000c42100720c */ /* 0x000fe40003fa6270 */
[----:B------:R-:W-:Y:S01]  /*bc20*/  ISETP.GT.AND P4, PT, R24, R33, PT ;  /* 0x000000211800720c */ /* 0x000fe20003f84270 */
[----:B------:R-:W-:Y:S01]  /*bc30*/  FMUL.FTZ R33, R141, UR7 ;  /* 0x000000078d217c20 */ /* 0x000fe20008410000 */
[----:B------:R-:W-:Y:S01]  /*bc40*/  IABS R17, R17 ;  /* 0x0000001100117213 */ /* 0x000fe20000000000 */
[----:B--2---:R-:W-:Y:S01]  /*bc50*/  HMMA.16816.F32.BF16 R136, R4, R12, R136 ;  /* 0x0000000c0488723c */ /* 0x004fe20000041888 */
[----:B------:R-:W-:Y:S01]  /*bc60*/  I2FP.F32.S32 R16, R16 ;  /* 0x0000001000107245 */ /* 0x000fe20000201400 */
[----:B------:R-:W-:Y:S01]  /*bc70*/  FMUL.FTZ R12, R143, UR7 ;  /* 0x000000078f0c7c20 */ /* 0x000fe20008410000 */
[----:B------:R-:W-:Y:S01]  /*bc80*/  I2FP.F32.S32 R17, R17 ;  /* 0x0000001100117245 */ /* 0x000fe20000201400 */
[----:B------:R-:W2:Y:S01]  /*bc90*/  MUFU.TANH R33, R33 ;  /* 0x0000002100217308 */ /* 0x000ea20000002400 */
[----:B------:R-:W-:Y:S01]  /*bca0*/  IADD3 R13, PT, PT, R30, 0xa8, -R29 ;  /* 0x000000a81e0d7810 */ /* 0x000fe20007ffe81d */
[----:B---3--:R-:W-:Y:S01]  /*bcb0*/  FFMA.FTZ R16, R16, -UR6, R31 ;  /* 0x8000000610107c23 */ /* 0x008fe2000801001f */
[----:B------:R-:W-:-:S02]  /*bcc0*/  VIADD R31, R0, 0xffffff59 ;  /* 0xffffff59001f7836 */ /* 0x000fc40000000000 */
[----:B-1----:R-:W-:Y:S01]  /*bcd0*/  FFMA.FTZ R34, R17, -UR6, R34 ;  /* 0x8000000611227c23 */ /* 0x002fe20008010022 */
[----:B------:R-:W-:Y:S01]  /*bce0*/  VIADD R17, R0, 0xffffff58 ;  /* 0xffffff5800117836 */ /* 0x000fe20000000000 */
[----:B------:R-:W-:Y:S01]  /*bcf0*/  IABS R13, R13 ;  /* 0x0000000d000d7213 */ /* 0x000fe20000000000 */
[----:B------:R-:W-:Y:S01]  /*bd00*/  HMMA.16816.F32.BF16 R132, R4, R14, R132 ;  /* 0x0000000e0484723c */ /* 0x000fe20000041884 */
[----:B------:R-:W-:Y:S01]  /*bd10*/  FSEL R140, R16, -INF , !P4 ;  /* 0xff800000108c7808 */ /* 0x000fe20006000000 */
[----:B------:R-:W1:Y:S01]  /*bd20*/  MUFU.TANH R12, R12 ;  /* 0x0000000c000c7308 */ /* 0x000e620000002400 */
[----:B------:R-:W-:Y:S02]  /*bd30*/  IADD3 R16, PT, PT, R198, 0xa7, -R29 ;  /* 0x000000a7c6107810 */ /* 0x000fe40007ffe81d */
[----:B------:R-:W-:Y:S02]  /*bd40*/  ISETP.GT.AND P4, PT, R26, R17, PT ;  /* 0x000000111a00720c */ /* 0x000fe40003f84270 */
[----:B------:R-:W-:-:S02]  /*bd50*/  IABS R16, R16 ;  /* 0x0000001000107213 */ /* 0x000fc40000000000 */
[----:B------:R-:W-:Y:S02]  /*bd60*/  FSEL R140, R140, -INF , !P5 ;  /* 0xff8000008c8c7808 */ /* 0x000fe40006800000 */
[----:B------:R-:W-:Y:S02]  /*bd70*/  ISETP.GE.AND P5, PT, R17, R197, PT ;  /* 0x000000c51100720c */ /* 0x000fe40003fa6270 */
[----:B------:R-:W-:Y:S02]  /*bd80*/  FSEL R141, R34, -INF , !P4 ;  /* 0xff800000228d7808 */ /* 0x000fe40006000000 */
[----:B------:R-:W-:Y:S02]  /*bd90*/  I2FP.F32.S32 R16, R16 ;  /* 0x0000001000107245 */ /* 0x000fe40000201400 */
[----:B------:R-:W-:Y:S02]  /*bda0*/  I2FP.F32.S32 R13, R13 ;  /* 0x0000000d000d7245 */ /* 0x000fe40000201400 */
[----:B------:R-:W-:Y:S01]  /*bdb0*/  FSEL R141, R141, -INF , !P5 ;  /* 0xff8000008d8d7808 */ /* 0x000fe20006800000 */
[----:B--2---:R-:W-:Y:S01]  /*bdc0*/  FFMA.FTZ R33, R16, -UR6, R33 ;  /* 0x8000000610217c23 */ /* 0x004fe20008010021 */
[----:B------:R-:W-:Y:S01]  /*bdd0*/  ISETP.GE.AND P4, PT, R17, R196, PT ;  /* 0x000000c41100720c */ /* 0x000fe20003f86270 */
[----:B------:R-:W-:Y:S01]  /*bde0*/  FFMA.FTZ R34, R13, -UR6, R142 ;  /* 0x800000060d227c23 */ /* 0x000fe2000801008e */
[----:B------:R-:W-:Y:S01]  /*bdf0*/  ISETP.GT.AND P5, PT, R24, R17, PT ;  /* 0x000000111800720c */ /* 0x000fe20003fa4270 */
[----:B------:R-:W-:Y:S01]  /*be00*/  FMUL.FTZ R13, R136, UR7 ;  /* 0x00000007880d7c20 */ /* 0x000fe20008410000 */
[----:B------:R2:W3:Y:S01]  /*be10*/  LDSM.16.M88.4 R16, [R2+0x11800] ;  /* 0x011800000210783b */ /* 0x0004e20000000200 */
[----:B------:R-:W-:Y:S01]  /*be20*/  IADD3 R142, PT, PT, R30, 0xa7, -R29 ;  /* 0x000000a71e8e7810 */ /* 0x000fe20007ffe81d */
[----:B------:R-:W-:Y:S01]  /*be30*/  FMUL.FTZ R134, R134, UR7 ;  /* 0x0000000786867c20 */ /* 0x000fe20008410000 */
[----:B------:R-:W-:Y:S01]  /*be40*/  FSEL R34, R34, -INF , !P5 ;  /* 0xff80000022227808 */ /* 0x000fe20006800000 */
[----:B------:R-:W-:Y:S01]  /*be50*/  FMUL.FTZ R135, R135, UR7 ;  /* 0x0000000787877c20 */ /* 0x000fe20008410000 */
[----:B------:R-:W4:Y:S01]  /*be60*/  MUFU.TANH R13, R13 ;  /* 0x0000000d000d7308 */ /* 0x000f220000002400 */
[----:B------:R-:W-:-:S02]  /*be70*/  ISETP.GT.AND P5, PT, R26, R31, PT ;  /* 0x0000001f1a00720c */ /* 0x000fc40003fa4270 */
[----:B------:R-:W-:Y:S02]  /*be80*/  IABS R142, R142 ;  /* 0x0000008e008e7213 */ /* 0x000fe40000000000 */
[----:B------:R-:W-:Y:S02]  /*be90*/  IADD3 R35, PT, PT, R198, 0xa0, -R29 ;  /* 0x000000a0c6237810 */ /* 0x000fe40007ffe81d */
[----:B------:R-:W-:Y:S01]  /*bea0*/  FSEL R143, R33, -INF , !P5 ;  /* 0xff800000218f7808 */ /* 0x000fe20006800000 */
[----:B------:R-:W-:Y:S01]  /*beb0*/  MUFU.TANH R135, R135 ;  /* 0x0000008700877308 */ /* 0x000fe20000002400 */
[----:B------:R-:W-:Y:S02]  /*bec0*/  FSEL R136, R34, -INF , !P4 ;  /* 0xff80000022887808 */ /* 0x000fe40006000000 */
[----:B------:R-:W-:Y:S02]  /*bed0*/  I2FP.F32.S32 R33, R142 ;  /* 0x0000008e00217245 */ /* 0x000fe40000201400 */
[----:B------:R-:W-:-:S02]  /*bee0*/  ISETP.GE.AND P4, PT, R31, R197, PT ;  /* 0x000000c51f00720c */ /* 0x000fc40003f86270 */
[----:B------:R-:W-:Y:S01]  /*bef0*/  IABS R35, R35 ;  /* 0x0000002300237213 */ /* 0x000fe20000000000 */
[----:B-1----:R-:W-:Y:S01]  /*bf00*/  FFMA.FTZ R12, R33, -UR6, R12 ;  /* 0x80000006210c7c23 */ /* 0x002fe2000801000c */
[----:B------:R-:W-:Y:S01]  /*bf10*/  FSEL R143, R143, -INF , !P4 ;  /* 0xff8000008f8f7808 */ /* 0x000fe20006000000 */
[----:B------:R-:W-:Y:S01]  /*bf20*/  FMUL.FTZ R33, R138, UR7 ;  /* 0x000000078a217c20 */ /* 0x000fe20008410000 */
[----:B--2---:R-:W-:Y:S01]  /*bf30*/  I2FP.F32.S32 R2, R35 ;  /* 0x0000002300027245 */ /* 0x004fe20000201400 */
[----:B------:R-:W-:Y:S01]  /*bf40*/  VIADD R35, R0, 0xffffff60 ;  /* 0xffffff6000237836 */ /* 0x000fe20000000000 */
[----:B------:R-:W-:Y:S02]  /*bf50*/  ISETP.GT.AND P4, PT, R24, R31, PT ;  /* 0x0000001f1800720c */ /* 0x000fe40003f84270 */
[----:B------:R-:W-:Y:S01]  /*bf60*/  ISETP.GE.AND P5, PT, R31, R196, PT ;  /* 0x000000c41f00720c */ /* 0x000fe20003fa6270 */
[----:B------:R-:W-:Y:S01]  /*bf70*/  FMUL.FTZ R31, R137, UR7 ;  /* 0x00000007891f7c20 */ /* 0x000fe20008410000 */
[----:B----4-:R-:W-:Y:S01]  /*bf80*/  FFMA.FTZ R2, R2, -UR6, R13 ;  /* 0x8000000602027c23 */ /* 0x010fe2000801000d */
[----:B------:R-:W-:Y:S01]  /*bf90*/  FSEL R137, R12, -INF , !P4 ;  /* 0xff8000000c897808 */ /* 0x000fe20006000000 */
[----:B------:R-:W-:Y:S01]  /*bfa0*/  MUFU.TANH R33, R33 ;  /* 0x0000002100217308 */ /* 0x000fe20000002400 */
[----:B------:R1:W2:Y:S01]  /*bfb0*/  LDSM.16.M88.4 R12, [R3+0x11800] ;  /* 0x01180000030c783b */ /* 0x0002a20000000200 */
[----:B------:R-:W-:Y:S01]  /*bfc0*/  ISETP.GT.AND P4, PT, R26, R35, PT ;  /* 0x000000231a00720c */ /* 0x000fe20003f84270 */
[----:B------:R-:W-:-:S04]  /*bfd0*/  DEPBAR.LE SB0, 0x0 ;  /* 0x000080000000791a */ /* 0x000fc80000000000 */
[----:B------:R-:W-:Y:S01]  /*bfe0*/  FSEL R151, R2, -INF , !P4 ;  /* 0xff80000002977808 */ /* 0x000fe20006000000 */
[----:B------:R-:W-:Y:S01]  /*bff0*/  FMUL.FTZ R2, R132, UR7 ;  /* 0x0000000784027c20 */ /* 0x000fe20008410000 */
[----:B------:R-:W4:Y:S01]  /*c000*/  MUFU.TANH R31, R31 ;  /* 0x0000001f001f7308 */ /* 0x000f220000002400 */
[C---:B---3--:R-:W-:Y:S01]  /*c010*/  HMMA.16816.F32.BF16 R172, R8.reuse, R16, R172 ;  /* 0x0000001008ac723c */ /* 0x048fe200000418ac */
[----:B------:R-:W-:Y:S01]  /*c020*/  FMUL.FTZ R16, R139, UR7 ;  /* 0x000000078b107c20 */ /* 0x000fe20008410000 */
[--C-:B------:R-:W-:Y:S02]  /*c030*/  IADD3 R142, PT, PT, R198, 0x9f, -R29.reuse ;  /* 0x0000009fc68e7810 */ /* 0x100fe40007ffe81d */
[--C-:B------:R-:W-:Y:S02]  /*c040*/  IADD3 R34, PT, PT, R30, 0xa0, -R29.reuse ;  /* 0x000000a01e227810 */ /* 0x100fe40007ffe81d */
[----:B------:R-:W-:Y:S01]  /*c050*/  FSEL R138, R137, -INF , !P5 ;  /* 0xff800000898a7808 */ /* 0x000fe20006800000 */
[----:B------:R-:W3:Y:S01]  /*c060*/  MUFU.TANH R2, R2 ;  /* 0x0000000200027308 */ /* 0x000ee20000002400 */
[----:B------:R-:W-:Y:S01]  /*c070*/  IABS R137, R142 ;  /* 0x0000008e00897213 */ /* 0x000fe20000000000 */
[----:B------:R-:W-:Y:S01]  /*c080*/  HMMA.16816.F32.BF16 R168, R8, R18, R168 ;  /* 0x0000001208a8723c */ /* 0x000fe200000418a8 */
[----:B------:R-:W-:Y:S01]  /*c090*/  IABS R34, R34 ;  /* 0x0000002200227213 */ /* 0x000fe20000000000 */
[----:B------:R-:W-:Y:S01]  /*c0a0*/  VIADD R9, R0, 0xffffff69 ;  /* 0xffffff6900097836 */ /* 0x000fe20000000000 */
[----:B------:R-:W-:-:S02]  /*c0b0*/  IADD3 R17, PT, PT, R198, 0x98, -R29 ;  /* 0x00000098c6117810 */ /* 0x000fc40007ffe81d */
[----:B------:R-:W-:Y:S01]  /*c0c0*/  I2FP.F32.S32 R132, R137 ;  /* 0x0000008900847245 */ /* 0x000fe20000201400 */
[----:B------:R-:W5:Y:S01]  /*c0d0*/  MUFU.TANH R16, R16 ;  /* 0x0000001000107308 */ /* 0x000f620000002400 */
[----:B------:R-:W-:Y:S02]  /*c0e0*/  I2FP.F32.S32 R34, R34 ;  /* 0x0000002200227245 */ /* 0x000fe40000201400 */
[----:B------:R-:W-:Y:S01]  /*c0f0*/  ISETP.GE.AND P5, PT, R35, R197, PT ;  /* 0x000000c52300720c */ /* 0x000fe20003fa6270 */
[----:B----4-:R-:W-:Y:S01]  /*c100*/  FFMA.FTZ R132, R132, -UR6, R31 ;  /* 0x8000000684847c23 */ /* 0x010fe2000801001f */
[----:B------:R-:W-:Y:S01]  /*c110*/  IABS R17, R17 ;  /* 0x0000001100117213 */ /* 0x000fe20000000000 */
[----:B------:R-:W-:Y:S01]  /*c120*/  FFMA.FTZ R33, R34, -UR6, R33 ;  /* 0x8000000622217c23 */ /* 0x000fe20008010021 */
[----:B-1----:R-:W-:Y:S01]  /*c130*/  IADD3 R3, PT, PT, R30, 0x9f, -R29 ;  /* 0x0000009f1e037810 */ /* 0x002fe20007ffe81d */
[----:B------:R-:W-:Y:S01]  /*c140*/  VIADD R31, R0, 0xffffff61 ;  /* 0xffffff61001f7836 */ /* 0x000fe20000000000 */
[----:B------:R-:W-:-:S02]  /*c150*/  FSEL R151, R151, -INF , !P5 ;  /* 0xff80000097977808 */ /* 0x000fc40006800000 */
[----:B------:R-:W-:Y:S02]  /*c160*/  I2FP.F32.S32 R17, R17 ;  /* 0x0000001100117245 */ /* 0x000fe40000201400 */
[----:B------:R-:W-:Y:S02]  /*c170*/  ISETP.GT.AND P5, PT, R24, R35, PT ;  /* 0x000000231800720c */ /* 0x000fe40003fa4270 */
[----:B------:R-:W-:Y:S01]  /*c180*/  IABS R3, R3 ;  /* 0x0000000300037213 */ /* 0x000fe20000000000 */
[----:B---3--:R-:W-:Y:S01]  /*c190*/  FFMA.FTZ R17, R17, -UR6, R2 ;  /* 0x8000000611117c23 */ /* 0x008fe20008010002 */
[----:B------:R-:W-:Y:S01]  /*c1a0*/  ISETP.GE.AND P4, PT, R35, R196, PT ;  /* 0x000000c42300720c */ /* 0x000fe20003f86270 */
[----:B------:R-:W-:Y:S01]  /*c1b0*/  FMUL.FTZ R2, R133, UR7 ;  /* 0x0000000785027c20 */ /* 0x000fe20008410000 */
[----:B------:R-:W-:Y:S01]  /*c1c0*/  FSEL R184, R33, -INF , !P5 ;  /* 0xff80000021b87808 */ /* 0x000fe20006800000 */
[----:B--2---:R-:W-:Y:S01]  /*c1d0*/  HMMA.16816.F32.BF16 R172, R4, R12, R172 ;  /* 0x0000000c04ac723c */ /* 0x004fe200000418ac */
[----:B------:R-:W-:-:S02]  /*c1e0*/  I2FP.F32.S32 R3, R3 ;  /* 0x0000000300037245 */ /* 0x000fc40000201400 */
[----:B------:R-:W-:Y:S01]  /*c1f0*/  ISETP.GT.AND P5, PT, R26, R31, PT ;  /* 0x0000001f1a00720c */ /* 0x000fe20003fa4270 */
[----:B------:R-:W-:Y:S01]  /*c200*/  MUFU.TANH R2, R2 ;  /* 0x0000000200027308 */ /* 0x000fe20000002400 */
[----:B------:R-:W-:Y:S01]  /*c210*/  FSEL R184, R184, -INF , !P4 ;  /* 0xff800000b8b87808 */ /* 0x000fe20006000000 */
[----:B-----5:R-:W-:Y:S01]  /*c220*/  FFMA.FTZ R16, R3, -UR6, R16 ;  /* 0x8000000603107c23 */ /* 0x020fe20008010010 */
[C---:B------:R-:W-:Y:S01]  /*c230*/  ISETP.GE.AND P4, PT, R31.reuse, R197, PT ;  /* 0x000000c51f00720c */ /* 0x040fe20003f86270 */
[----:B------:R-:W-:Y:S01]  /*c240*/  HMMA.16816.F32.BF16 R168, R4, R14, R168 ;  /* 0x0000000e04a8723c */ /* 0x000fe200000418a8 */
[----:B------:R-:W-:Y:S02]  /*c250*/  FSEL R185, R132, -INF , !P5 ;  /* 0xff80000084b97808 */ /* 0x000fe40006800000 */
[----:B------:R-:W-:Y:S01]  /*c260*/  ISETP.GE.AND P5, PT, R31, R196, PT ;  /* 0x000000c41f00720c */ /* 0x000fe20003fa6270 */
[----:B------:R-:W1:Y:S01]  /*c270*/  MUFU.TANH R3, R134 ;  /* 0x0000008600037308 */ /* 0x000e620000002400 */
[----:B------:R-:W-:-:S02]  /*c280*/  FSEL R185, R185, -INF , !P4 ;  /* 0xff800000b9b97808 */ /* 0x000fc40006000000 */
[----:B------:R-:W-:Y:S01]  /*c290*/  ISETP.GT.AND P4, PT, R24, R31, PT ;  /* 0x0000001f1800720c */ /* 0x000fe20003f84270 */
[----:B------:R-:W-:Y:S01]  /*c2a0*/  VIADD R31, R0, 0xffffff68 ;  /* 0xffffff68001f7836 */ /* 0x000fe20000000000 */
[--C-:B------:R-:W-:Y:S02]  /*c2b0*/  IADD3 R12, PT, PT, R30, 0x98, -R29.reuse ;  /* 0x000000981e0c7810 */ /* 0x100fe40007ffe81d */
[----:B------:R-:W-:Y:S01]  /*c2c0*/  IADD3 R13, PT, PT, R198, 0x97, -R29 ;  /* 0x00000097c60d7810 */ /* 0x000fe20007ffe81d */
[----:B------:R-:W-:Y:S01]  /*c2d0*/  FMUL.FTZ R10, R174, UR7 ;  /* 0x00000007ae0a7c20 */ /* 0x000fe20008410000 */
[----:B------:R-:W-:Y:S01]  /*c2e0*/  FSEL R186, R16, -INF , !P4 ;  /* 0xff80000010ba7808 */ /* 0x000fe20006000000 */
[----:B------:R-:W-:Y:S01]  /*c2f0*/  FMUL.FTZ R4, R173, UR7 ;  /* 0x00000007ad047c20 */ /* 0x000fe20008410000 */
[----:B------:R-:W-:Y:S01]  /*c300*/  IABS R12, R12 ;  /* 0x0000000c000c7213 */ /* 0x000fe20000000000 */
[----:B------:R-:W-:Y:S01]  /*c310*/  FMUL.FTZ R175, R175, UR7 ;  /* 0x00000007afaf7c20 */ /* 0x000fe20008410000 */
[----:B------:R-:W-:Y:S01]  /*c320*/  ISETP.GT.AND P4, PT, R26, R31, PT ;  /* 0x0000001f1a00720c */ /* 0x000fe20003f84270 */
[----:B------:R-:W-:Y:S01]  /*c330*/  MUFU.TANH R10, R10 ;  /* 0x0000000a000a7308 */ /* 0x000fe20000002400 */
[----:B------:R-:W-:Y:S01]  /*c340*/  IABS R13, R13 ;  /* 0x0000000d000d7213 */ /* 0x000fe20000000000 */
[----:B------:R-:W-:Y:S01]  /*c350*/  FMUL.FTZ R168, R168, UR7 ;  /* 0x00000007a8a87c20 */ /* 0x000fe20008410000 */
[----:B------:R-:W-:Y:S01]  /*c360*/  FSEL R186, R186, -INF , !P5 ;  /* 0xff800000baba7808 */ /* 0x000fe20006800000 */
[----:B------:R-:W-:Y:S01]  /*c370*/  FMUL.FTZ R169, R169, UR7 ;  /* 0x00000007a9a97c20 */ /* 0x000fe20008410000 */
[----:B------:R-:W-:Y:S01]  /*c380*/  I2FP.F32.S32 R12, R12 ;  /* 0x0000000c000c7245 */ /* 0x000fe20000201400 */
[----:B------:R-:W-:Y:S01]  /*c390*/  FMUL.FTZ R170, R170, UR7 ;  /* 0x00000007aaaa7c20 */ /* 0x000fe20008410000 */
[----:B------:R-:W-:Y:S01]  /*c3a0*/  ISETP.GE.AND P5, PT, R31, R197, PT ;  /* 0x000000c51f00720c */ /* 0x000fe20003fa6270 */
[----:B------:R-:W-:Y:S01]  /*c3b0*/  MUFU.TANH R4, R4 ;  /* 0x0000000400047308 */ /* 0x000fe20000002400 */
[----:B------:R-:W-:Y:S01]  /*c3c0*/  FSEL R17, R17, -INF , !P4 ;  /* 0xff80000011117808 */ /* 0x000fe20006000000 */
[----:B-1----:R-:W-:Y:S01]  /*c3d0*/  FFMA.FTZ R3, R12, -UR6, R3 ;  /* 0x800000060c037c23 */ /* 0x002fe20008010003 */
[----:B------:R-:W-:Y:S01]  /*c3e0*/  I2FP.F32.S32 R13, R13 ;  /* 0x0000000d000d7245 */ /* 0x000fe20000201400 */
[----:B------:R-:W-:Y:S01]  /*c3f0*/  FMUL.FTZ R171, R171, UR7 ;  /* 0x00000007abab7c20 */ /* 0x000fe20008410000 */
[----:B------:R-:W-:-:S02]  /*c400*/  FSEL R187, R17, -INF , !P5 ;  /* 0xff80000011bb7808 */ /* 0x000fc40006800000 */
[----:B------:R-:W-:Y:S01]  /*c410*/  ISETP.GT.AND P5, PT, R24, R31, PT ;  /* 0x0000001f1800720c */ /* 0x000fe20003fa4270 */
[----:B------:R-:W-:Y:S01]  /*c420*/  FFMA.FTZ R13, R13, -UR6, R2 ;  /* 0x800000060d0d7c23 */ /* 0x000fe20008010002 */
[----:B------:R-:W-:Y:S01]  /*c430*/  FMUL.FTZ R2, R172, UR7 ;  /* 0x00000007ac027c20 */ /* 0x000fe20008410000 */
[----:B------:R-:W-:Y:S01]  /*c440*/  ISETP.GE.AND P4, PT, R31, R196, PT ;  /* 0x000000c41f00720c */ /* 0x000fe20003f86270 */
[----:B------:R-:W-:Y:S01]  /*c450*/  MUFU.TANH R170, R170 ;  /* 0x000000aa00aa7308 */ /* 0x000fe20000002400 */
[----:B------:R-:W-:Y:S01]  /*c460*/  FSEL R3, R3, -INF , !P5 ;  /* 0xff80000003037808 */ /* 0x000fe20006800000 */
[----:B------:R-:W-:Y:S01]  /*c470*/  BAR.SYNC.DEFER_BLOCKING 0x0 ;  /* 0x0000000000007b1d */ /* 0x000fe20000010000 */
[----:B------:R-:W-:Y:S02]  /*c480*/  ISETP.GT.AND P5, PT, R26, R9, PT ;  /* 0x000000091a00720c */ /* 0x000fe40003fa4270 */
[--C-:B------:R-:W-:Y:S02]  /*c490*/  IADD3 R11, PT, PT, R198, 0x90, -R29.reuse ;  /* 0x00000090c60b7810 */ /* 0x100fe40007ffe81d */
[----:B------:R-:W-:Y:S01]  /*c4a0*/  IADD3 R8, PT, PT, R30, 0x97, -R29 ;  /* 0x000000971e087810 */ /* 0x000fe20007ffe81d */
[----:B------:R-:W1:Y:S01]  /*c4b0*/  MUFU.TANH R2, R2 ;  /* 0x0000000200027308 */ /* 0x000e620000002400 */
[----:B------:R-:W-:-:S02]  /*c4c0*/  FSEL R188, R3, -INF , !P4 ;  /* 0xff80000003bc7808 */ /* 0x000fc40006000000 */
[----:B------:R-:W-:Y:S02]  /*c4d0*/  ISETP.GE.AND P4, PT, R9, R197, PT ;  /* 0x000000c50900720c */ /* 0x000fe40003f86270 */
[----:B------:R-:W-:Y:S02]  /*c4e0*/  FSEL R189, R13, -INF , !P5 ;  /* 0xff8000000dbd7808 */ /* 0x000fe40006800000 */
[----:B------:R-:W-:Y:S01]  /*c4f0*/  IABS R11, R11 ;  /* 0x0000000b000b7213 */ /* 0x000fe20000000000 */
[----:B------:R-:W-:Y:S01]  /*c500*/  MUFU.TANH R171, R171 ;  /* 0x000000ab00ab7308 */ /* 0x000fe20000002400 */
[----:B------:R-:W-:Y:S02]  /*c510*/  IABS R8, R8 ;  /* 0x0000000800087213 */ /* 0x000fe40000000000 */
[----:B------:R-:W-:Y:S02]  /*c520*/  IADD3 R3, PT, PT, R30, 0x90, -R29 ;  /* 0x000000901e037810 */ /* 0x000fe40007ffe81d */
[----:B------:R-:W-:-:S02]  /*c530*/  FSEL R189, R189, -INF , !P4 ;  /* 0xff800000bdbd7808 */ /* 0x000fc40006000000 */
[----:B------:R-:W-:Y:S02]  /*c540*/  ISETP.GE.AND P5, PT, R9, R196, PT ;  /* 0x000000c40900720c */ /* 0x000fe40003fa6270 */
[----:B------:R-:W-:Y:S01]  /*c550*/  ISETP.GT.AND P4, PT, R24, R9, PT ;  /* 0x000000091800720c */ /* 0x000fe20003f84270 */
[----:B------:R-:W-:Y:S01]  /*c560*/  IMAD.MOV.U32 R9, RZ, RZ, R11 ;  /* 0x000000ffff097224 */ /* 0x000fe200078e000b */
[----:B------:R-:W-:Y:S02]  /*c570*/  I2FP.F32.S32 R8, R8 ;  /* 0x0000000800087245 */ /* 0x000fe40000201400 */
[----:B------:R-:W-:Y:S02]  /*c580*/  IABS R3, R3 ;  /* 0x0000000300037213 */ /* 0x000fe40000000000 */
[----:B------:R-:W-:Y:S01]  /*c590*/  I2FP.F32.S32 R9, R9 ;  /* 0x0000000900097245 */ /* 0x000fe20000201400 */
[----:B------:R-:W-:Y:S01]  /*c5a0*/  FFMA.FTZ R8, R8, -UR6, R135 ;  /* 0x8000000608087c23 */ /* 0x000fe20008010087 */
[----:B------:R-:W-:Y:S01]  /*c5b0*/  I2FP.F32.S32 R7, R3 ;  /* 0x0000000300077245 */ /* 0x000fe20000201400 */
[----:B------:R-:W-:Y:S01]  /*c5c0*/  VIADD R3, R0, 0xffffff70 ;  /* 0xffffff7000037836 */ /* 0x000fe20000000000 */
[----:B------:R-:W-:Y:S01]  /*c5d0*/  IADD3 R5, PT, PT, R198, 0x8f, -R29 ;  /* 0x0000008fc6057810 */ /* 0x000fe20007ffe81d */
[----:B-1----:R-:W-:Y:S01]  /*c5e0*/  FFMA.FTZ R2, R9, -UR6, R2 ;  /* 0x8000000609027c23 */ /* 0x002fe20008010002 */
[----:B------:R-:W-:Y:S01]  /*c5f0*/  FSEL R8, R8, -INF , !P4 ;  /* 0xff80000008087808 */ /* 0x000fe20006000000 */
[----:B------:R-:W-:Y:S01]  /*c600*/  FFMA.FTZ R10, R7, -UR6, R10 ;  /* 0x80000006070a7c23 */ /* 0x000fe2000801000a */
[----:B------:R-:W-:-:S02]  /*c610*/  ISETP.GT.AND P4, PT, R26, R3, PT ;  /* 0x000000031a00720c */ /* 0x000fc40003f84270 */
[----:B------:R-:W-:Y:S02]  /*c620*/  FSEL R174, R8, -INF , !P5 ;  /* 0xff80000008ae7808 */ /* 0x000fe40006800000 */
[----:B------:R-:W-:Y:S02]  /*c630*/  FSEL R149, R2, -INF , !P4 ;  /* 0xff80000002957808 */ /* 0x000fe40006000000 */
[----:B------:R-:W1:Y:S01]  /*c640*/  MUFU.TANH R2, R175 ;  /* 0x000000af00027308 */ /* 0x000e620000002400 */
[----:B------:R-:W-:Y:S02]  /*c650*/  ISETP.GE.AND P5, PT, R3, R197, PT ;  /* 0x000000c50300720c */ /* 0x000fe40003fa6270 */
[----:B------:R-:W-:Y:S02]  /*c660*/  IABS R7, R5 ;  /* 0x0000000500077213 */ /* 0x000fe40000000000 */
[----:B------:R-:W-:Y:S02]  /*c670*/  IADD3 R5, PT, PT, R30, 0x8f, -R29 ;  /* 0x0000008f1e057810 */ /* 0x000fe40007ffe81d */
[----:B------:R-:W-:-:S02]  /*c680*/  FSEL R149, R149, -INF , !P5 ;  /* 0xff80000095957808 */ /* 0x000fc40006800000 */
[----:B------:R-:W-:Y:S02]  /*c690*/  ISETP.GE.AND P4, PT, R3, R196, PT ;  /* 0x000000c40300720c */ /* 0x000fe40003f86270 */
[----:B------:R-:W-:Y:S02]  /*c6a0*/  I2FP.F32.S32 R7, R7 ;  /* 0x0000000700077245 */ /* 0x000fe40000201400 */
[----:B------:R-:W-:Y:S01]  /*c6b0*/  ISETP.GT.AND P5, PT, R24, R3, PT ;  /* 0x000000031800720c */ /* 0x000fe20003fa4270 */
[----:B------:R-:W-:Y:S01]  /*c6c0*/  VIADD R3, R0, 0xffffff71 ;  /* 0xffffff7100037836 */ /* 0x000fe20000000000 */
[----:B------:R-:W-:Y:S01]  /*c6d0*/  IABS R5, R5 ;  /* 0x0000000500057213 */ /* 0x000fe20000000000 */
[----:B------:R-:W-:Y:S01]  /*c6e0*/  FFMA.FTZ R4, R7, -UR6, R4 ;  /* 0x8000000607047c23 */ /* 0x000fe20008010004 */
[----:B------:R-:W-:Y:S01]  /*c6f0*/  FSEL R10, R10, -INF , !P5 ;  /* 0xff8000000a0a7808 */ /* 0x000fe20006800000 */
[----:B------:R-:W-:Y:S01]  /*c700*/  VIADD R7, R0, 0xffffff79 ;  /* 0xffffff7900077836 */ /* 0x000fe20000000000 */
[----:B------:R-:W-:-:S02]  /*c710*/  ISETP.GT.AND P5, PT, R26, R3, PT ;  /* 0x000000031a00720c */ /* 0x000fc40003fa4270 */
[----:B------:R-:W-:Y:S02]  /*c720*/  I2FP.F32.S32 R5, R5 ;  /* 0x0000000500057245 */ /* 0x000fe40000201400 */
[----:B------:R-:W-:Y:S02]  /*c730*/  FSEL R147, R4, -INF , !P5 ;  /* 0xff80000004937808 */ /* 0x000fe40006800000 */
[----:B------:R-:W2:Y:S01]  /*c740*/  MUFU.TANH R4, R168 ;  /* 0x000000a800047308 */ /* 0x000ea20000002400 */
[----:B-1----:R-:W-:Y:S01]  /*c750*/  FFMA.FTZ R6, R5, -UR6, R2 ;  /* 0x8000000605067c23 */ /* 0x002fe20008010002 */
[--C-:B------:R-:W-:Y:S02]  /*c760*/  IADD3 R5, PT, PT, R30, 0x88, -R29.reuse ;  /* 0x000000881e057810 */ /* 0x100fe40007ffe81d */
[----:B------:R-:W-:Y:S02]  /*c770*/  FSEL R164, R10, -INF , !P4 ;  /* 0xff8000000aa47808 */ /* 0x000fe40006000000 */
[----:B------:R-:W-:-:S02]  /*c780*/  IADD3 R30, PT, PT, R30, 0x87, -R29 ;  /* 0x000000871e1e7810 */ /* 0x000fc40007ffe81d */
[----:B------:R-:W1:Y:S01]  /*c790*/  MUFU.TANH R2, R169 ;  /* 0x000000a900027308 */ /* 0x000e620000002400 */
[C-C-:B------:R-:W-:Y:S02]  /*c7a0*/  IADD3 R8, PT, PT, R198.reuse, 0x88, -R29.reuse ;  /* 0x00000088c6087810 */ /* 0x140fe40007ffe81d */
[----:B------:R-:W-:Y:S02]  /*c7b0*/  ISETP.GE.AND P4, PT, R3, R197, PT ;  /* 0x000000c50300720c */ /* 0x000fe40003f86270 */
[----:B------:R-:W-:Y:S02]  /*c7c0*/  IADD3 R29, PT, PT, R198, 0x87, -R29 ;  /* 0x00000087c61d7810 */ /* 0x000fe40007ffe81d */
[----:B------:R-:W-:Y:S02]  /*c7d0*/  IABS R8, R8 ;  /* 0x0000000800087213 */ /* 0x000fe40000000000 */
[----:B------:R-:W-:Y:S02]  /*c7e0*/  FSEL R147, R147, -INF , !P4 ;  /* 0xff80000093937808 */ /* 0x000fe40006000000 */
[----:B------:R-:W-:-:S02]  /*c7f0*/  IABS R29, R29 ;  /* 0x0000001d001d7213 */ /* 0x000fc40000000000 */
[----:B------:R-:W-:Y:S02]  /*c800*/  ISETP.GT.AND P4, PT, R24, R3, PT ;  /* 0x000000031800720c */ /* 0x000fe40003f84270 */
[----:B------:R-:W-:Y:S01]  /*c810*/  ISETP.GE.AND P5, PT, R3, R196, PT ;  /* 0x000000c40300720c */ /* 0x000fe20003fa6270 */
[----:B------:R-:W-:Y:S01]  /*c820*/  VIADD R3, R0, 0xffffff78 ;  /* 0xffffff7800037836 */ /* 0x000fe20000000000 */
[----:B------:R-:W-:Y:S02]  /*c830*/  I2FP.F32.S32 R9, R8 ;  /* 0x0000000800097245 */ /* 0x000fe40000201400 */
[----:B------:R-:W-:Y:S02]  /*c840*/  I2FP.F32.S32 R29, R29 ;  /* 0x0000001d001d7245 */ /* 0x000fe40000201400 */
[----:B------:R-:W-:Y:S01]  /*c850*/  IABS R5, R5 ;  /* 0x0000000500057213 */ /* 0x000fe20000000000 */
[----:B--2---:R-:W-:Y:S01]  /*c860*/  FFMA.FTZ R4, R9, -UR6, R4 ;  /* 0x8000000609047c23 */ /* 0x004fe20008010004 */
[----:B------:R-:W-:Y:S01]  /*c870*/  FSEL R6, R6, -INF , !P4 ;  /* 0xff80000006067808 */ /* 0x000fe20006000000 */
[----:B-1----:R-:W-:Y:S01]  /*c880*/  FFMA.FTZ R2, R29, -UR6, R2 ;  /* 0x800000061d027c23 */ /* 0x002fe20008010002 */
[----:B------:R-:W-:-:S02]  /*c890*/  ISETP.GT.AND P4, PT, R26, R3, PT ;  /* 0x000000031a00720c */ /* 0x000fc40003f84270 */
[----:B------:R-:W-:Y:S02]  /*c8a0*/  FSEL R146, R6, -INF , !P5 ;  /* 0xff80000006927808 */ /* 0x000fe40006800000 */
[----:B------:R-:W-:Y:S02]  /*c8b0*/  I2FP.F32.S32 R5, R5 ;  /* 0x0000000500057245 */ /* 0x000fe40000201400 */
[----:B------:R-:W-:Y:S02]  /*c8c0*/  ISETP.GT.AND P5, PT, R26, R7, PT ;  /* 0x000000071a00720c */ /* 0x000fe40003fa4270 */
[----:B------:R-:W-:Y:S01]  /*c8d0*/  FSEL R4, R4, -INF , !P4 ;  /* 0xff80000004047808 */ /* 0x000fe20006000000 */
[----:B------:R-:W-:Y:S01]  /*c8e0*/  FFMA.FTZ R5, R5, -UR6, R170 ;  /* 0x8000000605057c23 */ /* 0x000fe200080100aa */
[----:B------:R-:W-:Y:S02]  /*c8f0*/  IABS R30, R30 ;  /* 0x0000001e001e7213 */ /* 0x000fe40000000000 */
        /* <DEDUP_REMOVED lines=64> */
.L_x_687:
[----:B------:R3:W-:Y:S02]  /*cd00*/  STS.128 [R203+0x11000], RZ ;  /* 0x011000ffcb007388 */ /* 0x0007e40000000c00 */
.L_x_688:
[----:B------:R-:W-:Y:S05]  /*cd10*/  BSYNC.RECONVERGENT B0 ;  /* 0x0000000000007941 */ /* 0x000fea0003800200 */
.L_x_686:
[----:B------:R-:W0:Y:S02]  /*cd20*/  LDGDEPBAR ;  /* 0x00000000000079af */ /* 0x000e240000000000 */
.L_x_685:
[----:B-12---:R-:W-:Y:S01]  /*cd30*/  FMNMX3.FTZ R7, R182, R20, R28, !PT ;  /* 0x00000014b6077276 */ /* 0x006fe2000781001c */
[----:B------:R-:W1:Y:S01]  /*cd40*/  LDCU UR4, c[0x0][0x45c] ;  /* 0x00008b80ff0477ac */ /* 0x000e620008000800 */
        /* <DEDUP_REMOVED lines=17> */
[----:B------:R-:W2:Y:S01]  /*ce60*/  SHFL.BFLY PT, R2, R7, 0x2, 0x1f ;  /* 0x0c401f0007027f89 */ /* 0x000ea200000e0000 */
[----:B------:R-:W-:-:S02]  /*ce70*/  SEL R157, R176, 0xffffffe0, !P6 ;  /* 0xffffffe0b09d7807 */ /* 0x000fc40007000000 */
[C---:B------:R-:W-:Y:S01]  /*ce80*/  IADD3 R16, PT, PT, R162.reuse, 0x12000, RZ ;  /* 0x00012000a2107810 */ /* 0x040fe20007ffe0ff */
[----:B------:R-:W4:Y:S01]  /*ce90*/  SHFL.BFLY PT, R5, R0, 0x2, 0x1f ;  /* 0x0c401f0000057f89 */ /* 0x000f2200000e0000 */
[----:B------:R-:W-:Y:S02]  /*cea0*/  IADD3 R158, PT, PT, R162, 0x12040, RZ ;  /* 0x00012040a29e7810 */ /* 0x000fe40007ffe0ff */
[----:B------:R-:W-:Y:S01]  /*ceb0*/  @P2 IADD3 R158, PT, PT, R16, -0x40, RZ ;  /* 0xffffffc0109e2810 */ /* 0x000fe20007ffe0ff */
[----:B------:R-:W-:Y:S01]  /*cec0*/  LDSM.16.MT88.4 R12, [R162+0x12000] ;  /* 0x01200000a20c783b */ /* 0x000fe20000004200 */
[C---:B------:R-:W-:Y:S02]  /*ced0*/  IADD3 R159, PT, PT, R157.reuse, R162, RZ ;  /* 0x000000a29d9f7210 */ /* 0x040fe40007ffe0ff */
[----:B------:R-:W-:Y:S02]  /*cee0*/  IADD3 R157, PT, PT, R157, R158, RZ ;  /* 0x0000009e9d9d7210 */ /* 0x000fe40007ffe0ff */
[----:B--2---:R-:W-:-:S02]  /*cef0*/  FMNMX.FTZ R2, R7, R2, !PT ;  /* 0x0000000207027209 */ /* 0x004fc40007810000 */
[----:B----4-:R-:W-:-:S03]  /*cf00*/  FMNMX.FTZ R5, R0, R5, !PT ;  /* 0x0000000500057209 */ /* 0x010fc60007810000 */
[----:B------:R-:W2:Y:S04]  /*cf10*/  SHFL.BFLY PT, R3, R2, 0x1, 0x1f ;  /* 0x0c201f0002037f89 */ /* 0x000ea800000e0000 */
[----:B------:R-:W4:Y:S01]  /*cf20*/  SHFL.BFLY PT, R132, R5, 0x1, 0x1f ;  /* 0x0c201f0005847f89 */ /* 0x000f2200000e0000 */
[----:B--2---:R-:W-:-:S04]  /*cf30*/  FMNMX.FTZ R3, R2, R3, !PT ;  /* 0x0000000302037209 */ /* 0x004fc80007810000 */
[C---:B------:R-:W-:Y:S01]  /*cf40*/  FSETP.NEU.FTZ.AND P0, PT, R3.reuse, -INF , PT ;  /* 0xff8000000300780b */ /* 0x040fe20003f1d000 */
[----:B-1----:R-:W-:Y:S01]  /*cf50*/  FMUL.FTZ R161, R3, UR4 ;  /* 0x0000000403a17c20 */ /* 0x002fe20008410000 */
[----:B----4-:R-:W-:Y:S02]  /*cf60*/  FMNMX.FTZ R132, R5, R132, !PT ;  /* 0x0000008405847209 */ /* 0x010fe40007810000 */
[----:B------:R-:W-:Y:S02]  /*cf70*/  FSEL R5, R3, RZ, P0 ;  /* 0x000000ff03057208 */ /* 0x000fe40000000000 */
[----:B------:R-:W-:Y:S01]  /*cf80*/  FSEL R161, R161, RZ, P0 ;  /* 0x000000ffa1a17208 */ /* 0x000fe20000000000 */
[C---:B------:R-:W-:Y:S01]  /*cf90*/  FMUL.FTZ R150, R132.reuse, UR4 ;  /* 0x0000000484967c20 */ /* 0x040fe20008410000 */
[----:B------:R-:W-:Y:S01]  /*cfa0*/  FSETP.NEU.FTZ.AND P1, PT, R132, -INF , PT ;  /* 0xff8000008400780b */ /* 0x000fe20003f3d000 */
[----:B------:R-:W-:Y:S02]  /*cfb0*/  FADD.FTZ R5, R182, -R5 ;  /* 0x80000005b6057221 */ /* 0x000fe40000010000 */
[--C-:B------:R-:W-:Y:S01]  /*cfc0*/  FFMA.FTZ R2, R28, UR4, -R161.reuse ;  /* 0x000000041c027c23 */ /* 0x100fe200080108a1 */
[----:B------:R-:W-:Y:S01]  /*cfd0*/  FSEL R4, R132, RZ, P1 ;  /* 0x000000ff84047208 */ /* 0x000fe20000800000 */
[----:B------:R-:W1:Y:S01]  /*cfe0*/  LDSM.16.MT88.4 R28, [R158] ;  /* 0x000000009e1c783b */ /* 0x000e620000004200 */
[----:B------:R-:W-:Y:S01]  /*cff0*/  FSEL R150, R150, RZ, P1 ;  /* 0x000000ff96967208 */ /* 0x000fe20000800000 */
[----:B------:R-:W-:Y:S01]  /*d000*/  FMUL.FTZ R153, R5, UR4 ;  /* 0x0000000405997c20 */ /* 0x000fe20008410000 */
[--C-:B------:R-:W-:Y:S01]  /*d010*/  FFMA.FTZ R134, R20, UR4, -R161.reuse ;  /* 0x0000000414867c23 */ /* 0x100fe200080108a1 */
[----:B------:R-:W-:Y:S01]  /*d020*/  FADD.FTZ R4, R183, -R4 ;  /* 0x80000004b7047221 */ /* 0x000fe20000010000 */
[--C-:B------:R-:W-:Y:S01]  /*d030*/  FFMA.FTZ R135, R22, UR4, -R161.reuse ;  /* 0x0000000416877c23 */ /* 0x100fe200080108a1 */
[--C-:B------:R-:W-:Y:S01]  /*d040*/  FFMA.FTZ R156, R25, UR4, -R150.reuse ;  /* 0x00000004199c7c23 */ /* 0x100fe20008010896 */
[--C-:B------:R-:W-:Y:S01]  /*d050*/  FFMA.FTZ R0, R21, UR4, -R150.reuse ;  /* 0x0000000415007c23 */ /* 0x100fe20008010896 */
[----:B------:R-:W-:Y:S01]  /*d060*/  FMUL.FTZ R155, R4, UR4 ;  /* 0x00000004049b7c20 */ /* 0x000fe20008410000 */
[--C-:B------:R-:W-:Y:S01]  /*d070*/  FFMA.FTZ R152, R27, UR4, -R150.reuse ;  /* 0x000000041b987c23 */ /* 0x100fe20008010896 */
[--C-:B------:R-:W-:Y:S01]  /*d080*/  FFMA.FTZ R133, R23, UR4, -R150.reuse ;  /* 0x0000000417857c23 */ /* 0x100fe20008010896 */
[--C-:B------:R-:W-:Y:S01]  /*d090*/  FFMA.FTZ R154, R32, UR4, -R161.reuse ;  /* 0x00000004209a7c23 */ /* 0x100fe200080108a1 */
[----:B------:R-:W2:Y:S01]  /*d0a0*/  MUFU.EX2 R153, R153 ;  /* 0x0000009900997308 */ /* 0x000ea20000000800 */
[----:B------:R-:W-:Y:S01]  /*d0b0*/  LDSM.16.MT88.4 R20, [R159+0x12000] ;  /* 0x012000009f14783b */ /* 0x000fe20000004200 */
        /* <DEDUP_REMOVED lines=11> */
[----:B------:R-:W-:Y:S01]  /*d170*/  LDSM.16.MT88.4 R136, [R157+0x800] ;  /* 0x000800009d88783b */ /* 0x000fe20000004200 */
        /* <DEDUP_REMOVED lines=10> */
[----:B------:R-:W-:Y:S01]  /*d220*/  MUFU.EX2 R134, R134 ;  /* 0x0000008600867308 */ /* 0x000fe20000000800 */
[----:B------:R-:W4:Y:S01]  /*d230*/  LDSM.16.MT88.4 R104, [R159+0x14000] ;  /* 0x014000009f68783b */ /* 0x000f220000004200 */
[----:B-----5:R-:W-:Y:S01]  /*d240*/  F2FP.BF16.F32.PACK_AB R4, R0, R156 ;  /* 0x0000009c0004723e */ /* 0x020fe200000010ff */
[-C--:B------:R-:W-:Y:S01]  /*d250*/  FMUL.FTZ R108, R108, R155.reuse ;  /* 0x0000009b6c6c7220 */ /* 0x080fe20000410000 */
[----:B------:R-:W5:Y:S01]  /*d260*/  MUFU.EX2 R2, R2 ;  /* 0x0000000200027308 */ /* 0x000f620000000800 */
[----:B------:R-:W-:Y:S01]  /*d270*/  FMUL.FTZ R109, R109, R155 ;  /* 0x0000009b6d6d7220 */ /* 0x000fe20000410000 */
[-C--:B------:R-:W-:Y:S01]  /*d280*/  FMUL.FTZ R110, R110, R153.reuse ;  /* 0x000000996e6e7220 */ /* 0x080fe20000410000 */
[----:B------:R-:W-:Y:S01]  /*d290*/  FMUL.FTZ R111, R111, R153 ;  /* 0x000000996f6f7220 */ /* 0x000fe20000410000 */
[----:B------:R-:W-:Y:S01]  /*d2a0*/  MUFU.EX2 R135, R135 ;  /* 0x0000008700877308 */ /* 0x000fe20000000800 */
[----:B------:R-:W3:Y:S01]  /*d2b0*/  LDSM.16.MT88.4 R112, [R158+0x2000] ;  /* 0x002000009e70783b */ /* 0x000ee20000004200 */
        /* <DEDUP_REMOVED lines=36> */
[----:B------:R-:W-:Y:S01]  /*d500*/  LDSM.16.MT88.4 R120, [R157] ;  /* 0x000000009d78783b */ /* 0x000fe20000004200 */
        /* <DEDUP_REMOVED lines=57> */
[----:B------:R-:W-:Y:S01]  /*d8a0*/  MUFU.EX2 R165, R163 ;  /* 0x000000a300a57308 */ /* 0x000fe20000000800 */
[C---:B------:R-:W-:Y:S01]  /*d8b0*/  HMMA.16816.F32.BF16 R20, R4.reuse, R22, R116 ;  /* 0x000000160414723c */ /* 0x040fe20000041874 */
[----:B------:R-:W4:Y:S01]  /*d8c0*/  LDSM.16.MT88.4 R116, [R162+0x14000] ;  /* 0x01400000a274783b */ /* 0x000f220000004200 */
[-C--:B------:R-:W-:Y:S01]  /*d8d0*/  FMUL.FTZ R92, R92, R155.reuse ;  /* 0x0000009b5c5c7220 */ /* 0x080fe20000410000 */
[----:B------:R-:W5:Y:S01]  /*d8e0*/  MUFU.EX2 R168, R168 ;  /* 0x000000a800a87308 */ /* 0x000f620000000800 */
[----:B------:R-:W-:Y:S01]  /*d8f0*/  FMUL.FTZ R93, R93, R155 ;  /* 0x0000009b5d5d7220 */ /* 0x000fe20000410000 */
[-C--:B------:R-:W-:Y:S01]  /*d900*/  FMUL.FTZ R94, R94, R153.reuse ;  /* 0x000000995e5e7220 */ /* 0x080fe20000410000 */
[----:B------:R-:W-:Y:S01]  /*d910*/  FMUL.FTZ R95, R95, R153 ;  /* 0x000000995f5f7220 */ /* 0x000fe20000410000 */
[----:B------:R-:W-:Y:S01]  /*d920*/  MUFU.EX2 R166, R166 ;  /* 0x000000a600a67308 */ /* 0x000fe20000000800 */
[C---:B--2---:R-:W-:Y:S01]  /*d930*/  HMMA.16816.F32.BF16 R68, R4.reuse, R104, R68 ;  /* 0x000000680444723c */ /* 0x044fe20000041844 */
[-C--:B------:R-:W-:Y:S01]  /*d940*/  FMUL.FTZ R96, R96, R155.reuse ;  /* 0x0000009b60607220 */ /* 0x080fe20000410000 */
[----:B------:R-:W-:Y:S01]  /*d950*/  FMUL.FTZ R97, R97, R155 ;  /* 0x0000009b61617220 */ /* 0x000fe20000410000 */
[----:B------:R2:W-:Y:S01]  /*d960*/  MUFU.EX2 R163, R143 ;  /* 0x0000008f00a37308 */ /* 0x0005e20000000800 */
[-C--:B------:R-:W-:Y:S01]  /*d970*/  FMUL.FTZ R98, R98, R153.reuse ;  /* 0x0000009962627220 */ /* 0x080fe20000410000 */
[----:B------:R-:W-:Y:S01]  /*d980*/  FMUL.FTZ R99, R99, R153 ;  /* 0x0000009963637220 */ /* 0x000fe20000410000 */
[----:B------:R-:W-:Y:S01]  /*d990*/  LDSM.16.MT88.4 R128, [R159+0x14800] ;  /* 0x014800009f80783b */ /* 0x000fe20000004200 */
[----:B------:R-:W-:Y:S01]  /*d9a0*/  MUFU.EX2 R169, R169 ;  /* 0x000000a900a97308 */ /* 0x000fe20000000800 */
[C---:B------:R-:W-:Y:S01]  /*d9b0*/  HMMA.16816.F32.BF16 R72, R4.reuse, R106, R72 ;  /* 0x0000006a0448723c */ /* 0x040fe20000041848 */
[--C-:B------:R-:W-:Y:S01]  /*d9c0*/  FFMA.FTZ R175, R184, UR4, -R161.reuse ;  /* 0x00000004b8af7c23 */ /* 0x100fe200080108a1 */
[----:B------:R-:W5:Y:S01]  /*d9d0*/  LDSM.16.MT88.4 R104, [R157+0x4000] ;  /* 0x004000009d68783b */ /* 0x000f620000004200 */
[----:B------:R-:W5:Y:S01]  /*d9e0*/  MUFU.EX2 R170, R170 ;  /* 0x000000aa00aa7308 */ /* 0x000f620000000800 */
[--C-:B------:R-:W-:Y:S01]  /*d9f0*/  FFMA.FTZ R176, R151, UR4, -R150.reuse ;  /* 0x0000000497b07c23 */ /* 0x100fe20008010896 */
[--C-:B------:R-:W-:Y:S01]  /*da00*/  FFMA.FTZ R171, R185, UR4, -R150.reuse ;  /* 0x00000004b9ab7c23 */ /* 0x100fe20008010896 */
[--C-:B------:R-:W-:Y:S01]  /*da10*/  FFMA.FTZ R182, R187, UR4, -R150.reuse ;  /* 0x00000004bbb67c23 */ /* 0x100fe20008010896 */
[----:B------:R-:W-:Y:S01]  /*da20*/  MUFU.EX2 R167, R167 ;  /* 0x000000a700a77308 */ /* 0x000fe20000000800 */
[C---:B------:R-:W-:Y:S01]  /*da30*/  HMMA.16816.F32.BF16 R32, R4.reuse, R120, R32 ;  /* 0x000000780420723c */ /* 0x040fe20000041820 */
[----:B--2---:R-:W-:Y:S01]  /*da40*/  LDSM.16.MT88.4 R140, [R158+0x800] ;  /* 0x000800009e8c783b */ /* 0x004fe20000004200 */
[--C-:B------:R-:W-:Y:S01]  /*da50*/  FFMA.FTZ R173, R189, UR4, -R150.reuse ;  /* 0x00000004bdad7c23 */ /* 0x100fe20008010896 */
[----:B------:R-:W2:Y:S01]  /*da60*/  MUFU.EX2 R172, R172 ;  /* 0x000000ac00ac7308 */ /* 0x000ea20000000800 */
[--C-:B------:R-:W-:Y:S01]  /*da70*/  FFMA.FTZ R184, R186, UR4, -R161.reuse ;  /* 0x00000004bab87c23 */ /* 0x100fe200080108a1 */
[--C-:B------:R-:W-:Y:S01]  /*da80*/  FFMA.FTZ R181, R174, UR4, -R161.reuse ;  /* 0x00000004aeb57c23 */ /* 0x100fe200080108a1 */
[--C-:B------:R-:W-:Y:S01]  /*da90*/  FFMA.FTZ R188, R188, UR4, -R161.reuse ;  /* 0x00000004bcbc7c23 */ /* 0x100fe200080108a1 */
[----:B------:R-:W-:Y:S01]  /*daa0*/  MUFU.EX2 R176, R176 ;  /* 0x000000b000b07308 */ /* 0x000fe20000000800 */
[C---:B------:R-:W-:Y:S01]  /*dab0*/  HMMA.16816.F32.BF16 R100, R4.reuse, R122, R100 ;  /* 0x0000007a0464723c */ /* 0x040fe20000041864 */
[----:B------:R-:W-:Y:S01]  /*dac0*/  LDSM.16.MT88.4 R120, [R162+0x14800] ;  /* 0x01480000a278783b */ /* 0x000fe20000004200 */
[----:B------:R-:W-:Y:S01]  /*dad0*/  FFMA.FTZ R187, R164, UR4, -R161 ;  /* 0x00000004a4bb7c23 */ /* 0x000fe200080108a1 */
[----:B------:R-:W2:Y:S01]  /*dae0*/  MUFU.EX2 R171, R171 ;  /* 0x000000ab00ab7308 */ /* 0x000ea20000000800 */
[--C-:B------:R-:W-:Y:S01]  /*daf0*/  FFMA.FTZ R186, R149, UR4, -R150.reuse ;  /* 0x0000000495ba7c23 */ /* 0x100fe20008010896 */
[--C-:B------:R-:W-:Y:S01]  /*db00*/  FFMA.FTZ R183, R147, UR4, -R150.reuse ;  /* 0x0000000493b77c23 */ /* 0x100fe20008010896 */
[----:B------:R-:W-:Y:S01]  /*db10*/  FFMA.FTZ R185, R148, UR4, -R150 ;  /* 0x0000000494b97c23 */ /* 0x000fe20008010896 */
[----:B------:R-:W-:Y:S01]  /*db20*/  MUFU.EX2 R182, R182 ;  /* 0x000000b600b67308 */ /* 0x000fe20000000800 */
[C---:B---3--:R-:W-:Y:S01]  /*db30*/  HMMA.16816.F32.BF16 R76, R4.reuse, R112, R76 ;  /* 0x00000070044c723c */ /* 0x048fe2000004184c */
[----:B------:R-:W-:Y:S01]  /*db40*/  FFMA.FTZ R155, R207, R155, R156 ;  /* 0x0000009bcf9b7223 */ /* 0x000fe2000001009c */
[----:B------:R-:W-:Y:S01]  /*db50*/  FFMA.FTZ R153, R205, R153, R134 ;  /* 0x00000099cd997223 */ /* 0x000fe20000010086 */
[----:B------:R-:W-:Y:S02]  /*db60*/  MUFU.EX2 R173, R173 ;  /* 0x000000ad00ad7308 */ /* 0x000fe40000000800 */
[----:B------:R-:W-:Y:S01]  /*db70*/  FADD.FTZ R155, R0, R155 ;  /* 0x0000009b009b7221 */ /* 0x000fe20000010000 */
[----:B------:R-:W-:Y:S01]  /*db80*/  FADD.FTZ R2, R2, R153 ;  /* 0x0000009902027221 */ /* 0x000fe20000010000 */
[----:B------:R-:W-:Y:S01]  /*db90*/  MUFU.EX2 R175, R175 ;  /* 0x000000af00af7308 */ /* 0x000fe20000000800 */
[----:B------:R-:W-:Y:S01]  /*dba0*/  HMMA.16816.F32.BF16 R80, R4, R114, R80 ;  /* 0x000000720450723c */ /* 0x000fe20000041850 */
[----:B------:R-:W-:Y:S01]  /*dbb0*/  LDSM.16.MT88.4 R112, [R159+0x12800] ;  /* 0x012800009f70783b */ /* 0x000fe20000004200 */
[----:B------:R-:W-:Y:S01]  /*dbc0*/  FADD.FTZ R152, R152, R155 ;  /* 0x0000009b98987221 */ /* 0x000fe20000010000 */
[----:B------:R-:W3:Y:S01]  /*dbd0*/  MUFU.EX2 R184, R184 ;  /* 0x000000b800b87308 */ /* 0x000ee20000000800 */
[----:B------:R-:W-:-:S02]  /*dbe0*/  FADD.FTZ R135, R135, R2 ;  /* 0x0000000287877221 */ /* 0x000fc40000010000 */
[----:B------:R-:W-:Y:S01]  /*dbf0*/  FADD.FTZ R152, R133, R152 ;  /* 0x0000009885987221 */ /* 0x000fe20000010000 */
[----:B------:R4:W-:Y:S01]  /*dc00*/  MUFU.EX2 R174, R188 ;  /* 0x000000bc00ae7308 */ /* 0x0009e20000000800 */
[C---:B-1----:R-:W-:Y:S01]  /*dc10*/  HMMA.16816.F32.BF16 R84, R4.reuse, R108, R84 ;  /* 0x0000006c0454723c */ /* 0x042fe20000041854 */
[----:B------:R-:W-:Y:S02]  /*dc20*/  FADD.FTZ R154, R154, R135 ;  /* 0x000000879a9a7221 */ /* 0x000fe40000010000 */
[----:B------:R-:W1:Y:S04]  /*dc30*/  MUFU.EX2 R181, R181 ;  /* 0x000000b500b57308 */ /* 0x000e680000000800 */
[----:B------:R-:W-:Y:S01]  /*dc40*/  MUFU.EX2 R186, R186 ;  /* 0x000000ba00ba7308 */ /* 0x000fe20000000800 */
[----:B------:R-:W-:Y:S01]  /*dc50*/  HMMA.16816.F32.BF16 R88, R4, R110, R88 ;  /* 0x0000006e0458723c */ /* 0x000fe20000041858 */
[----:B------:R-:W3:Y:S02]  /*dc60*/  LDSM.16.MT88.4 R108, [R162+0x12800] ;  /* 0x01280000a26c783b */ /* 0x000ee40000004200 */
[----:B------:R-:W1:Y:S01]  /*dc70*/  MUFU.EX2 R183, R183 ;  /* 0x000000b700b77308 */ /* 0x000e620000000800 */
[----:B----4-:R-:W-:-:S03]  /*dc80*/  FFMA.FTZ R188, R146, UR4, -R161 ;  /* 0x0000000492bc7c23 */ /* 0x010fc600080108a1 */
[----:B------:R-:W-:Y:S01]  /*dc90*/  MUFU.EX2 R185, R185 ;  /* 0x000000b900b97308 */ /* 0x000fe20000000800 */
[C---:B------:R-:W-:Y:S03]  /*dca0*/  HMMA.16816.F32.BF16 R8, R4.reuse, R12, R8 ;  /* 0x0000000c0408723c */ /* 0x040fe60000041808 */
[----:B------:R-:W-:Y:S04]  /*dcb0*/  MUFU.EX2 R187, R187 ;  /* 0x000000bb00bb7308 */ /* 0x000fe80000000800 */
[----:B------:R-:W4:Y:S01]  /*dcc0*/  MUFU.EX2 R188, R188 ;  /* 0x000000bc00bc7308 */ /* 0x000f220000000800 */
[C---:B------:R-:W-:Y:S01]  /*dcd0*/  HMMA.16816.F32.BF16 R12, R4.reuse, R14, R124 ;  /* 0x0000000e040c723c */ /* 0x040fe2000004187c */
[----:B------:R-:W1:Y:S07]  /*dce0*/  LDSM.16.MT88.4 R124, [R158+0x2800] ;  /* 0x002800009e7c783b */ /* 0x000e6e0000004200 */
[C---:B------:R-:W-:Y:S08]  /*dcf0*/  HMMA.16816.F32.BF16 R36, R4.reuse, R116, R36 ;  /* 0x000000740424723c */ /* 0x040ff00000041824 */
[C---:B------:R-:W-:Y:S01]  /*dd00*/  HMMA.16816.F32.BF16 R40, R4.reuse, R118, R40 ;  /* 0x000000760428723c */ /* 0x040fe20000041828 */
[----:B------:R-:W4:Y:S07]  /*dd10*/  LDSM.16.MT88.4 R116, [R157+0x2800] ;  /* 0x002800009d74783b */ /* 0x000f2e0000004200 */
[C---:B-----5:R-:W-:Y:S08]  /*dd20*/  HMMA.16816.F32.BF16 R92, R4.reuse, R104, R92 ;  /* 0x00000068045c723c */ /* 0x060ff0000004185c */
[----:B------:R-:W-:Y:S01]  /*dd30*/  HMMA.16816.F32.BF16 R4, R4, R106, R96 ;  /* 0x0000006a0404723c */ /* 0x000fe20000041860 */
[----:B------:R-:W-:Y:S01]  /*dd40*/  F2FP.BF16.F32.PACK_AB R96, R168, R165 ;  /* 0x000000a5a860723e */ /* 0x000fe200000010ff */
[----:B------:R-:W5:Y:S01]  /*dd50*/  LDSM.16.MT88.4 R104, [R162+0x16800] ;  /* 0x01680000a268783b */ /* 0x000f620000004200 */
[----:B------:R-:W-:Y:S01]  /*dd60*/  F2FP.BF16.F32.PACK_AB R97, R170, R169 ;  /* 0x000000a9aa61723e */ /* 0x000fe200000010ff */
[----:B------:R-:W-:Y:S01]  /*dd70*/  FADD.FTZ R165, R165, R152 ;  /* 0x00000098a5a57221 */ /* 0x000fe20000010000 */
[----:B------:R-:W-:Y:S01]  /*dd80*/  F2FP.BF16.F32.PACK_AB R98, R163, R166 ;  /* 0x000000a6a362723e */ /* 0x000fe200000010ff */
[----:B------:R-:W-:Y:S01]  /*dd90*/  FADD.FTZ R169, R169, R154 ;  /* 0x0000009aa9a97221 */ /* 0x000fe20000010000 */
[----:B--2---:R-:W-:Y:S01]  /*dda0*/  F2FP.BF16.F32.PACK_AB R99, R172, R167 ;  /* 0x000000a7ac63723e */ /* 0x004fe200000010ff */
        /* <DEDUP_REMOVED lines=33> */
[C---:B--2---:R-:W-:Y:S08]  /*dfc0*/  HMMA.16816.F32.BF16 R76, R96.reuse, R108, R76 ;  /* 0x0000006c604c723c */ /* 0x044ff0000004184c */
[C---:B------:R-:W-:Y:S01]  /*dfd0*/  HMMA.16816.F32.BF16 R80, R96.reuse, R110, R80 ;  /* 0x0000006e6050723c */ /* 0x040fe20000041850 */
[----:B------:R-:W1:Y:S07]  /*dfe0*/  LDSM.16.MT88.4 R108, [R162+0x13000] ;  /* 0x01300000a26c783b */ /* 0x000e6e0000004200 */
[C---:B---3--:R-:W-:Y:S08]  /*dff0*/  HMMA.16816.F32.BF16 R84, R96.reuse, R112, R84 ;  /* 0x000000706054723c */ /* 0x048ff00000041854 */
        /* <DEDUP_REMOVED lines=25> */
[C---:B------:R-:W-:Y:S08]  /*e190*/  HMMA.16816.F32.BF16 R60, R4.reuse, R116, R60 ;  /* 0x00000074043c723c */ /* 0x040ff0000004183c */
[C---:B------:R-:W-:Y:S01]  /*e1a0*/  HMMA.16816.F32.BF16 R64, R4.reuse, R118, R64 ;  /* 0x000000760440723c */ /* 0x040fe20000041840 */
[----:B------:R-:W5:Y:S07]  /*e1b0*/  LDSM.16.MT88.4 R116, [R159+0x13800] ;  /* 0x013800009f74783b */ /* 0x000f6e0000004200 */
        /* <DEDUP_REMOVED lines=18> */
[----:B-1----:R-:W1:Y:S07]  /*e2e0*/  LDSM.16.MT88.4 R104, [R158+0x5800] ;  /* 0x005800009e68783b */ /* 0x002e6e0000004200 */
[C---:B------:R-:W-:Y:S08]  /*e2f0*/  HMMA.16816.F32.BF16 R76, R4.reuse, R108, R76 ;  /* 0x0000006c044c723c */ /* 0x040ff0000004184c */
        /* <DEDUP_REMOVED lines=15> */
[----:B------:R-:W3:Y:S01]  /*e3f0*/  LDSM.16.MT88.4 R8, [R157+0x1800] ;  /* 0x001800009d08783b */ /* 0x000ee20000004200 */
[----:B------:R-:W-:-:S06]  /*e400*/  FADD.FTZ R207, R164, R185 ;  /* 0x000000b9a4cf7221 */ /* 0x000fcc0000010000 */
[C---:B------:R-:W-:Y:S01]  /*e410*/  HMMA.16816.F32.BF16 R124, R4.reuse, R126, R12 ;  /* 0x0000007e047c723c */ /* 0x040fe2000004180c */
[----:B------:R-:W4:Y:S07]  /*e420*/  LDSM.16.MT88.4 R12, [R157+0x3800] ;  /* 0x003800009d0c783b */ /* 0x000f2e0000004200 */
[C---:B-----5:R-:W-:Y:S01]  /*e430*/  HMMA.16816.F32.BF16 R120, R4.reuse, R116, R16 ;  /* 0x000000740478723c */ /* 0x060fe20000041810 */
[----:B------:R-:W5:Y:S07]  /*e440*/  LDSM.16.MT88.4 R16, [R157+0x5800] ;  /* 0x005800009d10783b */ /* 0x000f6e0000004200 */
[C---:B-1----:R-:W-:Y:S08]  /*e450*/  HMMA.16816.F32.BF16 R84, R4.reuse, R104, R84 ;  /* 0x000000680454723c */ /* 0x042ff00000041854 */
[C---:B------:R-:W-:Y:S08]  /*e460*/  HMMA.16816.F32.BF16 R88, R4.reuse, R106, R88 ;  /* 0x0000006a0458723c */ /* 0x040ff00000041858 */
[C---:B--2---:R-:W-:Y:S08]  /*e470*/  HMMA.16816.F32.BF16 R44, R4.reuse, R112, R44 ;  /* 0x00000070042c723c */ /* 0x044ff0000004182c */
[----:B---3--:R-:W-:Y:S01]  /*e480*/  HMMA.16816.F32.BF16 R104, R4, R8, R32 ;  /* 0x000000080468723c */ /* 0x008fe20000041820 */
        /* <DEDUP_REMOVED lines=23> */
[C---:B-----5:R-:W-:Y:S08]  /*e600*/  HMMA.16816.F32.BF16 R92, R4.reuse, R16, R92 ;  /* 0x00000010045c723c */ /* 0x060ff0000004185c */
[----:B------:R-:W-:Y:S01]  /*e610*/  HMMA.16816.F32.BF16 R96, R4, R18, R96 ;  /* 0x000000120460723c */ /* 0x000fe20000041860 */
[----:B------:R-:W-:-:S04]  /*e620*/  NOP ;  /* 0x0000000000007918 */ /* 0x000fc80000000000 */
[----:B------:R-:W-:-:S15]  /*e630*/  BRA.U UP1, `(.L_x_689) ;  /* 0x0000000101047547 */ /* 0x000fde000b800000 */
.L_x_680:
[----:B------:R-:W-:-:S12]  /*e640*/  UIADD3 UR21, UPT, UPT, UR17, -0x1, URZ ;  /* 0xffffffff11157890 */ /* 0x000fd8000fffe0ff */
.L_x_689:
        /* <DEDUP_REMOVED lines=25> */
.L_x_693:
        /* <DEDUP_REMOVED lines=8> */
[C---:B------:R-:W-:Y:S01]  /*e860*/  LEA R132, P3, R138.reuse, R202, 0x7 ;  /* 0x000000ca8a847211 */ /* 0x040fe200078638ff */
[C---:B------:R-:W-:Y:S03]  /*e870*/  IMAD.SHL.U32 R3, R138.reuse, 0x40, RZ ;  /* 0x000000408a037824 */ /* 0x040fe600078e00ff */
[--C-:B------:R-:W-:Y:S02]  /*e880*/  LEA.HI.X R133, R138, R201, R136.reuse, 0x7, P3 ;  /* 0x000000c98a857211 */ /* 0x100fe400018f3c88 */
[----:B------:R-:W-:Y:S02]  /*e890*/  ISETP.GE.AND P3, PT, R178, UR11, PT ;  /* 0x0000000bb2007c0c */ /* 0x000fe4000bf66270 */
[----:B------:R-:W-:Y:S02]  /*e8a0*/  LEA R3, P4, R4, R3, 0x5 ;  /* 0x0000000304037211 */ /* 0x000fe400078828ff */
[----:B------:R-:W-:Y:S04]  /*e8b0*/  SHF.L.U64.HI R134, R138, 0x6, R136 ;  /* 0x000000068a867819 */ /* 0x000fe80000010288 */
        /* <DEDUP_REMOVED lines=35> */
.L_x_691:
[----:B------:R-:W-:Y:S04]  /*eaf0*/  DEPBAR.LE SB0, 0x0 ;  /* 0x000080000000791a */ /* 0x000fe80000000000 */
[----:B------:R-:W-:Y:S01]  /*eb00*/  BAR.SYNC.DEFER_BLOCKING 0x0 ;  /* 0x0000000000007b1d */ /* 0x000fe20000010000 */
[----:B-1----:R-:W-:Y:S01]  /*eb10*/  IMAD.WIDE.U32 R212, R190, UR21, RZ ;  /* 0x00000015bed47c25 */ /* 0x002fe2000f8e00ff */
[----:B------:R-:W-:Y:S01]  /*eb20*/  SHF.R.U32.HI R179, RZ, 0x1, R177 ;  /* 0x00000001ffb37819 */ /* 0x000fe200000116b1 */
[----:B------:R-:W-:Y:S01]  /*eb30*/  UISETP.GT.AND UP0, UPT, UR21, UR18, UPT ;  /* 0x000000121500728c */ /* 0x000fe2000bf04270 */
[----:B------:R-:W-:Y:S01]  /*eb40*/  LOP3.LUT R180, R192, 0x7c00, RZ, 0xc0, !PT ;  /* 0x00007c00c0b47812 */ /* 0x000fe200078ec0ff */
[----:B------:R-:W-:Y:S01]  /*eb50*/  IMAD.SHL.U32 R195, R177, 0x8, RZ ;  /* 0x00000008b1c37824 */ /* 0x000fe200078e00ff */
[C---:B------:R-:W-:Y:S01]  /*eb60*/  LEA R210, P1, R212.reuse, R200, 0x7 ;  /* 0x000000c8d4d27211 */ /* 0x040fe200078238ff */
[----:B------:R-:W-:Y:S01]  /*eb70*/  IMAD R194, R191, UR21, R213 ;  /* 0x00000015bfc27c24 */ /* 0x000fe2000f8e02d5 */
[----:B------:R-:W-:Y:S01]  /*eb80*/  LOP3.LUT R133, R179, 0x8, RZ, 0xc0, !PT ;  /* 0x00000008b3857812 */ /* 0x000fe200078ec0ff */
[C---:B------:R-:W-:Y:S01]  /*eb90*/  IMAD.SHL.U32 R193, R212.reuse, 0x40, RZ ;  /* 0x00000040d4c17824 */ /* 0x040fe200078e00ff */
[----:B------:R-:W-:Y:S01]  /*eba0*/  LOP3.LUT R178, R195, 0x38, RZ, 0xc0, !PT ;  /* 0x00000038c3b27812 */ /* 0x000fe200078ec0ff */
[----:B------:R-:W-:Y:S01]  /*ebb0*/  IMAD.U32 R206, RZ, RZ, UR21 ;  /* 0x00000015ffce7e24 */ /* 0x000fe2000f8e00ff */
[--C-:B------:R-:W-:Y:S01]  /*ebc0*/  SHF.L.U64.HI R204, R212, 0x6, R194.reuse ;  /* 0x00000006d4cc7819 */ /* 0x100fe200000102c2 */
[----:B------:R-:W-:Y:S01]  /*ebd0*/  IMAD.U32 R216, RZ, RZ, UR7 ;  /* 0x00000007ffd87e24 */ /* 0x000fe2000f8e00ff */
[----:B------:R-:W-:Y:S02]  /*ebe0*/  LEA R193, P0, R190, R193, 0x5 ;  /* 0x000000c1bec17211 */ /* 0x000fe400078028ff */
[-C--:B------:R-:W-:Y:S02]  /*ebf0*/  LEA.HI.X R211, R212, R199.reuse, R194, 0x7, P1 ;  /* 0x000000c7d4d37211 */ /* 0x080fe400008f3cc2 */
[----:B------:R-:W-:Y:S02]  /*ec00*/  LOP3.LUT R194, R178, 0x40, RZ, 0xfc, !PT ;  /* 0x00000040b2c27812 */ /* 0x000fe400078efcff */
[----:B------:R-:W-:Y:S02]  /*ec10*/  LEA.HI.X R204, R190, R204, R191, 0x5, P0 ;  /* 0x000000ccbecc7211 */ /* 0x000fe400000f2cbf */
[C---:B------:R-:W-:Y:S02]  /*ec20*/  LEA R208, P0, R193.reuse, R200, 0x1 ;  /* 0x000000c8c1d07211 */ /* 0x040fe400078008ff */
[----:B------:R-:W-:Y:S01]  /*ec30*/  ISETP.GE.AND P1, PT, R194, UR11, PT ;  /* 0x0000000bc2007c0c */ /* 0x000fe2000bf26270 */
[----:B------:R-:W-:Y:S01]  /*ec40*/  @!PT LDS RZ, [RZ] ;  /* 0x00000000fffff984 */ /* 0x000fe20000000800 */
[----:B------:R-:W-:Y:S01]  /*ec50*/  @!PT LDS RZ, [RZ] ;  /* 0x00000000fffff984 */ /* 0x000fe20000000800 */
[----:B------:R-:W-:Y:S01]  /*ec60*/  @!PT LDS RZ, [RZ] ;  /* 0x00000000fffff984 */ /* 0x000fe20000000800 */
[----:B------:R-:W-:Y:S01]  /*ec70*/  @!P3 LDGSTS.E.BYPASS.LTC128B.128 [R203+0x12000], desc[UR8][R210.64] ;  /* 0x12000000d2cbbfae */ /* 0x000fe2000b981a08 */
[----:B------:R-:W-:Y:S01]  /*ec80*/  LEA.HI.X R209, R193, R199, R204, 0x1, P0 ;  /* 0x000000c7c1d17211 */ /* 0x000fe200000f0ccc */
[----:B------:R-:W-:Y:S01]  /*ec90*/  IMAD.SHL.U32 R204, R177, 0x2, RZ ;  /* 0x00000002b1cc7824 */ /* 0x000fe200078e00ff */
[C---:B------:R-:W-:Y:S02]  /*eca0*/  LOP3.LUT R193, R178.reuse, 0x80, RZ, 0xfc, !PT ;  /* 0x00000080b2c17812 */ /* 0x040fe400078efcff */
[----:B------:R-:W-:Y:S01]  /*ecb0*/  @P3 STS.128 [R203+0x12000], RZ ;  /* 0x012000ffcb003388 */ /* 0x000fe20000000c00 */
[--C-:B------:R-:W-:Y:S02]  /*ecc0*/  LOP3.LUT R132, R178, 0x1c0, R175.reuse, 0xf8, !PT ;  /* 0x000001c0b2847812 */ /* 0x100fe400078ef8af */
[----:B------:R-:W-:Y:S02]  /*ecd0*/  ISETP.GE.AND P0, PT, R193, UR11, PT ;  /* 0x0000000bc1007c0c */ /* 0x000fe4000bf06270 */
[----:B------:R-:W-:Y:S02]  /*ece0*/  LOP3.LUT R182, R132, R133, RZ, 0x3c, !PT ;  /* 0x0000008584b67212 */ /* 0x000fe400078e3cff */
[----:B------:R-:W-:Y:S01]  /*ecf0*/  LOP3.LUT R3, R180, 0x200, R175, 0xf8, !PT ;  /* 0x00000200b4037812 */ /* 0x000fe200078ef8af */
[----:B------:R-:W-:Y:S01]  /*ed00*/  @!PT LDS RZ, [RZ] ;  /* 0x00000000fffff984 */ /* 0x000fe20000000800 */
[----:B------:R-:W-:Y:S01]  /*ed10*/  @!PT LDS RZ, [RZ] ;  /* 0x00000000fffff984 */ /* 0x000fe20000000800 */
[----:B------:R-:W-:Y:S01]  /*ed20*/  @!PT LDS RZ, [RZ] ;  /* 0x00000000fffff984 */ /* 0x000fe20000000800 */
[----:B------:R-:W-:Y:S01]  /*ed30*/  @!P1 LDGSTS.E.BYPASS.LTC128B.128 [R203+0x14000], desc[UR8][R210.64+0x80] ;  /* 0x14000080d2cb9fae */ /* 0x000fe2000b981a08 */
[----:B------:R-:W-:Y:S02]  /*ed40*/  LOP3.LUT R187, R132, 0x8, R177, 0x78, !PT ;  /* 0x0000000884bb7812 */ /* 0x000fe400078e78b1 */
[----:B------:R-:W-:Y:S02]  /*ed50*/  LOP3.LUT R188, R3, R182, RZ, 0xfc, !PT ;  /* 0x000000b603bc7212 */ /* 0x000fe400078efcff */
[----:B------:R-:W-:Y:S01]  /*ed60*/  @P1 STS.128 [R203+0x14000], RZ ;  /* 0x014000ffcb001388 */ /* 0x000fe20000000c00 */
[----:B------:R-:W-:Y:S01]  /*ed70*/  LOP3.LUT P2, RZ, R177, 0x4, RZ, 0xc0, !PT ;  /* 0x00000004b1ff7812 */ /* 0x000fe2000784c0ff */
[----:B------:R-:W-:Y:S01]  /*ed80*/  IMAD R187, R187, 0x2, R174 ;  /* 0x00000002bbbb7824 */ /* 0x000fe200078e02ae */
[----:B------:R-:W-:Y:S02]  /*ed90*/  LEA R188, R188, UR5, 0x1 ;  /* 0x00000005bcbc7c11 */ /* 0x000fe4000f8e08ff */
[----:B------:R-:W-:Y:S01]  /*eda0*/  @!PT LDS RZ, [RZ] ;  /* 0x00000000fffff984 */ /* 0x000fe20000000800 */
[----:B------:R-:W-:Y:S01]  /*edb0*/  @!PT LDS RZ, [RZ] ;  /* 0x00000000fffff984 */ /* 0x000fe20000000800 */
[----:B------:R-:W-:Y:S01]  /*edc0*/  @!PT LDS RZ, [RZ] ;  /* 0x00000000fffff984 */ /* 0x000fe20000000800 */
[----:B------:R-:W-:Y:S01]  /*edd0*/  @!P0 LDGSTS.E.BYPASS.LTC128B.128 [R203+0x16000], desc[UR8][R210.64+0x100] ;  /* 0x16000100d2cb8fae */ /* 0x000fe2000b981a08 */
[----:B------:R-:W-:Y:S01]  /*ede0*/  SEL R3, R176, 0xffffffc0, !P2 ;  /* 0xffffffc0b0037807 */ /* 0x000fe20005000000 */
[----:B------:R-:W-:Y:S03]  /*edf0*/  VIADD R184, R187, UR5 ;  /* 0x00000005bbb87c36 */ /* 0x000fe60008000000 */
[----:B------:R-:W-:Y:S01]  /*ee00*/  @P0 STS.128 [R203+0x16000], RZ ;  /* 0x016000ffcb000388 */ /* 0x000fe20000000c00 */
[--C-:B------:R-:W-:Y:S02]  /*ee10*/  IMAD.IADD R185, R173, 0x1, R188.reuse ;  /* 0x00000001adb97824 */ /* 0x100fe400078e02bc */
[C---:B------:R-:W-:Y:S02]  /*ee20*/  IMAD.IADD R183, R184.reuse, 0x1, R173 ;  /* 0x00000001b8b77824 */ /* 0x040fe400078e02ad */
[----:B------:R-:W-:Y:S01]  /*ee30*/  @!PT LDS RZ, [RZ] ;  /* 0x00000000fffff984 */ /* 0x000fe20000000800 */
[----:B------:R-:W-:Y:S01]  /*ee40*/  @!PT LDS RZ, [RZ] ;  /* 0x00000000fffff984 */ /* 0x000fe20000000800 */
[----:B------:R-:W-:Y:S01]  /*ee50*/  @!PT LDS RZ, [RZ] ;  /* 0x00000000fffff984 */ /* 0x000fe20000000800 */
[----:B------:R-:W-:Y:S01]  /*ee60*/  @!P3 LDGSTS.E.BYPASS.LTC128B.128 [R203+0x13000], desc[UR8][R208.64] ;  /* 0x13000000d0cbbfae */ /* 0x000fe2000b981a08 */
[----:B------:R-:W-:Y:S02]  /*ee70*/  IMAD.IADD R186, R3, 0x1, R188 ;  /* 0x0000000103ba7824 */ /* 0x000fe400078e02bc */
[----:B------:R-:W-:Y:S02]  /*ee80*/  IMAD.IADD R184, R184, 0x1, R3 ;  /* 0x00000001b8b87824 */ /* 0x000fe400078e0203 */
[----:B------:R-:W-:Y:S01]  /*ee90*/  @P3 STS.128 [R203+0x13000], RZ ;  /* 0x013000ffcb003388 */ /* 0x000fe20000000c00 */
[C---:B------:R-:W-:Y:S02]  /*eea0*/  IMAD.IADD R181, R173.reuse, 0x1, R186 ;  /* 0x00000001adb57824 */ /* 0x040fe400078e02ba */
[----:B------:R-:W-:Y:S02]  /*eeb0*/  IMAD.IADD R3, R173, 0x1, R184 ;  /* 0x00000001ad037824 */ /* 0x000fe400078e02b8 */
[----:B------:R-:W-:Y:S01]  /*eec0*/  @!PT LDS RZ, [RZ] ;  /* 0x00000000fffff984 */ /* 0x000fe20000000800 */
[----:B------:R-:W-:Y:S01]  /*eed0*/  @!PT LDS RZ, [RZ] ;  /* 0x00000000fffff984 */ /* 0x000fe20000000800 */
[----:B------:R-:W-:Y:S01]  /*eee0*/  @!PT LDS RZ, [RZ] ;  /* 0x00000000fffff984 */ /* 0x000fe20000000800 */
[----:B------:R-:W-:Y:S05]  /*eef0*/  @!P1 LDGSTS.E.BYPASS.LTC128B.128 [R203+0x15000], desc[UR8][R208.64+0x80] ;  /* 0x15000080d0cb9fae */ /* 0x000fea000b981a08 */
        /* <DEDUP_REMOVED lines=9> */
[----:B------:R-:W4:Y:S01]  /*ef90*/  LDSM.16.M88.4 R144, [R187+UR5+0xd000] ;  /* 0x00d00005bb90783b */ /* 0x000f220008000200 */
[----:B-1----:R-:W-:Y:S04]  /*efa0*/  LOP3.LUT R209, R204, 0x6, RZ, 0xc0, !PT ;  /* 0x00000006ccd17812 */ /* 0x002fe800078ec0ff */
[----:B------:R-:W0:Y:S01]  /*efb0*/  LDGDEPBAR ;  /* 0x00000000000079af */ /* 0x000e220000000000 */
[--C-:B------:R-:W-:Y:S04]  /*efc0*/  IADD3 R208, PT, PT, R198, -UR20, -R216.reuse ;  /* 0x80000014c6d07c10 */ /* 0x100fe8000fffe8d8 */
[----:B------:R-:W1:Y:S01]  /*efd0*/  LDSM.16.M88.4 R148, [R187+UR5+0xd800] ;  /* 0x00d80005bb94783b */ /* 0x000e620008000200 */
[----:B------:R-:W-:Y:S01]  /*efe0*/  IMAD R211, R206, 0x40, R209 ;  /* 0x00000040ced37824 */ /* 0x000fe200078e02d1 */
[----:B------:R-:W-:Y:S03]  /*eff0*/  IADD3 R206, PT, PT, R189, -UR20, -R216 ;  /* 0x80000014bdce7c10 */ /* 0x000fe6000fffe8d8 */
[----:B------:R-:W-:Y:S01]  /*f000*/  LDSM.16.M88.4 R152, [R185] ;  /* 0x00000000b998783b */ /* 0x000fe20000000200 */
[C---:B------:R-:W-:Y:S02]  /*f010*/  VIADD R214, R211.reuse, UR20 ;  /* 0x00000014d3d67c36 */ /* 0x040fe40008000000 */
[----:B------:R-:W-:Y:S02]  /*f020*/  VIADD R215, R211, 0x1 ;  /* 0x00000001d3d77836 */ /* 0x000fe40000000000 */
[----:B------:R-:W5:Y:S01]  /*f030*/  LDSM.16.M88.4 R156, [R183+0xc000] ;  /* 0x00c00000b79c783b */ /* 0x000f620000000200 */
[----:B------:R-:W-:Y:S02]  /*f040*/  IMAD.IADD R216, R198, 0x1, -R214 ;  /* 0x00000001c6d87824 */ /* 0x000fe400078e0ad6 */
[-C--:B------:R-:W-:Y:S02]  /*f050*/  ISETP.GT.AND P6, PT, R208, R215.reuse, PT ;  /* 0x000000d7d000720c */ /* 0x080fe40003fc4270 */
[----:B------:R-:W5:Y:S01]  /*f060*/  LDSM.16.M88.4 R160, [R183+0xc800] ;  /* 0x00c80000b7a0783b */ /* 0x000f620000000200 */
[----:B------:R-:W-:Y:S02]  /*f070*/  ISETP.GT.AND P5, PT, R206, R215, PT ;  /* 0x000000d7ce00720c */ /* 0x000fe40003fa4270 */
[----:B------:R-:W-:Y:S02]  /*f080*/  IABS R216, R216 ;  /* 0x000000d800d87213 */ /* 0x000fe40000000000 */
[----:B------:R-:W-:Y:S01]  /*f090*/  LDSM.16.M88.4 R164, [R184+0xd800] ;  /* 0x00d80000b8a4783b */ /* 0x000fe20000000200 */
[C---:B--2---:R-:W-:Y:S04]  /*f0a0*/  HMMA.16816.F32.BF16 R4, R132.reuse, R136, RZ ;  /* 0x000000888404723c */ /* 0x044fe800000418ff */
[----:B------:R-:W-:Y:S04]  /*f0b0*/  LDSM.16.M88.4 R168, [R3+0xc000] ;  /* 0x00c0000003a8783b */ /* 0x000fe80000000200 */
[C---:B------:R-:W-:Y:S01]  /*f0c0*/  HMMA.16816.F32.BF16 R8, R132.reuse, R138, RZ ;  /* 0x0000008a8408723c */ /* 0x040fe200000418ff */
[----:B------:R-:W-:Y:S07]  /*f0d0*/  LDSM.16.M88.4 R136, [R183+0xd800] ;  /* 0x00d80000b788783b */ /* 0x000fee0000000200 */
[C---:B---3--:R-:W-:Y:S08]  /*f0e0*/  HMMA.16816.F32.BF16 R12, R132.reuse, R140, RZ ;  /* 0x0000008c840c723c */ /* 0x048ff000000418ff */
[C---:B------:R-:W-:Y:S01]  /*f0f0*/  HMMA.16816.F32.BF16 R16, R132.reuse, R142, RZ ;  /* 0x0000008e8410723c */ /* 0x040fe200000418ff */
[----:B------:R-:W-:Y:S07]  /*f100*/  LDSM.16.M88.4 R140, [R186] ;  /* 0x00000000ba8c783b */ /* 0x000fee0000000200 */
[C---:B----4-:R-:W-:Y:S08]  /*f110*/  HMMA.16816.F32.BF16 R20, R132.reuse, R144, RZ ;  /* 0x000000908414723c */ /* 0x050ff000000418ff */
[C---:B------:R-:W-:Y:S01]  /*f120*/  HMMA.16816.F32.BF16 R24, R132.reuse, R146, RZ ;  /* 0x000000928418723c */ /* 0x040fe200000418ff */
[----:B------:R-:W-:Y:S07]  /*f130*/  LDSM.16.M88.4 R144, [R184+0xc000] ;  /* 0x00c00000b890783b */ /* 0x000fee0000000200 */
[C---:B-1----:R-:W-:Y:S08]  /*f140*/  HMMA.16816.F32.BF16 R28, R132.reuse, R148, RZ ;  /* 0x00000094841c723c */ /* 0x042ff000000418ff */
[----:B------:R-:W-:Y:S01]  /*f150*/  HMMA.16816.F32.BF16 R32, R132, R150, RZ ;  /* 0x000000968420723c */ /* 0x000fe200000418ff */
[----:B------:R-:W1:Y:S05]  /*f160*/  LDSM.16.M88.4 R132, [R183+0xd000] ;  /* 0x00d00000b784783b */ /* 0x000e6a0000000200 */
[----:B------:R-:W2:Y:S02]  /*f170*/  LDSM.16.M88.4 R148, [R184+0xc800] ;  /* 0x00c80000b894783b */ /* 0x000ea40000000200 */
[C---:B-----5:R-:W-:Y:S08]  /*f180*/  HMMA.16816.F32.BF16 R4, R152.reuse, R156, R4 ;  /* 0x0000009c9804723c */ /* 0x060ff00000041804 */
[C---:B------:R-:W-:Y:S01]  /*f190*/  HMMA.16816.F32.BF16 R8, R152.reuse, R158, R8 ;  /* 0x0000009e9808723c */ /* 0x040fe20000041808 */
[----:B------:R-:W3:Y:S07]  /*f1a0*/  LDSM.16.M88.4 R156, [R184+0xd000] ;  /* 0x00d00000b89c783b */ /* 0x000eee0000000200 */
[C---:B------:R-:W-:Y:S08]  /*f1b0*/  HMMA.16816.F32.BF16 R12, R152.reuse, R160, R12 ;  /* 0x000000a0980c723c */ /* 0x040ff0000004180c */
[C---:B------:R-:W-:Y:S01]  /*f1c0*/  HMMA.16816.F32.BF16 R16, R152.reuse, R162, R16 ;  /* 0x000000a29810723c */ /* 0x040fe20000041810 */
[----:B------:R-:W4:Y:S07]  /*f1d0*/  LDSM.16.M88.4 R160, [R181] ;  /* 0x00000000b5a0783b */ /* 0x000f2e0000000200 */
[C---:B-1----:R-:W-:Y:S08]  /*f1e0*/  HMMA.16816.F32.BF16 R20, R152.reuse, R132, R20 ;  /* 0x000000849814723c */ /* 0x042ff00000041814 */
[C---:B------:R-:W-:Y:S01]  /*f1f0*/  HMMA.16816.F32.BF16 R24, R152.reuse, R134, R24 ;  /* 0x000000869818723c */ /* 0x040fe20000041818 */
[----:B------:R-:W1:Y:S07]  /*f200*/  LDSM.16.M88.4 R132, [R3+0xc800] ;  /* 0x00c800000384783b */ /* 0x000e6e0000000200 */
[C---:B------:R-:W-:Y:S08]  /*f210*/  HMMA.16816.F32.BF16 R28, R152.reuse, R136, R28 ;  /* 0x00000088981c723c */ /* 0x040ff0000004181c */
[----:B------:R-:W-:Y:S01]  /*f220*/  HMMA.16816.F32.BF16 R32, R152, R138, R32 ;  /* 0x0000008a9820723c */ /* 0x000fe20000041820 */
[----:B------:R-:W5:Y:S05]  /*f230*/  LDSM.16.M88.4 R136, [R3+0xd000] ;  /* 0x00d000000388783b */ /* 0x000f6a0000000200 */
[----:B------:R-:W-:Y:S02]  /*f240*/  LDSM.16.M88.4 R152, [R187+UR5+0xe800] ;  /* 0x00e80005bb98783b */ /* 0x000fe40008000200 */
[C---:B------:R-:W-:Y:S08]  /*f250*/  HMMA.16816.F32.BF16 R4, R140.reuse, R144, R4 ;  /* 0x000000908c04723c */ /* 0x040ff00000041804 */
[C---:B------:R-:W-:Y:S01]  /*f260*/  HMMA.16816.F32.BF16 R8, R140.reuse, R146, R8 ;  /* 0x000000928c08723c */ /* 0x040fe20000041808 */
[----:B------:R-:W5:Y:S07]  /*f270*/  LDSM.16.M88.4 R144, [R3+0xd800] ;  /* 0x00d800000390783b */ /* 0x000f6e0000000200 */
[C---:B--2---:R-:W-:Y:S08]  /*f280*/  HMMA.16816.F32.BF16 R12, R140.reuse, R148, R12 ;  /* 0x000000948c0c723c */ /* 0x044ff0000004180c */
[C---:B------:R-:W-:Y:S01]  /*f290*/  HMMA.16816.F32.BF16 R16, R140.reuse, R150, R16 ;  /* 0x000000968c10723c */ /* 0x040fe20000041810 */
[----:B------:R-:W-:Y:S07]  /*f2a0*/  LDSM.16.M88.4 R148, [R187+UR5+0xe000] ;  /* 0x00e00005bb94783b */ /* 0x000fee0008000200 */
[C---:B---3--:R-:W-:Y:S08]  /*f2b0*/  HMMA.16816.F32.BF16 R20, R140.reuse, R156, R20 ;  /* 0x0000009c8c14723c */ /* 0x048ff00000041814 */
[C---:B------:R-:W-:Y:S01]  /*f2c0*/  HMMA.16816.F32.BF16 R24, R140.reuse, R158, R24 ;  /* 0x0000009e8c18723c */ /* 0x040fe20000041818 */
[----:B------:R-:W-:Y:S07]  /*f2d0*/  LDSM.16.M88.4 R156, [R183+0xe000] ;  /* 0x00e00000b79c783b */ /* 0x000fee0000000200 */
[C---:B------:R-:W-:Y:S08]  /*f2e0*/  HMMA.16816.F32.BF16 R28, R140.reuse, R164, R28 ;  /* 0x000000a48c1c723c */ /* 0x040ff0000004181c */
[----:B------:R-:W-:Y:S01]  /*f2f0*/  HMMA.16816.F32.BF16 R32, R140, R166, R32 ;  /* 0x000000a68c20723c */ /* 0x000fe20000041820 */
[----:B------:R-:W2:Y:S05]  /*f300*/  LDSM.16.M88.4 R140, [R188+0x4000] ;  /* 0x00400000bc8c783b */ /* 0x000eaa0000000200 */
[----:B------:R-:W-:Y:S02]  /*f310*/  LDSM.16.M88.4 R164, [R184+0xe000] ;  /* 0x00e00000b8a4783b */ /* 0x000fe40000000200 */
[C---:B----4-:R-:W-:Y:S08]  /*f320*/  HMMA.16816.F32.BF16 R4, R160.reuse, R168, R4 ;  /* 0x000000a8a004723c */ /* 0x050ff00000041804 */
[C---:B------:R-:W-:Y:S01]  /*f330*/  HMMA.16816.F32.BF16 R8, R160.reuse, R170, R8 ;  /* 0x000000aaa008723c */ /* 0x040fe20000041808 */
[----:B------:R-:W-:Y:S07]  /*f340*/  LDSM.16.M88.4 R168, [R187+UR5+0x10000] ;  /* 0x01000005bba8783b */ /* 0x000fee0008000200 */
[C---:B-1----:R-:W-:Y:S08]  /*f350*/  HMMA.16816.F32.BF16 R12, R160.reuse, R132, R12 ;  /* 0x00000084a00c723c */ /* 0x042ff0000004180c */
[C---:B------:R-:W-:Y:S01]  /*f360*/  HMMA.16816.F32.BF16 R16, R160.reuse, R134, R16 ;  /* 0x00000086a010723c */ /* 0x040fe20000041810 */
[----:B------:R-:W1:Y:S07]  /*f370*/  LDSM.16.M88.4 R132, [R187+UR5+0xf000] ;  /* 0x00f00005bb84783b */ /* 0x000e6e0008000200 */
[C---:B-----5:R-:W-:Y:S08]  /*f380*/  HMMA.16816.F32.BF16 R20, R160.reuse, R136, R20 ;  /* 0x00000088a014723c */ /* 0x060ff00000041814 */
[C---:B------:R-:W-:Y:S01]  /*f390*/  HMMA.16816.F32.BF16 R24, R160.reuse, R138, R24 ;  /* 0x0000008aa018723c */ /* 0x040fe20000041818 */
[----:B------:R-:W3:Y:S07]  /*f3a0*/  LDSM.16.M88.4 R136, [R187+UR5+0xf800] ;  /* 0x00f80005bb88783b */ /* 0x000eee0008000200 */
[C---:B------:R-:W-:Y:S08]  /*f3b0*/  HMMA.16816.F32.BF16 R28, R160.reuse, R144, R28 ;  /* 0x00000090a01c723c */ /* 0x040ff0000004181c */
[----:B------:R-:W-:Y:S01]  /*f3c0*/  HMMA.16816.F32.BF16 R32, R160, R146, R32 ;  /* 0x00000092a020723c */ /* 0x000fe20000041820 */
[----:B------:R-:W4:Y:S05]  /*f3d0*/  LDSM.16.M88.4 R144, [R185+0x4000] ;  /* 0x00400000b990783b */ /* 0x000f2a0000000200 */
[----:B------:R-:W-:Y:S02]  /*f3e0*/  LDSM.16.M88.4 R160, [R186+0x4000] ;  /* 0x00400000baa0783b */ /* 0x000fe40000000200 */
[C---:B--2---:R-:W-:Y:S08]  /*f3f0*/  HMMA.16816.F32.BF16 R4, R140.reuse, R148, R4 ;  /* 0x000000948c04723c */ /* 0x044ff00000041804 */
[C---:B------:R-:W-:Y:S01]  /*f400*/  HMMA.16816.F32.BF16 R8, R140.reuse, R150, R8 ;  /* 0x000000968c08723c */ /* 0x040fe20000041808 */
[----:B------:R-:W2:Y:S07]  /*f410*/  LDSM.16.M88.4 R148, [R183+0xe800] ;  /* 0x00e80000b794783b */ /* 0x000eae0000000200 */
[C---:B------:R-:W-:Y:S08]  /*f420*/  HMMA.16816.F32.BF16 R12, R140.reuse, R152, R12 ;  /* 0x000000988c0c723c */ /* 0x040ff0000004180c */
[C---:B------:R-:W-:Y:S01]  /*f430*/  HMMA.16816.F32.BF16 R16, R140.reuse, R154, R16 ;  /* 0x0000009a8c10723c */ /* 0x040fe20000041810 */
[----:B------:R-:W5:Y:S07]  /*f440*/  LDSM.16.M88.4 R152, [R183+0xf000] ;  /* 0x00f00000b798783b */ /* 0x000f6e0000000200 */
[C---:B-1----:R-:W-:Y:S08]  /*f450*/  HMMA.16816.F32.BF16 R20, R140.reuse, R132, R20 ;  /* 0x000000848c14723c */ /* 0x042ff00000041814 */
[C---:B------:R-:W-:Y:S01]  /*f460*/  HMMA.16816.F32.BF16 R24, R140.reuse, R134, R24 ;  /* 0x000000868c18723c */ /* 0x040fe20000041818 */
[----:B------:R-:W1:Y:S07]  /*f470*/  LDSM.16.M88.4 R132, [R183+0xf800] ;  /* 0x00f80000b784783b */ /* 0x000e6e0000000200 */
[C---:B---3--:R-:W-:Y:S08]  /*f480*/  HMMA.16816.F32.BF16 R28, R140.reuse, R136, R28 ;  /* 0x000000888c1c723c */ /* 0x048ff0000004181c */
[----:B------:R-:W-:Y:S01]  /*f490*/  HMMA.16816.F32.BF16 R32, R140, R138, R32 ;  /* 0x0000008a8c20723c */ /* 0x000fe20000041820 */
[----:B------:R-:W3:Y:S05]  /*f4a0*/  LDSM.16.M88.4 R136, [R184+0xe800] ;  /* 0x00e80000b888783b */ /* 0x000eea0000000200 */
[----:B------:R-:W3:Y:S02]  /*f4b0*/  LDSM.16.M88.4 R140, [R184+0xf000] ;  /* 0x00f00000b88c783b */ /* 0x000ee40000000200 */
        /* <DEDUP_REMOVED lines=9> */
[C---:B-1----:R-:W-:Y:S08]  /*f550*/  HMMA.16816.F32.BF16 R28, R144.reuse, R132, R28 ;  /* 0x00000084901c723c */ /* 0x042ff0000004181c */
[----:B------:R-:W-:Y:S01]  /*f560*/  HMMA.16816.F32.BF16 R32, R144, R134, R32 ;  /* 0x000000869020723c */ /* 0x000fe20000041820 */
[----:B------:R-:W-:Y:S05]  /*f570*/  LDSM.16.M88.4 R132, [R181+0x4000] ;  /* 0x00400000b584783b */ /* 0x000fea0000000200 */
[----:B------:R-:W1:Y:S02]  /*f580*/  LDSM.16.M88.4 R144, [R3+0xe000] ;  /* 0x00e000000390783b */ /* 0x000e640000000200 */
        /* <DEDUP_REMOVED lines=8> */
[----:B------:R-:W4:Y:S07]  /*f610*/  LDSM.16.M88.4 R140, [R187+UR5+0x10800] ;  /* 0x01080005bb8c783b */ /* 0x000f2e0008000200 */
[C---:B--2---:R-:W-:Y:S08]  /*f620*/  HMMA.16816.F32.BF16 R28, R160.reuse, R148, R28 ;  /* 0x00000094a01c723c */ /* 0x044ff0000004181c */
[----:B------:R-:W-:Y:S01]  /*f630*/  HMMA.16816.F32.BF16 R32, R160, R150, R32 ;  /* 0x00000096a020723c */ /* 0x000fe20000041820 */
[----:B------:R-:W2:Y:S05]  /*f640*/  LDSM.16.M88.4 R148, [R187+UR5+0x11000] ;  /* 0x01100005bb94783b */ /* 0x000eaa0008000200 */
[----:B------:R-:W-:Y:S02]  /*f650*/  LDSM.16.M88.4 R160, [R184+0x10000] ;  /* 0x01000000b8a0783b */ /* 0x000fe40000000200 */
[C---:B-1----:R-:W-:Y:S08]  /*f660*/  HMMA.16816.F32.BF16 R4, R132.reuse, R144, R4 ;  /* 0x000000908404723c */ /* 0x042ff00000041804 */
[C---:B------:R-:W-:Y:S01]  /*f670*/  HMMA.16816.F32.BF16 R8, R132.reuse, R146, R8 ;  /* 0x000000928408723c */ /* 0x040fe20000041808 */
[----:B------:R-:W1:Y:S07]  /*f680*/  LDSM.16.M88.4 R144, [R187+UR5+0x11800] ;  /* 0x01180005bb90783b */ /* 0x000e6e0008000200 */
[C---:B------:R-:W-:Y:S08]  /*f690*/  HMMA.16816.F32.BF16 R12, R132.reuse, R152, R12 ;  /* 0x00000098840c723c */ /* 0x040ff0000004180c */
[C---:B------:R-:W-:Y:S01]  /*f6a0*/  HMMA.16816.F32.BF16 R16, R132.reuse, R154, R16 ;  /* 0x0000009a8410723c */ /* 0x040fe20000041810 */
[----:B------:R-:W-:Y:S07]  /*f6b0*/  LDSM.16.M88.4 R152, [R185+0x8000] ;  /* 0x00800000b998783b */ /* 0x000fee0000000200 */
[C---:B------:R-:W-:Y:S08]  /*f6c0*/  HMMA.16816.F32.BF16 R20, R132.reuse, R156, R20 ;  /* 0x0000009c8414723c */ /* 0x040ff00000041814 */
[C---:B------:R-:W-:Y:S01]  /*f6d0*/  HMMA.16816.F32.BF16 R24, R132.reuse, R158, R24 ;  /* 0x0000009e8418723c */ /* 0x040fe20000041818 */
[----:B------:R-:W5:Y:S07]  /*f6e0*/  LDSM.16.M88.4 R156, [R183+0x10000] ;  /* 0x01000000b79c783b */ /* 0x000f6e0000000200 */
[C---:B---3--:R-:W-:Y:S08]  /*f6f0*/  HMMA.16816.F32.BF16 R28, R132.reuse, R136, R28 ;  /* 0x00000088841c723c */ /* 0x048ff0000004181c */
[----:B------:R-:W-:Y:S01]  /*f700*/  HMMA.16816.F32.BF16 R32, R132, R138, R32 ;  /* 0x0000008a8420723c */ /* 0x000fe20000041820 */
[----:B------:R-:W3:Y:S05]  /*f710*/  LDSM.16.M88.4 R132, [R183+0x10800] ;  /* 0x01080000b784783b */ /* 0x000eea0000000200 */
[----:B------:R-:W3:Y:S02]  /*f720*/  LDSM.16.M88.4 R136, [R183+0x11000] ;  /* 0x01100000b788783b */ /* 0x000ee40000000200 */
[C---:B------:R-:W-:Y:S08]  /*f730*/  HMMA.16816.F32.BF16 R4, R164.reuse, R168, R4 ;  /* 0x000000a8a404723c */ /* 0x040ff00000041804 */
[C---:B------:R-:W-:Y:S01]  /*f740*/  HMMA.16816.F32.BF16 R8, R164.reuse, R170, R8 ;  /* 0x000000aaa408723c */ /* 0x040fe20000041808 */
[----:B------:R-:W-:Y:S07]  /*f750*/  LDSM.16.M88.4 R168, [R3+0x10000] ;  /* 0x0100000003a8783b */ /* 0x000fee0000000200 */
[C---:B----4-:R-:W-:Y:S08]  /*f760*/  HMMA.16816.F32.BF16 R12, R164.reuse, R140, R12 ;  /* 0x0000008ca40c723c */ /* 0x050ff0000004180c */
[C---:B------:R-:W-:Y:S01]  /*f770*/  HMMA.16816.F32.BF16 R16, R164.reuse, R142, R16 ;  /* 0x0000008ea410723c */ /* 0x040fe20000041810 */
[----:B------:R-:W4:Y:S07]  /*f780*/  LDSM.16.M88.4 R140, [R183+0x11800] ;  /* 0x01180000b78c783b */ /* 0x000f2e0000000200 */
[C---:B--2---:R-:W-:Y:S08]  /*f790*/  HMMA.16816.F32.BF16 R20, R164.reuse, R148, R20 ;  /* 0x00000094a414723c */ /* 0x044ff00000041814 */
[C---:B------:R-:W-:Y:S01]  /*f7a0*/  HMMA.16816.F32.BF16 R24, R164.reuse, R150, R24 ;  /* 0x00000096a418723c */ /* 0x040fe20000041818 */
[----:B------:R-:W2:Y:S07]  /*f7b0*/  LDSM.16.M88.4 R148, [R186+0x8000] ;  /* 0x00800000ba94783b */ /* 0x000eae0000000200 */
[C---:B-1----:R-:W-:Y:S08]  /*f7c0*/  HMMA.16816.F32.BF16 R28, R164.reuse, R144, R28 ;  /* 0x00000090a41c723c */ /* 0x042ff0000004181c */
[----:B------:R-:W-:Y:S01]  /*f7d0*/  HMMA.16816.F32.BF16 R32, R164, R146, R32 ;  /* 0x00000092a420723c */ /* 0x000fe20000041820 */
[----:B------:R-:W1:Y:S05]  /*f7e0*/  LDSM.16.M88.4 R144, [R184+0x10800] ;  /* 0x01080000b890783b */ /* 0x000e6a0000000200 */
[----:B------:R-:W-:Y:S02]  /*f7f0*/  LDSM.16.M88.4 R164, [R181+0x8000] ;  /* 0x00800000b5a4783b */ /* 0x000fe40000000200 */
[C---:B-----5:R-:W-:Y:S08]  /*f800*/  HMMA.16816.F32.BF16 R4, R152.reuse, R156, R4 ;  /* 0x0000009c9804723c */ /* 0x060ff00000041804 */
[C---:B------:R-:W-:Y:S01]  /*f810*/  HMMA.16816.F32.BF16 R8, R152.reuse, R158, R8 ;  /* 0x0000009e9808723c */ /* 0x040fe20000041808 */
[----:B------:R-:W5:Y:S07]  /*f820*/  LDSM.16.M88.4 R156, [R184+0x11000] ;  /* 0x01100000b89c783b */ /* 0x000f6e0000000200 */
[C---:B---3--:R-:W-:Y:S08]  /*f830*/  HMMA.16816.F32.BF16 R12, R152.reuse, R132, R12 ;  /* 0x00000084980c723c */ /* 0x048ff0000004180c */
[C---:B------:R-:W-:Y:S01]  /*f840*/  HMMA.16816.F32.BF16 R16, R152.reuse, R134, R16 ;  /* 0x000000869810723c */ /* 0x040fe20000041810 */
[----:B------:R-:W3:Y:S07]  /*f850*/  LDSM.16.M88.4 R132, [R184+0x11800] ;  /* 0x01180000b884783b */ /* 0x000eee0000000200 */
[C---:B------:R-:W-:Y:S08]  /*f860*/  HMMA.16816.F32.BF16 R20, R152.reuse, R136, R20 ;  /* 0x000000889814723c */ /* 0x040ff00000041814 */
[C---:B------:R-:W-:Y:S01]  /*f870*/  HMMA.16816.F32.BF16 R24, R152.reuse, R138, R24 ;  /* 0x0000008a9818723c */ /* 0x040fe20000041818 */
[----:B------:R-:W3:Y:S07]  /*f880*/  LDSM.16.M88.4 R136, [R3+0x10800] ;  /* 0x010800000388783b */ /* 0x000eee0000000200 */
[C---:B----4-:R-:W-:Y:S08]  /*f890*/  HMMA.16816.F32.BF16 R28, R152.reuse, R140, R28 ;  /* 0x0000008c981c723c */ /* 0x050ff0000004181c */
[----:B------:R-:W-:Y:S01]  /*f8a0*/  HMMA.16816.F32.BF16 R32, R152, R142, R32 ;  /* 0x0000008e9820723c */ /* 0x000fe20000041820 */
[----:B------:R-:W4:Y:S07]  /*f8b0*/  LDSM.16.M88.4 R140, [R3+0x11000] ;  /* 0x01100000038c783b */ /* 0x000f2e0000000200 */
[C---:B--2---:R-:W-:Y:S08]  /*f8c0*/  HMMA.16816.F32.BF16 R4, R148.reuse, R160, R4 ;  /* 0x000000a09404723c */ /* 0x044ff00000041804 */
[C---:B------:R-:W-:Y:S08]  /*f8d0*/  HMMA.16816.F32.BF16 R8, R148.reuse, R162, R8 ;  /* 0x000000a29408723c */ /* 0x040ff00000041808 */
[C---:B-1----:R-:W-:Y:S08]  /*f8e0*/  HMMA.16816.F32.BF16 R12, R148.reuse, R144, R12 ;  /* 0x00000090940c723c */ /* 0x042ff0000004180c */
[C---:B------:R-:W-:Y:S01]  /*f8f0*/  HMMA.16816.F32.BF16 R16, R148.reuse, R146, R16 ;  /* 0x000000929410723c */ /* 0x040fe20000041810 */
[----:B------:R-:W1:Y:S01]  /*f900*/  LDSM.16.M88.4 R144, [R3+0x11800] ;  /* 0x011800000390783b */ /* 0x000e620000000200 */
[----:B------:R-:W-:Y:S04]  /*f910*/  DEPBAR.LE SB0, 0x0 ;  /* 0x000080000000791a */ /* 0x000fe80000000000 */
[----:B------:R-:W-:Y:S02]  /*f920*/  BAR.SYNC.DEFER_BLOCKING 0x0 ;  /* 0x0000000000007b1d */ /* 0x000fe40000010000 */
[C---:B-----5:R-:W-:Y:S08]  /*f930*/  HMMA.16816.F32.BF16 R20, R148.reuse, R156, R20 ;  /* 0x0000009c9414723c */ /* 0x060ff00000041814 */
[C---:B------:R-:W-:Y:S08]  /*f940*/  HMMA.16816.F32.BF16 R24, R148.reuse, R158, R24 ;  /* 0x0000009e9418723c */ /* 0x040ff00000041818 */
[C---:B---3--:R-:W-:Y:S08]  /*f950*/  HMMA.16816.F32.BF16 R28, R148.reuse, R132, R28 ;  /* 0x00000084941c723c */ /* 0x048ff0000004181c */
[----:B------:R-:W-:Y:S08]  /*f960*/  HMMA.16816.F32.BF16 R32, R148, R134, R32 ;  /* 0x000000869420723c */ /* 0x000ff00000041820 */
[C---:B------:R-:W-:Y:S08]  /*f970*/  HMMA.16816.F32.BF16 R4, R164.reuse, R168, R4 ;  /* 0x000000a8a404723c */ /* 0x040ff00000041804 */
[C---:B------:R-:W-:Y:S08]  /*f980*/  HMMA.16816.F32.BF16 R8, R164.reuse, R170, R8 ;  /* 0x000000aaa408723c */ /* 0x040ff00000041808 */
[C---:B------:R-:W-:Y:S03]  /*f990*/  HMMA.16816.F32.BF16 R12, R164.reuse, R136, R12 ;  /* 0x00000088a40c723c */ /* 0x040fe6000004180c */
[----:B------:R-:W-:Y:S01]  /*f9a0*/  FMUL.FTZ R210, R4, UR10 ;  /* 0x0000000a04d27c20 */ /* 0x000fe20008410000 */
[----:B------:R-:W-:Y:S01]  /*f9b0*/  FMUL.FTZ R212, R5, UR10 ;  /* 0x0000000a05d47c20 */ /* 0x000fe20008410000 */
[----:B------:R-:W-:Y:S03]  /*f9c0*/  FMUL.FTZ R213, R6, UR10 ;  /* 0x0000000a06d57c20 */ /* 0x000fe60008410000 */
[C---:B------:R-:W-:Y:S01]  /*f9d0*/  HMMA.16816.F32.BF16 R16, R164.reuse, R138, R16 ;  /* 0x0000008aa410723c */ /* 0x040fe20000041810 */
[----:B------:R-:W2:Y:S07]  /*f9e0*/  MUFU.TANH R210, R210 ;  /* 0x000000d200d27308 */ /* 0x000eae0000002400 */
[C---:B----4-:R-:W-:Y:S03]  /*f9f0*/  HMMA.16816.F32.BF16 R20, R164.reuse, R140, R20 ;  /* 0x0000008ca414723c */ /* 0x050fe60000041814 */
[----:B------:R-:W3:Y:S05]  /*fa00*/  MUFU.TANH R212, R212 ;  /* 0x000000d400d47308 */ /* 0x000eea0000002400 */
[C---:B------:R-:W-:Y:S05]  /*fa10*/  HMMA.16816.F32.BF16 R24, R164.reuse, R142, R24 ;  /* 0x0000008ea418723c */ /* 0x040fea0000041818 */
[----:B------:R-:W4:Y:S03]  /*fa20*/  MUFU.TANH R213, R213 ;  /* 0x000000d500d57308 */ /* 0x000f260000002400 */
[C---:B-1----:R-:W-:Y:S08]  /*fa30*/  HMMA.16816.F32.BF16 R28, R164.reuse, R144, R28 ;  /* 0x00000090a41c723c */ /* 0x042ff0000004181c */
[----:B------:R-:W-:Y:S01]  /*fa40*/  HMMA.16816.F32.BF16 R32, R164, R146, R32 ;  /* 0x00000092a420723c */ /* 0x000fe20000041820 */
[----:B------:R-:W-:Y:S08]  /*fa50*/  @!UPT UIADD3 URZ, UPT, UPT, URZ, URZ, URZ ;  /* 0x000000fffffff290 */ /* 0x000ff0000fffe0ff */
[----:B--23--:R-:W-:Y:S11]  /*fa60*/  BRA.U.ANY UP0, `(.L_x_693) ;  /* 0xffffffed005c7547 */ /* 0x00cff6000b93ffff */
.L_x_692:
[----:B------:R-:W-:Y:S02]  /*fa70*/  VIADD R3, R211, 0x38 ;  /* 0x00000038d3037836 */ /* 0x000fe40000000000 */
[----:B------:R-:W-:Y:S01]  /*fa80*/  FMUL.FTZ R6, R11, UR10 ;  /* 0x0000000a0b067c20 */ /* 0x000fe20008410000 */
[----:B-1----:R-:W-:Y:S01]  /*fa90*/  FMUL.FTZ R133, R8, UR10 ;  /* 0x0000000a08857c20 */ /* 0x002fe20008410000 */
[----:B------:R-:W-:Y:S01]  /*faa0*/  FMUL.FTZ R132, R10, UR10 ;  /* 0x0000000a0a847c20 */ /* 0x000fe20008410000 */
[----:B------:R-:W-:Y:S02]  /*fab0*/  VIADD R4, R3, UR20 ;  /* 0x0000001403047c36 */ /* 0x000fe40008000000 */
[----:B------:R-:W-:Y:S01]  /*fac0*/  FMUL.FTZ R8, R9, UR10 ;  /* 0x0000000a09087c20 */ /* 0x000fe20008410000 */
[----:B------:R-:W-:Y:S01]  /*fad0*/  FMUL.FTZ R5, R7, UR10 ;  /* 0x0000000a07057c20 */ /* 0x000fe20008410000 */
[----:B------:R1:W-:Y:S01]  /*fae0*/  MUFU.TANH R10, R133 ;  /* 0x00000085000a7308 */ /* 0x0003e20000002400 */
[----:B------:R-:W-:Y:S01]  /*faf0*/  I2FP.F32.S32 R7, R216 ;  /* 0x000000d800077245 */ /* 0x000fe20000201400 */
[----:B------:R-:W-:Y:S01]  /*fb00*/  IMAD.IADD R136, R189, 0x1, -R214 ;  /* 0x00000001bd887824 */ /* 0x000fe200078e0ad6 */
[--C-:B------:R-:W-:Y:S01]  /*fb10*/  IADD3 R11, PT, PT, R198, 0x37, -R4.reuse ;  /* 0x00000037c60b7810 */ /* 0x100fe20007ffe804 */
[----:B------:R-:W-:Y:S01]  /*fb20*/  FMUL.FTZ R163, R14, UR10 ;  /* 0x0000000a0ea37c20 */ /* 0x000fe20008410000 */
[----:B------:R-:W-:Y:S01]  /*fb30*/  IADD3 R9, PT, PT, R198, 0x2f, -R4 ;  /* 0x0000002fc6097810 */ /* 0x000fe20007ffe804 */
[----:B------:R-:W-:Y:S01]  /*fb40*/  FFMA.FTZ R210, R7, -UR6, R210 ;  /* 0x8000000607d27c23 */ /* 0x000fe200080100d2 */
[----:B------:R-:W-:Y:S03]  /*fb50*/  IABS R11, R11 ;  /* 0x0000000b000b7213 */ /* 0x000fe60000000000 */
[----:B------:R-:W2:Y:S01]  /*fb60*/  MUFU.TANH R8, R8 ;  /* 0x0000000800087308 */ /* 0x000ea20000002400 */
[----:B------:R-:W-:Y:S01]  /*fb70*/  IABS R136, R136 ;  /* 0x0000008800887213 */ /* 0x000fe20000000000 */
[----:B------:R-:W-:Y:S01]  /*fb80*/  FMUL.FTZ R160, R12, UR10 ;  /* 0x0000000a0ca07c20 */ /* 0x000fe20008410000 */
[----:B------:R-:W-:Y:S01]  /*fb90*/  I2FP.F32.S32 R11, R11 ;  /* 0x0000000b000b7245 */ /* 0x000fe20000201400 */
[----:B------:R-:W-:Y:S01]  /*fba0*/  FMUL.FTZ R162, R13, UR10 ;  /* 0x0000000a0da27c20 */ /* 0x000fe20008410000 */
[----:B------:R-:W-:Y:S01]  /*fbb0*/  IADD3 R7, PT, PT, R198, 0x30, -R4 ;  /* 0x00000030c6077810 */ /* 0x000fe20007ffe804 */
[----:B------:R-:W-:Y:S01]  /*fbc0*/  FMUL.FTZ R15, R15, UR10 ;  /* 0x0000000a0f0f7c20 */ /* 0x000fe20008410000 */
[----:B------:R-:W-:Y:S01]  /*fbd0*/  IABS R9, R9 ;  /* 0x0000000900097213 */ /* 0x000fe20000000000 */
[----:B------:R-:W-:Y:S02]  /*fbe0*/  FFMA.FTZ R212, R11, -UR6, R212 ;  /* 0x800000060bd47c23 */ /* 0x000fe400080100d4 */
[----:B------:R-:W3:Y:S01]  /*fbf0*/  MUFU.TANH R5, R5 ;  /* 0x0000000500057308 */ /* 0x000ee20000002400 */
[--C-:B------:R-:W-:Y:S01]  /*fc00*/  IADD3 R134, PT, PT, R189, 0x37, -R4.reuse ;  /* 0x00000037bd867810 */ /* 0x100fe20007ffe804 */
[----:B-1----:R-:W-:Y:S01]  /*fc10*/  VIADD R133, R211, 0x8 ;  /* 0x00000008d3857836 */ /* 0x002fe20000000000 */
[----:B------:R-:W-:Y:S01]  /*fc20*/  I2FP.F32.S32 R136, R136 ;  /* 0x0000008800887245 */ /* 0x000fe20000201400 */
[----:B------:R-:W-:Y:S01]  /*fc30*/  FMUL.FTZ R17, R17, UR10 ;  /* 0x0000000a11117c20 */ /* 0x000fe20008410000 */
[----:B------:R-:W-:Y:S01]  /*fc40*/  IABS R7, R7 ;  /* 0x0000000700077213 */ /* 0x000fe20000000000 */
[----:B------:R-:W-:Y:S01]  /*fc50*/  FMUL.FTZ R18, R18, UR10 ;  /* 0x0000000a12127c20 */ /* 0x000fe20008410000 */
[----:B------:R-:W-:Y:S03]  /*fc60*/  I2FP.F32.S32 R9, R9 ;  /* 0x0000000900097245 */ /* 0x000fe60000201400 */
[----:B------:R1:W5:Y:S01]  /*fc70*/  MUFU.TANH R11, R132 ;  /* 0x00000084000b7308 */ /* 0x0003620000002400 */
[----:B------:R-:W-:Y:S01]  /*fc80*/  ISETP.GT.AND P1, PT, R208, R211, PT ;  /* 0x000000d3d000720c */ /* 0x000fe20003f24270 */
[----:B----4-:R-:W-:Y:S01]  /*fc90*/  FFMA.FTZ R213, R136, -UR6, R213 ;  /* 0x8000000688d57c23 */ /* 0x010fe200080100d5 */
[----:B------:R-:W-:Y:S01]  /*fca0*/  IABS R134, R134 ;  /* 0x0000008600867213 */ /* 0x000fe20000000000 */
[----:B------:R-:W-:Y:S01]  /*fcb0*/  FMUL.FTZ R16, R16, UR10 ;  /* 0x0000000a10107c20 */ /* 0x000fe20008410000 */
[----:B------:R-:W-:Y:S01]  /*fcc0*/  I2FP.F32.S32 R7, R7 ;  /* 0x0000000700077245 */ /* 0x000fe20000201400 */
[----:B------:R-:W-:Y:S01]  /*fcd0*/  FMUL.FTZ R20, R20, UR10 ;  /* 0x0000000a14147c20 */ /* 0x000fe20008410000 */
[----:B------:R-:W-:Y:S03]  /*fce0*/  FSEL R210, R210, -INF , !P1 ;  /* 0xff800000d2d27808 */ /* 0x000fe60004800000 */
[----:B------:R-:W4:Y:S01]  /*fcf0*/  MUFU.TANH R6, R6 ;  /* 0x0000000600067308 */ /* 0x000f220000002400 */
[----:B------:R-:W-:Y:S01]  /*fd00*/  I2FP.F32.S32 R134, R134 ;  /* 0x0000008600867245 */ /* 0x000fe20000201400 */
[----:B------:R-:W-:Y:S01]  /*fd10*/  FMUL.FTZ R155, R26, UR10 ;  /* 0x0000000a1a9b7c20 */ /* 0x000fe20008410000 */
[----:B------:R-:W-:Y:S01]  /*fd20*/  ISETP.GT.AND P1, PT, R206, R211, PT ;  /* 0x000000d3ce00720c */ /* 0x000fe20003f24270 */
[----:B------:R-:W-:Y:S01]  /*fd30*/  FMUL.FTZ R25, R25, UR10 ;  /* 0x0000000a19197c20 */ /* 0x000fe20008410000 */
[--C-:B------:R-:W-:Y:S01]  /*fd40*/  IADD3 R135, PT, PT, R189, 0x2f, -R4.reuse ;  /* 0x0000002fbd877810 */ /* 0x100fe20007ffe804 */
[----:B------:R-:W-:Y:S01]  /*fd50*/  FMUL.FTZ R27, R27, UR10 ;  /* 0x0000000a1b1b7c20 */ /* 0x000fe20008410000 */
[----:B------:R-:W-:Y:S03]  /*fd60*/  FSEL R212, R212, -INF , !P6 ;  /* 0xff800000d4d47808 */ /* 0x000fe60007000000 */
[----:B------:R-:W4:Y:S01]  /*fd70*/  MUFU.TANH R163, R163 ;  /* 0x000000a300a37308 */ /* 0x000f220000002400 */
[----:B------:R-:W-:Y:S01]  /*fd80*/  ISETP.GT.AND P6, PT, R208, R133, PT ;  /* 0x00000085d000720c */ /* 0x000fe20003fc4270 */
[----:B------:R-:W-:Y:S01]  /*fd90*/  FMUL.FTZ R31, R31, UR10 ;  /* 0x0000000a1f1f7c20 */ /* 0x000fe20008410000 */
[--C-:B-1----:R-:W-:Y:S01]  /*fda0*/  IADD3 R132, PT, PT, R189, 0x30, -R4.reuse ;  /* 0x00000030bd847810 */ /* 0x102fe20007ffe804 */
[----:B------:R-:W-:Y:S01]  /*fdb0*/  FMUL.FTZ R29, R29, UR10 ;  /* 0x0000000a1d1d7c20 */ /* 0x000fe20008410000 */
[----:B------:R-:W-:Y:S01]  /*fdc0*/  IABS R135, R135 ;  /* 0x0000008700877213 */ /* 0x000fe20000000000 */
[----:B------:R-:W-:Y:S01]  /*fdd0*/  FMUL.FTZ R30, R30, UR10 ;  /* 0x0000000a1e1e7c20 */ /* 0x000fe20008410000 */
[----:B------:R-:W-:Y:S03]  /*fde0*/  IABS R12, R132 ;  /* 0x00000084000c7213 */ /* 0x000fe60000000000 */
[----:B------:R-:W-:Y:S01]  /*fdf0*/  MUFU.TANH R160, R160 ;  /* 0x000000a000a07308 */ /* 0x000fe20000002400 */
[----:B------:R-:W-:Y:S01]  /*fe00*/  I2FP.F32.S32 R135, R135 ;  /* 0x0000008700877245 */ /* 0x000fe20000201400 */
[----:B------:R-:W-:Y:S01]  /*fe10*/  FMUL.FTZ R132, R19, UR10 ;  /* 0x0000000a13847c20 */ /* 0x000fe20008410000 */
[----:B------:R-:W-:Y:S01]  /*fe20*/  I2FP.F32.S32 R12, R12 ;  /* 0x0000000c000c7245 */ /* 0x000fe20000201400 */
[----:B------:R-:W-:Y:S01]  /*fe30*/  FMUL.FTZ R34, R34, UR10 ;  /* 0x0000000a22227c20 */ /* 0x000fe20008410000 */
[--C-:B------:R-:W-:Y:S01]  /*fe40*/  IADD3 R14, PT, PT, R189, 0x28, -R4.reuse ;  /* 0x00000028bd0e7810 */ /* 0x100fe20007ffe804 */
[----:B------:R-:W-:Y:S01]  /*fe50*/  FMUL.FTZ R35, R35, UR10 ;  /* 0x0000000a23237c20 */ /* 0x000fe20008410000 */
[--C-:B------:R-:W-:Y:S03]  /*fe60*/  IADD3 R13, PT, PT, R198, 0x27, -R4.reuse ;  /* 0x00000027c60d7810 */ /* 0x100fe60007ffe804 */
[----:B------:R-:W1:Y:S01]  /*fe70*/  MUFU.TANH R162, R162 ;  /* 0x000000a200a27308 */ /* 0x000e620000002400 */
[----:B------:R-:W-:Y:S01]  /*fe80*/  IABS R14, R14 ;  /* 0x0000000e000e7213 */ /* 0x000fe20000000000 */
[----:B------:R-:W-:Y:S01]  /*fe90*/  UISETP.GT.AND UP0, UPT, UR21, UR18, UPT ;  /* 0x000000121500728c */ /* 0x000fe2000bf04270 */
[----:B------:R-:W-:Y:S01]  /*fea0*/  IABS R13, R13 ;  /* 0x0000000d000d7213 */ /* 0x000fe20000000000 */
[----:B------:R-:W-:Y:S01]  /*feb0*/  UIADD3 UR21, UPT, UPT, UR21, -0x1, URZ ;  /* 0xffffffff15157890 */ /* 0x000fe2000fffe0ff */
[----:B------:R-:W-:Y:S02]  /*fec0*/  I2FP.F32.S32 R14, R14 ;  /* 0x0000000e000e7245 */ /* 0x000fe40000201400 */
[----:B------:R-:W-:Y:S03]  /*fed0*/  I2FP.F32.S32 R13, R13 ;  /* 0x0000000d000d7245 */ /* 0x000fe60000201400 */
[----:B------:R-:W-:Y:S01]  /*fee0*/  MUFU.TANH R15, R15 ;  /* 0x0000000f000f7308 */ /* 0x000fe20000002400 */
[C---:B------:R-:W-:Y:S02]  /*fef0*/  ISETP.GE.AND P0, PT, R215.reuse, R196, PT ;  /* 0x000000c4d700720c */ /* 0x040fe40003f06270 */
[----:B------:R-:W-:Y:S02]  /*ff00*/  ISETP.GE.AND P4, PT, R215, R197, PT ;  /* 0x000000c5d700720c */ /* 0x000fe40003f86270 */
[C-C-:B------:R-:W-:Y:S02]  /*ff10*/  IADD3 R19, PT, PT, R189.reuse, 0x1f, -R4.reuse ;  /* 0x0000001fbd137810 */ /* 0x140fe40007ffe804 */
[----:B------:R-:W-:Y:S03]  /*ff20*/  IADD3 R26, PT, PT, R189, 0x10, -R4 ;  /* 0x00000010bd1a7810 */ /* 0x000fe60007ffe804 */
[----:B------:R-:W-:Y:S01]  /*ff30*/  MUFU.TANH R17, R17 ;  /* 0x0000001100117308 */ /* 0x000fe20000002400 */
[----:B------:R-:W-:Y:S02]  /*ff40*/  IABS R19, R19 ;  /* 0x0000001300137213 */ /* 0x000fe40000000000 */
[----:B------:R-:W-:Y:S02]  /*ff50*/  IABS R26, R26 ;  /* 0x0000001a001a7213 */ /* 0x000fe40000000000 */
[----:B------:R-:W-:Y:S02]  /*ff60*/  I2FP.F32.S32 R19, R19 ;  /* 0x0000001300137245 */ /* 0x000fe40000201400 */
[----:B------:R-:W-:Y:S03]  /*ff70*/  I2FP.F32.S32 R26, R26 ;  /* 0x0000001a001a7245 */ /* 0x000fe60000201400 */
[----:B------:R-:W1:Y:S01]  /*ff80*/  MUFU.TANH R132, R132 ;  /* 0x0000008400847308 */ /* 0x000e620000002400 */
[----:B------:R-:W-:Y:S04]  /*ff90*/  LOP3.LUT R182, R182, 0x200, R175, 0xf8, !PT ;  /* 0x00000200b6b67812 */ /* 0x000fe800078ef8af */
[----:B------:R-:W-:Y:S05]  /*ffa0*/  LEA R166, R182, UR5, 0x1 ;  /* 0x00000005b6a67c11 */ /* 0x000fea000f8e08ff */
[----:B------:R-:W-:Y:S01]  /*ffb0*/  MUFU.TANH R18, R18 ;  /* 0x0000001200127308 */ /* 0x000fe20000002400 */
[----:B------:R-:W-:Y:S09]  /*ffc0*/  VIADD R164, R166, 0x12040 ;  /* 0x00012040a6a47836 */ /* 0x000ff20000000000 */
[----:B------:R-:W-:Y:S10]  /*ffd0*/  MUFU.TANH R16, R16 ;  /* 0x0000001000107308 */ /* 0x000ff40000002400 */
[----:B------:R-:W-:Y:S10]  /*ffe0*/  MUFU.TANH R20, R20 ;  /* 0x0000001400147308 */ /* 0x000ff40000002400 */
[----:B------:R-:W1:Y:S10]  /*fff0*/  MUFU.TANH R155, R155 ;  /* 0x0000009b009b7308 */ /* 0x000e740000002400 */
[----:B------:R-:W-:Y:S10]  /*10000*/  MUFU.TANH R153, R27 ;  /* 0x0000001b00997308 */ /* 0x000ff40000002400 */
[----:B------:R-:W-:Y:S10]  /*10010*/  MUFU.TANH R145, R31 ;  /* 0x0000001f00917308 */ /* 0x000ff40000002400 */
[----:B------:R-:W-:Y:S10]  /*10020*/  MUFU.TANH R148, R29 ;  /* 0x0000001d00947308 */ /* 0x000ff40000002400 */
[----:B------:R-:W-:Y:S10]  /*10030*/  MUFU.TANH R147, R30 ;  /* 0x0000001e00937308 */ /* 0x000ff40000002400 */
[----:B------:R-:W-:Y:S10]  /*10040*/  MUFU.TANH R34, R34 ;  /* 0x0000002200227308 */ /* 0x000ff40000002400 */
[----:B------:R-:W-:Y:S01]  /*10050*/  MUFU.TANH R35, R35 ;  /* 0x0000002300237308 */ /* 0x000fe20000002400 */
[----:B--2---:R-:W-:Y:S01]  /*10060*/  FFMA.FTZ R8, R9, -UR6, R8 ;  /* 0x8000000609087c23 */ /* 0x004fe20008010008 */
[----:B------:R-:W-:Y:S02]  /*10070*/  VIADD R9, R211, 0x9 ;  /* 0x00000009d3097836 */ /* 0x000fe40000000000 */
[----:B------:R-:W-:Y:S01]  /*10080*/  FFMA.FTZ R10, R7, -UR6, R10 ;  /* 0x80000006070a7c23 */ /* 0x000fe2000801000a */
[----:B------:R-:W-:Y:S01]  /*10090*/  FSEL R7, R213, -INF , !P1 ;  /* 0xff800000d5077808 */ /* 0x000fe20004800000 */
[----:B---3--:R-:W-:Y:S01]  /*100a0*/  FFMA.FTZ R5, R134, -UR6, R5 ;  /* 0x8000000686057c23 */ /* 0x008fe20008010005 */
[----:B-----5:R-:W-:Y:S01]  /*100b0*/  FFMA.FTZ R11, R12, -UR6, R11 ;  /* 0x800000060c0b7c23 */ /* 0x020fe2000801000b */
[----:B------:R-:W-:Y:S01]  /*100c0*/  ISETP.GT.AND P1, PT, R208, R9, PT ;  /* 0x00000009d000720c */ /* 0x000fe20003f24270 */
[----:B----4-:R-:W-:Y:S01]  /*100d0*/  FFMA.FTZ R6, R135, -UR6, R6 ;  /* 0x8000000687067c23 */ /* 0x010fe20008010006 */
[----:B------:R-:W-:Y:S01]  /*100e0*/  FSEL R10, R10, -INF , !P6 ;  /* 0xff8000000a0a7808 */ /* 0x000fe20007000000 */
[----:B------:R-:W-:Y:S01]  /*100f0*/  FFMA.FTZ R163, R14, -UR6, R163 ;  /* 0x800000060ea37c23 */ /* 0x000fe200080100a3 */
[----:B------:R-:W-:Y:S01]  /*10100*/  FSEL R5, R5, -INF , !P5 ;  /* 0xff80000005057808 */ /* 0x000fe20006800000 */
[----:B-1----:R-:W-:Y:S01]  /*10110*/  FFMA.FTZ R162, R13, -UR6, R162 ;  /* 0x800000060da27c23 */ /* 0x002fe200080100a2 */
[----:B------:R-:W-:Y:S01]  /*10120*/  FSEL R8, R8, -INF , !P1 ;  /* 0xff80000008087808 */ /* 0x000fe20004800000 */
[----:B------:R-:W-:Y:S01]  /*10130*/  VIADD R13, R211, 0x11 ;  /* 0x00000011d30d7836 */ /* 0x000fe20000000000 */
[----:B------:R-:W-:Y:S01]  /*10140*/  ISETP.GT.AND P5, PT, R206, R133, PT ;  /* 0x00000085ce00720c */ /* 0x000fe20003fa4270 */
[----:B------:R-:W-:Y:S01]  /*10150*/  FFMA.FTZ R132, R19, -UR6, R132 ;  /* 0x8000000613847c23 */ /* 0x000fe20008010084 */
[----:B------:R-:W-:Y:S01]  /*10160*/  ISETP.GE.AND P6, PT, R133, R197, PT ;  /* 0x000000c58500720c */ /* 0x000fe20003fc6270 */
[----:B------:R-:W-:Y:S01]  /*10170*/  VIADD R19, R211, 0x19 ;  /* 0x00000019d3137836 */ /* 0x000fe20000000000 */
[-C--:B------:R-:W-:Y:S01]  /*10180*/  ISETP.GE.AND P1, PT, R133, R196.reuse, PT ;  /* 0x000000c48500720c */ /* 0x080fe20003f26270 */
[----:B------:R-:W-:Y:S01]  /*10190*/  FFMA.FTZ R155, R26, -UR6, R155 ;  /* 0x800000061a9b7c23 */ /* 0x000fe2000801009b */
[--C-:B------:R-:W-:Y:S02]  /*101a0*/  IADD3 R133, PT, PT, R198, 0x28, -R4.reuse ;  /* 0x00000028c6857810 */ /* 0x100fe40007ffe804 */
[----:B------:R-:W-:Y:S02]  /*101b0*/  FSEL R11, R11, -INF , !P5 ;  /* 0xff8000000b0b7808 */ /* 0x000fe40006800000 */
[----:B------:R-:W-:Y:S02]  /*101c0*/  ISETP.GT.AND P5, PT, R206, R9, PT ;  /* 0x00000009ce00720c */ /* 0x000fe40003fa4270 */
[----:B------:R-:W-:Y:S02]  /*101d0*/  IABS R133, R133 ;  /* 0x0000008500857213 */ /* 0x000fe40000000000 */
[----:B------:R-:W-:Y:S02]  /*101e0*/  FSEL R6, R6, -INF , !P5 ;  /* 0xff80000006067808 */ /* 0x000fe40006800000 */
[----:B------:R-:W-:Y:S02]  /*101f0*/  I2FP.F32.S32 R133, R133 ;  /* 0x0000008500857245 */ /* 0x000fe40000201400 */
[----:B------:R-:W-:Y:S02]  /*10200*/  ISETP.GE.AND P5, PT, R211, R197, PT ;  /* 0x000000c5d300720c */ /* 0x000fe40003fa6270 */
[----:B------:R-:W-:Y:S01]  /*10210*/  IADD3 R12, PT, PT, R189, 0x27, -R4 ;  /* 0x00000027bd0c7810 */ /* 0x000fe20007ffe804 */
[----:B------:R-:W-:Y:S01]  /*10220*/  FFMA.FTZ R160, R133, -UR6, R160 ;  /* 0x8000000685a07c23 */ /* 0x000fe200080100a0 */
[----:B------:R-:W-:Y:S01]  /*10230*/  FSEL R14, R210, -INF , !P5 ;  /* 0xff800000d20e7808 */ /* 0x000fe20006800000 */
[C---:B------:R-:W-:Y:S01]  /*10240*/  VIADD R133, R211.reuse, 0x10 ;  /* 0x00000010d3857836 */ /* 0x040fe20000000000 */
[----:B------:R-:W-:Y:S02]  /*10250*/  ISETP.GE.AND P5, PT, R211, R196, PT ;  /* 0x000000c4d300720c */ /* 0x000fe40003fa6270 */
[----:B------:R-:W-:Y:S02]  /*10260*/  IABS R12, R12 ;  /* 0x0000000c000c7213 */ /* 0x000fe40000000000 */
[----:B------:R-:W-:Y:S02]  /*10270*/  FSEL R7, R7, -INF , !P5 ;  /* 0xff80000007077808 */ /* 0x000fe40006800000 */
[----:B------:R-:W-:Y:S02]  /*10280*/  FSEL R5, R5, -INF , !P0 ;  /* 0xff80000005057808 */ /* 0x000fe40004000000 */
[----:B------:R-:W-:Y:S02]  /*10290*/  I2FP.F32.S32 R12, R12 ;  /* 0x0000000c000c7245 */ /* 0x000fe40000201400 */
[----:B------:R-:W-:Y:S02]  /*102a0*/  ISETP.GT.AND P5, PT, R208, R13, PT ;  /* 0x0000000dd000720c */ /* 0x000fe40003fa4270 */
[----:B------:R-:W-:Y:S01]  /*102b0*/  ISETP.GT.AND P0, PT, R206, R133, PT ;  /* 0x00000085ce00720c */ /* 0x000fe20003f04270 */
[----:B------:R-:W-:Y:S01]  /*102c0*/  FFMA.FTZ R15, R12, -UR6, R15 ;  /* 0x800000060c0f7c23 */ /* 0x000fe2000801000f */
[----:B------:R-:W-:Y:S02]  /*102d0*/  FSEL R162, R162, -INF , !P5 ;  /* 0xff800000a2a27808 */ /* 0x000fe40006800000 */
[----:B------:R-:W-:Y:S02]  /*102e0*/  FSEL R163, R163, -INF , !P0 ;  /* 0xff800000a3a37808 */ /* 0x000fe40004000000 */
[--C-:B------:R-:W-:Y:S02]  /*102f0*/  IADD3 R134, PT, PT, R198, 0x1f, -R4.reuse ;  /* 0x0000001fc6867810 */ /* 0x100fe40007ffe804 */
[C---:B------:R-:W-:Y:S02]  /*10300*/  ISETP.GE.AND P5, PT, R9.reuse, R197, PT ;  /* 0x000000c50900720c */ /* 0x040fe40003fa6270 */
[----:B------:R-:W-:Y:S02]  /*10310*/  ISETP.GE.AND P0, PT, R9, R196, PT ;  /* 0x000000c40900720c */ /* 0x000fe40003f06270 */
[----:B------:R-:W-:Y:S02]  /*10320*/  FSEL R12, R212, -INF , !P4 ;  /* 0xff800000d40c7808 */ /* 0x000fe40006000000 */
[----:B------:R-:W-:Y:S02]  /*10330*/  IADD3 R9, PT, PT, R189, 0x20, -R4 ;  /* 0x00000020bd097810 */ /* 0x000fe40007ffe804 */
[----:B------:R-:W-:Y:S02]  /*10340*/  ISETP.GT.AND P4, PT, R208, R133, PT ;  /* 0x00000085d000720c */ /* 0x000fe40003f84270 */
[----:B------:R-:W-:Y:S02]  /*10350*/  IABS R134, R134 ;  /* 0x0000008600867213 */ /* 0x000fe40000000000 */
[----:B------:R-:W-:Y:S02]  /*10360*/  IABS R9, R9 ;  /* 0x0000000900097213 */ /* 0x000fe40000000000 */
[----:B------:R-:W-:Y:S02]  /*10370*/  FSEL R160, R160, -INF , !P4 ;  /* 0xff800000a0a07808 */ /* 0x000fe40006000000 */
[----:B------:R-:W-:Y:S02]  /*10380*/  ISETP.GT.AND P4, PT, R206, R13, PT ;  /* 0x0000000dce00720c */ /* 0x000fe40003f84270 */
[----:B------:R-:W-:Y:S02]  /*10390*/  I2FP.F32.S32 R134, R134 ;  /* 0x0000008600867245 */ /* 0x000fe40000201400 */
[----:B------:R-:W-:Y:S02]  /*103a0*/  I2FP.F32.S32 R9, R9 ;  /* 0x0000000900097245 */ /* 0x000fe40000201400 */
[----:B------:R-:W-:Y:S01]  /*103b0*/  FSEL R15, R15, -INF , !P4 ;  /* 0xff8000000f0f7808 */ /* 0x000fe20006000000 */
[----:B------:R-:W-:Y:S01]  /*103c0*/  FFMA.FTZ R17, R134, -UR6, R17 ;  /* 0x8000000686117c23 */ /* 0x000fe20008010011 */
[----:B------:R-:W-:Y:S01]  /*103d0*/  FSEL R10, R10, -INF , !P6 ;  /* 0xff8000000a0a7808 */ /* 0x000fe20007000000 */
[----:B------:R-:W-:Y:S01]  /*103e0*/  FMUL.FTZ R134, R21, UR10 ;  /* 0x0000000a15867c20 */ /* 0x000fe20008410000 */
[----:B------:R-:W-:Y:S01]  /*103f0*/  ISETP.GE.AND P4, PT, R133, R197, PT ;  /* 0x000000c58500720c */ /* 0x000fe20003f86270 */
[----:B------:R-:W-:Y:S01]  /*10400*/  FFMA.FTZ R18, R9, -UR6, R18 ;  /* 0x8000000609127c23 */ /* 0x000fe20008010012 */
[-C--:B------:R-:W-:Y:S01]  /*10410*/  ISETP.GE.AND P6, PT, R133, R196.reuse, PT ;  /* 0x000000c48500720c */ /* 0x080fe20003fc6270 */
[----:B------:R-:W-:Y:S01]  /*10420*/  VIADD R133, R211, 0x18 ;  /* 0x00000018d3857836 */ /* 0x000fe20000000000 */
[----:B------:R-:W-:Y:S01]  /*10430*/  FSEL R9, R6, -INF , !P0 ;  /* 0xff80000006097808 */ /* 0x000fe20004000000 */
[----:B------:R-:W-:Y:S01]  /*10440*/  FMUL.FTZ R21, R22, UR10 ;  /* 0x0000000a16157c20 */ /* 0x000fe20008410000 */
[----:B------:R-:W-:Y:S01]  /*10450*/  FSEL R11, R11, -INF , !P1 ;  /* 0xff8000000b0b7808 */ /* 0x000fe20004800000 */
[----:B------:R1:W-:Y:S01]  /*10460*/  MUFU.TANH R6, R134 ;  /* 0x0000008600067308 */ /* 0x0003e20000002400 */
[----:B------:R-:W-:Y:S02]  /*10470*/  ISETP.GT.AND P1, PT, R208, R19, PT ;  /* 0x00000013d000720c */ /* 0x000fe40003f24270 */
[----:B------:R-:W-:Y:S02]  /*10480*/  ISETP.GT.AND P0, PT, R206, R133, PT ;  /* 0x00000085ce00720c */ /* 0x000fe40003f04270 */
[----:B------:R-:W-:Y:S02]  /*10490*/  FSEL R17, R17, -INF , !P1 ;  /* 0xff80000011117808 */ /* 0x000fe40004800000 */
[----:B------:R-:W-:Y:S03]  /*104a0*/  FSEL R18, R18, -INF , !P0 ;  /* 0xff80000012127808 */ /* 0x000fe60004000000 */
[----:B------:R-:W2:Y:S01]  /*104b0*/  MUFU.TANH R21, R21 ;  /* 0x0000001500157308 */ /* 0x000ea20000002400 */
[C---:B------:R-:W-:Y:S02]  /*104c0*/  ISETP.GE.AND P1, PT, R13.reuse, R197, PT ;  /* 0x000000c50d00720c */ /* 0x040fe40003f26270 */
[----:B------:R-:W-:Y:S01]  /*104d0*/  ISETP.GE.AND P0, PT, R13, R196, PT ;  /* 0x000000c40d00720c */ /* 0x000fe20003f06270 */
[----:B------:R-:W-:Y:S01]  /*104e0*/  FMUL.FTZ R13, R23, UR10 ;  /* 0x0000000a170d7c20 */ /* 0x000fe20008410000 */
[C-C-:B------:R-:W-:Y:S02]  /*104f0*/  IADD3 R22, PT, PT, R189.reuse, 0x18, -R4.reuse ;  /* 0x00000018bd167810 */ /* 0x140fe40007ffe804 */
[C-C-:B------:R-:W-:Y:S02]  /*10500*/  IADD3 R135, PT, PT, R198.reuse, 0x20, -R4.reuse ;  /* 0x00000020c6877810 */ /* 0x140fe40007ffe804 */
[--C-:B------:R-:W-:Y:S01]  /*10510*/  IADD3 R23, PT, PT, R198, 0x17, -R4.reuse ;  /* 0x00000017c6177810 */ /* 0x100fe20007ffe804 */
[----:B------:R-:W3:Y:S01]  /*10520*/  MUFU.TANH R13, R13 ;  /* 0x0000000d000d7308 */ /* 0x000ee20000002400 */
[----:B-1----:R-:W-:Y:S02]  /*10530*/  IADD3 R134, PT, PT, R189, 0x17, -R4 ;  /* 0x00000017bd867810 */ /* 0x002fe40007ffe804 */
[----:B------:R-:W-:Y:S02]  /*10540*/  IABS R22, R22 ;  /* 0x0000001600167213 */ /* 0x000fe40000000000 */
[----:B------:R-:W-:Y:S02]  /*10550*/  IABS R135, R135 ;  /* 0x0000008700877213 */ /* 0x000fe40000000000 */
[----:B------:R-:W-:Y:S02]  /*10560*/  IABS R23, R23 ;  /* 0x0000001700177213 */ /* 0x000fe40000000000 */
[----:B------:R-:W-:Y:S02]  /*10570*/  IABS R134, R134 ;  /* 0x0000008600867213 */ /* 0x000fe40000000000 */
[----:B------:R-:W-:Y:S02]  /*10580*/  I2FP.F32.S32 R22, R22 ;  /* 0x0000001600167245 */ /* 0x000fe40000201400 */
[----:B------:R-:W-:Y:S02]  /*10590*/  I2FP.F32.S32 R135, R135 ;  /* 0x0000008700877245 */ /* 0x000fe40000201400 */
[----:B------:R-:W-:Y:S01]  /*105a0*/  I2FP.F32.S32 R23, R23 ;  /* 0x0000001700177245 */ /* 0x000fe20000201400 */
[----:B--2---:R-:W-:Y:S01]  /*105b0*/  FFMA.FTZ R21, R22, -UR6, R21 ;  /* 0x8000000616157c23 */ /* 0x004fe20008010015 */
[----:B------:R-:W-:Y:S01]  /*105c0*/  I2FP.F32.S32 R134, R134 ;  /* 0x0000008600867245 */ /* 0x000fe20000201400 */
[----:B------:R-:W-:Y:S01]  /*105d0*/  FMUL.FTZ R22, R24, UR10 ;  /* 0x0000000a18167c20 */ /* 0x000fe20008410000 */
[----:B------:R-:W-:Y:S01]  /*105e0*/  FFMA.FTZ R16, R135, -UR6, R16 ;  /* 0x8000000687107c23 */ /* 0x000fe20008010010 */
[----:B------:R-:W-:Y:S01]  /*105f0*/  FFMA.FTZ R6, R23, -UR6, R6 ;  /* 0x8000000617067c23 */ /* 0x000fe20008010006 */
[C---:B------:R-:W-:Y:S02]  /*10600*/  VIADD R23, R211.reuse, 0x20 ;  /* 0x00000020d3177836 */ /* 0x040fe40000000000 */
[----:B---3--:R-:W-:Y:S01]  /*10610*/  FFMA.FTZ R24, R134, -UR6, R13 ;  /* 0x8000000686187c23 */ /* 0x008fe2000801000d */
[----:B------:R-:W-:Y:S01]  /*10620*/  VIADD R13, R211, 0x21 ;  /* 0x00000021d30d7836 */ /* 0x000fe20000000000 */
[----:B------:R-:W-:Y:S01]  /*10630*/  IADD3 R135, PT, PT, R198, 0x18, -R4 ;  /* 0x00000018c6877810 */ /* 0x000fe20007ffe804 */
[----:B------:R-:W1:Y:S01]  /*10640*/  MUFU.TANH R22, R22 ;  /* 0x0000001600167308 */ /* 0x000e620000002400 */
[----:B------:R-:W-:Y:S02]  /*10650*/  FSEL R163, R163, -INF , !P6 ;  /* 0xff800000a3a37808 */ /* 0x000fe40007000000 */
[----:B------:R-:W-:Y:S02]  /*10660*/  FSEL R161, R15, -INF , !P0 ;  /* 0xff8000000fa17808 */ /* 0x000fe40004000000 */
[----:B------:R-:W-:Y:S02]  /*10670*/  FSEL R8, R8, -INF , !P5 ;  /* 0xff80000008087808 */ /* 0x000fe40006800000 */
[----:B------:R-:W-:Y:S03]  /*10680*/  IABS R135, R135 ;  /* 0x0000008700877213 */ /* 0x000fe60000000000 */
[----:B------:R-:W2:Y:S01]  /*10690*/  MUFU.TANH R15, R25 ;  /* 0x00000019000f7308 */ /* 0x000ea20000002400 */
[C---:B------:R-:W-:Y:S02]  /*106a0*/  ISETP.GT.AND P5, PT, R208.reuse, R133, PT ;  /* 0x00000085d000720c */ /* 0x040fe40003fa4270 */
[----:B------:R-:W-:Y:S02]  /*106b0*/  ISETP.GT.AND P6, PT, R208, R13, PT ;  /* 0x0000000dd000720c */ /* 0x000fe40003fc4270 */
[----:B------:R-:W-:Y:S02]  /*106c0*/  ISETP.GT.AND P0, PT, R206, R23, PT ;  /* 0x00000017ce00720c */ /* 0x000fe40003f04270 */
[----:B------:R-:W-:Y:S02]  /*106d0*/  I2FP.F32.S32 R135, R135 ;  /* 0x0000008700877245 */ /* 0x000fe40000201400 */
[----:B------:R-:W-:Y:S02]  /*106e0*/  FSEL R21, R21, -INF , !P0 ;  /* 0xff80000015157808 */ /* 0x000fe40004000000 */
[----:B------:R-:W-:Y:S01]  /*106f0*/  FSEL R16, R16, -INF , !P5 ;  /* 0xff80000010107808 */ /* 0x000fe20006800000 */
[----:B------:R-:W-:Y:S01]  /*10700*/  FFMA.FTZ R20, R135, -UR6, R20 ;  /* 0x8000000687147c23 */ /* 0x000fe20008010014 */
[----:B------:R-:W-:Y:S01]  /*10710*/  FSEL R6, R6, -INF , !P6 ;  /* 0xff80000006067808 */ /* 0x000fe20007000000 */
[----:B------:R-:W-:Y:S01]  /*10720*/  IMAD.IADD R135, R173, 0x1, R166 ;  /* 0x00000001ad877824 */ /* 0x000fe200078e02a6 */
[----:B------:R-:W-:Y:S02]  /*10730*/  ISETP.GT.AND P5, PT, R206, R19, PT ;  /* 0x00000013ce00720c */ /* 0x000fe40003fa4270 */
[C---:B------:R-:W-:Y:S02]  /*10740*/  ISETP.GE.AND P6, PT, R19.reuse, R197, PT ;  /* 0x000000c51300720c */ /* 0x040fe40003fc6270 */
[----:B------:R-:W-:Y:S02]  /*10750*/  ISETP.GE.AND P0, PT, R19, R196, PT ;  /* 0x000000c41300720c */ /* 0x000fe40003f06270 */
[--C-:B------:R-:W-:Y:S02]  /*10760*/  IADD3 R19, PT, PT, R198, 0x10, -R4.reuse ;  /* 0x00000010c6137810 */ /* 0x100fe40007ffe804 */
[----:B------:R-:W-:Y:S02]  /*10770*/  FSEL R162, R162, -INF , !P1 ;  /* 0xff800000a2a27808 */ /* 0x000fe40004800000 */
[----:B------:R-:W-:Y:S02]  /*10780*/  ISETP.GT.AND P1, PT, R208, R23, PT ;  /* 0x00000017d000720c */ /* 0x000fe40003f24270 */
[----:B------:R-:W-:Y:S02]  /*10790*/  IABS R19, R19 ;  /* 0x0000001300137213 */ /* 0x000fe40000000000 */
[----:B------:R-:W-:Y:S02]  /*107a0*/  IADD3 R134, PT, PT, R198, 0xf, -R4 ;  /* 0x0000000fc6867810 */ /* 0x000fe40007ffe804 */
[----:B------:R-:W-:Y:S02]  /*107b0*/  FSEL R132, R132, -INF , !P5 ;  /* 0xff80000084847808 */ /* 0x000fe40006800000 */
[----:B------:R-:W-:Y:S02]  /*107c0*/  FSEL R20, R20, -INF , !P1 ;  /* 0xff80000014147808 */ /* 0x000fe40004800000 */
[----:B------:R-:W-:Y:S02]  /*107d0*/  ISETP.GE.AND P5, PT, R133, R197, PT ;  /* 0x000000c58500720c */ /* 0x000fe40003fa6270 */
[----:B------:R-:W-:Y:S02]  /*107e0*/  ISETP.GT.AND P1, PT, R206, R13, PT ;  /* 0x0000000dce00720c */ /* 0x000fe40003f24270 */
[----:B------:R-:W-:Y:S02]  /*107f0*/  I2FP.F32.S32 R19, R19 ;  /* 0x0000001300137245 */ /* 0x000fe40000201400 */
[----:B------:R-:W-:Y:S02]  /*10800*/  IABS R134, R134 ;  /* 0x0000008600867213 */ /* 0x000fe40000000000 */
[----:B------:R-:W-:Y:S01]  /*10810*/  FSEL R142, R16, -INF , !P5 ;  /* 0xff800000108e7808 */ /* 0x000fe20006800000 */
[----:B-1----:R-:W-:Y:S01]  /*10820*/  FFMA.FTZ R22, R19, -UR6, R22 ;  /* 0x8000000613167c23 */ /* 0x002fe20008010016 */
[----:B------:R-:W-:Y:S01]  /*10830*/  FSEL R24, R24, -INF , !P1 ;  /* 0xff80000018187808 */ /* 0x000fe20004800000 */
[----:B------:R-:W-:Y:S01]  /*10840*/  VIADD R19, R211, 0x29 ;  /* 0x00000029d3137836 */ /* 0x000fe20000000000 */
[----:B------:R-:W-:Y:S02]  /*10850*/  FSEL R160, R160, -INF , !P4 ;  /* 0xff800000a0a07808 */ /* 0x000fe40006000000 */
[C---:B------:R-:W-:Y:S02]  /*10860*/  ISETP.GE.AND P1, PT, R23.reuse, R197, PT ;  /* 0x000000c51700720c */ /* 0x040fe40003f26270 */
[----:B------:R-:W-:Y:S01]  /*10870*/  ISETP.GE.AND P5, PT, R23, R196, PT ;  /* 0x000000c41700720c */ /* 0x000fe20003fa6270 */
[----:B------:R-:W-:Y:S01]  /*10880*/  VIADD R23, R211, 0x28 ;  /* 0x00000028d3177836 */ /* 0x000fe20000000000 */
[----:B------:R-:W-:Y:S02]  /*10890*/  I2FP.F32.S32 R134, R134 ;  /* 0x0000008600867245 */ /* 0x000fe40000201400 */
[-C--:B------:R-:W-:Y:S02]  /*108a0*/  ISETP.GE.AND P4, PT, R133, R196.reuse, PT ;  /* 0x000000c48500720c */ /* 0x080fe40003f86270 */
[----:B------:R-:W-:Y:S01]  /*108b0*/  FSEL R141, R132, -INF , !P0 ;  /* 0xff800000848d7808 */ /* 0x000fe20004000000 */
[----:B--2---:R-:W-:Y:S01]  /*108c0*/  FFMA.FTZ R15, R134, -UR6, R15 ;  /* 0x80000006860f7c23 */ /* 0x004fe2000801000f */
[----:B------:R-:W-:Y:S02]  /*108d0*/  FSEL R143, R18, -INF , !P4 ;  /* 0xff800000128f7808 */ /* 0x000fe40006000000 */
[----:B------:R-:W-:Y:S02]  /*108e0*/  ISETP.GT.AND P4, PT, R208, R19, PT ;  /* 0x00000013d000720c */ /* 0x000fe40003f84270 */
[----:B------:R-:W-:Y:S02]  /*108f0*/  ISETP.GT.AND P0, PT, R206, R23, PT ;  /* 0x00000017ce00720c */ /* 0x000fe40003f04270 */
[--C-:B------:R-:W-:Y:S02]  /*10900*/  IADD3 R25, PT, PT, R189, 0xf, -R4.reuse ;  /* 0x0000000fbd197810 */ /* 0x100fe40007ffe804 */
[----:B------:R-:W-:Y:S02]  /*10910*/  FSEL R15, R15, -INF , !P4 ;  /* 0xff8000000f0f7808 */ /* 0x000fe40006000000 */
[----:B------:R-:W-:Y:S02]  /*10920*/  IABS R25, R25 ;  /* 0x0000001900197213 */ /* 0x000fe40000000000 */
[----:B------:R-:W-:Y:S02]  /*10930*/  FSEL R155, R155, -INF , !P0 ;  /* 0xff8000009b9b7808 */ /* 0x000fe40004000000 */
[C---:B------:R-:W-:Y:S02]  /*10940*/  ISETP.GE.AND P4, PT, R13.reuse, R197, PT ;  /* 0x000000c50d00720c */ /* 0x040fe40003f86270 */
[----:B------:R-:W-:Y:S02]  /*10950*/  ISETP.GE.AND P0, PT, R13, R196, PT ;  /* 0x000000c40d00720c */ /* 0x000fe40003f06270 */
[--C-:B------:R-:W-:Y:S02]  /*10960*/  IADD3 R13, PT, PT, R189, 0x7, -R4.reuse ;  /* 0x00000007bd0d7810 */ /* 0x100fe40007ffe804 */
[----:B------:R-:W-:Y:S02]  /*10970*/  I2FP.F32.S32 R16, R25 ;  /* 0x0000001900107245 */ /* 0x000fe40000201400 */
[----:B------:R-:W-:Y:S02]  /*10980*/  IABS R13, R13 ;  /* 0x0000000d000d7213 */ /* 0x000fe40000000000 */
[----:B------:R-:W-:Y:S01]  /*10990*/  FSEL R140, R17, -INF , !P6 ;  /* 0xff800000118c7808 */ /* 0x000fe20007000000 */
[----:B------:R-:W-:Y:S01]  /*109a0*/  FFMA.FTZ R153, R16, -UR6, R153 ;  /* 0x8000000610997c23 */ /* 0x000fe20008010099 */
[----:B------:R-:W-:Y:S01]  /*109b0*/  FMUL.FTZ R16, R28, UR10 ;  /* 0x0000000a1c107c20 */ /* 0x000fe20008410000 */
[----:B------:R-:W-:Y:S01]  /*109c0*/  ISETP.GT.AND P6, PT, R208, R23, PT ;  /* 0x00000017d000720c */ /* 0x000fe20003fc4270 */
[----:B------:R-:W-:Y:S01]  /*109d0*/  IMAD.MOV.U32 R18, RZ, RZ, R13 ;  /* 0x000000ffff127224 */ /* 0x000fe200078e000d */
[----:B------:R-:W-:Y:S01]  /*109e0*/  FSEL R158, R6, -INF , !P4 ;  /* 0xff800000069e7808 */ /* 0x000fe20006000000 */
[----:B------:R-:W-:Y:S01]  /*109f0*/  VIADD R13, R211, 0x31 ;  /* 0x00000031d30d7836 */ /* 0x000fe20000000000 */
[----:B------:R-:W-:Y:S01]  /*10a00*/  FSEL R22, R22, -INF , !P6 ;  /* 0xff80000016167808 */ /* 0x000fe20007000000 */
[----:B------:R-:W1:Y:S01]  /*10a10*/  MUFU.TANH R16, R16 ;  /* 0x0000001000107308 */ /* 0x000e620000002400 */
[----:B------:R-:W-:Y:S02]  /*10a20*/  ISETP.GT.AND P6, PT, R206, R19, PT ;  /* 0x00000013ce00720c */ /* 0x000fe40003fc4270 */
[----:B------:R-:W-:Y:S02]  /*10a30*/  I2FP.F32.S32 R18, R18 ;  /* 0x0000001200127245 */ /* 0x000fe40000201400 */
[--C-:B------:R-:W-:Y:S02]  /*10a40*/  IADD3 R17, PT, PT, R198, 0x7, -R4.reuse ;  /* 0x00000007c6117810 */ /* 0x100fe40007ffe804 */
[--C-:B------:R-:W-:Y:S01]  /*10a50*/  IADD3 R6, PT, PT, R189, 0x8, -R4.reuse ;  /* 0x00000008bd067810 */ /* 0x100fe20007ffe804 */
[----:B------:R-:W-:Y:S01]  /*10a60*/  FFMA.FTZ R145, R18, -UR6, R145 ;  /* 0x8000000612917c23 */ /* 0x000fe20008010091 */
[----:B------:R-:W-:Y:S01]  /*10a70*/  FSEL R156, R20, -INF , !P1 ;  /* 0xff800000149c7808 */ /* 0x000fe20004800000 */
[----:B------:R-:W-:Y:S01]  /*10a80*/  FMUL.FTZ R18, R33, UR10 ;  /* 0x0000000a21127c20 */ /* 0x000fe20008410000 */
[----:B------:R-:W-:Y:S02]  /*10a90*/  FSEL R153, R153, -INF , !P6 ;  /* 0xff80000099997808 */ /* 0x000fe40007000000 */
[C---:B------:R-:W-:Y:S02]  /*10aa0*/  ISETP.GE.AND P6, PT, R23.reuse, R197, PT ;  /* 0x000000c51700720c */ /* 0x040fe40003fc6270 */
[----:B------:R-:W-:Y:S01]  /*10ab0*/  ISETP.GE.AND P1, PT, R23, R196, PT ;  /* 0x000000c41700720c */ /* 0x000fe20003f26270 */
[----:B------:R-:W2:Y:S01]  /*10ac0*/  MUFU.TANH R18, R18 ;  /* 0x0000001200127308 */ /* 0x000ea20000002400 */
[----:B------:R-:W-:Y:S02]  /*10ad0*/  IABS R17, R17 ;  /* 0x0000001100117213 */ /* 0x000fe40000000000 */
[----:B------:R-:W-:Y:S02]  /*10ae0*/  IADD3 R23, PT, PT, R198, 0x8, -R4 ;  /* 0x00000008c6177810 */ /* 0x000fe40007ffe804 */
[----:B------:R-:W-:Y:S02]  /*10af0*/  IABS R6, R6 ;  /* 0x0000000600067213 */ /* 0x000fe40000000000 */
[----:B------:R-:W-:Y:S02]  /*10b00*/  I2FP.F32.S32 R17, R17 ;  /* 0x0000001100117245 */ /* 0x000fe40000201400 */
[----:B------:R-:W-:Y:S02]  /*10b10*/  IABS R23, R23 ;  /* 0x0000001700177213 */ /* 0x000fe40000000000 */
[----:B------:R-:W-:Y:S01]  /*10b20*/  I2FP.F32.S32 R6, R6 ;  /* 0x0000000600067245 */ /* 0x000fe20000201400 */
[----:B------:R-:W-:Y:S01]  /*10b30*/  FFMA.FTZ R148, R17, -UR6, R148 ;  /* 0x8000000611947c23 */ /* 0x000fe20008010094 */
[----:B------:R-:W-:Y:S01]  /*10b40*/  I2FP.F32.S32 R23, R23 ;  /* 0x0000001700177245 */ /* 0x000fe20000201400 */
[----:B------:R-:W-:Y:S01]  /*10b50*/  VIADD R17, R211, 0x30 ;  /* 0x00000030d3117836 */ /* 0x000fe20000000000 */
[----:B------:R-:W-:Y:S01]  /*10b60*/  ISETP.GE.AND P4, PT, R19, R197, PT ;  /* 0x000000c51300720c */ /* 0x000fe20003f86270 */
[----:B------:R-:W-:Y:S01]  /*10b70*/  FFMA.FTZ R147, R6, -UR6, R147 ;  /* 0x8000000606937c23 */ /* 0x000fe20008010093 */
[----:B------:R-:W-:Y:S01]  /*10b80*/  FMUL.FTZ R6, R32, UR10 ;  /* 0x0000000a20067c20 */ /* 0x000fe20008410000 */
[----:B------:R-:W-:Y:S01]  /*10b90*/  IADD3 R20, PT, PT, R198, -0x1, -R4 ;  /* 0xffffffffc6147810 */ /* 0x000fe20007ffe804 */
[----:B-1----:R-:W-:Y:S01]  /*10ba0*/  FFMA.FTZ R16, R23, -UR6, R16 ;  /* 0x8000000617107c23 */ /* 0x002fe20008010010 */
[----:B------:R-:W-:Y:S01]  /*10bb0*/  FSEL R157, R24, -INF , !P0 ;  /* 0xff800000189d7808 */ /* 0x000fe20004000000 */
[----:B------:R-:W-:Y:S01]  /*10bc0*/  VIADD R211, R211, 0x39 ;  /* 0x00000039d3d37836 */ /* 0x000fe20000000000 */
[----:B------:R-:W-:Y:S01]  /*10bd0*/  ISETP.GT.AND P0, PT, R208, R17, PT ;  /* 0x00000011d000720c */ /* 0x000fe20003f04270 */
[----:B------:R-:W1:Y:S01]  /*10be0*/  MUFU.TANH R6, R6 ;  /* 0x0000000600067308 */ /* 0x000e620000002400 */
[----:B------:R-:W-:Y:S02]  /*10bf0*/  FSEL R152, R15, -INF , !P4 ;  /* 0xff8000000f987808 */ /* 0x000fe40006000000 */
[----:B------:R-:W-:Y:S01]  /*10c00*/  IABS R15, R20 ;  /* 0x00000014000f7213 */ /* 0x000fe20000000000 */
[--C-:B------:R-:W-:Y:S01]  /*10c10*/  IMAD.IADD R20, R189, 0x1, -R4.reuse ;  /* 0x00000001bd147824 */ /* 0x100fe200078e0a04 */
[----:B------:R-:W-:Y:S02]  /*10c20*/  FSEL R159, R21, -INF , !P5 ;  /* 0xff800000159f7808 */ /* 0x000fe40006800000 */
[----:B------:R-:W-:Y:S02]  /*10c30*/  FSEL R16, R16, -INF , !P0 ;  /* 0xff80000010107808 */ /* 0x000fe40004000000 */
[----:B------:R-:W-:Y:S01]  /*10c40*/  ISETP.GE.AND P5, PT, R19, R196, PT ;  /* 0x000000c41300720c */ /* 0x000fe20003fa6270 */
[----:B------:R-:W-:Y:S01]  /*10c50*/  IMAD.IADD R19, R198, 0x1, -R4 ;  /* 0x00000001c6137824 */ /* 0x000fe200078e0a04 */
[----:B------:R-:W-:Y:S02]  /*10c60*/  ISETP.GT.AND P0, PT, R208, R13, PT ;  /* 0x0000000dd000720c */ /* 0x000fe40003f04270 */
[----:B------:R-:W-:Y:S02]  /*10c70*/  I2FP.F32.S32 R15, R15 ;  /* 0x0000000f000f7245 */ /* 0x000fe40000201400 */
[----:B------:R-:W-:Y:S02]  /*10c80*/  FSEL R148, R148, -INF , !P0 ;  /* 0xff80000094947808 */ /* 0x000fe40004000000 */
[----:B------:R-:W-:Y:S01]  /*10c90*/  ISETP.GT.AND P0, PT, R206, R17, PT ;  /* 0x00000011ce00720c */ /* 0x000fe20003f04270 */
[----:B--2---:R-:W-:Y:S01]  /*10ca0*/  FFMA.FTZ R18, R15, -UR6, R18 ;  /* 0x800000060f127c23 */ /* 0x004fe20008010012 */
[----:B------:R-:W-:Y:S02]  /*10cb0*/  IABS R19, R19 ;  /* 0x0000001300137213 */ /* 0x000fe40000000000 */
[----:B------:R-:W-:Y:S02]  /*10cc0*/  FMNMX3.FTZ R15, R0, R14, R12, !PT ;  /* 0x0000000e000f7276 */ /* 0x000fe4000781000c */
[----:B------:R-:W-:Y:S02]  /*10cd0*/  FSEL R153, R153, -INF , !P5 ;  /* 0xff80000099997808 */ /* 0x000fe40006800000 */
[----:B------:R-:W-:Y:S02]  /*10ce0*/  FSEL R147, R147, -INF , !P0 ;  /* 0xff80000093937808 */ /* 0x000fe40004000000 */
[----:B------:R-:W-:Y:S02]  /*10cf0*/  ISETP.GE.AND P5, PT, R17, R197, PT ;  /* 0x000000c51100720c */ /* 0x000fe40003fa6270 */
[----:B------:R-:W-:Y:S02]  /*10d00*/  ISETP.GT.AND P0, PT, R208, R211, PT ;  /* 0x000000d3d000720c */ /* 0x000fe40003f04270 */
[----:B------:R-:W-:Y:S02]  /*10d10*/  I2FP.F32.S32 R19, R19 ;  /* 0x0000001300137245 */ /* 0x000fe40000201400 */
[----:B------:R-:W-:Y:S02]  /*10d20*/  FMNMX3.FTZ R15, R15, R10, R8, !PT ;  /* 0x0000000a0f0f7276 */ /* 0x000fe40007810008 */
[----:B------:R-:W-:Y:S01]  /*10d30*/  FSEL R150, R16, -INF , !P5 ;  /* 0xff80000010967808 */ /* 0x000fe20006800000 */
[----:B-1----:R-:W-:Y:S01]  /*10d40*/  FFMA.FTZ R6, R19, -UR6, R6 ;  /* 0x8000000613067c23 */ /* 0x002fe20008010006 */
[----:B------:R-:W-:Y:S02]  /*10d50*/  FSEL R18, R18, -INF , !P0 ;  /* 0xff80000012127808 */ /* 0x000fe40004000000 */
[----:B------:R-:W-:Y:S02]  /*10d60*/  FMNMX3.FTZ R16, R2, R7, R5, !PT ;  /* 0x0000000702107276 */ /* 0x000fe40007810005 */
[----:B------:R-:W-:Y:S02]  /*10d70*/  FMNMX3.FTZ R15, R15, R160, R162, !PT ;  /* 0x000000a00f0f7276 */ /* 0x000fe400078100a2 */
[----:B------:R-:W-:Y:S02]  /*10d80*/  ISETP.GE.AND P0, PT, R13, R197, PT ;  /* 0x000000c50d00720c */ /* 0x000fe40003f06270 */
[----:B------:R-:W-:Y:S02]  /*10d90*/  ISETP.GT.AND P4, PT, R208, R3, PT ;  /* 0x00000003d000720c */ /* 0x000fe40003f84270 */
[----:B------:R-:W-:Y:S02]  /*10da0*/  IADD3 R4, PT, PT, R189, -0x1, -R4 ;  /* 0xffffffffbd047810 */ /* 0x000fe40007ffe804 */
[----:B------:R-:W-:Y:S02]  /*10db0*/  FMNMX3.FTZ R16, R16, R11, R9, !PT ;  /* 0x0000000b10107276 */ /* 0x000fe40007810009 */
[----:B------:R-:W-:Y:S02]  /*10dc0*/  IABS R20, R20 ;  /* 0x0000001400147213 */ /* 0x000fe40000000000 */
[----:B------:R-:W-:Y:S02]  /*10dd0*/  FSEL R148, R148, -INF , !P0 ;  /* 0xff80000094947808 */ /* 0x000fe40004000000 */
[----:B------:R-:W-:Y:S02]  /*10de0*/  FMNMX3.FTZ R15, R15, R142, R140, !PT ;  /* 0x0000008e0f0f7276 */ /* 0x000fe4000781008c */
[----:B------:R-:W-:Y:S02]  /*10df0*/  FSEL R6, R6, -INF , !P4 ;  /* 0xff80000006067808 */ /* 0x000fe40006000000 */
[----:B------:R-:W-:Y:S02]  /*10e00*/  ISETP.GE.AND P0, PT, R3, R197, PT ;  /* 0x000000c50300720c */ /* 0x000fe40003f06270 */
[----:B------:R-:W-:Y:S02]  /*10e10*/  IABS R4, R4 ;  /* 0x0000000400047213 */ /* 0x000fe40000000000 */
[----:B------:R-:W-:Y:S02]  /*10e20*/  FMNMX3.FTZ R16, R16, R163, R161, !PT ;  /* 0x000000a310107276 */ /* 0x000fe400078100a1 */
[----:B------:R-:W-:Y:S02]  /*10e30*/  ISETP.GE.AND P4, PT, R17, R196, PT ;  /* 0x000000c41100720c */ /* 0x000fe40003f86270 */
[----:B------:R-:W-:Y:S02]  /*10e40*/  FSEL R154, R22, -INF , !P6 ;  /* 0xff800000169a7808 */ /* 0x000fe40007000000 */
[----:B------:R-:W-:Y:S02]  /*10e50*/  I2FP.F32.S32 R17, R20 ;  /* 0x0000001400117245 */ /* 0x000fe40000201400 */
[----:B------:R-:W-:Y:S01]  /*10e60*/  FMNMX3.FTZ R15, R15, R156, R158, !PT ;  /* 0x0000009c0f0f7276 */ /* 0x000fe2000781009e */
[----:B------:R-:W-:Y:S01]  /*10e70*/  LDSM.16.MT88.4 R20, [R135+0x12000] ;  /* 0x012000008714783b */ /* 0x000fe20000004200 */
[----:B------:R-:W-:Y:S01]  /*10e80*/  FSEL R149, R6, -INF , !P0 ;  /* 0xff80000006957808 */ /* 0x000fe20004000000 */
[----:B------:R-:W-:Y:S01]  /*10e90*/  FFMA.FTZ R34, R17, -UR6, R34 ;  /* 0x8000000611227c23 */ /* 0x000fe20008010022 */
[----:B------:R-:W-:Y:S02]  /*10ea0*/  ISETP.GT.AND P6, PT, R206, R13, PT ;  /* 0x0000000dce00720c */ /* 0x000fe40003fc4270 */
[----:B------:R-:W-:Y:S02]  /*10eb0*/  I2FP.F32.S32 R4, R4 ;  /* 0x0000000400047245 */ /* 0x000fe40000201400 */
[----:B------:R-:W-:Y:S02]  /*10ec0*/  ISETP.GE.AND P0, PT, R211, R197, PT ;  /* 0x000000c5d300720c */ /* 0x000fe40003f06270 */
[----:B------:R-:W-:Y:S01]  /*10ed0*/  FMNMX3.FTZ R16, R16, R143, R141, !PT ;  /* 0x0000008f10107276 */ /* 0x000fe2000781008d */
[----:B------:R-:W-:Y:S01]  /*10ee0*/  FFMA.FTZ R35, R4, -UR6, R35 ;  /* 0x8000000604237c23 */ /* 0x000fe20008010023 */
[----:B------:R-:W-:Y:S02]  /*10ef0*/  FMNMX3.FTZ R15, R15, R154, R152, !PT ;  /* 0x0000009a0f0f7276 */ /* 0x000fe40007810098 */
[----:B------:R-:W-:Y:S02]  /*10f00*/  FSEL R145, R145, -INF , !P6 ;  /* 0xff80000091917808 */ /* 0x000fe40007000000 */
[----:B------:R-:W-:Y:S02]  /*10f10*/  FSEL R155, R155, -INF , !P1 ;  /* 0xff8000009b9b7808 */ /* 0x000fe40004800000 */
[----:B------:R-:W-:Y:S02]  /*10f20*/  FSEL R146, R18, -INF , !P0 ;  /* 0xff80000012927808 */ /* 0x000fe40004000000 */
[----:B------:R-:W-:Y:S02]  /*10f30*/  ISETP.GT.AND P6, PT, R206, R3, PT ;  /* 0x00000003ce00720c */ /* 0x000fe40003fc4270 */
[----:B------:R-:W-:Y:S02]  /*10f40*/  FMNMX3.FTZ R18, R16, R159, R157, !PT ;  /* 0x0000009f10127276 */ /* 0x000fe4000781009d */
[----:B------:R-:W-:Y:S02]  /*10f50*/  ISETP.GT.AND P1, PT, R206, R211, PT ;  /* 0x000000d3ce00720c */ /* 0x000fe40003f24270 */
[----:B------:R-:W-:Y:S02]  /*10f60*/  ISETP.GE.AND P5, PT, R13, R196, PT ;  /* 0x000000c40d00720c */ /* 0x000fe40003fa6270 */
[----:B------:R-:W-:Y:S02]  /*10f70*/  FMNMX3.FTZ R15, R15, R150, R148, !PT ;  /* 0x000000960f0f7276 */ /* 0x000fe40007810094 */
[----:B------:R-:W-:Y:S02]  /*10f80*/  FSEL R34, R34, -INF , !P6 ;  /* 0xff80000022227808 */ /* 0x000fe40007000000 */
        /* <DEDUP_REMOVED lines=8> */
[----:B------:R-:W-:Y:S01]  /*11010*/  FSEL R134, R34, -INF , !P6 ;  /* 0xff80000022867808 */ /* 0x000fe20007000000 */
[----:B------:R-:W1:Y:S01]  /*11020*/  SHFL.BFLY PT, R16, R13, 0x2, 0x1f ;  /* 0x0c401f000d107f89 */ /* 0x000e6200000e0000 */
[----:B------:R-:W-:Y:S04]  /*11030*/  FSEL R133, R35, -INF , !P0 ;  /* 0xff80000023857808 */ /* 0x000fe80004000000 */
[----:B------:R-:W-:Y:S05]  /*11040*/  FMNMX3.FTZ R6, R3, R134, R133, !PT ;  /* 0x0000008603067276 */ /* 0x000fea0007810085 */
[----:B------:R-:W2:Y:S01]  /*11050*/  SHFL.BFLY PT, R3, R6, 0x2, 0x1f ;  /* 0x0c401f0006037f89 */ /* 0x000ea200000e0000 */
[----:B-1----:R-:W-:Y:S07]  /*11060*/  FMNMX.FTZ R15, R13, R16, !PT ;  /* 0x000000100d0f7209 */ /* 0x002fee0007810000 */
[----:B------:R-:W1:Y:S01]  /*11070*/  SHFL.BFLY PT, R132, R15, 0x1, 0x1f ;  /* 0x0c201f000f847f89 */ /* 0x000e6200000e0000 */
[----:B--2---:R-:W-:Y:S07]  /*11080*/  FMNMX.FTZ R4, R6, R3, !PT ;  /* 0x0000000306047209 */ /* 0x004fee0007810000 */
[----:B------:R-:W2:Y:S01]  /*11090*/  SHFL.BFLY PT, R3, R4, 0x1, 0x1f ;  /* 0x0c201f0004037f89 */ /* 0x000ea200000e0000 */
[----:B-1----:R-:W-:Y:S04]  /*110a0*/  FMNMX.FTZ R132, R15, R132, !PT ;  /* 0x000000840f847209 */ /* 0x002fe80007810000 */
[C---:B------:R-:W-:Y:S01]  /*110b0*/  FSETP.NEU.FTZ.AND P1, PT, R132.reuse, -INF , PT ;  /* 0xff8000008400780b */ /* 0x040fe20003f3d000 */
[----:B------:R-:W-:Y:S01]  /*110c0*/  FMUL.FTZ R151, R132, UR4 ;  /* 0x0000000484977c20 */ /* 0x000fe20008410000 */
[----:B--2---:R-:W-:Y:S04]  /*110d0*/  FMNMX.FTZ R3, R4, R3, !PT ;  /* 0x0000000304037209 */ /* 0x004fe80007810000 */
[----:B------:R-:W-:Y:S02]  /*110e0*/  FSEL R151, R151, RZ, P1 ;  /* 0x000000ff97977208 */ /* 0x000fe40000800000 */
[C---:B------:R-:W-:Y:S01]  /*110f0*/  FSETP.NEU.FTZ.AND P0, PT, R3.reuse, -INF , PT ;  /* 0xff8000000300780b */ /* 0x040fe20003f1d000 */
[----:B------:R-:W-:Y:S02]  /*11100*/  FMUL.FTZ R144, R3, UR4 ;  /* 0x0000000403907c20 */ /* 0x000fe40008410000 */
[--C-:B------:R-:W-:Y:S01]  /*11110*/  FFMA.FTZ R181, R14, UR4, -R151.reuse ;  /* 0x000000040eb57c23 */ /* 0x100fe20008010897 */
[--C-:B------:R-:W-:Y:S01]  /*11120*/  FFMA.FTZ R167, R12, UR4, -R151.reuse ;  /* 0x000000040ca77c23 */ /* 0x100fe20008010897 */
[--C-:B------:R-:W-:Y:S01]  /*11130*/  FFMA.FTZ R170, R10, UR4, -R151.reuse ;  /* 0x000000040aaa7c23 */ /* 0x100fe20008010897 */
[----:B------:R-:W1:Y:S01]  /*11140*/  LDSM.16.MT88.4 R12, [R166+0x12000] ;  /* 0x01200000a60c783b */ /* 0x000e620000004200 */
[----:B------:R-:W-:Y:S01]  /*11150*/  FSEL R144, R144, RZ, P0 ;  /* 0x000000ff90907208 */ /* 0x000fe20000000000 */
[--C-:B------:R-:W-:Y:S01]  /*11160*/  FFMA.FTZ R169, R8, UR4, -R151.reuse ;  /* 0x0000000408a97c23 */ /* 0x100fe20008010897 */
[----:B------:R-:W-:Y:S01]  /*11170*/  MUFU.EX2 R181, R181 ;  /* 0x000000b500b57308 */ /* 0x000fe20000000800 */
[----:B------:R-:W-:Y:S02]  /*11180*/  VIADD R8, R166, 0x12000 ;  /* 0x00012000a6087836 */ /* 0x000fe40000000000 */
[--C-:B------:R-:W-:Y:S01]  /*11190*/  FFMA.FTZ R184, R160, UR4, -R151.reuse ;  /* 0x00000004a0b87c23 */ /* 0x100fe20008010897 */
[--C-:B------:R-:W-:Y:S01]  /*111a0*/  FFMA.FTZ R183, R7, UR4, -R144.reuse ;  /* 0x0000000407b77c23 */ /* 0x100fe20008010890 */
[--C-:B------:R-:W-:Y:S01]  /*111b0*/  FFMA.FTZ R168, R5, UR4, -R144.reuse ;  /* 0x0000000405a87c23 */ /* 0x100fe20008010890 */
[----:B------:R-:W-:Y:S01]  /*111c0*/  FSEL R5, R3, RZ, P0 ;  /* 0x000000ff03057208 */ /* 0x000fe20000000000 */
[--C-:B------:R-:W-:Y:S01]  /*111d0*/  FFMA.FTZ R171, R11, UR4, -R144.reuse ;  /* 0x000000040bab7c23 */ /* 0x100fe20008010890 */
[----:B------:R-:W-:Y:S01]  /*111e0*/  FSEL R7, R132, RZ, P1 ;  /* 0x000000ff84077208 */ /* 0x000fe20000800000 */
[----:B------:R-:W-:Y:S01]  /*111f0*/  FFMA.FTZ R182, R9, UR4, -R144 ;  /* 0x0000000409b67c23 */ /* 0x000fe20008010890 */
[----:B------:R-:W2:Y:S01]  /*11200*/  MUFU.EX2 R167, R167 ;  /* 0x000000a700a77308 */ /* 0x000ea20000000800 */
[----:B------:R-:W-:Y:S01]  /*11210*/  FADD.FTZ R2, -R5, R2 ;  /* 0x0000000205027221 */ /* 0x000fe20000010100 */
[----:B------:R-:W-:Y:S02]  /*11220*/  @P2 VIADD R164, R8, 0xffffffc0 ;  /* 0xffffffc008a42836 */ /* 0x000fe40000000000 */
[----:B------:R-:W-:Y:S06]  /*11230*/  FADD.FTZ R0, -R7, R0 ;  /* 0x0000000007007221 */ /* 0x000fec0000010100 */
[----:B------:R-:W-:Y:S01]  /*11240*/  MUFU.EX2 R170, R170 ;  /* 0x000000aa00aa7308 */ /* 0x000fe20000000800 */
[----:B------:R-:W-:Y:S01]  /*11250*/  FMUL.FTZ R7, R2, UR4 ;  /* 0x0000000402077c20 */ /* 0x000fe20008410000 */
[----:B------:R-:W-:Y:S02]  /*11260*/  IMAD.IADD R165, R173, 0x1, R164 ;  /* 0x00000001ada57824 */ /* 0x000fe400078e02a4 */
[----:B------:R-:W-:Y:S06]  /*11270*/  FMUL.FTZ R6, R0, UR4 ;  /* 0x0000000400067c20 */ /* 0x000fec0008410000 */
[----:B------:R-:W3:Y:S01]  /*11280*/  MUFU.EX2 R169, R169 ;  /* 0x000000a900a97308 */ /* 0x000ee20000000800 */
[----:B------:R-:W4:Y:S01]  /*11290*/  LDSM.16.MT88.4 R28, [R164] ;  /* 0x00000000a41c783b */ /* 0x000f220000004200 */
[--C-:B------:R-:W-:Y:S01]  /*112a0*/  FFMA.FTZ R187, R162, UR4, -R151.reuse ;  /* 0x00000004a2bb7c23 */ /* 0x100fe20008010897 */
[--C-:B------:R-:W-:Y:S07]  /*112b0*/  FFMA.FTZ R186, R142, UR4, -R151.reuse ;  /* 0x000000048eba7c23 */ /* 0x100fee0008010897 */
[----:B------:R-:W-:Y:S01]  /*112c0*/  MUFU.EX2 R183, R183 ;  /* 0x000000b700b77308 */ /* 0x000fe20000000800 */
[--C-:B------:R-:W-:Y:S01]  /*112d0*/  FFMA.FTZ R185, R140, UR4, -R151.reuse ;  /* 0x000000048cb97c23 */ /* 0x100fe20008010897 */
[----:B--2---:R-:W-:Y:S01]  /*112e0*/  F2FP.BF16.F32.PACK_AB R136, R167, R181 ;  /* 0x000000b5a788723e */ /* 0x004fe200000010ff */
[--C-:B------:R-:W-:Y:S07]  /*112f0*/  FFMA.FTZ R211, R163, UR4, -R144.reuse ;  /* 0x00000004a3d37c23 */ /* 0x100fee0008010890 */
[----:B------:R-:W2:Y:S01]  /*11300*/  MUFU.EX2 R168, R168 ;  /* 0x000000a800a87308 */ /* 0x000ea20000000800 */
[--C-:B------:R-:W-:Y:S01]  /*11310*/  FFMA.FTZ R206, R161, UR4, -R144.reuse ;  /* 0x00000004a1ce7c23 */ /* 0x100fe20008010890 */
[--C-:B------:R-:W-:Y:S01]  /*11320*/  FFMA.FTZ R188, R143, UR4, -R144.reuse ;  /* 0x000000048fbc7c23 */ /* 0x100fe20008010890 */
[----:B------:R-:W-:Y:S07]  /*11330*/  LDSM.16.MT88.4 R160, [R166+0x17800] ;  /* 0x01780000a6a0783b */ /* 0x000fee0000004200 */
[----:B------:R-:W-:Y:S01]  /*11340*/  MUFU.EX2 R171, R171 ;  /* 0x000000ab00ab7308 */ /* 0x000fe20000000800 */
[--C-:B------:R-:W-:Y:S01]  /*11350*/  FFMA.FTZ R213, R141, UR4, -R144.reuse ;  /* 0x000000048dd57c23 */ /* 0x100fe20008010890 */
[----:B---3--:R-:W-:Y:S01]  /*11360*/  F2FP.BF16.F32.PACK_AB R138, R169, R170 ;  /* 0x000000aaa98a723e */ /* 0x008fe200000010ff */
[--C-:B------:R-:W-:Y:S07]  /*11370*/  FFMA.FTZ R215, R156, UR4, -R151.reuse ;  /* 0x000000049cd77c23 */ /* 0x100fee0008010897 */
[----:B------:R-:W3:Y:S01]  /*11380*/  MUFU.EX2 R182, R182 ;  /* 0x000000b600b67308 */ /* 0x000ee20000000800 */
[--C-:B------:R-:W-:Y:S01]  /*11390*/  FFMA.FTZ R208, R158, UR4, -R151.reuse ;  /* 0x000000049ed07c23 */ /* 0x100fe20008010897 */
[--C-:B------:R-:W-:Y:S01]  /*113a0*/  FFMA.FTZ R217, R154, UR4, -R151.reuse ;  /* 0x000000049ad97c23 */ /* 0x100fe20008010897 */
[----:B------:R-:W-:Y:S07]  /*113b0*/  LDSM.16.MT88.4 R140, [R166+0x16800] ;  /* 0x01680000a68c783b */ /* 0x000fee0000004200 */
[----:B------:R-:W5:Y:S01]  /*113c0*/  MUFU.EX2 R2, R6 ;  /* 0x0000000600027308 */ /* 0x000f620000000800 */
[--C-:B------:R-:W-:Y:S01]  /*113d0*/  FFMA.FTZ R210, R152, UR4, -R151.reuse ;  /* 0x0000000498d27c23 */ /* 0x100fe20008010897 */
[----:B--2---:R-:W-:Y:S01]  /*113e0*/  F2FP.BF16.F32.PACK_AB R137, R168, R183 ;  /* 0x000000b7a889723e */ /* 0x004fe200000010ff */
[--C-:B------:R-:W-:Y:S07]  /*113f0*/  FFMA.FTZ R212, R159, UR4, -R144.reuse ;  /* 0x000000049fd47c23 */ /* 0x100fee0008010890 */
[----:B------:R-:W2:Y:S01]  /*11400*/  MUFU.EX2 R0, R7 ;  /* 0x0000000700007308 */ /* 0x000ea20000000800 */
[--C-:B------:R-:W-:Y:S01]  /*11410*/  FFMA.FTZ R219, R157, UR4, -R144.reuse ;  /* 0x000000049ddb7c23 */ /* 0x100fe20008010890 */
[--C-:B------:R-:W-:Y:S01]  /*11420*/  FFMA.FTZ R214, R155, UR4, -R144.reuse ;  /* 0x000000049bd67c23 */ /* 0x100fe20008010890 */
[----:B------:R-:W-:Y:S01]  /*11430*/  LDSM.16.MT88.4 R156, [R165+0x3800] ;  /* 0x00380000a59c783b */ /* 0x000fe20000004200 */
[--C-:B------:R-:W-:Y:S01]  /*11440*/  FFMA.FTZ R221, R153, UR4, -R144.reuse ;  /* 0x0000000499dd7c23 */ /* 0x100fe20008010890 */
[--C-:B------:R-:W-:Y:S01]  /*11450*/  FFMA.FTZ R223, R150, UR4, -R151.reuse ;  /* 0x0000000496df7c23 */ /* 0x100fe20008010897 */
[----:B---3--:R-:W-:Y:S01]  /*11460*/  F2FP.BF16.F32.PACK_AB R139, R182, R171 ;  /* 0x000000abb68b723e */ /* 0x008fe200000010ff */
[--C-:B------:R-:W-:Y:S01]  /*11470*/  FFMA.FTZ R216, R148, UR4, -R151.reuse ;  /* 0x0000000494d87c23 */ /* 0x100fe20008010897 */
[--C-:B------:R-:W-:Y:S01]  /*11480*/  FFMA.FTZ R218, R149, UR4, -R151.reuse ;  /* 0x0000000495da7c23 */ /* 0x100fe20008010897 */
[--C-:B------:R-:W-:Y:S01]  /*11490*/  FFMA.FTZ R220, R147, UR4, -R144.reuse ;  /* 0x0000000493dc7c23 */ /* 0x100fe20008010890 */
[C---:B-----5:R-:W-:Y:S01]  /*114a0*/  FMUL.FTZ R4, R2.reuse, R128 ;  /* 0x0000008002047220 */ /* 0x060fe20000410000 */
[C---:B------:R-:W-:Y:S01]  /*114b0*/  FMUL.FTZ R5, R2.reuse, R129 ;  /* 0x0000008102057220 */ /* 0x040fe20000410000 */
[C---:B------:R-:W-:Y:S01]  /*114c0*/  FMUL.FTZ R8, R2.reuse, R124 ;  /* 0x0000007c02087220 */ /* 0x040fe20000410000 */
[----:B------:R-:W-:Y:S01]  /*114d0*/  FMUL.FTZ R9, R2, R125 ;  /* 0x0000007d02097220 */ /* 0x000fe20000410000 */
[C---:B--2---:R-:W-:Y:S01]  /*114e0*/  FMUL.FTZ R6, R0.reuse, R130 ;  /* 0x0000008200067220 */ /* 0x044fe20000410000 */
[C---:B------:R-:W-:Y:S01]  /*114f0*/  FMUL.FTZ R7, R0.reuse, R131 ;  /* 0x0000008300077220 */ /* 0x040fe20000410000 */
[----:B------:R-:W-:Y:S01]  /*11500*/  LDSM.16.MT88.4 R152, [R164+0x3800] ;  /* 0x00380000a498783b */ /* 0x000fe20000004200 */
[C---:B------:R-:W-:Y:S01]  /*11510*/  FMUL.FTZ R10, R0.reuse, R126 ;  /* 0x0000007e000a7220 */ /* 0x040fe20000410000 */
[----:B------:R-:W-:Y:S01]  /*11520*/  FMUL.FTZ R11, R0, R127 ;  /* 0x0000007f000b7220 */ /* 0x000fe20000410000 */
[C---:B------:R-:W-:Y:S01]  /*11530*/  FMUL.FTZ R16, R2.reuse, R116 ;  /* 0x0000007402107220 */ /* 0x040fe20000410000 */
[----:B------:R-:W-:Y:S01]  /*11540*/  FMUL.FTZ R17, R2, R117 ;  /* 0x0000007502117220 */ /* 0x000fe20000410000 */
[----:B------:R-:W-:Y:S01]  /*11550*/  FMUL.FTZ R18, R0, R118 ;  /* 0x0000007600127220 */ /* 0x000fe20000410000 */
[C---:B-1----:R-:W-:Y:S01]  /*11560*/  HMMA.16816.F32.BF16 R4, R136.reuse, R12, R4 ;  /* 0x0000000c8804723c */ /* 0x042fe20000041804 */
[----:B------:R-:W-:Y:S01]  /*11570*/  MUFU.EX2 R184, R184 ;  /* 0x000000b800b87308 */ /* 0x000fe20000000800 */
[----:B------:R-:W-:Y:S03]  /*11580*/  LDSM.16.MT88.4 R124, [R135+0x14800] ;  /* 0x01480000877c783b */ /* 0x000fe60000004200 */
[C---:B------:R-:W-:Y:S01]  /*11590*/  FMUL.FTZ R12, R2.reuse, R120 ;  /* 0x00000078020c7220 */ /* 0x040fe20000410000 */
[----:B------:R-:W-:Y:S01]  /*115a0*/  FMUL.FTZ R13, R2, R121 ;  /* 0x00000079020d7220 */ /* 0x000fe20000410000 */
[C---:B------:R-:W-:Y:S01]  /*115b0*/  FMUL.FTZ R19, R0.reuse, R119 ;  /* 0x0000007700137220 */ /* 0x040fe20000410000 */
[C---:B------:R-:W-:Y:S03]  /*115c0*/  HMMA.16816.F32.BF16 R8, R136.reuse, R14, R8 ;  /* 0x0000000e8808723c */ /* 0x040fe60000041808 */
[----:B------:R-:W1:Y:S01]  /*115d0*/  MUFU.EX2 R187, R187 ;  /* 0x000000bb00bb7308 */ /* 0x000e620000000800 */
        /* <DEDUP_REMOVED lines=8> */
[----:B------:R-:W2:Y:S01]  /*11660*/  LDSM.16.MT88.4 R120, [R165] ;  /* 0x00000000a578783b */ /* 0x000ea20000004200 */
        /* <DEDUP_REMOVED lines=12> */
[----:B------:R-:W-:Y:S01]  /*11730*/  FFMA.FTZ R227, R145, UR4, -R144 ;  /* 0x0000000491e37c23 */ /* 0x000fe20008010890 */
[----:B------:R-:W3:Y:S01]  /*11740*/  LDSM.16.MT88.4 R112, [R166+0x14000] ;  /* 0x01400000a670783b */ /* 0x000ee20000004200 */
[----:B------:R-:W-:Y:S01]  /*11750*/  FFMA.FTZ R151, R146, UR4, -R151 ;  /* 0x0000000492977c23 */ /* 0x000fe20008010897 */
[C---:B------:R-:W-:Y:S01]  /*11760*/  FMUL.FTZ R36, R2.reuse, R36 ;  /* 0x0000002402247220 */ /* 0x040fe20000410000 */
[C---:B------:R-:W-:Y:S01]  /*11770*/  FMUL.FTZ R37, R2.reuse, R37 ;  /* 0x0000002502257220 */ /* 0x040fe20000410000 */
[C---:B----4-:R-:W-:Y:S01]  /*11780*/  HMMA.16816.F32.BF16 R20, R136.reuse, R28, R20 ;  /* 0x0000001c8814723c */ /* 0x050fe20000041814 */
[----:B------:R4:W-:Y:S02]  /*11790*/  MUFU.EX2 R225, R151 ;  /* 0x0000009700e17308 */ /* 0x0009e40000000800 */
[C---:B------:R-:W-:Y:S01]  /*117a0*/  FMUL.FTZ R28, R2.reuse, R104 ;  /* 0x00000068021c7220 */ /* 0x040fe20000410000 */
[----:B------:R-:W-:Y:S01]  /*117b0*/  LDSM.16.MT88.4 R100, [R164+0x2000] ;  /* 0x00200000a464783b */ /* 0x000fe20000004200 */
[----:B------:R-:W-:Y:S01]  /*117c0*/  FMUL.FTZ R29, R2, R105 ;  /* 0x00000069021d7220 */ /* 0x000fe20000410000 */
[C---:B------:R-:W-:Y:S01]  /*117d0*/  FMUL.FTZ R38, R0.reuse, R38 ;  /* 0x0000002600267220 */ /* 0x040fe20000410000 */
        /* <DEDUP_REMOVED lines=11> */
[----:B------:R-:W-:Y:S01]  /*11890*/  FMUL.FTZ R45, R2, R45 ;  /* 0x0000002d022d7220 */ /* 0x000fe20000410000 */
[C---:B--2---:R-:W-:Y:S01]  /*118a0*/  HMMA.16816.F32.BF16 R28, R136.reuse, R120, R28 ;  /* 0x00000078881c723c */ /* 0x044fe2000004181c */
[----:B------:R-:W2:Y:S01]  /*118b0*/  LDSM.16.MT88.4 R104, [R135+0x14000] ;  /* 0x014000008768783b */ /* 0x000ea20000004200 */
[----:B------:R-:W5:Y:S01]  /*118c0*/  MUFU.EX2 R206, R206 ;  /* 0x000000ce00ce7308 */ /* 0x000f620000000800 */
[C---:B------:R-:W-:Y:S01]  /*118d0*/  FMUL.FTZ R46, R0.reuse, R46 ;  /* 0x0000002e002e7220 */ /* 0x040fe20000410000 */
[----:B------:R-:W-:Y:S01]  /*118e0*/  FMUL.FTZ R47, R0, R47 ;  /* 0x0000002f002f7220 */ /* 0x000fe20000410000 */
[C---:B------:R-:W-:Y:S01]  /*118f0*/  FMUL.FTZ R48, R2.reuse, R48 ;  /* 0x0000003002307220 */ /* 0x040fe20000410000 */
[----:B------:R-:W-:Y:S01]  /*11900*/  FMUL.FTZ R49, R2, R49 ;  /* 0x0000003102317220 */ /* 0x000fe20000410000 */
[C---:B------:R-:W-:Y:S01]  /*11910*/  FMUL.FTZ R50, R0.reuse, R50 ;  /* 0x0000003200327220 */ /* 0x040fe20000410000 */
[C---:B------:R-:W-:Y:S01]  /*11920*/  HMMA.16816.F32.BF16 R32, R136.reuse, R122, R32 ;  /* 0x0000007a8820723c */ /* 0x040fe20000041820 */
[----:B------:R-:W-:Y:S03]  /*11930*/  LDSM.16.MT88.4 R120, [R166+0x14800] ;  /* 0x01480000a678783b */ /* 0x000fe60000004200 */
[----:B------:R-:W-:Y:S01]  /*11940*/  MUFU.EX2 R188, R188 ;  /* 0x000000bc00bc7308 */ /* 0x000fe20000000800 */
[----:B------:R-:W-:Y:S01]  /*11950*/  FMUL.FTZ R51, R0, R51 ;  /* 0x0000003300337220 */ /* 0x000fe20000410000 */
[C---:B------:R-:W-:Y:S01]  /*11960*/  FMUL.FTZ R52, R2.reuse, R52 ;  /* 0x0000003402347220 */ /* 0x040fe20000410000 */
[----:B------:R-:W-:Y:S01]  /*11970*/  FMUL.FTZ R53, R2, R53 ;  /* 0x0000003502357220 */ /* 0x000fe20000410000 */
[C---:B------:R-:W-:Y:S01]  /*11980*/  FMUL.FTZ R54, R0.reuse, R54 ;  /* 0x0000003600367220 */ /* 0x040fe20000410000 */
[----:B------:R-:W-:Y:S01]  /*11990*/  FMUL.FTZ R55, R0, R55 ;  /* 0x0000003700377220 */ /* 0x000fe20000410000 */
[C---:B---3--:R-:W-:Y:S01]  /*119a0*/  HMMA.16816.F32.BF16 R36, R136.reuse, R112, R36 ;  /* 0x000000708824723c */ /* 0x048fe20000041824 */
[----:B----4-:R-:W-:Y:S03]  /*119b0*/  LDSM.16.MT88.4 R148, [R135+0x15800] ;  /* 0x015800008794783b */ /* 0x010fe60000004200 */
[----:B------:R-:W3:Y:S01]  /*119c0*/  MUFU.EX2 R213, R213 ;  /* 0x000000d500d57308 */ /* 0x000ee20000000800 */
        /* <DEDUP_REMOVED lines=22> */
[C---:B--2---:R-:W-:Y:S01]  /*11b30*/  HMMA.16816.F32.BF16 R44, R136.reuse, R104, R44 ;  /* 0x00000068882c723c */ /* 0x044fe2000004182c */
[----:B------:R-:W2:Y:S02]  /*11b40*/  MUFU.EX2 R208, R208 ;  /* 0x000000d000d07308 */ /* 0x000ea40000000800 */
[----:B------:R-:W-:Y:S01]  /*11b50*/  FMUL.FTZ R75, R0, R75 ;  /* 0x0000004b004b7220 */ /* 0x000fe20000410000 */
[C---:B------:R-:W-:Y:S01]  /*11b60*/  FMUL.FTZ R76, R2.reuse, R76 ;  /* 0x0000004c024c7220 */ /* 0x040fe20000410000 */
[----:B------:R-:W-:Y:S01]  /*11b70*/  FMUL.FTZ R77, R2, R77 ;  /* 0x0000004d024d7220 */ /* 0x000fe20000410000 */
[C---:B------:R-:W-:Y:S01]  /*11b80*/  FMUL.FTZ R78, R0.reuse, R78 ;  /* 0x0000004e004e7220 */ /* 0x040fe20000410000 */
[----:B------:R-:W-:Y:S01]  /*11b90*/  FMUL.FTZ R79, R0, R79 ;  /* 0x0000004f004f7220 */ /* 0x000fe20000410000 */
[C---:B------:R-:W-:Y:S01]  /*11ba0*/  HMMA.16816.F32.BF16 R48, R136.reuse, R106, R48 ;  /* 0x0000006a8830723c */ /* 0x040fe20000041830 */
[----:B------:R-:W4:Y:S02]  /*11bb0*/  LDSM.16.MT88.4 R104, [R166+0x16000] ;  /* 0x01600000a668783b */ /* 0x000f240000004200 */
[----:B------:R-:W-:Y:S01]  /*11bc0*/  MUFU.EX2 R217, R217 ;  /* 0x000000d900d97308 */ /* 0x000fe20000000800 */
[C---:B------:R-:W-:Y:S01]  /*11bd0*/  FMUL.FTZ R80, R2.reuse, R80 ;  /* 0x0000005002507220 */ /* 0x040fe20000410000 */
[----:B------:R-:W-:Y:S01]  /*11be0*/  FMUL.FTZ R81, R2, R81 ;  /* 0x0000005102517220 */ /* 0x000fe20000410000 */
[C---:B------:R-:W-:Y:S01]  /*11bf0*/  FMUL.FTZ R82, R0.reuse, R82 ;  /* 0x0000005200527220 */ /* 0x040fe20000410000 */
[----:B------:R-:W-:Y:S01]  /*11c00*/  FMUL.FTZ R83, R0, R83 ;  /* 0x0000005300537220 */ /* 0x000fe20000410000 */
[C---:B------:R-:W-:Y:S01]  /*11c10*/  FMUL.FTZ R84, R2.reuse, R84 ;  /* 0x0000005402547220 */ /* 0x040fe20000410000 */
[C---:B------:R-:W-:Y:S04]  /*11c20*/  HMMA.16816.F32.BF16 R52, R136.reuse, R100, R52 ;  /* 0x000000648834723c */ /* 0x040fe80000041834 */
[----:B------:R-:W2:Y:S01]  /*11c30*/  MUFU.EX2 R210, R210 ;  /* 0x000000d200d27308 */ /* 0x000ea20000000800 */
[----:B------:R-:W-:Y:S01]  /*11c40*/  FMUL.FTZ R85, R2, R85 ;  /* 0x0000005502557220 */ /* 0x000fe20000410000 */
[C---:B------:R-:W-:Y:S01]  /*11c50*/  FMUL.FTZ R86, R0.reuse, R86 ;  /* 0x0000005600567220 */ /* 0x040fe20000410000 */
[----:B------:R-:W-:Y:S01]  /*11c60*/  FMUL.FTZ R87, R0, R87 ;  /* 0x0000005700577220 */ /* 0x000fe20000410000 */
[C---:B------:R-:W-:Y:S01]  /*11c70*/  FMUL.FTZ R88, R2.reuse, R88 ;  /* 0x0000005802587220 */ /* 0x040fe20000410000 */
[----:B------:R-:W-:Y:S01]  /*11c80*/  FMUL.FTZ R89, R2, R89 ;  /* 0x0000005902597220 */ /* 0x000fe20000410000 */
[C---:B------:R-:W-:Y:S01]  /*11c90*/  HMMA.16816.F32.BF16 R56, R136.reuse, R102, R56 ;  /* 0x000000668838723c */ /* 0x040fe20000041838 */
[----:B------:R-:W1:Y:S03]  /*11ca0*/  LDSM.16.MT88.4 R100, [R135+0x16000] ;  /* 0x016000008764783b */ /* 0x000e660000004200 */
        /* <DEDUP_REMOVED lines=14> */
[----:B------:R-:W2:Y:S03]  /*11d90*/  LDSM.16.MT88.4 R108, [R164+0x4000] ;  /* 0x00400000a46c783b */ /* 0x000ea60000004200 */
[----:B------:R-:W-:Y:S01]  /*11da0*/  MUFU.EX2 R214, R214 ;  /* 0x000000d600d67308 */ /* 0x000fe20000000800 */
[----:B------:R-:W-:Y:S01]  /*11db0*/  FFMA.FTZ R181, R2, R207, R181 ;  /* 0x000000cf02b57223 */ /* 0x000fe200000100b5 */
[----:B------:R-:W-:Y:S02]  /*11dc0*/  IMAD.MOV.U32 R2, RZ, RZ, R3 ;  /* 0x000000ffff027224 */ /* 0x000fe400078e0003 */
[----:B------:R-:W-:Y:S06]  /*11dd0*/  FFMA.FTZ R183, R0, R205, R183 ;  /* 0x000000cd00b77223 */ /* 0x000fec00000100b7 */
[----:B------:R-:W2:Y:S01]  /*11de0*/  MUFU.EX2 R221, R221 ;  /* 0x000000dd00dd7308 */ /* 0x000ea20000000800 */
[----:B------:R-:W-:Y:S01]  /*11df0*/  FADD.FTZ R181, R167, R181 ;  /* 0x000000b5a7b57221 */ /* 0x000fe20000010000 */
[----:B------:R-:W-:Y:S01]  /*11e00*/  IMAD.MOV.U32 R0, RZ, RZ, R132 ;  /* 0x000000ffff007224 */ /* 0x000fe200078e0084 */
[C---:B----4-:R-:W-:Y:S07]  /*11e10*/  HMMA.16816.F32.BF16 R68, R136.reuse, R104, R68 ;  /* 0x000000688844723c */ /* 0x050fee0000041844 */
[----:B------:R-:W-:Y:S01]  /*11e20*/  MUFU.EX2 R223, R223 ;  /* 0x000000df00df7308 */ /* 0x000fe20000000800 */
[----:B------:R-:W-:Y:S01]  /*11e30*/  FADD.FTZ R168, R168, R183 ;  /* 0x000000b7a8a87221 */ /* 0x000fe20000010000 */
[----:B------:R-:W-:Y:S08]  /*11e40*/  FADD.FTZ R170, R170, R181 ;  /* 0x000000b5aaaa7221 */ /* 0x000ff00000010000 */
[----:B------:R-:W4:Y:S01]  /*11e50*/  MUFU.EX2 R216, R216 ;  /* 0x000000d800d87308 */ /* 0x000f220000000800 */
[----:B------:R-:W-:Y:S01]  /*11e60*/  FADD.FTZ R171, R171, R168 ;  /* 0x000000a8abab7221 */ /* 0x000fe20000010000 */
[C---:B------:R-:W-:Y:S01]  /*11e70*/  HMMA.16816.F32.BF16 R72, R136.reuse, R106, R72 ;  /* 0x0000006a8848723c */ /* 0x040fe20000041848 */
[----:B------:R-:W4:Y:S07]  /*11e80*/  LDSM.16.MT88.4 R104, [R165+0x4000] ;  /* 0x00400000a568783b */ /* 0x000f2e0000004200 */
[----:B------:R-:W-:Y:S01]  /*11e90*/  MUFU.EX2 R218, R218 ;  /* 0x000000da00da7308 */ /* 0x000fe20000000800 */
[----:B------:R-:W-:Y:S01]  /*11ea0*/  FADD.FTZ R169, R169, R170 ;  /* 0x000000aaa9a97221 */ /* 0x000fe20000010000 */
[----:B------:R-:W-:Y:S08]  /*11eb0*/  FADD.FTZ R182, R182, R171 ;  /* 0x000000abb6b67221 */ /* 0x000ff00000010000 */
[----:B------:R-:W-:Y:S01]  /*11ec0*/  MUFU.EX2 R220, R220 ;  /* 0x000000dc00dc7308 */ /* 0x000fe20000000800 */
[C---:B-1----:R-:W-:Y:S09]  /*11ed0*/  HMMA.16816.F32.BF16 R76, R136.reuse, R100, R76 ;  /* 0x00000064884c723c */ /* 0x042ff2000004184c */
[----:B------:R-:W1:Y:S01]  /*11ee0*/  MUFU.EX2 R227, R227 ;  /* 0x000000e300e37308 */ /* 0x000e620000000800 */
[----:B------:R-:W-:Y:S01]  /*11ef0*/  F2FP.BF16.F32.PACK_AB R100, R187, R184 ;  /* 0x000000b8bb64723e */ /* 0x000fe200000010ff */
[----:B------:R-:W-:Y:S01]  /*11f00*/  FADD.FTZ R184, R184, R169 ;  /* 0x000000a9b8b87221 */ /* 0x000fe20000010000 */
[C---:B-----5:R-:W-:Y:S01]  /*11f10*/  F2FP.BF16.F32.PACK_AB R101, R206.reuse, R211 ;  /* 0x000000d3ce65723e */ /* 0x060fe200000010ff */
[----:B------:R-:W-:Y:S01]  /*11f20*/  FADD.FTZ R211, R211, R182 ;  /* 0x000000b6d3d37221 */ /* 0x000fe20000010000 */
[C---:B------:R-:W-:Y:S03]  /*11f30*/  HMMA.16816.F32.BF16 R80, R136.reuse, R102, R80 ;  /* 0x000000668850723c */ /* 0x040fe60000041850 */
[----:B------:R-:W-:Y:S01]  /*11f40*/  F2FP.BF16.F32.PACK_AB R102, R185, R186 ;  /* 0x000000bab966723e */ /* 0x000fe200000010ff */
[----:B------:R-:W-:Y:S01]  /*11f50*/  FADD.FTZ R187, R187, R184 ;  /* 0x000000b8bbbb7221 */ /* 0x000fe20000010000 */
[----:B---3--:R-:W-:Y:S01]  /*11f60*/  F2FP.BF16.F32.PACK_AB R103, R213, R188 ;  /* 0x000000bcd567723e */ /* 0x008fe200000010ff */
[----:B------:R-:W-:Y:S02]  /*11f70*/  FADD.FTZ R211, R206, R211 ;  /* 0x000000d3ced37221 */ /* 0x000fe40000010000 */
[C---:B--2---:R-:W-:Y:S03]  /*11f80*/  HMMA.16816.F32.BF16 R84, R136.reuse, R108, R84 ;  /* 0x0000006c8854723c */ /* 0x044fe60000041854 */
[----:B------:R-:W-:Y:S01]  /*11f90*/  FADD.FTZ R186, R186, R187 ;  /* 0x000000bbbaba7221 */ /* 0x000fe20000010000 */
[----:B------:R-:W-:Y:S03]  /*11fa0*/  FADD.FTZ R188, R188, R211 ;  /* 0x000000d3bcbc7221 */ /* 0x000fe60000010000 */
[----:B------:R-:W-:Y:S01]  /*11fb0*/  FADD.FTZ R186, R185, R186 ;  /* 0x000000bab9ba7221 */ /* 0x000fe20000010000 */
[C---:B------:R-:W-:Y:S01]  /*11fc0*/  HMMA.16816.F32.BF16 R88, R136.reuse, R110, R88 ;  /* 0x0000006e8858723c */ /* 0x040fe20000041858 */
[----:B------:R-:W2:Y:S02]  /*11fd0*/  LDSM.16.MT88.4 R108, [R166+0x12800] ;  /* 0x01280000a66c783b */ /* 0x000ea40000004200 */
[----:B------:R-:W-:Y:S05]  /*11fe0*/  FADD.FTZ R213, R213, R188 ;  /* 0x000000bcd5d57221 */ /* 0x000fea0000010000 */
[C---:B----4-:R-:W-:Y:S08]  /*11ff0*/  HMMA.16816.F32.BF16 R92, R136.reuse, R104, R92 ;  /* 0x00000068885c723c */ /* 0x050ff0000004185c */
[----:B------:R-:W-:Y:S01]  /*12000*/  HMMA.16816.F32.BF16 R96, R136, R106, R96 ;  /* 0x0000006a8860723c */ /* 0x000fe20000041860 */
[----:B------:R-:W3:Y:S08]  /*12010*/  LDSM.16.MT88.4 R104, [R165+0x800] ;  /* 0x00080000a568783b */ /* 0x000ef00000004200 */
[----:B------:R-:W4:Y:S01]  /*12020*/  LDSM.16.MT88.4 R136, [R165+0x2800] ;  /* 0x00280000a588783b */ /* 0x000f220000004200 */
[C---:B--2---:R-:W-:Y:S08]  /*12030*/  HMMA.16816.F32.BF16 R4, R100.reuse, R108, R4 ;  /* 0x0000006c6404723c */ /* 0x044ff00000041804 */
[C---:B------:R-:W-:Y:S01]  /*12040*/  HMMA.16816.F32.BF16 R8, R100.reuse, R110, R8 ;  /* 0x0000006e6408723c */ /* 0x040fe20000041808 */
[----:B------:R-:W2:Y:S07]  /*12050*/  LDSM.16.MT88.4 R108, [R135+0x16800] ;  /* 0x01680000876c783b */ /* 0x000eae0000004200 */
[C---:B------:R-:W-:Y:S08]  /*12060*/  HMMA.16816.F32.BF16 R12, R100.reuse, R112, R12 ;  /* 0x00000070640c723c */ /* 0x040ff0000004180c */
[C---:B------:R-:W-:Y:S01]  /*12070*/  HMMA.16816.F32.BF16 R16, R100.reuse, R114, R16 ;  /* 0x000000726410723c */ /* 0x040fe20000041810 */
[----:B------:R-:W5:Y:S07]  /*12080*/  LDSM.16.MT88.4 R112, [R164+0x4800] ;  /* 0x00480000a470783b */ /* 0x000f6e0000004200 */
[C---:B------:R-:W-:Y:S08]  /*12090*/  HMMA.16816.F32.BF16 R20, R100.reuse, R116, R20 ;  /* 0x000000746414723c */ /* 0x040ff00000041814 */
[C---:B------:R-:W-:Y:S01]  /*120a0*/  HMMA.16816.F32.BF16 R24, R100.reuse, R118, R24 ;  /* 0x000000766418723c */ /* 0x040fe20000041818 */
[----:B------:R-:W-:Y:S07]  /*120b0*/  LDSM.16.MT88.4 R116, [R164+0x1000] ;  /* 0x00100000a474783b */ /* 0x000fee0000004200 */
        /* <DEDUP_REMOVED lines=21> */
[C---:B-----5:R-:W-:Y:S08]  /*12210*/  HMMA.16816.F32.BF16 R84, R100.reuse, R112, R84 ;  /* 0x000000706454723c */ /* 0x060ff00000041854 */
[C---:B------:R-:W-:Y:S01]  /*12220*/  HMMA.16816.F32.BF16 R88, R100.reuse, R114, R88 ;  /* 0x000000726458723c */ /* 0x040fe20000041858 */
[----:B------:R-:W4:Y:S07]  /*12230*/  LDSM.16.MT88.4 R112, [R135+0x13000] ;  /* 0x013000008770783b */ /* 0x000f2e0000004200 */
[C---:B---3--:R-:W-:Y:S08]  /*12240*/  HMMA.16816.F32.BF16 R92, R100.reuse, R104, R92 ;  /* 0x00000068645c723c */ /* 0x048ff0000004185c */
[----:B------:R-:W-:Y:S01]  /*12250*/  HMMA.16816.F32.BF16 R96, R100, R106, R96 ;  /* 0x0000006a6460723c */ /* 0x000fe20000041860 */
[----:B------:R-:W3:Y:S02]  /*12260*/  LDSM.16.MT88.4 R104, [R165+0x1000] ;  /* 0x00100000a568783b */ /* 0x000ee40000004200 */
[----:B------:R-:W-:Y:S01]  /*12270*/  F2FP.BF16.F32.PACK_AB R100, R208, R215 ;  /* 0x000000d7d064723e */ /* 0x000fe200000010ff */
[----:B------:R-:W-:Y:S01]  /*12280*/  FADD.FTZ R215, R215, R186 ;  /* 0x000000bad7d77221 */ /* 0x000fe20000010000 */
[----:B------:R-:W-:Y:S02]  /*12290*/  F2FP.BF16.F32.PACK_AB R102, R210, R217 ;  /* 0x000000d9d266723e */ /* 0x000fe400000010ff */
[----:B------:R-:W-:Y:S01]  /*122a0*/  F2FP.BF16.F32.PACK_AB R101, R219, R212 ;  /* 0x000000d4db65723e */ /* 0x000fe200000010ff */
[----:B------:R-:W-:Y:S01]  /*122b0*/  FADD.FTZ R212, R212, R213 ;  /* 0x000000d5d4d47221 */ /* 0x000fe20000010000 */
[----:B------:R-:W-:Y:S01]  /*122c0*/  F2FP.BF16.F32.PACK_AB R103, R221, R214 ;  /* 0x000000d6dd67723e */ /* 0x000fe200000010ff */
[----:B------:R-:W-:Y:S02]  /*122d0*/  FADD.FTZ R208, R208, R215 ;  /* 0x000000d7d0d07221 */ /* 0x000fe40000010000 */
[----:B------:R-:W-:Y:S02]  /*122e0*/  FADD.FTZ R219, R219, R212 ;  /* 0x000000d4dbdb7221 */ /* 0x000fe40000010000 */
[----:B------:R-:W-:Y:S02]  /*122f0*/  FADD.FTZ R217, R217, R208 ;  /* 0x000000d0d9d97221 */ /* 0x000fe40000010000 */
[C---:B--2---:R-:W-:Y:S03]  /*12300*/  HMMA.16816.F32.BF16 R4, R100.reuse, R108, R4 ;  /* 0x0000006c6404723c */ /* 0x044fe60000041804 */
[----:B------:R-:W-:Y:S01]  /*12310*/  FADD.FTZ R214, R214, R219 ;  /* 0x000000dbd6d67221 */ /* 0x000fe20000010000 */
[----:B------:R-:W-:Y:S03]  /*12320*/  FADD.FTZ R210, R210, R217 ;  /* 0x000000d9d2d27221 */ /* 0x000fe60000010000 */
[----:B------:R-:W-:Y:S01]  /*12330*/  FADD.FTZ R221, R221, R214 ;  /* 0x000000d6dddd7221 */ /* 0x000fe20000010000 */
[C---:B------:R-:W-:Y:S01]  /*12340*/  HMMA.16816.F32.BF16 R8, R100.reuse, R110, R8 ;  /* 0x0000006e6408723c */ /* 0x040fe20000041808 */
[----:B------:R-:W2:Y:S07]  /*12350*/  LDSM.16.MT88.4 R108, [R135+0x17000] ;  /* 0x01700000876c783b */ /* 0x000eae0000004200 */
[C---:B----4-:R-:W-:Y:S08]  /*12360*/  HMMA.16816.F32.BF16 R12, R100.reuse, R112, R12 ;  /* 0x00000070640c723c */ /* 0x050ff0000004180c */
[C---:B------:R-:W-:Y:S01]  /*12370*/  HMMA.16816.F32.BF16 R16, R100.reuse, R114, R16 ;  /* 0x000000726410723c */ /* 0x040fe20000041810 */
[----:B------:R-:W4:Y:S07]  /*12380*/  LDSM.16.MT88.4 R112, [R164+0x5000] ;  /* 0x00500000a470783b */ /* 0x000f2e0000004200 */
[C---:B------:R-:W-:Y:S08]  /*12390*/  HMMA.16816.F32.BF16 R20, R100.reuse, R116, R20 ;  /* 0x000000746414723c */ /* 0x040ff00000041814 */
[C---:B------:R-:W-:Y:S01]  /*123a0*/  HMMA.16816.F32.BF16 R24, R100.reuse, R118, R24 ;  /* 0x000000766418723c */ /* 0x040fe20000041818 */
[----:B------:R-:W-:Y:S07]  /*123b0*/  LDSM.16.MT88.4 R116, [R135+0x13800] ;  /* 0x013800008774783b */ /* 0x000fee0000004200 */
[C---:B---3--:R-:W-:Y:S08]  /*123c0*/  HMMA.16816.F32.BF16 R28, R100.reuse, R104, R28 ;  /* 0x00000068641c723c */ /* 0x048ff0000004181c */
[C---:B------:R-:W-:Y:S01]  /*123d0*/  HMMA.16816.F32.BF16 R32, R100.reuse, R106, R32 ;  /* 0x0000006a6420723c */ /* 0x040fe20000041820 */
[----:B------:R-:W3:Y:S07]  /*123e0*/  LDSM.16.MT88.4 R104, [R165+0x5000] ;  /* 0x00500000a568783b */ /* 0x000eee0000004200 */
[C---:B------:R-:W-:Y:S08]  /*123f0*/  HMMA.16816.F32.BF16 R36, R100.reuse, R120, R36 ;  /* 0x000000786424723c */ /* 0x040ff00000041824 */
[C---:B------:R-:W-:Y:S08]  /*12400*/  HMMA.16816.F32.BF16 R40, R100.reuse, R122, R40 ;  /* 0x0000007a6428723c */ /* 0x040ff00000041828 */
[C---:B------:R-:W-:Y:S08]  /*12410*/  HMMA.16816.F32.BF16 R44, R100.reuse, R124, R44 ;  /* 0x0000007c642c723c */ /* 0x040ff0000004182c */
[C---:B------:R-:W-:Y:S01]  /*12420*/  HMMA.16816.F32.BF16 R48, R100.reuse, R126, R48 ;  /* 0x0000007e6430723c */ /* 0x040fe20000041830 */
[----:B------:R-:W5:Y:S07]  /*12430*/  LDSM.16.MT88.4 R124, [R166+0x13800] ;  /* 0x01380000a67c783b */ /* 0x000f6e0000004200 */
[C---:B------:R-:W-:Y:S08]  /*12440*/  HMMA.16816.F32.BF16 R52, R100.reuse, R128, R52 ;  /* 0x000000806434723c */ /* 0x040ff00000041834 */
[C---:B------:R-:W-:Y:S08]  /*12450*/  HMMA.16816.F32.BF16 R56, R100.reuse, R130, R56 ;  /* 0x000000826438723c */ /* 0x040ff00000041838 */
[C---:B------:R-:W-:Y:S03]  /*12460*/  HMMA.16816.F32.BF16 R60, R100.reuse, R136, R60 ;  /* 0x00000088643c723c */ /* 0x040fe6000004183c */
[----:B------:R-:W-:Y:S01]  /*12470*/  F2FP.BF16.F32.PACK_AB R136, R216, R223 ;  /* 0x000000dfd888723e */ /* 0x000fe200000010ff */
[----:B------:R-:W-:Y:S01]  /*12480*/  FADD.FTZ R223, R223, R210 ;  /* 0x000000d2dfdf7221 */ /* 0x000fe20000010000 */
[----:B-1----:R-:W-:Y:S01]  /*12490*/  F2FP.BF16.F32.PACK_AB R137, R227, R220 ;  /* 0x000000dce389723e */ /* 0x002fe200000010ff */
[----:B------:R-:W-:Y:S02]  /*124a0*/  FADD.FTZ R220, R220, R221 ;  /* 0x000000dddcdc7221 */ /* 0x000fe40000010000 */
[C---:B------:R-:W-:Y:S03]  /*124b0*/  HMMA.16816.F32.BF16 R64, R100.reuse, R138, R64 ;  /* 0x0000008a6440723c */ /* 0x040fe60000041840 */
[----:B------:R-:W-:Y:S01]  /*124c0*/  F2FP.BF16.F32.PACK_AB R138, R225, R218 ;  /* 0x000000dae18a723e */ /* 0x000fe200000010ff */
[----:B------:R-:W-:Y:S01]  /*124d0*/  FADD.FTZ R223, R216, R223 ;  /* 0x000000dfd8df7221 */ /* 0x000fe20000010000 */
[----:B------:R-:W-:Y:S03]  /*124e0*/  FADD.FTZ R220, R227, R220 ;  /* 0x000000dce3dc7221 */ /* 0x000fe60000010000 */
[C---:B------:R-:W-:Y:S03]  /*124f0*/  HMMA.16816.F32.BF16 R68, R100.reuse, R140, R68 ;  /* 0x0000008c6444723c */ /* 0x040fe60000041844 */
[----:B------:R-:W-:Y:S04]  /*12500*/  FADD.FTZ R218, R218, R223 ;  /* 0x000000dfdada7221 */ /* 0x000fe80000010000 */
[----:B------:R-:W-:Y:S01]  /*12510*/  FADD.FTZ R207, R225, R218 ;  /* 0x000000dae1cf7221 */ /* 0x000fe20000010000 */
[C---:B------:R-:W-:Y:S01]  /*12520*/  HMMA.16816.F32.BF16 R72, R100.reuse, R142, R72 ;  /* 0x0000008e6448723c */ /* 0x040fe20000041848 */
[----:B------:R-:W-:Y:S07]  /*12530*/  LDSM.16.MT88.4 R140, [R165+0x1800] ;  /* 0x00180000a58c783b */ /* 0x000fee0000004200 */
[C---:B--2---:R-:W-:Y:S08]  /*12540*/  HMMA.16816.F32.BF16 R76, R100.reuse, R108, R76 ;  /* 0x0000006c644c723c */ /* 0x044ff0000004184c */
[C---:B------:R-:W-:Y:S01]  /*12550*/  HMMA.16816.F32.BF16 R80, R100.reuse, R110, R80 ;  /* 0x0000006e6450723c */ /* 0x040fe20000041850 */
[----:B------:R-:W1:Y:S07]  /*12560*/  LDSM.16.MT88.4 R108, [R164+0x1800] ;  /* 0x00180000a46c783b */ /* 0x000e6e0000004200 */
[C---:B----4-:R-:W-:Y:S03]  /*12570*/  HMMA.16816.F32.BF16 R84, R100.reuse, R112, R84 ;  /* 0x000000706454723c */ /* 0x050fe60000041854 */
[--C-:B------:R-:W-:Y:S01]  /*12580*/  FFMA.FTZ R112, R134, UR4, -R144.reuse ;  /* 0x0000000486707c23 */ /* 0x100fe20008010890 */
[----:B------:R-:W-:Y:S02]  /*12590*/  FFMA.FTZ R134, R133, UR4, -R144 ;  /* 0x0000000485867c23 */ /* 0x000fe40008010890 */
[----:B------:R-:W2:Y:S01]  /*125a0*/  LDSM.16.MT88.4 R144, [R166+0x15800] ;  /* 0x01580000a690783b */ /* 0x000ea20000004200 */
[----:B------:R-:W-:Y:S01]  /*125b0*/  MUFU.EX2 R133, R112 ;  /* 0x0000007000857308 */ /* 0x000fe20000000800 */
[C---:B------:R-:W-:Y:S09]  /*125c0*/  HMMA.16816.F32.BF16 R88, R100.reuse, R114, R88 ;  /* 0x000000726458723c */ /* 0x040ff20000041858 */
[----:B------:R-:W4:Y:S01]  /*125d0*/  MUFU.EX2 R134, R134 ;  /* 0x0000008600867308 */ /* 0x000f220000000800 */
[C---:B---3--:R-:W-:Y:S08]  /*125e0*/  HMMA.16816.F32.BF16 R92, R100.reuse, R104, R92 ;  /* 0x00000068645c723c */ /* 0x048ff0000004185c */
[----:B------:R-:W-:Y:S03]  /*125f0*/  HMMA.16816.F32.BF16 R96, R100, R106, R96 ;  /* 0x0000006a6460723c */ /* 0x000fe60000041860 */
[C---:B----4-:R-:W-:Y:S01]  /*12600*/  F2FP.BF16.F32.PACK_AB R139, R134.reuse, R133 ;  /* 0x00000085868b723e */ /* 0x050fe200000010ff */
[----:B------:R-:W-:Y:S04]  /*12610*/  FADD.FTZ R133, R133, R220 ;  /* 0x000000dc85857221 */ /* 0x000fe80000010000 */
[----:B------:R-:W-:Y:S02]  /*12620*/  FADD.FTZ R205, R134, R133 ;  /* 0x0000008586cd7221 */ /* 0x000fe40000010000 */
[C---:B-----5:R-:W-:Y:S01]  /*12630*/  HMMA.16816.F32.BF16 R128, R136.reuse, R124, R4 ;  /* 0x0000007c8880723c */ /* 0x060fe20000041804 */
[----:B------:R-:W3:Y:S07]  /*12640*/  LDSM.16.MT88.4 R4, [R135+0x17800] ;  /* 0x017800008704783b */ /* 0x000eee0000004200 */
[C---:B------:R-:W-:Y:S01]  /*12650*/  HMMA.16816.F32.BF16 R124, R136.reuse, R126, R8 ;  /* 0x0000007e887c723c */ /* 0x040fe20000041808 */
[----:B------:R-:W4:Y:S07]  /*12660*/  LDSM.16.MT88.4 R8, [R164+0x5800] ;  /* 0x00580000a408783b */ /* 0x000f2e0000004200 */
[C---:B------:R-:W-:Y:S01]  /*12670*/  HMMA.16816.F32.BF16 R120, R136.reuse, R116, R12 ;  /* 0x000000748878723c */ /* 0x040fe2000004180c */
[----:B------:R-:W5:Y:S07]  /*12680*/  LDSM.16.MT88.4 R12, [R165+0x5800] ;  /* 0x00580000a50c783b */ /* 0x000f6e0000004200 */
[C---:B------:R-:W-:Y:S08]  /*12690*/  HMMA.16816.F32.BF16 R116, R136.reuse, R118, R16 ;  /* 0x000000768874723c */ /* 0x040ff00000041810 */
[C---:B-1----:R-:W-:Y:S08]  /*126a0*/  HMMA.16816.F32.BF16 R112, R136.reuse, R108, R20 ;  /* 0x0000006c8870723c */ /* 0x042ff00000041814 */
        /* <DEDUP_REMOVED lines=16> */
[C---:B------:R-:W-:Y:S08]  /*127b0*/  HMMA.16816.F32.BF16 R88, R136.reuse, R10, R88 ;  /* 0x0000000a8858723c */ /* 0x040ff00000041858 */
[C---:B-----5:R-:W-:Y:S08]  /*127c0*/  HMMA.16816.F32.BF16 R92, R136.reuse, R12, R92 ;  /* 0x0000000c885c723c */ /* 0x060ff0000004185c */
[----:B------:R-:W-:Y:S01]  /*127d0*/  HMMA.16816.F32.BF16 R96, R136, R14, R96 ;  /* 0x0000000e8860723c */ /* 0x000fe20000041860 */
[----:B------:R-:W-:Y:S08]  /*127e0*/  @!UPT UIADD3 URZ, UPT, UPT, URZ, URZ, URZ ;  /* 0x000000fffffff290 */ /* 0x000ff0000fffe0ff */
[----:B------:R-:W-:Y:S11]  /*127f0*/  BRA.U UP0, `(.L_x_691) ;  /* 0xffffffc100bc7547 */ /* 0x000ff6000b83ffff */
.L_x_690:
[----:B------:R-:W2:Y:S01]  /*12800*/  SHFL.BFLY PT, R0, R205, 0x2, 0x1f ;  /* 0x0c401f00cd007f89 */ /* 0x000ea200000e0000 */
[----:B------:R-:W-:Y:S01]  /*12810*/  LOP3.LUT P0, RZ, R177, 0x8, RZ, 0xc0, !PT ;  /* 0x00000008b1ff7812 */ /* 0x000fe2000780c0ff */
[----:B------:R-:W-:Y:S01]  /*12820*/  UISETP.NE.AND UP3, UPT, UR19, -0x1, UPT ;  /* 0xffffffff1300788c */ /* 0x000fe2000bf65270 */
[----:B------:R-:W3:Y:S01]  /*12830*/  S2UR UR15, SR_CTAID.Y ;  /* 0x00000000000f79c3 */ /* 0x000ee20000002600 */
[----:B------:R-:W4:Y:S01]  /*12840*/  SHFL.BFLY PT, R8, R207, 0x2, 0x1f ;  /* 0x0c401f00cf087f89 */ /* 0x000f2200000e0000 */
[----:B------:R-:W-:Y:S01]  /*12850*/  SEL R172, R172, 0xffffffe0, !P0 ;  /* 0xffffffe0acac7807 */ /* 0x000fe20004000000 */
[----:B------:R-:W5:Y:S01]  /*12860*/  LDCU.U8 UR4, c[0x0][0x549] ;  /* 0x0000a920ff0477ac */ /* 0x000f620008000000 */
[----:B------:R-:W1:Y:S06]  /*12870*/  LDCU UR12, c[0x0][0x434] ;  /* 0x00008680ff0c77ac */ /* 0x000e6c0008000800 */
[----:B------:R-:W3:Y:S01]  /*12880*/  @!UP3 LDCU.64 UR10, c[0x0][0x400] ;  /* 0x00008000ff0ab7ac */ /* 0x000ee20008000a00 */
[----:B------:R-:W1:Y:S01]  /*12890*/  @UP3 LDCU.64 UR6, c[0x0][0x408] ;  /* 0x00008100ff0637ac */ /* 0x000e620008000a00 */
[----:B------:R-:W1:Y:S01]  /*128a0*/  LDCU.U8 UR13, c[0x0][0x548] ;  /* 0x0000a900ff0d77ac */ /* 0x000e620008000000 */
[----:B--2---:R-:W-:Y:S01]  /*128b0*/  FADD.FTZ R7, R0, R205 ;  /* 0x000000cd00077221 */ /* 0x004fe20000010000 */
[----:B-----5:R-:W-:Y:S01]  /*128c0*/  UISETP.NE.AND UP1, UPT, UR4, URZ, UPT ;  /* 0x000000ff0400728c */ /* 0x020fe2000bf25270 */
[----:B----4-:R-:W-:-:S03]  /*128d0*/  FADD.FTZ R8, R8, R207 ;  /* 0x000000cf08087221 */ /* 0x010fc60000010000 */
[----:B------:R-:W2:Y:S01]  /*128e0*/  SHFL.BFLY PT, R0, R7, 0x1, 0x1f ;  /* 0x0c201f0007007f89 */ /* 0x000ea200000e0000 */
[----:B------:R-:W-:Y:S02]  /*128f0*/  UISETP.NE.AND UP2, UPT, UR19, -0x1, UPT ;  /* 0xffffffff1300788c */ /* 0x000fe4000bf45270 */
[----:B---3--:R-:W-:Y:S01]  /*12900*/  @!UP3 UIMAD.WIDE.U32 UR16, UR15, UR10, URZ ;  /* 0x0000000a0f10b2a5 */ /* 0x008fe2000f8e00ff */
[----:B------:R-:W3:Y:S01]  /*12910*/  SHFL.BFLY PT, R5, R8, 0x1, 0x1f ;  /* 0x0c201f0008057f89 */ /* 0x000ee200000e0000 */
[----:B------:R-:W4:Y:S01]  /*12920*/  S2UR UR10, SR_CTAID.X ;  /* 0x00000000000a79c3 */ /* 0x000f220000002500 */
[----:B-1----:R-:W-:Y:S01]  /*12930*/  @UP3 UIMAD.WIDE.U32 UR20, UR19, UR6, URZ ;  /* 0x00000006131432a5 */ /* 0x002fe2000f8e00ff */
[----:B------:R-:W1:Y:S06]  /*12940*/  @UP1 LDCU UR4, c[0x0][0x430] ;  /* 0x00008600ff0417ac */ /* 0x000e6c0008000800 */
[----:B------:R-:W1:Y:S01]  /*12950*/  S2UR UR6, SR_CTAID.Z ;  /* 0x00000000000679c3 */ /* 0x000e620000002700 */
[----:B------:R-:W-:-:S02]  /*12960*/  @!UP3 UIMAD UR11, UR15, UR11, UR17 ;  /* 0x0000000b0f0bb2a4 */ /* 0x000fc4000f8e0211 */
[----:B------:R-:W-:Y:S02]  /*12970*/  @UP3 UIMAD UR11, UR19, UR7, UR21 ;  /* 0x00000007130b32a4 */ /* 0x000fe4000f8e0215 */
[----:B------:R-:W-:Y:S01]  /*12980*/  @!UP2 UIMAD UR19, UR15, UR12, URZ ;  /* 0x0000000c0f13a2a4 */ /* 0x000fe2000f8e02ff */
[----:B------:R-:W1:Y:S01]  /*12990*/  LDCU UR17, c[0x0][0x434] ;  /* 0x00008680ff1177ac */ /* 0x000e620008000800 */
[----:B--2---:R-:W-:Y:S01]  /*129a0*/  FADD.FTZ R0, R7, R0 ;  /* 0x0000000007007221 */ /* 0x004fe20000010000 */
[----:B------:R-:W-:Y:S02]  /*129b0*/  UISETP.NE.AND UP0, UPT, UR13, URZ, !UP1 ;  /* 0x000000ff0d00728c */ /* 0x000fe4000cf05270 */
[----:B-1----:R-:W-:Y:S01]  /*129c0*/  @UP1 UIMAD UR17, UR4, UR12, URZ ;  /* 0x0000000c041112a4 */ /* 0x002fe2000f8e02ff */
[----:B------:R-:W1:Y:S01]  /*129d0*/  MUFU.RCP R4, R0 ;  /* 0x0000000000047308 */ /* 0x000e620000001000 */
[----:B---3--:R-:W-:Y:S01]  /*129e0*/  FADD.FTZ R2, R8, R5 ;  /* 0x0000000508027221 */ /* 0x008fe20000010000 */
[----:B------:R-:W-:Y:S01]  /*129f0*/  FSETP.NE.FTZ.AND P1, PT, R0, RZ, PT ;  /* 0x000000ff0000720b */ /* 0x000fe20003f35000 */
[----:B------:R-:W2:Y:S01]  /*12a00*/  @UP1 LDCU UR18, c[0x0][0x430] ;  /* 0x00008600ff1217ac */ /* 0x000ea20008000800 */
[----:B------:R-:W-:-:S02]  /*12a10*/  SHF.L.U32 R5, R177, 0x4, RZ ;  /* 0x00000004b1057819 */ /* 0x000fc400000006ff */
[----:B------:R-:W-:Y:S01]  /*12a20*/  FSETP.NE.FTZ.AND P3, PT, R2, RZ, PT ;  /* 0x000000ff0200720b */ /* 0x000fe20003f75000 */
[----:B------:R-:W-:Y:S01]  /*12a30*/  @UP1 UMOV UR7, 0x1 ;  /* 0x0000000100071882 */ /* 0x000fe20000000000 */
[----:B------:R-:W3:Y:S01]  /*12a40*/  MUFU.RCP R6, R2 ;  /* 0x0000000200067308 */ /* 0x000ee20000001000 */
[----:B------:R-:W-:Y:S01]  /*12a50*/  LOP3.LUT R5, R5, 0x1c0, RZ, 0xc0, !PT ;  /* 0x000001c005057812 */ /* 0x000fe200078ec0ff */
[----:B------:R-:W-:Y:S01]  /*12a60*/  @UP3 UMOV UR16, UR20 ;  /* 0x0000001400103c82 */ /* 0x000fe20008000000 */
[----:B------:R-:W-:Y:S02]  /*12a70*/  USHF.R.S32.HI UR4, URZ, 0x1f, UR19 ;  /* 0x0000001fff047899 */ /* 0x000fe40008011413 */
[----:B------:R-:W-:-:S04]  /*12a80*/  LOP3.LUT R5, R5, 0x38, R204, 0xf8, !PT ;  /* 0x0000003805057812 */ /* 0x000fc800078ef8cc */
[----:B------:R-:W-:Y:S02]  /*12a90*/  LOP3.LUT R5, R5, R209, R180, 0xfe, !PT ;  /* 0x000000d105057212 */ /* 0x000fe400078efeb4 */
[----:B-1----:R-:W-:Y:S02]  /*12aa0*/  FSEL R4, R4, 1, P1 ;  /* 0x3f80000004047808 */ /* 0x002fe40000800000 */
[----:B------:R-:W-:-:S03]  /*12ab0*/  LEA R5, R5, UR5, 0x1 ;  /* 0x0000000505057c11 */ /* 0x000fc6000f8e08ff */
        /* <DEDUP_REMOVED lines=49> */
[----:B---3--:R-:W-:Y:S02]  /*12dd0*/  FSEL R6, R6, 1, P3 ;  /* 0x3f80000006067808 */ /* 0x008fe40001800000 */
        /* <DEDUP_REMOVED lines=10> */
[C---:B------:R-:W-:Y:S01]  /*12e80*/  IADD3 R11, PT, PT, R5.reuse, 0x40, RZ ;  /* 0x00000040050b7810 */ /* 0x040fe20007ffe0ff */
[C---:B------:R-:W-:Y:S01]  /*12e90*/  FMUL.FTZ R112, R6.reuse, R112 ;  /* 0x0000007006707220 */ /* 0x040fe20000410000 */
[C---:B------:R-:W-:Y:S01]  /*12ea0*/  FMUL.FTZ R113, R6.reuse, R113 ;  /* 0x0000007106717220 */ /* 0x040fe20000410000 */
[C---:B------:R-:W-:Y:S01]  /*12eb0*/  IADD3 R9, PT, PT, R5.reuse, R172, RZ ;  /* 0x000000ac05097210 */ /* 0x040fe20007ffe0ff */
[C---:B------:R-:W-:Y:S01]  /*12ec0*/  FMUL.FTZ R108, R6.reuse, R108 ;  /* 0x0000006c066c7220 */ /* 0x040fe20000410000 */
[----:B------:R-:W-:Y:S01]  /*12ed0*/  @P2 IADD3 R11, PT, PT, R5, -0x40, RZ ;  /* 0xffffffc0050b2810 */ /* 0x000fe20007ffe0ff */
[C---:B------:R-:W-:Y:S01]  /*12ee0*/  FMUL.FTZ R109, R6.reuse, R109 ;  /* 0x0000006d066d7220 */ /* 0x040fe20000410000 */
[----:B------:R-:W-:Y:S01]  /*12ef0*/  F2FP.BF16.F32.PACK_AB R128, R129, R128 ;  /* 0x000000808180723e */ /* 0x000fe200000010ff */
[C---:B------:R-:W-:Y:S01]  /*12f00*/  FMUL.FTZ R104, R6.reuse, R104 ;  /* 0x0000006806687220 */ /* 0x040fe20000410000 */
[----:B------:R-:W-:Y:S01]  /*12f10*/  F2FP.BF16.F32.PACK_AB R130, R131, R130 ;  /* 0x000000828382723e */ /* 0x000fe200000010ff */
[C---:B------:R-:W-:Y:S01]  /*12f20*/  FMUL.FTZ R105, R6.reuse, R105 ;  /* 0x0000006906697220 */ /* 0x040fe20000410000 */
[----:B------:R-:W-:Y:S01]  /*12f30*/  F2FP.BF16.F32.PACK_AB R124, R125, R124 ;  /* 0x0000007c7d7c723e */ /* 0x000fe200000010ff */
[C---:B------:R-:W-:Y:S01]  /*12f40*/  FMUL.FTZ R100, R6.reuse, R100 ;  /* 0x0000006406647220 */ /* 0x040fe20000410000 */
[----:B------:R-:W-:Y:S01]  /*12f50*/  F2FP.BF16.F32.PACK_AB R126, R127, R126 ;  /* 0x0000007e7f7e723e */ /* 0x000fe200000010ff */
[C---:B------:R-:W-:Y:S01]  /*12f60*/  FMUL.FTZ R101, R6.reuse, R101 ;  /* 0x0000006506657220 */ /* 0x040fe20000410000 */
[----:B------:R-:W-:Y:S01]  /*12f70*/  IADD3 R7, PT, PT, R5, R4, RZ ;  /* 0x0000000405077210 */ /* 0x000fe20007ffe0ff */
        /* <DEDUP_REMOVED lines=8> */
[----:B------:R-:W-:Y:S01]  /*13000*/  FMUL.FTZ R44, R6, R44 ;  /* 0x0000002c062c7220 */ /* 0x000fe20000410000 */
[----:B------:R-:W-:Y:S01]  /*13010*/  IADD3 R13, PT, PT, R4, R9, RZ ;  /* 0x00000009040d7210 */ /* 0x000fe20007ffe0ff */
[----:B------:R-:W-:Y:S01]  /*13020*/  FMUL.FTZ R45, R6, R45 ;  /* 0x0000002d062d7220 */ /* 0x000fe20000410000 */
[----:B------:R-:W-:Y:S01]  /*13030*/  IADD3 R17, PT, PT, R172, R11, RZ ;  /* 0x0000000bac117210 */ /* 0x000fe20007ffe0ff */
[----:B------:R1:W-:Y:S01]  /*13040*/  STS [R5], R128 ;  /* 0x0000008005007388 */ /* 0x0003e20000000800 */
[----:B------:R-:W-:Y:S01]  /*13050*/  F2FP.BF16.F32.PACK_AB R112, R113, R112 ;  /* 0x000000707170723e */ /* 0x000fe200000010ff */
[C---:B------:R-:W-:Y:S01]  /*13060*/  FMUL.FTZ R48, R6.reuse, R48 ;  /* 0x0000003006307220 */ /* 0x040fe20000410000 */
[----:B------:R-:W-:Y:S01]  /*13070*/  F2FP.BF16.F32.PACK_AB R114, R115, R114 ;  /* 0x000000727372723e */ /* 0x000fe200000010ff */
[----:B------:R1:W-:Y:S01]  /*13080*/  STS [R5+0x400], R130 ;  /* 0x0004008205007388 */ /* 0x0003e20000000800 */
[----:B------:R-:W-:Y:S01]  /*13090*/  F2FP.BF16.F32.PACK_AB R108, R109, R108 ;  /* 0x0000006c6d6c723e */ /* 0x000fe200000010ff */
[----:B------:R-:W-:Y:S01]  /*130a0*/  FMUL.FTZ R49, R6, R49 ;  /* 0x0000003106317220 */ /* 0x000fe20000410000 */
[----:B------:R-:W-:Y:S01]  /*130b0*/  F2FP.BF16.F32.PACK_AB R110, R111, R110 ;  /* 0x0000006e6f6e723e */ /* 0x000fe200000010ff */
[----:B------:R1:W-:Y:S01]  /*130c0*/  STS [R7], R124 ;  /* 0x0000007c07007388 */ /* 0x0003e20000000800 */
[----:B------:R-:W-:Y:S01]  /*130d0*/  IADD3 R15, PT, PT, R4, R11, RZ ;  /* 0x0000000b040f7210 */ /* 0x000fe20007ffe0ff */
[C---:B------:R-:W-:Y:S01]  /*130e0*/  FMUL.FTZ R52, R6.reuse, R52 ;  /* 0x0000003406347220 */ /* 0x040fe20000410000 */
[----:B------:R-:W-:Y:S01]  /*130f0*/  F2FP.BF16.F32.PACK_AB R104, R105, R104 ;  /* 0x000000686968723e */ /* 0x000fe200000010ff */
[----:B------:R1:W-:Y:S01]  /*13100*/  STS [R7+0x400], R126 ;  /* 0x0004007e07007388 */ /* 0x0003e20000000800 */
[----:B------:R-:W-:Y:S01]  /*13110*/  F2FP.BF16.F32.PACK_AB R106, R107, R106 ;  /* 0x0000006a6b6a723e */ /* 0x000fe200000010ff */
[C---:B------:R-:W-:Y:S01]  /*13120*/  FMUL.FTZ R53, R6.reuse, R53 ;  /* 0x0000003506357220 */ /* 0x040fe20000410000 */
[----:B------:R-:W-:Y:S01]  /*13130*/  F2FP.BF16.F32.PACK_AB R100, R101, R100 ;  /* 0x000000646564723e */ /* 0x000fe200000010ff */
[----:B------:R1:W-:Y:S01]  /*13140*/  STS [R9], R120 ;  /* 0x0000007809007388 */ /* 0x0003e20000000800 */
[----:B------:R-:W-:Y:S01]  /*13150*/  F2FP.BF16.F32.PACK_AB R102, R103, R102 ;  /* 0x000000666766723e */ /* 0x000fe200000010ff */
[----:B------:R-:W-:Y:S01]  /*13160*/  FMUL.FTZ R56, R6, R56 ;  /* 0x0000003806387220 */ /* 0x000fe20000410000 */
[----:B------:R-:W-:Y:S01]  /*13170*/  IADD3 R19, PT, PT, R4, R17, RZ ;  /* 0x0000001104137210 */ /* 0x000fe20007ffe0ff */
[----:B------:R1:W-:Y:S01]  /*13180*/  STS [R9+0x400], R122 ;  /* 0x0004007a09007388 */ /* 0x0003e20000000800 */
[C---:B------:R-:W-:Y:S01]  /*13190*/  FMUL.FTZ R57, R6.reuse, R57 ;  /* 0x0000003906397220 */ /* 0x040fe20000410000 */
[----:B------:R-:W-:Y:S01]  /*131a0*/  F2FP.BF16.F32.PACK_AB R36, R37, R36 ;  /* 0x000000242524723e */ /* 0x000fe200000010ff */
[C---:B------:R-:W-:Y:S01]  /*131b0*/  FMUL.FTZ R60, R6.reuse, R60 ;  /* 0x0000003c063c7220 */ /* 0x040fe20000410000 */
[----:B------:R-:W-:Y:S01]  /*131c0*/  F2FP.BF16.F32.PACK_AB R38, R39, R38 ;  /* 0x000000262726723e */ /* 0x000fe200000010ff */
[----:B------:R1:W-:Y:S01]  /*131d0*/  STS [R13], R116 ;  /* 0x000000740d007388 */ /* 0x0003e20000000800 */
[C---:B------:R-:W-:Y:S01]  /*131e0*/  FMUL.FTZ R61, R6.reuse, R61 ;  /* 0x0000003d063d7220 */ /* 0x040fe20000410000 */
[----:B------:R-:W-:Y:S01]  /*131f0*/  F2FP.BF16.F32.PACK_AB R40, R41, R40 ;  /* 0x000000282928723e */ /* 0x000fe200000010ff */
[C---:B------:R-:W-:Y:S01]  /*13200*/  FMUL.FTZ R64, R6.reuse, R64 ;  /* 0x0000004006407220 */ /* 0x040fe20000410000 */
[----:B------:R1:W-:Y:S01]  /*13210*/  STS [R13+0x400], R118 ;  /* 0x000400760d007388 */ /* 0x0003e20000000800 */
[----:B------:R-:W-:Y:S01]  /*13220*/  F2FP.BF16.F32.PACK_AB R42, R43, R42 ;  /* 0x0000002a2b2a723e */ /* 0x000fe200000010ff */
[C---:B------:R-:W-:Y:S01]  /*13230*/  FMUL.FTZ R65, R6.reuse, R65 ;  /* 0x0000004106417220 */ /* 0x040fe20000410000 */
[----:B------:R-:W-:Y:S01]  /*13240*/  F2FP.BF16.F32.PACK_AB R44, R45, R44 ;  /* 0x0000002c2d2c723e */ /* 0x000fe200000010ff */
[----:B------:R1:W-:Y:S01]  /*13250*/  STS [R11], R112 ;  /* 0x000000700b007388 */ /* 0x0003e20000000800 */
[----:B------:R-:W-:Y:S01]  /*13260*/  F2FP.BF16.F32.PACK_AB R46, R47, R46 ;  /* 0x0000002e2f2e723e */ /* 0x000fe200000010ff */
[C---:B------:R-:W-:Y:S01]  /*13270*/  FMUL.FTZ R68, R6.reuse, R68 ;  /* 0x0000004406447220 */ /* 0x040fe20000410000 */
[C---:B------:R-:W-:Y:S01]  /*13280*/  FMUL.FTZ R69, R6.reuse, R69 ;  /* 0x0000004506457220 */ /* 0x040fe20000410000 */
[----:B------:R1:W-:Y:S01]  /*13290*/  STS [R11+0x400], R114 ;  /* 0x000400720b007388 */ /* 0x0003e20000000800 */
        /* <DEDUP_REMOVED lines=27> */
[----:B------:R1:W-:Y:S01]  /*13450*/  STS [R5+0x4000], R36 ;  /* 0x0040002405007388 */ /* 0x0003e20000000800 */
[----:B------:R-:W-:Y:S01]  /*13460*/  F2FP.BF16.F32.PACK_AB R70, R71, R70 ;  /* 0x000000464746723e */ /* 0x000fe200000010ff */
[C---:B------:R-:W-:Y:S01]  /*13470*/  FMUL.FTZ R92, R6.reuse, R92 ;  /* 0x0000005c065c7220 */ /* 0x040fe20000410000 */
[C---:B------:R-:W-:Y:S01]  /*13480*/  FMUL.FTZ R93, R6.reuse, R93 ;  /* 0x0000005d065d7220 */ /* 0x040fe20000410000 */
[----:B------:R1:W-:Y:S01]  /*13490*/  STS [R5+0x4400], R38 ;  /* 0x0044002605007388 */ /* 0x0003e20000000800 */
[----:B------:R-:W-:Y:S01]  /*134a0*/  F2FP.BF16.F32.PACK_AB R72, R73, R72 ;  /* 0x000000484948723e */ /* 0x000fe200000010ff */
[C---:B------:R-:W-:Y:S01]  /*134b0*/  FMUL.FTZ R96, R6.reuse, R96 ;  /* 0x0000006006607220 */ /* 0x040fe20000410000 */
[----:B------:R-:W-:Y:S01]  /*134c0*/  F2FP.BF16.F32.PACK_AB R74, R75, R74 ;  /* 0x0000004a4b4a723e */ /* 0x000fe200000010ff */
[----:B------:R1:W-:Y:S01]  /*134d0*/  STS [R7+0x4000], R40 ;  /* 0x0040002807007388 */ /* 0x0003e20000000800 */
[----:B------:R-:W-:Y:S01]  /*134e0*/  FMUL.FTZ R97, R6, R97 ;  /* 0x0000006106617220 */ /* 0x000fe20000410000 */
[----:B------:R-:W-:-:S02]  /*134f0*/  F2FP.BF16.F32.PACK_AB R76, R77, R76 ;  /* 0x0000004c4d4c723e */ /* 0x000fc400000010ff */
[----:B------:R1:W-:Y:S01]  /*13500*/  STS [R7+0x4400], R42 ;  /* 0x0044002a07007388 */ /* 0x0003e20000000800 */
[----:B------:R-:W-:Y:S02]  /*13510*/  F2FP.BF16.F32.PACK_AB R78, R79, R78 ;  /* 0x0000004e4f4e723e */ /* 0x000fe400000010ff */
        /* <DEDUP_REMOVED lines=15> */
[----:B------:R-:W-:Y:S01]  /*13610*/  LOP3.LUT R4, R195, 0x1f8, RZ, 0xc0, !PT ;  /* 0x000001f8c3047812 */ /* 0x000fe200078ec0ff */
[----:B------:R1:W-:Y:S03]  /*13620*/  STS [R11+0x4400], R54 ;  /* 0x004400360b007388 */ /* 0x0003e60000000800 */
[----:B------:R-:W-:Y:S01]  /*13630*/  LOP3.LUT R4, R4, 0x38, R177, 0x78, !PT ;  /* 0x0000003804047812 */ /* 0x000fe200078e78b1 */
[----:B------:R1:W-:Y:S03]  /*13640*/  STS [R15+0x4000], R56 ;  /* 0x004000380f007388 */ /* 0x0003e60000000800 */
[----:B------:R-:W-:Y:S01]  /*13650*/  LOP3.LUT R4, R4, 0x1e00, R195, 0xf8, !PT ;  /* 0x00001e0004047812 */ /* 0x000fe200078ef8c3 */
[----:B------:R1:W-:Y:S03]  /*13660*/  STS [R15+0x4400], R58 ;  /* 0x0044003a0f007388 */ /* 0x0003e60000000800 */
[----:B------:R-:W-:Y:S01]  /*13670*/  LEA R8, R4, UR5, 0x1 ;  /* 0x0000000504087c11 */ /* 0x000fe2000f8e08ff */
        /* <DEDUP_REMOVED lines=29> */
.L_x_694:
        /* <DEDUP_REMOVED lines=45> */
.L_x_696:
[----:B------:R-:W-:Y:S05]  /*13b20*/  BSYNC.RECONVERGENT B0 ;  /* 0x0000000000007941 */ /* 0x000fea0003800200 */
.L_x_695:
        /* <DEDUP_REMOVED lines=39> */
.L_x_698:
[----:B------:R-:W-:Y:S05]  /*13da0*/  BSYNC.RECONVERGENT B0 ;  /* 0x0000000000007941 */ /* 0x000fea0003800200 */
.L_x_697:
        /* <DEDUP_REMOVED lines=24> */
.L_x_700:
[----:B------:R-:W-:Y:S05]  /*13f30*/  BSYNC.RECONVERGENT B0 ;  /* 0x0000000000007941 */ /* 0x000fea0003800200 */
.L_x_699:
        /* <DEDUP_REMOVED lines=24> */
.L_x_702:
[----:B------:R-:W-:Y:S05]  /*140c0*/  BSYNC.RECONVERGENT B0 ;  /* 0x0000000000007941 */ /* 0x000fea0003800200 */
.L_x_701:
        /* <DEDUP_REMOVED lines=23> */
.L_x_703:
        /* <DEDUP_REMOVED lines=12> */
.L_x_1813:


//--------------------- .text._ZN5flash16flash_fwd_kernelI23Flash_fwd_kernel_traitsILi192ELi64ELi64ELi4ELb0ELb0EN7cutlass10bfloat16_tE19Flash_kernel_traitsILi192ELi64ELi64ELi4ES3_EELb1ELb0ELb0ELb0ELb0ELb0ELb0ELb0EEEvNS_16Flash_fwd_paramsE --------------------------
	.section	.text._ZN5flash16flash_fwd_kernelI23Flash_fwd_kernel_traitsILi192ELi64ELi64ELi4ELb0ELb0EN7cutlass10bfloat16_tE19Flash_kernel_traitsILi192ELi64ELi64ELi4ES3_EELb1ELb0ELb0ELb0ELb0ELb0ELb0ELb0EEEvNS_16Flash_fwd_paramsE,"ax",@progbits
	.align	128
        .global         _ZN5flash16flash_fwd_kernelI23Flash_fwd_kernel_traitsILi192ELi64ELi64ELi4ELb0ELb0EN7cutlass10bfloat16_tE19Flash_kernel_traitsILi192ELi64ELi64ELi4ES3_EELb1ELb0ELb0ELb0ELb0ELb0ELb0ELb0EEEvNS_16Flash_fwd_paramsE
        .type           _ZN5flash16flash_fwd_kernelI23Flash_fwd_kernel_traitsILi192ELi64ELi64ELi4ELb0ELb0EN7cutlass10bfloat16_tE19Flash_kernel_traitsILi192ELi64ELi64ELi4ES3_EELb1ELb0ELb0ELb0ELb0ELb0ELb0ELb0EEEvNS_16Flash_fwd_paramsE,@function
        .size           _ZN5flash16flash_fwd_kernelI23Flash_fwd_kernel_traitsILi192ELi64ELi64ELi4ELb0ELb0EN7cutlass10bfloat16_tE19Flash_kernel_traitsILi192ELi64ELi64ELi4ES3_EELb1ELb0ELb0ELb0ELb0ELb0ELb0ELb0EEEvNS_16Flash_fwd_paramsE,(.L_x_1814 - _ZN5flash16flash_fwd_kernelI23Flash_fwd_kernel_traitsILi192ELi64ELi64ELi4ELb0ELb0EN7cutlass10bfloat16_tE19Flash_kernel_traitsILi192ELi64ELi64ELi4ES3_EELb1ELb0ELb0ELb0ELb0ELb0ELb0ELb0EEEvNS_16Flash_fwd_paramsE)
        .other          _ZN5flash16flash_fwd_kernelI23Flash_fwd_kernel_traitsILi192ELi64ELi64ELi4ELb0ELb0EN7cutlass10bfloat16_tE19Flash_kernel_traitsILi192ELi64ELi64ELi4ES3_EELb1ELb0ELb0ELb0ELb0ELb0ELb0ELb0EEEvNS_16Flash_fwd_paramsE,@"STO_CUDA_ENTRY STV_DEFAULT"
_ZN5flash16flash_fwd_kernelI23Flash_fwd_kernel_traitsILi192ELi64ELi64ELi4ELb0ELb0EN7cutlass10bfloat16_tE19Flash_kernel_traitsILi192ELi64ELi64ELi4ES3_EELb1ELb0ELb0ELb0ELb0ELb0ELb0ELb0EEEvNS_16Flash_fwd_paramsE:
.text._ZN5flash16flash_fwd_kernelI23Flash_fwd_kernel_traitsILi192ELi64ELi64ELi4ELb0ELb0EN7cutlass10bfloat16_tE19Flash_kernel_traitsILi192ELi64ELi64ELi4ES3_EELb1ELb0ELb0ELb0ELb0ELb0ELb0ELb0EEEvNS_16Flash_fwd_paramsE:
[----:B------:R-:W-:Y:S01]  /*0000*/  LDC R1, c[0x0][0x37c] ;  /* 0x0000df00ff017b82 */ /* 0x000fe20000000800 */
[----:B------:R-:W1:Y:S07]  /*0010*/  LDCU.U8 UR4, c[0x0][0x524] ;  /* 0x0000a480ff0477ac */ /* 0x000e6e0008000000 */
[----:B------:R-:W2:Y:S01]  /*0020*/  LDC R90, c[0x0][0x518] ;  /* 0x00014600ff5a7b82 */ /* 0x000ea20000000800 */
[----:B------:R-:W3:Y:S07]  /*0030*/  LDCU.64 UR14, c[0x0][0x358] ;  /* 0x00006b00ff0e77ac */ /* 0x000eee0008000a00 */
[----:B------:R-:W3:Y:S01]  /*0040*/  LDC R87, c[0x0][0x51c] ;  /* 0x00014700ff577b82 */ /* 0x000ee20000000800 */
[----:B------:R-:W4:Y:S01]  /*0050*/  S2R R96, SR_CTAID.X ;  /* 0x0000000000607919 */ /* 0x000f220000002500 */
[----:B------:R-:W3:Y:S01]  /*0060*/  LDCU.64 UR8, c[0x0][0x460] ;  /* 0x00008c00ff0877ac */ /* 0x000ee20008000a00 */
[----:B------:R-:W4:Y:S01]  /*0070*/  S2R R95, SR_CTAID.Y ;  /* 0x00000000005f7919 */ /* 0x000f220000002600 */
[----:B------:R-:W4:Y:S04]  /*0080*/  LDCU.64 UR6, c[0x0][0x470] ;  /* 0x00008e00ff0677ac */ /* 0x000f280008000a00 */
[----:B------:R-:W4:Y:S01]  /*0090*/  LDC.64 R10, c[0x0][0x460] ;  /* 0x00011800ff0a7b82 */ /* 0x000f220000000a00 */
[----:B-1----:R-:W-:Y:S01]  /*00a0*/  ISETP.NE.AND P5, PT, RZ, UR4, PT ;  /* 0x00000004ff007c0c */ /* 0x002fe2000bfa5270 */
[----:B------:R-:W1:-:S12]  /*00b0*/  LDCU.64 UR4, c[0x0][0x510] ;  /* 0x0000a200ff0477ac */ /* 0x000e580008000a00 */
[----:B--2---:R-:W-:Y:S01]  /*00c0*/  @P5 IMAD.MOV.U32 R86, RZ, RZ, R90 ;  /* 0x000000ffff565224 */ /* 0x004fe200078e005a */
[----:B------:R-:W2:Y:S01]  /*00d0*/  S2R R94, SR_CTAID.Z ;  /* 0x00000000005e7919 */ /* 0x000ea20000002700 */
[----:B------:R-:W2:Y:S03]  /*00e0*/  @P5 LDC R0, c[0x0][0x520] ;  /* 0x00014800ff005b82 */ /* 0x000ea60000000800 */
[----:B---3--:R-:W3:Y:S01]  /*00f0*/  @P5 LDG.E.64 R4, desc[UR14][R86.64] ;  /* 0x0000000e56045981 */ /* 0x008ee2000c1e1b00 */
[----:B-1----:R-:W-:Y:S02]  /*0100*/  IMAD.U32 R222, RZ, RZ, UR4 ;  /* 0x00000004ffde7e24 */ /* 0x002fe4000f8e00ff */
[----:B------:R-:W-:Y:S01]  /*0110*/  IMAD.U32 R223, RZ, RZ, UR5 ;  /* 0x00000005ffdf7e24 */ /* 0x000fe2000f8e00ff */
[----:B------:R-:W1:Y:S01]  /*0120*/  S2R R180, SR_TID.X ;  /* 0x0000000000b47919 */ /* 0x000e620000002100 */
[----:B------:R-:W2:Y:S04]  /*0130*/  LDCU.64 UR4, c[0x0][0x478] ;  /* 0x00008f00ff0477ac */ /* 0x000ea80008000a00 */
[----:B------:R-:W3:Y:S01]  /*0140*/  @P5 LDG.E.64 R222, desc[UR14][R222.64] ;  /* 0x0000000edede5981 */ /* 0x000ee2000c1e1b00 */
[----:B------:R-:W-:Y:S01]  /*0150*/  ISETP.NE.U32.AND P3, PT, RZ, UR8, PT ;  /* 0x00000008ff007c0c */ /* 0x000fe2000bf65070 */
[----:B------:R-:W-:Y:S01]  /*0160*/  IMAD.MOV.U32 R207, RZ, RZ, -0x1 ;  /* 0xffffffffffcf7424 */ /* 0x000fe200078e00ff */
[----:B------:R-:W-:Y:S01]  /*0170*/  ISETP.NE.U32.AND P2, PT, RZ, UR8, PT ;  /* 0x00000008ff007c0c */ /* 0x000fe2000bf45070 */
[----:B----4-:R-:W-:Y:S01]  /*0180*/  IMAD.WIDE.U32 R10, R95, 0x4, R10 ;  /* 0x000000045f0a7825 */ /* 0x010fe200078e000a */
[----:B------:R-:W-:-:S02]  /*0190*/  ISETP.NE.AND.EX P3, PT, RZ, UR9, PT, P3 ;  /* 0x00000009ff007c0c */ /* 0x000fc4000bf65330 */
[----:B------:R-:W-:Y:S01]  /*01a0*/  ISETP.NE.AND.EX P2, PT, RZ, UR9, PT, P2 ;  /* 0x00000009ff007c0c */ /* 0x000fe2000bf45320 */
[----:B------:R-:W-:Y:S01]  /*01b0*/  IMAD.SHL.U32 R15, R95, 0x4, RZ ;  /* 0x000000045f0f7824 */ /* 0x000fe200078e00ff */
[----:B------:R-:W-:-:S04]  /*01c0*/  ISETP.NE.U32.AND P1, PT, RZ, UR6, PT ;  /* 0x00000006ff007c0c */ /* 0x000fc8000bf25070 */
[----:B------:R-:W-:Y:S02]  /*01d0*/  ISETP.NE.AND.EX P1, PT, RZ, UR7, PT, P1 ;  /* 0x00000007ff007c0c */ /* 0x000fe4000bf25310 */
[----:B--2---:R-:W-:Y:S02]  /*01e0*/  ISETP.NE.U32.AND P0, PT, RZ, UR4, PT ;  /* 0x00000004ff007c0c */ /* 0x004fe4000bf05070 */
[----:B------:R-:W-:Y:S02]  /*01f0*/  LOP3.LUT R3, R94, R96, R95, 0xfe, !PT ;  /* 0x000000605e037212 */ /* 0x000fe400078efe5f */
[----:B------:R-:W-:Y:S02]  /*0200*/  ISETP.NE.AND.EX P0, PT, RZ, UR5, PT, P0 ;  /* 0x00000005ff007c0c */ /* 0x000fe4000bf05300 */
[----:B-1----:R-:W-:-:S13]  /*0210*/  LOP3.LUT P6, RZ, R3, R180, RZ, 0xfc, !PT ;  /* 0x000000b403ff7212 */ /* 0x002fda00078cfcff */
[----:B------:R-:W1:Y:S01]  /*0220*/  @!P6 LDC.64 R12, c[0x0][0x528] ;  /* 0x00014a00ff0ceb82 */ /* 0x000e620000000a00 */
[----:B------:R-:W-:Y:S01]  /*0230*/  IMAD.MOV.U32 R7, RZ, RZ, RZ ;  /* 0x000000ffff077224 */ /* 0x000fe200078e00ff */
[----:B---3--:R-:W-:Y:S02]  /*0240*/  @P5 IADD3 R90, P4, PT, R4, R0, RZ ;  /* 0x00000000045a5210 */ /* 0x008fe40007f9e0ff */
[----:B------:R-:W-:-:S03]  /*0250*/  SHF.R.U32.HI R0, RZ, 0x1e, R95 ;  /* 0x0000001eff007819 */ /* 0x000fc6000001165f */
[----:B------:R-:W-:Y:S01]  /*0260*/  @P5 IMAD.X R87, RZ, RZ, R5, P4 ;  /* 0x000000ffff575224 */ /* 0x000fe200020e0605 */
[C---:B------:R-:W-:Y:S01]  /*0270*/  @P1 IADD3 R2, P4, PT, R15.reuse, UR6, RZ ;  /* 0x000000060f021c10 */ /* 0x040fe2000ff9e0ff */
[----:B------:R-:W-:Y:S01]  /*0280*/  @!P6 IMAD.MOV.U32 R86, RZ, RZ, R90 ;  /* 0x000000ffff56e224 */ /* 0x000fe200078e005a */
[----:B------:R-:W2:Y:S01]  /*0290*/  LDC.64 R4, c[0x0][0x468] ;  /* 0x00011a00ff047b82 */ /* 0x000ea20000000a00 */
[----:B-1----:R-:W-:Y:S04]  /*02a0*/  @!P6 STG.E.64 desc[UR14][R12.64], R222 ;  /* 0x000000de0c00e986 */ /* 0x002fe8000c101b0e */
[----:B------:R1:W-:Y:S04]  /*02b0*/  @!P6 STG.E.64 desc[UR14][R12.64+0x8], R86 ;  /* 0x000008560c00e986 */ /* 0x0003e8000c101b0e */
[----:B------:R3:W4:Y:S04]  /*02c0*/  @P3 LDG.E R207, desc[UR14][R10.64] ;  /* 0x0000000e0acf3981 */ /* 0x000728000c1e1900 */
[----:B------:R-:W4:Y:S01]  /*02d0*/  @P2 LDG.E R8, desc[UR14][R10.64+0x4] ;  /* 0x0000040e0a082981 */ /* 0x000f22000c1e1900 */
[----:B------:R-:W-:-:S02]  /*02e0*/  @P0 IADD3 R16, P3, PT, R15, UR4, RZ ;  /* 0x000000040f100c10 */ /* 0x000fc4000ff7e0ff */
[C---:B------:R-:W-:Y:S02]  /*02f0*/  @P1 IADD3.X R3, PT, PT, R0.reuse, UR7, RZ, P4, !PT ;  /* 0x0000000700031c10 */ /* 0x040fe4000a7fe4ff */
[----:B------:R-:W-:-:S03]  /*0300*/  @P0 IADD3.X R17, PT, PT, R0, UR5, RZ, P3, !PT ;  /* 0x0000000500110c10 */ /* 0x000fc60009ffe4ff */
[----:B------:R3:W4:Y:S01]  /*0310*/  @P1 LDG.E R7, desc[UR14][R2.64] ;  /* 0x0000000e02071981 */ /* 0x000722000c1e1900 */
[----:B------:R-:W3:Y:S03]  /*0320*/  LDCU.U8 UR4, c[0x0][0x532] ;  /* 0x0000a640ff0477ac */ /* 0x000ee60008000000 */
[----:B------:R-:W4:Y:S01]  /*0330*/  @P0 LDG.E R6, desc[UR14][R16.64] ;  /* 0x0000000e10060981 */ /* 0x000f22000c1e1900 */
[----:B--2---:R-:W-:Y:S02]  /*0340*/  IADD3 R14, P1, PT, R15, R4, RZ ;  /* 0x000000040f0e7210 */ /* 0x004fe40007f3e0ff */
[----:B------:R-:W-:-:S03]  /*0350*/  ISETP.EQ.U32.AND P4, PT, R4, RZ, PT ;  /* 0x000000ff0400720c */ /* 0x000fc60003f82070 */
[----:B------:R-:W-:Y:S02]  /*0360*/  IMAD.X R15, R0, 0x1, R5, P1 ;  /* 0x00000001000f7824 */ /* 0x000fe400008e0605 */
[----:B-1----:R-:W-:Y:S01]  /*0370*/  IMAD.MOV.U32 R12, RZ, RZ, -0x1 ;  /* 0xffffffffff0c7424 */ /* 0x002fe200078e00ff */
[----:B---3--:R-:W1:Y:S08]  /*0380*/  @!P2 LDC R10, c[0x0][0x434] ;  /* 0x00010d00ff0aab82 */ /* 0x008e700000000800 */
[----:B------:R-:W2:Y:S01]  /*0390*/  @!P0 LDC.64 R2, c[0x0][0x488] ;  /* 0x00012200ff028b82 */ /* 0x000ea20000000a00 */
[----:B------:R-:W-:-:S02]  /*03a0*/  ISETP.NE.U32.AND P1, PT, R4, RZ, PT ;  /* 0x000000ff0400720c */ /* 0x000fc40003f25070 */
[----:B------:R-:W-:Y:S02]  /*03b0*/  ISETP.NE.AND P3, PT, RZ, UR4, PT ;  /* 0x00000004ff007c0c */ /* 0x000fe4000bf65270 */
[C---:B------:R-:W-:Y:S02]  /*03c0*/  ISETP.NE.AND.EX P1, PT, R5.reuse, RZ, PT, P1 ;  /* 0x000000ff0500720c */ /* 0x040fe40003f25310 */
[----:B------:R-:W-:Y:S01]  /*03d0*/  ISETP.EQ.OR.EX P4, PT, R5, RZ, !P3, P4 ;  /* 0x000000ff0500720c */ /* 0x000fe20005f82740 */
[----:B------:R-:W3:Y:S01]  /*03e0*/  @!P0 LDC R0, c[0x0][0x43c] ;  /* 0x00010f00ff008b82 */ /* 0x000ee20000000800 */
[----:B------:R-:W-:-:S11]  /*03f0*/  IMAD.SHL.U32 R193, R96, 0x40, RZ ;  /* 0x0000004060c17824 */ /* 0x000fd600078e00ff */
[----:B------:R1:W5:Y:S01]  /*0400*/  @!P4 LDG.E R12, desc[UR14][R14.64] ;  /* 0x0000000e0e0cc981 */ /* 0x000362000c1e1900 */
[----:B----4-:R-:W-:Y:S01]  /*0410*/  @P2 IMAD.IADD R10, R8, 0x1, -R207 ;  /* 0x00000001080a2824 */ /* 0x010fe200078e0acf */
[----:B--2---:R-:W-:-:S04]  /*0420*/  @!P0 ISETP.NE.U32.AND P2, PT, R2, RZ, PT ;  /* 0x000000ff0200820c */ /* 0x004fc80003f45070 */
[----:B------:R-:W-:Y:S02]  /*0430*/  @!P0 ISETP.NE.AND.EX P2, PT, R3, RZ, PT, P2 ;  /* 0x000000ff0300820c */ /* 0x000fe40003f45320 */
[----:B------:R-:W2:Y:S01]  /*0440*/  @!P1 LDC R3, c[0x0][0x438] ;  /* 0x00010e00ff039b82 */ /* 0x000ea20000000800 */
[----:B-1----:R-:W-:Y:S02]  /*0450*/  ISETP.GT.AND P4, PT, R10, R193, PT ;  /* 0x000000c10a00720c */ /* 0x002fe40003f84270 */
[----:B---3--:R-:W-:Y:S01]  /*0460*/  @!P0 SEL R0, R0, RZ, P2 ;  /* 0x000000ff00008207 */ /* 0x008fe20001000000 */
[----:B------:R-:W-:Y:S01]  /*0470*/  @P0 IMAD.IADD R99, R6, 0x1, -R7 ;  /* 0x0000000106630824 */ /* 0x000fe200078e0a07 */
[----:B------:R-:W-:Y:S09]  /*0480*/  @!P1 BRA `(.L_x_704) ;  /* 0x00000000000c9947 */ /* 0x000ff20003800000 */
[----:B--2---:R-:W2:Y:S02]  /*0490*/  @P3 LDG.E R3, desc[UR14][R14.64+0x4] ;  /* 0x0000040e0e033981 */ /* 0x004ea4000c1e1900 */
[----:B--2--5:R-:W-:-:S06]  /*04a0*/  @P3 IADD3 R3, PT, PT, R3, -R12, RZ ;  /* 0x8000000c03033210 */ /* 0x024fcc0007ffe0ff */
[----:B------:R1:W5:Y:S02]  /*04b0*/  @!P3 LDG.E R3, desc[UR14][R14.64] ;  /* 0x0000000e0e03b981 */ /* 0x000364000c1e1900 */
.L_x_704:
[----:B--2--5:R-:W-:Y:S01]  /*04c0*/  @!P0 IADD3 R99, PT, PT, R0, R3, -R7 ;  /* 0x0000000300638210 */ /* 0x024fe20007ffe807 */
[----:B------:R-:W-:Y:S06]  /*04d0*/  @!P4 EXIT ;  /* 0x000000000000c94d */ /* 0x000fec0003800000 */
[C---:B------:R-:W-:Y:S01]  /*04e0*/  ISETP.GT.AND P0, PT, R99.reuse, RZ, PT ;  /* 0x000000ff6300720c */ /* 0x040fe20003f04270 */
[----:B------:R-:W-:-:S05]  /*04f0*/  VIADD R3, R99, 0x3f ;  /* 0x0000003f63037836 */ /* 0x000fca0000000000 */
[----:B------:R-:W-:-:S04]  /*0500*/  SHF.R.S32.HI R0, RZ, 0x1f, R3 ;  /* 0x0000001fff007819 */ /* 0x000fc80000011403 */
[----:B------:R-:W-:-:S04]  /*0510*/  LEA.HI R0, R0, R3, RZ, 0x6 ;  /* 0x0000000300007211 */ /* 0x000fc800078f30ff */
[----:B------:R-:W-:Y:S01]  /*0520*/  SHF.R.S32.HI R0, RZ, 0x6, R0 ;  /* 0x00000006ff007819 */ /* 0x000fe20000011400 */
[----:B------:R-:W-:Y:S06]  /*0530*/  @P0 BRA `(.L_x_705) ;  /* 0x0000000c00080947 */ /* 0x000fec0003800000 */
[----:B------:R-:W2:Y:S01]  /*0540*/  LDC.U8 R0, c[0x0][0x549] ;  /* 0x00015240ff007b82 */ /* 0x000ea20000000000 */
[----:B------:R-:W-:-:S07]  /*0550*/  ISETP.NE.AND P1, PT, R207, -0x1, PT ;  /* 0xffffffffcf00780c */ /* 0x000fce0003f25270 */
[----:B------:R-:W3:Y:S08]  /*0560*/  LDC.U8 R8, c[0x0][0x548] ;  /* 0x00015200ff087b82 */ /* 0x000ef00000000000 */
[----:B------:R-:W4:Y:S01]  /*0570*/  @!P1 LDC.64 R6, c[0x0][0x400] ;  /* 0x00010000ff069b82 */ /* 0x000f220000000a00 */
[----:B--2---:R-:W-:-:S07]  /*0580*/  ISETP.NE.AND P6, PT, R0, RZ, PT ;  /* 0x000000ff0000720c */ /* 0x004fce0003fc5270 */
[----:B------:R-:W1:Y:S08]  /*0590*/  @P1 LDC.64 R4, c[0x0][0x408] ;  /* 0x00010200ff041b82 */ /* 0x000e700000000a00 */
[----:B------:R-:W2:Y:S01]  /*05a0*/  @P6 LDC.64 R2, c[0x0][0x430] ;  /* 0x00010c00ff026b82 */ /* 0x000ea20000000a00 */
[----:B------:R-:W-:Y:S01]  /*05b0*/  @P6 MOV R0, 0x1 ;  /* 0x0000000100006802 */ /* 0x000fe20000000f00 */
[----:B----4-:R-:W-:Y:S01]  /*05c0*/  @!P1 IMAD.WIDE.U32 R12, R95, R6, RZ ;  /* 0x000000065f0c9225 */ /* 0x010fe200078e00ff */
[----:B------:R-:W-:-:S02]  /*05d0*/  SHF.L.U32 R6, R180, 0x3, RZ ;  /* 0x00000003b4067819 */ /* 0x000fc400000006ff */
[----:B------:R-:W-:Y:S01]  /*05e0*/  @!P1 MOV R9, R12 ;  /* 0x0000000c00099202 */ /* 0x000fe20000000f00 */
[----:B-1----:R-:W-:-:S04]  /*05f0*/  @P1 IMAD.WIDE.U32 R14, R207, R4, RZ ;  /* 0x00000004cf0e1225 */ /* 0x002fc800078e00ff */
[----:B--2---:R-:W-:Y:S02]  /*0600*/  @P6 IMAD R3, R2, R3, RZ ;  /* 0x0000000302036224 */ /* 0x004fe400078e02ff */
[----:B------:R-:W1:Y:S01]  /*0610*/  @P6 LDC R2, c[0x0][0x430] ;  /* 0x00010c00ff026b82 */ /* 0x000e620000000800 */
[----:B---3--:R-:W-:Y:S05]  /*0620*/  @P6 BRA `(.L_x_706) ;  /* 0x0000000000286947 */ /* 0x008fea0003800000 */
        /* <DEDUP_REMOVED lines=10> */
.L_x_706:
[----:B------:R-:W2:Y:S01]  /*06d0*/  LDCU.64 UR4, c[0x0][0x410] ;  /* 0x00008200ff0477ac */ /* 0x000ea20008000a00 */
[----:B------:R-:W-:Y:S01]  /*06e0*/  @P1 IMAD.MOV.U32 R9, RZ, RZ, R14 ;  /* 0x000000ffff091224 */ /* 0x000fe200078e000e */
[----:B------:R-:W-:Y:S01]  /*06f0*/  LOP3.LUT R4, R6, 0x38, RZ, 0xc0, !PT ;  /* 0x0000003806047812 */ /* 0x000fe200078ec0ff */
[----:B------:R-:W-:Y:S01]  /*0700*/  @!P1 IMAD R7, R95, R7, R13 ;  /* 0x000000075f079224 */ /* 0x000fe200078e020d */
[----:B------:R-:W3:Y:S01]  /*0710*/  LDC R6, c[0x0][0x434] ;  /* 0x00010d00ff067b82 */ /* 0x000ee20000000800 */
[C---:B------:R-:W-:Y:S01]  /*0720*/  @P1 IMAD R7, R207.reuse, R5, R15 ;  /* 0x00000005cf071224 */ /* 0x040fe200078e020f */
[----:B------:R-:W-:Y:S01]  /*0730*/  IADD3 R12, P0, PT, R4, R9, RZ ;  /* 0x00000009040c7210 */ /* 0x000fe20007f1e0ff */
[----:B------:R-:W-:Y:S01]  /*0740*/  IMAD.IADD R10, R10, 0x1, -R193 ;  /* 0x000000010a0a7824 */ /* 0x000fe200078e0ac1 */
[----:B------:R-:W-:Y:S01]  /*0750*/  SHF.R.U32.HI R180, RZ, 0x3, R180 ;  /* 0x00000003ffb47819 */ /* 0x000fe200000116b4 */
[----:B------:R-:W-:Y:S01]  /*0760*/  IMAD.MOV.U32 R181, RZ, RZ, RZ ;  /* 0x000000ffffb57224 */ /* 0x000fe200078e00ff */
[----:B------:R-:W-:Y:S01]  /*0770*/  IADD3.X R13, PT, PT, RZ, R7, RZ, P0, !PT ;  /* 0x00000007ff0d7210 */ /* 0x000fe200007fe4ff */
[----:B------:R-:W-:Y:S01]  /*0780*/  BSSY.RECONVERGENT B0, `(.L_x_707) ;  /* 0x000001d000007945 */ /* 0x000fe20003800200 */
[C---:B------:R-:W-:Y:S01]  /*0790*/  ISETP.GE.AND P0, PT, R180.reuse, R10, PT ;  /* 0x0000000ab400720c */ /* 0x040fe20003f06270 */
[----:B------:R-:W-:Y:S01]  /*07a0*/  VIADD R5, R180, 0x10 ;  /* 0x00000010b4057836 */ /* 0x000fe20000000000 */
[----:B------:R-:W-:Y:S01]  /*07b0*/  ISETP.NE.AND P6, PT, R8, RZ, !P6 ;  /* 0x000000ff0800720c */ /* 0x000fe200077c5270 */
[----:B------:R-:W-:Y:S01]  /*07c0*/  IMAD.WIDE.U32 R96, R96, 0x40, R180 ;  /* 0x0000004060607825 */ /* 0x000fe200078e00b4 */
[----:B------:R-:W-:-:S02]  /*07d0*/  ISETP.NE.AND P1, PT, R207, -0x1, PT ;  /* 0xffffffffcf00780c */ /* 0x000fc40003f25270 */
[----:B------:R-:W-:Y:S01]  /*07e0*/  ISETP.GE.AND P2, PT, R5, R10, PT ;  /* 0x0000000a0500720c */ /* 0x000fe20003f46270 */
[----:B--2---:R-:W-:Y:S01]  /*07f0*/  IMAD.WIDE.U32 R12, R94, UR4, R12 ;  /* 0x000000045e0c7c25 */ /* 0x004fe2000f8e000c */
[----:B------:R-:W-:Y:S02]  /*0800*/  IADD3 R9, PT, PT, R180, 0x20, RZ ;  /* 0x00000020b4097810 */ /* 0x000fe40007ffe0ff */
[----:B------:R-:W-:Y:S01]  /*0810*/  LOP3.LUT R11, R4, 0x40, RZ, 0xfc, !PT ;  /* 0x00000040040b7812 */ /* 0x000fe200078efcff */
[----:B------:R-:W-:Y:S01]  /*0820*/  IMAD R17, R94, UR5, R13 ;  /* 0x000000055e117c24 */ /* 0x000fe2000f8e020d */
[----:B------:R-:W-:Y:S01]  /*0830*/  LOP3.LUT R8, R4, 0x80, RZ, 0xfc, !PT ;  /* 0x0000008004087812 */ /* 0x000fe200078efcff */
[----:B------:R-:W-:Y:S06]  /*0840*/  @P0 BRA `(.L_x_708) ;  /* 0x0000000000400947 */ /* 0x000fec0003800000 */
[----:B------:R-:W2:Y:S01]  /*0850*/  LDCU.64 UR4, c[0x0][0x408] ;  /* 0x00008100ff0477ac */ /* 0x000ea20008000a00 */
[----:B------:R-:W-:Y:S01]  /*0860*/  IMAD.MOV.U32 R16, RZ, RZ, R12 ;  /* 0x000000ffff107224 */ /* 0x000fe200078e000c */
[----:B------:R-:W5:Y:S01]  /*0870*/  LDCU UR8, c[0x0][0x440] ;  /* 0x00008800ff0877ac */ /* 0x000f620008000800 */
[----:B------:R-:W4:Y:S01]  /*0880*/  LDCU.64 UR6, c[0x0][0x3f0] ;  /* 0x00007e00ff0677ac */ /* 0x000f220008000a00 */
[----:B--2---:R-:W-:Y:S02]  /*0890*/  IMAD R7, R97, UR4, RZ ;  /* 0x0000000461077c24 */ /* 0x004fe4000f8e02ff */
[----:B------:R-:W-:Y:S01]  /*08a0*/  IMAD.WIDE.U32 R14, R96, UR4, R16 ;  /* 0x00000004600e7c25 */ /* 0x000fe2000f8e0010 */
[----:B-----5:R-:W-:-:S03]  /*08b0*/  ISETP.GE.AND P5, PT, R4, UR8, PT ;  /* 0x0000000804007c0c */ /* 0x020fc6000bfa6270 */
[----:B------:R-:W-:Y:S01]  /*08c0*/  IMAD R7, R96, UR5, R7 ;  /* 0x0000000560077c24 */ /* 0x000fe2000f8e0207 */
[----:B------:R-:W-:Y:S02]  /*08d0*/  ISETP.GE.AND P4, PT, R11, UR8, PT ;  /* 0x000000080b007c0c */ /* 0x000fe4000bf86270 */
[----:B------:R-:W-:Y:S01]  /*08e0*/  ISETP.GE.AND P3, PT, R8, UR8, PT ;  /* 0x0000000808007c0c */ /* 0x000fe2000bf66270 */
[----:B------:R-:W-:Y:S01]  /*08f0*/  IMAD.IADD R7, R15, 0x1, R7 ;  /* 0x000000010f077824 */ /* 0x000fe200078e0207 */
[----:B----4-:R-:W-:-:S04]  /*0900*/  LEA R18, P0, R14, UR6, 0x1 ;  /* 0x000000060e127c11 */ /* 0x010fc8000f8008ff */
[----:B------:R-:W-:-:S05]  /*0910*/  LEA.HI.X R19, R14, UR7, R7, 0x1, P0 ;  /* 0x000000070e137c11 */ /* 0x000fca00080f0c07 */
[----:B------:R2:W-:Y:S04]  /*0920*/  @!P5 STG.E.128 desc[UR14][R18.64], RZ ;  /* 0x000000ff1200d986 */ /* 0x0005e8000c101d0e */
[----:B------:R2:W-:Y:S04]  /*0930*/  @!P4 STG.E.128 desc[UR14][R18.64+0x80], RZ ;  /* 0x000080ff1200c986 */ /* 0x0005e8000c101d0e */
[----:B------:R2:W-:Y:S02]  /*0940*/  @!P3 STG.E.128 desc[UR14][R18.64+0x100], RZ ;  /* 0x000100ff1200b986 */ /* 0x0005e4000c101d0e */
.L_x_708:
[----:B------:R-:W-:Y:S05]  /*0950*/  BSYNC.RECONVERGENT B0 ;  /* 0x0000000000007941 */ /* 0x000fea0003800200 */
.L_x_707:
[----:B------:R-:W-:Y:S01]  /*0960*/  BSSY.RECONVERGENT B0, `(.L_x_709) ;  /* 0x0000016000007945 */ /* 0x000fe20003800200 */
[----:B------:R-:W-:-:S03]  /*0970*/  ISETP.GE.AND P0, PT, R9, R10, PT ;  /* 0x0000000a0900720c */ /* 0x000fc60003f06270 */
[----:B------:R-:W-:Y:S10]  /*0980*/  @P2 BRA `(.L_x_710) ;  /* 0x00000000004c2947 */ /* 0x000ff40003800000 */
[----:B------:R-:W5:Y:S01]  /*0990*/  LDCU.64 UR6, c[0x0][0x408] ;  /* 0x00008100ff0677ac */ /* 0x000f620008000a00 */
[----:B------:R-:W-:Y:S01]  /*09a0*/  IADD3 R14, P2, PT, R96, 0x10, RZ ;  /* 0x00000010600e7810 */ /* 0x000fe20007f5e0ff */
[----:B--2---:R-:W-:Y:S01]  /*09b0*/  IMAD.MOV.U32 R18, RZ, RZ, R12 ;  /* 0x000000ffff127224 */ /* 0x004fe200078e000c */
        /* <DEDUP_REMOVED lines=16> */
.L_x_710:
[----:B------:R-:W-:Y:S05]  /*0ac0*/  BSYNC.RECONVERGENT B0 ;  /* 0x0000000000007941 */ /* 0x000fea0003800200 */
.L_x_709:
[----:B------:R-:W-:Y:S01]  /*0ad0*/  BSSY.RECONVERGENT B0, `(.L_x_711) ;  /* 0x0000018000007945 */ /* 0x000fe20003800200 */
[----:B------:R-:W-:Y:S01]  /*0ae0*/  ISETP.NE.AND P2, PT, R4, RZ, PT ;  /* 0x000000ff0400720c */ /* 0x000fe20003f45270 */
[----:B-1-3--:R-:W-:Y:S01]  /*0af0*/  IMAD R14, R95, R6, RZ ;  /* 0x000000065f0e7224 */ /* 0x00afe200078e02ff */
[----:B------:R-:W-:Y:S01]  /*0b00*/  IADD3 R7, PT, PT, R180, 0x30, RZ ;  /* 0x00000030b4077810 */ /* 0x000fe20007ffe0ff */
[----:B------:R-:W-:Y:S10]  /*0b10*/  @P0 BRA `(.L_x_712) ;  /* 0x00000000004c0947 */ /* 0x000ff40003800000 */
[----:B------:R-:W1:Y:S01]  /*0b20*/  LDCU.64 UR6, c[0x0][0x408] ;  /* 0x00008100ff0677ac */ /* 0x000e620008000a00 */
[----:B------:R-:W-:Y:S01]  /*0b30*/  IADD3 R15, P0, PT, R96, 0x20, RZ ;  /* 0x00000020600f7810 */ /* 0x000fe20007f1e0ff */
[----:B--2---:R-:W-:Y:S01]  /*0b40*/  IMAD.MOV.U32 R18, RZ, RZ, R12 ;  /* 0x000000ffff127224 */ /* 0x004fe200078e000c */
[----:B------:R-:W-:Y:S01]  /*0b50*/  MOV R19, R17 ;  /* 0x0000001100137202 */ /* 0x000fe20000000f00 */
[----:B------:R-:W2:Y:S02]  /*0b60*/  LDCU UR8, c[0x0][0x440] ;  /* 0x00008800ff0877ac */ /* 0x000ea40008000800 */
[----:B------:R-:W-:Y:S01]  /*0b70*/  IMAD.X R6, RZ, RZ, R97, P0 ;  /* 0x000000ffff067224 */ /* 0x000fe200000e0661 */
        /* <DEDUP_REMOVED lines=13> */
.L_x_712:
[----:B------:R-:W-:Y:S05]  /*0c50*/  BSYNC.RECONVERGENT B0 ;  /* 0x0000000000007941 */ /* 0x000fea0003800200 */
.L_x_711:
[-C--:B------:R-:W-:Y:S01]  /*0c60*/  ISETP.GE.AND P0, PT, R7, R10.reuse, PT ;  /* 0x0000000a0700720c */ /* 0x080fe20003f06270 */
[----:B----4-:R-:W-:Y:S01]  /*0c70*/  IMAD R3, R94, R3, RZ ;  /* 0x000000035e037224 */ /* 0x010fe200078e02ff */
[----:B------:R-:W-:Y:S01]  /*0c80*/  SEL R14, R14, R207, !P1 ;  /* 0x000000cf0e0e7207 */ /* 0x000fe20004800000 */
[----:B------:R-:W-:Y:S01]  /*0c90*/  BSSY.RECONVERGENT B0, `(.L_x_713) ;  /* 0x000001c000007945 */ /* 0x000fe20003800200 */
[----:B------:R-:W-:Y:S01]  /*0ca0*/  ISETP.GE.OR P5, PT, R180, R10, P2 ;  /* 0x0000000ab400720c */ /* 0x000fe200017a6670 */
[----:B------:R-:W-:Y:S01]  /*0cb0*/  @!P6 IMAD R3, R95, R0, R3 ;  /* 0x000000005f03e224 */ /* 0x000fe200078e0203 */
[----:B------:R-:W-:Y:S01]  /*0cc0*/  ISETP.GE.OR P4, PT, R5, R10, P2 ;  /* 0x0000000a0500720c */ /* 0x000fe20001786670 */
[----:B------:R-:W-:Y:S01]  /*0cd0*/  IMAD R193, R193, R2, RZ ;  /* 0x00000002c1c17224 */ /* 0x000fe200078e02ff */
[----:B------:R-:W-:Y:S02]  /*0ce0*/  ISETP.GE.OR P3, PT, R9, R10, P2 ;  /* 0x0000000a0900720c */ /* 0x000fe40001766670 */
[----:B------:R-:W-:-:S02]  /*0cf0*/  SHF.R.S32.HI R0, RZ, 0x1f, R14 ;  /* 0x0000001fff007819 */ /* 0x000fc4000001140e */
[----:B------:R-:W-:Y:S02]  /*0d00*/  ISETP.GE.OR P2, PT, R7, R10, P2 ;  /* 0x0000000a0700720c */ /* 0x000fe40001746670 */
[----:B------:R-:W-:Y:S01]  /*0d10*/  SEL R14, R14, RZ, P6 ;  /* 0x000000ff0e0e7207 */ /* 0x000fe20003000000 */
[----:B------:R-:W-:Y:S10]  /*0d20*/  @P0 BRA `(.L_x_714) ;  /* 0x0000000000480947 */ /* 0x000ff40003800000 */
[----:B------:R-:W3:Y:S01]  /*0d30*/  LDCU.64 UR6, c[0x0][0x408] ;  /* 0x00008100ff0677ac */ /* 0x000ee20008000a00 */
[----:B------:R-:W-:Y:S01]  /*0d40*/  IADD3 R6, P0, PT, R96, 0x30, RZ ;  /* 0x0000003060067810 */ /* 0x000fe20007f1e0ff */
[----:B------:R-:W-:Y:S01]  /*0d50*/  IMAD.MOV.U32 R16, RZ, RZ, R12 ;  /* 0x000000ffff107224 */ /* 0x000fe200078e000c */
[----:B------:R-:W4:Y:S03]  /*0d60*/  LDCU UR8, c[0x0][0x440] ;  /* 0x00008800ff0877ac */ /* 0x000f260008000800 */
[----:B------:R-:W-:Y:S01]  /*0d70*/  IMAD.X R13, RZ, RZ, R97, P0 ;  /* 0x000000ffff0d7224 */ /* 0x000fe200000e0661 */
[----:B------:R-:W5:Y:S03]  /*0d80*/  LDCU.64 UR4, c[0x0][0x3f0] ;  /* 0x00007e00ff0477ac */ /* 0x000f660008000a00 */
[----:B---3--:R-:W-:-:S02]  /*0d90*/  IMAD R13, R13, UR6, RZ ;  /* 0x000000060d0d7c24 */ /* 0x008fc4000f8e02ff */
        /* <DEDUP_REMOVED lines=11> */
.L_x_714:
[----:B------:R-:W-:Y:S05]  /*0e50*/  BSYNC.RECONVERGENT B0 ;  /* 0x0000000000007941 */ /* 0x000fea0003800200 */
.L_x_713:
[----:B------:R-:W-:Y:S01]  /*0e60*/  IADD3 R14, P1, P0, R193, R14, R3 ;  /* 0x0000000ec10e7210 */ /* 0x000fe2000783e003 */
        /* <DEDUP_REMOVED lines=14> */
.L_x_716:
[----:B------:R-:W-:Y:S05]  /*0f50*/  BSYNC.RECONVERGENT B0 ;  /* 0x0000000000007941 */ /* 0x000fea0003800200 */
.L_x_715:
        /* <DEDUP_REMOVED lines=10> */
.L_x_718:
[----:B------:R-:W-:Y:S05]  /*1000*/  BSYNC.RECONVERGENT B0 ;  /* 0x0000000000007941 */ /* 0x000fea0003800200 */
.L_x_717:
        /* <DEDUP_REMOVED lines=10> */
.L_x_720:
[----:B------:R-:W-:Y:S05]  /*10b0*/  BSYNC.RECONVERGENT B0 ;  /* 0x0000000000007941 */ /* 0x000fea0003800200 */
.L_x_719:
        /* <DEDUP_REMOVED lines=10> */
.L_x_705:
        /* <DEDUP_REMOVED lines=12> */
[----:B------:R-:W1:Y:S01]  /*1220*/  LDCU.64 UR6, c[0x0][0x3a0] ;  /* 0x00007400ff0677ac */ /* 0x000e620008000a00 */
[----:B--2---:R-:W-:Y:S02]  /*1230*/  MOV R2, UR4 ;  /* 0x0000000400027c02 */ /* 0x004fe40008000f00 */
[----:B------:R-:W-:-:S03]  /*1240*/  MOV R3, UR5 ;  /* 0x0000000500037c02 */ /* 0x000fc60008000f00 */
[-C--:B------:R-:W-:Y:S02]  /*1250*/  IMAD R4, R5, R2.reuse, RZ ;  /* 0x0000000205047224 */ /* 0x080fe400078e02ff */
[----:B------:R-:W-:-:S04]  /*1260*/  IMAD.WIDE.U32 R8, R7, R2, RZ ;  /* 0x0000000207087225 */ /* 0x000fc800078e00ff */
[----:B------:R-:W-:-:S05]  /*1270*/  IMAD R4, R7, R3, R4 ;  /* 0x0000000307047224 */ /* 0x000fca00078e0204 */
[----:B------:R-:W-:-:S03]  /*1280*/  IADD3 R9, PT, PT, R9, R4, RZ ;  /* 0x0000000409097210 */ /* 0x000fc60007ffe0ff */
[----:B-1----:R-:W-:-:S04]  /*1290*/  IMAD.WIDE.U32 R14, R95, UR6, R8 ;  /* 0x000000065f0e7c25 */ /* 0x002fc8000f8e0008 */
[----:B------:R-:W-:Y:S01]  /*12a0*/  IMAD R9, R95, UR7, R15 ;  /* 0x000000075f097c24 */ /* 0x000fe2000f8e020f */
[----:B------:R-:W-:Y:S06]  /*12b0*/  BRA `(.L_x_722) ;  /* 0x0000000000147947 */ /* 0x000fec0003800000 */
.L_x_721:
[----:B------:R-:W2:Y:S01]  /*12c0*/  LDC.64 R2, c[0x0][0x3b8] ;  /* 0x0000ee00ff027b82 */ /* 0x000ea20000000a00 */
[----:B-1----:R-:W-:-:S05]  /*12d0*/  IADD3 R14, PT, PT, R7, R12, RZ ;  /* 0x0000000c070e7210 */ /* 0x002fca0007ffe0ff */
[C---:B--2---:R-:W-:Y:S02]  /*12e0*/  IMAD R9, R14.reuse, R3, RZ ;  /* 0x000000030e097224 */ /* 0x044fe400078e02ff */
[----:B------:R-:W-:-:S05]  /*12f0*/  IMAD.WIDE.U32 R14, R14, R2, RZ ;  /* 0x000000020e0e7225 */ /* 0x000fca00078e00ff */
[----:B------:R-:W-:-:S07]  /*1300*/  IADD3 R9, PT, PT, R15, R9, RZ ;  /* 0x000000090f097210 */ /* 0x000fce0007ffe0ff */
.L_x_722:
        /* <DEDUP_REMOVED lines=39> */
.L_x_723:
[----:B------:R-:W1:Y:S01]  /*1580*/  LDC.64 R4, c[0x0][0x3c0] ;  /* 0x0000f000ff047b82 */ /* 0x000e620000000a00 */
[----:B------:R-:W-:-:S05]  /*1590*/  IADD3 R7, PT, PT, R7, R12, RZ ;  /* 0x0000000c07077210 */ /* 0x000fca0007ffe0ff */
[C---:B-1----:R-:W-:Y:S02]  /*15a0*/  IMAD R11, R7.reuse, R5, RZ ;  /* 0x00000005070b7224 */ /* 0x042fe400078e02ff */
[----:B------:R-:W-:-:S05]  /*15b0*/  IMAD.WIDE.U32 R12, R7, R4, RZ ;  /* 0x00000004070c7225 */ /* 0x000fca00078e00ff */
[----:B------:R-:W-:-:S07]  /*15c0*/  IADD3 R7, PT, PT, R13, R11, RZ ;  /* 0x0000000b0d077210 */ /* 0x000fce0007ffe0ff */
.L_x_724:
[----:B------:R-:W-:Y:S01]  /*15d0*/  IMAD.SHL.U32 R196, R180, 0x8, RZ ;  /* 0x00000008b4c47824 */ /* 0x000fe200078e00ff */
[----:B------:R-:W1:Y:S01]  /*15e0*/  LDCU.128 UR4, c[0x0][0x3d0] ;  /* 0x00007a00ff0477ac */ /* 0x000e620008000c00 */
[----:B------:R-:W-:Y:S01]  /*15f0*/  SHF.R.U32.HI R16, RZ, 0x3, R180 ;  /* 0x00000003ff107819 */ /* 0x000fe200000116b4 */
[----:B------:R-:W-:Y:S01]  /*1600*/  IMAD.IADD R193, R10, 0x1, -R193 ;  /* 0x000000010ac17824 */ /* 0x000fe200078e0ac1 */
[----:B------:R-:W-:Y:S01]  /*1610*/  SHF.R.S32.HI R203, RZ, 0x1f, R8 ;  /* 0x0000001fffcb7819 */ /* 0x000fe20000011408 */
[----:B------:R-:W2:Y:S01]  /*1620*/  LDCU.64 UR10, c[0x0][0x390] ;  /* 0x00007200ff0a77ac */ /* 0x000ea20008000a00 */
[C---:B------:R-:W-:Y:S01]  /*1630*/  LOP3.LUT R179, R196.reuse, 0x38, RZ, 0xc0, !PT ;  /* 0x00000038c4b37812 */ /* 0x040fe200078ec0ff */
[----:B------:R-:W3:Y:S01]  /*1640*/  S2UR UR16, SR_CgaCtaId ;  /* 0x00000000001079c3 */ /* 0x000ee20000008800 */
[----:B------:R-:W-:Y:S01]  /*1650*/  LOP3.LUT R209, R196, 0x1f8, RZ, 0xc0, !PT ;  /* 0x000001f8c4d17812 */ /* 0x000fe200078ec0ff */
[----:B------:R-:W4:Y:S01]  /*1660*/  LDCU.64 UR12, c[0x0][0x388] ;  /* 0x00007100ff0c77ac */ /* 0x000f220008000a00 */
[C---:B------:R-:W-:Y:S01]  /*1670*/  IADD3 R14, P1, PT, R179.reuse, R14, RZ ;  /* 0x0000000eb30e7210 */ /* 0x040fe20007f3e0ff */
[----:B------:R-:W-:Y:S01]  /*1680*/  IMAD.MOV.U32 R17, RZ, RZ, RZ ;  /* 0x000000ffff117224 */ /* 0x000fe200078e00ff */
[----:B------:R-:W-:Y:S01]  /*1690*/  IADD3 R12, P0, PT, R179, R12, RZ ;  /* 0x0000000cb30c7210 */ /* 0x000fe20007f1e0ff */
[----:B------:R-:W5:Y:S01]  /*16a0*/  LDCU.64 UR8, c[0x0][0x3c8] ;  /* 0x00007900ff0877ac */ /* 0x000f620008000a00 */
[--C-:B------:R-:W-:Y:S01]  /*16b0*/  LOP3.LUT R209, R209, 0x38, R180.reuse, 0x78, !PT ;  /* 0x00000038d1d17812 */ /* 0x100fe200078e78b4 */
[----:B------:R-:W-:Y:S01]  /*16c0*/  IMAD.X R15, RZ, RZ, R9, P1 ;  /* 0x000000ffff0f7224 */ /* 0x000fe200008e0609 */
[----:B------:R-:W-:Y:S01]  /*16d0*/  SHF.R.U32.HI R182, RZ, 0x1, R180 ;  /* 0x00000001ffb67819 */ /* 0x000fe200000116b4 */
[----:B------:R-:W-:Y:S01]  /*16e0*/  IMAD.X R13, RZ, RZ, R7, P0 ;  /* 0x000000ffff0d7224 */ /* 0x000fe200000e0607 */
[----:B------:R-:W-:Y:S01]  /*16f0*/  IADD3 R18, P0, PT, R179, R18, RZ ;  /* 0x00000012b3127210 */ /* 0x000fe20007f1e0ff */
[----:B------:R-:W-:Y:S01]  /*1700*/  IMAD.WIDE.U32 R14, R16, R2, R14 ;  /* 0x00000002100e7225 */ /* 0x000fe200078e000e */
[----:B------:R-:W-:Y:S01]  /*1710*/  SHF.L.U32 R88, R180, 0x6, RZ ;  /* 0x00000006b4587819 */ /* 0x000fe200000006ff */
[----:B------:R-:W-:Y:S01]  /*1720*/  BSSY.RECONVERGENT B0, `(.L_x_725) ;  /* 0x000003f000007945 */ /* 0x000fe20003800200 */
[----:B------:R-:W-:Y:S01]  /*1730*/  IADD3.X R19, PT, PT, RZ, R6, RZ, P0, !PT ;  /* 0x00000006ff137210 */ /* 0x000fe200007fe4ff */
[----:B------:R-:W-:Y:S01]  /*1740*/  IMAD.WIDE.U32 R12, R16, R4, R12 ;  /* 0x00000004100c7225 */ /* 0x000fe200078e000c */
[----:B------:R-:W-:-:S02]  /*1750*/  LOP3.LUT R6, R196, 0x1e00, RZ, 0xc0, !PT ;  /* 0x00001e00c4067812 */ /* 0x000fc400078ec0ff */
[----:B------:R-:W-:Y:S01]  /*1760*/  LOP3.LUT R7, R182, 0x8, RZ, 0xc0, !PT ;  /* 0x00000008b6077812 */ /* 0x000fe200078ec0ff */
[----:B-1----:R-:W-:Y:S01]  /*1770*/  IMAD R205, R203, UR4, RZ ;  /* 0x00000004cbcd7c24 */ /* 0x002fe2000f8e02ff */
[----:B------:R-:W-:Y:S01]  /*1780*/  LOP3.LUT R209, R209, R6, RZ, 0xfc, !PT ;  /* 0x00000006d1d17212 */ /* 0x000fe200078efcff */
[C---:B------:R-:W-:Y:S01]  /*1790*/  IMAD R11, R16.reuse, R3, R15 ;  /* 0x00000003100b7224 */ /* 0x040fe200078e020f */
[C---:B------:R-:W-:Y:S01]  /*17a0*/  LOP3.LUT R6, R179.reuse, 0x1c0, R88, 0xf8, !PT ;  /* 0x000001c0b3067812 */ /* 0x040fe200078ef858 */
[----:B------:R-:W-:Y:S01]  /*17b0*/  IMAD.MOV.U32 R10, RZ, RZ, R14 ;  /* 0x000000ffff0a7224 */ /* 0x000fe200078e000e */
[----:B------:R-:W-:Y:S01]  /*17c0*/  LOP3.LUT R195, R179, 0x40, RZ, 0xfc, !PT ;  /* 0x00000040b3c37812 */ /* 0x000fe200078efcff */
[----:B------:R-:W-:Y:S01]  /*17d0*/  IMAD R203, R203, UR6, RZ ;  /* 0x00000006cbcb7c24 */ /* 0x000fe2000f8e02ff */
[----:B------:R-:W-:Y:S01]  /*17e0*/  LOP3.LUT R194, R179, 0x80, RZ, 0xfc, !PT ;  /* 0x00000080b3c27812 */ /* 0x000fe200078efcff */
[----:B------:R-:W-:Y:S01]  /*17f0*/  IMAD R13, R16, R5, R13 ;  /* 0x00000005100d7224 */ /* 0x000fe200078e020d */
[----:B------:R-:W-:Y:S01]  /*1800*/  LOP3.LUT R86, R6, R7, RZ, 0x3c, !PT ;  /* 0x0000000706567212 */ /* 0x000fe200078e3cff */
[C---:B------:R-:W-:Y:S01]  /*1810*/  IMAD R205, R8.reuse, UR5, R205 ;  /* 0x0000000508cd7c24 */ /* 0x040fe2000f8e02cd */
[----:B------:R-:W-:Y:S01]  /*1820*/  UMOV UR5, 0x400 ;  /* 0x0000040000057882 */ /* 0x000fe20000000000 */
[C---:B------:R-:W-:Y:S01]  /*1830*/  IMAD R203, R8.reuse, UR7, R203 ;  /* 0x0000000708cb7c24 */ /* 0x040fe2000f8e02cb */
[----:B---3--:R-:W-:Y:S01]  /*1840*/  ULEA UR5, UR16, UR5, 0x18 ;  /* 0x0000000510057291 */ /* 0x008fe2000f8ec0ff */
[----:B------:R-:W-:-:S04]  /*1850*/  IMAD.WIDE.U32 R10, R8, UR4, R10 ;  /* 0x00000004080a7c25 */ /* 0x000fc8000f8e000a */
[----:B------:R-:W-:Y:S01]  /*1860*/  IMAD.WIDE.U32 R8, R8, UR6, R12 ;  /* 0x0000000608087c25 */ /* 0x000fe2000f8e000c */
[----:B----4-:R-:W-:Y:S02]  /*1870*/  LEA R206, P1, R10, UR12, 0x1 ;  /* 0x0000000c0ace7c11 */ /* 0x010fe4000f8208ff */
[----:B------:R-:W-:Y:S01]  /*1880*/  LEA R209, R209, UR5, 0x1 ;  /* 0x00000005d1d17c11 */ /* 0x000fe2000f8e08ff */
[----:B------:R-:W-:Y:S01]  /*1890*/  IMAD.IADD R203, R9, 0x1, R203 ;  /* 0x0000000109cb7824 */ /* 0x000fe200078e02cb */
[----:B--2---:R-:W-:Y:S01]  /*18a0*/  LEA R204, P0, R8, UR10, 0x1 ;  /* 0x0000000a08cc7c11 */ /* 0x004fe2000f8008ff */
[----:B------:R-:W-:Y:S02]  /*18b0*/  IMAD.IADD R205, R11, 0x1, R205 ;  /* 0x000000010bcd7824 */ /* 0x000fe400078e02cd */
[----:B-----5:R-:W-:Y:S01]  /*18c0*/  IMAD.WIDE.U32 R18, R94, UR8, R18 ;  /* 0x000000085e127c25 */ /* 0x020fe2000f8e0012 */
[----:B------:R-:W-:Y:S02]  /*18d0*/  LEA.HI.X R203, R8, UR11, R203, 0x1, P0 ;  /* 0x0000000b08cb7c11 */ /* 0x000fe400080f0ccb */
[----:B------:R-:W-:Y:S01]  /*18e0*/  ISETP.GE.AND P0, PT, R16, R193, PT ;  /* 0x000000c11000720c */ /* 0x000fe20003f06270 */
[----:B------:R-:W-:Y:S01]  /*18f0*/  IMAD R15, R94, UR9, R19 ;  /* 0x000000095e0f7c24 */ /* 0x000fe2000f8e0213 */
[----:B------:R-:W-:Y:S01]  /*1900*/  LEA.HI.X R205, R10, UR13, R205, 0x1, P1 ;  /* 0x0000000d0acd7c11 */ /* 0x000fe200088f0ccd */
[----:B------:R-:W-:-:S10]  /*1910*/  IMAD.WIDE.U32 R20, R96, 0x40, R16 ;  /* 0x0000004060147825 */ /* 0x000fd400078e0010 */
        /* <DEDUP_REMOVED lines=30> */
.L_x_727:
[----:B------:R2:W-:Y:S02]  /*1b00*/  STS.128 [R209+0x4000], RZ ;  /* 0x004000ffd1007388 */ /* 0x0005e40000000c00 */
.L_x_726:
[----:B------:R-:W-:Y:S05]  /*1b10*/  BSYNC.RECONVERGENT B0 ;  /* 0x0000000000007941 */ /* 0x000fea0003800200 */
.L_x_725:
        /* <DEDUP_REMOVED lines=36> */
.L_x_730:
[----:B------:R3:W-:Y:S02]  /*1d60*/  STS.128 [R209+0x4800], RZ ;  /* 0x004800ffd1007388 */ /* 0x0007e40000000c00 */
.L_x_729:
[----:B------:R-:W-:Y:S05]  /*1d70*/  BSYNC.RECONVERGENT B0 ;  /* 0x0000000000007941 */ /* 0x000fea0003800200 */
.L_x_728:
[----:B-1-3--:R-:W-:Y:S01]  /*1d80*/  IADD3 R10, PT, PT, R16, 0x20, RZ ;  /* 0x00000020100a7810 */ /* 0x00afe20007ffe0ff */
[----:B------:R-:W-:Y:S03]  /*1d90*/  BSSY.RECONVERGENT B0, `(.L_x_731) ;  /* 0x0000024000007945 */ /* 0x000fe60003800200 */
[----:B------:R-:W-:-:S13]  /*1da0*/  ISETP.GE.AND P0, PT, R10, R193, PT ;  /* 0x000000c10a00720c */ /* 0x000fda0003f06270 */
[----:B------:R-:W-:Y:S05]  /*1db0*/  @P0 BRA `(.L_x_732) ;  /* 0x0000000000840947 */ /* 0x000fea0003800000 */
[----:B------:R-:W1:Y:S01]  /*1dc0*/  LDCU.64 UR8, c[0x0][0x3b0] ;  /* 0x00007600ff0877ac */ /* 0x000e620008000a00 */
[----:B----4-:R-:W-:Y:S01]  /*1dd0*/  IADD3 R8, P0, PT, R20, 0x20, RZ ;  /* 0x0000002014087810 */ /* 0x010fe20007f1e0ff */
[----:B------:R-:W-:Y:S01]  /*1de0*/  IMAD.MOV.U32 R22, RZ, RZ, R18 ;  /* 0x000000ffff167224 */ /* 0x000fe200078e0012 */
[----:B------:R-:W-:Y:S01]  /*1df0*/  MOV R23, R15 ;  /* 0x0000000f00177202 */ /* 0x000fe20000000f00 */
[----:B------:R-:W3:Y:S02]  /*1e00*/  LDCU UR4, c[0x0][0x440] ;  /* 0x00008800ff0477ac */ /* 0x000ee40008000800 */
[----:B------:R-:W-:Y:S01]  /*1e10*/  IMAD.X R7, RZ, RZ, R21, P0 ;  /* 0x000000ffff077224 */ /* 0x000fe200000e0615 */
        /* <DEDUP_REMOVED lines=26> */
.L_x_733:
[----:B------:R3:W-:Y:S02]  /*1fc0*/  STS.128 [R209+0x5000], RZ ;  /* 0x005000ffd1007388 */ /* 0x0007e40000000c00 */
.L_x_732:
[----:B------:R-:W-:Y:S05]  /*1fd0*/  BSYNC.RECONVERGENT B0 ;  /* 0x0000000000007941 */ /* 0x000fea0003800200 */
.L_x_731:
[----:B-1-34-:R-:W-:Y:S01]  /*1fe0*/  VIADD R8, R16, 0x30 ;  /* 0x0000003010087836 */ /* 0x01afe20000000000 */
[----:B------:R-:W-:Y:S01]  /*1ff0*/  BSSY.RECONVERGENT B0, `(.L_x_734) ;  /* 0x0000025000007945 */ /* 0x000fe20003800200 */
[C---:B------:R-:W-:Y:S01]  /*2000*/  SHF.L.U64.HI R89, R2.reuse, 0x6, R3 ;  /* 0x0000000602597819 */ /* 0x040fe20000010203 */
[----:B------:R-:W-:Y:S02]  /*2010*/  IMAD.SHL.U32 R91, R2, 0x40, RZ ;  /* 0x00000040025b7824 */ /* 0x000fe400078e00ff */
[----:B------:R-:W-:-:S13]  /*2020*/  ISETP.GE.AND P0, PT, R8, R193, PT ;  /* 0x000000c10800720c */ /* 0x000fda0003f06270 */
[----:B------:R-:W-:Y:S05]  /*2030*/  @P0 BRA `(.L_x_735) ;  /* 0x0000000000800947 */ /* 0x000fea0003800000 */
[----:B------:R-:W1:Y:S01]  /*2040*/  LDCU.64 UR8, c[0x0][0x3b0] ;  /* 0x00007600ff0877ac */ /* 0x000e620008000a00 */
[----:B------:R-:W-:Y:S01]  /*2050*/  IADD3 R9, P0, PT, R20, 0x30, RZ ;  /* 0x0000003014097810 */ /* 0x000fe20007f1e0ff */
[----:B------:R-:W-:Y:S01]  /*2060*/  IMAD.MOV.U32 R19, RZ, RZ, R15 ;  /* 0x000000ffff137224 */ /* 0x000fe200078e000f */
[----:B------:R-:W3:Y:S03]  /*2070*/  LDCU UR4, c[0x0][0x440] ;  /* 0x00008800ff0477ac */ /* 0x000ee60008000800 */
        /* <DEDUP_REMOVED lines=27> */
.L_x_736:
[----:B------:R4:W-:Y:S02]  /*2230*/  STS.128 [R209+0x5800], RZ ;  /* 0x005800ffd1007388 */ /* 0x0009e40000000c00 */
.L_x_735:
[----:B------:R-:W-:Y:S05]  /*2240*/  BSYNC.RECONVERGENT B0 ;  /* 0x0000000000007941 */ /* 0x000fea0003800200 */
.L_x_734:
[----:B------:R-:W-:Y:S01]  /*2250*/  IADD3 R98, PT, PT, R0, -0x1, RZ ;  /* 0xffffffff00627810 */ /* 0x000fe20007ffe0ff */
[----:B------:R-:W-:Y:S03]  /*2260*/  BSSY.RECONVERGENT B0, `(.L_x_737) ;  /* 0x0000020000007945 */ /* 0x000fe60003800200 */
[----:B------:R-:W-:Y:S01]  /*2270*/  SHF.R.S32.HI R14, RZ, 0x1f, R98 ;  /* 0x0000001fff0e7819 */ /* 0x000fe20000011462 */
[----:B------:R-:W-:Y:S02]  /*2280*/  IMAD R7, R98, -0x40, R99 ;  /* 0xffffffc062077824 */ /* 0x000fe400078e0263 */
[-C--:B------:R-:W-:Y:S02]  /*2290*/  IMAD R9, R89, R98.reuse, RZ ;  /* 0x0000006259097224 */ /* 0x080fe400078e02ff */
[----:B------:R-:W-:Y:S01]  /*22a0*/  IMAD.WIDE.U32 R18, R91, R98, RZ ;  /* 0x000000625b127225 */ /* 0x000fe200078e00ff */
[----:B------:R-:W-:-:S03]  /*22b0*/  ISETP.GE.AND P3, PT, R16, R7, PT ;  /* 0x000000071000720c */ /* 0x000fc60003f66270 */
[----:B------:R-:W-:-:S05]  /*22c0*/  IMAD R9, R14, R91, R9 ;  /* 0x0000005b0e097224 */ /* 0x000fca00078e0209 */
[----:B-1-3--:R-:W-:-:S05]  /*22d0*/  IADD3 R21, PT, PT, R19, R9, RZ ;  /* 0x0000000913157210 */ /* 0x00afca0007ffe0ff */
        /* <DEDUP_REMOVED lines=23> */
.L_x_739:
[----:B------:R3:W-:Y:S02]  /*2450*/  STS.128 [R209+0xa000], RZ ;  /* 0x00a000ffd1007388 */ /* 0x0007e40000000c00 */
.L_x_738:
[----:B------:R-:W-:Y:S05]  /*2460*/  BSYNC.RECONVERGENT B0 ;  /* 0x0000000000007941 */ /* 0x000fea0003800200 */
.L_x_737:
[----:B------:R-:W-:Y:S01]  /*2470*/  ISETP.GE.AND P0, PT, R12, R7, PT ;  /* 0x000000070c00720c */ /* 0x000fe20003f06270 */
[----:B------:R-:W-:Y:S01]  /*2480*/  BSSY.RECONVERGENT B0, `(.L_x_740) ;  /* 0x000001d000007945 */ /* 0x000fe20003800200 */
[C---:B------:R-:W-:Y:S01]  /*2490*/  SHF.L.U64.HI R92, R2.reuse, 0x4, R3 ;  /* 0x00000004025c7819 */ /* 0x040fe20000010203 */
[----:B------:R-:W-:-:S10]  /*24a0*/  IMAD.SHL.U32 R93, R2, 0x10, RZ ;  /* 0x00000010025d7824 */ /* 0x000fd400078e00ff */
[----:B------:R-:W-:Y:S05]  /*24b0*/  @P0 BRA `(.L_x_741) ;  /* 0x0000000000640947 */ /* 0x000fea0003800000 */
[----:B------:R-:W5:Y:S01]  /*24c0*/  LDCU UR4, c[0x0][0x440] ;  /* 0x00008800ff0477ac */ /* 0x000f620008000800 */
[----:B------:R-:W-:-:S05]  /*24d0*/  IADD3 R9, P2, PT, R93, R18, RZ ;  /* 0x000000125d097210 */ /* 0x000fca0007f5e0ff */
[----:B-1-3--:R-:W-:Y:S01]  /*24e0*/  IMAD.X R16, R92, 0x1, R21, P2 ;  /* 0x000000015c107824 */ /* 0x00afe200010e0615 */
        /* <DEDUP_REMOVED lines=21> */
.L_x_742:
[----:B------:R3:W-:Y:S02]  /*2640*/  STS.128 [R209+0xa800], RZ ;  /* 0x00a800ffd1007388 */ /* 0x0007e40000000c00 */
.L_x_741:
[----:B------:R-:W-:Y:S05]  /*2650*/  BSYNC.RECONVERGENT B0 ;  /* 0x0000000000007941 */ /* 0x000fea0003800200 */
.L_x_740:
[----:B------:R-:W-:Y:S01]  /*2660*/  ISETP.GE.AND P0, PT, R10, R7, PT ;  /* 0x000000070a00720c */ /* 0x000fe20003f06270 */
[----:B------:R-:W-:-:S12]  /*2670*/  BSSY.RECONVERGENT B0, `(.L_x_743) ;  /* 0x000001d000007945 */ /* 0x000fd80003800200 */
[----:B------:R-:W-:Y:S05]  /*2680*/  @P0 BRA `(.L_x_744) ;  /* 0x00000000006c0947 */ /* 0x000fea0003800000 */
[----:B------:R-:W5:Y:S01]  /*2690*/  LDCU UR4, c[0x0][0x440] ;  /* 0x00008800ff0477ac */ /* 0x000f620008000800 */
[----:B-1-3--:R-:W-:-:S04]  /*26a0*/  IMAD.WIDE.U32 R16, R2, 0x20, RZ ;  /* 0x0000002002107825 */ /* 0x00afc800078e00ff */
[----:B------:R-:W-:Y:S01]  /*26b0*/  IMAD.SHL.U32 R9, R3, 0x20, RZ ;  /* 0x0000002003097824 */ /* 0x000fe200078e00ff */
[----:B------:R-:W-:-:S04]  /*26c0*/  IADD3 R11, P2, PT, R18, R16, RZ ;  /* 0x00000010120b7210 */ /* 0x000fc80007f5e0ff */
[----:B------:R-:W-:Y:S02]  /*26d0*/  IADD3.X R16, PT, PT, R21, R17, R9, P2, !PT ;  /* 0x0000001115107210 */ /* 0x000fe400017fe409 */
        /* <DEDUP_REMOVED lines=21> */
.L_x_745:
[----:B------:R3:W-:Y:S02]  /*2830*/  STS.128 [R209+0xb000], RZ ;  /* 0x00b000ffd1007388 */ /* 0x0007e40000000c00 */
.L_x_744:
[----:B------:R-:W-:Y:S05]  /*2840*/  BSYNC.RECONVERGENT B0 ;  /* 0x0000000000007941 */ /* 0x000fea0003800200 */
.L_x_743:
[----:B------:R-:W-:Y:S01]  /*2850*/  ISETP.GE.AND P0, PT, R8, R7, PT ;  /* 0x000000070800720c */ /* 0x000fe20003f06270 */
[----:B------:R-:W-:Y:S01]  /*2860*/  BSSY.RECONVERGENT B0, `(.L_x_746) ;  /* 0x000001f000007945 */ /* 0x000fe20003800200 */
[C---:B------:R-:W-:Y:S01]  /*2870*/  SHF.L.U64.HI R9, R4.reuse, 0x6, R5 ;  /* 0x0000000604097819 */ /* 0x040fe20000010205 */
[----:B------:R-:W-:-:S10]  /*2880*/  IMAD.SHL.U32 R11, R4, 0x40, RZ ;  /* 0x00000040040b7824 */ /* 0x000fd400078e00ff */
[----:B------:R-:W-:Y:S05]  /*2890*/  @P0 BRA `(.L_x_747) ;  /* 0x00000000006c0947 */ /* 0x000fea0003800000 */
[----:B------:R-:W5:Y:S01]  /*28a0*/  LDCU UR4, c[0x0][0x440] ;  /* 0x00008800ff0477ac */ /* 0x000f620008000800 */
[----:B------:R-:W-:Y:S02]  /*28b0*/  IMAD.MOV.U32 R20, RZ, RZ, R18 ;  /* 0x000000ffff147224 */ /* 0x000fe400078e0012 */
[----:B------:R-:W-:Y:S02]  /*28c0*/  IMAD R13, R3, 0x30, RZ ;  /* 0x00000030030d7824 */ /* 0x000fe400078e02ff */
[----:B------:R-:W-:-:S04]  /*28d0*/  IMAD.WIDE.U32 R20, R2, 0x30, R20 ;  /* 0x0000003002147825 */ /* 0x000fc800078e0014 */
[----:B-1-3--:R-:W-:Y:S01]  /*28e0*/  IMAD.IADD R16, R21, 0x1, R13 ;  /* 0x0000000115107824 */ /* 0x00afe200078e020d */
        /* <DEDUP_REMOVED lines=21> */
.L_x_748:
[----:B------:R3:W-:Y:S02]  /*2a40*/  STS.128 [R209+0xb800], RZ ;  /* 0x00b800ffd1007388 */ /* 0x0007e40000000c00 */
.L_x_747:
[----:B------:R-:W-:Y:S05]  /*2a50*/  BSYNC.RECONVERGENT B0 ;  /* 0x0000000000007941 */ /* 0x000fea0003800200 */
.L_x_746:
[----:B------:R-:W0:Y:S01]  /*2a60*/  LDGDEPBAR ;  /* 0x00000000000079af */ /* 0x000e220000000000 */
[-C--:B------:R-:W-:Y:S01]  /*2a70*/  IMAD R9, R9, R98.reuse, RZ ;  /* 0x0000006209097224 */ /* 0x080fe200078e02ff */
[----:B------:R-:W-:Y:S01]  /*2a80*/  BSSY.RECONVERGENT B0, `(.L_x_749) ;  /* 0x0000022000007945 */ /* 0x000fe20003800200 */
[----:B-1-3--:R-:W-:-:S04]  /*2a90*/  IMAD.WIDE.U32 R16, R11, R98, RZ ;  /* 0x000000620b107225 */ /* 0x00afc800078e00ff */
[----:B------:R-:W-:-:S05]  /*2aa0*/  IMAD R9, R14, R11, R9 ;  /* 0x0000000b0e097224 */ /* 0x000fca00078e0209 */
[----:B------:R-:W-:Y:S01]  /*2ab0*/  IADD3 R11, PT, PT, R17, R9, RZ ;  /* 0x00000009110b7210 */ /* 0x000fe20007ffe0ff */
[----:B------:R-:W-:-:S04]  /*2ac0*/  DEPBAR.LE SB0, 0x0 ;  /* 0x000080000000791a */ /* 0x000fc80000000000 */
[----:B------:R-:W-:Y:S06]  /*2ad0*/  BAR.SYNC.DEFER_BLOCKING 0x0 ;  /* 0x0000000000007b1d */ /* 0x000fec0000010000 */
        /* <DEDUP_REMOVED lines=23> */
.L_x_751:
[----:B------:R3:W-:Y:S01]  /*2c50*/  STS.128 [R209+0x10000], RZ ;  /* 0x010000ffd1007388 */ /* 0x0007e20000000c00 */
[----:B------:R-:W-:Y:S05]  /*2c60*/  BRA `(.L_x_752) ;  /* 0x00000000000c7947 */ /* 0x000fea0003800000 */
.L_x_750:
[----:B------:R1:W-:Y:S04]  /*2c70*/  STS.128 [R209+0xc000], RZ ;  /* 0x00c000ffd1007388 */ /* 0x0003e80000000c00 */
[----:B------:R1:W-:Y:S04]  /*2c80*/  STS.128 [R209+0xe000], RZ ;  /* 0x00e000ffd1007388 */ /* 0x0003e80000000c00 */
[----:B------:R1:W-:Y:S02]  /*2c90*/  STS.128 [R209+0x10000], RZ ;  /* 0x010000ffd1007388 */ /* 0x0003e40000000c00 */
.L_x_752:
[----:B------:R-:W-:Y:S05]  /*2ca0*/  BSYNC.RECONVERGENT B0 ;  /* 0x0000000000007941 */ /* 0x000fea0003800200 */
.L_x_749:
[----:B------:R-:W-:Y:S01]  /*2cb0*/  ISETP.GE.AND P0, PT, R12, R7, PT ;  /* 0x000000070c00720c */ /* 0x000fe20003f06270 */
[----:B------:R-:W-:-:S12]  /*2cc0*/  BSSY.RECONVERGENT B0, `(.L_x_753) ;  /* 0x000001e000007945 */ /* 0x000fd80003800200 */
[----:B------:R1:W-:Y:S04]  /*2cd0*/  @P0 STS.128 [R209+0xc800], RZ ;  /* 0x00c800ffd1000388 */ /* 0x0003e80000000c00 */
[----:B------:R1:W-:Y:S04]  /*2ce0*/  @P0 STS.128 [R209+0xe800], RZ ;  /* 0x00e800ffd1000388 */ /* 0x0003e80000000c00 */
[----:B------:R1:W-:Y:S01]  /*2cf0*/  @P0 STS.128 [R209+0x10800], RZ ;  /* 0x010800ffd1000388 */ /* 0x0003e20000000c00 */
[----:B------:R-:W-:Y:S05]  /*2d00*/  @P0 BRA `(.L_x_754) ;  /* 0x0000000000640947 */ /* 0x000fea0003800000 */
[----:B------:R-:W5:Y:S01]  /*2d10*/  LDCU UR4, c[0x0][0x440] ;  /* 0x00008800ff0477ac */ /* 0x000f620008000800 */
[----:B------:R-:W-:-:S04]  /*2d20*/  LEA R9, P2, R4, R16, 0x4 ;  /* 0x0000001004097211 */ /* 0x000fc800078420ff */
[----:B------:R-:W-:Y:S02]  /*2d30*/  LEA.HI.X R12, R4, R11, R5, 0x4, P2 ;  /* 0x0000000b040c7211 */ /* 0x000fe400010f2405 */
        /* <DEDUP_REMOVED lines=21> */
.L_x_755:
[----:B------:R3:W-:Y:S02]  /*2e90*/  STS.128 [R209+0x10800], RZ ;  /* 0x010800ffd1007388 */ /* 0x0007e40000000c00 */
.L_x_754:
[----:B------:R-:W-:Y:S05]  /*2ea0*/  BSYNC.RECONVERGENT B0 ;  /* 0x0000000000007941 */ /* 0x000fea0003800200 */
.L_x_753:
[----:B------:R-:W-:Y:S01]  /*2eb0*/  ISETP.GE.AND P0, PT, R10, R7, PT ;  /* 0x000000070a00720c */ /* 0x000fe20003f06270 */
[----:B------:R-:W-:-:S12]  /*2ec0*/  BSSY.RECONVERGENT B0, `(.L_x_756) ;  /* 0x0000020000007945 */ /* 0x000fd80003800200 */
[----:B------:R1:W-:Y:S04]  /*2ed0*/  @P0 STS.128 [R209+0xd000], RZ ;  /* 0x00d000ffd1000388 */ /* 0x0003e80000000c00 */
[----:B------:R1:W-:Y:S04]  /*2ee0*/  @P0 STS.128 [R209+0xf000], RZ ;  /* 0x00f000ffd1000388 */ /* 0x0003e80000000c00 */
[----:B------:R1:W-:Y:S01]  /*2ef0*/  @P0 STS.128 [R209+0x11000], RZ ;  /* 0x011000ffd1000388 */ /* 0x0003e20000000c00 */
[----:B------:R-:W-:Y:S05]  /*2f00*/  @P0 BRA `(.L_x_757) ;  /* 0x00000000006c0947 */ /* 0x000fea0003800000 */
[----:B------:R-:W5:Y:S01]  /*2f10*/  LDCU UR4, c[0x0][0x440] ;  /* 0x00008800ff0477ac */ /* 0x000f620008000800 */
[----:B------:R-:W-:-:S04]  /*2f20*/  IMAD.WIDE.U32 R12, R4, 0x20, RZ ;  /* 0x00000020040c7825 */ /* 0x000fc800078e00ff */
[----:B------:R-:W-:Y:S01]  /*2f30*/  IMAD.SHL.U32 R9, R5, 0x20, RZ ;  /* 0x0000002005097824 */ /* 0x000fe200078e00ff */
[----:B------:R-:W-:-:S04]  /*2f40*/  IADD3 R12, P2, PT, R16, R12, RZ ;  /* 0x0000000c100c7210 */ /* 0x000fc80007f5e0ff */
[----:B------:R-:W-:Y:S02]  /*2f50*/  IADD3.X R9, PT, PT, R11, R13, R9, P2, !PT ;  /* 0x0000000d0b097210 */ /* 0x000fe400017fe409 */
        /* <DEDUP_REMOVED lines=21> */
.L_x_758:
[----:B------:R3:W-:Y:S02]  /*30b0*/  STS.128 [R209+0x11000], RZ ;  /* 0x011000ffd1007388 */ /* 0x0007e40000000c00 */
.L_x_757:
[----:B------:R-:W-:Y:S05]  /*30c0*/  BSYNC.RECONVERGENT B0 ;  /* 0x0000000000007941 */ /* 0x000fea0003800200 */
.L_x_756:
        /* <DEDUP_REMOVED lines=11> */
[----:B------:R-:W-:Y:S02]  /*3180*/  IMAD.MOV.U32 R10, RZ, RZ, R16 ;  /* 0x000000ffff0a7224 */ /* 0x000fe400078e0010 */
[----:B------:R-:W-:Y:S02]  /*3190*/  IMAD R5, R5, 0x30, RZ ;  /* 0x0000003005057824 */ /* 0x000fe400078e02ff */
[----:B------:R-:W-:-:S04]  /*31a0*/  IMAD.WIDE.U32 R10, R4, 0x30, R10 ;  /* 0x00000030040a7825 */ /* 0x000fc800078e000a */
[----:B------:R-:W-:Y:S01]  /*31b0*/  IMAD.IADD R4, R11, 0x1, R5 ;  /* 0x000000010b047824 */ /* 0x000fe200078e0205 */
        /* <DEDUP_REMOVED lines=21> */
.L_x_761:
[----:B------:R1:W-:Y:S02]  /*3310*/  STS.128 [R209+0x11800], RZ ;  /* 0x011800ffd1007388 */ /* 0x0003e40000000c00 */
.L_x_760:
[----:B------:R-:W-:Y:S05]  /*3320*/  BSYNC.RECONVERGENT B0 ;  /* 0x0000000000007941 */ /* 0x000fea0003800200 */
.L_x_759:
[----:B------:R-:W-:Y:S01]  /*3330*/  LOP3.LUT R9, R6, R9, RZ, 0x3c, !PT ;  /* 0x0000000906097212 */ /* 0x000fe200078e3cff */
[----:B------:R-:W-:Y:S01]  /*3340*/  IMAD.IADD R7, R86, 0x1, R7 ;  /* 0x0000000156077824 */ /* 0x000fe200078e0207 */
[----:B------:R-:W-:Y:S01]  /*3350*/  LOP3.LUT R4, R88, 0x400, RZ, 0xc0, !PT ;  /* 0x0000040058047812 */ /* 0x000fe200078ec0ff */
[----:B------:R-:W-:Y:S01]  /*3360*/  IMAD.MOV.U32 R178, RZ, RZ, 0x20 ;  /* 0x00000020ffb27424 */ /* 0x000fe200078e00ff */
[----:B------:R-:W-:Y:S01]  /*3370*/  R2P PR, R180, 0x6 ;  /* 0x00000006b4007804 */ /* 0x000fe20000000000 */
[----:B------:R-:W-:Y:S01]  /*3380*/  IMAD.MOV.U32 R85, RZ, RZ, 0x40 ;  /* 0x00000040ff557424 */ /* 0x000fe200078e00ff */
[----:B------:R-:W-:Y:S01]  /*3390*/  LEA R80, R7, UR5, 0x1 ;  /* 0x0000000507507c11 */ /* 0x000fe2000f8e08ff */
[----:B------:R-:W-:Y:S01]  /*33a0*/  IMAD R105, R9, 0x2, R4 ;  /* 0x0000000209697824 */ /* 0x000fe200078e0204 */
[----:B------:R-:W0:Y:S01]  /*33b0*/  LDGDEPBAR ;  /* 0x00000000000079af */ /* 0x000e220000000000 */
[----:B------:R-:W-:Y:S02]  /*33c0*/  SEL R84, R178, 0xffffffe0, !P1 ;  /* 0xffffffe0b2547807 */ /* 0x000fe40004800000 */
[----:B------:R-:W-:Y:S01]  /*33d0*/  VIADD R101, R105, UR5 ;  /* 0x0000000569657c36 */ /* 0x000fe20008000000 */
[----:B------:R-:W-:Y:S01]  /*33e0*/  LDSM.16.M88.4 R36, [R80] ;  /* 0x000000005024783b */ /* 0x000fe20000000200 */
[----:B------:R-:W-:Y:S01]  /*33f0*/  SEL R85, R85, 0xffffffc0, !P2 ;  /* 0xffffffc055557807 */ /* 0x000fe20005000000 */
[----:B------:R-:W-:-:S02]  /*3400*/  IMAD.IADD R104, R80, 0x1, R84 ;  /* 0x0000000150687824 */ /* 0x000fc400078e0254 */
[----:B------:R-:W1:Y:S01]  /*3410*/  LDSM.16.M88.4 R60, [R105+UR5+0x6000] ;  /* 0x00600005693c783b */ /* 0x000e620008000200 */
[C---:B------:R-:W-:Y:S02]  /*3420*/  IMAD.IADD R102, R101.reuse, 0x1, R84 ;  /* 0x0000000165667824 */ /* 0x040fe400078e0254 */
[--C-:B------:R-:W-:Y:S01]  /*3430*/  IMAD.IADD R103, R80, 0x1, R85.reuse ;  /* 0x0000000150677824 */ /* 0x100fe200078e0255 */
[----:B------:R-:W5:Y:S01]  /*3440*/  LDSM.16.M88.4 R52, [R105+UR5+0x6800] ;  /* 0x006800056934783b */ /* 0x000f620008000200 */
[----:B------:R-:W-:Y:S02]  /*3450*/  IMAD.IADD R101, R101, 0x1, R85 ;  /* 0x0000000165657824 */ /* 0x000fe400078e0255 */
[C---:B------:R-:W-:Y:S01]  /*3460*/  IMAD.IADD R100, R84.reuse, 0x1, R103 ;  /* 0x0000000154647824 */ /* 0x040fe200078e0267 */
[----:B------:R-:W2:Y:S01]  /*3470*/  LDSM.16.M88.4 R44, [R105+UR5+0x7000] ;  /* 0x00700005692c783b */ /* 0x000ea20008000200 */
[----:B------:R-:W-:-:S03]  /*3480*/  IMAD.IADD R97, R84, 0x1, R101 ;  /* 0x0000000154617824 */ /* 0x000fc600078e0265 */
[----:B------:R-:W4:Y:S04]  /*3490*/  LDSM.16.M88.4 R64, [R105+UR5+0x7800] ;  /* 0x007800056940783b */ /* 0x000f280008000200 */
[----:B------:R-:W-:Y:S04]  /*34a0*/  LDSM.16.M88.4 R20, [R104] ;  /* 0x000000006814783b */ /* 0x000fe80000000200 */
[----:B------:R-:W4:Y:S04]  /*34b0*/  LDSM.16.M88.4 R24, [R102+0x6000] ;  /* 0x006000006618783b */ /* 0x000f280000000200 */
[----:B------:R-:W4:Y:S04]  /*34c0*/  LDSM.16.M88.4 R8, [R102+0x6800] ;  /* 0x006800006608783b */ /* 0x000f280000000200 */
[----:B------:R-:W4:Y:S04]  /*34d0*/  LDSM.16.M88.4 R32, [R102+0x7000] ;  /* 0x007000006620783b */ /* 0x000f280000000200 */
[----:B------:R-:W4:Y:S04]  /*34e0*/  LDSM.16.M88.4 R28, [R102+0x7800] ;  /* 0x00780000661c783b */ /* 0x000f280000000200 */
[----:B------:R-:W-:Y:S01]  /*34f0*/  LDSM.16.M88.4 R68, [R103] ;  /* 0x000000006744783b */ /* 0x000fe20000000200 */
[C---:B-1-3--:R-:W-:Y:S03]  /*3500*/  HMMA.16816.F32.BF16 R12, R36.reuse, R60, RZ ;  /* 0x0000003c240c723c */ /* 0x04afe600000418ff */
[----:B------:R-:W1:Y:S04]  /*3510*/  LDSM.16.M88.4 R4, [R101+0x6000] ;  /* 0x006000006504783b */ /* 0x000e680000000200 */
[----:B------:R-:W3:Y:S01]  /*3520*/  LDSM.16.M88.4 R16, [R101+0x6800] ;  /* 0x006800006510783b */ /* 0x000ee20000000200 */
[C---:B-----5:R-:W-:Y:S03]  /*3530*/  HMMA.16816.F32.BF16 R56, R36.reuse, R52, RZ ;  /* 0x000000342438723c */ /* 0x060fe600000418ff */
[----:B------:R-:W-:Y:S04]  /*3540*/  LDSM.16.M88.4 R76, [R101+0x7000] ;  /* 0x00700000654c783b */ /* 0x000fe80000000200 */
[----:B------:R-:W-:Y:S01]  /*3550*/  LDSM.16.M88.4 R72, [R101+0x7800] ;  /* 0x007800006548783b */ /* 0x000fe20000000200 */
[C---:B------:R-:W-:Y:S08]  /*3560*/  HMMA.16816.F32.BF16 R60, R36.reuse, R62, RZ ;  /* 0x0000003e243c723c */ /* 0x040ff000000418ff */
[C---:B------:R-:W-:Y:S08]  /*3570*/  HMMA.16816.F32.BF16 R52, R36.reuse, R54, RZ ;  /* 0x000000362434723c */ /* 0x040ff000000418ff */
[C---:B--2---:R-:W-:Y:S08]  /*3580*/  HMMA.16816.F32.BF16 R48, R36.reuse, R44, RZ ;  /* 0x0000002c2430723c */ /* 0x044ff000000418ff */
[C---:B------:R-:W-:Y:S08]  /*3590*/  HMMA.16816.F32.BF16 R44, R36.reuse, R46, RZ ;  /* 0x0000002e242c723c */ /* 0x040ff000000418ff */
[----:B----4-:R-:W-:Y:S08]  /*35a0*/  HMMA.16816.F32.BF16 R40, R36, R64, RZ ;  /* 0x000000402428723c */ /* 0x010ff000000418ff */
[C---:B------:R-:W-:Y:S08]  /*35b0*/  HMMA.16816.F32.BF16 R12, R20.reuse, R24, R12 ;  /* 0x00000018140c723c */ /* 0x040ff0000004180c */
[C---:B------:R-:W-:Y:S01]  /*35c0*/  HMMA.16816.F32.BF16 R60, R20.reuse, R26, R60 ;  /* 0x0000001a143c723c */ /* 0x040fe2000004183c */
[----:B------:R-:W-:Y:S07]  /*35d0*/  LDSM.16.M88.4 R24, [R100] ;  /* 0x000000006418783b */ /* 0x000fee0000000200 */
[C---:B------:R-:W-:Y:S08]  /*35e0*/  HMMA.16816.F32.BF16 R56, R20.reuse, R8, R56 ;  /* 0x000000081438723c */ /* 0x040ff00000041838 */
[----:B------:R-:W-:Y:S01]  /*35f0*/  HMMA.16816.F32.BF16 R52, R20, R10, R52 ;  /* 0x0000000a1434723c */ /* 0x000fe20000041834 */
[----:B------:R-:W2:Y:S07]  /*3600*/  LDSM.16.M88.4 R8, [R97+0x6000] ;  /* 0x006000006108783b */ /* 0x000eae0000000200 */
[----:B------:R-:W-:Y:S01]  /*3610*/  HMMA.16816.F32.BF16 R36, R36, R66, RZ ;  /* 0x000000422424723c */ /* 0x000fe200000418ff */
[----:B------:R-:W4:Y:S07]  /*3620*/  LDSM.16.M88.4 R64, [R97+0x6800] ;  /* 0x006800006140783b */ /* 0x000f2e0000000200 */
[C---:B------:R-:W-:Y:S08]  /*3630*/  HMMA.16816.F32.BF16 R48, R20.reuse, R32, R48 ;  /* 0x000000201430723c */ /* 0x040ff00000041830 */
[C---:B------:R-:W-:Y:S01]  /*3640*/  HMMA.16816.F32.BF16 R44, R20.reuse, R34, R44 ;  /* 0x00000022142c723c */ /* 0x040fe2000004182c */
[----:B------:R-:W5:Y:S07]  /*3650*/  LDSM.16.M88.4 R32, [R97+0x7000] ;  /* 0x007000006120783b */ /* 0x000f6e0000000200 */
[C---:B------:R-:W-:Y:S08]  /*3660*/  HMMA.16816.F32.BF16 R40, R20.reuse, R28, R40 ;  /* 0x0000001c1428723c */ /* 0x040ff00000041828 */
[----:B------:R-:W-:Y:S01]  /*3670*/  HMMA.16816.F32.BF16 R36, R20, R30, R36 ;  /* 0x0000001e1424723c */ /* 0x000fe20000041824 */
[----:B------:R-:W5:Y:S04]  /*3680*/  LDSM.16.M88.4 R28, [R97+0x7800] ;  /* 0x00780000611c783b */ /* 0x000f680000000200 */
[----:B------:R-:W-:Y:S03]  /*3690*/  LDSM.16.M88.4 R20, [R105+UR5+0x8000] ;  /* 0x008000056914783b */ /* 0x000fe60008000200 */
[C---:B-1----:R-:W-:Y:S08]  /*36a0*/  HMMA.16816.F32.BF16 R12, R68.reuse, R4, R12 ;  /* 0x00000004440c723c */ /* 0x042ff0000004180c */
[C---:B------:R-:W-:Y:S01]  /*36b0*/  HMMA.16816.F32.BF16 R60, R68.reuse, R6, R60 ;  /* 0x00000006443c723c */ /* 0x040fe2000004183c */
[----:B------:R-:W1:Y:S07]  /*36c0*/  LDSM.16.M88.4 R4, [R80+0x2000] ;  /* 0x002000005004783b */ /* 0x000e6e0000000200 */
[C---:B---3--:R-:W-:Y:S08]  /*36d0*/  HMMA.16816.F32.BF16 R56, R68.reuse, R16, R56 ;  /* 0x000000104438723c */ /* 0x048ff00000041838 */
[----:B------:R-:W-:Y:S01]  /*36e0*/  HMMA.16816.F32.BF16 R52, R68, R18, R52 ;  /* 0x000000124434723c */ /* 0x000fe20000041834 */
[----:B------:R-:W3:Y:S07]  /*36f0*/  LDSM.16.M88.4 R16, [R105+UR5+0x8800] ;  /* 0x008800056910783b */ /* 0x000eee0008000200 */
[C---:B--2---:R-:W-:Y:S08]  /*3700*/  HMMA.16816.F32.BF16 R12, R24.reuse, R8, R12 ;  /* 0x00000008180c723c */ /* 0x044ff0000004180c */
[----:B------:R-:W-:Y:S01]  /*3710*/  HMMA.16816.F32.BF16 R60, R24, R10, R60 ;  /* 0x0000000a183c723c */ /* 0x000fe2000004183c */
[----:B------:R-:W2:Y:S07]  /*3720*/  LDSM.16.M88.4 R8, [R105+UR5+0x9000] ;  /* 0x009000056908783b */ /* 0x000eae0008000200 */
[C---:B------:R-:W-:Y:S08]  /*3730*/  HMMA.16816.F32.BF16 R48, R68.reuse, R76, R48 ;  /* 0x0000004c4430723c */ /* 0x040ff00000041830 */
[C---:B------:R-:W-:Y:S01]  /*3740*/  HMMA.16816.F32.BF16 R44, R68.reuse, R78, R44 ;  /* 0x0000004e442c723c */ /* 0x040fe2000004182c */
[----:B------:R-:W-:Y:S07]  /*3750*/  LDSM.16.M88.4 R76, [R104+0x4000] ;  /* 0x00400000684c783b */ /* 0x000fee0000000200 */
[C---:B------:R-:W-:Y:S08]  /*3760*/  HMMA.16816.F32.BF16 R40, R68.reuse, R72, R40 ;  /* 0x000000484428723c */ /* 0x040ff00000041828 */
[----:B------:R-:W-:Y:S01]  /*3770*/  HMMA.16816.F32.BF16 R36, R68, R74, R36 ;  /* 0x0000004a4424723c */ /* 0x000fe20000041824 */
[----:B------:R-:W2:Y:S04]  /*3780*/  LDSM.16.M88.4 R68, [R105+UR5+0x9800] ;  /* 0x009800056944783b */ /* 0x000ea80008000200 */
[----:B------:R-:W-:Y:S03]  /*3790*/  LDSM.16.M88.4 R72, [R101+0x9000] ;  /* 0x009000006548783b */ /* 0x000fe60000000200 */
[C---:B----4-:R-:W-:Y:S08]  /*37a0*/  HMMA.16816.F32.BF16 R56, R24.reuse, R64, R56 ;  /* 0x000000401838723c */ /* 0x050ff00000041838 */
[C---:B------:R-:W-:Y:S01]  /*37b0*/  HMMA.16816.F32.BF16 R52, R24.reuse, R66, R52 ;  /* 0x000000421834723c */ /* 0x040fe20000041834 */
[----:B------:R-:W-:Y:S07]  /*37c0*/  LDSM.16.M88.4 R64, [R102+0x8000] ;  /* 0x008000006640783b */ /* 0x000fee0000000200 */
[C---:B-----5:R-:W-:Y:S08]  /*37d0*/  HMMA.16816.F32.BF16 R48, R24.reuse, R32, R48 ;  /* 0x000000201830723c */ /* 0x060ff00000041830 */
        /* <DEDUP_REMOVED lines=9> */
[C---:B---3--:R-:W-:Y:S08]  /*3870*/  HMMA.16816.F32.BF16 R56, R4.reuse, R16, R56 ;  /* 0x000000100438723c */ /* 0x048ff00000041838 */
[C---:B------:R-:W-:Y:S01]  /*3880*/  HMMA.16816.F32.BF16 R52, R4.reuse, R18, R52 ;  /* 0x000000120434723c */ /* 0x040fe20000041834 */
[----:B------:R-:W-:Y:S07]  /*3890*/  LDSM.16.M88.4 R16, [R103+0x2000] ;  /* 0x002000006710783b */ /* 0x000fee0000000200 */
[C---:B--2---:R-:W-:Y:S08]  /*38a0*/  HMMA.16816.F32.BF16 R48, R4.reuse, R8, R48 ;  /* 0x000000080430723c */ /* 0x044ff00000041830 */
[C---:B------:R-:W-:Y:S01]  /*38b0*/  HMMA.16816.F32.BF16 R44, R4.reuse, R10, R44 ;  /* 0x0000000a042c723c */ /* 0x040fe2000004182c */
[----:B------:R-:W2:Y:S07]  /*38c0*/  LDSM.16.M88.4 R8, [R101+0x8000] ;  /* 0x008000006508783b */ /* 0x000eae0000000200 */
[C---:B------:R-:W-:Y:S08]  /*38d0*/  HMMA.16816.F32.BF16 R40, R4.reuse, R68, R40 ;  /* 0x000000440428723c */ /* 0x040ff00000041828 */
[----:B------:R-:W-:Y:S01]  /*38e0*/  HMMA.16816.F32.BF16 R36, R4, R70, R36 ;  /* 0x000000460424723c */ /* 0x000fe20000041824 */
[----:B------:R-:W3:Y:S04]  /*38f0*/  LDSM.16.M88.4 R4, [R101+0x8800] ;  /* 0x008800006504783b */ /* 0x000ee80000000200 */
[----:B------:R-:W-:Y:S03]  /*3900*/  LDSM.16.M88.4 R68, [R97+0x8000] ;  /* 0x008000006144783b */ /* 0x000fe60000000200 */
[C---:B-1----:R-:W-:Y:S08]  /*3910*/  HMMA.16816.F32.BF16 R12, R20.reuse, R64, R12 ;  /* 0x00000040140c723c */ /* 0x042ff0000004180c */
[C---:B------:R-:W-:Y:S01]  /*3920*/  HMMA.16816.F32.BF16 R60, R20.reuse, R66, R60 ;  /* 0x00000042143c723c */ /* 0x040fe2000004183c */
[----:B------:R-:W-:Y:S07]  /*3930*/  LDSM.16.M88.4 R64, [R97+0x8800] ;  /* 0x008800006140783b */ /* 0x000fee0000000200 */
        /* <DEDUP_REMOVED lines=15> */
[----:B------:R-:W3:Y:S04]  /*3a30*/  LDSM.16.M88.4 R4, [R80+0x4000] ;  /* 0x004000005004783b */ /* 0x000ee80000000200 */
[----:B------:R-:W-:Y:S03]  /*3a40*/  LDSM.16.M88.4 R80, [R102+0xa000] ;  /* 0x00a000006650783b */ /* 0x000fe60000000200 */
[C---:B------:R-:W-:Y:S08]  /*3a50*/  HMMA.16816.F32.BF16 R48, R16.reuse, R72, R48 ;  /* 0x000000481030723c */ /* 0x040ff00000041830 */
[C---:B------:R-:W-:Y:S01]  /*3a60*/  HMMA.16816.F32.BF16 R44, R16.reuse, R74, R44 ;  /* 0x0000004a102c723c */ /* 0x040fe2000004182c */
[----:B------:R-:W-:Y:S07]  /*3a70*/  LDSM.16.M88.4 R72, [R102+0xa800] ;  /* 0x00a800006648783b */ /* 0x000fee0000000200 */
[C---:B-1----:R-:W-:Y:S08]  /*3a80*/  HMMA.16816.F32.BF16 R40, R16.reuse, R20, R40 ;  /* 0x000000141028723c */ /* 0x042ff00000041828 */
[----:B------:R-:W-:Y:S01]  /*3a90*/  HMMA.16816.F32.BF16 R36, R16, R22, R36 ;  /* 0x000000161024723c */ /* 0x000fe20000041824 */
[----:B------:R-:W1:Y:S04]  /*3aa0*/  LDSM.16.M88.4 R20, [R105+UR5+0xa800] ;  /* 0x00a800056914783b */ /* 0x000e680008000200 */
[----:B------:R-:W4:Y:S03]  /*3ab0*/  LDSM.16.M88.4 R16, [R105+UR5+0xb000] ;  /* 0x00b000056910783b */ /* 0x000f260008000200 */
[C---:B--2---:R-:W-:Y:S08]  /*3ac0*/  HMMA.16816.F32.BF16 R12, R8.reuse, R68, R12 ;  /* 0x00000044080c723c */ /* 0x044ff0000004180c */
        /* <DEDUP_REMOVED lines=10> */
[----:B------:R-:W2:Y:S04]  /*3b70*/  LDSM.16.M88.4 R8, [R105+UR5+0xb800] ;  /* 0x00b800056908783b */ /* 0x000ea80008000200 */
[----:B------:R-:W5:Y:S03]  /*3b80*/  LDSM.16.M88.4 R28, [R101+0xa000] ;  /* 0x00a00000651c783b */ /* 0x000f660000000200 */
[C---:B---3--:R-:W-:Y:S08]  /*3b90*/  HMMA.16816.F32.BF16 R12, R4.reuse, R24, R12 ;  /* 0x00000018040c723c */ /* 0x048ff0000004180c */
[C---:B------:R-:W-:Y:S01]  /*3ba0*/  HMMA.16816.F32.BF16 R60, R4.reuse, R26, R60 ;  /* 0x0000001a043c723c */ /* 0x040fe2000004183c */
[----:B------:R-:W-:Y:S07]  /*3bb0*/  LDSM.16.M88.4 R24, [R101+0xa800] ;  /* 0x00a800006518783b */ /* 0x000fee0000000200 */
[C---:B-1----:R-:W-:Y:S08]  /*3bc0*/  HMMA.16816.F32.BF16 R56, R4.reuse, R20, R56 ;  /* 0x000000140438723c */ /* 0x042ff00000041838 */
[C---:B------:R-:W-:Y:S01]  /*3bd0*/  HMMA.16816.F32.BF16 R52, R4.reuse, R22, R52 ;  /* 0x000000160434723c */ /* 0x040fe20000041834 */
[----:B------:R-:W1:Y:S07]  /*3be0*/  LDSM.16.M88.4 R20, [R101+0xb000] ;  /* 0x00b000006514783b */ /* 0x000e6e0000000200 */
[C---:B----4-:R-:W-:Y:S08]  /*3bf0*/  HMMA.16816.F32.BF16 R48, R4.reuse, R16, R48 ;  /* 0x000000100430723c */ /* 0x050ff00000041830 */
[C---:B------:R-:W-:Y:S01]  /*3c00*/  HMMA.16816.F32.BF16 R44, R4.reuse, R18, R44 ;  /* 0x00000012042c723c */ /* 0x040fe2000004182c */
[----:B------:R-:W3:Y:S07]  /*3c10*/  LDSM.16.M88.4 R16, [R101+0xb800] ;  /* 0x00b800006510783b */ /* 0x000eee0000000200 */
[C---:B--2---:R-:W-:Y:S08]  /*3c20*/  HMMA.16816.F32.BF16 R40, R4.reuse, R8, R40 ;  /* 0x000000080428723c */ /* 0x044ff00000041828 */
[----:B------:R-:W-:Y:S01]  /*3c30*/  HMMA.16816.F32.BF16 R36, R4, R10, R36 ;  /* 0x0000000a0424723c */ /* 0x000fe20000041824 */
[----:B------:R-:W-:Y:S04]  /*3c40*/  LDSM.16.M88.4 R8, [R100+0x4000] ;  /* 0x004000006408783b */ /* 0x000fe80000000200 */
[----:B------:R-:W2:Y:S03]  /*3c50*/  LDSM.16.M88.4 R4, [R97+0xa000] ;  /* 0x00a000006104783b */ /* 0x000ea60000000200 */
[C---:B------:R-:W-:Y:S08]  /*3c60*/  HMMA.16816.F32.BF16 R12, R76.reuse, R80, R12 ;  /* 0x000000504c0c723c */ /* 0x040ff0000004180c */
[C---:B------:R-:W-:Y:S08]  /*3c70*/  HMMA.16816.F32.BF16 R60, R76.reuse, R82, R60 ;  /* 0x000000524c3c723c */ /* 0x040ff0000004183c */
[C---:B------:R-:W-:Y:S08]  /*3c80*/  HMMA.16816.F32.BF16 R48, R76.reuse, R68, R48 ;  /* 0x000000444c30723c */ /* 0x040ff00000041830 */
[C---:B------:R-:W-:Y:S08]  /*3c90*/  HMMA.16816.F32.BF16 R40, R76.reuse, R64, R40 ;  /* 0x000000404c28723c */ /* 0x040ff00000041828 */
[----:B------:R-:W-:Y:S01]  /*3ca0*/  HMMA.16816.F32.BF16 R64, R76, R66, R36 ;  /* 0x000000424c40723c */ /* 0x000fe20000041824 */
[----:B------:R-:W4:Y:S07]  /*3cb0*/  LDSM.16.M88.4 R36, [R97+0xa800] ;  /* 0x00a800006124783b */ /* 0x000f2e0000000200 */
[C---:B-----5:R-:W-:Y:S08]  /*3cc0*/  HMMA.16816.F32.BF16 R12, R32.reuse, R28, R12 ;  /* 0x0000001c200c723c */ /* 0x060ff0000004180c */
[C---:B------:R-:W-:Y:S08]  /*3cd0*/  HMMA.16816.F32.BF16 R60, R32.reuse, R30, R60 ;  /* 0x0000001e203c723c */ /* 0x040ff0000004183c */
[----:B-1----:R-:W-:Y:S01]  /*3ce0*/  HMMA.16816.F32.BF16 R48, R32, R20, R48 ;  /* 0x000000142030723c */ /* 0x002fe20000041830 */
[----:B------:R-:W-:-:S07]  /*3cf0*/  IMAD.SHL.U32 R20, R180, 0x2, RZ ;  /* 0x00000002b4147824 */ /* 0x000fce00078e00ff */
[----:B------:R-:W-:Y:S08]  /*3d00*/  HMMA.16816.F32.BF16 R56, R76, R72, R56 ;  /* 0x000000484c38723c */ /* 0x000ff00000041838 */
[C---:B---3--:R-:W-:Y:S08]  /*3d10*/  HMMA.16816.F32.BF16 R40, R32.reuse, R16, R40 ;  /* 0x000000102028723c */ /* 0x048ff00000041828 */
[----:B------:R-:W-:Y:S01]  /*3d20*/  HMMA.16816.F32.BF16 R64, R32, R18, R64 ;  /* 0x000000122040723c */ /* 0x000fe20000041840 */
[----:B------:R-:W1:Y:S07]  /*3d30*/  LDSM.16.M88.4 R16, [R97+0xb000] ;  /* 0x00b000006110783b */ /* 0x000e6e0000000200 */
[----:B--2---:R-:W-:Y:S01]  /*3d40*/  HMMA.16816.F32.BF16 R12, R8, R4, R12 ;  /* 0x00000004080c723c */ /* 0x004fe2000004180c */
[----:B------:R-:W-:-:S05]  /*3d50*/  LOP3.LUT R5, R20, 0x6, RZ, 0xc0, !PT ;  /* 0x0000000614057812 */ /* 0x000fca00078ec0ff */
[----:B------:R-:W-:Y:S02]  /*3d60*/  IMAD R98, R98, 0x40, R5 ;  /* 0x0000004062627824 */ /* 0x000fe400078e0205 */
[----:B------:R-:W-:Y:S02]  /*3d70*/  HMMA.16816.F32.BF16 R52, R76, R74, R52 ;  /* 0x0000004a4c34723c */ /* 0x000fe40000041834 */
[C---:B------:R-:W-:Y:S01]  /*3d80*/  VIADD R4, R98.reuse, 0x8 ;  /* 0x0000000862047836 */ /* 0x040fe20000000000 */
[C---:B------:R-:W-:Y:S01]  /*3d90*/  ISETP.GE.AND P4, PT, R98.reuse, R99, PT ;  /* 0x000000636200720c */ /* 0x040fe20003f86270 */
[----:B------:R-:W-:-:S03]  /*3da0*/  VIADD R20, R98, 0x9 ;  /* 0x0000000962147836 */ /* 0x000fc60000000000 */
[-C--:B------:R-:W-:Y:S01]  /*3db0*/  ISETP.GE.AND P1, PT, R4, R99.reuse, PT ;  /* 0x000000630400720c */ /* 0x080fe20003f26270 */
[----:B------:R-:W-:Y:S01]  /*3dc0*/  HMMA.16816.F32.BF16 R60, R8, R6, R60 ;  /* 0x00000006083c723c */ /* 0x000fe2000004183c */
[----:B------:R-:W-:Y:S01]  /*3dd0*/  VIADD R6, R98, 0x1 ;  /* 0x0000000162067836 */ /* 0x000fe20000000000 */
[-C--:B------:R-:W-:Y:S01]  /*3de0*/  ISETP.GE.AND P6, PT, R20, R99.reuse, PT ;  /* 0x000000631400720c */ /* 0x080fe20003fc6270 */
[----:B------:R-:W-:Y:S01]  /*3df0*/  VIADD R20, R98, 0x10 ;  /* 0x0000001062147836 */ /* 0x000fe20000000000 */
[----:B------:R-:W-:Y:S01]  /*3e00*/  FSEL R29, R14, -INF , !P4 ;  /* 0xff8000000e1d7808 */ /* 0x000fe20006000000 */
[----:B------:R-:W-:Y:S01]  /*3e10*/  VIADD R14, R98, 0x19 ;  /* 0x00000019620e7836 */ /* 0x000fe20000000000 */
[-C--:B------:R-:W-:Y:S02]  /*3e20*/  ISETP.GE.AND P3, PT, R6, R99.reuse, PT ;  /* 0x000000630600720c */ /* 0x080fe40003f66270 */
[----:B------:R-:W-:Y:S01]  /*3e30*/  HMMA.16816.F32.BF16 R44, R76, R70, R44 ;  /* 0x000000464c2c723c */ /* 0x000fe2000004182c */
[----:B------:R-:W2:Y:S01]  /*3e40*/  LDSM.16.M88.4 R4, [R97+0xb800] ;  /* 0x00b800006104783b */ /* 0x000ea20000000200 */
[----:B------:R-:W-:Y:S01]  /*3e50*/  ISETP.GE.AND P0, PT, R20, R99, PT ;  /* 0x000000631400720c */ /* 0x000fe20003f06270 */
[----:B------:R-:W-:Y:S01]  /*3e60*/  VIADD R20, R98, 0x18 ;  /* 0x0000001862147836 */ /* 0x000fe20000000000 */
[----:B------:R-:W-:-:S04]  /*3e70*/  DEPBAR.LE SB0, 0x0 ;  /* 0x000080000000791a */ /* 0x000fc80000000000 */
[C---:B------:R-:W-:Y:S03]  /*3e80*/  HMMA.16816.F32.BF16 R56, R32.reuse, R24, R56 ;  /* 0x000000182038723c */ /* 0x040fe60000041838 */
[----:B------:R-:W-:Y:S02]  /*3e90*/  FSEL R31, R62, -INF , !P1 ;  /* 0xff8000003e1f7808 */ /* 0x000fe40004800000 */
[----:B------:R-:W-:Y:S02]  /*3ea0*/  FSEL R63, R63, -INF , !P6 ;  /* 0xff8000003f3f7808 */ /* 0x000fe40007000000 */
[----:B------:R-:W-:Y:S01]  /*3eb0*/  FSEL R61, R61, -INF , !P6 ;  /* 0xff8000003d3d7808 */ /* 0x000fe20007000000 */
[----:B------:R-:W-:Y:S01]  /*3ec0*/  HMMA.16816.F32.BF16 R52, R32, R26, R52 ;  /* 0x0000001a2034723c */ /* 0x000fe20000041834 */
[----:B------:R-:W-:-:S07]  /*3ed0*/  FSEL R27, R15, -INF , !P3 ;  /* 0xff8000000f1b7808 */ /* 0x000fce0005800000 */
[----:B------:R-:W-:Y:S01]  /*3ee0*/  HMMA.16816.F32.BF16 R44, R32, R22, R44 ;  /* 0x00000016202c723c */ /* 0x000fe2000004182c */
[----:B------:R-:W-:Y:S01]  /*3ef0*/  FSEL R33, R12, -INF , !P4 ;  /* 0xff8000000c217808 */ /* 0x000fe20006000000 */
[----:B------:R-:W-:Y:S01]  /*3f00*/  VIADD R12, R98, 0x20 ;  /* 0x00000020620c7836 */ /* 0x000fe20000000000 */
[-C--:B------:R-:W-:Y:S01]  /*3f10*/  ISETP.GE.AND P4, PT, R20, R99.reuse, PT ;  /* 0x000000631400720c */ /* 0x080fe20003f86270 */
[----:B------:R-:W-:Y:S01]  /*3f20*/  VIADD R22, R98, 0x11 ;  /* 0x0000001162167836 */ /* 0x000fe20000000000 */
[----:B------:R-:W-:Y:S02]  /*3f30*/  FSEL R35, R13, -INF , !P3 ;  /* 0xff8000000d237808 */ /* 0x000fe40005800000 */
[-C--:B------:R-:W-:Y:S01]  /*3f40*/  ISETP.GE.AND P3, PT, R14, R99.reuse, PT ;  /* 0x000000630e00720c */ /* 0x080fe20003f66270 */
[----:B----4-:R-:W-:Y:S01]  /*3f50*/  HMMA.16816.F32.BF16 R56, R8, R36, R56 ;  /* 0x000000240838723c */ /* 0x010fe20000041838 */
[----:B------:R-:W-:Y:S01]  /*3f60*/  FSEL R37, R60, -INF , !P1 ;  /* 0xff8000003c257808 */ /* 0x000fe20004800000 */
[----:B------:R-:W-:Y:S01]  /*3f70*/  VIADD R14, R98, 0x29 ;  /* 0x00000029620e7836 */ /* 0x000fe20000000000 */
[-C--:B------:R-:W-:Y:S01]  /*3f80*/  ISETP.GE.AND P1, PT, R12, R99.reuse, PT ;  /* 0x000000630c00720c */ /* 0x080fe20003f26270 */
[----:B------:R-:W-:Y:S01]  /*3f90*/  VIADD R12, R98, 0x21 ;  /* 0x00000021620c7836 */ /* 0x000fe20000000000 */
[----:B------:R-:W-:-:S03]  /*3fa0*/  ISETP.GE.AND P5, PT, R22, R99, PT ;  /* 0x000000631600720c */ /* 0x000fc60003fa6270 */
[----:B-1----:R-:W-:Y:S01]  /*3fb0*/  HMMA.16816.F32.BF16 R48, R8, R16, R48 ;  /* 0x000000100830723c */ /* 0x002fe20000041830 */
[----:B------:R-:W-:Y:S01]  /*3fc0*/  ISETP.GE.AND P6, PT, R12, R99, PT ;  /* 0x000000630c00720c */ /* 0x000fe20003fc6270 */
[----:B------:R-:W-:-:S06]  /*3fd0*/  VIADD R12, R98, 0x28 ;  /* 0x00000028620c7836 */ /* 0x000fcc0000000000 */
[C---:B------:R-:W-:Y:S03]  /*3fe0*/  HMMA.16816.F32.BF16 R52, R8.reuse, R38, R52 ;  /* 0x000000260834723c */ /* 0x040fe60000041834 */
[----:B------:R-:W-:Y:S02]  /*3ff0*/  FSEL R15, R58, -INF , !P0 ;  /* 0xff8000003a0f7808 */ /* 0x000fe40004000000 */
[----:B------:R-:W-:Y:S02]  /*4000*/  FSEL R21, R56, -INF , !P0 ;  /* 0xff80000038157808 */ /* 0x000fe40004000000 */
[----:B------:R-:W-:Y:S01]  /*4010*/  ISETP.GE.AND P0, PT, R12, R99, PT ;  /* 0x000000630c00720c */ /* 0x000fe20003f06270 */
[----:B------:R-:W-:Y:S01]  /*4020*/  HMMA.16816.F32.BF16 R44, R8, R18, R44 ;  /* 0x00000012082c723c */ /* 0x000fe2000004182c */
[----:B------:R-:W-:Y:S01]  /*4030*/  VIADD R12, R98, 0x30 ;  /* 0x00000030620c7836 */ /* 0x000fe20000000000 */
[----:B------:R-:W-:-:S02]  /*4040*/  FSEL R13, R59, -INF , !P5 ;  /* 0xff8000003b0d7808 */ /* 0x000fc40006800000 */
[----:B------:R-:W-:Y:S02]  /*4050*/  FSEL R219, R51, -INF , !P6 ;  /* 0xff80000033db7808 */ /* 0x000fe40007000000 */
[----:B------:R-:W-:Y:S02]  /*4060*/  FSEL R147, R49, -INF , !P6 ;  /* 0xff80000031937808 */ /* 0x000fe40007000000 */
[C---:B--2---:R-:W-:Y:S01]  /*4070*/  HMMA.16816.F32.BF16 R40, R8.reuse, R4, R40 ;  /* 0x000000040828723c */ /* 0x044fe20000041828 */
[----:B------:R-:W-:Y:S01]  /*4080*/  ISETP.GE.U32.AND P6, PT, R99, 0x41, PT ;  /* 0x000000416300780c */ /* 0x000fe20003fc6070 */
[----:B------:R-:W-:Y:S01]  /*4090*/  VIADD R4, R98, 0x38 ;  /* 0x0000003862047836 */ /* 0x000fe20000000000 */
[----:B------:R-:W-:Y:S02]  /*40a0*/  FSEL R19, R54, -INF , !P4 ;  /* 0xff80000036137808 */ /* 0x000fe40006000000 */
[----:B------:R-:W-:Y:S02]  /*40b0*/  FSEL R25, R52, -INF , !P4 ;  /* 0xff80000034197808 */ /* 0x000fe40006000000 */
[----:B------:R-:W-:Y:S01]  /*40c0*/  ISETP.GE.AND P4, PT, R12, R99, PT ;  /* 0x000000630c00720c */ /* 0x000fe20003f86270 */
[----:B------:R-:W-:Y:S01]  /*40d0*/  HMMA.16816.F32.BF16 R64, R8, R6, R64 ;  /* 0x000000060840723c */ /* 0x000fe20000041840 */
[C---:B------:R-:W-:Y:S01]  /*40e0*/  VIADD R12, R98.reuse, 0x31 ;  /* 0x00000031620c7836 */ /* 0x040fe20000000000 */
[----:B------:R-:W-:Y:S01]  /*40f0*/  FSEL R23, R57, -INF , !P5 ;  /* 0xff80000039177808 */ /* 0x000fe20006800000 */
[----:B------:R-:W-:Y:S01]  /*4100*/  VIADD R98, R98, 0x39 ;  /* 0x0000003962627836 */ /* 0x000fe20000000000 */
[----:B------:R-:W-:-:S02]  /*4110*/  FSEL R17, R55, -INF , !P3 ;  /* 0xff80000037117808 */ /* 0x000fc40005800000 */
[----:B------:R-:W-:Y:S02]  /*4120*/  FSEL R5, R53, -INF , !P3 ;  /* 0xff80000035057808 */ /* 0x000fe40005800000 */
[----:B------:R-:W-:Y:S02]  /*4130*/  FSEL R217, R50, -INF , !P1 ;  /* 0xff80000032d97808 */ /* 0x000fe40004800000 */
[----:B------:R-:W-:Y:S02]  /*4140*/  FSEL R153, R48, -INF , !P1 ;  /* 0xff80000030997808 */ /* 0x000fe40004800000 */
[----:B------:R-:W-:Y:S02]  /*4150*/  FSEL R141, R46, -INF , !P0 ;  /* 0xff8000002e8d7808 */ /* 0x000fe40004000000 */
[----:B------:R-:W-:Y:S01]  /*4160*/  FSEL R145, R44, -INF , !P0 ;  /* 0xff8000002c917808 */ /* 0x000fe20004000000 */
[----:B------:R-:W-:Y:S01]  /*4170*/  BAR.SYNC.DEFER_BLOCKING 0x0 ;  /* 0x0000000000007b1d */ /* 0x000fe20000010000 */
[----:B------:R-:W-:-:S02]  /*4180*/  ISETP.GE.AND P5, PT, R14, R99, PT ;  /* 0x000000630e00720c */ /* 0x000fc40003fa6270 */
[-C--:B------:R-:W-:Y:S02]  /*4190*/  ISETP.GE.AND P3, PT, R12, R99.reuse, PT ;  /* 0x000000630c00720c */ /* 0x080fe40003f66270 */
[-C--:B------:R-:W-:Y:S02]  /*41a0*/  ISETP.GE.AND P1, PT, R4, R99.reuse, PT ;  /* 0x000000630400720c */ /* 0x080fe40003f26270 */
[----:B------:R-:W-:Y:S02]  /*41b0*/  ISETP.GE.AND P0, PT, R98, R99, PT ;  /* 0x000000636200720c */ /* 0x000fe40003f06270 */
[----:B------:R-:W-:Y:S02]  /*41c0*/  FSEL R185, R47, -INF , !P5 ;  /* 0xff8000002fb97808 */ /* 0x000fe40006800000 */
[----:B------:R-:W-:Y:S02]  /*41d0*/  FSEL R143, R45, -INF , !P5 ;  /* 0xff8000002d8f7808 */ /* 0x000fe40006800000 */
        /* <DEDUP_REMOVED lines=10> */
[----:B------:R-:W-:Y:S01]  /*4280*/  VIADD R6, R0, 0xfffffffe ;  /* 0xfffffffe00067836 */ /* 0x000fe20000000000 */
[----:B------:R-:W-:Y:S03]  /*4290*/  BSSY.RECONVERGENT B0, `(.L_x_763) ;  /* 0x0000053000007945 */ /* 0x000fe60003800200 */
[-C--:B------:R-:W-:Y:S02]  /*42a0*/  IMAD R89, R89, R6.reuse, RZ ;  /* 0x0000000659597224 */ /* 0x080fe400078e02ff */
[----:B------:R-:W-:-:S04]  /*42b0*/  IMAD.WIDE.U32 R6, R91, R6, RZ ;  /* 0x000000065b067225 */ /* 0x000fc800078e00ff */
[----:B------:R-:W-:Y:S01]  /*42c0*/  IMAD.IADD R4, R7, 0x1, R89 ;  /* 0x0000000107047824 */ /* 0x000fe200078e0259 */
[C---:B------:R-:W-:Y:S02]  /*42d0*/  LEA R10, P1, R6.reuse, R206, 0x1 ;  /* 0x000000ce060a7211 */ /* 0x040fe400078208ff */
[----:B------:R-:W-:Y:S02]  /*42e0*/  IADD3 R7, P0, PT, R93, R6, RZ ;  /* 0x000000065d077210 */ /* 0x000fe40007f1e0ff */
[--C-:B------:R-:W-:Y:S02]  /*42f0*/  LEA.HI.X R11, R6, R205, R4.reuse, 0x1, P1 ;  /* 0x000000cd060b7211 */ /* 0x100fe400008f0c04 */
[----:B-1----:R-:W-:Y:S01]  /*4300*/  ISETP.GE.AND P3, PT, R179, UR4, PT ;  /* 0x00000004b3007c0c */ /* 0x002fe2000bf66270 */
[----:B------:R-:W-:Y:S01]  /*4310*/  IMAD.X R4, R92, 0x1, R4, P0 ;  /* 0x000000015c047824 */ /* 0x000fe200000e0604 */
[----:B------:R-:W-:Y:S02]  /*4320*/  IADD3 R93, P0, PT, R93, R7, RZ ;  /* 0x000000075d5d7210 */ /* 0x000fe40007f1e0ff */
[----:B------:R-:W-:-:S02]  /*4330*/  ISETP.GE.AND P1, PT, R195, UR4, PT ;  /* 0x00000004c3007c0c */ /* 0x000fc4000bf26270 */
[CC--:B------:R-:W-:Y:S01]  /*4340*/  LEA R8, P5, R7.reuse, R206.reuse, 0x1 ;  /* 0x000000ce07087211 */ /* 0x0c0fe200078a08ff */
[--C-:B------:R-:W-:Y:S01]  /*4350*/  IMAD.X R92, R92, 0x1, R4.reuse, P0 ;  /* 0x000000015c5c7824 */ /* 0x100fe200000e0604 */
[----:B------:R-:W-:Y:S02]  /*4360*/  ISETP.GE.AND P0, PT, R194, UR4, PT ;  /* 0x00000004c2007c0c */ /* 0x000fe4000bf06270 */
[----:B------:R-:W-:Y:S02]  /*4370*/  LEA.HI.X R9, R7, R205, R4, 0x1, P5 ;  /* 0x000000cd07097211 */ /* 0x000fe400028f0c04 */
[C---:B------:R-:W-:Y:S01]  /*4380*/  LEA R38, P5, R93.reuse, R206, 0x1 ;  /* 0x000000ce5d267211 */ /* 0x040fe200078a08ff */
[----:B------:R-:W-:Y:S01]  /*4390*/  @!PT LDS RZ, [RZ] ;  /* 0x00000000fffff984 */ /* 0x000fe20000000800 */
[----:B------:R-:W-:Y:S01]  /*43a0*/  @!PT LDS RZ, [RZ] ;  /* 0x00000000fffff984 */ /* 0x000fe20000000800 */
[----:B------:R-:W-:Y:S01]  /*43b0*/  @!PT LDS RZ, [RZ] ;  /* 0x00000000fffff984 */ /* 0x000fe20000000800 */
[----:B------:R1:W-:Y:S01]  /*43c0*/  @!P3 LDGSTS.E.BYPASS.LTC128B.128 [R209+0x6000], desc[UR14][R10.64] ;  /* 0x060000000ad1bfae */ /* 0x0003e2000b981a0e */
[C---:B------:R-:W-:Y:S02]  /*43d0*/  LEA R6, P4, R2.reuse, R7, 0x5 ;  /* 0x0000000702067211 */ /* 0x040fe400078828ff */
[----:B------:R-:W-:Y:S01]  /*43e0*/  LEA.HI.X R39, R93, R205, R92, 0x1, P5 ;  /* 0x000000cd5d277211 */ /* 0x000fe200028f0c5c */
[----:B------:R1:W-:Y:S01]  /*43f0*/  @P3 STS.128 [R209+0x6000], RZ ;  /* 0x006000ffd1003388 */ /* 0x0003e20000000c00 */
[----:B------:R-:W-:-:S02]  /*4400*/  LEA.HI.X R2, R2, R4, R3, 0x5, P4 ;  /* 0x0000000402027211 */ /* 0x000fc400020f2c03 */
[C---:B------:R-:W-:Y:S01]  /*4410*/  LEA R40, P4, R6.reuse, R206, 0x1 ;  /* 0x000000ce06287211 */ /* 0x040fe200078808ff */
        /* <DEDUP_REMOVED lines=57> */
.L_x_764:
[----:B------:R3:W-:Y:S02]  /*47b0*/  STS.128 [R209+0xb800], RZ ;  /* 0x00b800ffd1007388 */ /* 0x0007e40000000c00 */
.L_x_765:
[----:B------:R-:W-:Y:S05]  /*47c0*/  BSYNC.RECONVERGENT B0 ;  /* 0x0000000000007941 */ /* 0x000fea0003800200 */
.L_x_763:
[----:B------:R-:W0:Y:S02]  /*47d0*/  LDGDEPBAR ;  /* 0x00000000000079af */ /* 0x000e240000000000 */
.L_x_762:
[----:B------:R-:W4:Y:S01]  /*47e0*/  LDCU UR4, c[0x0][0x3e0] ;  /* 0x00007c00ff0477ac */ /* 0x000f220008000800 */
[----:B------:R-:W-:Y:S01]  /*47f0*/  FMNMX3.FTZ R2, R29, R27, R31, !PT ;  /* 0x0000001b1d027276 */ /* 0x000fe2000781001f */
[----:B------:R-:W-:Y:S01]  /*4800*/  IMAD.SHL.U32 R146, R0, 0x2, RZ ;  /* 0x0000000200927824 */ /* 0x000fe200078e00ff */
[----:B------:R-:W-:Y:S01]  /*4810*/  FMNMX3.FTZ R4, R33, R35, R37, !PT ;  /* 0x0000002321047276 */ /* 0x000fe20007810025 */
[----:B------:R-:W-:Y:S01]  /*4820*/  VIADD R202, R222, 0x9e3779b9 ;  /* 0x9e3779b9deca7836 */ /* 0x000fe20000000000 */
[----:B------:R-:W-:Y:S01]  /*4830*/  FMNMX3.FTZ R2, R2, R63, R15, !PT ;  /* 0x0000003f02027276 */ /* 0x000fe2000781000f */
[----:B------:R-:W-:Y:S01]  /*4840*/  VIADD R201, R222, 0x3c6ef372 ;  /* 0x3c6ef372dec97836 */ /* 0x000fe20000000000 */
[----:B------:R-:W-:Y:S01]  /*4850*/  FMNMX3.FTZ R4, R4, R61, R21, !PT ;  /* 0x0000003d04047276 */ /* 0x000fe20007810015 */
[C---:B------:R-:W-:Y:S01]  /*4860*/  VIADD R155, R223.reuse, 0x76cf5d0a ;  /* 0x76cf5d0adf9b7836 */ /* 0x040fe20000000000 */
[----:B------:R-:W-:Y:S01]  /*4870*/  FMNMX3.FTZ R2, R2, R13, R19, !PT ;  /* 0x0000000d02027276 */ /* 0x000fe20007810013 */
[C---:B------:R-:W-:Y:S01]  /*4880*/  VIADD R144, R223.reuse, 0x32370b8f ;  /* 0x32370b8fdf907836 */ /* 0x040fe20000000000 */
[----:B------:R-:W-:Y:S01]  /*4890*/  FMNMX3.FTZ R4, R4, R23, R25, !PT ;  /* 0x0000001704047276 */ /* 0x000fe20007810019 */
[----:B------:R-:W-:Y:S01]  /*48a0*/  VIADD R200, R222, 0xdaa66d2b ;  /* 0xdaa66d2bdec87836 */ /* 0x000fe20000000000 */
[----:B------:R-:W-:Y:S01]  /*48b0*/  FMNMX3.FTZ R2, R2, R17, R217, !PT ;  /* 0x0000001102027276 */ /* 0x000fe200078100d9 */
[----:B------:R-:W-:Y:S01]  /*48c0*/  VIADD R199, R222, 0x78dde6e4 ;  /* 0x78dde6e4dec77836 */ /* 0x000fe20000000000 */
[----:B------:R-:W-:Y:S01]  /*48d0*/  SHF.R.U32.HI R7, RZ, 0x5, R180 ;  /* 0x00000005ff077819 */ /* 0x000fe200000116b4 */
[----:B------:R-:W-:Y:S01]  /*48e0*/  VIADD R140, R223, 0xa9066899 ;  /* 0xa9066899df8c7836 */ /* 0x000fe20000000000 */
[----:B------:R-:W-:Y:S01]  /*48f0*/  FMNMX3.FTZ R4, R4, R5, R153, !PT ;  /* 0x0000000504047276 */ /* 0x000fe20007810099 */
[----:B----4-:R-:W-:Y:S01]  /*4900*/  IMAD R3, R95, UR4, R94 ;  /* 0x000000045f037c24 */ /* 0x010fe2000f8e025e */
[----:B------:R-:W-:Y:S01]  /*4910*/  FMNMX3.FTZ R2, R2, R219, R141, !PT ;  /* 0x000000db02027276 */ /* 0x000fe2000781008d */
[----:B------:R-:W-:Y:S01]  /*4920*/  IMAD R220, R96, 0x4, R7 ;  /* 0x0000000460dc7824 */ /* 0x000fe200078e0207 */
[----:B------:R-:W-:Y:S01]  /*4930*/  LOP3.LUT R214, R180, 0x1f, RZ, 0xc0, !PT ;  /* 0x0000001fb4d67812 */ /* 0x000fe200078ec0ff */
[----:B------:R-:W-:Y:S01]  /*4940*/  IMAD.SHL.U32 R3, R3, 0x20, RZ ;  /* 0x0000002003037824 */ /* 0x000fe200078e00ff */
[----:B------:R-:W-:Y:S01]  /*4950*/  FMNMX3.FTZ R4, R4, R147, R145, !PT ;  /* 0x0000009304047276 */ /* 0x000fe20007810091 */
[----:B------:R-:W-:Y:S01]  /*4960*/  IMAD.WIDE.U32 R220, R220, -0x326172a9, RZ ;  /* 0xcd9e8d57dcdc7825 */ /* 0x000fe200078e00ff */
[----:B------:R-:W-:Y:S01]  /*4970*/  FMNMX3.FTZ R2, R2, R185, R183, !PT ;  /* 0x000000b902027276 */ /* 0x000fe200078100b7 */
[----:B------:R-:W4:Y:S01]  /*4980*/  LDCU UR4, c[0x0][0x45c] ;  /* 0x00008b80ff0477ac */ /* 0x000f220008000800 */
[----:B------:R-:W-:Y:S01]  /*4990*/  IADD3 R214, P1, P0, R3, R90, R214 ;  /* 0x0000005a03d67210 */ /* 0x000fe2000783e0d6 */
[----:B------:R-:W-:Y:S01]  /*49a0*/  VIADD R7, R146, 0xfffffffe ;  /* 0xfffffffe92077836 */ /* 0x000fe20000000000 */
[----:B------:R-:W-:Y:S01]  /*49b0*/  SHF.R.S32.HI R6, RZ, 0x1f, R3 ;  /* 0x0000001fff067819 */ /* 0x000fe20000011403 */
[----:B------:R-:W-:Y:S01]  /*49c0*/  VIADD R3, R223, 0xbb67ae85 ;  /* 0xbb67ae85df037836 */ /* 0x000fe20000000000 */
[----:B------:R-:W-:Y:S01]  /*49d0*/  FMNMX3.FTZ R4, R4, R143, R192, !PT ;  /* 0x0000008f04047276 */ /* 0x000fe200078100c0 */
[----:B------:R-:W-:Y:S01]  /*49e0*/  IMAD.WIDE.U32 R214, R214, -0x2daee0ad, RZ ;  /* 0xd2511f53d6d67825 */ /* 0x000fe200078e00ff */
[----:B------:R-:W-:-:S02]  /*49f0*/  FMNMX3.FTZ R2, R2, R177, R176, !PT ;  /* 0x000000b102027276 */ /* 0x000fc400078100b0 */
[----:B------:R-:W-:Y:S01]  /*4a00*/  IADD3.X R87, PT, PT, R6, R87, RZ, P1, P0 ;  /* 0x0000005706577210 */ /* 0x000fe20000fe04ff */
[----:B------:R-:W-:Y:S01]  /*4a10*/  VIADD R142, R223, 0xed9eba14 ;  /* 0xed9eba14df8e7836 */ /* 0x000fe20000000000 */
[----:B------:R-:W-:Y:S01]  /*4a20*/  FMNMX3.FTZ R4, R4, R191, R190, !PT ;  /* 0x000000bf04047276 */ /* 0x000fe200078100be */
[C---:B------:R-:W-:Y:S01]  /*4a30*/  VIADD R197, R222.reuse, 0xb54cda56 ;  /* 0xb54cda56dec57836 */ /* 0x040fe20000000000 */
[----:B------:R-:W-:Y:S01]  /*4a40*/  FMNMX.FTZ R2, R175, R2, !PT ;  /* 0x00000002af027209 */ /* 0x000fe20007810000 */
[C---:B------:R-:W-:Y:S01]  /*4a50*/  VIADD R198, R222.reuse, 0x1715609d ;  /* 0x1715609ddec67836 */ /* 0x040fe20000000000 */
[----:B------:R-:W-:Y:S01]  /*4a60*/  LOP3.LUT R212, R222, R87, R221, 0x96, !PT ;  /* 0x00000057ded47212 */ /* 0x000fe200078e96dd */
[----:B------:R-:W-:Y:S01]  /*4a70*/  VIADD R218, R223, 0x646e171e ;  /* 0x646e171edfda7836 */ /* 0x000fe20000000000 */
[----:B-1----:R-:W-:Y:S01]  /*4a80*/  FMNMX.FTZ R11, R189, R4, !PT ;  /* 0x00000004bd0b7209 */ /* 0x002fe20007810000 */
[----:B------:R-:W1:Y:S01]  /*4a90*/  SHFL.BFLY PT, R9, R2, 0x2, 0x1f ;  /* 0x0c401f0002097f89 */ /* 0x000e6200000e0000 */
[----:B------:R-:W-:Y:S01]  /*4aa0*/  LOP3.LUT R38, R223, R7, R215, 0x96, !PT ;  /* 0x00000007df267212 */ /* 0x000fe200078e96d7 */
[----:B------:R-:W-:Y:S01]  /*4ab0*/  IMAD.WIDE.U32 R212, R212, -0x2daee0ad, RZ ;  /* 0xd2511f53d4d47825 */ /* 0x000fe200078e00ff */
[----:B------:R-:W-:Y:S01]  /*4ac0*/  LOP3.LUT R172, R86, 0x200, R88, 0xf8, !PT ;  /* 0x0000020056ac7812 */ /* 0x000fe200078ef858 */
[----:B------:R-:W5:Y:S02]  /*4ad0*/  SHFL.BFLY PT, R4, R11, 0x2, 0x1f ;  /* 0x0c401f000b047f89 */ /* 0x000f6400000e0000 */
[----:B------:R-:W-:Y:S01]  /*4ae0*/  IMAD.WIDE.U32 R38, R38, -0x326172a9, RZ ;  /* 0xcd9e8d5726267825 */ /* 0x000fe200078e00ff */
[----:B------:R-:W-:-:S02]  /*4af0*/  LOP3.LUT R210, R3, R214, R213, 0x96, !PT ;  /* 0x000000d603d27212 */ /* 0x000fc400078e96d5 */
[----:B------:R-:W-:Y:S02]  /*4b00*/  LEA R172, R172, UR5, 0x1 ;  /* 0x00000005acac7c11 */ /* 0x000fe4000f8e08ff */
[----:B------:R-:W-:Y:S01]  /*4b10*/  LOP3.LUT R3, R202, R220, R39, 0x96, !PT ;  /* 0x000000dcca037212 */ /* 0x000fe200078e9627 */
[----:B------:R-:W-:Y:S02]  /*4b20*/  IMAD.WIDE.U32 R210, R210, -0x326172a9, RZ ;  /* 0xcd9e8d57d2d27825 */ /* 0x000fe400078e00ff */
[----:B------:R-:W-:Y:S02]  /*4b30*/  LDSM.16.MT88.4 R64, [R172+0xe000] ;  /* 0x00e00000ac40783b */ /* 0x000fe40000004200 */
[----:B------:R-:W-:Y:S01]  /*4b40*/  IMAD.WIDE.U32 R6, R3, -0x2daee0ad, RZ ;  /* 0xd2511f5303067825 */ /* 0x000fe200078e00ff */
[----:B------:R-:W-:Y:S01]  /*4b50*/  LOP3.LUT R38, R201, R38, R211, 0x96, !PT ;  /* 0x00000026c9267212 */ /* 0x000fe200078e96d3 */
[----:B------:R-:W-:Y:S02]  /*4b60*/  LDSM.16.MT88.4 R96, [R172+0x10000] ;  /* 0x01000000ac60783b */ /* 0x000fe40000004200 */
[----:B------:R-:W-:-:S02]  /*4b70*/  IMAD.IADD R170, R84, 0x1, R172 ;  /* 0x0000000154aa7824 */ /* 0x000fc400078e02ac */
[----:B------:R-:W-:Y:S01]  /*4b80*/  IMAD.WIDE.U32 R38, R38, -0x2daee0ad, RZ ;  /* 0xd2511f5326267825 */ /* 0x000fe200078e00ff */
[----:B------:R-:W-:Y:S01]  /*4b90*/  LDSM.16.MT88.4 R124, [R172+0xc000] ;  /* 0x00c00000ac7c783b */ /* 0x000fe20000004200 */
[----:B-1----:R-:W-:Y:S02]  /*4ba0*/  FMNMX.FTZ R9, R2, R9, !PT ;  /* 0x0000000902097209 */ /* 0x002fe40007810000 */
[----:B------:R-:W-:Y:S01]  /*4bb0*/  LOP3.LUT R2, R155, R212, R7, 0x96, !PT ;  /* 0x000000d49b027212 */ /* 0x000fe200078e9607 */
[----:B------:R-:W-:Y:S01]  /*4bc0*/  IMAD.IADD R169, R85, 0x1, R172 ;  /* 0x0000000155a97824 */ /* 0x000fe200078e02ac */
[----:B------:R-:W-:Y:S01]  /*4bd0*/  LOP3.LUT R6, R144, R6, R39, 0x96, !PT ;  /* 0x0000000690067212 */ /* 0x000fe200078e9627 */
[----:B------:R-:W-:Y:S01]  /*4be0*/  LDSM.16.MT88.4 R104, [R170+0x10000] ;  /* 0x01000000aa68783b */ /* 0x000fe20000004200 */
[----:B-----5:R-:W-:Y:S01]  /*4bf0*/  FMNMX.FTZ R11, R11, R4, !PT ;  /* 0x000000040b0b7209 */ /* 0x020fe20007810000 */
[----:B------:R-:W-:Y:S02]  /*4c00*/  IMAD.WIDE.U32 R2, R2, -0x326172a9, RZ ;  /* 0xcd9e8d5702027825 */ /* 0x000fe400078e00ff */
[----:B------:R-:W1:Y:S02]  /*4c10*/  SHFL.BFLY PT, R4, R9, 0x1, 0x1f ;  /* 0x0c201f0009047f89 */ /* 0x000e6400000e0000 */
[----:B------:R-:W-:Y:S01]  /*4c20*/  IMAD.WIDE.U32 R6, R6, -0x326172a9, RZ ;  /* 0xcd9e8d5706067825 */ /* 0x000fe200078e00ff */
[----:B------:R-:W-:Y:S01]  /*4c30*/  LOP3.LUT R3, R200, R210, R3, 0x96, !PT ;  /* 0x000000d2c8037212 */ /* 0x000fe200078e9603 */
[----:B------:R-:W5:Y:S02]  /*4c40*/  SHFL.BFLY PT, R132, R11, 0x1, 0x1f ;  /* 0x0c201f000b847f89 */ /* 0x000f6400000e0000 */
[----:B------:R-:W-:Y:S01]  /*4c50*/  IMAD.IADD R168, R84, 0x1, R169 ;  /* 0x0000000154a87824 */ /* 0x000fe200078e02a9 */
[----:B------:R-:W-:Y:S01]  /*4c60*/  LOP3.LUT R2, R199, R2, R7, 0x96, !PT ;  /* 0x00000002c7027212 */ /* 0x000fe200078e9607 */
[----:B--2---:R-:W-:Y:S01]  /*4c70*/  IMAD.WIDE.U32 R40, R3, -0x2daee0ad, RZ ;  /* 0xd2511f5303287825 */ /* 0x004fe200078e00ff */
[----:B------:R-:W-:Y:S03]  /*4c80*/  LDSM.16.MT88.4 R80, [R169+0xe000] ;  /* 0x00e00000a950783b */ /* 0x000fe60000004200 */
[----:B------:R-:W-:Y:S01]  /*4c90*/  IMAD.WIDE.U32 R2, R2, -0x2daee0ad, RZ ;  /* 0xd2511f5302027825 */ /* 0x000fe200078e00ff */
[----:B------:R-:W-:Y:S01]  /*4ca0*/  LOP3.LUT R8, R142, R38, R41, 0x96, !PT ;  /* 0x000000268e087212 */ /* 0x000fe200078e9629 */
[----:B------:R-:W-:Y:S03]  /*4cb0*/  LDSM.16.MT88.4 R136, [R168+0x10000] ;  /* 0x01000000a888783b */ /* 0x000fe60000004200 */
[----:B------:R-:W-:Y:S01]  /*4cc0*/  LOP3.LUT R3, R140, R40, R3, 0x96, !PT ;  /* 0x000000288c037212 */ /* 0x000fe200078e9603 */
[----:B------:R-:W-:Y:S04]  /*4cd0*/  LDSM.16.MT88.4 R88, [R168+0xe000] ;  /* 0x00e00000a858783b */ /* 0x000fe80000004200 */
[----:B------:R-:W-:Y:S01]  /*4ce0*/  IMAD.WIDE.U32 R38, R3, -0x326172a9, RZ ;  /* 0xcd9e8d5703267825 */ /* 0x000fe200078e00ff */
[----:B------:R-:W2:Y:S01]  /*4cf0*/  LDSM.16.MT88.4 R40, [R170+0xc000] ;  /* 0x00c00000aa28783b */ /* 0x000ea20000004200 */
[----:B-1----:R-:W-:-:S02]  /*4d00*/  FMNMX.FTZ R3, R9, R4, !PT ;  /* 0x0000000409037209 */ /* 0x002fc40007810000 */
[----:B------:R-:W-:Y:S01]  /*4d10*/  IMAD.WIDE.U32 R8, R8, -0x326172a9, RZ ;  /* 0xcd9e8d5708087825 */ /* 0x000fe200078e00ff */
[C---:B------:R-:W-:Y:S01]  /*4d20*/  PRMT R7, R38.reuse, 0x7773, RZ ;  /* 0x0000777326077816 */ /* 0x040fe200000000ff */
[----:B------:R-:W-:Y:S01]  /*4d30*/  LDSM.16.MT88.4 R120, [R169+0x10000] ;  /* 0x01000000a978783b */ /* 0x000fe20000004200 */
[----:B-----5:R-:W-:Y:S01]  /*4d40*/  FMNMX.FTZ R132, R11, R132, !PT ;  /* 0x000000840b847209 */ /* 0x020fe20007810000 */
[----:B----4-:R-:W-:Y:S01]  /*4d50*/  FMUL.FTZ R186, R3, UR4 ;  /* 0x0000000403ba7c20 */ /* 0x010fe20008410000 */
[----:B------:R-:W-:Y:S01]  /*4d60*/  PRMT R4, R38, 0x7772, RZ ;  /* 0x0000777226047816 */ /* 0x000fe200000000ff */
[----:B------:R-:W-:Y:S01]  /*4d70*/  IMAD.MOV.U32 R10, RZ, RZ, R38 ;  /* 0x000000ffff0a7224 */ /* 0x000fe200078e0026 */
[C---:B------:R-:W-:Y:S01]  /*4d80*/  FSETP.NEU.FTZ.AND P0, PT, R132.reuse, -INF , PT ;  /* 0xff8000008400780b */ /* 0x040fe20003f1d000 */
[----:B------:R-:W-:Y:S01]  /*4d90*/  FMUL.FTZ R216, R132, UR4 ;  /* 0x0000000484d87c20 */ /* 0x000fe20008410000 */
[----:B------:R-:W-:Y:S01]  /*4da0*/  PRMT R4, R4, 0x5410, R7 ;  /* 0x0000541004047816 */ /* 0x000fe20000000007 */
[----:B------:R-:W-:Y:S01]  /*4db0*/  LDSM.16.MT88.4 R48, [R169+0xc000] ;  /* 0x00c00000a930783b */ /* 0x000fe20000004200 */
[----:B------:R-:W1:Y:S01]  /*4dc0*/  LDC R7, c[0x0][0x4f8] ;  /* 0x00013e00ff077b82 */ /* 0x000e620000000800 */
[----:B------:R-:W-:-:S02]  /*4dd0*/  LOP3.LUT R8, R197, R8, R39, 0x96, !PT ;  /* 0x00000008c5087212 */ /* 0x000fc400078e9627 */
[----:B------:R-:W-:Y:S01]  /*4de0*/  FSEL R216, R216, RZ, P0 ;  /* 0x000000ffd8d87208 */ /* 0x000fe20000000000 */
[----:B------:R-:W-:Y:S01]  /*4df0*/  LDSM.16.MT88.4 R56, [R168+0xc000] ;  /* 0x00c00000a838783b */ /* 0x000fe20000004200 */
[----:B------:R-:W-:Y:S02]  /*4e00*/  FSETP.NEU.FTZ.AND P0, PT, R3, -INF , PT ;  /* 0xff8000000300780b */ /* 0x000fe40003f1d000 */
[----:B------:R-:W-:Y:S01]  /*4e10*/  LOP3.LUT R4, R4, 0xff00ff, RZ, 0xc0, !PT ;  /* 0x00ff00ff04047812 */ /* 0x000fe200078ec0ff */
[--C-:B------:R-:W-:Y:S01]  /*4e20*/  FFMA.FTZ R167, R33, UR4, -R216.reuse ;  /* 0x0000000421a77c23 */ /* 0x100fe200080108d8 */
[----:B------:R-:W-:Y:S01]  /*4e30*/  FSEL R186, R186, RZ, P0 ;  /* 0x000000ffbaba7208 */ /* 0x000fe20000000000 */
[--C-:B------:R-:W-:Y:S01]  /*4e40*/  FFMA.FTZ R166, R35, UR4, -R216.reuse ;  /* 0x0000000423a67c23 */ /* 0x100fe200080108d8 */
[--C-:B------:R-:W-:Y:S01]  /*4e50*/  FFMA.FTZ R165, R37, UR4, -R216.reuse ;  /* 0x0000000425a57c23 */ /* 0x100fe200080108d8 */
[----:B------:R-:W-:Y:S01]  /*4e60*/  FFMA.FTZ R162, R61, UR4, -R216 ;  /* 0x000000043da27c23 */ /* 0x000fe200080108d8 */
[C---:B------:R-:W-:Y:S01]  /*4e70*/  LOP3.LUT R112, R8.reuse, 0xffff, RZ, 0xc0, !PT ;  /* 0x0000ffff08707812 */ /* 0x040fe200078ec0ff */
[--C-:B------:R-:W-:Y:S01]  /*4e80*/  FFMA.FTZ R160, R31, UR4, -R186.reuse ;  /* 0x000000041fa07c23 */ /* 0x100fe200080108ba */
[--C-:B------:R-:W-:Y:S01]  /*4e90*/  FFMA.FTZ R159, R63, UR4, -R186.reuse ;  /* 0x000000043f9f7c23 */ /* 0x100fe200080108ba */
[--C-:B------:R-:W-:Y:S01]  /*4ea0*/  FFMA.FTZ R164, R29, UR4, -R186.reuse ;  /* 0x000000041da47c23 */ /* 0x100fe200080108ba */
[--C-:B------:R-:W-:Y:S01]  /*4eb0*/  FFMA.FTZ R163, R27, UR4, -R186.reuse ;  /* 0x000000041ba37c23 */ /* 0x100fe200080108ba */
[----:B------:R-:W-:Y:S01]  /*4ec0*/  MUFU.EX2 R167, R167 ;  /* 0x000000a700a77308 */ /* 0x000fe20000000800 */
[----:B------:R-:W-:Y:S01]  /*4ed0*/  PRMT R11, R8, 0x7632, R11 ;  /* 0x00007632080b7816 */ /* 0x000fe2000000000b */
[----:B------:R-:W-:Y:S01]  /*4ee0*/  FFMA.FTZ R133, R19, UR4, -R186 ;  /* 0x0000000413857c23 */ /* 0x000fe200080108ba */
[----:B------:R-:W-:Y:S01]  /*4ef0*/  LOP3.LUT R29, R10, 0xff, RZ, 0xc0, !PT ;  /* 0x000000ff0a1d7812 */ /* 0x000fe200078ec0ff */
[----:B------:R-:W-:Y:S01]  /*4f00*/  MUFU.EX2 R160, R160 ;  /* 0x000000a000a07308 */ /* 0x000fe20000000800 */
[----:B------:R-:W-:Y:S01]  /*4f10*/  LOP3.LUT R27, R8, 0xff, RZ, 0xc0, !PT ;  /* 0x000000ff081b7812 */ /* 0x000fe200078ec0ff */
[----:B------:R-:W-:Y:S01]  /*4f20*/  FFMA.FTZ R157, R25, UR4, -R216 ;  /* 0x00000004199d7c23 */ /* 0x000fe200080108d8 */
[----:B-1----:R-:W-:Y:S01]  /*4f30*/  LOP3.LUT R7, R7, 0xff, RZ, 0xc0, !PT ;  /* 0x000000ff07077812 */ /* 0x002fe200078ec0ff */
[----:B------:R-:W1:Y:S01]  /*4f40*/  MUFU.EX2 R159, R159 ;  /* 0x0000009f009f7308 */ /* 0x000e620000000800 */
[----:B------:R-:W-:Y:S01]  /*4f50*/  SHF.R.U32.HI R10, RZ, 0x18, R8 ;  /* 0x00000018ff0a7819 */ /* 0x000fe20000011608 */
[----:B------:R-:W-:Y:S01]  /*4f60*/  FFMA.FTZ R134, R5, UR4, -R216 ;  /* 0x0000000405867c23 */ /* 0x000fe200080108d8 */
[----:B------:R-:W-:Y:S01]  /*4f70*/  SHF.R.U32.HI R112, RZ, 0x8, R112 ;  /* 0x00000008ff707819 */ /* 0x000fe20000011670 */
[----:B------:R-:W-:Y:S01]  /*4f80*/  IMAD R171, R7, 0x10000, R7 ;  /* 0x0001000007ab7824 */ /* 0x000fe200078e0207 */
[----:B------:R-:W4:Y:S01]  /*4f90*/  MUFU.EX2 R166, R166 ;  /* 0x000000a600a67308 */ /* 0x000f220000000800 */
[----:B------:R-:W-:Y:S01]  /*4fa0*/  LOP3.LUT R11, R11, 0xff, RZ, 0xc0, !PT ;  /* 0x000000ff0b0b7812 */ /* 0x000fe200078ec0ff */
[--C-:B------:R-:W-:Y:S01]  /*4fb0*/  FFMA.FTZ R161, R21, UR4, -R216.reuse ;  /* 0x0000000415a17c23 */ /* 0x100fe200080108d8 */
[----:B------:R-:W-:Y:S01]  /*4fc0*/  PRMT R114, R38, 0x7771, RZ ;  /* 0x0000777126727816 */ /* 0x000fe200000000ff */
[----:B------:R-:W-:Y:S01]  /*4fd0*/  MUFU.EX2 R165, R165 ;  /* 0x000000a500a57308 */ /* 0x000fe20000000800 */
[--C-:B------:R-:W-:Y:S01]  /*4fe0*/  HSET2.LE.AND R115, R4, R171.reuse, PT ;  /* 0x000000ab04737233 */ /* 0x100fe20003803000 */
[----:B------:R-:W-:Y:S01]  /*4ff0*/  FFMA.FTZ R158, R23, UR4, -R216 ;  /* 0x00000004179e7c23 */ /* 0x000fe200080108d8 */
[----:B------:R-:W-:Y:S01]  /*5000*/  PRMT R112, R27, 0x5410, R112 ;  /* 0x000054101b707816 */ /* 0x000fe20000000070 */
[----:B------:R-:W5:Y:S01]  /*5010*/  MUFU.EX2 R162, R162 ;  /* 0x000000a200a27308 */ /* 0x000f620000000800 */
[----:B-1----:R-:W-:Y:S01]  /*5020*/  F2FP.BF16.F32.PACK_AB R8, R159, R160 ;  /* 0x000000a09f08723e */ /* 0x002fe200000010ff */
[----:B------:R-:W-:Y:S01]  /*5030*/  FFMA.FTZ R156, R15, UR4, -R186 ;  /* 0x000000040f9c7c23 */ /* 0x000fe200080108ba */
[----:B------:R-:W-:Y:S01]  /*5040*/  PRMT R10, R11, 0x5410, R10 ;  /* 0x000054100b0a7816 */ /* 0x000fe2000000000a */
[----:B------:R-:W-:Y:S01]  /*5050*/  MUFU.EX2 R164, R164 ;  /* 0x000000a400a47308 */ /* 0x000fe20000000800 */
[----:B------:R-:W-:Y:S01]  /*5060*/  LOP3.LUT R115, R8, R115, RZ, 0xc0, !PT ;  /* 0x0000007308737212 */ /* 0x000fe200078ec0ff */
[----:B------:R-:W-:Y:S01]  /*5070*/  FFMA.FTZ R135, R13, UR4, -R186 ;  /* 0x000000040d877c23 */ /* 0x000fe200080108ba */
[----:B------:R-:W-:Y:S01]  /*5080*/  PRMT R114, R29, 0x5410, R114 ;  /* 0x000054101d727816 */ /* 0x000fe20000000072 */
[----:B------:R-:W1:Y:S01]  /*5090*/  MUFU.EX2 R163, R163 ;  /* 0x000000a300a37308 */ /* 0x000e620000000800 */
[----:B------:R-:W-:Y:S01]  /*50a0*/  LOP3.LUT R8, R198, R6, R9, 0x96, !PT ;  /* 0x00000006c6087212 */ /* 0x000fe200078e9609 */
[----:B------:R-:W-:Y:S01]  /*50b0*/  LDSM.16.MT88.4 R72, [R170+0xe000] ;  /* 0x00e00000aa48783b */ /* 0x000fe20000004200 */
[--C-:B------:R-:W-:Y:S01]  /*50c0*/  HSET2.LE.AND R112, R112, R171.reuse, PT ;  /* 0x000000ab70707233 */ /* 0x100fe20003803000 */
[----:B------:R-:W-:Y:S01]  /*50d0*/  MUFU.EX2 R133, R133 ;  /* 0x0000008500857308 */ /* 0x000fe20000000800 */
[--C-:B------:R-:W-:Y:S01]  /*50e0*/  HSET2.LE.AND R113, R10, R171.reuse, PT ;  /* 0x000000ab0a717233 */ /* 0x100fe20003803000 */
[----:B------:R-:W-:Y:S01]  /*50f0*/  IMAD.WIDE.U32 R8, R8, -0x2daee0ad, RZ ;  /* 0xd2511f5308087825 */ /* 0x000fe200078e00ff */
[----:B----4-:R-:W-:Y:S01]  /*5100*/  F2FP.BF16.F32.PACK_AB R7, R166, R167 ;  /* 0x000000a7a607723e */ /* 0x010fe200000010ff */
[----:B------:R-:W-:Y:S01]  /*5110*/  MUFU.EX2 R157, R157 ;  /* 0x0000009d009d7308 */ /* 0x000fe20000000800 */
[----:B-----5:R-:W-:Y:S01]  /*5120*/  F2FP.BF16.F32.PACK_AB R11, R162, R165 ;  /* 0x000000a5a20b723e */ /* 0x020fe200000010ff */
[----:B------:R-:W-:Y:S01]  /*5130*/  LDSM.16.MT88.4 R28, [R169+0xc800] ;  /* 0x00c80000a91c783b */ /* 0x000fe20000004200 */
[--C-:B------:R-:W-:Y:S01]  /*5140*/  HSET2.LE.AND R114, R114, R171.reuse, PT ;  /* 0x000000ab72727233 */ /* 0x100fe20003803000 */
[----:B------:R-:W-:Y:S01]  /*5150*/  MUFU.EX2 R134, R134 ;  /* 0x0000008600867308 */ /* 0x000fe20000000800 */
[----:B------:R-:W-:Y:S01]  /*5160*/  LOP3.LUT R112, R7, R112, RZ, 0xc0, !PT ;  /* 0x0000007007707212 */ /* 0x000fe200078ec0ff */
[----:B------:R-:W-:Y:S01]  /*5170*/  FFMA.FTZ R187, R153, UR4, -R216 ;  /* 0x0000000499bb7c23 */ /* 0x000fe200080108d8 */
[----:B-1----:R-:W-:Y:S01]  /*5180*/  F2FP.BF16.F32.PACK_AB R4, R163, R164 ;  /* 0x000000a4a304723e */ /* 0x002fe200000010ff */
[----:B------:R-:W-:Y:S01]  /*5190*/  MUFU.EX2 R161, R161 ;  /* 0x000000a100a17308 */ /* 0x000fe20000000800 */
[----:B------:R-:W-:Y:S01]  /*51a0*/  LOP3.LUT R114, R11, R114, RZ, 0xc0, !PT ;  /* 0x000000720b727212 */ /* 0x000fe200078ec0ff */
[----:B------:R-:W-:Y:S01]  /*51b0*/  LDSM.16.MT88.4 R32, [R172+0xc800] ;  /* 0x00c80000ac20783b */ /* 0x000fe20000004200 */
[----:B------:R-:W-:Y:S01]  /*51c0*/  LOP3.LUT R113, R4, R113, RZ, 0xc0, !PT ;  /* 0x0000007104717212 */ /* 0x000fe200078ec0ff */
[----:B------:R-:W-:Y:S01]  /*51d0*/  IMAD.MOV.U32 R4, RZ, RZ, R8 ;  /* 0x000000ffff047224 */ /* 0x000fe200078e0008 */
[C---:B------:R-:W-:Y:S01]  /*51e0*/  PRMT R7, R8.reuse, 0x7773, RZ ;  /* 0x0000777308077816 */ /* 0x040fe200000000ff */
[----:B------:R-:W-:Y:S01]  /*51f0*/  MUFU.EX2 R158, R158 ;  /* 0x0000009e009e7308 */ /* 0x000fe20000000800 */
[C---:B------:R-:W-:Y:S01]  /*5200*/  PRMT R14, R8.reuse, 0x7772, RZ ;  /* 0x00007772080e7816 */ /* 0x040fe200000000ff */
[----:B------:R-:W-:Y:S01]  /*5210*/  LDSM.16.MT88.4 R20, [R170+0xe800] ;  /* 0x00e80000aa14783b */ /* 0x000fe20000004200 */
[----:B------:R-:W-:Y:S01]  /*5220*/  PRMT R12, R8, 0x7771, RZ ;  /* 0x00007771080c7816 */ /* 0x000fe200000000ff */
[----:B------:R-:W-:Y:S01]  /*5230*/  MUFU.EX2 R156, R156 ;  /* 0x0000009c009c7308 */ /* 0x000fe20000000800 */
[----:B------:R-:W-:Y:S01]  /*5240*/  LOP3.LUT R16, R218, R2, R9, 0x96, !PT ;  /* 0x00000002da107212 */ /* 0x000fe200078e9609 */
[----:B------:R-:W-:Y:S01]  /*5250*/  FFMA.FTZ R2, R17, UR4, -R186 ;  /* 0x0000000411027c23 */ /* 0x000fe200080108ba */
[----:B------:R-:W1:Y:S01]  /*5260*/  LDSM.16.MT88.4 R8, [R170+0xc800] ;  /* 0x00c80000aa08783b */ /* 0x000e620000004200 */
[----:B------:R-:W-:Y:S01]  /*5270*/  LOP3.LUT R5, R4, 0xff, RZ, 0xc0, !PT ;  /* 0x000000ff04057812 */ /* 0x000fe200078ec0ff */
[----:B------:R-:W-:Y:S01]  /*5280*/  MUFU.EX2 R135, R135 ;  /* 0x0000008700877308 */ /* 0x000fe20000000800 */
[----:B------:R-:W-:Y:S01]  /*5290*/  PRMT R14, R14, 0x5410, R7 ;  /* 0x000054100e0e7816 */ /* 0x000fe20000000007 */
[C---:B--2---:R-:W-:Y:S01]  /*52a0*/  HMMA.16816.F32.BF16 R36, R112.reuse, R40, RZ ;  /* 0x000000287024723c */ /* 0x044fe200000418ff */
[----:B------:R-:W-:Y:S01]  /*52b0*/  PRMT R13, R16, 0x7632, R13 ;  /* 0x00007632100d7816 */ /* 0x000fe2000000000d */
[----:B------:R-:W2:Y:S01]  /*52c0*/  MUFU.EX2 R2, R2 ;  /* 0x0000000200027308 */ /* 0x000ea20000000800 */
[----:B------:R-:W-:Y:S01]  /*52d0*/  PRMT R12, R5, 0x5410, R12 ;  /* 0x00005410050c7816 */ /* 0x000fe2000000000c */
[----:B------:R-:W-:Y:S01]  /*52e0*/  LDSM.16.MT88.4 R24, [R168+0xc800] ;  /* 0x00c80000a818783b */ /* 0x000fe20000004200 */
[----:B------:R-:W-:Y:S01]  /*52f0*/  LOP3.LUT R14, R14, 0xff00ff, RZ, 0xc0, !PT ;  /* 0x00ff00ff0e0e7812 */ /* 0x000fe200078ec0ff */
[----:B------:R-:W-:Y:S01]  /*5300*/  FFMA.FTZ R174, R147, UR4, -R216 ;  /* 0x0000000493ae7c23 */ /* 0x000fe200080108d8 */
[C---:B------:R-:W-:Y:S01]  /*5310*/  LOP3.LUT R15, R16.reuse, 0xffff, RZ, 0xc0, !PT ;  /* 0x0000ffff100f7812 */ /* 0x040fe200078ec0ff */
[C---:B------:R-:W-:Y:S01]  /*5320*/  HMMA.16816.F32.BF16 R40, R112.reuse, R42, RZ ;  /* 0x0000002a7028723c */ /* 0x040fe200000418ff */
[----:B------:R-:W-:Y:S01]  /*5330*/  LOP3.LUT R148, R16, 0xff, RZ, 0xc0, !PT ;  /* 0x000000ff10947812 */ /* 0x000fe200078ec0ff */
[----:B------:R-:W4:Y:S01]  /*5340*/  LDSM.16.MT88.4 R4, [R172+0xe800] ;  /* 0x00e80000ac04783b */ /* 0x000f220000004200 */
[----:B------:R-:W-:Y:S01]  /*5350*/  SHF.R.U32.HI R16, RZ, 0x18, R16 ;  /* 0x00000018ff107819 */ /* 0x000fe20000011610 */
[--C-:B------:R-:W-:Y:S01]  /*5360*/  FFMA.FTZ R173, R145, UR4, -R216.reuse ;  /* 0x0000000491ad7c23 */ /* 0x100fe200080108d8 */
[----:B------:R-:W-:Y:S01]  /*5370*/  LOP3.LUT R13, R13, 0xff, RZ, 0xc0, !PT ;  /* 0x000000ff0d0d7812 */ /* 0x000fe200078ec0ff */
[----:B------:R-:W-:Y:S01]  /*5380*/  FFMA.FTZ R188, R143, UR4, -R216 ;  /* 0x000000048fbc7c23 */ /* 0x000fe200080108d8 */
[----:B------:R-:W-:Y:S01]  /*5390*/  SHF.R.U32.HI R15, RZ, 0x8, R15 ;  /* 0x00000008ff0f7819 */ /* 0x000fe2000001160f */
[C---:B------:R-:W-:Y:S01]  /*53a0*/  HMMA.16816.F32.BF16 R116, R112.reuse, R136, RZ ;  /* 0x000000887074723c */ /* 0x040fe200000418ff */
[--C-:B------:R-:W-:Y:S01]  /*53b0*/  HSET2.LE.AND R17, R12, R171.reuse, PT ;  /* 0x000000ab0c117233 */ /* 0x100fe20003803000 */
[--C-:B------:R-:W-:Y:S01]  /*53c0*/  FFMA.FTZ R184, R185, UR4, -R186.reuse ;  /* 0x00000004b9b87c23 */ /* 0x100fe200080108ba */
[--C-:B------:R-:W-:Y:S01]  /*53d0*/  HSET2.LE.AND R151, R14, R171.reuse, PT ;  /* 0x000000ab0e977233 */ /* 0x100fe20003803000 */
[--C-:B------:R-:W-:Y:S01]  /*53e0*/  FFMA.FTZ R217, R217, UR4, -R186.reuse ;  /* 0x00000004d9d97c23 */ /* 0x100fe200080108ba */
[----:B--2---:R-:W-:Y:S01]  /*53f0*/  F2FP.BF16.F32.PACK_AB R14, R2, R133 ;  /* 0x00000085020e723e */ /* 0x004fe200000010ff */
[----:B------:R-:W-:Y:S01]  /*5400*/  FFMA.FTZ R208, R219, UR4, -R186 ;  /* 0x00000004dbd07c23 */ /* 0x000fe200080108ba */
[----:B------:R-:W-:Y:S01]  /*5410*/  PRMT R12, R13, 0x5410, R16 ;  /* 0x000054100d0c7816 */ /* 0x000fe20000000010 */
[C---:B------:R-:W-:Y:S01]  /*5420*/  HMMA.16816.F32.BF16 R60, R112.reuse, R64, RZ ;  /* 0x00000040703c723c */ /* 0x040fe200000418ff */
[----:B------:R-:W-:Y:S01]  /*5430*/  PRMT R148, R148, 0x5410, R15 ;  /* 0x0000541094947816 */ /* 0x000fe2000000000f */
[----:B------:R-:W-:Y:S01]  /*5440*/  MUFU.EX2 R187, R187 ;  /* 0x000000bb00bb7308 */ /* 0x000fe20000000800 */
[----:B------:R-:W-:Y:S01]  /*5450*/  LOP3.LUT R151, R14, R151, RZ, 0xc0, !PT ;  /* 0x000000970e977212 */ /* 0x000fe200078ec0ff */
[----:B------:R-:W-:Y:S01]  /*5460*/  FFMA.FTZ R219, R189, UR4, -R216 ;  /* 0x00000004bddb7c23 */ /* 0x000fe200080108d8 */
[--C-:B------:R-:W-:Y:S01]  /*5470*/  HSET2.LE.AND R149, R12, R171.reuse, PT ;  /* 0x000000ab0c957233 */ /* 0x100fe20003803000 */
[----:B------:R-:W-:Y:S01]  /*5480*/  MUFU.EX2 R174, R174 ;  /* 0x000000ae00ae7308 */ /* 0x000fe20000000800 */
[----:B------:R-:W-:Y:S01]  /*5490*/  F2FP.BF16.F32.PACK_AB R150, R134, R157 ;  /* 0x0000009d8696723e */ /* 0x000fe200000010ff */
[----:B------:R-:W2:Y:S01]  /*54a0*/  LDSM.16.MT88.4 R12, [R168+0xe800] ;  /* 0x00e80000a80c783b */ /* 0x000ea20000004200 */
[----:B------:R-:W-:Y:S01]  /*54b0*/  HSET2.LE.AND R148, R148, R171, PT ;  /* 0x000000ab94947233 */ /* 0x000fe20003803000 */
[C---:B------:R-:W-:Y:S01]  /*54c0*/  HMMA.16816.F32.BF16 R64, R112.reuse, R66, RZ ;  /* 0x000000427040723c */ /* 0x040fe200000418ff */
[----:B------:R-:W-:Y:S01]  /*54d0*/  F2FP.BF16.F32.PACK_AB R137, R158, R161 ;  /* 0x000000a19e89723e */ /* 0x000fe200000010ff */
[----:B------:R-:W-:Y:S01]  /*54e0*/  MUFU.EX2 R173, R173 ;  /* 0x000000ad00ad7308 */ /* 0x000fe20000000800 */
[----:B------:R-:W-:Y:S01]  /*54f0*/  F2FP.BF16.F32.PACK_AB R136, R135, R156 ;  /* 0x0000009c8788723e */ /* 0x000fe200000010ff */
[----:B------:R-:W-:Y:S01]  /*5500*/  FADD.FTZ R166, R167, R166 ;  /* 0x000000a6a7a67221 */ /* 0x000fe20000010000 */
[----:B------:R-:W-:Y:S01]  /*5510*/  LOP3.LUT R150, R150, R17, RZ, 0xc0, !PT ;  /* 0x0000001196967212 */ /* 0x000fe200078ec0ff */
[----:B------:R-:W5:Y:S01]  /*5520*/  MUFU.EX2 R188, R188 ;  /* 0x000000bc00bc7308 */ /* 0x000f620000000800 */
[----:B------:R-:W3:Y:S01]  /*5530*/  LDSM.16.MT88.4 R16, [R169+0xe800] ;  /* 0x00e80000a910783b */ /* 0x000ee20000004200 */
[----:B------:R-:W-:Y:S01]  /*5540*/  LOP3.LUT R148, R137, R148, RZ, 0xc0, !PT ;  /* 0x0000009489947212 */ /* 0x000fe200078ec0ff */
[----:B------:R-:W-:Y:S01]  /*5550*/  HMMA.16816.F32.BF16 R84, R112, R88, RZ ;  /* 0x000000587054723c */ /* 0x000fe200000418ff */
[----:B------:R-:W-:Y:S01]  /*5560*/  LOP3.LUT R149, R136, R149, RZ, 0xc0, !PT ;  /* 0x0000009588957212 */ /* 0x000fe200078ec0ff */
[----:B------:R-:W-:Y:S01]  /*5570*/  MUFU.EX2 R184, R184 ;  /* 0x000000b800b87308 */ /* 0x000fe20000000800 */
[----:B------:R-:W-:Y:S01]  /*5580*/  FADD.FTZ R163, R164, R163 ;  /* 0x000000a3a4a37221 */ /* 0x000fe20000010000 */
[----:B------:R-:W-:-:S02]  /*5590*/  FADD.FTZ R165, R165, R166 ;  /* 0x000000a6a5a57221 */ /* 0x000fc40000010000 */
[----:B------:R-:W-:Y:S01]  /*55a0*/  MUFU.EX2 R217, R217 ;  /* 0x000000d900d97308 */ /* 0x000fe20000000800 */
[----:B------:R-:W-:Y:S01]  /*55b0*/  FADD.FTZ R160, R160, R163 ;  /* 0x000000a3a0a07221 */ /* 0x000fe20000010000 */
[C---:B-1----:R-:W-:Y:S01]  /*55c0*/  HMMA.16816.F32.BF16 R36, R148.reuse, R8, R36 ;  /* 0x000000089424723c */ /* 0x042fe20000041824 */
[----:B------:R-:W-:Y:S01]  /*55d0*/  FADD.FTZ R162, R162, R165 ;  /* 0x000000a5a2a27221 */ /* 0x000fe20000010000 */
[----:B------:R-:W-:Y:S01]  /*55e0*/  MUFU.EX2 R208, R208 ;  /* 0x000000d000d07308 */ /* 0x000fe20000000800 */
[----:B------:R-:W-:Y:S02]  /*55f0*/  FADD.FTZ R159, R159, R160 ;  /* 0x000000a09f9f7221 */ /* 0x000fe40000010000 */
[----:B------:R-:W-:Y:S01]  /*5600*/  FADD.FTZ R161, R161, R162 ;  /* 0x000000a2a1a17221 */ /* 0x000fe20000010000 */
[----:B------:R-:W-:Y:S02]  /*5610*/  MUFU.EX2 R219, R219 ;  /* 0x000000db00db7308 */ /* 0x000fe40000000800 */
[----:B------:R-:W-:Y:S01]  /*5620*/  HMMA.16816.F32.BF16 R40, R148, R10, R40 ;  /* 0x0000000a9428723c */ /* 0x000fe20000041828 */
[----:B------:R-:W1:Y:S01]  /*5630*/  LDSM.16.MT88.4 R8, [R172+0x10800] ;  /* 0x01080000ac08783b */ /* 0x000e620000004200 */
[----:B------:R-:W-:-:S04]  /*5640*/  FADD.FTZ R158, R158, R161 ;  /* 0x000000a19e9e7221 */ /* 0x000fc80000010000 */
[----:B------:R-:W-:Y:S02]  /*5650*/  FADD.FTZ R157, R157, R158 ;  /* 0x0000009e9d9d7221 */ /* 0x000fe40000010000 */
[----:B------:R-:W-:Y:S02]  /*5660*/  HMMA.16816.F32.BF16 R76, R112, R80, RZ ;  /* 0x00000050704c723c */ /* 0x000fe400000418ff */
[----:B------:R-:W-:-:S06]  /*5670*/  FADD.FTZ R134, R134, R157 ;  /* 0x0000009d86867221 */ /* 0x000fcc0000010000 */
[----:B------:R-:W-:Y:S08]  /*5680*/  HMMA.16816.F32.BF16 R92, R112, R96, RZ ;  /* 0x00000060705c723c */ /* 0x000ff000000418ff */
[C---:B----4-:R-:W-:Y:S08]  /*5690*/  HMMA.16816.F32.BF16 R60, R148.reuse, R4, R60 ;  /* 0x00000004943c723c */ /* 0x050ff0000004183c */
[C---:B------:R-:W-:Y:S01]  /*56a0*/  HMMA.16816.F32.BF16 R64, R148.reuse, R6, R64 ;  /* 0x000000069440723c */ /* 0x040fe20000041840 */
[----:B------:R-:W4:Y:S07]  /*56b0*/  LDSM.16.MT88.4 R4, [R170+0x10800] ;  /* 0x01080000aa04783b */ /* 0x000f2e0000004200 */
[----:B--2---:R-:W-:Y:S01]  /*56c0*/  HMMA.16816.F32.BF16 R84, R148, R12, R84 ;  /* 0x0000000c9454723c */ /* 0x004fe20000041854 */
[----:B------:R-:W-:-:S07]  /*56d0*/  VIADD R13, R146, 0xffffffff ;  /* 0xffffffff920d7836 */ /* 0x000fce0000000000 */
[----:B---3--:R-:W-:Y:S01]  /*56e0*/  HMMA.16816.F32.BF16 R76, R148, R16, R76 ;  /* 0x00000010944c723c */ /* 0x008fe2000004184c */
[----:B------:R-:W-:-:S05]  /*56f0*/  LOP3.LUT R16, R223, R13, R215, 0x96, !PT ;  /* 0x0000000ddf107212 */ /* 0x000fca00078e96d7 */
[----:B------:R-:W-:Y:S02]  /*5700*/  IMAD.WIDE.U32 R16, R16, -0x326172a9, RZ ;  /* 0xcd9e8d5710107825 */ /* 0x000fe400078e00ff */
[----:B-1----:R-:W-:Y:S03]  /*5710*/  HMMA.16816.F32.BF16 R92, R148, R8, R92 ;  /* 0x00000008945c723c */ /* 0x002fe6000004185c */
[----:B------:R-:W-:Y:S02]  /*5720*/  LOP3.LUT R9, R202, R220, R17, 0x96, !PT ;  /* 0x000000dcca097212 */ /* 0x000fe400078e9611 */
[----:B------:R-:W-:-:S03]  /*5730*/  LOP3.LUT R8, R201, R16, R211, 0x96, !PT ;  /* 0x00000010c9087212 */ /* 0x000fc600078e96d3 */
[----:B------:R-:W-:Y:S01]  /*5740*/  HMMA.16816.F32.BF16 R88, R112, R90, RZ ;  /* 0x0000005a7058723c */ /* 0x000fe200000418ff */
[----:B------:R-:W-:-:S04]  /*5750*/  IMAD.WIDE.U32 R226, R9, -0x2daee0ad, RZ ;  /* 0xd2511f5309e27825 */ /* 0x000fc800078e00ff */
[----:B------:R-:W-:Y:S01]  /*5760*/  IMAD.WIDE.U32 R8, R8, -0x2daee0ad, RZ ;  /* 0xd2511f5308087825 */ /* 0x000fe200078e00ff */
[----:B------:R-:W-:Y:S02]  /*5770*/  LOP3.LUT R155, R155, R212, R227, 0x96, !PT ;  /* 0x000000d49b9b7212 */ /* 0x000fe400078e96e3 */
[C---:B------:R-:W-:Y:S02]  /*5780*/  HMMA.16816.F32.BF16 R100, R112.reuse, R104, RZ ;  /* 0x000000687064723c */ /* 0x040fe400000418ff */
[----:B------:R-:W-:Y:S01]  /*5790*/  LOP3.LUT R226, R144, R226, R9, 0x96, !PT ;  /* 0x000000e290e27212 */ /* 0x000fe200078e9609 */
[----:B------:R-:W-:Y:S01]  /*57a0*/  IMAD.WIDE.U32 R224, R155, -0x326172a9, RZ ;  /* 0xcd9e8d579be07825 */ /* 0x000fe200078e00ff */
[----:B------:R-:W-:Y:S03]  /*57b0*/  LDSM.16.MT88.4 R144, [R172+0xd000] ;  /* 0x00d00000ac90783b */ /* 0x000fe60000004200 */
[----:B------:R-:W-:Y:S01]  /*57c0*/  IMAD.WIDE.U32 R226, R226, -0x326172a9, RZ ;  /* 0xcd9e8d57e2e27825 */ /* 0x000fe200078e00ff */
[----:B------:R-:W-:Y:S01]  /*57d0*/  HMMA.16816.F32.BF16 R96, R112, R98, RZ ;  /* 0x000000627060723c */ /* 0x000fe200000418ff */
[----:B------:R-:W-:Y:S03]  /*57e0*/  LDSM.16.MT88.4 R152, [R168+0x10800] ;  /* 0x01080000a898783b */ /* 0x000fe60000004200 */
[----:B------:R-:W-:-:S04]  /*57f0*/  LOP3.LUT R224, R199, R224, R227, 0x96, !PT ;  /* 0x000000e0c7e07212 */ /* 0x000fc800078e96e3 */
[C---:B------:R-:W-:Y:S01]  /*5800*/  HMMA.16816.F32.BF16 R88, R148.reuse, R14, R88 ;  /* 0x0000000e9458723c */ /* 0x040fe20000041858 */
[----:B------:R-:W1:Y:S07]  /*5810*/  LDSM.16.MT88.4 R12, [R169+0x10800] ;  /* 0x01080000a90c783b */ /* 0x000e6e0000004200 */
[----:B----4-:R-:W-:Y:S01]  /*5820*/  HMMA.16816.F32.BF16 R100, R148, R4, R100 ;  /* 0x000000049464723c */ /* 0x010fe20000041864 */
[----:B------:R-:W-:Y:S01]  /*5830*/  LOP3.LUT R4, R200, R210, R225, 0x96, !PT ;  /* 0x000000d2c8047212 */ /* 0x000fe200078e96e1 */
[----:B------:R-:W-:-:S04]  /*5840*/  IMAD.WIDE.U32 R224, R224, -0x2daee0ad, RZ ;  /* 0xd2511f53e0e07825 */ /* 0x000fc800078e00ff */
[----:B------:R-:W-:Y:S02]  /*5850*/  IMAD.WIDE.U32 R4, R4, -0x2daee0ad, RZ ;  /* 0xd2511f5304047825 */ /* 0x000fe400078e00ff */
[----:B------:R-:W-:Y:S01]  /*5860*/  HMMA.16816.F32.BF16 R104, R112, R106, RZ ;  /* 0x0000006a7068723c */ /* 0x000fe200000418ff */
[----:B------:R-:W-:Y:S02]  /*5870*/  LOP3.LUT R140, R140, R4, R225, 0x96, !PT ;  /* 0x000000048c8c7212 */ /* 0x000fe400078e96e1 */
[----:B------:R-:W-:-:S03]  /*5880*/  LOP3.LUT R228, R142, R8, R5, 0x96, !PT ;  /* 0x000000088ee47212 */ /* 0x000fc600078e9605 */
[----:B------:R-:W-:Y:S02]  /*5890*/  IMAD.WIDE.U32 R8, R140, -0x326172a9, RZ ;  /* 0xcd9e8d578c087825 */ /* 0x000fe400078e00ff */
[----:B------:R-:W-:Y:S02]  /*58a0*/  HMMA.16816.F32.BF16 R108, R112, R120, RZ ;  /* 0x00000078706c723c */ /* 0x000fe400000418ff */
[----:B------:R-:W-:Y:S02]  /*58b0*/  IMAD.MOV.U32 R4, RZ, RZ, R8 ;  /* 0x000000ffff047224 */ /* 0x000fe400078e0008 */
[----:B------:R-:W-:-:S04]  /*58c0*/  IMAD.WIDE.U32 R228, R228, -0x326172a9, RZ ;  /* 0xcd9e8d57e4e47825 */ /* 0x000fc800078e00ff */
[C---:B------:R-:W-:Y:S01]  /*58d0*/  HMMA.16816.F32.BF16 R96, R148.reuse, R10, R96 ;  /* 0x0000000a9460723c */ /* 0x040fe20000041860 */
[----:B------:R-:W-:Y:S02]  /*58e0*/  PRMT R10, R8, 0x7771, RZ ;  /* 0x00007771080a7816 */ /* 0x000fe400000000ff */
[----:B------:R-:W-:Y:S02]  /*58f0*/  LOP3.LUT R5, R4, 0xff, RZ, 0xc0, !PT ;  /* 0x000000ff04057812 */ /* 0x000fe400078ec0ff */
[----:B------:R-:W-:Y:S02]  /*5900*/  LOP3.LUT R9, R197, R228, R9, 0x96, !PT ;  /* 0x000000e4c5097212 */ /* 0x000fe400078e9609 */
[----:B------:R-:W-:Y:S01]  /*5910*/  PRMT R10, R5, 0x5410, R10 ;  /* 0x00005410050a7816 */ /* 0x000fe2000000000a */
[----:B------:R-:W-:Y:S01]  /*5920*/  HMMA.16816.F32.BF16 R104, R148, R6, R104 ;  /* 0x000000069468723c */ /* 0x000fe20000041868 */
[C---:B------:R-:W-:Y:S02]  /*5930*/  PRMT R7, R8.reuse, 0x7773, RZ ;  /* 0x0000777308077816 */ /* 0x040fe400000000ff */
[----:B------:R-:W-:-:S02]  /*5940*/  PRMT R8, R8, 0x7772, RZ ;  /* 0x0000777208087816 */ /* 0x000fc400000000ff */
[C---:B------:R-:W-:Y:S02]  /*5950*/  PRMT R11, R9.reuse, 0x7632, R11 ;  /* 0x00007632090b7816 */ /* 0x040fe4000000000b */
[----:B------:R-:W-:Y:S01]  /*5960*/  PRMT R8, R8, 0x5410, R7 ;  /* 0x0000541008087816 */ /* 0x000fe20000000007 */
[C---:B------:R-:W-:Y:S01]  /*5970*/  HMMA.16816.F32.BF16 R44, R112.reuse, R48, RZ ;  /* 0x00000030702c723c */ /* 0x040fe200000418ff */
[----:B------:R-:W2:Y:S01]  /*5980*/  LDSM.16.MT88.4 R4, [R169+0xd000] ;  /* 0x00d00000a904783b */ /* 0x000ea20000004200 */
[----:B------:R-:W-:Y:S02]  /*5990*/  LOP3.LUT R228, R9, 0xff, RZ, 0xc0, !PT ;  /* 0x000000ff09e47812 */ /* 0x000fe400078ec0ff */
[----:B------:R-:W-:Y:S02]  /*59a0*/  SHF.R.U32.HI R16, RZ, 0x18, R9 ;  /* 0x00000018ff107819 */ /* 0x000fe40000011609 */
[----:B------:R-:W-:Y:S02]  /*59b0*/  HSET2.LE.AND R10, R10, R171, PT ;  /* 0x000000ab0a0a7233 */ /* 0x000fe40003803000 */
[----:B------:R-:W-:Y:S01]  /*59c0*/  HMMA.16816.F32.BF16 R48, R112, R50, RZ ;  /* 0x000000327030723c */ /* 0x000fe200000418ff */
[----:B------:R-:W-:-:S05]  /*59d0*/  LOP3.LUT R226, R198, R226, R229, 0x96, !PT ;  /* 0x000000e2c6e27212 */ /* 0x000fca00078e96e5 */
[----:B------:R-:W-:Y:S02]  /*59e0*/  IMAD.WIDE.U32 R226, R226, -0x2daee0ad, RZ ;  /* 0xd2511f53e2e27825 */ /* 0x000fe400078e00ff */
[----:B------:R-:W-:Y:S03]  /*59f0*/  HMMA.16816.F32.BF16 R120, R112, R122, RZ ;  /* 0x0000007a7078723c */ /* 0x000fe600000418ff */
[----:B------:R-:W-:-:S05]  /*5a00*/  LOP3.LUT R218, R218, R224, R227, 0x96, !PT ;  /* 0x000000e0dada7212 */ /* 0x000fca00078e96e3 */
[----:B------:R-:W-:Y:S08]  /*5a10*/  HMMA.16816.F32.BF16 R80, R112, R82, RZ ;  /* 0x000000527050723c */ /* 0x000ff000000418ff */
[----:B-1----:R-:W-:Y:S01]  /*5a20*/  HMMA.16816.F32.BF16 R108, R148, R12, R108 ;  /* 0x0000000c946c723c */ /* 0x002fe2000004186c */
[----:B------:R-:W-:Y:S01]  /*5a30*/  FFMA.FTZ R12, R141, UR4, -R186 ;  /* 0x000000048d0c7c23 */ /* 0x000fe200080108ba */
[----:B------:R-:W-:Y:S01]  /*5a40*/  LOP3.LUT R13, R9, 0xffff, RZ, 0xc0, !PT ;  /* 0x0000ffff090d7812 */ /* 0x000fe200078ec0ff */
[----:B------:R-:W-:Y:S01]  /*5a50*/  LDSM.16.MT88.4 R140, [R170+0xd000] ;  /* 0x00d00000aa8c783b */ /* 0x000fe20000004200 */
[----:B------:R-:W-:Y:S01]  /*5a60*/  LOP3.LUT R9, R11, 0xff, RZ, 0xc0, !PT ;  /* 0x000000ff0b097812 */ /* 0x000fe200078ec0ff */
[----:B------:R-:W1:Y:S01]  /*5a70*/  MUFU.EX2 R185, R12 ;  /* 0x0000000c00b97308 */ /* 0x000e620000000800 */
[----:B------:R-:W-:-:S02]  /*5a80*/  SHF.R.U32.HI R13, RZ, 0x8, R13 ;  /* 0x00000008ff0d7819 */ /* 0x000fc4000001160d */
[C---:B------:R-:W-:Y:S01]  /*5a90*/  HMMA.16816.F32.BF16 R128, R112.reuse, R124, RZ ;  /* 0x0000007c7080723c */ /* 0x040fe200000418ff */
[----:B------:R-:W-:Y:S02]  /*5aa0*/  PRMT R16, R9, 0x5410, R16 ;  /* 0x0000541009107816 */ /* 0x000fe40000000010 */
[----:B------:R-:W-:Y:S02]  /*5ab0*/  PRMT R228, R228, 0x5410, R13 ;  /* 0x00005410e4e47816 */ /* 0x000fe4000000000d */
[----:B-----5:R-:W-:Y:S02]  /*5ac0*/  F2FP.BF16.F32.PACK_AB R11, R188, R173 ;  /* 0x000000adbc0b723e */ /* 0x020fe400000010ff */
[--C-:B------:R-:W-:Y:S01]  /*5ad0*/  HSET2.LE.AND R17, R16, R171.reuse, PT ;  /* 0x000000ab10117233 */ /* 0x100fe20003803000 */
[----:B------:R-:W-:Y:S01]  /*5ae0*/  HMMA.16816.F32.BF16 R124, R112, R126, RZ ;  /* 0x0000007e707c723c */ /* 0x000fe200000418ff */
[----:B------:R-:W-:Y:S02]  /*5af0*/  HSET2.LE.AND R228, R228, R171, PT ;  /* 0x000000abe4e47233 */ /* 0x000fe40003803000 */
[----:B-1----:R-:W-:-:S05]  /*5b00*/  F2FP.BF16.F32.PACK_AB R230, R184, R185 ;  /* 0x000000b9b8e6723e */ /* 0x002fca00000010ff */
[C---:B------:R-:W-:Y:S08]  /*5b10*/  HMMA.16816.F32.BF16 R52, R112.reuse, R56, RZ ;  /* 0x000000387034723c */ /* 0x040ff000000418ff */
[C---:B------:R-:W-:Y:S08]  /*5b20*/  HMMA.16816.F32.BF16 R68, R112.reuse, R72, RZ ;  /* 0x000000487044723c */ /* 0x040ff000000418ff */
[C---:B------:R-:W-:Y:S08]  /*5b30*/  HMMA.16816.F32.BF16 R56, R112.reuse, R58, RZ ;  /* 0x0000003a7038723c */ /* 0x040ff000000418ff */
[----:B------:R-:W-:Y:S08]  /*5b40*/  HMMA.16816.F32.BF16 R72, R112, R74, RZ ;  /* 0x0000004a7048723c */ /* 0x000ff000000418ff */
[C---:B------:R-:W-:Y:S08]  /*5b50*/  HMMA.16816.F32.BF16 R44, R148.reuse, R28, R44 ;  /* 0x0000001c942c723c */ /* 0x040ff0000004182c */
[C---:B------:R-:W-:Y:S01]  /*5b60*/  HMMA.16816.F32.BF16 R48, R148.reuse, R30, R48 ;  /* 0x0000001e9430723c */ /* 0x040fe20000041830 */
[----:B------:R-:W-:Y:S07]  /*5b70*/  LDSM.16.MT88.4 R28, [R170+0xf000] ;  /* 0x00f00000aa1c783b */ /* 0x000fee0000004200 */
[----:B------:R-:W-:Y:S01]  /*5b80*/  HMMA.16816.F32.BF16 R116, R148, R152, R116 ;  /* 0x000000989474723c */ /* 0x000fe20000041874 */
[----:B------:R-:W-:-:S02]  /*5b90*/  LOP3.LUT R152, R8, 0xff00ff, RZ, 0xc0, !PT ;  /* 0x00ff00ff08987812 */ /* 0x000fc400078ec0ff */
[----:B------:R-:W-:Y:S01]  /*5ba0*/  F2FP.BF16.F32.PACK_AB R153, R174, R187 ;  /* 0x000000bbae99723e */ /* 0x000fe200000010ff */
[----:B------:R-:W-:-:S03]  /*5bb0*/  FADD.FTZ R187, R187, R134 ;  /* 0x00000086bbbb7221 */ /* 0x000fc60000010000 */
[----:B------:R-:W-:Y:S01]  /*5bc0*/  LOP3.LUT R16, R153, R228, RZ, 0xc0, !PT ;  /* 0x000000e499107212 */ /* 0x000fe200078ec0ff */
[----:B------:R-:W-:Y:S01]  /*5bd0*/  HMMA.16816.F32.BF16 R120, R148, R14, R120 ;  /* 0x0000000e9478723c */ /* 0x000fe20000041878 */
[----:B------:R-:W1:Y:S01]  /*5be0*/  LDSM.16.MT88.4 R12, [R172+0x11000] ;  /* 0x01100000ac0c783b */ /* 0x000e620000004200 */
[----:B------:R-:W-:Y:S01]  /*5bf0*/  FFMA.FTZ R153, R177, UR4, -R186 ;  /* 0x00000004b1997c23 */ /* 0x000fe200080108ba */
[----:B------:R-:W-:-:S04]  /*5c00*/  FADD.FTZ R174, R174, R187 ;  /* 0x000000bbaeae7221 */ /* 0x000fc80000010000 */
[----:B------:R-:W-:Y:S01]  /*5c10*/  FADD.FTZ R173, R173, R174 ;  /* 0x000000aeadad7221 */ /* 0x000fe20000010000 */
[C---:B------:R-:W-:Y:S01]  /*5c20*/  HMMA.16816.F32.BF16 R80, R148.reuse, R18, R80 ;  /* 0x000000129450723c */ /* 0x040fe20000041850 */
[----:B------:R-:W-:Y:S01]  /*5c30*/  HSET2.LE.AND R19, R152, R171, PT ;  /* 0x000000ab98137233 */ /* 0x000fe20003803000 */
[----:B------:R-:W-:Y:S01]  /*5c40*/  MUFU.EX2 R153, R153 ;  /* 0x0000009900997308 */ /* 0x000fe20000000800 */
[----:B------:R-:W-:Y:S01]  /*5c50*/  F2FP.BF16.F32.PACK_AB R152, R208, R217 ;  /* 0x000000d9d098723e */ /* 0x000fe200000010ff */
[----:B------:R-:W-:Y:S01]  /*5c60*/  FADD.FTZ R188, R188, R173 ;  /* 0x000000adbcbc7221 */ /* 0x000fe20000010000 */
[----:B------:R-:W-:Y:S02]  /*5c70*/  LOP3.LUT R18, R11, R10, RZ, 0xc0, !PT ;  /* 0x0000000a0b127212 */ /* 0x000fe400078ec0ff */
[----:B------:R-:W-:Y:S01]  /*5c80*/  LOP3.LUT R19, R230, R19, RZ, 0xc0, !PT ;  /* 0x00000013e6137212 */ /* 0x000fe200078ec0ff */
[----:B------:R-:W-:Y:S01]  /*5c90*/  HMMA.16816.F32.BF16 R128, R148, R32, R128 ;  /* 0x000000209480723c */ /* 0x000fe20000041880 */
[----:B------:R-:W-:Y:S01]  /*5ca0*/  LOP3.LUT R17, R152, R17, RZ, 0xc0, !PT ;  /* 0x0000001198117212 */ /* 0x000fe200078ec0ff */
[----:B------:R-:W3:Y:S01]  /*5cb0*/  LDSM.16.MT88.4 R8, [R170+0x11000] ;  /* 0x01100000aa08783b */ /* 0x000ee20000004200 */
[----:B------:R-:W-:-:S05]  /*5cc0*/  FFMA.FTZ R152, R176, UR4, -R186 ;  /* 0x00000004b0987c23 */ /* 0x000fca00080108ba */
[C---:B------:R-:W-:Y:S01]  /*5cd0*/  HMMA.16816.F32.BF16 R124, R148.reuse, R34, R124 ;  /* 0x00000022947c723c */ /* 0x040fe2000004187c */
[----:B------:R-:W-:Y:S01]  /*5ce0*/  LDSM.16.MT88.4 R32, [R172+0xf000] ;  /* 0x00f00000ac20783b */ /* 0x000fe20000004200 */
[----:B------:R-:W-:Y:S06]  /*5cf0*/  MUFU.EX2 R152, R152 ;  /* 0x0000009800987308 */ /* 0x000fec0000000800 */
[C---:B------:R-:W-:Y:S08]  /*5d00*/  HMMA.16816.F32.BF16 R52, R148.reuse, R24, R52 ;  /* 0x000000189434723c */ /* 0x040ff00000041834 */
[C---:B------:R-:W-:Y:S01]  /*5d10*/  HMMA.16816.F32.BF16 R56, R148.reuse, R26, R56 ;  /* 0x0000001a9438723c */ /* 0x040fe20000041838 */
[----:B------:R-:W4:Y:S07]  /*5d20*/  LDSM.16.MT88.4 R24, [R169+0xf000] ;  /* 0x00f00000a918783b */ /* 0x000f2e0000004200 */
[C---:B------:R-:W-:Y:S08]  /*5d30*/  HMMA.16816.F32.BF16 R68, R148.reuse, R20, R68 ;  /* 0x000000149444723c */ /* 0x040ff00000041844 */
[----:B------:R-:W-:Y:S01]  /*5d40*/  HMMA.16816.F32.BF16 R72, R148, R22, R72 ;  /* 0x000000169448723c */ /* 0x000fe20000041848 */
[----:B------:R-:W5:Y:S07]  /*5d50*/  LDSM.16.MT88.4 R20, [R168+0xf000] ;  /* 0x00f00000a814783b */ /* 0x000f6e0000004200 */
[C---:B--2---:R-:W-:Y:S08]  /*5d60*/  HMMA.16816.F32.BF16 R44, R16.reuse, R4, R44 ;  /* 0x00000004102c723c */ /* 0x044ff0000004182c */
[C---:B------:R-:W-:Y:S01]  /*5d70*/  HMMA.16816.F32.BF16 R48, R16.reuse, R6, R48 ;  /* 0x000000061030723c */ /* 0x040fe20000041830 */
[----:B------:R-:W2:Y:S07]  /*5d80*/  LDSM.16.MT88.4 R4, [R169+0x11000] ;  /* 0x01100000a904783b */ /* 0x000eae0000004200 */
[C---:B------:R-:W-:Y:S08]  /*5d90*/  HMMA.16816.F32.BF16 R128, R16.reuse, R144, R128 ;  /* 0x000000901080723c */ /* 0x040ff00000041880 */
[----:B------:R-:W-:Y:S01]  /*5da0*/  HMMA.16816.F32.BF16 R124, R16, R146, R124 ;  /* 0x00000092107c723c */ /* 0x000fe2000004187c */
[----:B------:R-:W2:Y:S07]  /*5db0*/  LDSM.16.MT88.4 R144, [R168+0x11000] ;  /* 0x01100000a890783b */ /* 0x000eae0000004200 */
[----:B------:R-:W-:Y:S01]  /*5dc0*/  HMMA.16816.F32.BF16 R112, R112, R138, RZ ;  /* 0x0000008a7070723c */ /* 0x000fe200000418ff */
[----:B------:R-:W-:Y:S07]  /*5dd0*/  LDSM.16.MT88.4 R136, [R168+0xd000] ;  /* 0x00d00000a888783b */ /* 0x000fee0000004200 */
[C---:B-1----:R-:W-:Y:S08]  /*5de0*/  HMMA.16816.F32.BF16 R92, R16.reuse, R12, R92 ;  /* 0x0000000c105c723c */ /* 0x042ff0000004185c */
[----:B------:R-:W-:Y:S01]  /*5df0*/  HMMA.16816.F32.BF16 R96, R16, R14, R96 ;  /* 0x0000000e1060723c */ /* 0x000fe20000041860 */
[----:B------:R-:W1:Y:S07]  /*5e00*/  LDSM.16.MT88.4 R12, [R172+0xd800] ;  /* 0x00d80000ac0c783b */ /* 0x000e6e0000004200 */
[----:B------:R-:W-:Y:S01]  /*5e10*/  HMMA.16816.F32.BF16 R112, R148, R154, R112 ;  /* 0x0000009a9470723c */ /* 0x000fe20000041870 */
[--C-:B------:R-:W-:Y:S01]  /*5e20*/  FFMA.FTZ R149, R192, UR4, -R216.reuse ;  /* 0x00000004c0957c23 */ /* 0x100fe200080108d8 */
[--C-:B------:R-:W-:Y:S01]  /*5e30*/  FFMA.FTZ R148, R191, UR4, -R216.reuse ;  /* 0x00000004bf947c23 */ /* 0x100fe200080108d8 */
[----:B------:R-:W-:Y:S01]  /*5e40*/  FFMA.FTZ R150, R190, UR4, -R216 ;  /* 0x00000004be967c23 */ /* 0x000fe200080108d8 */
[--C-:B------:R-:W-:Y:S01]  /*5e50*/  FFMA.FTZ R154, R183, UR4, -R186.reuse ;  /* 0x00000004b79a7c23 */ /* 0x100fe200080108ba */
[----:B------:R-:W-:-:S02]  /*5e60*/  FFMA.FTZ R151, R175, UR4, -R186 ;  /* 0x00000004af977c23 */ /* 0x000fc400080108ba */
[----:B------:R-:W-:Y:S01]  /*5e70*/  MUFU.EX2 R149, R149 ;  /* 0x0000009500957308 */ /* 0x000fe20000000800 */
[C---:B---3--:R-:W-:Y:S01]  /*5e80*/  HMMA.16816.F32.BF16 R104, R16.reuse, R10, R104 ;  /* 0x0000000a1068723c */ /* 0x048fe20000041868 */
[----:B------:R-:W-:Y:S02]  /*5e90*/  IMAD.MOV.U32 R10, RZ, RZ, R226 ;  /* 0x000000ffff0a7224 */ /* 0x000fe400078e00e2 */
[----:B------:R-:W-:Y:S03]  /*5ea0*/  MUFU.EX2 R148, R148 ;  /* 0x0000009400947308 */ /* 0x000fe60000000800 */
[----:B------:R-:W-:Y:S01]  /*5eb0*/  LOP3.LUT R11, R10, 0xff, RZ, 0xc0, !PT ;  /* 0x000000ff0a0b7812 */ /* 0x000fe200078ec0ff */
[----:B------:R-:W3:Y:S01]  /*5ec0*/  MUFU.EX2 R150, R150 ;  /* 0x0000009600967308 */ /* 0x000ee20000000800 */
[----:B----4-:R-:W-:Y:S01]  /*5ed0*/  HMMA.16816.F32.BF16 R76, R16, R24, R76 ;  /* 0x00000018104c723c */ /* 0x010fe2000004184c */
[----:B------:R-:W-:-:S02]  /*5ee0*/  PRMT R24, R226, 0x7772, RZ ;  /* 0x00007772e2187816 */ /* 0x000fc400000000ff */
[----:B------:R-:W4:Y:S04]  /*5ef0*/  MUFU.EX2 R151, R151 ;  /* 0x0000009700977308 */ /* 0x000f280000000800 */
[----:B------:R-:W1:Y:S01]  /*5f00*/  MUFU.EX2 R154, R154 ;  /* 0x0000009a009a7308 */ /* 0x000e620000000800 */
[----:B-----5:R-:W-:Y:S01]  /*5f10*/  HMMA.16816.F32.BF16 R84, R16, R20, R84 ;  /* 0x000000141054723c */ /* 0x020fe20000041854 */
[----:B------:R-:W-:Y:S02]  /*5f20*/  LOP3.LUT R21, R218, 0xffff, RZ, 0xc0, !PT ;  /* 0x0000ffffda157812 */ /* 0x000fe400078ec0ff */
[----:B------:R-:W-:Y:S02]  /*5f30*/  SHF.R.U32.HI R20, RZ, 0x18, R218 ;  /* 0x00000018ff147819 */ /* 0x000fe400000116da */
[----:B------:R-:W-:-:S03]  /*5f40*/  SHF.R.U32.HI R21, RZ, 0x8, R21 ;  /* 0x00000008ff157819 */ /* 0x000fc60000011615 */
[----:B------:R-:W-:Y:S01]  /*5f50*/  HMMA.16816.F32.BF16 R100, R16, R8, R100 ;  /* 0x000000081064723c */ /* 0x000fe20000041864 */
[C---:B------:R-:W-:Y:S02]  /*5f60*/  PRMT R9, R226.reuse, 0x7773, RZ ;  /* 0x00007773e2097816 */ /* 0x040fe400000000ff */
[----:B------:R-:W-:Y:S02]  /*5f70*/  PRMT R8, R226, 0x7771, RZ ;  /* 0x00007771e2087816 */ /* 0x000fe400000000ff */
[----:B------:R-:W-:-:S03]  /*5f80*/  PRMT R24, R24, 0x5410, R9 ;  /* 0x0000541018187816 */ /* 0x000fc60000000009 */
[C---:B--2---:R-:W-:Y:S01]  /*5f90*/  HMMA.16816.F32.BF16 R108, R16.reuse, R4, R108 ;  /* 0x00000004106c723c */ /* 0x044fe2000004186c */
[----:B------:R-:W-:Y:S02]  /*5fa0*/  PRMT R5, R218, 0x7632, R5 ;  /* 0x00007632da057816 */ /* 0x000fe40000000005 */
[----:B------:R-:W-:Y:S02]  /*5fb0*/  PRMT R4, R11, 0x5410, R8 ;  /* 0x000054100b047816 */ /* 0x000fe40000000008 */
[----:B------:R-:W-:Y:S01]  /*5fc0*/  LOP3.LUT R5, R5, 0xff, RZ, 0xc0, !PT ;  /* 0x000000ff05057812 */ /* 0x000fe200078ec0ff */
[----:B------:R-:W2:Y:S01]  /*5fd0*/  LDSM.16.MT88.4 R8, [R170+0xf800] ;  /* 0x00f80000aa08783b */ /* 0x000ea20000004200 */
[----:B------:R-:W-:Y:S01]  /*5fe0*/  LOP3.LUT R24, R24, 0xff00ff, RZ, 0xc0, !PT ;  /* 0x00ff00ff18187812 */ /* 0x000fe200078ec0ff */
[----:B------:R-:W-:Y:S01]  /*5ff0*/  HMMA.16816.F32.BF16 R88, R16, R22, R88 ;  /* 0x000000161058723c */ /* 0x000fe20000041858 */
[----:B------:R-:W-:Y:S02]  /*6000*/  LOP3.LUT R22, R218, 0xff, RZ, 0xc0, !PT ;  /* 0x000000ffda167812 */ /* 0x000fe400078ec0ff */
[----:B------:R-:W-:-:S02]  /*6010*/  PRMT R20, R5, 0x5410, R20 ;  /* 0x0000541005147816 */ /* 0x000fc40000000014 */
[----:B------:R-:W-:Y:S02]  /*6020*/  PRMT R22, R22, 0x5410, R21 ;  /* 0x0000541016167816 */ /* 0x000fe40000000015 */
[----:B---3--:R-:W-:Y:S01]  /*6030*/  F2FP.BF16.F32.PACK_AB R21, R219, R150 ;  /* 0x00000096db15723e */ /* 0x008fe200000010ff */
[C---:B------:R-:W-:Y:S01]  /*6040*/  HMMA.16816.F32.BF16 R120, R16.reuse, R6, R120 ;  /* 0x000000061078723c */ /* 0x040fe20000041878 */
[--C-:B------:R-:W-:Y:S02]  /*6050*/  HSET2.LE.AND R6, R4, R171.reuse, PT ;  /* 0x000000ab04067233 */ /* 0x100fe40003803000 */
[--C-:B------:R-:W-:Y:S02]  /*6060*/  HSET2.LE.AND R7, R24, R171.reuse, PT ;  /* 0x000000ab18077233 */ /* 0x100fe40003803000 */
[--C-:B------:R-:W-:Y:S02]  /*6070*/  HSET2.LE.AND R4, R22, R171.reuse, PT ;  /* 0x000000ab16047233 */ /* 0x100fe40003803000 */
[----:B------:R-:W-:Y:S01]  /*6080*/  HSET2.LE.AND R5, R20, R171, PT ;  /* 0x000000ab14057233 */ /* 0x000fe20003803000 */
[----:B------:R-:W-:Y:S01]  /*6090*/  HMMA.16816.F32.BF16 R116, R16, R144, R116 ;  /* 0x000000901074723c */ /* 0x000fe20000041874 */
[----:B----4-:R-:W-:-:S02]  /*60a0*/  F2FP.BF16.F32.PACK_AB R20, R151, R152 ;  /* 0x000000989714723e */ /* 0x010fc400000010ff */
[----:B------:R-:W-:Y:S01]  /*60b0*/  F2FP.BF16.F32.PACK_AB R23, R148, R149 ;  /* 0x000000959417723e */ /* 0x000fe200000010ff */
[----:B------:R-:W-:Y:S01]  /*60c0*/  FADD.FTZ R149, R149, R188 ;  /* 0x000000bc95957221 */ /* 0x000fe20000010000 */
[----:B-1----:R-:W-:Y:S02]  /*60d0*/  F2FP.BF16.F32.PACK_AB R144, R153, R154 ;  /* 0x0000009a9990723e */ /* 0x002fe400000010ff */
[----:B------:R-:W-:Y:S01]  /*60e0*/  LOP3.LUT R6, R21, R6, RZ, 0xc0, !PT ;  /* 0x0000000615067212 */ /* 0x000fe200078ec0ff */
[C---:B------:R-:W-:Y:S01]  /*60f0*/  HMMA.16816.F32.BF16 R36, R16.reuse, R140, R36 ;  /* 0x0000008c1024723c */ /* 0x040fe20000041824 */
[----:B------:R-:W-:Y:S01]  /*6100*/  LOP3.LUT R7, R20, R7, RZ, 0xc0, !PT ;  /* 0x0000000714077212 */ /* 0x000fe200078ec0ff */
[----:B------:R-:W-:Y:S01]  /*6110*/  FADD.FTZ R149, R148, R149 ;  /* 0x0000009594957221 */ /* 0x000fe20000010000 */
[----:B------:R-:W-:Y:S02]  /*6120*/  LOP3.LUT R4, R23, R4, RZ, 0xc0, !PT ;  /* 0x0000000417047212 */ /* 0x000fe400078ec0ff */
[----:B------:R-:W-:Y:S01]  /*6130*/  LOP3.LUT R5, R144, R5, RZ, 0xc0, !PT ;  /* 0x0000000590057212 */ /* 0x000fe200078ec0ff */
[----:B------:R-:W-:Y:S01]  /*6140*/  LDSM.16.MT88.4 R20, [R169+0xf800] ;  /* 0x00f80000a914783b */ /* 0x000fe20000004200 */
[----:B------:R-:W-:Y:S01]  /*6150*/  FADD.FTZ R150, R150, R149 ;  /* 0x0000009596967221 */ /* 0x000fe20000010000 */
[----:B------:R-:W-:Y:S02]  /*6160*/  HMMA.16816.F32.BF16 R40, R16, R142, R40 ;  /* 0x0000008e1028723c */ /* 0x000fe40000041828 */
[----:B------:R-:W-:Y:S01]  /*6170*/  LDSM.16.MT88.4 R140, [R172+0xf800] ;  /* 0x00f80000ac8c783b */ /* 0x000fe20000004200 */
[----:B------:R-:W-:-:S05]  /*6180*/  FADD.FTZ R219, R219, R150 ;  /* 0x00000096dbdb7221 */ /* 0x000fca0000010000 */
[C---:B------:R-:W-:Y:S08]  /*6190*/  HMMA.16816.F32.BF16 R128, R4.reuse, R12, R128 ;  /* 0x0000000c0480723c */ /* 0x040ff00000041880 */
[----:B------:R-:W-:Y:S01]  /*61a0*/  HMMA.16816.F32.BF16 R124, R4, R14, R124 ;  /* 0x0000000e047c723c */ /* 0x000fe2000004187c */
        /* <DEDUP_REMOVED lines=11> */
[----:B------:R-:W-:Y:S07]  /*6260*/  LDSM.16.MT88.4 R24, [R169+0xd800] ;  /* 0x00d80000a918783b */ /* 0x000fee0000004200 */
[----:B------:R-:W-:Y:S01]  /*6270*/  HMMA.16816.F32.BF16 R112, R16, R146, R112 ;  /* 0x000000921070723c */ /* 0x000fe20000041870 */
[----:B------:R-:W3:Y:S07]  /*6280*/  LDSM.16.MT88.4 R16, [R169+0x11800] ;  /* 0x01180000a910783b */ /* 0x000eee0000004200 */
[C---:B--2---:R-:W-:Y:S08]  /*6290*/  HMMA.16816.F32.BF16 R68, R4.reuse, R8, R68 ;  /* 0x000000080444723c */ /* 0x044ff00000041844 */
[C---:B------:R-:W-:Y:S01]  /*62a0*/  HMMA.16816.F32.BF16 R72, R4.reuse, R10, R72 ;  /* 0x0000000a0448723c */ /* 0x040fe20000041848 */
[----:B------:R-:W2:Y:S07]  /*62b0*/  LDSM.16.MT88.4 R8, [R168+0xf800] ;  /* 0x00f80000a808783b */ /* 0x000eae0000004200 */
        /* <DEDUP_REMOVED lines=9> */
[C---:B---3--:R-:W-:Y:S08]  /*6350*/  HMMA.16816.F32.BF16 R108, R4.reuse, R16, R108 ;  /* 0x00000010046c723c */ /* 0x048ff0000004186c */
[C---:B------:R-:W-:Y:S01]  /*6360*/  HMMA.16816.F32.BF16 R120, R4.reuse, R18, R120 ;  /* 0x000000120478723c */ /* 0x040fe20000041878 */
[----:B------:R-:W1:Y:S07]  /*6370*/  LDSM.16.MT88.4 R16, [R168+0x11800] ;  /* 0x01180000a810783b */ /* 0x000e6e0000004200 */
        /* <DEDUP_REMOVED lines=20> */
[----:B------:R-:W-:Y:S01]  /*64c0*/  HMMA.16816.F32.BF16 R112, R4, R18, R112 ;  /* 0x000000120470723c */ /* 0x000fe20000041870 */
[----:B------:R-:W-:-:S04]  /*64d0*/  NOP ;  /* 0x0000000000007918 */ /* 0x000fc80000000000 */
[----:B------:R-:W-:-:S15]  /*64e0*/  @!P6 BRA `(.L_x_766) ;  /* 0x000000380070e947 */ /* 0x000fde0003800000 */
[----:B------:R-:W1:Y:S01]  /*64f0*/  S2R R180, SR_TID.X ;  /* 0x0000000000b47919 */ /* 0x000e620000002100 */
[----:B------:R-:W2:Y:S01]  /*6500*/  S2UR UR5, SR_CgaCtaId ;  /* 0x00000000000579c3 */ /* 0x000ea20000008800 */
[----:B------:R-:W3:Y:S01]  /*6510*/  LDCU UR4, c[0x0][0x440] ;  /* 0x00008800ff0477ac */ /* 0x000ee20008000800 */
[----:B------:R-:W-:Y:S02]  /*6520*/  VIADD R208, R0, 0xfffffffe ;  /* 0xfffffffe00d07836 */ /* 0x000fe40000000000 */
[----:B------:R-:W-:Y:S01]  /*6530*/  IMAD.MOV.U32 R0, RZ, RZ, R3 ;  /* 0x000000ffff007224 */ /* 0x000fe200078e0003 */
[----:B------:R-:W-:Y:S01]  /*6540*/  UMOV UR7, 0x400 ;  /* 0x0000040000077882 */ /* 0x000fe20000000000 */
[----:B------:R-:W-:Y:S01]  /*6550*/  IMAD.MOV.U32 R133, RZ, RZ, R132 ;  /* 0x000000ffff857224 */ /* 0x000fe200078e0084 */
[----:B------:R-:W4:Y:S01]  /*6560*/  LDCU UR6, c[0x0][0x440] ;  /* 0x00008800ff0677ac */ /* 0x000f220008000800 */
[----:B------:R-:W4:Y:S01]  /*6570*/  LDC.64 R190, c[0x0][0x3c0] ;  /* 0x0000f000ffbe7b82 */ /* 0x000f220000000a00 */
[----:B------:R-:W-:Y:S01]  /*6580*/  IMAD.MOV.U32 R177, RZ, RZ, 0x40 ;  /* 0x00000040ffb17424 */ /* 0x000fe200078e00ff */
[----:B---3--:R-:W-:Y:S01]  /*6590*/  ISETP.GE.AND P1, PT, R179, UR4, PT ;  /* 0x00000004b3007c0c */ /* 0x008fe2000bf26270 */
[----:B------:R-:W3:Y:S01]  /*65a0*/  LDCU UR4, c[0x0][0x45c] ;  /* 0x00008b80ff0477ac */ /* 0x000ee20008000800 */
[----:B--2---:R-:W-:Y:S01]  /*65b0*/  ULEA UR5, UR5, UR7, 0x18 ;  /* 0x0000000705057291 */ /* 0x004fe2000f8ec0ff */
[----:B-1----:R-:W-:-:S02]  /*65c0*/  LOP3.LUT P0, RZ, R180, 0x2, RZ, 0xc0, !PT ;  /* 0x00000002b4ff7812 */ /* 0x002fc4000780c0ff */
[C---:B------:R-:W-:Y:S02]  /*65d0*/  SHF.L.U32 R176, R180.reuse, 0x6, RZ ;  /* 0x00000006b4b07819 */ /* 0x040fe400000006ff */
[----:B------:R-:W-:Y:S02]  /*65e0*/  SHF.L.U32 R192, R180, 0x5, RZ ;  /* 0x00000005b4c07819 */ /* 0x000fe400000006ff */
[----:B------:R-:W-:Y:S02]  /*65f0*/  LOP3.LUT R135, R176, 0x400, RZ, 0xc0, !PT ;  /* 0x00000400b0877812 */ /* 0x000fe400078ec0ff */
[----:B------:R-:W-:Y:S01]  /*6600*/  SEL R134, R178, 0xffffffe0, !P0 ;  /* 0xffffffe0b2867807 */ /* 0x000fe20004000000 */
[----:B---3--:R-:W-:Y:S06]  /*6610*/  BRA `(.L_x_767) ;  /* 0x0000000400587947 */ /* 0x008fec0003800000 */
.L_x_769:
[----:B------:R-:W1:Y:S01]  /*6620*/  LDC.64 R136, c[0x0][0x3b8] ;  /* 0x0000ee00ff887b82 */ /* 0x000e620000000a00 */
[----:B------:R-:W-:Y:S04]  /*6630*/  VIADD R139, R208, 0xffffffff ;  /* 0xffffffffd08b7836 */ /* 0x000fe80000000000 */
[C---:B-1----:R-:W-:Y:S01]  /*6640*/  IMAD.WIDE.U32 R142, R139.reuse, R136, RZ ;  /* 0x000000888b8e7225 */ /* 0x042fe200078e00ff */
[----:B------:R-:W-:Y:S03]  /*6650*/  SHF.L.U64.HI R141, R136, 0x4, R137 ;  /* 0x00000004888d7819 */ /* 0x000fe60000010289 */
[----:B------:R-:W-:Y:S01]  /*6660*/  IMAD R140, R139, R137, R143 ;  /* 0x000000898b8c7224 */ /* 0x000fe200078e028f */
[----:B------:R-:W-:Y:S01]  /*6670*/  LOP3.LUT R143, R196, 0x1f8, RZ, 0xc0, !PT ;  /* 0x000001f8c48f7812 */ /* 0x000fe200078ec0ff */
[----:B------:R-:W-:Y:S01]  /*6680*/  IMAD.SHL.U32 R138, R136, 0x10, RZ ;  /* 0x00000010888a7824 */ /* 0x000fe200078e00ff */
[C---:B------:R-:W-:Y:S02]  /*6690*/  LEA R144, P4, R142.reuse, R206, 0x7 ;  /* 0x000000ce8e907211 */ /* 0x040fe400078838ff */
[----:B------:R-:W-:Y:S02]  /*66a0*/  LOP3.LUT R143, R143, 0x38, R180, 0x78, !PT ;  /* 0x000000388f8f7812 */ /* 0x000fe400078e78b4 */
[C---:B------:R-:W-:Y:S02]  /*66b0*/  LEA.HI.X R145, R142.reuse, R205, R140, 0x7, P4 ;  /* 0x000000cd8e917211 */ /* 0x040fe400020f3c8c */
[----:B------:R-:W-:Y:S02]  /*66c0*/  LOP3.LUT R143, R143, 0x1e00, R196, 0xf8, !PT ;  /* 0x00001e008f8f7812 */ /* 0x000fe400078ef8c4 */
[C---:B------:R-:W-:Y:S02]  /*66d0*/  LEA R139, P5, R142.reuse, R138, 0x6 ;  /* 0x0000008a8e8b7211 */ /* 0x040fe400078a30ff */
[----:B------:R-:W-:Y:S02]  /*66e0*/  LEA R209, R143, UR5, 0x1 ;  /* 0x000000058fd17c11 */ /* 0x000fe4000f8e08ff */
[----:B------:R-:W-:Y:S02]  /*66f0*/  LEA.HI.X R2, R142, R141, R140, 0x6, P5 ;  /* 0x0000008d8e027211 */ /* 0x000fe400028f348c */
[CC--:B------:R-:W-:Y:S01]  /*6700*/  LEA R142, P6, R139.reuse, R206.reuse, 0x1 ;  /* 0x000000ce8b8e7211 */ /* 0x0c0fe200078c08ff */
[----:B------:R-:W-:Y:S01]  /*6710*/  @!PT LDS RZ, [RZ] ;  /* 0x00000000fffff984 */ /* 0x000fe20000000800 */
[----:B------:R-:W-:Y:S01]  /*6720*/  @!PT LDS RZ, [RZ] ;  /* 0x00000000fffff984 */ /* 0x000fe20000000800 */
[----:B------:R-:W-:Y:S01]  /*6730*/  @!PT LDS RZ, [RZ] ;  /* 0x00000000fffff984 */ /* 0x000fe20000000800 */
[----:B------:R1:W-:Y:S01]  /*6740*/  @!P1 LDGSTS.E.BYPASS.LTC128B.128 [R209+0x6000], desc[UR14][R144.64] ;  /* 0x0600000090d19fae */ /* 0x0003e2000b981a0e */
[----:B------:R-:W-:Y:S02]  /*6750*/  IADD3 R138, P4, PT, R138, R139, RZ ;  /* 0x0000008b8a8a7210 */ /* 0x000fe40007f9e0ff */
[--C-:B------:R-:W-:Y:S01]  /*6760*/  LEA.HI.X R143, R139, R205, R2.reuse, 0x1, P6 ;  /* 0x000000cd8b8f7211 */ /* 0x100fe200030f0c02 */
[----:B------:R1:W-:Y:S01]  /*6770*/  @P1 STS.128 [R209+0x6000], RZ ;  /* 0x006000ffd1001388 */ /* 0x0003e20000000c00 */
[----:B------:R-:W-:Y:S01]  /*6780*/  LEA R132, P5, R136, R139, 0x5 ;  /* 0x0000008b88847211 */ /* 0x000fe200078a28ff */
[----:B------:R-:W-:Y:S02]  /*6790*/  IMAD.X R141, R141, 0x1, R2, P4 ;  /* 0x000000018d8d7824 */ /* 0x000fe400020e0602 */
[----:B------:R-:W-:Y:S01]  /*67a0*/  @!PT LDS RZ, [RZ] ;  /* 0x00000000fffff984 */ /* 0x000fe20000000800 */
[----:B------:R-:W-:Y:S01]  /*67b0*/  @!PT LDS RZ, [RZ] ;  /* 0x00000000fffff984 */ /* 0x000fe20000000800 */
[----:B------:R-:W-:Y:S01]  /*67c0*/  @!PT LDS RZ, [RZ] ;  /* 0x00000000fffff984 */ /* 0x000fe20000000800 */
[----:B------:R1:W-:Y:S01]  /*67d0*/  @!P3 LDGSTS.E.BYPASS.LTC128B.128 [R209+0x8000], desc[UR14][R144.64+0x80] ;  /* 0x0800008090d1bfae */ /* 0x0003e2000b981a0e */
[----:B------:R-:W-:Y:S02]  /*67e0*/  LEA R140, P4, R132, R206, 0x1 ;  /* 0x000000ce848c7211 */ /* 0x000fe400078808ff */
[----:B------:R-:W-:Y:S01]  /*67f0*/  LEA.HI.X R136, R136, R2, R137, 0x5, P5 ;  /* 0x0000000288887211 */ /* 0x000fe200028f2c89 */
[----:B------:R1:W-:Y:S01]  /*6800*/  @P3 STS.128 [R209+0x8000], RZ ;  /* 0x008000ffd1003388 */ /* 0x0003e20000000c00 */
[C---:B------:R-:W-:Y:S03]  /*6810*/  LEA R146, P5, R138.reuse, R206, 0x1 ;  /* 0x000000ce8a927211 */ /* 0x040fe600078a08ff */
[----:B------:R-:W-:Y:S01]  /*6820*/  @!PT LDS RZ, [RZ] ;  /* 0x00000000fffff984 */ /* 0x000fe20000000800 */
[----:B------:R-:W-:Y:S01]  /*6830*/  @!PT LDS RZ, [RZ] ;  /* 0x00000000fffff984 */ /* 0x000fe20000000800 */
[----:B------:R-:W-:Y:S01]  /*6840*/  @!PT LDS RZ, [RZ] ;  /* 0x00000000fffff984 */ /* 0x000fe20000000800 */
[----:B------:R1:W-:Y:S01]  /*6850*/  @!P0 LDGSTS.E.BYPASS.LTC128B.128 [R209+0xa000], desc[UR14][R144.64+0x100] ;  /* 0x0a00010090d18fae */ /* 0x0003e2000b981a0e */
[-C--:B------:R-:W-:Y:S02]  /*6860*/  LEA.HI.X R147, R138, R205.reuse, R141, 0x1, P5 ;  /* 0x000000cd8a937211 */ /* 0x080fe400028f0c8d */
        /* <DEDUP_REMOVED lines=49> */
.L_x_767:
[----:B------:R-:W-:Y:S04]  /*6b80*/  DEPBAR.LE SB0, 0x0 ;  /* 0x000080000000791a */ /* 0x000fe80000000000 */
[----:B------:R-:W-:Y:S01]  /*6b90*/  BAR.SYNC.DEFER_BLOCKING 0x0 ;  /* 0x0000000000007b1d */ /* 0x000fe20000010000 */
[----:B------:R-:W-:Y:S01]  /*6ba0*/  IMAD.SHL.U32 R196, R180, 0x8, RZ ;  /* 0x00000008b4c47824 */ /* 0x000fe200078e00ff */
[----:B------:R-:W-:Y:S01]  /*6bb0*/  SHF.R.U32.HI R182, RZ, 0x1, R180 ;  /* 0x00000001ffb67819 */ /* 0x000fe200000116b4 */
[----:B----4-:R-:W-:Y:S01]  /*6bc0*/  IMAD.WIDE.U32 R170, R208, R190, RZ ;  /* 0x000000bed0aa7225 */ /* 0x010fe200078e00ff */
[----:B------:R-:W-:Y:S02]  /*6bd0*/  LOP3.LUT R181, R192, 0x7c00, RZ, 0xc0, !PT ;  /* 0x00007c00c0b57812 */ /* 0x000fe400078ec0ff */
[----:B------:R-:W-:Y:S01]  /*6be0*/  LOP3.LUT R179, R196, 0x38, RZ, 0xc0, !PT ;  /* 0x00000038c4b37812 */ /* 0x000fe200078ec0ff */
[----:B------:R-:W-:Y:S01]  /*6bf0*/  IMAD R168, R208, R191, R171 ;  /* 0x000000bfd0a87224 */ /* 0x000fe200078e02ab */
[C---:B------:R-:W-:Y:S01]  /*6c00*/  LEA R226, P0, R170.reuse, R204, 0x7 ;  /* 0x000000ccaae27211 */ /* 0x040fe200078038ff */
[C---:B------:R-:W-:Y:S01]  /*6c10*/  IMAD.SHL.U32 R171, R170.reuse, 0x40, RZ ;  /* 0x00000040aaab7824 */ /* 0x040fe200078e00ff */
[----:B------:R-:W-:Y:S02]  /*6c20*/  LOP3.LUT R195, R179, 0x40, RZ, 0xfc, !PT ;  /* 0x00000040b3c37812 */ /* 0x000fe400078efcff */
[C-C-:B------:R-:W-:Y:S02]  /*6c30*/  LEA.HI.X R227, R170.reuse, R203, R168.reuse, 0x7, P0 ;  /* 0x000000cbaae37211 */ /* 0x140fe400000f3ca8 */
[----:B------:R-:W-:Y:S02]  /*6c40*/  ISETP.GE.AND P3, PT, R195, UR6, PT ;  /* 0x00000006c3007c0c */ /* 0x000fe4000bf66270 */
[----:B------:R-:W-:Y:S02]  /*6c50*/  SHF.L.U64.HI R174, R170, 0x6, R168 ;  /* 0x00000006aaae7819 */ /* 0x000fe400000102a8 */
[C---:B------:R-:W-:Y:S02]  /*6c60*/  LEA R171, P0, R190.reuse, R171, 0x4 ;  /* 0x000000abbeab7211 */ /* 0x040fe400078020ff */
[----:B------:R-:W-:Y:S02]  /*6c70*/  LOP3.LUT R194, R179, 0x80, RZ, 0xfc, !PT ;  /* 0x00000080b3c27812 */ /* 0x000fe400078efcff */
[--C-:B------:R-:W-:Y:S01]  /*6c80*/  LEA.HI.X R174, R190, R174, R191.reuse, 0x4, P0 ;  /* 0x000000aebeae7211 */ /* 0x100fe200000f24bf */
[----:B------:R-:W-:Y:S01]  /*6c90*/  @!PT LDS RZ, [RZ] ;  /* 0x00000000fffff984 */ /* 0x000fe20000000800 */
[----:B------:R-:W-:Y:S01]  /*6ca0*/  @!PT LDS RZ, [RZ] ;  /* 0x00000000fffff984 */ /* 0x000fe20000000800 */
[----:B------:R-:W-:Y:S01]  /*6cb0*/  @!PT LDS RZ, [RZ] ;  /* 0x00000000fffff984 */ /* 0x000fe20000000800 */
[----:B------:R-:W-:Y:S01]  /*6cc0*/  @!P1 LDGSTS.E.BYPASS.LTC128B.128 [R209+0xc000], desc[UR14][R226.64] ;  /* 0x0c000000e2d19fae */ /* 0x000fe2000b981a0e */
[----:B------:R-:W-:Y:S02]  /*6cd0*/  ISETP.GE.AND P0, PT, R194, UR6, PT ;  /* 0x00000006c2007c0c */ /* 0x000fe4000bf06270 */
[----:B------:R-:W-:Y:S01]  /*6ce0*/  LEA R224, P5, R171, R204, 0x1 ;  /* 0x000000ccabe07211 */ /* 0x000fe200078a08ff */
[----:B------:R-:W-:Y:S01]  /*6cf0*/  @P1 STS.128 [R209+0xc000], RZ ;  /* 0x00c000ffd1001388 */ /* 0x000fe20000000c00 */
[----:B------:R-:W-:Y:S02]  /*6d00*/  ISETP.GE.AND P1, PT, R179, UR6, PT ;  /* 0x00000006b3007c0c */ /* 0x000fe4000bf26270 */
[----:B------:R-:W-:Y:S01]  /*6d10*/  LEA.HI.X R225, R171, R203, R174, 0x1, P5 ;  /* 0x000000cbabe17211 */ /* 0x000fe200028f0cae */
[----:B------:R-:W-:Y:S01]  /*6d20*/  @!PT LDS RZ, [RZ] ;  /* 0x00000000fffff984 */ /* 0x000fe20000000800 */
[----:B------:R-:W-:Y:S01]  /*6d30*/  @!PT LDS RZ, [RZ] ;  /* 0x00000000fffff984 */ /* 0x000fe20000000800 */
[----:B------:R-:W-:Y:S01]  /*6d40*/  @!PT LDS RZ, [RZ] ;  /* 0x00000000fffff984 */ /* 0x000fe20000000800 */
[----:B------:R-:W-:Y:S01]  /*6d50*/  @!P3 LDGSTS.E.BYPASS.LTC128B.128 [R209+0xe000], desc[UR14][R226.64+0x80] ;  /* 0x0e000080e2d1bfae */ /* 0x000fe2000b981a0e */
[CC--:B------:R-:W-:Y:S02]  /*6d60*/  LEA R3, P4, R190.reuse, R171.reuse, 0x4 ;  /* 0x000000abbe037211 */ /* 0x0c0fe400078820ff */
[C---:B------:R-:W-:Y:S01]  /*6d70*/  LEA R169, P2, R190.reuse, R171, 0x5 ;  /* 0x000000abbea97211 */ /* 0x040fe200078428ff */
[----:B------:R-:W-:Y:S01]  /*6d80*/  @P3 STS.128 [R209+0xe000], RZ ;  /* 0x00e000ffd1003388 */ /* 0x000fe20000000c00 */
[C-C-:B------:R-:W-:Y:S02]  /*6d90*/  LEA.HI.X R172, R190.reuse, R174, R191.reuse, 0x4, P4 ;  /* 0x000000aebeac7211 */ /* 0x140fe400020f24bf */
[C---:B------:R-:W-:Y:S01]  /*6da0*/  LEA R170, P4, R3.reuse, R204, 0x1 ;  /* 0x000000cc03aa7211 */ /* 0x040fe200078808ff */
[----:B------:R-:W-:Y:S01]  /*6db0*/  @!PT LDS RZ, [RZ] ;  /* 0x00000000fffff984 */ /* 0x000fe20000000800 */
[----:B------:R-:W-:Y:S01]  /*6dc0*/  @!PT LDS RZ, [RZ] ;  /* 0x00000000fffff984 */ /* 0x000fe20000000800 */
[----:B------:R-:W-:Y:S01]  /*6dd0*/  @!PT LDS RZ, [RZ] ;  /* 0x00000000fffff984 */ /* 0x000fe20000000800 */
[----:B------:R1:W-:Y:S01]  /*6de0*/  @!P0 LDGSTS.E.BYPASS.LTC128B.128 [R209+0x10000], desc[UR14][R226.64+0x100] ;  /* 0x10000100e2d18fae */ /* 0x0003e2000b981a0e */
[----:B------:R-:W-:Y:S02]  /*6df0*/  LEA.HI.X R174, R190, R174, R191, 0x5, P2 ;  /* 0x000000aebeae7211 */ /* 0x000fe400010f2cbf */
[-C--:B------:R-:W-:Y:S01]  /*6e00*/  LEA.HI.X R171, R3, R203.reuse, R172, 0x1, P4 ;  /* 0x000000cb03ab7211 */ /* 0x080fe200020f0cac */
[----:B------:R-:W-:Y:S01]  /*6e10*/  @P0 STS.128 [R209+0x10000], RZ ;  /* 0x010000ffd1000388 */ /* 0x000fe20000000c00 */
[----:B------:R-:W-:Y:S02]  /*6e20*/  LEA R168, P2, R169, R204, 0x1 ;  /* 0x000000cca9a87211 */ /* 0x000fe400078408ff */
[----:B------:R-:W-:Y:S01]  /*6e30*/  LOP3.LUT R137, R179, 0x1c0, R176, 0xf8, !PT ;  /* 0x000001c0b3897812 */ /* 0x000fe200078ef8b0 */
[----:B------:R-:W-:Y:S01]  /*6e40*/  @!PT LDS RZ, [RZ] ;  /* 0x00000000fffff984 */ /* 0x000fe20000000800 */
[----:B------:R-:W-:Y:S01]  /*6e50*/  @!PT LDS RZ, [RZ] ;  /* 0x00000000fffff984 */ /* 0x000fe20000000800 */
[----:B------:R-:W-:Y:S01]  /*6e60*/  @!PT LDS RZ, [RZ] ;  /* 0x00000000fffff984 */ /* 0x000fe20000000800 */
[----:B------:R-:W-:Y:S01]  /*6e70*/  @!P1 LDGSTS.E.BYPASS.LTC128B.128 [R209+0xc800], desc[UR14][R224.64] ;  /* 0x0c800000e0d19fae */ /* 0x000fe2000b981a0e */
[----:B------:R-:W-:Y:S02]  /*6e80*/  LEA.HI.X R169, R169, R203, R174, 0x1, P2 ;  /* 0x000000cba9a97211 */ /* 0x000fe400010f0cae */
[----:B------:R-:W-:Y:S01]  /*6e90*/  LOP3.LUT R132, R182, 0x8, RZ, 0xc0, !PT ;  /* 0x00000008b6847812 */ /* 0x000fe200078ec0ff */
[----:B------:R-:W-:Y:S01]  /*6ea0*/  @P1 STS.128 [R209+0xc800], RZ ;  /* 0x00c800ffd1001388 */ /* 0x000fe20000000c00 */
[----:B------:R-:W-:Y:S02]  /*6eb0*/  LOP3.LUT R2, R181, 0x200, R176, 0xf8, !PT ;  /* 0x00000200b5027812 */ /* 0x000fe400078ef8b0 */
[C---:B------:R-:W-:Y:S01]  /*6ec0*/  LOP3.LUT R183, R137.reuse, R132, RZ, 0x3c, !PT ;  /* 0x0000008489b77212 */ /* 0x040fe200078e3cff */
[----:B------:R-:W-:Y:S01]  /*6ed0*/  @!PT LDS RZ, [RZ] ;  /* 0x00000000fffff984 */ /* 0x000fe20000000800 */
[----:B------:R-:W-:Y:S01]  /*6ee0*/  @!PT LDS RZ, [RZ] ;  /* 0x00000000fffff984 */ /* 0x000fe20000000800 */
[----:B------:R-:W-:Y:S01]  /*6ef0*/  @!PT LDS RZ, [RZ] ;  /* 0x00000000fffff984 */ /* 0x000fe20000000800 */
[----:B------:R-:W-:Y:S01]  /*6f00*/  @!P3 LDGSTS.E.BYPASS.LTC128B.128 [R209+0xe800], desc[UR14][R224.64+0x80] ;  /* 0x0e800080e0d1bfae */ /* 0x000fe2000b981a0e */
[----:B------:R-:W-:Y:S02]  /*6f10*/  LOP3.LUT R188, R137, 0x8, R180, 0x78, !PT ;  /* 0x0000000889bc7812 */ /* 0x000fe400078e78b4 */
[----:B------:R-:W-:Y:S01]  /*6f20*/  LOP3.LUT R189, R2, R183, RZ, 0xfc, !PT ;  /* 0x000000b702bd7212 */ /* 0x000fe200078efcff */
[----:B------:R-:W-:Y:S01]  /*6f30*/  @P3 STS.128 [R209+0xe800], RZ ;  /* 0x00e800ffd1003388 */ /* 0x000fe20000000c00 */
        /* <DEDUP_REMOVED lines=8> */
[----:B------:R-:W-:Y:S01]  /*6fc0*/  VIADD R185, R188, UR5 ;  /* 0x00000005bcb97c36 */ /* 0x000fe20008000000 */
[----:B------:R-:W-:Y:S01]  /*6fd0*/  ISETP.NE.AND P4, PT, R208, RZ, PT ;  /* 0x000000ffd000720c */ /* 0x000fe20003f85270 */
[----:B------:R-:W-:Y:S01]  /*6fe0*/  @P0 STS.128 [R209+0x10800], RZ ;  /* 0x010800ffd1000388 */ /* 0x000fe20000000c00 */
[--C-:B------:R-:W-:Y:S02]  /*6ff0*/  IMAD.IADD R186, R134, 0x1, R189.reuse ;  /* 0x0000000186ba7824 */ /* 0x100fe400078e02bd */
[C---:B------:R-:W-:Y:S01]  /*7000*/  IMAD.IADD R184, R185.reuse, 0x1, R134 ;  /* 0x00000001b9b87824 */ /* 0x040fe200078e0286 */
[----:B------:R-:W-:Y:S01]  /*7010*/  @!PT LDS RZ, [RZ] ;  /* 0x00000000fffff984 */ /* 0x000fe20000000800 */
[----:B------:R-:W-:Y:S01]  /*7020*/  @!PT LDS RZ, [RZ] ;  /* 0x00000000fffff984 */ /* 0x000fe20000000800 */
[----:B------:R-:W-:Y:S01]  /*7030*/  @!PT LDS RZ, [RZ] ;  /* 0x00000000fffff984 */ /* 0x000fe20000000800 */
[----:B------:R-:W-:Y:S01]  /*7040*/  @!P1 LDGSTS.E.BYPASS.LTC128B.128 [R209+0xd000], desc[UR14][R170.64] ;  /* 0x0d000000aad19fae */ /* 0x000fe2000b981a0e */
[----:B------:R-:W-:Y:S02]  /*7050*/  IMAD.IADD R187, R2, 0x1, R189 ;  /* 0x0000000102bb7824 */ /* 0x000fe400078e02bd */
[----:B------:R-:W-:Y:S01]  /*7060*/  IMAD.IADD R185, R185, 0x1, R2 ;  /* 0x00000001b9b97824 */ /* 0x000fe200078e0202 */
[----:B------:R-:W-:Y:S01]  /*7070*/  @P1 STS.128 [R209+0xd000], RZ ;  /* 0x00d000ffd1001388 */ /* 0x000fe20000000c00 */
[C---:B------:R-:W-:Y:S02]  /*7080*/  IMAD.IADD R132, R134.reuse, 0x1, R187 ;  /* 0x0000000186847824 */ /* 0x040fe400078e02bb */
[----:B------:R-:W-:Y:S01]  /*7090*/  IMAD.IADD R2, R134, 0x1, R185 ;  /* 0x0000000186027824 */ /* 0x000fe200078e02b9 */
[----:B------:R-:W-:Y:S01]  /*70a0*/  @!PT LDS RZ, [RZ] ;  /* 0x00000000fffff984 */ /* 0x000fe20000000800 */
[----:B------:R-:W-:Y:S01]  /*70b0*/  @!PT LDS RZ, [RZ] ;  /* 0x00000000fffff984 */ /* 0x000fe20000000800 */
[----:B------:R-:W-:Y:S01]  /*70c0*/  @!PT LDS RZ, [RZ] ;  /* 0x00000000fffff984 */ /* 0x000fe20000000800 */
[----:B------:R-:W-:Y:S01]  /*70d0*/  @!P3 LDGSTS.E.BYPASS.LTC128B.128 [R209+0xf000], desc[UR14][R170.64+0x80] ;  /* 0x0f000080aad1bfae */ /* 0x000fe2000b981a0e */
[----:B-1----:R-:W-:Y:S03]  /*70e0*/  IMAD.SHL.U32 R227, R208, 0x2, RZ ;  /* 0x00000002d0e37824 */ /* 0x002fe600078e00ff */
        /* <DEDUP_REMOVED lines=25> */
[----:B------:R-:W0:Y:S04]  /*7280*/  LDGDEPBAR ;  /* 0x00000000000079af */ /* 0x000e280000000000 */
[----:B------:R-:W5:Y:S04]  /*7290*/  LDSM.16.M88.4 R152, [R188+UR5+0x7800] ;  /* 0x00780005bc98783b */ /* 0x000f680008000200 */
[----:B------:R-:W-:Y:S04]  /*72a0*/  LDSM.16.M88.4 R156, [R186] ;  /* 0x00000000ba9c783b */ /* 0x000fe80000000200 */
[----:B------:R-:W5:Y:S04]  /*72b0*/  LDSM.16.M88.4 R160, [R184+0x6000] ;  /* 0x00600000b8a0783b */ /* 0x000f680000000200 */
[----:B------:R-:W-:Y:S04]  /*72c0*/  LDSM.16.M88.4 R164, [R132] ;  /* 0x0000000084a4783b */ /* 0x000fe80000000200 */
[----:B-1----:R-:W-:Y:S04]  /*72d0*/  LDSM.16.M88.4 R168, [R2+0x6000] ;  /* 0x0060000002a8783b */ /* 0x002fe80000000200 */
[----:B------:R-:W-:Y:S01]  /*72e0*/  LDSM.16.M88.4 R172, [R2+0x6800] ;  /* 0x0068000002ac783b */ /* 0x000fe20000000200 */
[C---:B--2---:R-:W-:Y:S08]  /*72f0*/  HMMA.16816.F32.BF16 R4, R136.reuse, R140, RZ ;  /* 0x0000008c8804723c */ /* 0x044ff000000418ff */
        /* <DEDUP_REMOVED lines=10> */
[----:B------:R-:W3:Y:S04]  /*73a0*/  LDSM.16.M88.4 R136, [R184+0x7800] ;  /* 0x00780000b888783b */ /* 0x000ee80000000200 */
[----:B------:R-:W4:Y:S03]  /*73b0*/  LDSM.16.M88.4 R152, [R185+0x6000] ;  /* 0x00600000b998783b */ /* 0x000f260000000200 */
        /* <DEDUP_REMOVED lines=12> */
[----:B------:R-:W-:Y:S03]  /*7480*/  LDSM.16.M88.4 R156, [R188+UR5+0x9000] ;  /* 0x00900005bc9c783b */ /* 0x000fe60008000200 */
        /* <DEDUP_REMOVED lines=11> */
[----:B------:R-:W2:Y:S04]  /*7540*/  LDSM.16.M88.4 R148, [R188+UR5+0x8800] ;  /* 0x00880005bc94783b */ /* 0x000ea80008000200 */
[----:B------:R-:W-:Y:S03]  /*7550*/  LDSM.16.M88.4 R160, [R184+0x8000] ;  /* 0x00800000b8a0783b */ /* 0x000fe60000000200 */
        /* <DEDUP_REMOVED lines=24> */
[----:B------:R-:W-:Y:S04]  /*76e0*/  LDSM.16.M88.4 R136, [R187+0x2000] ;  /* 0x00200000bb88783b */ /* 0x000fe80000000200 */
[----:B------:R-:W3:Y:S03]  /*76f0*/  LDSM.16.M88.4 R140, [R185+0x8000] ;  /* 0x00800000b98c783b */ /* 0x000ee60000000200 */
        /* <DEDUP_REMOVED lines=24> */
[----:B------:R-:W1:Y:S04]  /*7880*/  LDSM.16.M88.4 R136, [R189+0x4000] ;  /* 0x00400000bd88783b */ /* 0x000e680000000200 */
[----:B------:R-:W-:Y:S03]  /*7890*/  LDSM.16.M88.4 R148, [R188+UR5+0xb000] ;  /* 0x00b00005bc94783b */ /* 0x000fe60008000200 */
        /* <DEDUP_REMOVED lines=24> */
[----:B------:R-:W2:Y:S04]  /*7a20*/  LDSM.16.M88.4 R136, [R187+0x4000] ;  /* 0x00400000bb88783b */ /* 0x000ea80000000200 */
[----:B------:R-:W-:Y:S03]  /*7a30*/  LDSM.16.M88.4 R160, [R185+0xb800] ;  /* 0x00b80000b9a0783b */ /* 0x000fe60000000200 */
        /* <DEDUP_REMOVED lines=10> */
[----:B------:R-:W1:Y:S04]  /*7ae0*/  LDSM.16.M88.4 R144, [R2+0xa800] ;  /* 0x00a800000290783b */ /* 0x000e680000000200 */
[----:B------:R-:W4:Y:S03]  /*7af0*/  LDSM.16.M88.4 R152, [R2+0xb000] ;  /* 0x00b000000298783b */ /* 0x000f260000000200 */
        /* <DEDUP_REMOVED lines=33> */
[----:B------:R-:W-:Y:S01]  /*7d10*/  FMNMX3.FTZ R168, R168, R32, R33, !PT ;  /* 0x00000020a8a87276 */ /* 0x000fe20007810021 */
[----:B------:R-:W-:Y:S06]  /*7d20*/  @P4 BRA `(.L_x_769) ;  /* 0xffffffe8003c4947 */ /* 0x000fec000383ffff */
.L_x_768:
[----:B------:R-:W2:Y:S01]  /*7d30*/  SHFL.BFLY PT, R137, R168, 0x2, 0x1f ;  /* 0x0c401f00a8897f89 */ /* 0x000ea200000e0000 */
[----:B------:R-:W-:Y:S02]  /*7d40*/  LOP3.LUT R2, R227, R215, R223, 0x96, !PT ;  /* 0x000000d7e3027212 */ /* 0x000fe400078e96df */
[----:B------:R-:W-:Y:S02]  /*7d50*/  FMNMX3.FTZ R3, R3, R34, R35, !PT ;  /* 0x0000002203037276 */ /* 0x000fe40007810023 */
[C---:B------:R-:W-:Y:S01]  /*7d60*/  IADD3 R161, PT, PT, R223.reuse, 0x76cf5d0a, RZ ;  /* 0x76cf5d0adfa17810 */ /* 0x040fe20007ffe0ff */
[----:B------:R-:W-:Y:S01]  /*7d70*/  IMAD.WIDE.U32 R152, R2, -0x326172a9, RZ ;  /* 0xcd9e8d5702987825 */ /* 0x000fe200078e00ff */
[C---:B------:R-:W-:Y:S01]  /*7d80*/  IADD3 R159, PT, PT, R223.reuse, 0x32370b8f, RZ ;  /* 0x32370b8fdf9f7810 */ /* 0x040fe20007ffe0ff */
[----:B------:R-:W3:Y:S01]  /*7d90*/  SHFL.BFLY PT, R2, R3, 0x2, 0x1f ;  /* 0x0c401f0003027f89 */ /* 0x000ee200000e0000 */
[----:B------:R-:W-:Y:S02]  /*7da0*/  IADD3 R157, PT, PT, R223, -0x56f99767, RZ ;  /* 0xa9066899df9d7810 */ /* 0x000fe40007ffe0ff */
[----:B------:R-:W-:Y:S02]  /*7db0*/  LOP3.LUT R132, R220, R202, R153, 0x96, !PT ;  /* 0x000000cadc847212 */ /* 0x000fe400078e9699 */
[----:B------:R-:W-:Y:S02]  /*7dc0*/  LOP3.LUT R152, R211, R201, R152, 0x96, !PT ;  /* 0x000000c9d3987212 */ /* 0x000fe400078e9698 */
[----:B------:R-:W-:Y:S01]  /*7dd0*/  IADD3 R158, PT, PT, R223, -0x126145ec, RZ ;  /* 0xed9eba14df9e7810 */ /* 0x000fe20007ffe0ff */
[----:B------:R-:W-:Y:S01]  /*7de0*/  IMAD.WIDE.U32 R150, R132, -0x2daee0ad, RZ ;  /* 0xd2511f5384967825 */ /* 0x000fe200078e00ff */
[----:B------:R-:W-:Y:S02]  /*7df0*/  LOP3.LUT R165, R183, 0x200, R176, 0xf8, !PT ;  /* 0x00000200b7a57812 */ /* 0x000fe400078ef8b0 */
[----:B------:R-:W-:Y:S01]  /*7e00*/  IADD3 R224, PT, PT, R223, 0x646e171e, RZ ;  /* 0x646e171edfe07810 */ /* 0x000fe20007ffe0ff */
[----:B------:R-:W-:Y:S01]  /*7e10*/  IMAD.WIDE.U32 R152, R152, -0x2daee0ad, RZ ;  /* 0xd2511f5398987825 */ /* 0x000fe200078e00ff */
[----:B------:R-:W-:Y:S02]  /*7e20*/  LOP3.LUT R132, R212, R161, R151, 0x96, !PT ;  /* 0x000000a1d4847212 */ /* 0x000fe400078e9697 */
[----:B------:R-:W-:Y:S02]  /*7e30*/  LEA R165, R165, UR5, 0x1 ;  /* 0x00000005a5a57c11 */ /* 0x000fe4000f8e08ff */
[----:B------:R-:W-:Y:S01]  /*7e40*/  LOP3.LUT R150, R159, R150, R153, 0x96, !PT ;  /* 0x000000969f967212 */ /* 0x000fe200078e9699 */
[----:B------:R-:W-:Y:S01]  /*7e50*/  IMAD.WIDE.U32 R148, R132, -0x326172a9, RZ ;  /* 0xcd9e8d5784947825 */ /* 0x000fe200078e00ff */
[----:B------:R-:W-:Y:S02]  /*7e60*/  IADD3 R164, PT, PT, R134, R165, RZ ;  /* 0x000000a586a47210 */ /* 0x000fe40007ffe0ff */
[----:B------:R-:W-:Y:S01]  /*7e70*/  IADD3 R227, PT, PT, R227, 0x1, RZ ;  /* 0x00000001e3e37810 */ /* 0x000fe20007ffe0ff */
[----:B------:R-:W-:Y:S01]  /*7e80*/  IMAD.WIDE.U32 R150, R150, -0x326172a9, RZ ;  /* 0xcd9e8d5796967825 */ /* 0x000fe200078e00ff */
[----:B------:R-:W-:Y:S01]  /*7e90*/  LOP3.LUT R136, R210, R200, R149, 0x96, !PT ;  /* 0x000000c8d2887212 */ /* 0x000fe200078e9695 */
[----:B-1----:R-:W-:Y:S03]  /*7ea0*/  LDSM.16.MT88.4 R144, [R164+0xc000] ;  /* 0x00c00000a490783b */ /* 0x002fe60000004200 */
[----:B------:R-:W-:Y:S01]  /*7eb0*/  LOP3.LUT R148, R199, R148, R151, 0x96, !PT ;  /* 0x00000094c7947212 */ /* 0x000fe200078e9697 */
[----:B------:R-:W-:Y:S04]  /*7ec0*/  IMAD.WIDE.U32 R138, R136, -0x2daee0ad, RZ ;  /* 0xd2511f53888a7825 */ /* 0x000fe800078e00ff */
[----:B------:R-:W-:Y:S01]  /*7ed0*/  IMAD.WIDE.U32 R148, R148, -0x2daee0ad, RZ ;  /* 0xd2511f5394947825 */ /* 0x000fe200078e00ff */
[----:B------:R-:W-:Y:S04]  /*7ee0*/  LOP3.LUT R152, R158, R152, R139, 0x96, !PT ;  /* 0x000000989e987212 */ /* 0x000fe800078e968b */
[----:B------:R-:W-:Y:S01]  /*7ef0*/  LOP3.LUT R136, R157, R138, R149, 0x96, !PT ;  /* 0x0000008a9d887212 */ /* 0x000fe200078e9695 */
[----:B------:R-:W-:Y:S04]  /*7f00*/  IMAD.WIDE.U32 R152, R152, -0x326172a9, RZ ;  /* 0xcd9e8d5798987825 */ /* 0x000fe800078e00ff */
[----:B------:R-:W-:Y:S01]  /*7f10*/  IMAD.WIDE.U32 R142, R136, -0x326172a9, RZ ;  /* 0xcd9e8d57888e7825 */ /* 0x000fe200078e00ff */
[----:B------:R-:W-:Y:S02]  /*7f20*/  LOP3.LUT R150, R198, R150, R153, 0x96, !PT ;  /* 0x00000096c6967212 */ /* 0x000fe400078e9699 */
[----:B------:R-:W-:Y:S03]  /*7f30*/  PRMT R139, R142, 0x7773, RZ ;  /* 0x000077738e8b7816 */ /* 0x000fe600000000ff */
[----:B------:R-:W-:Y:S01]  /*7f40*/  IMAD.WIDE.U32 R150, R150, -0x2daee0ad, RZ ;  /* 0xd2511f5396967825 */ /* 0x000fe200078e00ff */
[----:B------:R-:W-:Y:S02]  /*7f50*/  PRMT R138, R142, 0x7772, RZ ;  /* 0x000077728e8a7816 */ /* 0x000fe400000000ff */
[----:B------:R-:W-:Y:S02]  /*7f60*/  LOP3.LUT R136, R197, R152, R143, 0x96, !PT ;  /* 0x00000098c5887212 */ /* 0x000fe400078e968f */
[----:B------:R-:W-:Y:S01]  /*7f70*/  MOV R140, R142 ;  /* 0x0000008e008c7202 */ /* 0x000fe20000000f00 */
[----:B------:R-:W-:Y:S01]  /*7f80*/  LDSM.16.MT88.4 R152, [R164+0xe800] ;  /* 0x00e80000a498783b */ /* 0x000fe20000004200 */
[----:B------:R-:W-:Y:S02]  /*7f90*/  LOP3.LUT R148, R224, R148, R151, 0x96, !PT ;  /* 0x00000094e0947212 */ /* 0x000fe400078e9697 */
[----:B------:R-:W-:Y:S02]  /*7fa0*/  LOP3.LUT R140, R140, 0xff, RZ, 0xc0, !PT ;  /* 0x000000ff8c8c7812 */ /* 0x000fe400078ec0ff */
[----:B------:R-:W-:Y:S02]  /*7fb0*/  LOP3.LUT R149, R148, 0xff, RZ, 0xc0, !PT ;  /* 0x000000ff94957812 */ /* 0x000fe400078ec0ff */
[----:B------:R-:W-:Y:S02]  /*7fc0*/  SHF.R.U32.HI R163, RZ, 0x18, R148 ;  /* 0x00000018ffa37819 */ /* 0x000fe40000011694 */
[----:B--2---:R-:W-:Y:S02]  /*7fd0*/  FMNMX.FTZ R137, R168, R137, !PT ;  /* 0x00000089a8897209 */ /* 0x004fe40007810000 */
[----:B---3--:R-:W-:Y:S03]  /*7fe0*/  FMNMX.FTZ R2, R3, R2, !PT ;  /* 0x0000000203027209 */ /* 0x008fe60007810000 */
[----:B------:R-:W1:Y:S08]  /*7ff0*/  SHFL.BFLY PT, R132, R137, 0x1, 0x1f ;  /* 0x0c201f0089847f89 */ /* 0x000e7000000e0000 */
[----:B------:R-:W2:Y:S01]  /*8000*/  SHFL.BFLY PT, R3, R2, 0x1, 0x1f ;  /* 0x0c201f0002037f89 */ /* 0x000ea200000e0000 */
[----:B-1----:R-:W-:Y:S02]  /*8010*/  FMNMX.FTZ R132, R137, R132, !PT ;  /* 0x0000008489847209 */ /* 0x002fe40007810000 */
[----:B------:R-:W-:Y:S02]  /*8020*/  PRMT R137, R142, 0x7771, RZ ;  /* 0x000077718e897816 */ /* 0x000fe400000000ff */
[C---:B------:R-:W-:Y:S01]  /*8030*/  FSETP.NEU.FTZ.AND P0, PT, R132.reuse, -INF , PT ;  /* 0xff8000008400780b */ /* 0x040fe20003f1d000 */
[----:B------:R-:W-:Y:S01]  /*8040*/  FMUL.FTZ R185, R132, UR4 ;  /* 0x0000000484b97c20 */ /* 0x000fe20008410000 */
[----:B--2---:R-:W-:Y:S02]  /*8050*/  FMNMX.FTZ R3, R2, R3, !PT ;  /* 0x0000000302037209 */ /* 0x004fe40007810000 */
[----:B------:R-:W-:Y:S02]  /*8060*/  PRMT R2, R138, 0x5410, R139 ;  /* 0x000054108a027816 */ /* 0x000fe4000000008b */
[----:B------:R-:W-:Y:S01]  /*8070*/  FSEL R185, R185, RZ, P0 ;  /* 0x000000ffb9b97208 */ /* 0x000fe20000000000 */
[----:B------:R-:W1:Y:S01]  /*8080*/  LDC R138, c[0x0][0x4f8] ;  /* 0x00013e00ff8a7b82 */ /* 0x000e620000000800 */
[----:B------:R-:W-:Y:S01]  /*8090*/  LOP3.LUT R139, R136, 0xffff, RZ, 0xc0, !PT ;  /* 0x0000ffff888b7812 */ /* 0x000fe200078ec0ff */
[C---:B------:R-:W-:Y:S01]  /*80a0*/  FMUL.FTZ R184, R3.reuse, UR4 ;  /* 0x0000000403b87c20 */ /* 0x040fe20008410000 */
[----:B------:R-:W-:Y:S01]  /*80b0*/  FSETP.NEU.FTZ.AND P0, PT, R3, -INF , PT ;  /* 0xff8000000300780b */ /* 0x000fe20003f1d000 */
[--C-:B------:R-:W-:Y:S01]  /*80c0*/  FFMA.FTZ R167, R8, UR4, -R185.reuse ;  /* 0x0000000408a77c23 */ /* 0x100fe200080108b9 */
[--C-:B------:R-:W-:Y:S01]  /*80d0*/  FFMA.FTZ R168, R9, UR4, -R185.reuse ;  /* 0x0000000409a87c23 */ /* 0x100fe200080108b9 */
[----:B------:R-:W-:Y:S01]  /*80e0*/  LOP3.LUT R8, R136, 0xff, RZ, 0xc0, !PT ;  /* 0x000000ff88087812 */ /* 0x000fe200078ec0ff */
[----:B------:R-:W-:Y:S01]  /*80f0*/  FFMA.FTZ R173, R4, UR4, -R185 ;  /* 0x0000000404ad7c23 */ /* 0x000fe200080108b9 */
[----:B------:R-:W-:Y:S01]  /*8100*/  SHF.R.U32.HI R9, RZ, 0x8, R139 ;  /* 0x00000008ff097819 */ /* 0x000fe2000001168b */
[----:B------:R-:W-:Y:S01]  /*8110*/  FFMA.FTZ R172, R5, UR4, -R185 ;  /* 0x0000000405ac7c23 */ /* 0x000fe200080108b9 */
[----:B------:R-:W-:Y:S01]  /*8120*/  FSEL R184, R184, RZ, P0 ;  /* 0x000000ffb8b87208 */ /* 0x000fe20000000000 */
[----:B------:R-:W-:Y:S01]  /*8130*/  FADD.FTZ R5, -R132, R133 ;  /* 0x0000008584057221 */ /* 0x000fe20000010100 */
[----:B------:R-:W-:Y:S01]  /*8140*/  PRMT R9, R8, 0x5410, R9 ;  /* 0x0000541008097816 */ /* 0x000fe20000000009 */
[----:B------:R-:W-:Y:S01]  /*8150*/  MUFU.EX2 R167, R167 ;  /* 0x000000a700a77308 */ /* 0x000fe20000000800 */
[----:B------:R-:W-:Y:S01]  /*8160*/  PRMT R8, R136, 0x7632, R8 ;  /* 0x0000763288087816 */ /* 0x000fe20000000008 */
[--C-:B------:R-:W-:Y:S01]  /*8170*/  FFMA.FTZ R170, R11, UR4, -R184.reuse ;  /* 0x000000040baa7c23 */ /* 0x100fe200080108b8 */
[----:B------:R-:W-:Y:S01]  /*8180*/  PRMT R137, R140, 0x5410, R137 ;  /* 0x000054108c897816 */ /* 0x000fe20000000089 */
[----:B------:R-:W-:Y:S01]  /*8190*/  FFMA.FTZ R169, R10, UR4, -R184 ;  /* 0x000000040aa97c23 */ /* 0x000fe200080108b8 */
[----:B------:R-:W2:Y:S01]  /*81a0*/  LDSM.16.MT88.4 R140, [R165+0xc000] ;  /* 0x00c00000a58c783b */ /* 0x000ea20000004200 */
[----:B------:R-:W-:Y:S01]  /*81b0*/  SHF.R.U32.HI R11, RZ, 0x18, R136 ;  /* 0x00000018ff0b7819 */ /* 0x000fe20000011688 */
[--C-:B------:R-:W-:Y:S01]  /*81c0*/  FFMA.FTZ R175, R6, UR4, -R184.reuse ;  /* 0x0000000406af7c23 */ /* 0x100fe200080108b8 */
[----:B------:R-:W-:Y:S01]  /*81d0*/  LOP3.LUT R4, R8, 0xff, RZ, 0xc0, !PT ;  /* 0x000000ff08047812 */ /* 0x000fe200078ec0ff */
[----:B------:R-:W-:Y:S01]  /*81e0*/  FFMA.FTZ R171, R7, UR4, -R184 ;  /* 0x0000000407ab7c23 */ /* 0x000fe200080108b8 */
[----:B------:R-:W-:Y:S01]  /*81f0*/  LOP3.LUT R139, R2, 0xff00ff, RZ, 0xc0, !PT ;  /* 0x00ff00ff028b7812 */ /* 0x000fe200078ec0ff */
[----:B------:R-:W-:Y:S01]  /*8200*/  FMUL.FTZ R2, R5, UR4 ;  /* 0x0000000405027c20 */ /* 0x000fe20008410000 */
[----:B------:R-:W-:Y:S01]  /*8210*/  PRMT R11, R4, 0x5410, R11 ;  /* 0x00005410040b7816 */ /* 0x000fe2000000000b */
[----:B------:R-:W-:Y:S01]  /*8220*/  FADD.FTZ R4, -R3, R0 ;  /* 0x0000000003047221 */ /* 0x000fe20000010100 */
[----:B------:R-:W3:Y:S01]  /*8230*/  MUFU.EX2 R168, R168 ;  /* 0x000000a800a87308 */ /* 0x000ee20000000800 */
[----:B-1----:R-:W-:Y:S01]  /*8240*/  LOP3.LUT R138, R138, 0xff, RZ, 0xc0, !PT ;  /* 0x000000ff8a8a7812 */ /* 0x002fe200078ec0ff */
[--C-:B------:R-:W-:Y:S01]  /*8250*/  FFMA.FTZ R230, R24, UR4, -R185.reuse ;  /* 0x0000000418e67c23 */ /* 0x100fe200080108b9 */
[----:B------:R-:W-:Y:S07]  /*8260*/  FMUL.FTZ R0, R4, UR4 ;  /* 0x0000000404007c20 */ /* 0x000fee0008410000 */
[----:B------:R-:W-:Y:S01]  /*8270*/  MUFU.EX2 R169, R169 ;  /* 0x000000a900a97308 */ /* 0x000fe20000000800 */
[----:B------:R-:W-:Y:S01]  /*8280*/  LEA R174, R138, R138, 0x10 ;  /* 0x0000008a8aae7211 */ /* 0x000fe200078e80ff */
[--C-:B------:R-:W-:Y:S01]  /*8290*/  FFMA.FTZ R233, R25, UR4, -R185.reuse ;  /* 0x0000000419e97c23 */ /* 0x100fe200080108b9 */
[C---:B------:R-:W-:Y:S07]  /*82a0*/  IADD3 R8, PT, PT, R165.reuse, 0xc000, RZ ;  /* 0x0000c000a5087810 */ /* 0x040fee0007ffe0ff */
[----:B------:R-:W1:Y:S01]  /*82b0*/  MUFU.EX2 R170, R170 ;  /* 0x000000aa00aa7308 */ /* 0x000e620000000800 */
[----:B------:R-:W-:Y:S01]  /*82c0*/  IADD3 R133, PT, PT, R165, 0xc040, RZ ;  /* 0x0000c040a5857810 */ /* 0x000fe20007ffe0ff */
[--C-:B------:R-:W-:Y:S01]  /*82d0*/  FFMA.FTZ R232, R26, UR4, -R184.reuse ;  /* 0x000000041ae87c23 */ /* 0x100fe200080108b8 */
[--C-:B------:R-:W-:Y:S07]  /*82e0*/  HSET2.LE.AND R138, R137, R174.reuse, PT ;  /* 0x000000ae898a7233 */ /* 0x100fee0003803000 */
[----:B------:R-:W-:Y:S01]  /*82f0*/  MUFU.EX2 R173, R173 ;  /* 0x000000ad00ad7308 */ /* 0x000fe20000000800 */
[--C-:B------:R-:W-:Y:S01]  /*8300*/  HSET2.LE.AND R136, R9, R174.reuse, PT ;  /* 0x000000ae09887233 */ /* 0x100fe20003803000 */
[--C-:B------:R-:W-:Y:S01]  /*8310*/  FFMA.FTZ R231, R27, UR4, -R184.reuse ;  /* 0x000000041be77c23 */ /* 0x100fe200080108b8 */
[--C-:B------:R-:W-:Y:S07]  /*8320*/  HSET2.LE.AND R137, R11, R174.reuse, PT ;  /* 0x000000ae0b897233 */ /* 0x100fee0003803000 */
[----:B------:R-:W4:Y:S01]  /*8330*/  MUFU.EX2 R172, R172 ;  /* 0x000000ac00ac7308 */ /* 0x000f220000000800 */
[--C-:B------:R-:W-:Y:S01]  /*8340*/  HSET2.LE.AND R139, R139, R174.reuse, PT ;  /* 0x000000ae8b8b7233 */ /* 0x100fe20003803000 */
[----:B------:R-:W-:Y:S01]  /*8350*/  LDSM.16.MT88.4 R24, [R164+0xd000] ;  /* 0x00d00000a418783b */ /* 0x000fe20000004200 */
[----:B---3--:R-:W-:Y:S07]  /*8360*/  F2FP.BF16.F32.PACK_AB R7, R168, R167 ;  /* 0x000000a7a807723e */ /* 0x008fee00000010ff */
[----:B------:R-:W-:Y:S01]  /*8370*/  MUFU.EX2 R175, R175 ;  /* 0x000000af00af7308 */ /* 0x000fe20000000800 */
[----:B------:R-:W-:Y:S01]  /*8380*/  @P2 IADD3 R133, PT, PT, R8, -0x40, RZ ;  /* 0xffffffc008852810 */ /* 0x000fe20007ffe0ff */
[--C-:B------:R-:W-:Y:S01]  /*8390*/  FFMA.FTZ R183, R16, UR4, -R185.reuse ;  /* 0x0000000410b77c23 */ /* 0x100fe200080108b9 */
[----:B-1----:R-:W-:Y:S07]  /*83a0*/  F2FP.BF16.F32.PACK_AB R6, R170, R169 ;  /* 0x000000a9aa06723e */ /* 0x002fee00000010ff */
[----:B------:R-:W1:Y:S01]  /*83b0*/  MUFU.EX2 R171, R171 ;  /* 0x000000ab00ab7308 */ /* 0x000e620000000800 */
[----:B------:R-:W-:Y:S01]  /*83c0*/  LOP3.LUT R138, R7, R138, RZ, 0xc0, !PT ;  /* 0x0000008a078a7212 */ /* 0x000fe200078ec0ff */
[--C-:B------:R-:W-:Y:S01]  /*83d0*/  FFMA.FTZ R186, R17, UR4, -R185.reuse ;  /* 0x0000000411ba7c23 */ /* 0x100fe200080108b9 */
[----:B------:R-:W-:Y:S07]  /*83e0*/  LOP3.LUT R139, R6, R139, RZ, 0xc0, !PT ;  /* 0x0000008b068b7212 */ /* 0x000fee00078ec0ff */
[----:B------:R-:W3:Y:S01]  /*83f0*/  MUFU.EX2 R2, R2 ;  /* 0x0000000200027308 */ /* 0x000ee20000000800 */
[----:B------:R-:W-:Y:S01]  /*8400*/  IADD3 R166, PT, PT, R134, R133, RZ ;  /* 0x0000008586a67210 */ /* 0x000fe20007ffe0ff */
[--C-:B------:R-:W-:Y:S01]  /*8410*/  FFMA.FTZ R188, R18, UR4, -R184.reuse ;  /* 0x0000000412bc7c23 */ /* 0x100fe200080108b8 */
[----:B----4-:R-:W-:Y:S07]  /*8420*/  F2FP.BF16.F32.PACK_AB R5, R172, R173 ;  /* 0x000000adac05723e */ /* 0x010fee00000010ff */
[----:B------:R-:W4:Y:S01]  /*8430*/  MUFU.EX2 R0, R0 ;  /* 0x0000000000007308 */ /* 0x000f220000000800 */
[--C-:B------:R-:W-:Y:S01]  /*8440*/  FFMA.FTZ R187, R19, UR4, -R184.reuse ;  /* 0x0000000413bb7c23 */ /* 0x100fe200080108b8 */
[--C-:B------:R-:W-:Y:S01]  /*8450*/  FFMA.FTZ R216, R12, UR4, -R185.reuse ;  /* 0x000000040cd87c23 */ /* 0x100fe200080108b9 */
[----:B------:R-:W-:Y:S01]  /*8460*/  LOP3.LUT R136, R5, R136, RZ, 0xc0, !PT ;  /* 0x0000008805887212 */ /* 0x000fe200078ec0ff */
[--C-:B------:R-:W-:Y:S01]  /*8470*/  FFMA.FTZ R225, R13, UR4, -R185.reuse ;  /* 0x000000040de17c23 */ /* 0x100fe200080108b9 */
[--C-:B------:R-:W-:Y:S01]  /*8480*/  FFMA.FTZ R218, R14, UR4, -R184.reuse ;  /* 0x000000040eda7c23 */ /* 0x100fe200080108b8 */
[----:B-1----:R-:W-:Y:S01]  /*8490*/  F2FP.BF16.F32.PACK_AB R4, R171, R175 ;  /* 0x000000afab04723e */ /* 0x002fe200000010ff */
[--C-:B------:R-:W-:Y:S03]  /*84a0*/  FFMA.FTZ R189, R15, UR4, -R184.reuse ;  /* 0x000000040fbd7c23 */ /* 0x100fe600080108b8 */
[----:B------:R-:W-:Y:S01]  /*84b0*/  MUFU.EX2 R216, R216 ;  /* 0x000000d800d87308 */ /* 0x000fe20000000800 */
[----:B------:R-:W-:Y:S01]  /*84c0*/  FFMA.FTZ R226, R20, UR4, -R185 ;  /* 0x0000000414e27c23 */ /* 0x000fe200080108b9 */
[----:B------:R-:W-:Y:S01]  /*84d0*/  LOP3.LUT R137, R4, R137, RZ, 0xc0, !PT ;  /* 0x0000008904897212 */ /* 0x000fe200078ec0ff */
[C---:B---3--:R-:W-:Y:S01]  /*84e0*/  FMUL.FTZ R4, R2.reuse, R128 ;  /* 0x0000008002047220 */ /* 0x048fe20000410000 */
[C---:B------:R-:W-:Y:S01]  /*84f0*/  FMUL.FTZ R5, R2.reuse, R129 ;  /* 0x0000008102057220 */ /* 0x040fe20000410000 */
[----:B------:R-:W-:Y:S01]  /*8500*/  FMUL.FTZ R8, R2, R124 ;  /* 0x0000007c02087220 */ /* 0x000fe20000410000 */
[C---:B----4-:R-:W-:Y:S01]  /*8510*/  FMUL.FTZ R6, R0.reuse, R130 ;  /* 0x0000008200067220 */ /* 0x050fe20000410000 */
[----:B------:R-:W-:Y:S01]  /*8520*/  FMUL.FTZ R7, R0, R131 ;  /* 0x0000008300077220 */ /* 0x000fe20000410000 */
[----:B------:R-:W-:Y:S01]  /*8530*/  FMUL.FTZ R9, R2, R125 ;  /* 0x0000007d02097220 */ /* 0x000fe20000410000 */
[----:B------:R-:W1:Y:S01]  /*8540*/  LDSM.16.MT88.4 R128, [R133] ;  /* 0x000000008580783b */ /* 0x000e620000004200 */
[C---:B------:R-:W-:Y:S01]  /*8550*/  FMUL.FTZ R10, R0.reuse, R126 ;  /* 0x0000007e000a7220 */ /* 0x040fe20000410000 */
[----:B------:R-:W-:Y:S01]  /*8560*/  FMUL.FTZ R11, R0, R127 ;  /* 0x0000007f000b7220 */ /* 0x000fe20000410000 */
[C---:B------:R-:W-:Y:S01]  /*8570*/  FMUL.FTZ R16, R2.reuse, R120 ;  /* 0x0000007802107220 */ /* 0x040fe20000410000 */
[----:B------:R-:W-:Y:S01]  /*8580*/  FMUL.FTZ R17, R2, R121 ;  /* 0x0000007902117220 */ /* 0x000fe20000410000 */
[C---:B--2---:R-:W-:Y:S01]  /*8590*/  HMMA.16816.F32.BF16 R4, R136.reuse, R140, R4 ;  /* 0x0000008c8804723c */ /* 0x044fe20000041804 */
[----:B------:R-:W-:Y:S02]  /*85a0*/  MUFU.EX2 R225, R225 ;  /* 0x000000e100e17308 */ /* 0x000fe40000000800 */
[----:B------:R-:W2:Y:S02]  /*85b0*/  LDSM.16.MT88.4 R124, [R166] ;  /* 0x00000000a67c783b */ /* 0x000ea40000004200 */
[C---:B------:R-:W-:Y:S01]  /*85c0*/  FMUL.FTZ R18, R0.reuse, R122 ;  /* 0x0000007a00127220 */ /* 0x040fe20000410000 */
[----:B------:R-:W-:Y:S01]  /*85d0*/  FMUL.FTZ R19, R0, R123 ;  /* 0x0000007b00137220 */ /* 0x000fe20000410000 */
[C---:B------:R-:W-:Y:S01]  /*85e0*/  FMUL.FTZ R36, R2.reuse, R36 ;  /* 0x0000002402247220 */ /* 0x040fe20000410000 */
[C---:B------:R-:W-:Y:S03]  /*85f0*/  HMMA.16816.F32.BF16 R8, R136.reuse, R142, R8 ;  /* 0x0000008e8808723c */ /* 0x040fe60000041808 */
[----:B------:R-:W-:Y:S01]  /*8600*/  MUFU.EX2 R218, R218 ;  /* 0x000000da00da7308 */ /* 0x000fe20000000800 */
[----:B------:R-:W-:Y:S01]  /*8610*/  FMUL.FTZ R37, R2, R37 ;  /* 0x0000002502257220 */ /* 0x000fe20000410000 */
[C---:B------:R-:W-:Y:S01]  /*8620*/  FMUL.FTZ R38, R0.reuse, R38 ;  /* 0x0000002600267220 */ /* 0x040fe20000410000 */
[----:B------:R-:W-:Y:S01]  /*8630*/  FMUL.FTZ R39, R0, R39 ;  /* 0x0000002700277220 */ /* 0x000fe20000410000 */
[----:B------:R-:W3:Y:S01]  /*8640*/  LDSM.16.MT88.4 R140, [R165+0xe000] ;  /* 0x00e00000a58c783b */ /* 0x000ee20000004200 */
[C---:B------:R-:W-:Y:S01]  /*8650*/  FMUL.FTZ R40, R2.reuse, R40 ;  /* 0x0000002802287220 */ /* 0x040fe20000410000 */
[----:B------:R-:W-:Y:S01]  /*8660*/  FMUL.FTZ R41, R2, R41 ;  /* 0x0000002902297220 */ /* 0x000fe20000410000 */
[C---:B------:R-:W-:Y:S01]  /*8670*/  FMUL.FTZ R42, R0.reuse, R42 ;  /* 0x0000002a002a7220 */ /* 0x040fe20000410000 */
[----:B------:R-:W-:Y:S01]  /*8680*/  FMUL.FTZ R43, R0, R43 ;  /* 0x0000002b002b7220 */ /* 0x000fe20000410000 */
[----:B------:R-:W-:Y:S01]  /*8690*/  FMUL.FTZ R44, R2, R44 ;  /* 0x0000002c022c7220 */ /* 0x000fe20000410000 */
[C---:B------:R-:W-:Y:S01]  /*86a0*/  HMMA.16816.F32.BF16 R36, R136.reuse, R144, R36 ;  /* 0x000000908824723c */ /* 0x040fe20000041824 */
[----:B------:R-:W-:Y:S01]  /*86b0*/  MUFU.EX2 R189, R189 ;  /* 0x000000bd00bd7308 */ /* 0x000fe20000000800 */
[----:B------:R-:W-:Y:S01]  /*86c0*/  LDSM.16.MT88.4 R120, [R165+0xc800] ;  /* 0x00c80000a578783b */ /* 0x000fe20000004200 */
[----:B------:R-:W-:Y:S01]  /*86d0*/  PRMT R144, R150, 0x7772, RZ ;  /* 0x0000777296907816 */ /* 0x000fe200000000ff */
[----:B------:R-:W-:Y:S01]  /*86e0*/  FMUL.FTZ R45, R2, R45 ;  /* 0x0000002d022d7220 */ /* 0x000fe20000410000 */
        /* <DEDUP_REMOVED lines=25> */
[C---:B--2---:R-:W-:Y:S04]  /*8880*/  HMMA.16816.F32.BF16 R52, R136.reuse, R124, R52 ;  /* 0x0000007c8834723c */ /* 0x044fe80000041834 */
[----:B------:R-:W2:Y:S01]  /*8890*/  MUFU.EX2 R187, R187 ;  /* 0x000000bb00bb7308 */ /* 0x000ea20000000800 */
        /* <DEDUP_REMOVED lines=11> */
[C---:B------:R-:W-:Y:S01]  /*8950*/  FMUL.FTZ R72, R2.reuse, R72 ;  /* 0x0000004802487220 */ /* 0x040fe20000410000 */
[----:B------:R-:W-:Y:S01]  /*8960*/  FMUL.FTZ R73, R2, R73 ;  /* 0x0000004902497220 */ /* 0x000fe20000410000 */
[C---:B---3--:R-:W-:Y:S04]  /*8970*/  HMMA.16816.F32.BF16 R60, R136.reuse, R140, R60 ;  /* 0x0000008c883c723c */ /* 0x048fe8000004183c */
        /* <DEDUP_REMOVED lines=8> */
[----:B------:R-:W-:Y:S01]  /*8a00*/  MUFU.EX2 R233, R233 ;  /* 0x000000e900e97308 */ /* 0x000fe20000000800 */
[----:B------:R-:W-:Y:S01]  /*8a10*/  FMUL.FTZ R79, R0, R79 ;  /* 0x0000004f004f7220 */ /* 0x000fe20000410000 */
[C---:B------:R-:W-:Y:S01]  /*8a20*/  FMUL.FTZ R80, R2.reuse, R80 ;  /* 0x0000005002507220 */ /* 0x040fe20000410000 */
[----:B------:R-:W-:Y:S01]  /*8a30*/  FMUL.FTZ R81, R2, R81 ;  /* 0x0000005102517220 */ /* 0x000fe20000410000 */
[C---:B------:R-:W-:Y:S01]  /*8a40*/  FMUL.FTZ R82, R0.reuse, R82 ;  /* 0x0000005200527220 */ /* 0x040fe20000410000 */
[----:B------:R-:W-:Y:S01]  /*8a50*/  FMUL.FTZ R83, R0, R83 ;  /* 0x0000005300537220 */ /* 0x000fe20000410000 */
[C---:B------:R-:W-:Y:S01]  /*8a60*/  FMUL.FTZ R92, R2.reuse, R92 ;  /* 0x0000005c025c7220 */ /* 0x040fe20000410000 */
[C---:B-1----:R-:W-:Y:S03]  /*8a70*/  HMMA.16816.F32.BF16 R68, R136.reuse, R128, R68 ;  /* 0x000000808844723c */ /* 0x042fe60000041844 */
[----:B------:R-:W-:Y:S01]  /*8a80*/  MUFU.EX2 R232, R232 ;  /* 0x000000e800e87308 */ /* 0x000fe20000000800 */
        /* <DEDUP_REMOVED lines=13> */
[C---:B----4-:R-:W-:Y:S03]  /*8b60*/  HMMA.16816.F32.BF16 R76, R136.reuse, R124, R76 ;  /* 0x0000007c884c723c */ /* 0x050fe6000004184c */
        /* <DEDUP_REMOVED lines=11> */
[----:B------:R-:W-:Y:S01]  /*8c20*/  FMUL.FTZ R12, R2, R116 ;  /* 0x00000074020c7220 */ /* 0x000fe20000410000 */
[C---:B------:R-:W-:Y:S01]  /*8c30*/  FMUL.FTZ R14, R0.reuse, R118 ;  /* 0x00000076000e7220 */ /* 0x040fe20000410000 */
[----:B------:R-:W-:Y:S01]  /*8c40*/  FMUL.FTZ R15, R0, R119 ;  /* 0x00000077000f7220 */ /* 0x000fe20000410000 */
[C---:B------:R-:W-:Y:S01]  /*8c50*/  FMUL.FTZ R112, R2.reuse, R112 ;  /* 0x0000007002707220 */ /* 0x040fe20000410000 */
[----:B------:R-:W-:Y:S01]  /*8c60*/  FMUL.FTZ R113, R2, R113 ;  /* 0x0000007102717220 */ /* 0x000fe20000410000 */
[----:B------:R-:W-:Y:S01]  /*8c70*/  FMUL.FTZ R114, R0, R114 ;  /* 0x0000007200727220 */ /* 0x000fe20000410000 */
[C---:B---3--:R-:W-:Y:S03]  /*8c80*/  HMMA.16816.F32.BF16 R84, R136.reuse, R140, R84 ;  /* 0x0000008c8854723c */ /* 0x048fe60000041854 */
[C---:B------:R-:W-:Y:S01]  /*8c90*/  FMUL.FTZ R88, R2.reuse, R88 ;  /* 0x0000005802587220 */ /* 0x040fe20000410000 */
[----:B------:R-:W-:Y:S01]  /*8ca0*/  FMUL.FTZ R89, R2, R89 ;  /* 0x0000005902597220 */ /* 0x000fe20000410000 */
[C---:B------:R-:W-:Y:S01]  /*8cb0*/  FMUL.FTZ R90, R0.reuse, R90 ;  /* 0x0000005a005a7220 */ /* 0x040fe20000410000 */
[C---:B------:R-:W-:Y:S01]  /*8cc0*/  FMUL.FTZ R91, R0.reuse, R91 ;  /* 0x0000005b005b7220 */ /* 0x040fe20000410000 */
[----:B------:R-:W-:Y:S01]  /*8cd0*/  MOV R140, R150 ;  /* 0x00000096008c7202 */ /* 0x000fe20000000f00 */
[----:B------:R-:W-:Y:S01]  /*8ce0*/  FMUL.FTZ R115, R0, R115 ;  /* 0x0000007300737220 */ /* 0x000fe20000410000 */
[----:B------:R-:W-:Y:S01]  /*8cf0*/  PRMT R141, R150, 0x7771, RZ ;  /* 0x00007771968d7816 */ /* 0x000fe200000000ff */
[--C-:B------:R-:W-:Y:S01]  /*8d00*/  FFMA.FTZ R228, R22, UR4, -R184.reuse ;  /* 0x0000000416e47c23 */ /* 0x100fe200080108b8 */
[----:B--2---:R-:W-:Y:S01]  /*8d10*/  F2FP.BF16.F32.PACK_AB R156, R187, R188 ;  /* 0x000000bcbb9c723e */ /* 0x004fe200000010ff */
[----:B------:R-:W-:Y:S01]  /*8d20*/  FFMA.FTZ R229, R23, UR4, -R184 ;  /* 0x0000000417e57c23 */ /* 0x000fe200080108b8 */
[C---:B------:R-:W-:Y:S03]  /*8d30*/  HMMA.16816.F32.BF16 R88, R136.reuse, R142, R88 ;  /* 0x0000008e8858723c */ /* 0x040fe60000041858 */
[----:B------:R-:W-:Y:S01]  /*8d40*/  PRMT R143, R150, 0x7773, RZ ;  /* 0x00007773968f7816 */ /* 0x000fe200000000ff */
[C---:B------:R-:W-:Y:S01]  /*8d50*/  FMUL.FTZ R100, R2.reuse, R100 ;  /* 0x0000006402647220 */ /* 0x040fe20000410000 */
[----:B------:R-:W-:Y:S01]  /*8d60*/  FMUL.FTZ R101, R2, R101 ;  /* 0x0000006502657220 */ /* 0x000fe20000410000 */
[----:B------:R-:W-:Y:S01]  /*8d70*/  FMUL.FTZ R102, R0, R102 ;  /* 0x0000006600667220 */ /* 0x000fe20000410000 */
[----:B------:R-:W-:Y:S01]  /*8d80*/  PRMT R144, R144, 0x5410, R143 ;  /* 0x0000541090907816 */ /* 0x000fe2000000008f */
[C---:B-1----:R-:W-:Y:S01]  /*8d90*/  HMMA.16816.F32.BF16 R92, R136.reuse, R128, R92 ;  /* 0x00000080885c723c */ /* 0x042fe2000004185c */
[----:B------:R-:W-:Y:S02]  /*8da0*/  MUFU.EX2 R228, R228 ;  /* 0x000000e400e47308 */ /* 0x000fe40000000800 */
[----:B------:R-:W-:Y:S01]  /*8db0*/  LOP3.LUT R119, R144, 0xff00ff, RZ, 0xc0, !PT ;  /* 0x00ff00ff90777812 */ /* 0x000fe200078ec0ff */
[----:B------:R-:W-:Y:S01]  /*8dc0*/  FMUL.FTZ R103, R0, R103 ;  /* 0x0000006700677220 */ /* 0x000fe20000410000 */
[----:B------:R-:W-:Y:S01]  /*8dd0*/  LDSM.16.MT88.4 R144, [R166+0x800] ;  /* 0x00080000a690783b */ /* 0x000fe20000004200 */
[----:B------:R-:W-:Y:S01]  /*8de0*/  FMUL.FTZ R13, R2, R117 ;  /* 0x00000075020d7220 */ /* 0x000fe20000410000 */
[----:B------:R-:W-:Y:S01]  /*8df0*/  F2FP.BF16.F32.PACK_AB R117, R186, R183 ;  /* 0x000000b7ba75723e */ /* 0x000fe200000010ff */
[C---:B------:R-:W-:Y:S03]  /*8e00*/  HMMA.16816.F32.BF16 R96, R136.reuse, R130, R96 ;  /* 0x000000828860723c */ /* 0x040fe60000041860 */
[----:B------:R-:W1:Y:S01]  /*8e10*/  MUFU.EX2 R229, R229 ;  /* 0x000000e500e57308 */ /* 0x000e620000000800 */
[--C-:B------:R-:W-:Y:S01]  /*8e20*/  HSET2.LE.AND R119, R119, R174.reuse, PT ;  /* 0x000000ae77777233 */ /* 0x100fe20003803000 */
[----:B------:R-:W-:Y:S01]  /*8e30*/  FFMA.FTZ R173, R2, R219, R173 ;  /* 0x000000db02ad7223 */ /* 0x000fe200000100ad */
[----:B------:R-:W2:Y:S01]  /*8e40*/  LDSM.16.MT88.4 R128, [R133+0x4000] ;  /* 0x004000008580783b */ /* 0x000ea20000004200 */
[----:B------:R-:W-:Y:S01]  /*8e50*/  ISETP.GT.AND P0, PT, R208, RZ, PT ;  /* 0x000000ffd000720c */ /* 0x000fe20003f04270 */
[----:B------:R-:W-:Y:S01]  /*8e60*/  FFMA.FTZ R175, R0, R217, R175 ;  /* 0x000000d900af7223 */ /* 0x000fe200000100af */
[C---:B----4-:R-:W-:Y:S03]  /*8e70*/  HMMA.16816.F32.BF16 R100, R136.reuse, R124, R100 ;  /* 0x0000007c8864723c */ /* 0x050fe60000041864 */
[----:B------:R-:W-:Y:S01]  /*8e80*/  LOP3.LUT R124, R140, 0xff, RZ, 0xc0, !PT ;  /* 0x000000ff8c7c7812 */ /* 0x000fe200078ec0ff */
[----:B------:R-:W-:Y:S01]  /*8e90*/  FADD.FTZ R172, R172, R173 ;  /* 0x000000adacac7221 */ /* 0x000fe20000010000 */
[----:B------:R-:W-:Y:S01]  /*8ea0*/  LOP3.LUT R125, R148, 0xffff, RZ, 0xc0, !PT ;  /* 0x0000ffff947d7812 */ /* 0x000fe200078ec0ff */
[----:B------:R-:W-:Y:S01]  /*8eb0*/  FADD.FTZ R0, R171, R175 ;  /* 0x000000afab007221 */ /* 0x000fe20000010000 */
[----:B------:R-:W-:Y:S01]  /*8ec0*/  PRMT R141, R124, 0x5410, R141 ;  /* 0x000054107c8d7816 */ /* 0x000fe2000000008d */
[C---:B------:R-:W-:Y:S03]  /*8ed0*/  HMMA.16816.F32.BF16 R104, R136.reuse, R126, R104 ;  /* 0x0000007e8868723c */ /* 0x040fe60000041868 */
[----:B------:R-:W-:Y:S01]  /*8ee0*/  SHF.R.U32.HI R142, RZ, 0x8, R125 ;  /* 0x00000008ff8e7819 */ /* 0x000fe2000001167d */
[----:B------:R-:W-:Y:S01]  /*8ef0*/  FADD.FTZ R169, R169, R0 ;  /* 0x00000000a9a97221 */ /* 0x000fe20000010000 */
[----:B------:R-:W3:Y:S01]  /*8f00*/  LDSM.16.MT88.4 R124, [R166+0x4000] ;  /* 0x00400000a67c783b */ /* 0x000ee20000004200 */
[----:B------:R-:W-:Y:S02]  /*8f10*/  LOP3.LUT R119, R156, R119, RZ, 0xc0, !PT ;  /* 0x000000779c777212 */ /* 0x000fe400078ec0ff */
[----:B------:R-:W-:Y:S01]  /*8f20*/  PRMT R149, R149, 0x5410, R142 ;  /* 0x0000541095957816 */ /* 0x000fe2000000008e */
[----:B------:R-:W-:Y:S01]  /*8f30*/  FADD.FTZ R169, R170, R169 ;  /* 0x000000a9aaa97221 */ /* 0x000fe20000010000 */
[----:B------:R-:W-:Y:S02]  /*8f40*/  PRMT R140, R148, 0x7632, R140 ;  /* 0x00007632948c7816 */ /* 0x000fe4000000008c */
[--C-:B------:R-:W-:Y:S02]  /*8f50*/  HSET2.LE.AND R148, R141, R174.reuse, PT ;  /* 0x000000ae8d947233 */ /* 0x100fe40003803000 */
[----:B------:R-:W-:Y:S02]  /*8f60*/  LOP3.LUT R140, R140, 0xff, RZ, 0xc0, !PT ;  /* 0x000000ff8c8c7812 */ /* 0x000fe400078ec0ff */
[--C-:B------:R-:W-:Y:S02]  /*8f70*/  HSET2.LE.AND R116, R149, R174.reuse, PT ;  /* 0x000000ae95747233 */ /* 0x100fe40003803000 */
[----:B------:R-:W-:Y:S02]  /*8f80*/  PRMT R163, R140, 0x5410, R163 ;  /* 0x000054108ca37816 */ /* 0x000fe400000000a3 */
[----:B------:R-:W-:Y:S01]  /*8f90*/  LDSM.16.MT88.4 R140, [R133+0x800] ;  /* 0x00080000858c783b */ /* 0x000fe20000004200 */
[----:B------:R-:W-:Y:S02]  /*8fa0*/  LOP3.LUT R118, R117, R148, RZ, 0xc0, !PT ;  /* 0x0000009475767212 */ /* 0x000fe400078ec0ff */
[--C-:B------:R-:W-:Y:S02]  /*8fb0*/  HSET2.LE.AND R117, R163, R174.reuse, PT ;  /* 0x000000aea3757233 */ /* 0x100fe40003803000 */
[----:B-1----:R-:W-:Y:S03]  /*8fc0*/  F2FP.BF16.F32.PACK_AB R22, R229, R228 ;  /* 0x000000e4e516723e */ /* 0x002fe600000010ff */
[----:B------:R-:W-:Y:S01]  /*8fd0*/  LDSM.16.MT88.4 R148, [R165+0xe800] ;  /* 0x00e80000a594783b */ /* 0x000fe20000004200 */
[C---:B--2---:R-:W-:Y:S08]  /*8fe0*/  HMMA.16816.F32.BF16 R108, R136.reuse, R128, R108 ;  /* 0x00000080886c723c */ /* 0x044ff0000004186c */
[C---:B------:R-:W-:Y:S01]  /*8ff0*/  HMMA.16816.F32.BF16 R16, R136.reuse, R130, R16 ;  /* 0x000000828810723c */ /* 0x040fe20000041810 */
[----:B------:R-:W1:Y:S07]  /*9000*/  LDSM.16.MT88.4 R128, [R164+0xc800] ;  /* 0x00c80000a480783b */ /* 0x000e6e0000004200 */
[C---:B---3--:R-:W-:Y:S03]  /*9010*/  HMMA.16816.F32.BF16 R12, R136.reuse, R124, R12 ;  /* 0x0000007c880c723c */ /* 0x048fe6000004180c */
[----:B------:R-:W-:Y:S02]  /*9020*/  F2FP.BF16.F32.PACK_AB R125, R225, R216 ;  /* 0x000000d8e17d723e */ /* 0x000fe400000010ff */
[----:B------:R-:W-:Y:S01]  /*9030*/  F2FP.BF16.F32.PACK_AB R124, R189, R218 ;  /* 0x000000dabd7c723e */ /* 0x000fe200000010ff */
[----:B------:R-:W-:Y:S01]  /*9040*/  FADD.FTZ R218, R218, R169 ;  /* 0x000000a9dada7221 */ /* 0x000fe20000010000 */
[----:B------:R-:W-:Y:S01]  /*9050*/  LOP3.LUT R116, R125, R116, RZ, 0xc0, !PT ;  /* 0x000000747d747212 */ /* 0x000fe200078ec0ff */
[----:B------:R-:W-:Y:S03]  /*9060*/  HMMA.16816.F32.BF16 R112, R136, R126, R112 ;  /* 0x0000007e8870723c */ /* 0x000fe60000041870 */
[----:B------:R-:W-:Y:S01]  /*9070*/  LOP3.LUT R117, R124, R117, RZ, 0xc0, !PT ;  /* 0x000000757c757212 */ /* 0x000fe200078ec0ff */
[----:B------:R-:W-:Y:S01]  /*9080*/  FADD.FTZ R189, R189, R218 ;  /* 0x000000dabdbd7221 */ /* 0x000fe20000010000 */
[----:B------:R-:W2:Y:S03]  /*9090*/  LDSM.16.MT88.4 R124, [R133+0x2800] ;  /* 0x00280000857c783b */ /* 0x000ea60000004200 */
[----:B------:R-:W-:Y:S02]  /*90a0*/  FADD.FTZ R188, R188, R189 ;  /* 0x000000bdbcbc7221 */ /* 0x000fe40000010000 */
[C---:B------:R-:W-:Y:S05]  /*90b0*/  HMMA.16816.F32.BF16 R4, R116.reuse, R120, R4 ;  /* 0x000000787404723c */ /* 0x040fea0000041804 */
[----:B------:R-:W-:Y:S03]  /*90c0*/  FADD.FTZ R187, R187, R188 ;  /* 0x000000bcbbbb7221 */ /* 0x000fe60000010000 */
[C---:B------:R-:W-:Y:S01]  /*90d0*/  HMMA.16816.F32.BF16 R8, R116.reuse, R122, R8 ;  /* 0x0000007a7408723c */ /* 0x040fe20000041808 */
[----:B------:R-:W3:Y:S02]  /*90e0*/  LDSM.16.MT88.4 R120, [R166+0x2800] ;  /* 0x00280000a678783b */ /* 0x000ee40000004200 */
[----:B------:R-:W-:Y:S04]  /*90f0*/  FADD.FTZ R228, R228, R187 ;  /* 0x000000bbe4e47221 */ /* 0x000fe80000010000 */
[----:B------:R-:W-:Y:S01]  /*9100*/  FADD.FTZ R229, R229, R228 ;  /* 0x000000e4e5e57221 */ /* 0x000fe20000010000 */
[C---:B-1----:R-:W-:Y:S03]  /*9110*/  HMMA.16816.F32.BF16 R36, R116.reuse, R128, R36 ;  /* 0x000000807424723c */ /* 0x042fe60000041824 */
[----:B------:R-:W-:Y:S01]  /*9120*/  LOP3.LUT R128, R215, R223, R227, 0x96, !PT ;  /* 0x000000dfd7807212 */ /* 0x000fe200078e96e3 */
[----:B------:R-:W-:Y:S04]  /*9130*/  FFMA.FTZ R227, R21, UR4, -R185 ;  /* 0x0000000415e37c23 */ /* 0x000fe800080108b9 */
[C---:B------:R-:W-:Y:S02]  /*9140*/  HMMA.16816.F32.BF16 R40, R116.reuse, R130, R40 ;  /* 0x000000827428723c */ /* 0x040fe40000041828 */
[----:B------:R-:W1:Y:S01]  /*9150*/  MUFU.EX2 R227, R227 ;  /* 0x000000e300e37308 */ /* 0x000e620000000800 */
[----:B------:R-:W-:Y:S02]  /*9160*/  IMAD.WIDE.U32 R136, R128, -0x326172a9, RZ ;  /* 0xcd9e8d5780887825 */ /* 0x000fe400078e00ff */
[----:B------:R-:W4:Y:S03]  /*9170*/  LDSM.16.MT88.4 R128, [R165+0x10800] ;  /* 0x01080000a580783b */ /* 0x000f260000004200 */
[C---:B------:R-:W-:Y:S03]  /*9180*/  HMMA.16816.F32.BF16 R44, R116.reuse, R140, R44 ;  /* 0x0000008c742c723c */ /* 0x040fe6000004182c */
[----:B------:R-:W-:Y:S05]  /*9190*/  LOP3.LUT R136, R211, R201, R136, 0x96, !PT ;  /* 0x000000c9d3887212 */ /* 0x000fea00078e9688 */
        /* <DEDUP_REMOVED lines=11> */
[C---:B--2---:R-:W-:Y:S03]  /*9250*/  HMMA.16816.F32.BF16 R76, R116.reuse, R124, R76 ;  /* 0x0000007c744c723c */ /* 0x044fe6000004184c */
[----:B------:R-:W-:Y:S01]  /*9260*/  LOP3.LUT R124, R220, R202, R137, 0x96, !PT ;  /* 0x000000cadc7c7212 */ /* 0x000fe200078e9689 */
[----:B------:R-:W-:Y:S04]  /*9270*/  IMAD.WIDE.U32 R136, R136, -0x2daee0ad, RZ ;  /* 0xd2511f5388887825 */ /* 0x000fe800078e00ff */
[C---:B------:R-:W-:Y:S03]  /*9280*/  HMMA.16816.F32.BF16 R80, R116.reuse, R126, R80 ;  /* 0x0000007e7450723c */ /* 0x040fe60000041850 */
[----:B------:R-:W-:Y:S02]  /*9290*/  IMAD.WIDE.U32 R236, R124, -0x2daee0ad, RZ ;  /* 0xd2511f537cec7825 */ /* 0x000fe400078e00ff */
[----:B------:R-:W2:Y:S03]  /*92a0*/  LDSM.16.MT88.4 R124, [R164+0x10800] ;  /* 0x01080000a47c783b */ /* 0x000ea60000004200 */
[C---:B---3--:R-:W-:Y:S03]  /*92b0*/  HMMA.16816.F32.BF16 R84, R116.reuse, R120, R84 ;  /* 0x000000787454723c */ /* 0x048fe60000041854 */
[----:B------:R-:W-:Y:S02]  /*92c0*/  LOP3.LUT R161, R212, R161, R237, 0x96, !PT ;  /* 0x000000a1d4a17212 */ /* 0x000fe400078e96ed */
[----:B------:R-:W-:Y:S03]  /*92d0*/  LOP3.LUT R236, R159, R236, R137, 0x96, !PT ;  /* 0x000000ec9fec7212 */ /* 0x000fe600078e9689 */
[C---:B------:R-:W-:Y:S03]  /*92e0*/  HMMA.16816.F32.BF16 R88, R116.reuse, R122, R88 ;  /* 0x0000007a7458723c */ /* 0x040fe60000041858 */
[----:B------:R-:W-:Y:S04]  /*92f0*/  IMAD.WIDE.U32 R234, R161, -0x326172a9, RZ ;  /* 0xcd9e8d57a1ea7825 */ /* 0x000fe800078e00ff */
[----:B------:R-:W-:Y:S01]  /*9300*/  IMAD.WIDE.U32 R236, R236, -0x326172a9, RZ ;  /* 0xcd9e8d57ecec7825 */ /* 0x000fe200078e00ff */
[C---:B----4-:R-:W-:Y:S03]  /*9310*/  HMMA.16816.F32.BF16 R92, R116.reuse, R128, R92 ;  /* 0x00000080745c723c */ /* 0x050fe6000004185c */
[----:B------:R-:W-:Y:S02]  /*9320*/  LOP3.LUT R120, R210, R200, R235, 0x96, !PT ;  /* 0x000000c8d2787212 */ /* 0x000fe400078e96eb */
[----:B------:R-:W-:Y:S03]  /*9330*/  LOP3.LUT R234, R199, R234, R237, 0x96, !PT ;  /* 0x000000eac7ea7212 */ /* 0x000fe600078e96ed */
[C---:B------:R-:W-:Y:S03]  /*9340*/  HMMA.16816.F32.BF16 R96, R116.reuse, R130, R96 ;  /* 0x000000827460723c */ /* 0x040fe60000041860 */
[----:B------:R-:W-:Y:S02]  /*9350*/  IMAD.WIDE.U32 R138, R120, -0x2daee0ad, RZ ;  /* 0xd2511f53788a7825 */ /* 0x000fe400078e00ff */
[----:B------:R-:W3:Y:S02]  /*9360*/  LDSM.16.MT88.4 R120, [R133+0x4800] ;  /* 0x004800008578783b */ /* 0x000ee40000004200 */
[----:B------:R-:W-:Y:S01]  /*9370*/  IMAD.WIDE.U32 R234, R234, -0x2daee0ad, RZ ;  /* 0xd2511f53eaea7825 */ /* 0x000fe200078e00ff */
[----:B------:R-:W-:Y:S04]  /*9380*/  LOP3.LUT R238, R158, R136, R139, 0x96, !PT ;  /* 0x000000889eee7212 */ /* 0x000fe800078e968b */
[----:B------:R-:W-:Y:S01]  /*9390*/  LOP3.LUT R157, R157, R138, R235, 0x96, !PT ;  /* 0x0000008a9d9d7212 */ /* 0x000fe200078e96eb */
[C---:B--2---:R-:W-:Y:S03]  /*93a0*/  HMMA.16816.F32.BF16 R100, R116.reuse, R124, R100 ;  /* 0x0000007c7464723c */ /* 0x044fe60000041864 */
[----:B------:R-:W-:Y:S04]  /*93b0*/  IMAD.WIDE.U32 R238, R238, -0x326172a9, RZ ;  /* 0xcd9e8d57eeee7825 */ /* 0x000fe800078e00ff */
[----:B------:R-:W-:Y:S01]  /*93c0*/  IMAD.WIDE.U32 R128, R157, -0x326172a9, RZ ;  /* 0xcd9e8d579d807825 */ /* 0x000fe200078e00ff */
[C---:B------:R-:W-:Y:S04]  /*93d0*/  HMMA.16816.F32.BF16 R104, R116.reuse, R126, R104 ;  /* 0x0000007e7468723c */ /* 0x040fe80000041868 */
[----:B------:R-:W-:Y:S02]  /*93e0*/  LOP3.LUT R136, R197, R238, R129, 0x96, !PT ;  /* 0x000000eec5887212 */ /* 0x000fe400078e9681 */
[----:B------:R-:W-:Y:S02]  /*93f0*/  MOV R138, R128 ;  /* 0x00000080008a7202 */ /* 0x000fe40000000f00 */
[C---:B------:R-:W-:Y:S02]  /*9400*/  PRMT R139, R128.reuse, 0x7773, RZ ;  /* 0x00007773808b7816 */ /* 0x040fe400000000ff */
[C---:B------:R-:W-:Y:S02]  /*9410*/  PRMT R156, R128.reuse, 0x7772, RZ ;  /* 0x00007772809c7816 */ /* 0x040fe400000000ff */
[----:B------:R-:W-:Y:S02]  /*9420*/  PRMT R161, R128, 0x7771, RZ ;  /* 0x0000777180a17816 */ /* 0x000fe400000000ff */
[----:B------:R-:W2:Y:S01]  /*9430*/  LDSM.16.MT88.4 R128, [R166+0x4800] ;  /* 0x00480000a680783b */ /* 0x000ea20000004200 */
[C---:B------:R-:W-:Y:S02]  /*9440*/  LOP3.LUT R137, R136.reuse, 0xffff, RZ, 0xc0, !PT ;  /* 0x0000ffff88897812 */ /* 0x040fe400078ec0ff */
[C---:B------:R-:W-:Y:S02]  /*9450*/  LOP3.LUT R124, R136.reuse, 0xff, RZ, 0xc0, !PT ;  /* 0x000000ff887c7812 */ /* 0x040fe400078ec0ff */
[----:B------:R-:W-:Y:S02]  /*9460*/  SHF.R.U32.HI R137, RZ, 0x8, R137 ;  /* 0x00000008ff897819 */ /* 0x000fe40000011689 */
[----:B------:R-:W-:Y:S02]  /*9470*/  PRMT R20, R136, 0x7632, R20 ;  /* 0x0000763288147816 */ /* 0x000fe40000000014 */
[----:B------:R-:W-:Y:S01]  /*9480*/  PRMT R21, R124, 0x5410, R137 ;  /* 0x000054107c157816 */ /* 0x000fe20000000089 */
[C---:B---3--:R-:W-:Y:S01]  /*9490*/  HMMA.16816.F32.BF16 R108, R116.reuse, R120, R108 ;  /* 0x00000078746c723c */ /* 0x048fe2000004186c */
[----:B------:R-:W3:Y:S02]  /*94a0*/  LDSM.16.MT88.4 R124, [R165+0xd000] ;  /* 0x00d00000a57c783b */ /* 0x000ee40000004200 */
[----:B------:R-:W-:Y:S02]  /*94b0*/  SHF.R.U32.HI R23, RZ, 0x18, R136 ;  /* 0x00000018ff177819 */ /* 0x000fe40000011688 */
[----:B------:R-:W-:Y:S02]  /*94c0*/  LOP3.LUT R20, R20, 0xff, RZ, 0xc0, !PT ;  /* 0x000000ff14147812 */ /* 0x000fe400078ec0ff */
[----:B------:R-:W-:Y:S01]  /*94d0*/  LOP3.LUT R138, R138, 0xff, RZ, 0xc0, !PT ;  /* 0x000000ff8a8a7812 */ /* 0x000fe200078ec0ff */
[C---:B------:R-:W-:Y:S01]  /*94e0*/  HMMA.16816.F32.BF16 R16, R116.reuse, R122, R16 ;  /* 0x0000007a7410723c */ /* 0x040fe20000041810 */
[----:B------:R-:W4:Y:S02]  /*94f0*/  LDSM.16.MT88.4 R120, [R133+0x1000] ;  /* 0x001000008578783b */ /* 0x000f240000004200 */
[----:B------:R-:W-:Y:S02]  /*9500*/  PRMT R23, R20, 0x5410, R23 ;  /* 0x0000541014177816 */ /* 0x000fe40000000017 */
[--C-:B------:R-:W-:Y:S02]  /*9510*/  HSET2.LE.AND R20, R21, R174.reuse, PT ;  /* 0x000000ae15147233 */ /* 0x100fe40003803000 */
[----:B-1----:R-:W-:Y:S02]  /*9520*/  F2FP.BF16.F32.PACK_AB R21, R227, R226 ;  /* 0x000000e2e315723e */ /* 0x002fe400000010ff */
[----:B------:R-:W-:Y:S02]  /*9530*/  PRMT R156, R156, 0x5410, R139 ;  /* 0x000054109c9c7816 */ /* 0x000fe4000000008b */
[----:B------:R-:W-:Y:S02]  /*9540*/  LOP3.LUT R20, R21, R20, RZ, 0xc0, !PT ;  /* 0x0000001415147212 */ /* 0x000fe400078ec0ff */
[--C-:B------:R-:W-:Y:S02]  /*9550*/  HSET2.LE.AND R21, R23, R174.reuse, PT ;  /* 0x000000ae17157233 */ /* 0x100fe40003803000 */
[----:B------:R-:W-:Y:S02]  /*9560*/  PRMT R161, R138, 0x5410, R161 ;  /* 0x000054108aa17816 */ /* 0x000fe400000000a1 */
[----:B------:R-:W-:Y:S01]  /*9570*/  LOP3.LUT R23, R156, 0xff00ff, RZ, 0xc0, !PT ;  /* 0x00ff00ff9c177812 */ /* 0x000fe200078ec0ff */
[----:B------:R-:W1:Y:S01]  /*9580*/  LDSM.16.MT88.4 R136, [R166+0x1000] ;  /* 0x00100000a688783b */ /* 0x000e620000004200 */
[----:B------:R-:W-:Y:S02]  /*9590*/  LOP3.LUT R21, R22, R21, RZ, 0xc0, !PT ;  /* 0x0000001516157212 */ /* 0x000fe400078ec0ff */
[--C-:B------:R-:W-:Y:S01]  /*95a0*/  HSET2.LE.AND R22, R161, R174.reuse, PT ;  /* 0x000000aea1167233 */ /* 0x100fe20003803000 */
[C---:B--2---:R-:W-:Y:S03]  /*95b0*/  HMMA.16816.F32.BF16 R12, R116.reuse, R128, R12 ;  /* 0x00000080740c723c */ /* 0x044fe6000004180c */
[--C-:B------:R-:W-:Y:S01]  /*95c0*/  HSET2.LE.AND R23, R23, R174.reuse, PT ;  /* 0x000000ae17177233 */ /* 0x100fe20003803000 */
[----:B------:R-:W2:Y:S01]  /*95d0*/  LDSM.16.MT88.4 R156, [R165+0x11000] ;  /* 0x01100000a59c783b */ /* 0x000ea20000004200 */
[----:B------:R-:W-:Y:S02]  /*95e0*/  F2FP.BF16.F32.PACK_AB R129, R233, R230 ;  /* 0x000000e6e981723e */ /* 0x000fe400000010ff */
[----:B------:R-:W-:Y:S01]  /*95f0*/  F2FP.BF16.F32.PACK_AB R128, R231, R232 ;  /* 0x000000e8e780723e */ /* 0x000fe200000010ff */
[----:B------:R-:W-:Y:S03]  /*9600*/  HMMA.16816.F32.BF16 R112, R116, R130, R112 ;  /* 0x000000827470723c */ /* 0x000fe60000041870 */
[----:B------:R-:W-:Y:S01]  /*9610*/  LOP3.LUT R22, R129, R22, RZ, 0xc0, !PT ;  /* 0x0000001681167212 */ /* 0x000fe200078ec0ff */
[----:B------:R-:W5:Y:S01]  /*9620*/  LDSM.16.MT88.4 R160, [R164+0x11000] ;  /* 0x01100000a4a0783b */ /* 0x000f620000004200 */
[----:B------:R-:W-:Y:S01]  /*9630*/  LOP3.LUT R23, R128, R23, RZ, 0xc0, !PT ;  /* 0x0000001780177212 */ /* 0x000fe200078ec0ff */
[----:B------:R-:W-:Y:S04]  /*9640*/  FADD.FTZ R232, R232, R229 ;  /* 0x000000e5e8e87221 */ /* 0x000fe80000010000 */
[----:B------:R-:W-:Y:S02]  /*9650*/  FADD.FTZ R231, R231, R232 ;  /* 0x000000e8e7e77221 */ /* 0x000fe40000010000 */
[C---:B---3--:R-:W-:Y:S01]  /*9660*/  HMMA.16816.F32.BF16 R4, R20.reuse, R124, R4 ;  /* 0x0000007c1404723c */ /* 0x048fe20000041804 */
[----:B------:R-:W3:Y:S07]  /*9670*/  LDSM.16.MT88.4 R116, [R133+0x5000] ;  /* 0x005000008574783b */ /* 0x000eee0000004200 */
[C---:B------:R-:W-:Y:S01]  /*9680*/  HMMA.16816.F32.BF16 R8, R20.reuse, R126, R8 ;  /* 0x0000007e1408723c */ /* 0x040fe20000041808 */
[----:B------:R-:W-:Y:S07]  /*9690*/  LDSM.16.MT88.4 R124, [R165+0xd800] ;  /* 0x00d80000a57c783b */ /* 0x000fee0000004200 */
[C---:B------:R-:W-:Y:S08]  /*96a0*/  HMMA.16816.F32.BF16 R36, R20.reuse, R24, R36 ;  /* 0x000000181424723c */ /* 0x040ff00000041824 */
[C---:B------:R-:W-:Y:S01]  /*96b0*/  HMMA.16816.F32.BF16 R40, R20.reuse, R26, R40 ;  /* 0x0000001a1428723c */ /* 0x040fe20000041828 */
[----:B------:R-:W3:Y:S07]  /*96c0*/  LDSM.16.MT88.4 R24, [R166+0x5000] ;  /* 0x00500000a618783b */ /* 0x000eee0000004200 */
[C---:B----4-:R-:W-:Y:S08]  /*96d0*/  HMMA.16816.F32.BF16 R44, R20.reuse, R120, R44 ;  /* 0x00000078142c723c */ /* 0x050ff0000004182c */
[C---:B------:R-:W-:Y:S03]  /*96e0*/  HMMA.16816.F32.BF16 R48, R20.reuse, R122, R48 ;  /* 0x0000007a1430723c */ /* 0x040fe60000041830 */
[----:B------:R-:W-:Y:S05]  /*96f0*/  LOP3.LUT R122, R198, R236, R239, 0x96, !PT ;  /* 0x000000ecc67a7212 */ /* 0x000fea00078e96ef */
[C---:B-1----:R-:W-:Y:S03]  /*9700*/  HMMA.16816.F32.BF16 R52, R20.reuse, R136, R52 ;  /* 0x000000881434723c */ /* 0x042fe60000041834 */
[----:B------:R-:W-:Y:S05]  /*9710*/  IMAD.WIDE.U32 R122, R122, -0x2daee0ad, RZ ;  /* 0xd2511f537a7a7825 */ /* 0x000fea00078e00ff */
[C---:B------:R-:W-:Y:S01]  /*9720*/  HMMA.16816.F32.BF16 R56, R20.reuse, R138, R56 ;  /* 0x0000008a1438723c */ /* 0x040fe20000041838 */
[----:B------:R-:W-:Y:S02]  /*9730*/  LDSM.16.MT88.4 R136, [R166+0x1800] ;  /* 0x00180000a688783b */ /* 0x000fe40000004200 */
[----:B------:R-:W-:Y:S02]  /*9740*/  LOP3.LUT R224, R224, R234, R123, 0x96, !PT ;  /* 0x000000eae0e07212 */ /* 0x000fe400078e967b */
[----:B------:R-:W-:Y:S02]  /*9750*/  MOV R120, R122 ;  /* 0x0000007a00787202 */ /* 0x000fe40000000f00 */
[C---:B------:R-:W-:Y:S01]  /*9760*/  PRMT R121, R122.reuse, 0x7773, RZ ;  /* 0x000077737a797816 */ /* 0x040fe200000000ff */
[C---:B------:R-:W-:Y:S03]  /*9770*/  HMMA.16816.F32.BF16 R60, R20.reuse, R140, R60 ;  /* 0x0000008c143c723c */ /* 0x040fe6000004183c */
[C---:B------:R-:W-:Y:S02]  /*9780*/  PRMT R128, R122.reuse, 0x7772, RZ ;  /* 0x000077727a807816 */ /* 0x040fe400000000ff */
[----:B------:R-:W-:Y:S02]  /*9790*/  PRMT R129, R122, 0x7771, RZ ;  /* 0x000077717a817816 */ /* 0x000fe400000000ff */
[----:B------:R-:W-:Y:S01]  /*97a0*/  PRMT R128, R128, 0x5410, R121 ;  /* 0x0000541080807816 */ /* 0x000fe20000000079 */
        /* <DEDUP_REMOVED lines=9> */
[----:B------:R-:W-:Y:S01]  /*9840*/  FFMA.FTZ R153, R31, UR4, -R184 ;  /* 0x000000041f997c23 */ /* 0x000fe200080108b8 */
[--C-:B------:R-:W-:Y:S01]  /*9850*/  FFMA.FTZ R152, R28, UR4, -R185.reuse ;  /* 0x000000041c987c23 */ /* 0x100fe200080108b9 */
[C---:B------:R-:W-:Y:S02]  /*9860*/  LOP3.LUT R31, R224.reuse, 0xff, RZ, 0xc0, !PT ;  /* 0x000000ffe01f7812 */ /* 0x040fe400078ec0ff */
[----:B------:R-:W-:Y:S01]  /*9870*/  PRMT R28, R224, 0x7632, R28 ;  /* 0x00007632e01c7816 */ /* 0x000fe2000000001c */
[C---:B------:R-:W-:Y:S01]  /*9880*/  HMMA.16816.F32.BF16 R88, R20.reuse, R154, R88 ;  /* 0x0000009a1458723c */ /* 0x040fe20000041858 */
[----:B------:R-:W-:Y:S02]  /*9890*/  MUFU.EX2 R153, R153 ;  /* 0x0000009900997308 */ /* 0x000fe40000000800 */
[--C-:B------:R-:W-:Y:S01]  /*98a0*/  FFMA.FTZ R155, R34, UR4, -R184.reuse ;  /* 0x00000004229b7c23 */ /* 0x100fe200080108b8 */
[----:B------:R-:W-:Y:S01]  /*98b0*/  FFMA.FTZ R154, R32, UR4, -R185 ;  /* 0x00000004209a7c23 */ /* 0x000fe200080108b9 */
[----:B------:R-:W-:Y:S06]  /*98c0*/  LOP3.LUT R32, R120, 0xff, RZ, 0xc0, !PT ;  /* 0x000000ff78207812 */ /* 0x000fec00078ec0ff */
[----:B------:R-:W-:Y:S01]  /*98d0*/  MUFU.EX2 R152, R152 ;  /* 0x0000009800987308 */ /* 0x000fe20000000800 */
[----:B------:R-:W-:Y:S01]  /*98e0*/  LDSM.16.MT88.4 R120, [R133+0x1800] ;  /* 0x001800008578783b */ /* 0x000fe20000004200 */
[C---:B--2---:R-:W-:Y:S08]  /*98f0*/  HMMA.16816.F32.BF16 R92, R20.reuse, R156, R92 ;  /* 0x0000009c145c723c */ /* 0x044ff0000004185c */
[----:B------:R-:W-:Y:S01]  /*9900*/  MUFU.EX2 R154, R154 ;  /* 0x0000009a009a7308 */ /* 0x000fe20000000800 */
[----:B------:R-:W-:Y:S01]  /*9910*/  PRMT R131, R32, 0x5410, R129 ;  /* 0x0000541020837816 */ /* 0x000fe20000000081 */
[--C-:B------:R-:W-:Y:S01]  /*9920*/  FFMA.FTZ R156, R30, UR4, -R184.reuse ;  /* 0x000000041e9c7c23 */ /* 0x100fe200080108b8 */
[----:B------:R-:W-:Y:S01]  /*9930*/  FFMA.FTZ R184, R35, UR4, -R184 ;  /* 0x0000000423b87c23 */ /* 0x000fe200080108b8 */
[--C-:B------:R-:W-:Y:S01]  /*9940*/  FFMA.FTZ R157, R29, UR4, -R185.reuse ;  /* 0x000000041d9d7c23 */ /* 0x100fe200080108b9 */
[----:B------:R-:W-:Y:S01]  /*9950*/  FFMA.FTZ R185, R33, UR4, -R185 ;  /* 0x0000000421b97c23 */ /* 0x000fe200080108b9 */
[C---:B------:R-:W-:Y:S01]  /*9960*/  HMMA.16816.F32.BF16 R96, R20.reuse, R158, R96 ;  /* 0x0000009e1460723c */ /* 0x040fe20000041860 */
[----:B------:R-:W-:Y:S03]  /*9970*/  LDSM.16.MT88.4 R32, [R165+0xf800] ;  /* 0x00f80000a520783b */ /* 0x000fe60000004200 */
[----:B------:R-:W-:Y:S01]  /*9980*/  MUFU.EX2 R156, R156 ;  /* 0x0000009c009c7308 */ /* 0x000fe20000000800 */
[----:B------:R-:W-:Y:S02]  /*9990*/  LOP3.LUT R30, R224, 0xffff, RZ, 0xc0, !PT ;  /* 0x0000ffffe01e7812 */ /* 0x000fe400078ec0ff */
[----:B------:R-:W-:Y:S07]  /*99a0*/  LOP3.LUT R28, R28, 0xff, RZ, 0xc0, !PT ;  /* 0x000000ff1c1c7812 */ /* 0x000fee00078ec0ff */
[----:B------:R-:W1:Y:S01]  /*99b0*/  MUFU.EX2 R157, R157 ;  /* 0x0000009d009d7308 */ /* 0x000e620000000800 */
[----:B------:R-:W-:Y:S01]  /*99c0*/  SHF.R.U32.HI R30, RZ, 0x8, R30 ;  /* 0x00000008ff1e7819 */ /* 0x000fe2000001161e */
[C---:B-----5:R-:W-:Y:S08]  /*99d0*/  HMMA.16816.F32.BF16 R100, R20.reuse, R160, R100 ;  /* 0x000000a01464723c */ /* 0x060ff00000041864 */
[----:B------:R-:W2:Y:S01]  /*99e0*/  MUFU.EX2 R185, R185 ;  /* 0x000000b900b97308 */ /* 0x000ea20000000800 */
[----:B------:R-:W-:Y:S02]  /*99f0*/  PRMT R129, R31, 0x5410, R30 ;  /* 0x000054101f817816 */ /* 0x000fe4000000001e */
[----:B------:R-:W-:Y:S07]  /*9a00*/  LOP3.LUT R31, R128, 0xff00ff, RZ, 0xc0, !PT ;  /* 0x00ff00ff801f7812 */ /* 0x000fee00078ec0ff */
[----:B------:R-:W-:Y:S01]  /*9a10*/  MUFU.EX2 R155, R155 ;  /* 0x0000009b009b7308 */ /* 0x000fe20000000800 */
[--C-:B------:R-:W-:Y:S01]  /*9a20*/  HSET2.LE.AND R30, R131, R174.reuse, PT ;  /* 0x000000ae831e7233 */ /* 0x100fe20003803000 */
[C---:B------:R-:W-:Y:S08]  /*9a30*/  HMMA.16816.F32.BF16 R104, R20.reuse, R162, R104 ;  /* 0x000000a21468723c */ /* 0x040ff00000041868 */
[----:B------:R-:W4:Y:S01]  /*9a40*/  MUFU.EX2 R184, R184 ;  /* 0x000000b800b87308 */ /* 0x000f220000000800 */
[--C-:B------:R-:W-:Y:S02]  /*9a50*/  HSET2.LE.AND R31, R31, R174.reuse, PT ;  /* 0x000000ae1f1f7233 */ /* 0x100fe40003803000 */
[----:B------:R-:W-:Y:S01]  /*9a60*/  SHF.R.U32.HI R29, RZ, 0x18, R224 ;  /* 0x00000018ff1d7819 */ /* 0x000fe200000116e0 */
[C---:B---3--:R-:W-:Y:S03]  /*9a70*/  HMMA.16816.F32.BF16 R108, R20.reuse, R116, R108 ;  /* 0x00000074146c723c */ /* 0x048fe6000004186c */
[----:B------:R-:W-:Y:S02]  /*9a80*/  PRMT R29, R28, 0x5410, R29 ;  /* 0x000054101c1d7816 */ /* 0x000fe4000000001d */
[--C-:B------:R-:W-:Y:S02]  /*9a90*/  HSET2.LE.AND R28, R129, R174.reuse, PT ;  /* 0x000000ae811c7233 */ /* 0x100fe40003803000 */
[----:B-1----:R-:W-:Y:S01]  /*9aa0*/  F2FP.BF16.F32.PACK_AB R129, R157, R152 ;  /* 0x000000989d81723e */ /* 0x002fe200000010ff */
[C---:B------:R-:W-:Y:S01]  /*9ab0*/  HMMA.16816.F32.BF16 R16, R20.reuse, R118, R16 ;  /* 0x000000761410723c */ /* 0x040fe20000041810 */
[----:B------:R-:W1:Y:S02]  /*9ac0*/  LDSM.16.MT88.4 R116, [R164+0xd800] ;  /* 0x00d80000a474783b */ /* 0x000e640000004200 */
[----:B------:R-:W-:Y:S02]  /*9ad0*/  LOP3.LUT R28, R129, R28, RZ, 0xc0, !PT ;  /* 0x0000001c811c7212 */ /* 0x000fe400078ec0ff */
[----:B------:R-:W-:Y:S03]  /*9ae0*/  HSET2.LE.AND R29, R29, R174, PT ;  /* 0x000000ae1d1d7233 */ /* 0x000fe60003803000 */
[C---:B------:R-:W-:Y:S03]  /*9af0*/  HMMA.16816.F32.BF16 R12, R20.reuse, R24, R12 ;  /* 0x00000018140c723c */ /* 0x040fe6000004180c */
[----:B------:R-:W-:Y:S01]  /*9b00*/  F2FP.BF16.F32.PACK_AB R24, R153, R156 ;  /* 0x0000009c9918723e */ /* 0x000fe200000010ff */
[----:B------:R-:W-:Y:S01]  /*9b10*/  FADD.FTZ R156, R156, R231 ;  /* 0x000000e79c9c7221 */ /* 0x000fe20000010000 */
[----:B--2---:R-:W-:Y:S02]  /*9b20*/  F2FP.BF16.F32.PACK_AB R25, R185, R154 ;  /* 0x0000009ab919723e */ /* 0x004fe400000010ff */
[----:B------:R-:W-:Y:S01]  /*9b30*/  LOP3.LUT R29, R24, R29, RZ, 0xc0, !PT ;  /* 0x0000001d181d7212 */ /* 0x000fe200078ec0ff */
[----:B------:R-:W-:Y:S01]  /*9b40*/  HMMA.16816.F32.BF16 R112, R20, R26, R112 ;  /* 0x0000001a1470723c */ /* 0x000fe20000041870 */
[----:B------:R-:W2:Y:S02]  /*9b50*/  LDSM.16.MT88.4 R20, [R165+0x11800] ;  /* 0x01180000a514783b */ /* 0x000ea40000004200 */
[----:B----4-:R-:W-:Y:S01]  /*9b60*/  F2FP.BF16.F32.PACK_AB R24, R184, R155 ;  /* 0x0000009bb818723e */ /* 0x010fe200000010ff */
[----:B------:R-:W-:Y:S01]  /*9b70*/  FADD.FTZ R156, R153, R156 ;  /* 0x0000009c999c7221 */ /* 0x000fe20000010000 */
[----:B------:R-:W-:Y:S02]  /*9b80*/  LOP3.LUT R30, R25, R30, RZ, 0xc0, !PT ;  /* 0x0000001e191e7212 */ /* 0x000fe400078ec0ff */
[----:B------:R-:W-:Y:S01]  /*9b90*/  LOP3.LUT R31, R24, R31, RZ, 0xc0, !PT ;  /* 0x0000001f181f7212 */ /* 0x000fe200078ec0ff */
[----:B------:R-:W-:Y:S04]  /*9ba0*/  FADD.FTZ R155, R155, R156 ;  /* 0x0000009c9b9b7221 */ /* 0x000fe80000010000 */
[----:B------:R-:W-:Y:S02]  /*9bb0*/  FADD.FTZ R217, R184, R155 ;  /* 0x0000009bb8d97221 */ /* 0x000fe40000010000 */
[C---:B------:R-:W-:Y:S01]  /*9bc0*/  HMMA.16816.F32.BF16 R128, R28.reuse, R124, R4 ;  /* 0x0000007c1c80723c */ /* 0x040fe20000041804 */
[----:B------:R-:W3:Y:S07]  /*9bd0*/  LDSM.16.MT88.4 R4, [R164+0x11800] ;  /* 0x01180000a404783b */ /* 0x000eee0000004200 */
[C---:B------:R-:W-:Y:S01]  /*9be0*/  HMMA.16816.F32.BF16 R124, R28.reuse, R126, R8 ;  /* 0x0000007e1c7c723c */ /* 0x040fe20000041808 */
[----:B------:R-:W-:Y:S07]  /*9bf0*/  LDSM.16.MT88.4 R8, [R166+0x5800] ;  /* 0x00580000a608783b */ /* 0x000fee0000004200 */
[C---:B-1----:R-:W-:Y:S08]  /*9c00*/  HMMA.16816.F32.BF16 R36, R28.reuse, R116, R36 ;  /* 0x000000741c24723c */ /* 0x042ff00000041824 */
[C---:B------:R-:W-:Y:S08]  /*9c10*/  HMMA.16816.F32.BF16 R40, R28.reuse, R118, R40 ;  /* 0x000000761c28723c */ /* 0x040ff00000041828 */
[C---:B------:R-:W-:Y:S08]  /*9c20*/  HMMA.16816.F32.BF16 R44, R28.reuse, R120, R44 ;  /* 0x000000781c2c723c */ /* 0x040ff0000004182c */
[C---:B------:R-:W-:Y:S01]  /*9c30*/  HMMA.16816.F32.BF16 R48, R28.reuse, R122, R48 ;  /* 0x0000007a1c30723c */ /* 0x040fe20000041830 */
[----:B------:R1:W4:Y:S07]  /*9c40*/  LDSM.16.MT88.4 R120, [R133+0x5800] ;  /* 0x005800008578783b */ /* 0x00032e0000004200 */
[C---:B------:R-:W-:Y:S08]  /*9c50*/  HMMA.16816.F32.BF16 R52, R28.reuse, R136, R52 ;  /* 0x000000881c34723c */ /* 0x040ff00000041834 */
[C---:B------:R-:W-:Y:S08]  /*9c60*/  HMMA.16816.F32.BF16 R56, R28.reuse, R138, R56 ;  /* 0x0000008a1c38723c */ /* 0x040ff00000041838 */
[C---:B------:R-:W-:Y:S03]  /*9c70*/  HMMA.16816.F32.BF16 R60, R28.reuse, R32, R60 ;  /* 0x000000201c3c723c */ /* 0x040fe6000004183c */
[----:B-1----:R-:W-:Y:S05]  /*9c80*/  MOV R133, R132 ;  /* 0x0000008400857202 */ /* 0x002fea0000000f00 */
        /* <DEDUP_REMOVED lines=22> */
[C---:B----4-:R-:W-:Y:S03]  /*9df0*/  HMMA.16816.F32.BF16 R108, R28.reuse, R120, R108 ;  /* 0x000000781c6c723c */ /* 0x050fe6000004186c */
[----:B------:R-:W-:Y:S04]  /*9e00*/  FADD.FTZ R230, R230, R227 ;  /* 0x000000e3e6e67221 */ /* 0x000fe80000010000 */
[----:B------:R-:W-:Y:S01]  /*9e10*/  FADD.FTZ R233, R233, R230 ;  /* 0x000000e6e9e97221 */ /* 0x000fe20000010000 */
[C---:B------:R-:W-:Y:S03]  /*9e20*/  HMMA.16816.F32.BF16 R120, R28.reuse, R122, R16 ;  /* 0x0000007a1c78723c */ /* 0x040fe60000041810 */
[----:B------:R-:W-:Y:S04]  /*9e30*/  FADD.FTZ R152, R152, R233 ;  /* 0x000000e998987221 */ /* 0x000fe80000010000 */
[----:B------:R-:W-:Y:S01]  /*9e40*/  FADD.FTZ R157, R157, R152 ;  /* 0x000000989d9d7221 */ /* 0x000fe20000010000 */
[C---:B------:R-:W-:Y:S03]  /*9e50*/  HMMA.16816.F32.BF16 R116, R28.reuse, R8, R12 ;  /* 0x000000081c74723c */ /* 0x040fe6000004180c */
[----:B------:R-:W-:Y:S04]  /*9e60*/  FADD.FTZ R154, R154, R157 ;  /* 0x0000009d9a9a7221 */ /* 0x000fe80000010000 */
[----:B------:R-:W-:Y:S01]  /*9e70*/  FADD.FTZ R219, R185, R154 ;  /* 0x0000009ab9db7221 */ /* 0x000fe20000010000 */
[----:B------:R-:W-:Y:S01]  /*9e80*/  HMMA.16816.F32.BF16 R112, R28, R10, R112 ;  /* 0x0000000a1c70723c */ /* 0x000fe20000041870 */
[----:B------:R-:W-:Y:S08]  /*9e90*/  @!UPT UIADD3 URZ, UPT, UPT, URZ, URZ, URZ ;  /* 0x000000fffffff290 */ /* 0x000ff0000fffe0ff */
[----:B------:R-:W-:Y:S11]  /*9ea0*/  @P0 BRA `(.L_x_767) ;  /* 0xffffffcc00340947 */ /* 0x000ff6000383ffff */
.L_x_766:
[----:B------:R-:W1:Y:S01]  /*9eb0*/  SHFL.BFLY PT, R8, R219, 0x2, 0x1f ;  /* 0x0c401f00db087f89 */ /* 0x000e6200000e0000 */
[C---:B------:R-:W-:Y:S01]  /*9ec0*/  SHF.L.U32 R7, R180.reuse, 0x4, RZ ;  /* 0x00000004b4077819 */ /* 0x040fe200000006ff */
[----:B------:R-:W2:Y:S01]  /*9ed0*/  LDCU UR4, c[0x0][0x4fc] ;  /* 0x00009f80ff0477ac */ /* 0x000ea20008000800 */
[C---:B------:R-:W-:Y:S01]  /*9ee0*/  LOP3.LUT P3, RZ, R180.reuse, 0x10, RZ, 0xc0, !PT ;  /* 0x00000010b4ff7812 */ /* 0x040fe2000786c0ff */
[----:B------:R-:W3:Y:S01]  /*9ef0*/  SHFL.BFLY PT, R0, R217, 0x2, 0x1f ;  /* 0x0c401f00d9007f89 */ /* 0x000ee200000e0000 */
[----:B------:R-:W-:Y:S01]  /*9f00*/  LOP3.LUT R7, R7, 0x1c0, RZ, 0xc0, !PT ;  /* 0x000001c007077812 */ /* 0x000fe200078ec0ff */
[----:B------:R-:W4:Y:S01]  /*9f10*/  LDC R10, c[0x0][0x434] ;  /* 0x00010d00ff0a7b82 */ /* 0x000f220000000800 */
[----:B------:R-:W-:-:S04]  /*9f20*/  LOP3.LUT P4, RZ, R180, 0x8, RZ, 0xc0, !PT ;  /* 0x00000008b4ff7812 */ /* 0x000fc8000788c0ff */
[----:B------:R-:W-:-:S03]  /*9f30*/  SEL R178, R178, 0xffffffe0, !P4 ;  /* 0xffffffe0b2b27807 */ /* 0x000fc60006000000 */
[----:B------:R-:W2:Y:S01]  /*9f40*/  LDC.U8 R22, c[0x0][0x548] ;  /* 0x00015200ff167b82 */ /* 0x000ea20000000000 */
[----:B-1----:R-:W-:Y:S01]  /*9f50*/  FADD.FTZ R8, R8, R219 ;  /* 0x000000db08087221 */ /* 0x002fe20000010000 */
[----:B---3--:R-:W-:-:S04]  /*9f60*/  FADD.FTZ R9, R0, R217 ;  /* 0x000000d900097221 */ /* 0x008fc80000010000 */
[----:B------:R-:W1:Y:S01]  /*9f70*/  SHFL.BFLY PT, R5, R8, 0x1, 0x1f ;  /* 0x0c201f0008057f89 */ /* 0x000e6200000e0000 */
[----:B------:R-:W-:-:S03]  /*9f80*/  SHF.L.U32 R0, R180, 0x1, RZ ;  /* 0x00000001b4007819 */ /* 0x000fc600000006ff */
[----:B------:R-:W3:Y:S01]  /*9f90*/  SHFL.BFLY PT, R4, R9, 0x1, 0x1f ;  /* 0x0c201f0009047f89 */ /* 0x000ee200000e0000 */
[--C-:B------:R-:W-:Y:S02]  /*9fa0*/  LOP3.LUT R181, R181, 0x6, R0.reuse, 0xf8, !PT ;  /* 0x00000006b5b57812 */ /* 0x100fe400078ef800 */
[----:B------:R-:W-:-:S04]  /*9fb0*/  LOP3.LUT R0, R7, 0x38, R0, 0xf8, !PT ;  /* 0x0000003807007812 */ /* 0x000fc800078ef800 */
[----:B------:R-:W-:-:S04]  /*9fc0*/  LOP3.LUT R0, R181, R0, RZ, 0xfc, !PT ;  /* 0x00000000b5007212 */ /* 0x000fc800078efcff */
[----:B------:R-:W-:Y:S02]  /*9fd0*/  LEA R7, R0, UR5, 0x1 ;  /* 0x0000000500077c11 */ /* 0x000fe4000f8e08ff */
[----:B------:R-:W5:Y:S02]  /*9fe0*/  LDC.U8 R0, c[0x0][0x549] ;  /* 0x00015240ff007b82 */ /* 0x000f640000000000 */
[C---:B------:R-:W-:Y:S02]  /*9ff0*/  IADD3 R13, PT, PT, R7.reuse, 0x40, RZ ;  /* 0x00000040070d7810 */ /* 0x040fe40007ffe0ff */
[C---:B------:R-:W-:Y:S02]  /*a000*/  IADD3 R11, PT, PT, R7.reuse, R178, RZ ;  /* 0x000000b2070b7210 */ /* 0x040fe40007ffe0ff */
[----:B------:R-:W-:Y:S01]  /*a010*/  @P3 IADD3 R13, PT, PT, R7, -0x40, RZ ;  /* 0xffffffc0070d3810 */ /* 0x000fe20007ffe0ff */
[----:B-1----:R-:W-:-:S03]  /*a020*/  FADD.FTZ R5, R8, R5 ;  /* 0x0000000508057221 */ /* 0x002fc60000010000 */
[----:B------:R-:W-:Y:S01]  /*a030*/  IADD3 R19, PT, PT, R178, R13, RZ ;  /* 0x0000000db2137210 */ /* 0x000fe20007ffe0ff */
[----:B---3--:R-:W-:Y:S01]  /*a040*/  FADD.FTZ R4, R9, R4 ;  /* 0x0000000409047221 */ /* 0x008fe20000010000 */
[----:B------:R-:W1:Y:S01]  /*a050*/  MUFU.RCP R2, R5 ;  /* 0x0000000500027308 */ /* 0x000e620000001000 */
[----:B------:R-:W-:-:S03]  /*a060*/  FSETP.NE.FTZ.AND P1, PT, R5, RZ, PT ;  /* 0x000000ff0500720b */ /* 0x000fc60003f35000 */
[----:B------:R-:W-:-:S04]  /*a070*/  FSETP.NE.FTZ.AND P0, PT, R4, RZ, PT ;  /* 0x000000ff0400720b */ /* 0x000fc80003f15000 */
[----:B------:R-:W3:Y:S01]  /*a080*/  MUFU.RCP R6, R4 ;  /* 0x0000000400067308 */ /* 0x000ee20000001000 */
[----:B-----5:R-:W-:Y:S02]  /*a090*/  ISETP.NE.AND P3, PT, R0, RZ, PT ;  /* 0x000000ff0000720c */ /* 0x020fe40003f65270 */
[----:B------:R-:W4:Y:S05]  /*a0a0*/  S2R R0, SR_CTAID.X ;  /* 0x0000000000007919 */ /* 0x000f2a0000002500 */
[----:B------:R-:W4:Y:S01]  /*a0b0*/  @P1 MUFU.LG2 R5, R5 ;  /* 0x0000000500051308 */ /* 0x000f220000000c00 */
[----:B-1----:R-:W-:-:S05]  /*a0c0*/  FSEL R2, R2, 1, P1 ;  /* 0x3f80000002027808 */ /* 0x002fca0000800000 */
[----:B--2---:R-:W-:Y:S01]  /*a0d0*/  FMUL.FTZ R2, R2, UR4 ;  /* 0x0000000402027c20 */ /* 0x004fe20008410000 */
[----:B------:R-:W4:Y:S01]  /*a0e0*/  @P3 LDC R23, c[0x0][0x430] ;  /* 0x00010c00ff173b82 */ /* 0x000f220000000800 */
[----:B---3--:R-:W-:Y:S02]  /*a0f0*/  FSEL R6, R6, 1, P0 ;  /* 0x3f80000006067808 */ /* 0x008fe40000000000 */
[C---:B------:R-:W-:Y:S01]  /*a100*/  FMUL.FTZ R128, R2.reuse, R128 ;  /* 0x0000008002807220 */ /* 0x040fe20000410000 */
[C---:B------:R-:W-:Y:S01]  /*a110*/  FMUL.FTZ R129, R2.reuse, R129 ;  /* 0x0000008102817220 */ /* 0x040fe20000410000 */
[C---:B------:R-:W-:Y:S01]  /*a120*/  FMUL.FTZ R124, R2.reuse, R124 ;  /* 0x0000007c027c7220 */ /* 0x040fe20000410000 */
[----:B------:R-:W-:Y:S01]  /*a130*/  FMUL.FTZ R125, R2, R125 ;  /* 0x0000007d027d7220 */ /* 0x000fe20000410000 */
[----:B------:R-:W-:Y:S01]  /*a140*/  FMUL.FTZ R6, R6, UR4 ;  /* 0x0000000406067c20 */ /* 0x000fe20008410000 */
        /* <DEDUP_REMOVED lines=44> */
[----:B------:R-:W-:Y:S01]  /*a410*/  MOV R2, 0x10 ;  /* 0x0000001000027802 */ /* 0x000fe20000000f00 */
        /* <DEDUP_REMOVED lines=32> */
[C---:B------:R-:W-:Y:S01]  /*a620*/  FMUL.FTZ R71, R6.reuse, R71 ;  /* 0x0000004706477220 */ /* 0x040fe20000410000 */
[----:B------:R-:W-:Y:S01]  /*a630*/  F2FP.BF16.F32.PACK_AB R44, R45, R44 ;  /* 0x0000002c2d2c723e */ /* 0x000fe200000010ff */
[----:B------:R-:W-:Y:S01]  /*a640*/  STS [R7], R128 ;  /* 0x0000008007007388 */ /* 0x000fe20000000800 */
[----:B------:R-:W-:Y:S01]  /*a650*/  F2FP.BF16.F32.PACK_AB R46, R47, R46 ;  /* 0x0000002e2f2e723e */ /* 0x000fe200000010ff */
[C---:B------:R-:W-:Y:S01]  /*a660*/  FMUL.FTZ R74, R6.reuse, R74 ;  /* 0x0000004a064a7220 */ /* 0x040fe20000410000 */
[----:B------:R-:W-:Y:S01]  /*a670*/  F2FP.BF16.F32.PACK_AB R48, R49, R48 ;  /* 0x000000303130723e */ /* 0x000fe200000010ff */
[----:B------:R-:W-:Y:S01]  /*a680*/  STS [R7+0x400], R130 ;  /* 0x0004008207007388 */ /* 0x000fe20000000800 */
[----:B------:R-:W-:Y:S01]  /*a690*/  F2FP.BF16.F32.PACK_AB R50, R51, R50 ;  /* 0x000000323332723e */ /* 0x000fe200000010ff */
[----:B------:R-:W-:Y:S01]  /*a6a0*/  FMUL.FTZ R75, R6, R75 ;  /* 0x0000004b064b7220 */ /* 0x000fe20000410000 */
[----:B------:R-:W-:Y:S01]  /*a6b0*/  IADD3 R17, PT, PT, R2, R13, RZ ;  /* 0x0000000d02117210 */ /* 0x000fe20007ffe0ff */
[----:B------:R-:W-:Y:S01]  /*a6c0*/  STS [R9], R124 ;  /* 0x0000007c09007388 */ /* 0x000fe20000000800 */
[----:B------:R-:W-:Y:S01]  /*a6d0*/  F2FP.BF16.F32.PACK_AB R52, R53, R52 ;  /* 0x000000343534723e */ /* 0x000fe200000010ff */
[C---:B------:R-:W-:Y:S01]  /*a6e0*/  FMUL.FTZ R78, R6.reuse, R78 ;  /* 0x0000004e064e7220 */ /* 0x040fe20000410000 */
[----:B------:R-:W-:Y:S01]  /*a6f0*/  F2FP.BF16.F32.PACK_AB R54, R55, R54 ;  /* 0x000000363736723e */ /* 0x000fe200000010ff */
[----:B------:R-:W-:Y:S01]  /*a700*/  STS [R9+0x400], R126 ;  /* 0x0004007e09007388 */ /* 0x000fe20000000800 */
[C---:B------:R-:W-:Y:S01]  /*a710*/  FMUL.FTZ R79, R6.reuse, R79 ;  /* 0x0000004f064f7220 */ /* 0x040fe20000410000 */
[----:B------:R-:W-:Y:S01]  /*a720*/  F2FP.BF16.F32.PACK_AB R56, R57, R56 ;  /* 0x000000383938723e */ /* 0x000fe200000010ff */
[----:B------:R-:W-:Y:S01]  /*a730*/  FMUL.FTZ R82, R6, R82 ;  /* 0x0000005206527220 */ /* 0x000fe20000410000 */
[----:B------:R-:W-:Y:S01]  /*a740*/  F2FP.BF16.F32.PACK_AB R58, R59, R58 ;  /* 0x0000003a3b3a723e */ /* 0x000fe200000010ff */
[----:B------:R-:W-:Y:S01]  /*a750*/  STS [R11], R36 ;  /* 0x000000240b007388 */ /* 0x000fe20000000800 */
[----:B------:R-:W-:Y:S01]  /*a760*/  IADD3 R21, PT, PT, R2, R19, RZ ;  /* 0x0000001302157210 */ /* 0x000fe20007ffe0ff */
[C---:B------:R-:W-:Y:S01]  /*a770*/  FMUL.FTZ R83, R6.reuse, R83 ;  /* 0x0000005306537220 */ /* 0x040fe20000410000 */
[----:B------:R-:W-:Y:S01]  /*a780*/  F2FP.BF16.F32.PACK_AB R60, R61, R60 ;  /* 0x0000003c3d3c723e */ /* 0x000fe200000010ff */
[----:B------:R-:W-:Y:S01]  /*a790*/  STS [R11+0x400], R38 ;  /* 0x000400260b007388 */ /* 0x000fe20000000800 */
[----:B------:R-:W-:Y:S01]  /*a7a0*/  F2FP.BF16.F32.PACK_AB R62, R63, R62 ;  /* 0x0000003e3f3e723e */ /* 0x000fe200000010ff */
[C---:B------:R-:W-:Y:S01]  /*a7b0*/  FMUL.FTZ R86, R6.reuse, R86 ;  /* 0x0000005606567220 */ /* 0x040fe20000410000 */
[C---:B------:R-:W-:Y:S01]  /*a7c0*/  FMUL.FTZ R87, R6.reuse, R87 ;  /* 0x0000005706577220 */ /* 0x040fe20000410000 */
[----:B------:R-:W-:Y:S01]  /*a7d0*/  STS [R15], R40 ;  /* 0x000000280f007388 */ /* 0x000fe20000000800 */
[----:B------:R-:W-:Y:S01]  /*a7e0*/  F2FP.BF16.F32.PACK_AB R64, R65, R64 ;  /* 0x000000404140723e */ /* 0x000fe200000010ff */
[C---:B------:R-:W-:Y:S01]  /*a7f0*/  FMUL.FTZ R90, R6.reuse, R90 ;  /* 0x0000005a065a7220 */ /* 0x040fe20000410000 */
[----:B------:R-:W-:Y:S01]  /*a800*/  F2FP.BF16.F32.PACK_AB R66, R67, R66 ;  /* 0x000000424342723e */ /* 0x000fe200000010ff */
[----:B------:R-:W-:Y:S01]  /*a810*/  STS [R15+0x400], R42 ;  /* 0x0004002a0f007388 */ /* 0x000fe20000000800 */
[C---:B------:R-:W-:Y:S01]  /*a820*/  FMUL.FTZ R91, R6.reuse, R91 ;  /* 0x0000005b065b7220 */ /* 0x040fe20000410000 */
[----:B------:R-:W-:Y:S01]  /*a830*/  F2FP.BF16.F32.PACK_AB R68, R69, R68 ;  /* 0x000000444544723e */ /* 0x000fe200000010ff */
[C---:B------:R-:W-:Y:S01]  /*a840*/  FMUL.FTZ R94, R6.reuse, R94 ;  /* 0x0000005e065e7220 */ /* 0x040fe20000410000 */
[----:B------:R-:W-:Y:S01]  /*a850*/  STS [R13], R44 ;  /* 0x0000002c0d007388 */ /* 0x000fe20000000800 */
[----:B------:R-:W-:Y:S01]  /*a860*/  F2FP.BF16.F32.PACK_AB R70, R71, R70 ;  /* 0x000000464746723e */ /* 0x000fe200000010ff */
        /* <DEDUP_REMOVED lines=27> */
[----:B------:R-:W-:Y:S01]  /*aa20*/  ISETP.NE.AND P2, PT, R207, -0x1, PT ;  /* 0xffffffffcf00780c */ /* 0x000fe20003f45270 */
[C---:B------:R-:W-:Y:S01]  /*aa30*/  FMUL.FTZ R123, R6.reuse, R123 ;  /* 0x0000007b067b7220 */ /* 0x040fe20000410000 */
[----:B------:R-:W-:Y:S01]  /*aa40*/  F2FP.BF16.F32.PACK_AB R92, R93, R92 ;  /* 0x0000005c5d5c723e */ /* 0x000fe200000010ff */
[----:B------:R-:W-:Y:S01]  /*aa50*/  STS [R7+0x2000], R60 ;  /* 0x0020003c07007388 */ /* 0x000fe20000000800 */
[----:B------:R-:W-:Y:S01]  /*aa60*/  F2FP.BF16.F32.PACK_AB R94, R95, R94 ;  /* 0x0000005e5f5e723e */ /* 0x000fe200000010ff */
[C---:B------:R-:W-:Y:S01]  /*aa70*/  FMUL.FTZ R118, R6.reuse, R118 ;  /* 0x0000007606767220 */ /* 0x040fe20000410000 */
[C---:B------:R-:W-:Y:S01]  /*aa80*/  FMUL.FTZ R119, R6.reuse, R119 ;  /* 0x0000007706777220 */ /* 0x040fe20000410000 */
[----:B------:R-:W-:Y:S01]  /*aa90*/  STS [R7+0x2400], R62 ;  /* 0x0024003e07007388 */ /* 0x000fe20000000800 */
[----:B------:R-:W-:Y:S01]  /*aaa0*/  F2FP.BF16.F32.PACK_AB R96, R97, R96 ;  /* 0x000000606160723e */ /* 0x000fe200000010ff */
[C---:B------:R-:W-:Y:S01]  /*aab0*/  FMUL.FTZ R114, R6.reuse, R114 ;  /* 0x0000007206727220 */ /* 0x040fe20000410000 */
[----:B------:R-:W-:Y:S01]  /*aac0*/  F2FP.BF16.F32.PACK_AB R98, R99, R98 ;  /* 0x000000626362723e */ /* 0x000fe200000010ff */
[----:B------:R-:W-:Y:S01]  /*aad0*/  STS [R9+0x2000], R64 ;  /* 0x0020004009007388 */ /* 0x000fe20000000800 */
[----:B------:R-:W-:Y:S01]  /*aae0*/  FMUL.FTZ R115, R6, R115 ;  /* 0x0000007306737220 */ /* 0x000fe20000410000 */
[----:B------:R-:W-:Y:S01]  /*aaf0*/  F2FP.BF16.F32.PACK_AB R100, R101, R100 ;  /* 0x000000646564723e */ /* 0x000fe200000010ff */
[----:B------:R-:W4:Y:S01]  /*ab00*/  LDC R2, c[0x0][0x434] ;  /* 0x00010d00ff027b82 */ /* 0x000f220000000800 */
        /* <DEDUP_REMOVED lines=16> */
[----:B------:R-:W-:Y:S01]  /*ac10*/  F2FP.BF16.F32.PACK_AB R114, R115, R114 ;  /* 0x000000727372723e */ /* 0x000fe200000010ff */
[----:B----4-:R-:W-:Y:S02]  /*ac20*/  @P3 IMAD R10, R23, R2, RZ ;  /* 0x00000002170a3224 */ /* 0x010fe400078e02ff */
[----:B------:R-:W-:Y:S01]  /*ac30*/  STS [R13+0x2400], R78 ;  /* 0x0024004e0d007388 */ /* 0x000fe20000000800 */
[----:B------:R-:W-:-:S03]  /*ac40*/  @P3 MOV R18, 0x1 ;  /* 0x0000000100123802 */ /* 0x000fc60000000f00 */
        /* <DEDUP_REMOVED lines=14> */
[----:B-1----:R-:W1:Y:S03]  /*ad30*/  @P2 LDC.64 R6, c[0x0][0x408] ;  /* 0x00010200ff062b82 */ /* 0x002e660000000a00 */
[----:B------:R-:W-:Y:S04]  /*ad40*/  STS [R13+0x4000], R108 ;  /* 0x0040006c0d007388 */ /* 0x000fe80000000800 */
[----:B------:R4:W-:Y:S01]  /*ad50*/  STS [R13+0x4400], R110 ;  /* 0x0044006e0d007388 */ /* 0x0009e20000000800 */
[----:B--2---:R-:W2:Y:S03]  /*ad60*/  @!P2 LDC.64 R8, c[0x0][0x400] ;  /* 0x00010000ff08ab82 */ /* 0x004ea60000000a00 */
[----:B------:R-:W-:Y:S04]  /*ad70*/  STS [R17+0x4000], R120 ;  /* 0x0040007811007388 */ /* 0x000fe80000000800 */
[----:B------:R5:W-:Y:S04]  /*ad80*/  STS [R17+0x4400], R122 ;  /* 0x0044007a11007388 */ /* 0x000be80000000800 */
[----:B------:R-:W-:Y:S04]  /*ad90*/  STS [R19+0x4000], R116 ;  /* 0x0040007413007388 */ /* 0x000fe80000000800 */
[----:B------:R1:W-:Y:S01]  /*ada0*/  STS [R19+0x4400], R118 ;  /* 0x0044007613007388 */ /* 0x0003e20000000800 */
[----:B---3--:R-:W3:Y:S03]  /*adb0*/  S2R R11, SR_CTAID.Y ;  /* 0x00000000000b7919 */ /* 0x008ee60000002600 */
[----:B------:R2:W-:Y:S01]  /*adc0*/  STS [R21+0x4000], R112 ;  /* 0x0040007015007388 */ /* 0x0005e20000000800 */
[----:B----4-:R-:W-:-:S03]  /*add0*/  LOP3.LUT R13, R196, 0x1f8, RZ, 0xc0, !PT ;  /* 0x000001f8c40d7812 */ /* 0x010fc600078ec0ff */
[----:B------:R4:W-:Y:S01]  /*ade0*/  STS [R21+0x4400], R114 ;  /* 0x0044007215007388 */ /* 0x0009e20000000800 */
[----:B------:R-:W-:Y:S01]  /*adf0*/  LOP3.LUT R13, R13, 0x38, R180, 0x78, !PT ;  /* 0x000000380d0d7812 */ /* 0x000fe200078e78b4 */
[----:B-----5:R-:W2:Y:S03]  /*ae00*/  S2R R17, SR_CTAID.Z ;  /* 0x0000000000117919 */ /* 0x020ea60000002700 */
[----:B------:R-:W-:-:S04]  /*ae10*/  LOP3.LUT R16, R13, 0x1e00, R196, 0xf8, !PT ;  /* 0x00001e000d107812 */ /* 0x000fc800078ef8c4 */
[----:B------:R-:W-:Y:S01]  /*ae20*/  LEA R16, R16, UR5, 0x1 ;  /* 0x0000000510107c11 */ /* 0x000fe2000f8e08ff */
[----:B-1----:R-:W1:Y:S01]  /*ae30*/  @P3 LDC R19, c[0x0][0x430] ;  /* 0x00010c00ff133b82 */ /* 0x002e620000000800 */
[----:B------:R-:W-:Y:S05]  /*ae40*/  @P3 BRA `(.L_x_770) ;  /* 0x0000000000203947 */ /* 0x000fea0003800000 */
[----:B------:R-:W-:Y:S01]  /*ae50*/  ISETP.NE.AND P4, PT, R22, RZ, PT ;  /* 0x000000ff1600720c */ /* 0x000fe20003f85270 */
[----:B------:R-:W5:-:S12]  /*ae60*/  LDC R13, c[0x0][0x3e0] ;  /* 0x0000f800ff0d7b82 */ /* 0x000f580000000800 */
[----:B------:R-:W5:Y:S01]  /*ae70*/  @P4 LDC R18, c[0x0][0x454] ;  /* 0x00011500ff124b82 */ /* 0x000f620000000800 */
[----:B-1----:R-:W-:Y:S02]  /*ae80*/  @P4 MOV R19, 0x1 ;  /* 0x0000000100134802 */ /* 0x002fe40000000f00 */
[----:B------:R-:W-:-:S05]  /*ae90*/  @!P4 MOV R19, 0x1 ;  /* 0x000000010013c802 */ /* 0x000fca0000000f00 */
[----:B------:R-:W1:Y:S01]  /*aea0*/  @P4 LDC R10, c[0x0][0x454] ;  /* 0x00011500ff0a4b82 */ /* 0x000e620000000800 */
[-C--:B-----5:R-:W-:Y:S02]  /*aeb0*/  @P4 IMAD R18, R18, R13.reuse, RZ ;  /* 0x0000000d12124224 */ /* 0x0a0fe400078e02ff */
[----:B------:R-:W-:-:S07]  /*aec0*/  @!P4 IMAD R18, R2, R13, RZ ;  /* 0x0000000d0212c224 */ /* 0x000fce00078e02ff */
.L_x_770:
[----:B------:R-:W-:Y:S01]  /*aed0*/  BAR.SYNC.DEFER_BLOCKING 0x0 ;  /* 0x0000000000007b1d */ /* 0x000fe20000010000 */
[----:B--234-:R-:W-:Y:S01]  /*aee0*/  @!P2 IMAD.WIDE.U32 R20, R11, R8, RZ ;  /* 0x000000080b14a225 */ /* 0x01cfe200078e00ff */
[----:B------:R-:W-:-:S03]  /*aef0*/  ISETP.NE.AND P4, PT, R207, -0x1, PT ;  /* 0xffffffffcf00780c */ /* 0x000fc60003f85270 */
[----:B------:R-:W-:Y:S01]  /*af00*/  @P1 FMUL.FTZ R5, R5, 0.69314718246459960938 ;  /* 0x3f31721805051820 */ /* 0x000fe20000410000 */
[----:B------:R-:W-:Y:S01]  /*af10*/  ISETP.NE.AND P3, PT, R22, RZ, !P3 ;  /* 0x000000ff1600720c */ /* 0x000fe20005f65270 */
[----:B------:R-:W-:Y:S01]  /*af20*/  @!P2 IMAD R9, R11, R9, R21 ;  /* 0x000000090b09a224 */ /* 0x000fe200078e0215 */
[----:B------:R-:W2:Y:S01]  /*af30*/  @P0 LDC R8, c[0x0][0x458] ;  /* 0x00011600ff080b82 */ /* 0x000ea20000000800 */
[----:B------:R-:W3:Y:S01]  /*af40*/  @P0 MUFU.LG2 R4, R4 ;  /* 0x0000000400040308 */ /* 0x000ee20000000c00 */
[C---:B------:R-:W-:Y:S01]  /*af50*/  @P2 IMAD.WIDE.U32 R22, R207.reuse, R6, RZ ;  /* 0x00000006cf162225 */ /* 0x040fe200078e00ff */
[----:B------:R-:W-:Y:S01]  /*af60*/  LOP3.LUT R182, R182, 0x30, RZ, 0xc0, !PT ;  /* 0x00000030b6b67812 */ /* 0x000fe200078ec0ff */
[----:B------:R-:W-:Y:S01]  /*af70*/  BSSY.RECONVERGENT B0, `(.L_x_771) ;  /* 0x000002a000007945 */ /* 0x000fe20003800200 */
[----:B------:R-:W-:Y:S01]  /*af80*/  SHF.R.U32.HI R25, RZ, 0x2, R180 ;  /* 0x00000002ff197819 */ /* 0x000fe200000116b4 */
[----:B------:R-:W-:Y:S01]  /*af90*/  @P2 IMAD R9, R207, R7, R23 ;  /* 0x00000007cf092224 */ /* 0x000fe200078e0217 */
[----:B------:R-:W-:Y:S01]  /*afa0*/  LOP3.LUT P5, RZ, R180, 0x3, RZ, 0xc0, !PT ;  /* 0x00000003b4ff7812 */ /* 0x000fe200078ac0ff */
[----:B------:R-:W4:Y:S01]  /*afb0*/  @P1 LDC R21, c[0x0][0x458] ;  /* 0x00011600ff151b82 */ /* 0x000f220000000800 */
[----:B------:R-:W-:Y:S01]  /*afc0*/  LOP3.LUT R6, R182, 0x7, R25, 0xf8, !PT ;  /* 0x00000007b6067812 */ /* 0x000fe200078ef819 */
[----:B------:R-:W-:Y:S01]  /*afd0*/  @!P4 IMAD R207, R11, R2, RZ ;  /* 0x000000020bcfc224 */ /* 0x000fe200078e02ff */
[----:B------:R-:W-:Y:S01]  /*afe0*/  MOV R7, 0x7f800000 ;  /* 0x7f80000000077802 */ /* 0x000fe20000000f00 */
[----:B-1----:R-:W-:-:S02]  /*aff0*/  IMAD R10, R17, R10, RZ ;  /* 0x0000000a110a7224 */ /* 0x002fc400078e02ff */
[----:B------:R-:W-:Y:S01]  /*b000*/  IMAD R25, R0, R19, RZ ;  /* 0x0000001300197224 */ /* 0x000fe200078e02ff */
[----:B------:R-:W-:Y:S01]  /*b010*/  SHF.R.S32.HI R2, RZ, 0x1f, R207 ;  /* 0x0000001fff027819 */ /* 0x000fe200000114cf */
[----:B------:R-:W-:Y:S01]  /*b020*/  @!P3 IMAD R10, R11, R18, R10 ;  /* 0x000000120b0ab224 */ /* 0x000fe200078e020a */
[----:B------:R-:W-:Y:S01]  /*b030*/  SEL R18, R207, RZ, P3 ;  /* 0x000000ffcf127207 */ /* 0x000fe20001800000 */
[----:B------:R1:W1:Y:S01]  /*b040*/  LDS.128 R12, [R16+0x1800] ;  /* 0x00180000100c7984 */ /* 0x0002620000000c00 */
[----:B------:R-:W-:Y:S01]  /*b050*/  IMAD.SHL.U32 R25, R25, 0x40, RZ ;  /* 0x0000004019197824 */ /* 0x000fe200078e00ff */
[----:B------:R-:W-:Y:S01]  /*b060*/  SEL R2, R2, RZ, P3 ;  /* 0x000000ff02027207 */ /* 0x000fe20001800000 */
[----:B---3--:R-:W-:Y:S01]  /*b070*/  @P0 FMUL.FTZ R4, R4, 0.69314718246459960938 ;  /* 0x3f31721804040820 */ /* 0x008fe20000410000 */
[--C-:B------:R-:W-:Y:S01]  /*b080*/  SHF.R.S32.HI R27, RZ, 0x1f, R10.reuse ;  /* 0x0000001fff1b7819 */ /* 0x100fe2000001140a */
[----:B------:R-:W-:Y:S01]  /*b090*/  IMAD.MOV.U32 R11, RZ, RZ, 0x7f800000 ;  /* 0x7f800000ff0b7424 */ /* 0x000fe200078e00ff */
[----:B------:R-:W-:Y:S01]  /*b0a0*/  IADD3 R18, P4, P3, R25, R18, R10 ;  /* 0x0000001219127210 */ /* 0x000fe20007b9e00a */
[----:B--2---:R-:W-:Y:S01]  /*b0b0*/  @P0 FFMA.FTZ R7, R3, R8, R4 ;  /* 0x0000000803070223 */ /* 0x004fe20000010004 */
[----:B------:R-:W-:-:S04]  /*b0c0*/  SHF.R.S32.HI R25, RZ, 0x1f, R25 ;  /* 0x0000001fff197819 */ /* 0x000fc80000011419 */
[----:B------:R-:W-:Y:S01]  /*b0d0*/  IADD3.X R25, PT, PT, R25, R2, R27, P4, P3 ;  /* 0x0000000219197210 */ /* 0x000fe200027e641b */
[----:B----4-:R-:W-:Y:S01]  /*b0e0*/  @P1 FFMA.FTZ R11, R132, R21, R5 ;  /* 0x00000015840b1223 */ /* 0x010fe20000010005 */
[----:B------:R-:W-:Y:S06]  /*b0f0*/  @P5 BRA `(.L_x_772) ;  /* 0x0000000000445947 */ /* 0x000fec0003800000 */
[C---:B------:R-:W-:Y:S01]  /*b100*/  VIADD R8, R6.reuse, 0x8 ;  /* 0x0000000806087836 */ /* 0x040fe20000000000 */
[----:B------:R-:W-:-:S04]  /*b110*/  ISETP.GE.AND P4, PT, R6, R193, PT ;  /* 0x000000c10600720c */ /* 0x000fc80003f86270 */
[----:B------:R-:W-:-:S09]  /*b120*/  ISETP.GE.AND P3, PT, R8, R193, PT ;  /* 0x000000c10800720c */ /* 0x000fd20003f66270 */
[----:B------:R-:W2:Y:S01]  /*b130*/  @!P4 LDC.64 R4, c[0x0][0x420] ;  /* 0x00010800ff04cb82 */ /* 0x000ea20000000a00 */
[----:B------:R-:W-:-:S03]  /*b140*/  @!P4 IMAD R6, R6, R19, RZ ;  /* 0x000000130606c224 */ /* 0x000fc600078e02ff */
[----:B------:R-:W-:Y:S02]  /*b150*/  @!P3 IMAD R19, R8, R19, RZ ;  /* 0x000000130813b224 */ /* 0x000fe400078e02ff */
[CC--:B------:R-:W-:Y:S02]  /*b160*/  @!P4 IADD3 R8, P1, PT, R6.reuse, R18.reuse, RZ ;  /* 0x000000120608c210 */ /* 0x0c0fe40007f3e0ff */
[----:B------:R-:W3:Y:S01]  /*b170*/  @!P3 LDC.64 R2, c[0x0][0x420] ;  /* 0x00010800ff02bb82 */ /* 0x000ee20000000a00 */
[C---:B------:R-:W-:Y:S02]  /*b180*/  @!P3 IADD3 R18, P0, PT, R19.reuse, R18, RZ ;  /* 0x000000121312b210 */ /* 0x040fe40007f1e0ff */
[-C--:B------:R-:W-:Y:S02]  /*b190*/  @!P4 LEA.HI.X.SX32 R6, R6, R25.reuse, 0x1, P1 ;  /* 0x000000190606c211 */ /* 0x080fe400008f0eff */
[----:B------:R-:W-:Y:S02]  /*b1a0*/  @!P3 LEA.HI.X.SX32 R19, R19, R25, 0x1, P0 ;  /* 0x000000191313b211 */ /* 0x000fe400000f0eff */
[----:B--2---:R-:W-:-:S04]  /*b1b0*/  @!P4 LEA R4, P1, R8, R4, 0x2 ;  /* 0x000000040804c211 */ /* 0x004fc800078210ff */
[----:B------:R-:W-:Y:S02]  /*b1c0*/  @!P4 LEA.HI.X R5, R8, R5, R6, 0x2, P1 ;  /* 0x000000050805c211 */ /* 0x000fe400008f1406 */
[----:B---3--:R-:W-:-:S03]  /*b1d0*/  @!P3 LEA R2, P0, R18, R2, 0x2 ;  /* 0x000000021202b211 */ /* 0x008fc600078010ff */
[----:B------:R2:W-:Y:S01]  /*b1e0*/  @!P4 STG.E desc[UR14][R4.64], R11 ;  /* 0x0000000b0400c986 */ /* 0x0005e2000c10190e */
[----:B------:R-:W-:-:S05]  /*b1f0*/  @!P3 LEA.HI.X R3, R18, R3, R19, 0x2, P0 ;  /* 0x000000031203b211 */ /* 0x000fca00000f1413 */
[----:B------:R2:W-:Y:S04]  /*b200*/  @!P3 STG.E desc[UR14][R2.64], R7 ;  /* 0x000000070200b986 */ /* 0x0005e8000c10190e */
.L_x_772:
[----:B------:R-:W-:Y:S05]  /*b210*/  BSYNC.RECONVERGENT B0 ;  /* 0x0000000000007941 */ /* 0x000fea0003800200 */
.L_x_771:
[----:B------:R-:W3:Y:S01]  /*b220*/  LDCU.64 UR4, c[0x0][0x410] ;  /* 0x00008200ff0477ac */ /* 0x000ee20008000a00 */
[----:B------:R-:W-:Y:S01]  /*b230*/  @P2 IMAD.MOV.U32 R20, RZ, RZ, R22 ;  /* 0x000000ffff142224 */ /* 0x000fe200078e0016 */
[----:B------:R-:W-:Y:S01]  /*b240*/  SHF.R.U32.HI R18, RZ, 0x3, R180 ;  /* 0x00000003ff127819 */ /* 0x000fe200000116b4 */
[----:B------:R-:W-:Y:S01]  /*b250*/  IMAD.MOV.U32 R19, RZ, RZ, RZ ;  /* 0x000000ffff137224 */ /* 0x000fe200078e00ff */
[----:B------:R-:W-:Y:S02]  /*b260*/  BSSY.RECONVERGENT B0, `(.L_x_773) ;  /* 0x0000021000007945 */ /* 0x000fe40003800200 */
[----:B------:R-:W-:Y:S01]  /*b270*/  IADD3 R20, P0, PT, R179, R20, RZ ;  /* 0x00000014b3147210 */ /* 0x000fe20007f1e0ff */
[C---:B--2---:R-:W-:Y:S01]  /*b280*/  VIADD R2, R18.reuse, 0x30 ;  /* 0x0000003012027836 */ /* 0x044fe20000000000 */
[C---:B------:R-:W-:Y:S01]  /*b290*/  IADD3 R4, PT, PT, R18.reuse, 0x20, RZ ;  /* 0x0000002012047810 */ /* 0x040fe20007ffe0ff */
[----:B------:R-:W-:Y:S01]  /*b2a0*/  VIADD R6, R18, 0x10 ;  /* 0x0000001012067836 */ /* 0x000fe20000000000 */
[----:B------:R-:W-:-:S02]  /*b2b0*/  IADD3.X R21, PT, PT, RZ, R9, RZ, P0, !PT ;  /* 0x00000009ff157210 */ /* 0x000fc400007fe4ff */
[-C--:B------:R-:W-:Y:S01]  /*b2c0*/  ISETP.GE.AND P0, PT, R2, R193.reuse, PT ;  /* 0x000000c10200720c */ /* 0x080fe20003f06270 */
[----:B------:R2:W4:Y:S01]  /*b2d0*/  LDS.128 R8, [R16+0x2000] ;  /* 0x0020000010087984 */ /* 0x0005220000000c00 */
[-C--:B------:R-:W-:Y:S02]  /*b2e0*/  ISETP.GE.AND P2, PT, R6, R193.reuse, PT ;  /* 0x000000c10600720c */ /* 0x080fe40003f46270 */
[-C--:B------:R-:W-:Y:S01]  /*b2f0*/  ISETP.GE.AND P1, PT, R4, R193.reuse, PT ;  /* 0x000000c10400720c */ /* 0x080fe20003f26270 */
[C---:B---3--:R-:W-:Y:S01]  /*b300*/  IMAD.WIDE.U32 R2, R17.reuse, UR4, R20 ;  /* 0x0000000411027c25 */ /* 0x048fe2000f8e0014 */
[----:B------:R2:W3:Y:S01]  /*b310*/  LDS.128 R4, [R16+0x4000] ;  /* 0x0040000010047984 */ /* 0x0004e20000000c00 */
[----:B------:R-:W-:Y:S02]  /*b320*/  ISETP.GE.AND P3, PT, R18, R193, PT ;  /* 0x000000c11200720c */ /* 0x000fe40003f66270 */
[----:B------:R-:W-:Y:S01]  /*b330*/  IMAD R25, R17, UR5, R3 ;  /* 0x0000000511197c24 */ /* 0x000fe2000f8e0203 */
[----:B------:R2:W1:Y:S01]  /*b340*/  LDS.128 R20, [R16] ;  /* 0x0000000010147984 */ /* 0x0004620000000c00 */
[----:B------:R-:W-:-:S09]  /*b350*/  IMAD.WIDE.U32 R18, R0, 0x40, R18 ;  /* 0x0000004000127825 */ /* 0x000fd200078e0012 */
        /* <DEDUP_REMOVED lines=14> */
[----:B-1----:R1:W-:Y:S04]  /*b440*/  @!P5 STG.E.128 desc[UR14][R28.64], R20 ;  /* 0x000000141c00d986 */ /* 0x0023e8000c101d0e */
[----:B------:R1:W-:Y:S04]  /*b450*/  @!P4 STG.E.128 desc[UR14][R28.64+0x80], R8 ;  /* 0x000080081c00c986 */ /* 0x0003e8000c101d0e */
[----:B---3--:R1:W-:Y:S02]  /*b460*/  @!P3 STG.E.128 desc[UR14][R28.64+0x100], R4 ;  /* 0x000100041c00b986 */ /* 0x0083e4000c101d0e */
.L_x_774:
[----:B------:R-:W-:Y:S05]  /*b470*/  BSYNC.RECONVERGENT B0 ;  /* 0x0000000000007941 */ /* 0x000fea0003800200 */
.L_x_773:
[----:B-1----:R1:W1:Y:S01]  /*b480*/  LDS.128 R20, [R16+0x800] ;  /* 0x0008000010147984 */ /* 0x0022620000000c00 */
[----:B------:R-:W-:Y:S03]  /*b490*/  BSSY.RECONVERGENT B0, `(.L_x_775) ;  /* 0x0000017000007945 */ /* 0x000fe60003800200 */
[----:B----4-:R4:W1:Y:S04]  /*b4a0*/  LDS.128 R8, [R16+0x2800] ;  /* 0x0028000010087984 */ /* 0x0108680000000c00 */
[----:B---3--:R4:W3:Y:S01]  /*b4b0*/  LDS.128 R4, [R16+0x4800] ;  /* 0x0048000010047984 */ /* 0x0088e20000000c00 */
[----:B------:R-:W-:Y:S05]  /*b4c0*/  @P2 BRA `(.L_x_776) ;  /* 0x00000000004c2947 */ /* 0x000fea0003800000 */
[----:B------:R-:W5:Y:S01]  /*b4d0*/  LDCU.64 UR6, c[0x0][0x408] ;  /* 0x00008100ff0677ac */ /* 0x000f620008000a00 */
[----:B------:R-:W-:Y:S01]  /*b4e0*/  IADD3 R17, P2, PT, R18, 0x10, RZ ;  /* 0x0000001012117810 */ /* 0x000fe20007f5e0ff */
[----:B------:R-:W-:Y:S01]  /*b4f0*/  IMAD.MOV.U32 R26, RZ, RZ, R2 ;  /* 0x000000ffff1a7224 */ /* 0x000fe200078e0002 */
[----:B------:R-:W-:Y:S01]  /*b500*/  MOV R27, R25 ;  /* 0x00000019001b7202 */ /* 0x000fe20000000f00 */
[----:B------:R-:W2:Y:S02]  /*b510*/  LDCU UR8, c[0x0][0x440] ;  /* 0x00008800ff0877ac */ /* 0x000ea40008000800 */
[----:B------:R-:W-:Y:S01]  /*b520*/  IMAD.X R0, RZ, RZ, R19, P2 ;  /* 0x000000ffff007224 */ /* 0x000fe200010e0613 */
[----:B------:R-:W4:Y:S03]  /*b530*/  LDCU.64 UR4, c[0x0][0x3f0] ;  /* 0x00007e00ff0477ac */ /* 0x000f260008000a00 */
[----:B-----5:R-:W-:-:S02]  /*b540*/  IMAD R0, R0, UR6, RZ ;  /* 0x0000000600007c24 */ /* 0x020fc4000f8e02ff */
        /* <DEDUP_REMOVED lines=11> */
.L_x_776:
[----:B------:R-:W-:Y:S05]  /*b600*/  BSYNC.RECONVERGENT B0 ;  /* 0x0000000000007941 */ /* 0x000fea0003800200 */
.L_x_775:
[----:B-1----:R1:W1:Y:S01]  /*b610*/  LDS.128 R20, [R16+0x1000] ;  /* 0x0010000010147984 */ /* 0x0022620000000c00 */
[----:B------:R-:W-:Y:S03]  /*b620*/  BSSY.RECONVERGENT B0, `(.L_x_777) ;  /* 0x0000017000007945 */ /* 0x000fe60003800200 */
[----:B------:R1:W1:Y:S04]  /*b630*/  LDS.128 R8, [R16+0x3000] ;  /* 0x0030000010087984 */ /* 0x0002680000000c00 */
[----:B---3--:R3:W1:Y:S01]  /*b640*/  LDS.128 R4, [R16+0x5000] ;  /* 0x0050000010047984 */ /* 0x0086620000000c00 */
        /* <DEDUP_REMOVED lines=19> */
[----:B------:R1:W-:Y:S02]  /*b780*/  @!P1 STG.E.128 desc[UR14][R28.64+0x100], R4 ;  /* 0x000100041c009986 */ /* 0x0003e4000c101d0e */
.L_x_778:
[----:B------:R-:W-:Y:S05]  /*b790*/  BSYNC.RECONVERGENT B0 ;  /* 0x0000000000007941 */ /* 0x000fea0003800200 */
.L_x_777:
[----:B-1----:R1:W1:Y:S01]  /*b7a0*/  LDS.128 R4, [R16+0x3800] ;  /* 0x0038000010047984 */ /* 0x0022620000000c00 */
[----:B------:R-:W-:Y:S05]  /*b7b0*/  @P0 EXIT ;  /* 0x000000000000094d */ /* 0x000fea0003800000 */
[----:B------:R-:W5:Y:S01]  /*b7c0*/  LDCU.64 UR6, c[0x0][0x408] ;  /* 0x00008100ff0677ac */ /* 0x000f620008000a00 */
[----:B------:R1:W1:Y:S01]  /*b7d0*/  LDS.128 R8, [R16+0x5800] ;  /* 0x0058000010087984 */ /* 0x0002620000000c00 */
[----:B------:R-:W-:Y:S01]  /*b7e0*/  IADD3 R0, P0, PT, R18, 0x30, RZ ;  /* 0x0000003012007810 */ /* 0x000fe20007f1e0ff */
[----:B------:R-:W-:Y:S01]  /*b7f0*/  IMAD.MOV.U32 R18, RZ, RZ, R2 ;  /* 0x000000ffff127224 */ /* 0x000fe200078e0002 */
[----:B------:R-:W2:Y:S03]  /*b800*/  LDCU UR8, c[0x0][0x440] ;  /* 0x00008800ff0877ac */ /* 0x000ea60008000800 */
[----:B------:R-:W-:Y:S01]  /*b810*/  IMAD.X R3, RZ, RZ, R19, P0 ;  /* 0x000000ffff037224 */ /* 0x000fe200000e0613 */
[----:B------:R-:W4:Y:S01]  /*b820*/  LDCU.64 UR4, c[0x0][0x3f0] ;  /* 0x00007e00ff0477ac */ /* 0x000f220008000a00 */
[----:B------:R-:W-:Y:S02]  /*b830*/  MOV R19, R25 ;  /* 0x0000001900137202 */ /* 0x000fe40000000f00 */
        /* <DEDUP_REMOVED lines=10> */
[----:B-1----:R2:W-:Y:S01]  /*b8e0*/  @!P1 STG.E.128 desc[UR14][R2.64+0x80], R4 ;  /* 0x0000800402009986 */ /* 0x0025e2000c101d0e */
[----:B------:R-:W-:Y:S05]  /*b8f0*/  @P0 EXIT ;  /* 0x000000000000094d */ /* 0x000fea0003800000 */
[----:B------:R-:W-:Y:S01]  /*b900*/  STG.E.128 desc[UR14][R2.64+0x100], R8 ;  /* 0x0001000802007986 */ /* 0x000fe2000c101d0e */
[----:B------:R-:W-:Y:S05]  /*b910*/  EXIT ;  /* 0x000000000000794d */ /* 0x000fea0003800000 */
.L_x_779:
        /* <DEDUP_REMOVED lines=14> */
.L_x_1814:


//--------------------- .text._ZN5flash16flash_fwd_kernelI23Flash_fwd_kernel_traitsILi192ELi64ELi64ELi4ELb0ELb0EN7cutlass10bfloat16_tE19Flash_kernel_traitsILi192ELi64ELi64ELi4ES3_EELb1ELb0ELb1ELb0ELb0ELb0ELb0ELb0EEEvNS_16Flash_fwd_paramsE --------------------------
	.section	.text._ZN5flash16flash_fwd_kernelI23Flash_fwd_kernel_traitsILi192ELi64ELi64ELi4ELb0ELb0EN7cutlass10bfloat16_tE19Flash_kernel_traitsILi192ELi64ELi64ELi4ES3_EELb1ELb0ELb1ELb0ELb0ELb0ELb0ELb0EEEvNS_16Flash_fwd_paramsE,"ax",@progbits
	.align	128
        .global         _ZN5flash16flash_fwd_kernelI23Flash_fwd_kernel_traitsILi192ELi64ELi64ELi4ELb0ELb0EN7cutlass10bfloat16_tE19Flash_kernel_traitsILi192ELi64ELi64ELi4ES3_EELb1ELb0ELb1ELb0ELb0ELb0ELb0ELb0EEEvNS_16Flash_fwd_paramsE
        .type           _ZN5flash16flash_fwd_kernelI23Flash_fwd_kernel_traitsILi192ELi64ELi64ELi4ELb0ELb0EN7cutlass10bfloat16_tE19Flash_kernel_traitsILi192ELi64ELi64ELi4ES3_EELb1ELb0ELb1ELb0ELb0ELb0ELb0ELb0EEEvNS_16Flash_fwd_paramsE,@function
        .size           _ZN5flash16flash_fwd_kernelI23Flash_fwd_kernel_traitsILi192ELi64ELi64ELi4ELb0ELb0EN7cutlass10bfloat16_tE19Flash_kernel_traitsILi192ELi64ELi64ELi4ES3_EELb1ELb0ELb1ELb0ELb0ELb0ELb0ELb0EEEvNS_16Flash_fwd_paramsE,(.L_x_1815 - _ZN5flash16flash_fwd_kernelI23Flash_fwd_kernel_traitsILi192ELi64ELi64ELi4ELb0ELb0EN7cutlass10bfloat16_tE19Flash_kernel_traitsILi192ELi64ELi64ELi4ES3_EELb1ELb0ELb1ELb0ELb0ELb0ELb0ELb0EEEvNS_16Flash_fwd_paramsE)
        .other          _ZN5flash16flash_fwd_kernelI23Flash_fwd_kernel_traitsILi192ELi64ELi64ELi4ELb0ELb0EN7cutlass10bfloat16_tE19Flash_kernel_traitsILi192ELi64ELi64ELi4ES3_EELb1ELb0ELb1ELb0ELb0ELb0ELb0ELb0EEEvNS_16Flash_fwd_paramsE,@"STO_CUDA_ENTRY STV_DEFAULT"
_ZN5flash16flash_fwd_kernelI23Flash_fwd_kernel_traitsILi192ELi64ELi64ELi4ELb0ELb0EN7cutlass10bfloat16_tE19Flash_kernel_traitsILi192ELi64ELi64ELi4ES3_EELb1ELb0ELb1ELb0ELb0ELb0ELb0ELb0EEEvNS_16Flash_fwd_paramsE:
.text._ZN5flash16flash_fwd_kernelI23Flash_fwd_kernel_traitsILi192ELi64ELi64ELi4ELb0ELb0EN7cutlass10bfloat16_tE19Flash_kernel_traitsILi192ELi64ELi64ELi4ES3_EELb1ELb0ELb1ELb0ELb0ELb0ELb0ELb0EEEvNS_16Flash_fwd_paramsE:
[----:B------:R-:W-:Y:S01]  /*0000*/  LDC R1, c[0x0][0x37c] ;  /* 0x0000df00ff017b82 */ /* 0x000fe20000000800 */
[----:B------:R-:W1:Y:S07]  /*0010*/  LDCU.U8 UR4, c[0x0][0x524] ;  /* 0x0000a480ff0477ac */ /* 0x000e6e0008000000 */
[----:B------:R-:W2:Y:S01]  /*0020*/  LDC R12, c[0x0][0x518] ;  /* 0x00014600ff0c7b82 */ /* 0x000ea20000000800 */
[----:B------:R-:W3:Y:S07]  /*0030*/  LDCU.64 UR14, c[0x0][0x358] ;  /* 0x00006b00ff0e77ac */ /* 0x000eee0008000a00 */
[----:B------:R-:W4:Y:S01]  /*0040*/  LDC R87, c[0x0][0x51c] ;  /* 0x00014700ff577b82 */ /* 0x000f220000000800 */
[----:B------:R-:W3:Y:S01]  /*0050*/  S2R R86, SR_CTAID.X ;  /* 0x0000000000567919 */ /* 0x000ee20000002500 */
[----:B------:R-:W3:Y:S01]  /*0060*/  LDCU.64 UR8, c[0x0][0x460] ;  /* 0x00008c00ff0877ac */ /* 0x000ee20008000a00 */
[----:B------:R-:W3:Y:S01]  /*0070*/  S2R R16, SR_CTAID.Y ;  /* 0x0000000000107919 */ /* 0x000ee20000002600 */
[----:B------:R-:W3:Y:S01]  /*0080*/  LDCU.64 UR6, c[0x0][0x470] ;  /* 0x00008e00ff0677ac */ /* 0x000ee20008000a00 */
[----:B-1----:R-:W-:Y:S01]  /*0090*/  ISETP.NE.AND P4, PT, RZ, UR4, PT ;  /* 0x00000004ff007c0c */ /* 0x002fe2000bf85270 */
[----:B------:R-:W1:-:S12]  /*00a0*/  LDCU.64 UR4, c[0x0][0x510] ;  /* 0x0000a200ff0477ac */ /* 0x000e580008000a00 */
[----:B--2---:R-:W-:Y:S01]  /*00b0*/  @P4 IMAD.MOV.U32 R4, RZ, RZ, R12 ;  /* 0x000000ffff044224 */ /* 0x004fe200078e000c */
[----:B------:R-:W2:Y:S01]  /*00c0*/  S2R R13, SR_CTAID.Z ;  /* 0x00000000000d7919 */ /* 0x000ea20000002700 */
[----:B----4-:R-:W-:Y:S01]  /*00d0*/  @P4 IMAD.MOV.U32 R5, RZ, RZ, R87 ;  /* 0x000000ffff054224 */ /* 0x010fe200078e0057 */
[----:B------:R-:W4:Y:S04]  /*00e0*/  @P4 LDC R0, c[0x0][0x520] ;  /* 0x00014800ff004b82 */ /* 0x000f280000000800 */
[----:B---3--:R3:W4:Y:S01]  /*00f0*/  @P4 LDG.E.64 R6, desc[UR14][R4.64] ;  /* 0x0000000e04064981 */ /* 0x008722000c1e1b00 */
[----:B-1----:R-:W-:Y:S02]  /*0100*/  IMAD.U32 R230, RZ, RZ, UR4 ;  /* 0x00000004ffe67e24 */ /* 0x002fe4000f8e00ff */
[----:B------:R-:W-:Y:S01]  /*0110*/  IMAD.U32 R231, RZ, RZ, UR5 ;  /* 0x00000005ffe77e24 */ /* 0x000fe2000f8e00ff */
[----:B------:R-:W1:Y:S01]  /*0120*/  S2R R186, SR_TID.X ;  /* 0x0000000000ba7919 */ /* 0x000e620000002100 */
[----:B------:R-:W4:Y:S04]  /*0130*/  LDCU.64 UR4, c[0x0][0x478] ;  /* 0x00008f00ff0477ac */ /* 0x000f280008000a00 */
[----:B------:R-:W4:Y:S01]  /*0140*/  @P4 LDG.E.64 R230, desc[UR14][R230.64] ;  /* 0x0000000ee6e64981 */ /* 0x000f22000c1e1b00 */
[----:B------:R-:W-:Y:S01]  /*0150*/  ISETP.NE.U32.AND P3, PT, RZ, UR8, PT ;  /* 0x00000008ff007c0c */ /* 0x000fe2000bf65070 */
[----:B------:R-:W-:Y:S01]  /*0160*/  IMAD.MOV.U32 R215, RZ, RZ, -0x1 ;  /* 0xffffffffffd77424 */ /* 0x000fe200078e00ff */
[----:B------:R-:W-:-:S02]  /*0170*/  ISETP.NE.U32.AND P0, PT, RZ, UR6, PT ;  /* 0x00000006ff007c0c */ /* 0x000fc4000bf05070 */
[----:B------:R-:W-:Y:S01]  /*0180*/  ISETP.NE.AND.EX P3, PT, RZ, UR9, PT, P3 ;  /* 0x00000009ff007c0c */ /* 0x000fe2000bf65330 */
[----:B------:R-:W-:Y:S01]  /*0190*/  IMAD.SHL.U32 R15, R16, 0x4, RZ ;  /* 0x00000004100f7824 */ /* 0x000fe200078e00ff */
[----:B------:R-:W-:Y:S02]  /*01a0*/  ISETP.NE.AND.EX P0, PT, RZ, UR7, PT, P0 ;  /* 0x00000007ff007c0c */ /* 0x000fe4000bf05300 */
[----:B------:R-:W-:-:S04]  /*01b0*/  ISETP.NE.U32.AND P2, PT, RZ, UR8, PT ;  /* 0x00000008ff007c0c */ /* 0x000fc8000bf45070 */
[----:B------:R-:W-:Y:S02]  /*01c0*/  ISETP.NE.AND.EX P2, PT, RZ, UR9, PT, P2 ;  /* 0x00000009ff007c0c */ /* 0x000fe4000bf45320 */
[----:B--2---:R-:W-:-:S04]  /*01d0*/  LOP3.LUT R3, R13, R86, R16, 0xfe, !PT ;  /* 0x000000560d037212 */ /* 0x004fc800078efe10 */
[----:B-1----:R-:W-:Y:S02]  /*01e0*/  LOP3.LUT P5, RZ, R3, R186, RZ, 0xfc, !PT ;  /* 0x000000ba03ff7212 */ /* 0x002fe400078afcff */
[----:B------:R-:W1:Y:S11]  /*01f0*/  LDC.64 R2, c[0x0][0x460] ;  /* 0x00011800ff027b82 */ /* 0x000e760000000a00 */
[----:B---3--:R-:W2:Y:S01]  /*0200*/  @!P5 LDC.64 R4, c[0x0][0x528] ;  /* 0x00014a00ff04db82 */ /* 0x008ea20000000a00 */
[----:B-1----:R-:W-:Y:S01]  /*0210*/  IMAD.WIDE.U32 R20, R16, 0x4, R2 ;  /* 0x0000000410147825 */ /* 0x002fe200078e0002 */
[----:B------:R-:W-:-:S02]  /*0220*/  SHF.R.U32.HI R2, RZ, 0x1e, R16 ;  /* 0x0000001eff027819 */ /* 0x000fc40000011610 */
[----:B----4-:R-:W-:-:S05]  /*0230*/  @P4 IADD3 R12, P1, PT, R6, R0, RZ ;  /* 0x00000000060c4210 */ /* 0x010fca0007f3e0ff */
[----:B------:R-:W-:Y:S01]  /*0240*/  @P4 IMAD.X R87, RZ, RZ, R7, P1 ;  /* 0x000000ffff574224 */ /* 0x000fe200008e0607 */
[----:B------:R-:W-:Y:S01]  /*0250*/  ISETP.NE.U32.AND P1, PT, RZ, UR4, PT ;  /* 0x00000004ff007c0c */ /* 0x000fe2000bf25070 */
[----:B------:R-:W-:Y:S02]  /*0260*/  @!P5 IMAD.MOV.U32 R18, RZ, RZ, R12 ;  /* 0x000000ffff12d224 */ /* 0x000fe400078e000c */
[----:B------:R-:W-:Y:S01]  /*0270*/  @!P5 IMAD.MOV.U32 R19, RZ, RZ, R87 ;  /* 0x000000ffff13d224 */ /* 0x000fe200078e0057 */
[----:B------:R-:W-:Y:S01]  /*0280*/  ISETP.NE.AND.EX P1, PT, RZ, UR5, PT, P1 ;  /* 0x00000005ff007c0c */ /* 0x000fe2000bf25310 */
[----:B--2---:R-:W-:Y:S04]  /*0290*/  @!P5 STG.E.64 desc[UR14][R4.64], R230 ;  /* 0x000000e60400d986 */ /* 0x004fe8000c101b0e */
[----:B------:R1:W-:Y:S04]  /*02a0*/  @!P5 STG.E.64 desc[UR14][R4.64+0x8], R18 ;  /* 0x000008120400d986 */ /* 0x0003e8000c101b0e */
[----:B------:R-:W2:Y:S04]  /*02b0*/  @P3 LDG.E R215, desc[UR14][R20.64] ;  /* 0x0000000e14d73981 */ /* 0x000ea8000c1e1900 */
[C---:B------:R-:W-:Y:S01]  /*02c0*/  @P1 IADD3 R10, P3, PT, R15.reuse, UR4, RZ ;  /* 0x000000040f0a1c10 */ /* 0x040fe2000ff7e0ff */
[----:B------:R-:W3:Y:S01]  /*02d0*/  LDCU.U8 UR4, c[0x0][0x532] ;  /* 0x0000a640ff0477ac */ /* 0x000ee20008000000 */
[----:B------:R-:W-:Y:S01]  /*02e0*/  @P0 IADD3 R8, P4, PT, R15, UR6, RZ ;  /* 0x000000060f080c10 */ /* 0x000fe2000ff9e0ff */
[----:B------:R-:W-:Y:S01]  /*02f0*/  IMAD.MOV.U32 R6, RZ, RZ, RZ ;  /* 0x000000ffff067224 */ /* 0x000fe200078e00ff */
[----:B-1----:R-:W1:Y:S02]  /*0300*/  LDC.64 R4, c[0x0][0x468] ;  /* 0x00011a00ff047b82 */ /* 0x002e640000000a00 */
[C---:B------:R-:W-:Y:S01]  /*0310*/  @P0 IADD3.X R9, PT, PT, R2.reuse, UR7, RZ, P4, !PT ;  /* 0x0000000702090c10 */ /* 0x040fe2000a7fe4ff */
[----:B------:R-:W2:Y:S01]  /*0320*/  @P2 LDG.E R0, desc[UR14][R20.64+0x4] ;  /* 0x0000040e14002981 */ /* 0x000ea2000c1e1900 */
[----:B------:R-:W-:-:S02]  /*0330*/  @P1 IADD3.X R11, PT, PT, R2, UR5, RZ, P3, !PT ;  /* 0x00000005020b1c10 */ /* 0x000fc40009ffe4ff */
[----:B---3--:R-:W-:Y:S01]  /*0340*/  ISETP.NE.AND P3, PT, RZ, UR4, PT ;  /* 0x00000004ff007c0c */ /* 0x008fe2000bf65270 */
[----:B------:R3:W5:Y:S01]  /*0350*/  @P0 LDG.E R6, desc[UR14][R8.64] ;  /* 0x0000000e08060981 */ /* 0x000762000c1e1900 */
[----:B------:R-:W-:-:S03]  /*0360*/  IMAD.MOV.U32 R7, RZ, RZ, -0x1 ;  /* 0xffffffffff077424 */ /* 0x000fc600078e00ff */
[----:B------:R4:W5:Y:S01]  /*0370*/  @P1 LDG.E R11, desc[UR14][R10.64] ;  /* 0x0000000e0a0b1981 */ /* 0x000962000c1e1900 */
[----:B-1----:R-:W-:Y:S02]  /*0380*/  ISETP.EQ.U32.AND P4, PT, R4, RZ, PT ;  /* 0x000000ff0400720c */ /* 0x002fe40003f82070 */
[----:B------:R-:W-:Y:S02]  /*0390*/  IADD3 R14, P0, PT, R15, R4, RZ ;  /* 0x000000040f0e7210 */ /* 0x000fe40007f1e0ff */
[----:B------:R-:W-:-:S03]  /*03a0*/  ISETP.EQ.OR.EX P4, PT, R5, RZ, !P3, P4 ;  /* 0x000000ff0500720c */ /* 0x000fc60005f82740 */
[----:B------:R-:W-:Y:S01]  /*03b0*/  IMAD.X R15, R2, 0x1, R5, P0 ;  /* 0x00000001020f7824 */ /* 0x000fe200000e0605 */
[----:B---3--:R-:W1:Y:S08]  /*03c0*/  @!P2 LDC R9, c[0x0][0x434] ;  /* 0x00010d00ff09ab82 */ /* 0x008e700000000800 */
[----:B------:R-:W3:Y:S01]  /*03d0*/  @!P1 LDC R8, c[0x0][0x43c] ;  /* 0x00010f00ff089b82 */ /* 0x000ee20000000800 */
[----:B------:R4:W5:Y:S01]  /*03e0*/  @!P4 LDG.E R7, desc[UR14][R14.64] ;  /* 0x0000000e0e07c981 */ /* 0x000962000c1e1900 */
[----:B------:R-:W-:-:S04]  /*03f0*/  ISETP.NE.U32.AND P0, PT, R4, RZ, PT ;  /* 0x000000ff0400720c */ /* 0x000fc80003f05070 */
[----:B------:R-:W-:Y:S02]  /*0400*/  ISETP.NE.AND.EX P0, PT, R5, RZ, PT, P0 ;  /* 0x000000ff0500720c */ /* 0x000fe40003f05300 */
[----:B------:R-:W1:Y:S11]  /*0410*/  @!P1 LDC.64 R2, c[0x0][0x488] ;  /* 0x00012200ff029b82 */ /* 0x000e760000000a00 */
[----:B------:R-:W1:Y:S01]  /*0420*/  @!P0 LDC R5, c[0x0][0x438] ;  /* 0x00010e00ff058b82 */ /* 0x000e620000000800 */
[----:B--2---:R-:W-:-:S02]  /*0430*/  @P2 IMAD.IADD R9, R0, 0x1, -R215 ;  /* 0x0000000100092824 */ /* 0x004fc400078e0ad7 */
[----:B------:R-:W-:-:S05]  /*0440*/  IMAD.SHL.U32 R0, R86, 0x40, RZ ;  /* 0x0000004056007824 */ /* 0x000fca00078e00ff */
[----:B-1----:R-:W-:Y:S01]  /*0450*/  ISETP.GT.AND P2, PT, R9, R0, PT ;  /* 0x000000000900720c */ /* 0x002fe20003f44270 */
[----:B---34-:R-:W-:-:S12]  /*0460*/  @!P0 BRA `(.L_x_780) ;  /* 0x00000000000c8947 */ /* 0x018fd80003800000 */
[----:B------:R-:W2:Y:S02]  /*0470*/  @P3 LDG.E R4, desc[UR14][R14.64+0x4] ;  /* 0x0000040e0e043981 */ /* 0x000ea4000c1e1900 */
[----:B--2--5:R-:W-:-:S06]  /*0480*/  @P3 IADD3 R5, PT, PT, R4, -R7, RZ ;  /* 0x8000000704053210 */ /* 0x024fcc0007ffe0ff */
[----:B------:R1:W5:Y:S02]  /*0490*/  @!P3 LDG.E R5, desc[UR14][R14.64] ;  /* 0x0000000e0e05b981 */ /* 0x000364000c1e1900 */
.L_x_780:
[----:B------:R-:W-:Y:S01]  /*04a0*/  @!P1 ISETP.NE.U32.AND P0, PT, R2, RZ, PT ;  /* 0x000000ff0200920c */ /* 0x000fe20003f05070 */
[----:B------:R-:W-:-:S12]  /*04b0*/  @!P2 EXIT ;  /* 0x000000000000a94d */ /* 0x000fd80003800000 */
[----:B------:R-:W2:Y:S01]  /*04c0*/  LDC R91, c[0x0][0x508] ;  /* 0x00014200ff5b7b82 */ /* 0x000ea20000000800 */
[----:B------:R-:W3:Y:S01]  /*04d0*/  LDCU UR4, c[0x0][0x504] ;  /* 0x0000a080ff0477ac */ /* 0x000ee20008000800 */
[----:B------:R-:W-:Y:S01]  /*04e0*/  @!P1 ISETP.NE.AND.EX P0, PT, R3, RZ, PT, P0 ;  /* 0x000000ff0300920c */ /* 0x000fe20003f05300 */
[----:B-----5:R-:W-:-:S03]  /*04f0*/  @P1 IMAD.IADD R92, R11, 0x1, -R6 ;  /* 0x000000010b5c1824 */ /* 0x020fc600078e0a06 */
[----:B------:R-:W-:-:S04]  /*0500*/  @!P1 SEL R8, R8, RZ, P0 ;  /* 0x000000ff08089207 */ /* 0x000fc80000000000 */
[----:B------:R-:W-:-:S05]  /*0510*/  @!P1 IADD3 R92, PT, PT, R8, R5, -R6 ;  /* 0x00000005085c9210 */ /* 0x000fca0007ffe806 */
[----:B------:R-:W-:Y:S02]  /*0520*/  VIADD R5, R92, 0x3f ;  /* 0x0000003f5c057836 */ /* 0x000fe40000000000 */
[----:B---3--:R-:W-:-:S03]  /*0530*/  VIADD R93, R9, UR4 ;  /* 0x00000004095d7c36 */ /* 0x008fc60008000000 */
[-C--:B------:R-:W-:Y:S02]  /*0540*/  IADD3 R2, PT, PT, R5, R0.reuse, -R9 ;  /* 0x0000000005027210 */ /* 0x080fe40007ffe809 */
[----:B------:R-:W-:Y:S02]  /*0550*/  SHF.R.S32.HI R4, RZ, 0x1f, R5 ;  /* 0x0000001fff047819 */ /* 0x000fe40000011405 */
[----:B--2---:R-:W-:Y:S02]  /*0560*/  IADD3 R3, PT, PT, R2, 0x40, R91 ;  /* 0x0000004002037810 */ /* 0x004fe40007ffe05b */
[----:B------:R-:W-:Y:S02]  /*0570*/  IADD3 R11, PT, PT, -R93, R0, R92 ;  /* 0x000000005d0b7210 */ /* 0x000fe40007ffe15c */
[----:B------:R-:W-:Y:S02]  /*0580*/  SHF.R.S32.HI R2, RZ, 0x1f, R3 ;  /* 0x0000001fff027819 */ /* 0x000fe40000011403 */
[----:B------:R-:W-:-:S02]  /*0590*/  SHF.R.S32.HI R8, RZ, 0x1f, R11 ;  /* 0x0000001fff087819 */ /* 0x000fc4000001140b */
[----:B------:R-:W-:Y:S02]  /*05a0*/  LEA.HI R4, R4, R5, RZ, 0x6 ;  /* 0x0000000504047211 */ /* 0x000fe400078f30ff */
[----:B------:R-:W-:Y:S02]  /*05b0*/  LEA.HI R2, R2, R3, RZ, 0x6 ;  /* 0x0000000302027211 */ /* 0x000fe400078f30ff */
[----:B------:R-:W-:Y:S02]  /*05c0*/  LEA.HI R8, R8, R11, RZ, 0x6 ;  /* 0x0000000b08087211 */ /* 0x000fe400078f30ff */
[----:B------:R-:W-:Y:S02]  /*05d0*/  SHF.R.S32.HI R4, RZ, 0x6, R4 ;  /* 0x00000006ff047819 */ /* 0x000fe40000011404 */
[----:B------:R-:W-:Y:S02]  /*05e0*/  SHF.R.S32.HI R189, RZ, 0x6, R2 ;  /* 0x00000006ffbd7819 */ /* 0x000fe40000011402 */
[----:B------:R-:W-:-:S02]  /*05f0*/  SHF.R.S32.HI R8, RZ, 0x6, R8 ;  /* 0x00000006ff087819 */ /* 0x000fc40000011408 */
[----:B------:R-:W-:Y:S02]  /*0600*/  VIMNMX R189, PT, PT, R4, R189, PT ;  /* 0x000000bd04bd7248 */ /* 0x000fe40003fe0100 */
[----:B------:R-:W-:-:S04]  /*0610*/  VIMNMX R214, PT, PT, RZ, R8, !PT ;  /* 0x00000008ffd67248 */ /* 0x000fc80007fe0100 */
[----:B------:R-:W-:-:S13]  /*0620*/  ISETP.GT.AND P0, PT, R189, R214, PT ;  /* 0x000000d6bd00720c */ /* 0x000fda0003f04270 */
[----:B------:R-:W-:Y:S05]  /*0630*/  @P0 BRA `(.L_x_781) ;  /* 0x0000000c00080947 */ /* 0x000fea0003800000 */
[----:B------:R-:W2:Y:S01]  /*0640*/  LDC.U8 R2, c[0x0][0x549] ;  /* 0x00015240ff027b82 */ /* 0x000ea20000000000 */
[----:B------:R-:W-:Y:S02]  /*0650*/  ISETP.NE.AND P1, PT, R215, -0x1, PT ;  /* 0xffffffffd700780c */ /* 0x000fe40003f25270 */
[----:B------:R-:W-:-:S05]  /*0660*/  SHF.L.U32 R10, R186, 0x3, RZ ;  /* 0x00000003ba0a7819 */ /* 0x000fca00000006ff */
[----:B------:R-:W3:Y:S08]  /*0670*/  LDC.U8 R8, c[0x0][0x548] ;  /* 0x00015200ff087b82 */ /* 0x000ef00000000000 */
[----:B------:R-:W1:Y:S01]  /*0680*/  @!P1 LDC.64 R6, c[0x0][0x400] ;  /* 0x00010000ff069b82 */ /* 0x000e620000000a00 */
[----:B--2---:R-:W-:-:S07]  /*0690*/  ISETP.NE.AND P6, PT, R2, RZ, PT ;  /* 0x000000ff0200720c */ /* 0x004fce0003fc5270 */
[----:B------:R-:W2:Y:S08]  /*06a0*/  @P1 LDC.64 R4, c[0x0][0x408] ;  /* 0x00010200ff041b82 */ /* 0x000eb00000000a00 */
[----:B------:R-:W4:Y:S01]  /*06b0*/  @P6 LDC.64 R2, c[0x0][0x430] ;  /* 0x00010c00ff026b82 */ /* 0x000f220000000a00 */
[----:B-1----:R-:W-:-:S07]  /*06c0*/  @!P1 IMAD.WIDE.U32 R14, R16, R6, RZ ;  /* 0x00000006100e9225 */ /* 0x002fce00078e00ff */
[----:B------:R-:W1:Y:S01]  /*06d0*/  @P6 LDC R11, c[0x0][0x430] ;  /* 0x00010c00ff0b6b82 */ /* 0x000e620000000800 */
[----:B------:R-:W-:Y:S01]  /*06e0*/  @!P1 MOV R6, R14 ;  /* 0x0000000e00069202 */ /* 0x000fe20000000f00 */
[----:B--2---:R-:W-:-:S04]  /*06f0*/  @P1 IMAD.WIDE.U32 R18, R215, R4, RZ ;  /* 0x00000004d7121225 */ /* 0x004fc800078e00ff */
[----:B----4-:R-:W-:Y:S01]  /*0700*/  @P6 IMAD R2, R2, R3, RZ ;  /* 0x0000000302026224 */ /* 0x010fe200078e02ff */
[----:B------:R-:W-:Y:S01]  /*0710*/  @P6 MOV R3, 0x1 ;  /* 0x0000000100036802 */ /* 0x000fe20000000f00 */
[----:B---3--:R-:W-:Y:S06]  /*0720*/  @P6 BRA `(.L_x_782) ;  /* 0x0000000000286947 */ /* 0x008fec0003800000 */
        /* <DEDUP_REMOVED lines=10> */
.L_x_782:
[----:B------:R-:W2:Y:S01]  /*07d0*/  LDCU.64 UR4, c[0x0][0x410] ;  /* 0x00008200ff0477ac */ /* 0x000ea20008000a00 */
[----:B------:R-:W-:Y:S01]  /*07e0*/  @P1 IMAD.MOV.U32 R6, RZ, RZ, R18 ;  /* 0x000000ffff061224 */ /* 0x000fe200078e0012 */
[----:B------:R-:W-:Y:S01]  /*07f0*/  LOP3.LUT R4, R10, 0x38, RZ, 0xc0, !PT ;  /* 0x000000380a047812 */ /* 0x000fe200078ec0ff */
[----:B------:R-:W-:Y:S01]  /*0800*/  @!P1 IMAD R7, R16, R7, R15 ;  /* 0x0000000710079224 */ /* 0x000fe200078e020f */
[----:B------:R-:W-:Y:S01]  /*0810*/  SHF.R.U32.HI R186, RZ, 0x3, R186 ;  /* 0x00000003ffba7819 */ /* 0x000fe200000116ba */
[----:B------:R-:W-:Y:S01]  /*0820*/  @P1 IMAD R7, R215, R5, R19 ;  /* 0x00000005d7071224 */ /* 0x000fe200078e0213 */
[----:B------:R-:W-:Y:S01]  /*0830*/  IADD3 R14, P0, PT, R4, R6, RZ ;  /* 0x00000006040e7210 */ /* 0x000fe20007f1e0ff */
[----:B------:R-:W3:Y:S01]  /*0840*/  LDC R5, c[0x0][0x434] ;  /* 0x00010d00ff057b82 */ /* 0x000ee20000000800 */
[----:B------:R-:W-:Y:S01]  /*0850*/  IMAD.IADD R9, R9, 0x1, -R0 ;  /* 0x0000000109097824 */ /* 0x000fe200078e0a00 */
[----:B------:R-:W-:Y:S01]  /*0860*/  BSSY.RECONVERGENT B0, `(.L_x_783) ;  /* 0x000001f000007945 */ /* 0x000fe20003800200 */
[----:B------:R-:W-:Y:S01]  /*0870*/  IADD3.X R15, PT, PT, RZ, R7, RZ, P0, !PT ;  /* 0x00000007ff0f7210 */ /* 0x000fe200007fe4ff */
[----:B------:R-:W-:Y:S01]  /*0880*/  VIADD R6, R186, 0x10 ;  /* 0x00000010ba067836 */ /* 0x000fe20000000000 */
[----:B------:R-:W-:Y:S01]  /*0890*/  ISETP.NE.AND P6, PT, R8, RZ, !P6 ;  /* 0x000000ff0800720c */ /* 0x000fe200077c5270 */
[----:B------:R-:W-:Y:S01]  /*08a0*/  IMAD.MOV.U32 R187, RZ, RZ, RZ ;  /* 0x000000ffffbb7224 */ /* 0x000fe200078e00ff */
[----:B------:R-:W-:-:S02]  /*08b0*/  ISETP.GE.AND P0, PT, R186, R9, PT ;  /* 0x00000009ba00720c */ /* 0x000fc40003f06270 */
[----:B------:R-:W-:Y:S01]  /*08c0*/  ISETP.NE.AND P1, PT, R215, -0x1, PT ;  /* 0xffffffffd700780c */ /* 0x000fe20003f25270 */
[----:B------:R-:W-:Y:S01]  /*08d0*/  IMAD.WIDE.U32 R86, R86, 0x40, R186 ;  /* 0x0000004056567825 */ /* 0x000fe200078e00ba */
[----:B------:R-:W-:Y:S02]  /*08e0*/  ISETP.GE.AND P2, PT, R6, R9, PT ;  /* 0x000000090600720c */ /* 0x000fe40003f46270 */
[----:B------:R-:W-:Y:S01]  /*08f0*/  IADD3 R10, PT, PT, R186, 0x20, RZ ;  /* 0x00000020ba0a7810 */ /* 0x000fe20007ffe0ff */
[C---:B--2---:R-:W-:Y:S01]  /*0900*/  IMAD.WIDE.U32 R14, R13.reuse, UR4, R14 ;  /* 0x000000040d0e7c25 */ /* 0x044fe2000f8e000e */
[C---:B------:R-:W-:Y:S02]  /*0910*/  LOP3.LUT R12, R4.reuse, 0x40, RZ, 0xfc, !PT ;  /* 0x00000040040c7812 */ /* 0x040fe400078efcff */
[----:B------:R-:W-:Y:S01]  /*0920*/  LOP3.LUT R7, R4, 0x80, RZ, 0xfc, !PT ;  /* 0x0000008004077812 */ /* 0x000fe200078efcff */
[----:B------:R-:W-:Y:S02]  /*0930*/  IMAD R23, R13, UR5, R15 ;  /* 0x000000050d177c24 */ /* 0x000fe4000f8e020f */
[----:B------:R-:W-:Y:S05]  /*0940*/  @P0 BRA `(.L_x_784) ;  /* 0x0000000000400947 */ /* 0x000fea0003800000 */
[----:B------:R-:W2:Y:S01]  /*0950*/  LDCU.64 UR4, c[0x0][0x408] ;  /* 0x00008100ff0477ac */ /* 0x000ea20008000a00 */
[----:B------:R-:W-:Y:S01]  /*0960*/  IMAD.MOV.U32 R22, RZ, RZ, R14 ;  /* 0x000000ffff167224 */ /* 0x000fe200078e000e */
[----:B------:R-:W5:Y:S01]  /*0970*/  LDCU UR8, c[0x0][0x440] ;  /* 0x00008800ff0877ac */ /* 0x000f620008000800 */
[----:B------:R-:W1:Y:S01]  /*0980*/  LDCU.64 UR6, c[0x0][0x3f0] ;  /* 0x00007e00ff0677ac */ /* 0x000e620008000a00 */
[----:B--2---:R-:W-:Y:S02]  /*0990*/  IMAD R17, R87, UR4, RZ ;  /* 0x0000000457117c24 */ /* 0x004fe4000f8e02ff */
[----:B------:R-:W-:Y:S01]  /*09a0*/  IMAD.WIDE.U32 R18, R86, UR4, R22 ;  /* 0x0000000456127c25 */ /* 0x000fe2000f8e0016 */
[----:B-----5:R-:W-:-:S03]  /*09b0*/  ISETP.GE.AND P5, PT, R4, UR8, PT ;  /* 0x0000000804007c0c */ /* 0x020fc6000bfa6270 */
        /* <DEDUP_REMOVED lines=9> */
.L_x_784:
[----:B------:R-:W-:Y:S05]  /*0a50*/  BSYNC.RECONVERGENT B0 ;  /* 0x0000000000007941 */ /* 0x000fea0003800200 */
.L_x_783:
[----:B------:R-:W-:Y:S01]  /*0a60*/  BSSY.RECONVERGENT B0, `(.L_x_785) ;  /* 0x0000016000007945 */ /* 0x000fe20003800200 */
[----:B------:R-:W-:-:S03]  /*0a70*/  ISETP.GE.AND P0, PT, R10, R9, PT ;  /* 0x000000090a00720c */ /* 0x000fc60003f06270 */
[----:B------:R-:W-:Y:S10]  /*0a80*/  @P2 BRA `(.L_x_786) ;  /* 0x00000000004c2947 */ /* 0x000ff40003800000 */
[----:B------:R-:W5:Y:S01]  /*0a90*/  LDCU.64 UR6, c[0x0][0x408] ;  /* 0x00008100ff0677ac */ /* 0x000f620008000a00 */
[----:B------:R-:W-:Y:S01]  /*0aa0*/  IADD3 R17, P2, PT, R86, 0x10, RZ ;  /* 0x0000001056117810 */ /* 0x000fe20007f5e0ff */
[----:B------:R-:W-:Y:S01]  /*0ab0*/  IMAD.MOV.U32 R18, RZ, RZ, R14 ;  /* 0x000000ffff127224 */ /* 0x000fe200078e000e */
[----:B------:R-:W-:Y:S01]  /*0ac0*/  MOV R19, R23 ;  /* 0x0000001700137202 */ /* 0x000fe20000000f00 */
[----:B------:R-:W1:Y:S02]  /*0ad0*/  LDCU UR8, c[0x0][0x440] ;  /* 0x00008800ff0877ac */ /* 0x000e640008000800 */
[----:B------:R-:W-:Y:S01]  /*0ae0*/  IMAD.X R8, RZ, RZ, R87, P2 ;  /* 0x000000ffff087224 */ /* 0x000fe200010e0657 */
[----:B------:R-:W2:Y:S03]  /*0af0*/  LDCU.64 UR4, c[0x0][0x3f0] ;  /* 0x00007e00ff0477ac */ /* 0x000ea60008000a00 */
[----:B-----5:R-:W-:-:S02]  /*0b00*/  IMAD R8, R8, UR6, RZ ;  /* 0x0000000608087c24 */ /* 0x020fc4000f8e02ff */
        /* <DEDUP_REMOVED lines=11> */
.L_x_786:
[----:B------:R-:W-:Y:S05]  /*0bc0*/  BSYNC.RECONVERGENT B0 ;  /* 0x0000000000007941 */ /* 0x000fea0003800200 */
.L_x_785:
[----:B------:R-:W-:Y:S01]  /*0bd0*/  BSSY.RECONVERGENT B0, `(.L_x_787) ;  /* 0x0000018000007945 */ /* 0x000fe20003800200 */
[----:B------:R-:W-:Y:S01]  /*0be0*/  ISETP.NE.AND P2, PT, R4, RZ, PT ;  /* 0x000000ff0400720c */ /* 0x000fe20003f45270 */
[----:B-123--:R-:W-:Y:S01]  /*0bf0*/  IMAD R20, R16, R5, RZ ;  /* 0x0000000510147224 */ /* 0x00efe200078e02ff */
[----:B------:R-:W-:Y:S01]  /*0c00*/  IADD3 R8, PT, PT, R186, 0x30, RZ ;  /* 0x00000030ba087810 */ /* 0x000fe20007ffe0ff */
[----:B------:R-:W-:Y:S10]  /*0c10*/  @P0 BRA `(.L_x_788) ;  /* 0x00000000004c0947 */ /* 0x000ff40003800000 */
[----:B------:R-:W1:Y:S01]  /*0c20*/  LDCU.64 UR6, c[0x0][0x408] ;  /* 0x00008100ff0677ac */ /* 0x000e620008000a00 */
[----:B------:R-:W-:Y:S01]  /*0c30*/  IADD3 R18, P0, PT, R86, 0x20, RZ ;  /* 0x0000002056127810 */ /* 0x000fe20007f1e0ff */
[----:B------:R-:W-:Y:S01]  /*0c40*/  IMAD.MOV.U32 R24, RZ, RZ, R14 ;  /* 0x000000ffff187224 */ /* 0x000fe200078e000e */
        /* <DEDUP_REMOVED lines=16> */
.L_x_788:
[----:B------:R-:W-:Y:S05]  /*0d50*/  BSYNC.RECONVERGENT B0 ;  /* 0x0000000000007941 */ /* 0x000fea0003800200 */
.L_x_787:
[----:B------:R-:W-:Y:S01]  /*0d60*/  ISETP.GE.AND P0, PT, R8, R9, PT ;  /* 0x000000090800720c */ /* 0x000fe20003f06270 */
[----:B----4-:R-:W-:Y:S01]  /*0d70*/  IMAD R2, R13, R2, RZ ;  /* 0x000000020d027224 */ /* 0x010fe200078e02ff */
[----:B------:R-:W-:Y:S01]  /*0d80*/  SEL R20, R20, R215, !P1 ;  /* 0x000000d714147207 */ /* 0x000fe20004800000 */
[----:B------:R-:W-:Y:S01]  /*0d90*/  BSSY.RECONVERGENT B0, `(.L_x_789) ;  /* 0x000001c000007945 */ /* 0x000fe20003800200 */
[----:B------:R-:W-:Y:S01]  /*0da0*/  ISETP.GE.OR P5, PT, R186, R9, P2 ;  /* 0x00000009ba00720c */ /* 0x000fe200017a6670 */
[----:B------:R-:W-:Y:S01]  /*0db0*/  @!P6 IMAD R2, R16, R3, R2 ;  /* 0x000000031002e224 */ /* 0x000fe200078e0202 */
[-C--:B------:R-:W-:Y:S02]  /*0dc0*/  ISETP.GE.OR P4, PT, R6, R9.reuse, P2 ;  /* 0x000000090600720c */ /* 0x080fe40001786670 */
[-C--:B------:R-:W-:Y:S02]  /*0dd0*/  ISETP.GE.OR P3, PT, R10, R9.reuse, P2 ;  /* 0x000000090a00720c */ /* 0x080fe40001766670 */
[----:B------:R-:W-:Y:S01]  /*0de0*/  ISETP.GE.OR P2, PT, R8, R9, P2 ;  /* 0x000000090800720c */ /* 0x000fe20001746670 */
[----:B------:R-:W-:Y:S01]  /*0df0*/  IMAD R9, R0, R11, RZ ;  /* 0x0000000b00097224 */ /* 0x000fe200078e02ff */
[----:B------:R-:W-:-:S02]  /*0e00*/  SHF.R.S32.HI R3, RZ, 0x1f, R20 ;  /* 0x0000001fff037819 */ /* 0x000fc40000011414 */
[----:B------:R-:W-:Y:S01]  /*0e10*/  SEL R5, R20, RZ, P6 ;  /* 0x000000ff14057207 */ /* 0x000fe20003000000 */
[----:B------:R-:W-:Y:S08]  /*0e20*/  @P0 BRA `(.L_x_790) ;  /* 0x0000000000480947 */ /* 0x000ff00003800000 */
        /* <DEDUP_REMOVED lines=18> */
.L_x_790:
[----:B------:R-:W-:Y:S05]  /*0f50*/  BSYNC.RECONVERGENT B0 ;  /* 0x0000000000007941 */ /* 0x000fea0003800200 */
.L_x_789:
[--C-:B------:R-:W-:Y:S01]  /*0f60*/  IADD3 R5, P1, P0, R9, R5, R2.reuse ;  /* 0x0000000509057210 */ /* 0x100fe2000783e002 */
[----:B------:R-:W-:Y:S01]  /*0f70*/  BSSY.RECONVERGENT B0, `(.L_x_791) ;  /* 0x000000e000007945 */ /* 0x000fe20003800200 */
[----:B------:R-:W-:Y:S02]  /*0f80*/  SEL R3, R3, RZ, P6 ;  /* 0x000000ff03037207 */ /* 0x000fe40003000000 */
[----:B------:R-:W-:Y:S02]  /*0f90*/  SHF.R.S32.HI R0, RZ, 0x1f, R9 ;  /* 0x0000001fff007819 */ /* 0x000fe40000011409 */
[----:B------:R-:W-:-:S04]  /*0fa0*/  SHF.R.S32.HI R2, RZ, 0x1f, R2 ;  /* 0x0000001fff027819 */ /* 0x000fc80000011402 */
[----:B------:R-:W-:Y:S01]  /*0fb0*/  IADD3.X R0, PT, PT, R0, R3, R2, P1, P0 ;  /* 0x0000000300007210 */ /* 0x000fe20000fe0402 */
[----:B------:R-:W-:Y:S06]  /*0fc0*/  @P5 BRA `(.L_x_792) ;  /* 0x0000000000205947 */ /* 0x000fec0003800000 */
[----:B------:R-:W3:Y:S01]  /*0fd0*/  LDCU.64 UR4, c[0x0][0x420] ;  /* 0x00008400ff0477ac */ /* 0x000ee20008000a00 */
[----:B------:R-:W-:-:S05]  /*0fe0*/  IMAD R2, R186, R11, RZ ;  /* 0x0000000bba027224 */ /* 0x000fca00078e02ff */
[----:B------:R-:W-:-:S04]  /*0ff0*/  IADD3 R3, P0, PT, R2, R5, RZ ;  /* 0x0000000502037210 */ /* 0x000fc80007f1e0ff */
[----:B------:R-:W-:Y:S02]  /*1000*/  LEA.HI.X.SX32 R2, R2, R0, 0x1, P0 ;  /* 0x0000000002027211 */ /* 0x000fe400000f0eff */
[----:B---3--:R-:W-:-:S04]  /*1010*/  LEA R12, P0, R3, UR4, 0x2 ;  /* 0x00000004030c7c11 */ /* 0x008fc8000f8010ff */
[----:B------:R-:W-:Y:S01]  /*1020*/  LEA.HI.X R13, R3, UR5, R2, 0x2, P0 ;  /* 0x00000005030d7c11 */ /* 0x000fe200080f1402 */
[----:B------:R-:W-:-:S05]  /*1030*/  IMAD.MOV.U32 R3, RZ, RZ, 0x7f800000 ;  /* 0x7f800000ff037424 */ /* 0x000fca00078e00ff */
[----:B------:R3:W-:Y:S03]  /*1040*/  STG.E desc[UR14][R12.64], R3 ;  /* 0x000000030c007986 */ /* 0x0007e6000c10190e */
.L_x_792:
[----:B------:R-:W-:Y:S05]  /*1050*/  BSYNC.RECONVERGENT B0 ;  /* 0x0000000000007941 */ /* 0x000fea0003800200 */
.L_x_791:
[----:B------:R-:W-:Y:S04]  /*1060*/  BSSY.RECONVERGENT B0, `(.L_x_793) ;  /* 0x000000a000007945 */ /* 0x000fe80003800200 */
[----:B------:R-:W-:Y:S05]  /*1070*/  @P4 BRA `(.L_x_794) ;  /* 0x0000000000204947 */ /* 0x000fea0003800000 */
[----:B------:R-:W4:Y:S01]  /*1080*/  LDCU.64 UR4, c[0x0][0x420] ;  /* 0x00008400ff0477ac */ /* 0x000f220008000a00 */
[----:B------:R-:W-:-:S05]  /*1090*/  IMAD R2, R6, R11, RZ ;  /* 0x0000000b06027224 */ /* 0x000fca00078e02ff */
[----:B---3--:R-:W-:-:S04]  /*10a0*/  IADD3 R3, P0, PT, R2, R5, RZ ;  /* 0x0000000502037210 */ /* 0x008fc80007f1e0ff */
[----:B------:R-:W-:Y:S02]  /*10b0*/  LEA.HI.X.SX32 R2, R2, R0, 0x1, P0 ;  /* 0x0000000002027211 */ /* 0x000fe400000f0eff */
[----:B----4-:R-:W-:-:S04]  /*10c0*/  LEA R6, P0, R3, UR4, 0x2 ;  /* 0x0000000403067c11 */ /* 0x010fc8000f8010ff */
[----:B------:R-:W-:Y:S01]  /*10d0*/  LEA.HI.X R7, R3, UR5, R2, 0x2, P0 ;  /* 0x0000000503077c11 */ /* 0x000fe200080f1402 */
[----:B------:R-:W-:-:S05]  /*10e0*/  IMAD.MOV.U32 R3, RZ, RZ, 0x7f800000 ;  /* 0x7f800000ff037424 */ /* 0x000fca00078e00ff */
[----:B------:R4:W-:Y:S03]  /*10f0*/  STG.E desc[UR14][R6.64], R3 ;  /* 0x0000000306007986 */ /* 0x0009e6000c10190e */
.L_x_794:
[----:B------:R-:W-:Y:S05]  /*1100*/  BSYNC.RECONVERGENT B0 ;  /* 0x0000000000007941 */ /* 0x000fea0003800200 */
.L_x_793:
[----:B------:R-:W-:Y:S04]  /*1110*/  BSSY.RECONVERGENT B0, `(.L_x_795) ;  /* 0x000000a000007945 */ /* 0x000fe80003800200 */
[----:B------:R-:W-:Y:S05]  /*1120*/  @P3 BRA `(.L_x_796) ;  /* 0x0000000000203947 */ /* 0x000fea0003800000 */
[----:B------:R-:W5:Y:S01]  /*1130*/  LDCU.64 UR4, c[0x0][0x420] ;  /* 0x00008400ff0477ac */ /* 0x000f620008000a00 */
[----:B------:R-:W-:-:S05]  /*1140*/  IMAD R2, R10, R11, RZ ;  /* 0x0000000b0a027224 */ /* 0x000fca00078e02ff */
[----:B---34-:R-:W-:-:S04]  /*1150*/  IADD3 R3, P0, PT, R2, R5, RZ ;  /* 0x0000000502037210 */ /* 0x018fc80007f1e0ff */
[----:B------:R-:W-:Y:S02]  /*1160*/  LEA.HI.X.SX32 R2, R2, R0, 0x1, P0 ;  /* 0x0000000002027211 */ /* 0x000fe400000f0eff */
[----:B-----5:R-:W-:-:S04]  /*1170*/  LEA R6, P0, R3, UR4, 0x2 ;  /* 0x0000000403067c11 */ /* 0x020fc8000f8010ff */
[----:B------:R-:W-:Y:S01]  /*1180*/  LEA.HI.X R7, R3, UR5, R2, 0x2, P0 ;  /* 0x0000000503077c11 */ /* 0x000fe200080f1402 */
[----:B------:R-:W-:-:S05]  /*1190*/  IMAD.MOV.U32 R3, RZ, RZ, 0x7f800000 ;  /* 0x7f800000ff037424 */ /* 0x000fca00078e00ff */
[----:B------:R3:W-:Y:S03]  /*11a0*/  STG.E desc[UR14][R6.64], R3 ;  /* 0x0000000306007986 */ /* 0x0007e6000c10190e */
.L_x_796:
[----:B------:R-:W-:Y:S05]  /*11b0*/  BSYNC.RECONVERGENT B0 ;  /* 0x0000000000007941 */ /* 0x000fea0003800200 */
.L_x_795:
[----:B------:R-:W-:Y:S05]  /*11c0*/  @P2 EXIT ;  /* 0x000000000000294d */ /* 0x000fea0003800000 */
[----:B------:R-:W5:Y:S01]  /*11d0*/  LDCU.64 UR4, c[0x0][0x420] ;  /* 0x00008400ff0477ac */ /* 0x000f620008000a00 */
[----:B------:R-:W-:-:S05]  /*11e0*/  IMAD R8, R8, R11, RZ ;  /* 0x0000000b08087224 */ /* 0x000fca00078e02ff */
[----:B------:R-:W-:-:S04]  /*11f0*/  IADD3 R5, P0, PT, R8, R5, RZ ;  /* 0x0000000508057210 */ /* 0x000fc80007f1e0ff */
[----:B------:R-:W-:Y:S02]  /*1200*/  LEA.HI.X.SX32 R0, R8, R0, 0x1, P0 ;  /* 0x0000000008007211 */ /* 0x000fe400000f0eff */
[----:B-----5:R-:W-:-:S04]  /*1210*/  LEA R2, P0, R5, UR4, 0x2 ;  /* 0x0000000405027c11 */ /* 0x020fc8000f8010ff */
[----:B---34-:R-:W-:Y:S01]  /*1220*/  LEA.HI.X R3, R5, UR5, R0, 0x2, P0 ;  /* 0x0000000505037c11 */ /* 0x018fe200080f1400 */
[----:B------:R-:W-:-:S05]  /*1230*/  IMAD.MOV.U32 R5, RZ, RZ, 0x7f800000 ;  /* 0x7f800000ff057424 */ /* 0x000fca00078e00ff */
[----:B------:R-:W-:Y:S01]  /*1240*/  STG.E desc[UR14][R2.64], R5 ;  /* 0x0000000502007986 */ /* 0x000fe2000c10190e */
[----:B------:R-:W-:Y:S05]  /*1250*/  EXIT ;  /* 0x000000000000794d */ /* 0x000fea0003800000 */
.L_x_781:
        /* <DEDUP_REMOVED lines=12> */
[----:B------:R-:W3:Y:S01]  /*1320*/  LDCU.64 UR6, c[0x0][0x3a0] ;  /* 0x00007400ff0677ac */ /* 0x000ee20008000a00 */
[----:B--2---:R-:W-:Y:S02]  /*1330*/  MOV R134, UR4 ;  /* 0x0000000400867c02 */ /* 0x004fe40008000f00 */
[----:B------:R-:W-:-:S03]  /*1340*/  MOV R135, UR5 ;  /* 0x0000000500877c02 */ /* 0x000fc60008000f00 */
[-C--:B------:R-:W-:Y:S02]  /*1350*/  IMAD R2, R3, R134.reuse, RZ ;  /* 0x0000008603027224 */ /* 0x080fe400078e02ff */
[----:B------:R-:W-:-:S04]  /*1360*/  IMAD.WIDE.U32 R10, R6, R134, RZ ;  /* 0x00000086060a7225 */ /* 0x000fc800078e00ff */
[----:B------:R-:W-:-:S05]  /*1370*/  IMAD R2, R6, R135, R2 ;  /* 0x0000008706027224 */ /* 0x000fca00078e0202 */
[----:B------:R-:W-:-:S03]  /*1380*/  IADD3 R11, PT, PT, R11, R2, RZ ;  /* 0x000000020b0b7210 */ /* 0x000fc60007ffe0ff */
[----:B---3--:R-:W-:-:S04]  /*1390*/  IMAD.WIDE.U32 R10, R16, UR6, R10 ;  /* 0x00000006100a7c25 */ /* 0x008fc8000f8e000a */
[----:B------:R-:W-:Y:S01]  /*13a0*/  IMAD R2, R16, UR7, R11 ;  /* 0x0000000710027c24 */ /* 0x000fe2000f8e020b */
[----:B------:R-:W-:Y:S01]  /*13b0*/  MOV R8, R10 ;  /* 0x0000000a00087202 */ /* 0x000fe20000000f00 */
[----:B------:R-:W-:Y:S06]  /*13c0*/  BRA `(.L_x_798) ;  /* 0x0000000000187947 */ /* 0x000fec0003800000 */
.L_x_797:
[----:B------:R-:W2:Y:S01]  /*13d0*/  LDC.64 R134, c[0x0][0x3b8] ;  /* 0x0000ee00ff867b82 */ /* 0x000ea20000000a00 */
[----:B------:R-:W-:-:S05]  /*13e0*/  IADD3 R10, PT, PT, R6, R7, RZ ;  /* 0x00000007060a7210 */ /* 0x000fca0007ffe0ff */
[C---:B--2---:R-:W-:Y:S02]  /*13f0*/  IMAD R2, R10.reuse, R135, RZ ;  /* 0x000000870a027224 */ /* 0x044fe400078e02ff */
[----:B------:R-:W-:-:S05]  /*1400*/  IMAD.WIDE.U32 R10, R10, R134, RZ ;  /* 0x000000860a0a7225 */ /* 0x000fca00078e00ff */
[----:B------:R-:W-:Y:S02]  /*1410*/  IADD3 R2, PT, PT, R11, R2, RZ ;  /* 0x000000020b027210 */ /* 0x000fe40007ffe0ff */
[----:B------:R-:W-:-:S07]  /*1420*/  MOV R8, R10 ;  /* 0x0000000a00087202 */ /* 0x000fce0000000f00 */
.L_x_798:
[----:B------:R-:W2:Y:S01]  /*1430*/  LDC R10, c[0x0][0x3e8] ;  /* 0x0000fa00ff0a7b82 */ /* 0x000ea20000000800 */
[----:B-1----:R-:W-:Y:S02]  /*1440*/  MOV R14, RZ ;  /* 0x000000ff000e7202 */ /* 0x002fe40000000f00 */
[----:B--2---:R-:W-:-:S04]  /*1450*/  IABS R11, R10 ;  /* 0x0000000a000b7213 */ /* 0x004fc80000000000 */
        /* <DEDUP_REMOVED lines=35> */
.L_x_799:
[----:B------:R-:W1:Y:S01]  /*1690*/  LDC.64 R148, c[0x0][0x3c0] ;  /* 0x0000f000ff947b82 */ /* 0x000e620000000a00 */
[----:B------:R-:W-:-:S05]  /*16a0*/  IADD3 R6, PT, PT, R6, R7, RZ ;  /* 0x0000000706067210 */ /* 0x000fca0007ffe0ff */
[C---:B-1----:R-:W-:Y:S02]  /*16b0*/  IMAD R3, R6.reuse, R149, RZ ;  /* 0x0000009506037224 */ /* 0x042fe400078e02ff */
[----:B------:R-:W-:-:S05]  /*16c0*/  IMAD.WIDE.U32 R6, R6, R148, RZ ;  /* 0x0000009406067225 */ /* 0x000fca00078e00ff */
[----:B------:R-:W-:-:S07]  /*16d0*/  IADD3 R3, PT, PT, R7, R3, RZ ;  /* 0x0000000307037210 */ /* 0x000fce0007ffe0ff */
.L_x_800:
[----:B------:R-:W-:Y:S01]  /*16e0*/  IMAD.SHL.U32 R206, R186, 0x8, RZ ;  /* 0x00000008bace7824 */ /* 0x000fe200078e00ff */
[----:B------:R-:W1:Y:S01]  /*16f0*/  LDCU.128 UR4, c[0x0][0x3d0] ;  /* 0x00007a00ff0477ac */ /* 0x000e620008000c00 */
[----:B------:R-:W-:Y:S01]  /*1700*/  SHF.R.U32.HI R10, RZ, 0x3, R186 ;  /* 0x00000003ff0a7819 */ /* 0x000fe200000116ba */
[----:B------:R-:W2:Y:S01]  /*1710*/  S2UR UR16, SR_CgaCtaId ;  /* 0x00000000001079c3 */ /* 0x000ea20000008800 */
[----:B------:R-:W-:Y:S01]  /*1720*/  SHF.R.S32.HI R11, RZ, 0x1f, R4 ;  /* 0x0000001fff0b7819 */ /* 0x000fe20000011404 */
[----:B------:R-:W3:Y:S01]  /*1730*/  LDCU.64 UR10, c[0x0][0x390] ;  /* 0x00007200ff0a77ac */ /* 0x000ee20008000a00 */
[C---:B------:R-:W-:Y:S01]  /*1740*/  LOP3.LUT R185, R206.reuse, 0x38, RZ, 0xc0, !PT ;  /* 0x00000038ceb97812 */ /* 0x040fe200078ec0ff */
[----:B------:R-:W-:Y:S01]  /*1750*/  IMAD.IADD R203, R9, 0x1, -R0 ;  /* 0x0000000109cb7824 */ /* 0x000fe200078e0a00 */
[----:B------:R-:W-:Y:S01]  /*1760*/  LOP3.LUT R17, R206, 0x1f8, RZ, 0xc0, !PT ;  /* 0x000001f8ce117812 */ /* 0x000fe200078ec0ff */
[----:B------:R-:W4:Y:S01]  /*1770*/  LDCU.64 UR12, c[0x0][0x388] ;  /* 0x00007100ff0c77ac */ /* 0x000f220008000a00 */
[C---:B------:R-:W-:Y:S01]  /*1780*/  IADD3 R14, P1, PT, R185.reuse, R8, RZ ;  /* 0x00000008b90e7210 */ /* 0x040fe20007f3e0ff */
[----:B------:R-:W-:Y:S01]  /*1790*/  BSSY.RECONVERGENT B0, `(.L_x_801) ;  /* 0x0000049000007945 */ /* 0x000fe20003800200 */
[----:B------:R-:W-:Y:S01]  /*17a0*/  IADD3 R6, P0, PT, R185, R6, RZ ;  /* 0x00000006b9067210 */ /* 0x000fe20007f1e0ff */
[----:B------:R-:W5:Y:S01]  /*17b0*/  LDCU.64 UR8, c[0x0][0x3c8] ;  /* 0x00007900ff0877ac */ /* 0x000f620008000a00 */
[----:B------:R-:W-:Y:S01]  /*17c0*/  LOP3.LUT R216, R17, 0x38, R186, 0x78, !PT ;  /* 0x0000003811d87812 */ /* 0x000fe200078e78ba */
[----:B------:R-:W-:Y:S01]  /*17d0*/  IMAD.X R15, RZ, RZ, R2, P1 ;  /* 0x000000ffff0f7224 */ /* 0x000fe200008e0602 */
[----:B------:R-:W-:Y:S01]  /*17e0*/  SHF.R.U32.HI R188, RZ, 0x1, R186 ;  /* 0x00000001ffbc7819 */ /* 0x000fe200000116ba */
[----:B------:R-:W-:Y:S01]  /*17f0*/  IMAD.X R7, RZ, RZ, R3, P0 ;  /* 0x000000ffff077224 */ /* 0x000fe200000e0603 */
[----:B------:R-:W-:Y:S01]  /*1800*/  IADD3 R18, P0, PT, R185, R18, RZ ;  /* 0x00000012b9127210 */ /* 0x000fe20007f1e0ff */
[----:B------:R-:W-:Y:S01]  /*1810*/  IMAD.WIDE.U32 R14, R10, R134, R14 ;  /* 0x000000860a0e7225 */ /* 0x000fe200078e000e */
[----:B------:R-:W-:-:S02]  /*1820*/  SHF.L.U32 R152, R186, 0x6, RZ ;  /* 0x00000006ba987819 */ /* 0x000fc400000006ff */
[C---:B------:R-:W-:Y:S01]  /*1830*/  LOP3.LUT R205, R185.reuse, 0x40, RZ, 0xfc, !PT ;  /* 0x00000040b9cd7812 */ /* 0x040fe200078efcff */
[C---:B------:R-:W-:Y:S01]  /*1840*/  IMAD.WIDE.U32 R2, R10.reuse, R148, R6 ;  /* 0x000000940a027225 */ /* 0x040fe200078e0006 */
[C---:B------:R-:W-:Y:S02]  /*1850*/  LOP3.LUT R150, R185.reuse, 0x1c0, R152, 0xf8, !PT ;  /* 0x000001c0b9967812 */ /* 0x040fe400078ef898 */
[----:B------:R-:W-:Y:S01]  /*1860*/  LOP3.LUT R204, R185, 0x80, RZ, 0xfc, !PT ;  /* 0x00000080b9cc7812 */ /* 0x000fe200078efcff */
[----:B------:R-:W-:Y:S02]  /*1870*/  IMAD R7, R10, R135, R15 ;  /* 0x000000870a077224 */ /* 0x000fe400078e020f */
[C---:B-1----:R-:W-:Y:S02]  /*1880*/  IMAD R15, R11.reuse, UR4, RZ ;  /* 0x000000040b0f7c24 */ /* 0x042fe4000f8e02ff */
[----:B------:R-:W-:Y:S02]  /*1890*/  IMAD.MOV.U32 R6, RZ, RZ, R14 ;  /* 0x000000ffff067224 */ /* 0x000fe400078e000e */
[----:B------:R-:W-:-:S02]  /*18a0*/  IMAD R11, R11, UR6, RZ ;  /* 0x000000060b0b7c24 */ /* 0x000fc4000f8e02ff */
[----:B------:R-:W-:Y:S02]  /*18b0*/  IMAD R3, R10, R149, R3 ;  /* 0x000000950a037224 */ /* 0x000fe400078e0203 */
[C---:B------:R-:W-:Y:S01]  /*18c0*/  IMAD R15, R4.reuse, UR5, R15 ;  /* 0x00000005040f7c24 */ /* 0x040fe2000f8e020f */
[----:B------:R-:W-:Y:S01]  /*18d0*/  UMOV UR5, 0x400 ;  /* 0x0000040000057882 */ /* 0x000fe20000000000 */
[C---:B------:R-:W-:Y:S01]  /*18e0*/  IMAD R11, R4.reuse, UR7, R11 ;  /* 0x00000007040b7c24 */ /* 0x040fe2000f8e020b */
[----:B--2---:R-:W-:Y:S01]  /*18f0*/  ULEA UR5, UR16, UR5, 0x18 ;  /* 0x0000000510057291 */ /* 0x004fe2000f8ec0ff */
[----:B------:R-:W-:Y:S02]  /*1900*/  IMAD.X R19, RZ, RZ, R5, P0 ;  /* 0x000000ffff137224 */ /* 0x000fe400000e0605 */
[----:B------:R-:W-:-:S04]  /*1910*/  IMAD.WIDE.U32 R6, R4, UR4, R6 ;  /* 0x0000000404067c25 */ /* 0x000fc8000f8e0006 */
[----:B------:R-:W-:Y:S01]  /*1920*/  IMAD.WIDE.U32 R4, R4, UR6, R2 ;  /* 0x0000000604047c25 */ /* 0x000fe2000f8e0002 */
[----:B------:R-:W-:Y:S02]  /*1930*/  LOP3.LUT R3, R206, 0x1e00, RZ, 0xc0, !PT ;  /* 0x00001e00ce037812 */ /* 0x000fe400078ec0ff */
[----:B------:R-:W-:Y:S01]  /*1940*/  IADD3 R212, PT, PT, R7, R15, RZ ;  /* 0x0000000f07d47210 */ /* 0x000fe20007ffe0ff */
[----:B------:R-:W-:Y:S01]  /*1950*/  IMAD.IADD R210, R5, 0x1, R11 ;  /* 0x0000000105d27824 */ /* 0x000fe200078e020b */
[----:B---3--:R-:W-:Y:S01]  /*1960*/  LEA R211, P0, R4, UR10, 0x1 ;  /* 0x0000000a04d37c11 */ /* 0x008fe2000f8008ff */
[C---:B-----5:R-:W-:Y:S01]  /*1970*/  IMAD.WIDE.U32 R14, R13.reuse, UR8, R18 ;  /* 0x000000080d0e7c25 */ /* 0x060fe2000f8e0012 */
[----:B----4-:R-:W-:Y:S02]  /*1980*/  LEA R213, P1, R6, UR12, 0x1 ;  /* 0x0000000c06d57c11 */ /* 0x010fe4000f8208ff */
[----:B------:R-:W-:Y:S01]  /*1990*/  LEA.HI.X R210, R4, UR11, R210, 0x1, P0 ;  /* 0x0000000b04d27c11 */ /* 0x000fe200080f0cd2 */
[----:B------:R-:W-:Y:S01]  /*19a0*/  IMAD.MOV.U32 R11, RZ, RZ, RZ ;  /* 0x000000ffff0b7224 */ /* 0x000fe200078e00ff */
[----:B------:R-:W-:Y:S01]  /*19b0*/  ISETP.GE.AND P0, PT, R10, R203, PT ;  /* 0x000000cb0a00720c */ /* 0x000fe20003f06270 */
[----:B------:R-:W-:Y:S01]  /*19c0*/  IMAD R19, R13, UR9, R15 ;  /* 0x000000090d137c24 */ /* 0x000fe2000f8e020f */
[----:B------:R-:W-:Y:S01]  /*19d0*/  LOP3.LUT R216, R216, R3, RZ, 0xfc, !PT ;  /* 0x00000003d8d87212 */ /* 0x000fe200078efcff */
[----:B------:R-:W-:Y:S01]  /*19e0*/  IMAD.WIDE.U32 R20, R86, 0x40, R10 ;  /* 0x0000004056147825 */ /* 0x000fe200078e000a */
[----:B------:R-:W-:-:S02]  /*19f0*/  LOP3.LUT R3, R188, 0x8, RZ, 0xc0, !PT ;  /* 0x00000008bc037812 */ /* 0x000fc400078ec0ff */
[----:B------:R-:W-:Y:S02]  /*1a00*/  LEA.HI.X R212, R6, UR13, R212, 0x1, P1 ;  /* 0x0000000d06d47c11 */ /* 0x000fe400088f0cd4 */
        /* <DEDUP_REMOVED lines=32> */
.L_x_803:
[----:B------:R2:W-:Y:S02]  /*1c10*/  STS.128 [R216+0x4000], RZ ;  /* 0x004000ffd8007388 */ /* 0x0005e40000000c00 */
.L_x_802:
[----:B------:R-:W-:Y:S05]  /*1c20*/  BSYNC.RECONVERGENT B0 ;  /* 0x0000000000007941 */ /* 0x000fea0003800200 */
.L_x_801:
[----:B------:R-:W-:Y:S01]  /*1c30*/  IADD3 R8, PT, PT, R10, 0x10, RZ ;  /* 0x000000100a087810 */ /* 0x000fe20007ffe0ff */
[----:B------:R-:W-:Y:S03]  /*1c40*/  BSSY.RECONVERGENT B0, `(.L_x_804) ;  /* 0x0000024000007945 */ /* 0x000fe60003800200 */
[----:B------:R-:W-:-:S13]  /*1c50*/  ISETP.GE.AND P0, PT, R8, R203, PT ;  /* 0x000000cb0800720c */ /* 0x000fda0003f06270 */
[----:B------:R-:W-:Y:S05]  /*1c60*/  @P0 BRA `(.L_x_805) ;  /* 0x0000000000840947 */ /* 0x000fea0003800000 */
[----:B------:R-:W1:Y:S01]  /*1c70*/  LDCU.64 UR8, c[0x0][0x3b0] ;  /* 0x00007600ff0877ac */ /* 0x000e620008000a00 */
[----:B------:R-:W-:Y:S01]  /*1c80*/  IADD3 R2, P0, PT, R20, 0x10, RZ ;  /* 0x0000001014027810 */ /* 0x000fe20007f1e0ff */
[----:B------:R-:W-:Y:S01]  /*1c90*/  IMAD.MOV.U32 R6, RZ, RZ, R14 ;  /* 0x000000ffff067224 */ /* 0x000fe200078e000e */
[----:B------:R-:W-:Y:S01]  /*1ca0*/  MOV R7, R19 ;  /* 0x0000001300077202 */ /* 0x000fe20000000f00 */
[----:B------:R-:W4:Y:S02]  /*1cb0*/  LDCU UR4, c[0x0][0x440] ;  /* 0x00008800ff0477ac */ /* 0x000f240008000800 */
[----:B------:R-:W-:Y:S01]  /*1cc0*/  IMAD.X R0, RZ, RZ, R21, P0 ;  /* 0x000000ffff007224 */ /* 0x000fe200000e0615 */
[----:B------:R-:W5:Y:S03]  /*1cd0*/  LDCU.64 UR6, c[0x0][0x380] ;  /* 0x00007000ff0677ac */ /* 0x000f660008000a00 */
[----:B-1-3--:R-:W-:-:S02]  /*1ce0*/  IMAD R5, R0, UR8, RZ ;  /* 0x0000000800057c24 */ /* 0x00afc4000f8e02ff */
[----:B------:R-:W-:Y:S01]  /*1cf0*/  IMAD.WIDE.U32 R6, R2, UR8, R6 ;  /* 0x0000000802067c25 */ /* 0x000fe2000f8e0006 */
[----:B----4-:R-:W-:-:S03]  /*1d00*/  ISETP.GE.AND P1, PT, R185, UR4, PT ;  /* 0x00000004b9007c0c */ /* 0x010fc6000bf26270 */
        /* <DEDUP_REMOVED lines=22> */
.L_x_806:
[----:B------:R3:W-:Y:S02]  /*1e70*/  STS.128 [R216+0x4800], RZ ;  /* 0x004800ffd8007388 */ /* 0x0007e40000000c00 */
.L_x_805:
[----:B------:R-:W-:Y:S05]  /*1e80*/  BSYNC.RECONVERGENT B0 ;  /* 0x0000000000007941 */ /* 0x000fea0003800200 */
.L_x_804:
        /* <DEDUP_REMOVED lines=8> */
[----:B------:R-:W5:Y:S02]  /*1f10*/  LDCU UR4, c[0x0][0x440] ;  /* 0x00008800ff0477ac */ /* 0x000f640008000800 */
[----:B------:R-:W-:Y:S01]  /*1f20*/  IMAD.X R0, RZ, RZ, R21, P0 ;  /* 0x000000ffff007224 */ /* 0x000fe200000e0615 */
[----:B------:R-:W2:Y:S03]  /*1f30*/  LDCU.64 UR6, c[0x0][0x380] ;  /* 0x00007000ff0677ac */ /* 0x000ea60008000a00 */
[----:B-1-34-:R-:W-:-:S02]  /*1f40*/  IMAD R5, R0, UR8, RZ ;  /* 0x0000000800057c24 */ /* 0x01afc4000f8e02ff */
[----:B------:R-:W-:Y:S01]  /*1f50*/  IMAD.WIDE.U32 R22, R2, UR8, R22 ;  /* 0x0000000802167c25 */ /* 0x000fe2000f8e0016 */
[----:B-----5:R-:W-:-:S03]  /*1f60*/  ISETP.GE.AND P1, PT, R185, UR4, PT ;  /* 0x00000004b9007c0c */ /* 0x020fc6000bf26270 */
        /* <DEDUP_REMOVED lines=22> */
.L_x_809:
[----:B------:R2:W-:Y:S02]  /*20d0*/  STS.128 [R216+0x5000], RZ ;  /* 0x005000ffd8007388 */ /* 0x0005e40000000c00 */
.L_x_808:
[----:B------:R-:W-:Y:S05]  /*20e0*/  BSYNC.RECONVERGENT B0 ;  /* 0x0000000000007941 */ /* 0x000fea0003800200 */
.L_x_807:
[----:B-1234-:R-:W-:Y:S01]  /*20f0*/  VIADD R4, R10, 0x30 ;  /* 0x000000300a047836 */ /* 0x01efe20000000000 */
        /* <DEDUP_REMOVED lines=8> */
[----:B------:R-:W2:Y:S03]  /*2180*/  LDCU UR4, c[0x0][0x440] ;  /* 0x00008800ff0477ac */ /* 0x000ea60008000800 */
[----:B------:R-:W-:Y:S01]  /*2190*/  IMAD.X R0, RZ, RZ, R21, P0 ;  /* 0x000000ffff007224 */ /* 0x000fe200000e0615 */
[----:B------:R-:W3:Y:S03]  /*21a0*/  LDCU.64 UR6, c[0x0][0x380] ;  /* 0x00007000ff0677ac */ /* 0x000ee60008000a00 */
[----:B-1----:R-:W-:-:S02]  /*21b0*/  IMAD R5, R0, UR8, RZ ;  /* 0x0000000800057c24 */ /* 0x002fc4000f8e02ff */
        /* <DEDUP_REMOVED lines=24> */
.L_x_812:
[----:B------:R3:W-:Y:S02]  /*2340*/  STS.128 [R216+0x5800], RZ ;  /* 0x005800ffd8007388 */ /* 0x0007e40000000c00 */
.L_x_811:
[----:B------:R-:W-:Y:S05]  /*2350*/  BSYNC.RECONVERGENT B0 ;  /* 0x0000000000007941 */ /* 0x000fea0003800200 */
.L_x_810:
[----:B------:R-:W-:Y:S01]  /*2360*/  IADD3 R153, PT, PT, R189, -0x1, RZ ;  /* 0xffffffffbd997810 */ /* 0x000fe20007ffe0ff */
[----:B------:R-:W-:Y:S03]  /*2370*/  BSSY.RECONVERGENT B0, `(.L_x_813) ;  /* 0x000001f000007945 */ /* 0x000fe60003800200 */
[----:B------:R-:W-:Y:S01]  /*2380*/  SHF.L.U32 R89, R153, 0x6, RZ ;  /* 0x0000000699597819 */ /* 0x000fe200000006ff */
[-C--:B-12---:R-:W-:Y:S02]  /*2390*/  IMAD R19, R88, R153.reuse, RZ ;  /* 0x0000009958137224 */ /* 0x086fe400078e02ff */
[----:B------:R-:W-:Y:S01]  /*23a0*/  IMAD.WIDE.U32 R20, R90, R153, RZ ;  /* 0x000000995a147225 */ /* 0x000fe200078e00ff */
[----:B------:R-:W-:-:S04]  /*23b0*/  IADD3 R5, PT, PT, -R89, R92, RZ ;  /* 0x0000005c59057210 */ /* 0x000fc80007ffe1ff */
[----:B------:R-:W-:Y:S02]  /*23c0*/  ISETP.GE.AND P3, PT, R10, R5, PT ;  /* 0x000000050a00720c */ /* 0x000fe40003f66270 */
[----:B------:R-:W-:-:S11]  /*23d0*/  IADD3 R19, PT, PT, R21, R19, RZ ;  /* 0x0000001315137210 */ /* 0x000fd60007ffe0ff */
        /* <DEDUP_REMOVED lines=23> */
.L_x_815:
[----:B------:R2:W-:Y:S02]  /*2550*/  STS.128 [R216+0xa000], RZ ;  /* 0x00a000ffd8007388 */ /* 0x0005e40000000c00 */
.L_x_814:
[----:B------:R-:W-:Y:S05]  /*2560*/  BSYNC.RECONVERGENT B0 ;  /* 0x0000000000007941 */ /* 0x000fea0003800200 */
.L_x_813:
[----:B------:R-:W-:Y:S01]  /*2570*/  ISETP.GE.AND P0, PT, R8, R5, PT ;  /* 0x000000050800720c */ /* 0x000fe20003f06270 */
[----:B------:R-:W-:Y:S01]  /*2580*/  BSSY.RECONVERGENT B0, `(.L_x_816) ;  /* 0x000001d000007945 */ /* 0x000fe20003800200 */
[C---:B------:R-:W-:Y:S01]  /*2590*/  SHF.L.U64.HI R0, R134.reuse, 0x4, R135 ;  /* 0x0000000486007819 */ /* 0x040fe20000010287 */
[----:B------:R-:W-:-:S10]  /*25a0*/  IMAD.SHL.U32 R2, R134, 0x10, RZ ;  /* 0x0000001086027824 */ /* 0x000fd400078e00ff */
[----:B------:R-:W-:Y:S05]  /*25b0*/  @P0 BRA `(.L_x_817) ;  /* 0x0000000000640947 */ /* 0x000fea0003800000 */
[----:B------:R-:W5:Y:S01]  /*25c0*/  LDCU UR4, c[0x0][0x440] ;  /* 0x00008800ff0477ac */ /* 0x000f620008000800 */
[----:B-1--4-:R-:W-:-:S05]  /*25d0*/  IADD3 R10, P2, PT, R2, R20, RZ ;  /* 0x00000014020a7210 */ /* 0x012fca0007f5e0ff */
[----:B------:R-:W-:Y:S01]  /*25e0*/  IMAD.X R7, R0, 0x1, R19, P2 ;  /* 0x0000000100077824 */ /* 0x000fe200010e0613 */
        /* <DEDUP_REMOVED lines=21> */
.L_x_818:
[----:B------:R4:W-:Y:S02]  /*2740*/  STS.128 [R216+0xa800], RZ ;  /* 0x00a800ffd8007388 */ /* 0x0009e40000000c00 */
.L_x_817:
[----:B------:R-:W-:Y:S05]  /*2750*/  BSYNC.RECONVERGENT B0 ;  /* 0x0000000000007941 */ /* 0x000fea0003800200 */
.L_x_816:
[----:B------:R-:W-:Y:S01]  /*2760*/  ISETP.GE.AND P0, PT, R6, R5, PT ;  /* 0x000000050600720c */ /* 0x000fe20003f06270 */
[----:B------:R-:W-:-:S12]  /*2770*/  BSSY.RECONVERGENT B0, `(.L_x_819) ;  /* 0x000001d000007945 */ /* 0x000fd80003800200 */
[----:B------:R-:W-:Y:S05]  /*2780*/  @P0 BRA `(.L_x_820) ;  /* 0x00000000006c0947 */ /* 0x000fea0003800000 */
[----:B------:R-:W5:Y:S01]  /*2790*/  LDCU UR4, c[0x0][0x440] ;  /* 0x00008800ff0477ac */ /* 0x000f620008000800 */
[----:B-1--4-:R-:W-:-:S04]  /*27a0*/  IMAD.WIDE.U32 R10, R134, 0x20, RZ ;  /* 0x00000020860a7825 */ /* 0x012fc800078e00ff */
        /* <DEDUP_REMOVED lines=24> */
.L_x_821:
[----:B------:R4:W-:Y:S02]  /*2930*/  STS.128 [R216+0xb000], RZ ;  /* 0x00b000ffd8007388 */ /* 0x0009e40000000c00 */
.L_x_820:
[----:B------:R-:W-:Y:S05]  /*2940*/  BSYNC.RECONVERGENT B0 ;  /* 0x0000000000007941 */ /* 0x000fea0003800200 */
.L_x_819:
[----:B------:R-:W-:Y:S01]  /*2950*/  ISETP.GE.AND P0, PT, R4, R5, PT ;  /* 0x000000050400720c */ /* 0x000fe20003f06270 */
[----:B------:R-:W-:Y:S01]  /*2960*/  IMAD.SHL.U32 R187, R186, 0x20, RZ ;  /* 0x00000020babb7824 */ /* 0x000fe200078e00ff */
[----:B------:R-:W-:Y:S01]  /*2970*/  BSSY.RECONVERGENT B0, `(.L_x_822) ;  /* 0x0000021000007945 */ /* 0x000fe20003800200 */
[C---:B-1--4-:R-:W-:Y:S01]  /*2980*/  SHF.L.U64.HI R14, R148.reuse, 0x6, R149 ;  /* 0x00000006940e7819 */ /* 0x052fe20000010295 */
[----:B------:R-:W-:Y:S02]  /*2990*/  IMAD.SHL.U32 R7, R148, 0x40, RZ ;  /* 0x0000004094077824 */ /* 0x000fe400078e00ff */
[----:B------:R-:W-:-:S04]  /*29a0*/  LOP3.LUT R187, R187, 0x7c00, RZ, 0xc0, !PT ;  /* 0x00007c00bbbb7812 */ /* 0x000fc800078ec0ff */
[----:B------:R-:W-:-:S03]  /*29b0*/  LOP3.LUT R10, R187, 0x200, R152, 0xf8, !PT ;  /* 0x00000200bb0a7812 */ /* 0x000fc600078ef898 */
[----:B------:R-:W-:Y:S05]  /*29c0*/  @P0 BRA `(.L_x_823) ;  /* 0x00000000006c0947 */ /* 0x000fea0003800000 */
[----:B------:R-:W1:Y:S01]  /*29d0*/  LDCU UR4, c[0x0][0x440] ;  /* 0x00008800ff0477ac */ /* 0x000e620008000800 */
[----:B------:R-:W-:Y:S02]  /*29e0*/  IMAD.MOV.U32 R18, RZ, RZ, R20 ;  /* 0x000000ffff127224 */ /* 0x000fe400078e0014 */
[----:B------:R-:W-:Y:S02]  /*29f0*/  IMAD R11, R135, 0x30, RZ ;  /* 0x00000030870b7824 */ /* 0x000fe400078e02ff */
[----:B------:R-:W-:-:S04]  /*2a00*/  IMAD.WIDE.U32 R18, R134, 0x30, R18 ;  /* 0x0000003086127825 */ /* 0x000fc800078e0012 */
[----:B------:R-:W-:Y:S01]  /*2a10*/  IMAD.IADD R11, R19, 0x1, R11 ;  /* 0x00000001130b7824 */ /* 0x000fe200078e020b */
        /* <DEDUP_REMOVED lines=21> */
.L_x_824:
[----:B------:R4:W-:Y:S02]  /*2b70*/  STS.128 [R216+0xb800], RZ ;  /* 0x00b800ffd8007388 */ /* 0x0009e40000000c00 */
.L_x_823:
[----:B------:R-:W-:Y:S05]  /*2b80*/  BSYNC.RECONVERGENT B0 ;  /* 0x0000000000007941 */ /* 0x000fea0003800200 */
.L_x_822:
[----:B------:R-:W5:Y:S01]  /*2b90*/  LDCU UR4, c[0x0][0x3e0] ;  /* 0x00007c00ff0477ac */ /* 0x000f620008000800 */
[----:B------:R-:W0:Y:S01]  /*2ba0*/  LDGDEPBAR ;  /* 0x00000000000079af */ /* 0x000e220000000000 */
[----:B------:R-:W-:Y:S01]  /*2bb0*/  LOP3.LUT R85, R186, 0x1f, RZ, 0xc0, !PT ;  /* 0x0000001fba557812 */ /* 0x000fe200078ec0ff */
[----:B------:R-:W-:Y:S01]  /*2bc0*/  IMAD R14, R14, R153, RZ ;  /* 0x000000990e0e7224 */ /* 0x000fe200078e02ff */
[----:B------:R-:W-:Y:S01]  /*2bd0*/  BSSY.RECONVERGENT B0, `(.L_x_825) ;  /* 0x0000028000007945 */ /* 0x000fe20003800200 */
[----:B------:R-:W-:Y:S02]  /*2be0*/  IADD3 R91, PT, PT, R92, R91, -R9 ;  /* 0x0000005b5c5b7210 */ /* 0x000fe40007ffe809 */
[----:B------:R-:W-:Y:S01]  /*2bf0*/  IADD3 R10, PT, PT, R3, R10, RZ ;  /* 0x0000000a030a7210 */ /* 0x000fe20007ffe0ff */
[----:B-----5:R-:W-:Y:S02]  /*2c00*/  IMAD R11, R16, UR4, R13 ;  /* 0x00000004100b7c24 */ /* 0x020fe4000f8e020d */
[----:B------:R-:W-:-:S04]  /*2c10*/  IMAD.WIDE.U32 R16, R7, R153, RZ ;  /* 0x0000009907107225 */ /* 0x000fc800078e00ff */
[----:B------:R-:W-:Y:S01]  /*2c20*/  IMAD.SHL.U32 R11, R11, 0x20, RZ ;  /* 0x000000200b0b7824 */ /* 0x000fe200078e00ff */
[----:B------:R-:W-:-:S04]  /*2c30*/  DEPBAR.LE SB0, 0x0 ;  /* 0x000080000000791a */ /* 0x000fc80000000000 */
[----:B------:R-:W-:Y:S01]  /*2c40*/  BAR.SYNC.DEFER_BLOCKING 0x0 ;  /* 0x0000000000007b1d */ /* 0x000fe20000010000 */
[----:B------:R-:W-:Y:S01]  /*2c50*/  IADD3 R85, P1, P0, R11, R12, R85 ;  /* 0x0000000c0b557210 */ /* 0x000fe2000783e055 */
[----:B------:R-:W-:Y:S01]  /*2c60*/  IMAD.IADD R15, R17, 0x1, R14 ;  /* 0x00000001110f7824 */ /* 0x000fe200078e020e */
[----:B------:R-:W-:-:S04]  /*2c70*/  SHF.R.S32.HI R12, RZ, 0x1f, R11 ;  /* 0x0000001fff0c7819 */ /* 0x000fc8000001140b */
[----:B------:R-:W-:Y:S01]  /*2c80*/  IADD3.X R87, PT, PT, R12, R87, RZ, P1, P0 ;  /* 0x000000570c577210 */ /* 0x000fe20000fe04ff */
[----:B------:R-:W-:Y:S06]  /*2c90*/  @P3 BRA `(.L_x_826) ;  /* 0x0000000000603947 */ /* 0x000fec0003800000 */
        /* <DEDUP_REMOVED lines=22> */
.L_x_827:
[----:B------:R1:W-:Y:S01]  /*2e00*/  STS.128 [R216+0x10000], RZ ;  /* 0x010000ffd8007388 */ /* 0x0003e20000000c00 */
[----:B------:R-:W-:Y:S05]  /*2e10*/  BRA `(.L_x_828) ;  /* 0x00000000000c7947 */ /* 0x000fea0003800000 */
.L_x_826:
[----:B------:R1:W-:Y:S04]  /*2e20*/  STS.128 [R216+0xc000], RZ ;  /* 0x00c000ffd8007388 */ /* 0x0003e80000000c00 */
[----:B------:R1:W-:Y:S04]  /*2e30*/  STS.128 [R216+0xe000], RZ ;  /* 0x00e000ffd8007388 */ /* 0x0003e80000000c00 */
[----:B------:R1:W-:Y:S02]  /*2e40*/  STS.128 [R216+0x10000], RZ ;  /* 0x010000ffd8007388 */ /* 0x0003e40000000c00 */
.L_x_828:
[----:B------:R-:W-:Y:S05]  /*2e50*/  BSYNC.RECONVERGENT B0 ;  /* 0x0000000000007941 */ /* 0x000fea0003800200 */
.L_x_825:
        /* <DEDUP_REMOVED lines=30> */
.L_x_831:
[----:B------:R1:W-:Y:S02]  /*3040*/  STS.128 [R216+0x10800], RZ ;  /* 0x010800ffd8007388 */ /* 0x0003e40000000c00 */
.L_x_830:
[----:B------:R-:W-:Y:S05]  /*3050*/  BSYNC.RECONVERGENT B0 ;  /* 0x0000000000007941 */ /* 0x000fea0003800200 */
.L_x_829:
        /* <DEDUP_REMOVED lines=32> */
.L_x_834:
[----:B------:R1:W-:Y:S02]  /*3260*/  STS.128 [R216+0x11000], RZ ;  /* 0x011000ffd8007388 */ /* 0x0003e40000000c00 */
.L_x_833:
[----:B------:R-:W-:Y:S05]  /*3270*/  BSYNC.RECONVERGENT B0 ;  /* 0x0000000000007941 */ /* 0x000fea0003800200 */
.L_x_832:
[----:B------:R-:W-:Y:S01]  /*3280*/  ISETP.GE.AND P0, PT, R4, R5, PT ;  /* 0x000000050400720c */ /* 0x000fe20003f06270 */
[----:B------:R-:W-:Y:S01]  /*3290*/  BSSY.RECONVERGENT B0, `(.L_x_835) ;  /* 0x0000025000007945 */ /* 0x000fe20003800200 */
[----:B------:R-:W-:Y:S02]  /*32a0*/  LOP3.LUT R7, R188, 0x1f0, RZ, 0xc0, !PT ;  /* 0x000001f0bc077812 */ /* 0x000fe400078ec0ff */
[----:B------:R-:W-:Y:S02]  /*32b0*/  SHF.R.U32.HI R95, RZ, 0x2, R186 ;  /* 0x00000002ff5f7819 */ /* 0x000fe400000116ba */
[----:B------:R-:W-:Y:S01]  /*32c0*/  LOP3.LUT R5, R186, 0x8, RZ, 0xc0, !PT ;  /* 0x00000008ba057812 */ /* 0x000fe200078ec0ff */
[----:B------:R-:W-:Y:S01]  /*32d0*/  IMAD R94, R86, 0x40, R7 ;  /* 0x00000040565e7824 */ /* 0x000fe200078e0207 */
[----:B------:R-:W-:-:S05]  /*32e0*/  LOP3.LUT R95, R95, 0x7, RZ, 0xc0, !PT ;  /* 0x000000075f5f7812 */ /* 0x000fca00078ec0ff */
        /* <DEDUP_REMOVED lines=30> */
.L_x_837:
[----:B------:R1:W-:Y:S02]  /*34d0*/  STS.128 [R216+0x11800], RZ ;  /* 0x011800ffd8007388 */ /* 0x0003e40000000c00 */
.L_x_836:
[----:B------:R-:W-:Y:S05]  /*34e0*/  BSYNC.RECONVERGENT B0 ;  /* 0x0000000000007941 */ /* 0x000fea0003800200 */
.L_x_835:
        /* <DEDUP_REMOVED lines=13> */
[----:B------:R-:W5:Y:S01]  /*35c0*/  LDSM.16.M88.4 R44, [R190+UR5+0x6000] ;  /* 0x00600005be2c783b */ /* 0x000f620008000200 */
[----:B------:R-:W-:Y:S01]  /*35d0*/  ISETP.GT.U32.AND P0, PT, R153, R214, PT ;  /* 0x000000d69900720c */ /* 0x000fe20003f04070 */
[----:B------:R-:W-:-:S02]  /*35e0*/  IMAD.IADD R100, R103, 0x1, R84 ;  /* 0x0000000167647824 */ /* 0x000fc400078e0254 */
[----:B------:R-:W-:Y:S01]  /*35f0*/  IMAD.IADD R98, R99, 0x1, R84 ;  /* 0x0000000163627824 */ /* 0x000fe200078e0254 */
[----:B------:R-:W2:Y:S01]  /*3600*/  LDSM.16.M88.4 R36, [R190+UR5+0x6800] ;  /* 0x00680005be24783b */ /* 0x000ea20008000200 */
[--C-:B------:R-:W-:Y:S02]  /*3610*/  IMAD.IADD R101, R103, 0x1, R164.reuse ;  /* 0x0000000167657824 */ /* 0x100fe400078e02a4 */
[----:B------:R-:W-:Y:S01]  /*3620*/  IMAD.IADD R99, R99, 0x1, R164 ;  /* 0x0000000163637824 */ /* 0x000fe200078e02a4 */
[----:B------:R-:W3:Y:S01]  /*3630*/  LDSM.16.M88.4 R28, [R190+UR5+0x7000] ;  /* 0x00700005be1c783b */ /* 0x000ee20008000200 */
[C---:B------:R-:W-:Y:S02]  /*3640*/  IMAD.IADD R97, R84.reuse, 0x1, R101 ;  /* 0x0000000154617824 */ /* 0x040fe400078e0265 */
[----:B------:R-:W-:Y:S01]  /*3650*/  IMAD.IADD R96, R84, 0x1, R99 ;  /* 0x0000000154607824 */ /* 0x000fe200078e0263 */
[----:B-1--4-:R-:W1:Y:S01]  /*3660*/  LDSM.16.M88.4 R20, [R190+UR5+0x7800] ;  /* 0x00780005be14783b */ /* 0x012e620008000200 */
[----:B------:R-:W-:-:S03]  /*3670*/  IMAD.IADD R94, R95, 0x1, R94 ;  /* 0x000000015f5e7824 */ /* 0x000fc600078e025e */
[----:B------:R-:W-:Y:S02]  /*3680*/  LDSM.16.M88.4 R8, [R100] ;  /* 0x000000006408783b */ /* 0x000fe40000000200 */
[C---:B------:R-:W-:Y:S02]  /*3690*/  IADD3 R91, PT, PT, R94.reuse, 0x1, R91 ;  /* 0x000000015e5b7810 */ /* 0x040fe40007ffe05b */
[----:B------:R-:W4:Y:S01]  /*36a0*/  LDSM.16.M88.4 R16, [R98+0x6000] ;  /* 0x006000006210783b */ /* 0x000f220000000200 */
[-C--:B------:R-:W-:Y:S02]  /*36b0*/  IADD3 R209, PT, PT, R94, R92.reuse, -R93 ;  /* 0x0000005c5ed17210 */ /* 0x080fe40007ffe85d */
[C---:B------:R-:W-:Y:S01]  /*36c0*/  VIMNMX R208, PT, PT, R91.reuse, R92, PT ;  /* 0x0000005c5bd07248 */ /* 0x040fe20003fe0100 */
[----:B------:R-:W4:Y:S01]  /*36d0*/  LDSM.16.M88.4 R12, [R98+0x6800] ;  /* 0x00680000620c783b */ /* 0x000f220000000200 */
[----:B------:R-:W-:-:S03]  /*36e0*/  VIADDMNMX R207, R91, 0x8, R92, PT ;  /* 0x000000085bcf7846 */ /* 0x000fc6000380015c */
[----:B------:R-:W4:Y:S04]  /*36f0*/  LDSM.16.M88.4 R4, [R98+0x7000] ;  /* 0x007000006204783b */ /* 0x000f280000000200 */
        /* <DEDUP_REMOVED lines=8> */
[C---:B--2---:R-:W-:Y:S03]  /*3780*/  HMMA.16816.F32.BF16 R40, R72.reuse, R36, RZ ;  /* 0x000000244828723c */ /* 0x044fe600000418ff */
[----:B------:R-:W-:Y:S05]  /*3790*/  LDSM.16.M88.4 R76, [R99+0x8800] ;  /* 0x00880000634c783b */ /* 0x000fea0000000200 */
[C---:B---3--:R-:W-:Y:S08]  /*37a0*/  HMMA.16816.F32.BF16 R32, R72.reuse, R28, RZ ;  /* 0x0000001c4820723c */ /* 0x048ff000000418ff */
[C---:B------:R-:W-:Y:S08]  /*37b0*/  HMMA.16816.F32.BF16 R36, R72.reuse, R38, RZ ;  /* 0x000000264824723c */ /* 0x040ff000000418ff */
[C---:B------:R-:W-:Y:S08]  /*37c0*/  HMMA.16816.F32.BF16 R28, R72.reuse, R30, RZ ;  /* 0x0000001e481c723c */ /* 0x040ff000000418ff */
[C---:B-1----:R-:W-:Y:S08]  /*37d0*/  HMMA.16816.F32.BF16 R24, R72.reuse, R20, RZ ;  /* 0x000000144818723c */ /* 0x042ff000000418ff */
[----:B------:R-:W-:Y:S01]  /*37e0*/  HMMA.16816.F32.BF16 R72, R72, R22, RZ ;  /* 0x000000164848723c */ /* 0x000fe200000418ff */
[----:B------:R-:W-:Y:S07]  /*37f0*/  LDSM.16.M88.4 R20, [R99+0x7800] ;  /* 0x007800006314783b */ /* 0x000fee0000000200 */
[C---:B----4-:R-:W-:Y:S08]  /*3800*/  HMMA.16816.F32.BF16 R48, R8.reuse, R16, R48 ;  /* 0x000000100830723c */ /* 0x050ff00000041830 */
        /* <DEDUP_REMOVED lines=132> */
[----:B------:R-:W-:-:S13]  /*4050*/  @!P0 BRA `(.L_x_838) ;  /* 0x00000004005c8947 */ /* 0x000fda0003800000 */
[----:B------:R-:W-:Y:S01]  /*4060*/  VIADD R91, R189, 0xfffffffe ;  /* 0xfffffffebd5b7836 */ /* 0x000fe20000000000 */
[----:B------:R-:W1:Y:S01]  /*4070*/  LDCU UR4, c[0x0][0x440] ;  /* 0x00008800ff0477ac */ /* 0x000e620008000800 */
[----:B------:R-:W-:Y:S02]  /*4080*/  BSSY.RECONVERGENT B0, `(.L_x_839) ;  /* 0x0000053000007945 */ /* 0x000fe40003800200 */
[-C--:B------:R-:W-:Y:S02]  /*4090*/  IMAD R5, R88, R91.reuse, RZ ;  /* 0x0000005b58057224 */ /* 0x080fe400078e02ff */
[----:B------:R-:W-:-:S04]  /*40a0*/  IMAD.WIDE.U32 R90, R90, R91, RZ ;  /* 0x0000005b5a5a7225 */ /* 0x000fc800078e00ff */
[----:B------:R-:W-:Y:S01]  /*40b0*/  IMAD.IADD R5, R91, 0x1, R5 ;  /* 0x000000015b057824 */ /* 0x000fe200078e0205 */
[-C--:B------:R-:W-:Y:S02]  /*40c0*/  LEA R12, P1, R90, R213.reuse, 0x1 ;  /* 0x000000d55a0c7211 */ /* 0x080fe400078208ff */
[----:B------:R-:W-:Y:S02]  /*40d0*/  IADD3 R7, P0, PT, R2, R90, RZ ;  /* 0x0000005a02077210 */ /* 0x000fe40007f1e0ff */
[--C-:B------:R-:W-:Y:S02]  /*40e0*/  LEA.HI.X R13, R90, R212, R5.reuse, 0x1, P1 ;  /* 0x000000d45a0d7211 */ /* 0x100fe400008f0c05 */
[----:B------:R-:W-:Y:S01]  /*40f0*/  LEA R10, P4, R7, R213, 0x1 ;  /* 0x000000d5070a7211 */ /* 0x000fe200078808ff */
[----:B------:R-:W-:Y:S01]  /*4100*/  IMAD.X R5, R0, 0x1, R5, P0 ;  /* 0x0000000100057824 */ /* 0x000fe200000e0605 */
[----:B------:R-:W-:Y:S02]  /*4110*/  IADD3 R4, P0, PT, R2, R7, RZ ;  /* 0x0000000702047210 */ /* 0x000fe40007f1e0ff */
[----:B-1----:R-:W-:-:S02]  /*4120*/  ISETP.GE.AND P3, PT, R185, UR4, PT ;  /* 0x00000004b9007c0c */ /* 0x002fc4000bf66270 */
[----:B------:R-:W-:Y:S01]  /*4130*/  ISETP.GE.AND P1, PT, R205, UR4, PT ;  /* 0x00000004cd007c0c */ /* 0x000fe2000bf26270 */
[--C-:B------:R-:W-:Y:S01]  /*4140*/  IMAD.X R9, R0, 0x1, R5.reuse, P0 ;  /* 0x0000000100097824 */ /* 0x100fe200000e0605 */
[----:B------:R-:W-:Y:S02]  /*4150*/  ISETP.GE.AND P0, PT, R204, UR4, PT ;  /* 0x00000004cc007c0c */ /* 0x000fe4000bf06270 */
[-C--:B------:R-:W-:Y:S02]  /*4160*/  LEA.HI.X R11, R7, R212.reuse, R5, 0x1, P4 ;  /* 0x000000d4070b7211 */ /* 0x080fe400020f0c05 */
[----:B------:R-:W-:Y:S02]  /*4170*/  LEA R8, P5, R4, R213, 0x1 ;  /* 0x000000d504087211 */ /* 0x000fe400078a08ff */
[----:B------:R-:W-:Y:S02]  /*4180*/  LEA R7, P4, R134, R7, 0x5 ;  /* 0x0000000786077211 */ /* 0x000fe400078828ff */
[----:B------:R-:W-:Y:S01]  /*4190*/  LEA.HI.X R9, R4, R212, R9, 0x1, P5 ;  /* 0x000000d404097211 */ /* 0x000fe200028f0c09 */
[----:B------:R-:W-:Y:S01]  /*41a0*/  @!PT LDS RZ, [RZ] ;  /* 0x00000000fffff984 */ /* 0x000fe20000000800 */
[----:B------:R-:W-:Y:S01]  /*41b0*/  @!PT LDS RZ, [RZ] ;  /* 0x00000000fffff984 */ /* 0x000fe20000000800 */
[----:B------:R-:W-:Y:S01]  /*41c0*/  @!PT LDS RZ, [RZ] ;  /* 0x00000000fffff984 */ /* 0x000fe20000000800 */
[----:B------:R1:W-:Y:S01]  /*41d0*/  @!P3 LDGSTS.E.BYPASS.LTC128B.128 [R216+0x6000], desc[UR14][R12.64] ;  /* 0x060000000cd8bfae */ /* 0x0003e2000b981a0e */
[----:B------:R-:W-:-:S02]  /*41e0*/  LEA.HI.X R5, R134, R5, R135, 0x5, P4 ;  /* 0x0000000586057211 */ /* 0x000fc400020f2c87 */
[C---:B------:R-:W-:Y:S01]  /*41f0*/  LEA R4, P4, R7.reuse, R213, 0x1 ;  /* 0x000000d507047211 */ /* 0x040fe200078808ff */
[----:B------:R1:W-:Y:S03]  /*4200*/  @P3 STS.128 [R216+0x6000], RZ ;  /* 0x006000ffd8003388 */ /* 0x0003e60000000c00 */
        /* <DEDUP_REMOVED lines=57> */
.L_x_840:
[----:B------:R3:W-:Y:S02]  /*45a0*/  STS.128 [R216+0xb800], RZ ;  /* 0x00b800ffd8007388 */ /* 0x0007e40000000c00 */
.L_x_841:
[----:B------:R-:W-:Y:S05]  /*45b0*/  BSYNC.RECONVERGENT B0 ;  /* 0x0000000000007941 */ /* 0x000fea0003800200 */
.L_x_839:
[----:B------:R-:W0:Y:S02]  /*45c0*/  LDGDEPBAR ;  /* 0x00000000000079af */ /* 0x000e240000000000 */
.L_x_838:
[----:B------:R-:W-:Y:S01]  /*45d0*/  IMAD.SHL.U32 R173, R186, 0x2, RZ ;  /* 0x00000002baad7824 */ /* 0x000fe200078e00ff */
[----:B------:R-:W-:Y:S01]  /*45e0*/  SHF.R.U32.HI R7, RZ, 0x5, R186 ;  /* 0x00000005ff077819 */ /* 0x000fe200000116ba */
[----:B-12---:R-:W-:Y:S01]  /*45f0*/  VIADD R4, R209, 0x8 ;  /* 0x00000008d1047836 */ /* 0x006fe20000000000 */
[----:B------:R-:W1:Y:S01]  /*4600*/  LDCU UR4, c[0x0][0x45c] ;  /* 0x00008b80ff0477ac */ /* 0x000e620008000800 */
[----:B------:R-:W-:Y:S01]  /*4610*/  IMAD.SHL.U32 R243, R153, 0x2, RZ ;  /* 0x0000000299f37824 */ /* 0x000fe200078e00ff */
[----:B------:R-:W-:Y:S01]  /*4620*/  LOP3.LUT R172, R173, 0x6, RZ, 0xc0, !PT ;  /* 0x00000006adac7812 */ /* 0x000fe200078ec0ff */
[----:B------:R-:W-:Y:S01]  /*4630*/  IMAD R228, R86, 0x4, R7 ;  /* 0x0000000456e47824 */ /* 0x000fe200078e0207 */
[----:B------:R-:W2:Y:S01]  /*4640*/  LDC R171, c[0x0][0x4f8] ;  /* 0x00013e00ffab7b82 */ /* 0x000ea20000000800 */
[----:B------:R-:W-:Y:S01]  /*4650*/  IMAD.WIDE.U32 R222, R85, -0x2daee0ad, RZ ;  /* 0xd2511f5355de7825 */ /* 0x000fe200078e00ff */
[----:B------:R-:W-:Y:S02]  /*4660*/  LOP3.LUT R89, R89, R172, RZ, 0xfc, !PT ;  /* 0x000000ac59597212 */ /* 0x000fe400078efcff */
[----:B------:R-:W-:Y:S01]  /*4670*/  LOP3.LUT R133, R3, 0x200, R152, 0xf8, !PT ;  /* 0x0000020003857812 */ /* 0x000fe200078ef898 */
[----:B------:R-:W-:Y:S01]  /*4680*/  IMAD.WIDE.U32 R228, R228, -0x326172a9, RZ ;  /* 0xcd9e8d57e4e47825 */ /* 0x000fe200078e00ff */
[----:B------:R-:W-:-:S02]  /*4690*/  SEL R202, R184, 0xffffffe0, !P6 ;  /* 0xffffffe0b8ca7807 */ /* 0x000fc40007000000 */
[----:B------:R-:W-:Y:S01]  /*46a0*/  LEA R169, R133, UR5, 0x1 ;  /* 0x0000000585a97c11 */ /* 0x000fe2000f8e08ff */
[C---:B------:R-:W-:Y:S01]  /*46b0*/  VIADD R5, R89.reuse, 0x1 ;  /* 0x0000000159057836 */ /* 0x040fe20000000000 */
[C---:B------:R-:W-:Y:S01]  /*46c0*/  LOP3.LUT R87, R230.reuse, R87, R229, 0x96, !PT ;  /* 0x00000057e6577212 */ /* 0x040fe200078e96e5 */
[----:B------:R-:W-:Y:S02]  /*46d0*/  VIADD R6, R89, 0x8 ;  /* 0x0000000859067836 */ /* 0x000fe40000000000 */
[----:B------:R-:W-:Y:S01]  /*46e0*/  VIADD R241, R230, 0x9e3779b9 ;  /* 0x9e3779b9e6f17836 */ /* 0x000fe20000000000 */
[-C--:B------:R-:W-:Y:S01]  /*46f0*/  ISETP.GT.AND P3, PT, R4, R5.reuse, PT ;  /* 0x000000050400720c */ /* 0x080fe20003f64270 */
[----:B------:R-:W-:Y:S01]  /*4700*/  IMAD.WIDE.U32 R220, R87, -0x2daee0ad, RZ ;  /* 0xd2511f5357dc7825 */ /* 0x000fe200078e00ff */
[----:B------:R-:W-:Y:S01]  /*4710*/  ISETP.GT.AND P1, PT, R209, R5, PT ;  /* 0x00000005d100720c */ /* 0x000fe20003f24270 */
[----:B------:R-:W-:Y:S01]  /*4720*/  LDSM.16.MT88.4 R124, [R169+0xc000] ;  /* 0x00c00000a97c783b */ /* 0x000fe20000004200 */
[C---:B------:R-:W-:Y:S01]  /*4730*/  ISETP.GE.AND P4, PT, R5.reuse, R208, PT ;  /* 0x000000d00500720c */ /* 0x040fe20003f86270 */
[----:B------:R-:W-:Y:S01]  /*4740*/  VIADD R239, R230, 0x3c6ef372 ;  /* 0x3c6ef372e6ef7836 */ /* 0x000fe20000000000 */
[----:B------:R-:W-:Y:S01]  /*4750*/  ISETP.GE.AND P0, PT, R5, R207, PT ;  /* 0x000000cf0500720c */ /* 0x000fe20003f06270 */
[----:B------:R-:W-:Y:S01]  /*4760*/  VIADD R5, R89, 0x9 ;  /* 0x0000000959057836 */ /* 0x000fe20000000000 */
[----:B------:R-:W-:Y:S01]  /*4770*/  FSEL R53, R51, -INF , !P3 ;  /* 0xff80000033357808 */ /* 0x000fe20005800000 */
[----:B------:R-:W-:Y:S01]  /*4780*/  VIADD R237, R231, 0x76cf5d0a ;  /* 0x76cf5d0ae7ed7836 */ /* 0x000fe20000000000 */
[----:B------:R-:W-:Y:S01]  /*4790*/  FSEL R49, R49, -INF , !P1 ;  /* 0xff80000031317808 */ /* 0x000fe20004800000 */
[----:B------:R-:W-:Y:S01]  /*47a0*/  VIADD R146, R231, 0x32370b8f ;  /* 0x32370b8fe7927836 */ /* 0x000fe20000000000 */
[-C--:B------:R-:W-:Y:S01]  /*47b0*/  ISETP.GT.AND P3, PT, R4, R6.reuse, PT ;  /* 0x000000060400720c */ /* 0x080fe20003f64270 */
[C---:B------:R-:W-:Y:S01]  /*47c0*/  VIADD R147, R230.reuse, 0x78dde6e4 ;  /* 0x78dde6e4e6937836 */ /* 0x040fe20000000000 */
[----:B------:R-:W-:Y:S01]  /*47d0*/  ISETP.GT.AND P1, PT, R209, R6, PT ;  /* 0x00000006d100720c */ /* 0x000fe20003f24270 */
[C---:B------:R-:W-:Y:S01]  /*47e0*/  VIADD R235, R230.reuse, 0xdaa66d2b ;  /* 0xdaa66d2be6eb7836 */ /* 0x040fe20000000000 */
[----:B------:R-:W-:Y:S01]  /*47f0*/  FSEL R53, R53, -INF , !P0 ;  /* 0xff80000035357808 */ /* 0x000fe20004000000 */
[----:B------:R-:W-:Y:S01]  /*4800*/  VIADD R145, R231, 0xa9066899 ;  /* 0xa9066899e7917836 */ /* 0x000fe20000000000 */
[----:B------:R-:W-:Y:S01]  /*4810*/  ISETP.GT.AND P0, PT, R209, R5, PT ;  /* 0x00000005d100720c */ /* 0x000fe20003f04270 */
[----:B------:R-:W-:Y:S01]  /*4820*/  VIADD R144, R231, 0xed9eba14 ;  /* 0xed9eba14e7907836 */ /* 0x000fe20000000000 */
[----:B------:R-:W-:Y:S01]  /*4830*/  FSEL R51, R49, -INF , !P4 ;  /* 0xff80000031337808 */ /* 0x000fe20006000000 */
[----:B------:R-:W-:Y:S01]  /*4840*/  VIADD R142, R230, 0xb54cda56 ;  /* 0xb54cda56e68e7836 */ /* 0x000fe20000000000 */
[----:B------:R-:W-:Y:S01]  /*4850*/  FSEL R46, R46, -INF , !P3 ;  /* 0xff8000002e2e7808 */ /* 0x000fe20005800000 */
[----:B------:R-:W-:Y:S01]  /*4860*/  VIADD R196, R230, 0x1715609d ;  /* 0x1715609de6c47836 */ /* 0x000fe20000000000 */
[-C--:B------:R-:W-:Y:S01]  /*4870*/  ISETP.GE.AND P5, PT, R6, R208.reuse, PT ;  /* 0x000000d00600720c */ /* 0x080fe20003fa6270 */
[----:B------:R-:W-:Y:S01]  /*4880*/  IMAD.IADD R225, R164, 0x1, R169 ;  /* 0x00000001a4e17824 */ /* 0x000fe200078e02a9 */
[----:B------:R-:W-:Y:S01]  /*4890*/  ISETP.GE.AND P4, PT, R6, R207, PT ;  /* 0x000000cf0600720c */ /* 0x000fe20003f86270 */
[----:B------:R-:W-:Y:S01]  /*48a0*/  VIADD R6, R89, 0x10 ;  /* 0x0000001059067836 */ /* 0x000fe20000000000 */
[----:B------:R-:W-:Y:S01]  /*48b0*/  FSEL R44, R44, -INF , !P1 ;  /* 0xff8000002c2c7808 */ /* 0x000fe20004800000 */
[----:B------:R-:W-:Y:S01]  /*48c0*/  VIADD R194, R231, 0x646e171e ;  /* 0x646e171ee7c27836 */ /* 0x000fe20000000000 */
[----:B------:R-:W-:Y:S01]  /*48d0*/  ISETP.GT.AND P3, PT, R4, R5, PT ;  /* 0x000000050400720c */ /* 0x000fe20003f64270 */
[C---:B------:R-:W-:Y:S01]  /*48e0*/  IMAD.IADD R198, R84.reuse, 0x1, R225 ;  /* 0x0000000154c67824 */ /* 0x040fe200078e02e1 */
[----:B------:R-:W-:Y:S01]  /*48f0*/  ISETP.GE.AND P1, PT, R5, R208, PT ;  /* 0x000000d00500720c */ /* 0x000fe20003f26270 */
[--C-:B------:R-:W-:Y:S01]  /*4900*/  IMAD.IADD R140, R84, 0x1, R169.reuse ;  /* 0x00000001548c7824 */ /* 0x100fe200078e02a9 */
[----:B------:R-:W-:Y:S01]  /*4910*/  FSEL R45, R45, -INF , !P0 ;  /* 0xff8000002d2d7808 */ /* 0x000fe20004000000 */
[----:B------:R-:W-:Y:S01]  /*4920*/  LDSM.16.MT88.4 R108, [R225+0xc000] ;  /* 0x00c00000e16c783b */ /* 0x000fe20000004200 */
[----:B------:R-:W-:Y:S01]  /*4930*/  ISETP.GE.AND P0, PT, R5, R207, PT ;  /* 0x000000cf0500720c */ /* 0x000fe20003f06270 */
[----:B------:R-:W-:Y:S01]  /*4940*/  VIADD R5, R89, 0x11 ;  /* 0x0000001159057836 */ /* 0x000fe20000000000 */
[----:B------:R-:W-:Y:S01]  /*4950*/  FSEL R7, R47, -INF , !P3 ;  /* 0xff8000002f077808 */ /* 0x000fe20005800000 */
[----:B------:R-:W-:Y:S01]  /*4960*/  LDSM.16.MT88.4 R116, [R140+0xc000] ;  /* 0x00c000008c74783b */ /* 0x000fe20000004200 */
[----:B------:R-:W-:Y:S01]  /*4970*/  FSEL R49, R45, -INF , !P1 ;  /* 0xff8000002d317808 */ /* 0x000fe20004800000 */
[--C-:B------:R-:W-:Y:S01]  /*4980*/  IMAD.IADD R200, R164, 0x1, R169.reuse ;  /* 0x00000001a4c87824 */ /* 0x100fe200078e02a9 */
[-C--:B------:R-:W-:Y:S01]  /*4990*/  ISETP.GT.AND P1, PT, R4, R6.reuse, PT ;  /* 0x000000060400720c */ /* 0x080fe20003f24270 */
[----:B------:R-:W-:Y:S01]  /*49a0*/  LDSM.16.MT88.4 R100, [R198+0xc000] ;  /* 0x00c00000c664783b */ /* 0x000fe20000004200 */
[----:B------:R-:W-:Y:S01]  /*49b0*/  FSEL R45, R7, -INF , !P0 ;  /* 0xff800000072d7808 */ /* 0x000fe20004000000 */
[----:B------:R-:W-:Y:S01]  /*49c0*/  VIADD R7, R89, 0x30 ;  /* 0x0000003059077836 */ /* 0x000fe20000000000 */
[C---:B------:R-:W-:Y:S01]  /*49d0*/  ISETP.GT.AND P3, PT, R209.reuse, R6, PT ;  /* 0x00000006d100720c */ /* 0x040fe20003f64270 */
[----:B------:R-:W-:Y:S01]  /*49e0*/  LDSM.16.MT88.4 R56, [R225+0xe000] ;  /* 0x00e00000e138783b */ /* 0x000fe20000004200 */
[----:B------:R-:W-:Y:S01]  /*49f0*/  ISETP.GT.AND P0, PT, R209, R5, PT ;  /* 0x00000005d100720c */ /* 0x000fe20003f04270 */
[----:B------:R-:W-:Y:S01]  /*4a00*/  IMAD.IADD R202, R202, 0x1, R169 ;  /* 0x00000001caca7824 */ /* 0x000fe200078e02a9 */
[----:B------:R-:W-:Y:S01]  /*4a10*/  FSEL R55, R44, -INF , !P5 ;  /* 0xff8000002c377808 */ /* 0x000fe20006800000 */
[----:B------:R-:W-:Y:S01]  /*4a20*/  LDSM.16.MT88.4 R64, [R198+0xe000] ;  /* 0x00e00000c640783b */ /* 0x000fe20000004200 */
[----:B------:R-:W-:-:S02]  /*4a30*/  FSEL R47, R46, -INF , !P4 ;  /* 0xff8000002e2f7808 */ /* 0x000fc40006000000 */
[----:B------:R-:W-:Y:S01]  /*4a40*/  FSEL R11, R42, -INF , !P1 ;  /* 0xff8000002a0b7808 */ /* 0x000fe20004800000 */
[----:B------:R-:W-:Y:S01]  /*4a50*/  LDSM.16.MT88.4 R80, [R140+0x10000] ;  /* 0x010000008c50783b */ /* 0x000fe20000004200 */
[C---:B------:R-:W-:Y:S02]  /*4a60*/  ISETP.GE.AND P5, PT, R6.reuse, R208, PT ;  /* 0x000000d00600720c */ /* 0x040fe40003fa6270 */
[----:B------:R-:W-:Y:S01]  /*4a70*/  ISETP.GE.AND P4, PT, R6, R207, PT ;  /* 0x000000cf0600720c */ /* 0x000fe20003f86270 */
[----:B------:R-:W-:Y:S01]  /*4a80*/  VIADD R6, R89, 0x18 ;  /* 0x0000001859067836 */ /* 0x000fe20000000000 */
[----:B------:R-:W-:Y:S01]  /*4a90*/  ISETP.GT.AND P1, PT, R4, R5, PT ;  /* 0x000000050400720c */ /* 0x000fe20003f24270 */
[----:B------:R-:W-:Y:S01]  /*4aa0*/  LDSM.16.MT88.4 R136, [R140+0xc800] ;  /* 0x00c800008c88783b */ /* 0x000fe20000004200 */
[----:B------:R-:W-:Y:S02]  /*4ab0*/  FSEL R19, R40, -INF , !P3 ;  /* 0xff80000028137808 */ /* 0x000fe40005800000 */
[----:B------:R-:W-:-:S02]  /*4ac0*/  FSEL R17, R41, -INF , !P0 ;  /* 0xff80000029117808 */ /* 0x000fc40004000000 */
[C---:B------:R-:W-:Y:S02]  /*4ad0*/  ISETP.GE.AND P3, PT, R5.reuse, R208, PT ;  /* 0x000000d00500720c */ /* 0x040fe40003f66270 */
[----:B------:R-:W-:Y:S01]  /*4ae0*/  ISETP.GE.AND P0, PT, R5, R207, PT ;  /* 0x000000cf0500720c */ /* 0x000fe20003f06270 */
[----:B------:R-:W-:Y:S01]  /*4af0*/  VIADD R5, R89, 0x19 ;  /* 0x0000001959057836 */ /* 0x000fe20000000000 */
[----:B------:R-:W-:Y:S02]  /*4b00*/  FSEL R9, R43, -INF , !P1 ;  /* 0xff8000002b097808 */ /* 0x000fe40004800000 */
[----:B------:R-:W-:Y:S01]  /*4b10*/  FSEL R11, R11, -INF , !P4 ;  /* 0xff8000000b0b7808 */ /* 0x000fe20006000000 */
[----:B------:R-:W-:Y:S01]  /*4b20*/  LDSM.16.MT88.4 R40, [R169+0xe000] ;  /* 0x00e00000a928783b */ /* 0x000fe20000004200 */
[----:B------:R-:W-:Y:S02]  /*4b30*/  ISETP.GT.AND P4, PT, R4, R6, PT ;  /* 0x000000060400720c */ /* 0x000fe40003f84270 */
[----:B------:R-:W-:-:S02]  /*4b40*/  FSEL R9, R9, -INF , !P0 ;  /* 0xff80000009097808 */ /* 0x000fc40004000000 */
[C---:B------:R-:W-:Y:S02]  /*4b50*/  ISETP.GT.AND P1, PT, R209.reuse, R6, PT ;  /* 0x00000006d100720c */ /* 0x040fe40003f24270 */
[-C--:B------:R-:W-:Y:S02]  /*4b60*/  ISETP.GT.AND P0, PT, R209, R5.reuse, PT ;  /* 0x00000005d100720c */ /* 0x080fe40003f04270 */
[----:B------:R-:W-:Y:S02]  /*4b70*/  FSEL R15, R38, -INF , !P4 ;  /* 0xff800000260f7808 */ /* 0x000fe40006000000 */
[----:B------:R-:W-:Y:S02]  /*4b80*/  ISETP.GT.AND P4, PT, R4, R5, PT ;  /* 0x000000050400720c */ /* 0x000fe40003f84270 */
[----:B------:R-:W-:Y:S02]  /*4b90*/  FSEL R19, R19, -INF , !P5 ;  /* 0xff80000013137808 */ /* 0x000fe40006800000 */
[----:B------:R-:W-:-:S02]  /*4ba0*/  FSEL R17, R17, -INF , !P3 ;  /* 0xff80000011117808 */ /* 0x000fc40005800000 */
[----:B------:R-:W-:Y:S02]  /*4bb0*/  FSEL R23, R36, -INF , !P1 ;  /* 0xff80000024177808 */ /* 0x000fe40004800000 */
[----:B------:R-:W-:Y:S02]  /*4bc0*/  FSEL R21, R37, -INF , !P0 ;  /* 0xff80000025157808 */ /* 0x000fe40004000000 */
[CC--:B------:R-:W-:Y:S02]  /*4bd0*/  ISETP.GE.AND P5, PT, R6.reuse, R208.reuse, PT ;  /* 0x000000d00600720c */ /* 0x0c0fe40003fa6270 */
[-C--:B------:R-:W-:Y:S01]  /*4be0*/  ISETP.GE.AND P3, PT, R6, R207.reuse, PT ;  /* 0x000000cf0600720c */ /* 0x080fe20003f66270 */
[----:B------:R-:W-:Y:S01]  /*4bf0*/  VIADD R6, R89, 0x20 ;  /* 0x0000002059067836 */ /* 0x000fe20000000000 */
[C---:B------:R-:W-:Y:S02]  /*4c00*/  ISETP.GE.AND P1, PT, R5.reuse, R208, PT ;  /* 0x000000d00500720c */ /* 0x040fe40003f26270 */
[----:B------:R-:W-:Y:S01]  /*4c10*/  ISETP.GE.AND P0, PT, R5, R207, PT ;  /* 0x000000cf0500720c */ /* 0x000fe20003f06270 */
[----:B------:R-:W-:Y:S01]  /*4c20*/  VIADD R5, R89, 0x21 ;  /* 0x0000002159057836 */ /* 0x000fe20000000000 */
[----:B------:R-:W-:-:S02]  /*4c30*/  FSEL R13, R39, -INF , !P4 ;  /* 0xff800000270d7808 */ /* 0x000fc40006000000 */
[----:B------:R-:W-:Y:S02]  /*4c40*/  FSEL R15, R15, -INF , !P3 ;  /* 0xff8000000f0f7808 */ /* 0x000fe40005800000 */
[----:B------:R-:W-:Y:S02]  /*4c50*/  FSEL R13, R13, -INF , !P0 ;  /* 0xff8000000d0d7808 */ /* 0x000fe40004000000 */
[CC--:B------:R-:W-:Y:S02]  /*4c60*/  ISETP.GT.AND P4, PT, R209.reuse, R6.reuse, PT ;  /* 0x00000006d100720c */ /* 0x0c0fe40003f84270 */
[----:B------:R-:W-:Y:S02]  /*4c70*/  ISETP.GT.AND P3, PT, R4, R6, PT ;  /* 0x000000060400720c */ /* 0x000fe40003f64270 */
[----:B------:R-:W-:Y:S02]  /*4c80*/  ISETP.GT.AND P0, PT, R209, R5, PT ;  /* 0x00000005d100720c */ /* 0x000fe40003f04270 */
[----:B------:R-:W-:-:S02]  /*4c90*/  FSEL R23, R23, -INF , !P5 ;  /* 0xff80000017177808 */ /* 0x000fc40006800000 */
[----:B------:R-:W-:Y:S02]  /*4ca0*/  FSEL R21, R21, -INF , !P1 ;  /* 0xff80000015157808 */ /* 0x000fe40004800000 */
[----:B------:R-:W-:Y:S02]  /*4cb0*/  FSEL R32, R32, -INF , !P4 ;  /* 0xff80000020207808 */ /* 0x000fe40006000000 */
[----:B------:R-:W-:Y:S02]  /*4cc0*/  FSEL R34, R34, -INF , !P3 ;  /* 0xff80000022227808 */ /* 0x000fe40005800000 */
[----:B------:R-:W-:Y:S02]  /*4cd0*/  FSEL R33, R33, -INF , !P0 ;  /* 0xff80000021217808 */ /* 0x000fe40004000000 */
[CC--:B------:R-:W-:Y:S02]  /*4ce0*/  ISETP.GE.AND P5, PT, R6.reuse, R208.reuse, PT ;  /* 0x000000d00600720c */ /* 0x0c0fe40003fa6270 */
[----:B------:R-:W-:Y:S01]  /*4cf0*/  ISETP.GE.AND P1, PT, R6, R207, PT ;  /* 0x000000cf0600720c */ /* 0x000fe20003f26270 */
[----:B------:R-:W-:Y:S01]  /*4d00*/  VIADD R6, R89, 0x28 ;  /* 0x0000002859067836 */ /* 0x000fe20000000000 */
[----:B------:R-:W-:-:S02]  /*4d10*/  ISETP.GE.AND P4, PT, R5, R208, PT ;  /* 0x000000d00500720c */ /* 0x000fc40003f86270 */
[----:B------:R-:W-:Y:S02]  /*4d20*/  ISETP.GT.AND P3, PT, R4, R5, PT ;  /* 0x000000050400720c */ /* 0x000fe40003f64270 */
[----:B------:R-:W-:Y:S01]  /*4d30*/  ISETP.GE.AND P0, PT, R5, R207, PT ;  /* 0x000000cf0500720c */ /* 0x000fe20003f06270 */
[----:B------:R-:W-:Y:S01]  /*4d40*/  VIADD R5, R89, 0x29 ;  /* 0x0000002959057836 */ /* 0x000fe20000000000 */
[----:B------:R-:W-:Y:S02]  /*4d50*/  FSEL R35, R35, -INF , !P3 ;  /* 0xff80000023237808 */ /* 0x000fe40005800000 */
[----:B------:R-:W-:Y:S02]  /*4d60*/  FSEL R233, R32, -INF , !P5 ;  /* 0xff80000020e97808 */ /* 0x000fe40006800000 */
[----:B------:R-:W-:Y:S02]  /*4d70*/  ISETP.GT.AND P5, PT, R209, R6, PT ;  /* 0x00000006d100720c */ /* 0x000fe40003fa4270 */
[----:B------:R-:W-:-:S02]  /*4d80*/  FSEL R227, R34, -INF , !P1 ;  /* 0xff80000022e37808 */ /* 0x000fc40004800000 */
[----:B------:R-:W-:Y:S02]  /*4d90*/  ISETP.GT.AND P3, PT, R209, R5, PT ;  /* 0x00000005d100720c */ /* 0x000fe40003f64270 */
[----:B------:R-:W-:Y:S02]  /*4da0*/  ISETP.GT.AND P1, PT, R4, R6, PT ;  /* 0x000000060400720c */ /* 0x000fe40003f24270 */
[----:B------:R-:W-:Y:S02]  /*4db0*/  FSEL R28, R28, -INF , !P5 ;  /* 0xff8000001c1c7808 */ /* 0x000fe40006800000 */
[----:B------:R-:W-:Y:S02]  /*4dc0*/  FSEL R29, R29, -INF , !P3 ;  /* 0xff8000001d1d7808 */ /* 0x000fe40005800000 */
[----:B------:R-:W-:Y:S02]  /*4dd0*/  ISETP.GE.AND P5, PT, R6, R208, PT ;  /* 0x000000d00600720c */ /* 0x000fe40003fa6270 */
[----:B------:R-:W-:-:S02]  /*4de0*/  FSEL R30, R30, -INF , !P1 ;  /* 0xff8000001e1e7808 */ /* 0x000fc40004800000 */
[----:B------:R-:W-:Y:S01]  /*4df0*/  ISETP.GE.AND P3, PT, R6, R207, PT ;  /* 0x000000cf0600720c */ /* 0x000fe20003f66270 */
[----:B------:R-:W-:Y:S01]  /*4e00*/  VIADD R6, R89, 0x31 ;  /* 0x0000003159067836 */ /* 0x000fe20000000000 */
[C---:B------:R-:W-:Y:S02]  /*4e10*/  ISETP.GT.AND P1, PT, R4.reuse, R5, PT ;  /* 0x000000050400720c */ /* 0x040fe40003f24270 */
[----:B------:R-:W-:Y:S02]  /*4e20*/  FSEL R199, R35, -INF , !P0 ;  /* 0xff80000023c77808 */ /* 0x000fe40004000000 */
[----:B------:R-:W-:Y:S02]  /*4e30*/  FSEL R31, R31, -INF , !P1 ;  /* 0xff8000001f1f7808 */ /* 0x000fe40004800000 */
[----:B------:R-:W-:Y:S02]  /*4e40*/  FSEL R197, R33, -INF , !P4 ;  /* 0xff80000021c57808 */ /* 0x000fe40006000000 */
[----:B------:R-:W-:-:S02]  /*4e50*/  ISETP.GT.AND P0, PT, R4, R7, PT ;  /* 0x000000070400720c */ /* 0x000fc40003f04270 */
[C---:B------:R-:W-:Y:S02]  /*4e60*/  ISETP.GT.AND P1, PT, R209.reuse, R6, PT ;  /* 0x00000006d100720c */ /* 0x040fe40003f24270 */
[----:B------:R-:W-:Y:S02]  /*4e70*/  ISETP.GT.AND P4, PT, R209, R7, PT ;  /* 0x00000007d100720c */ /* 0x000fe40003f84270 */
[----:B------:R-:W-:Y:S02]  /*4e80*/  FSEL R26, R26, -INF , !P0 ;  /* 0xff8000001a1a7808 */ /* 0x000fe40004000000 */
[----:B------:R-:W-:Y:S02]  /*4e90*/  FSEL R25, R25, -INF , !P1 ;  /* 0xff80000019197808 */ /* 0x000fe40004800000 */
[----:B------:R-:W-:Y:S02]  /*4ea0*/  FSEL R24, R24, -INF , !P4 ;  /* 0xff80000018187808 */ /* 0x000fe40006000000 */
[----:B------:R-:W-:-:S02]  /*4eb0*/  ISETP.GE.AND P0, PT, R5, R208, PT ;  /* 0x000000d00500720c */ /* 0x000fc40003f06270 */
[----:B------:R-:W-:Y:S01]  /*4ec0*/  ISETP.GE.AND P1, PT, R5, R207, PT ;  /* 0x000000cf0500720c */ /* 0x000fe20003f26270 */
[----:B------:R-:W-:Y:S01]  /*4ed0*/  VIADD R5, R89, 0x38 ;  /* 0x0000003859057836 */ /* 0x000fe20000000000 */
[----:B------:R-:W-:Y:S02]  /*4ee0*/  ISETP.GT.AND P4, PT, R4, R6, PT ;  /* 0x000000060400720c */ /* 0x000fe40003f84270 */
[----:B------:R-:W-:Y:S02]  /*4ef0*/  FSEL R217, R28, -INF , !P5 ;  /* 0xff8000001cd97808 */ /* 0x000fe40006800000 */
[----:B------:R-:W-:Y:S02]  /*4f00*/  FSEL R179, R27, -INF , !P4 ;  /* 0xff8000001bb37808 */ /* 0x000fe40006000000 */
[----:B------:R-:W-:Y:S02]  /*4f10*/  ISETP.GT.AND P4, PT, R4, R5, PT ;  /* 0x000000050400720c */ /* 0x000fe40003f84270 */
[----:B------:R-:W-:-:S02]  /*4f20*/  ISETP.GT.AND P5, PT, R209, R89, PT ;  /* 0x00000059d100720c */ /* 0x000fc40003fa4270 */
[----:B------:R-:W-:Y:S02]  /*4f30*/  FSEL R143, R29, -INF , !P0 ;  /* 0xff8000001d8f7808 */ /* 0x000fe40004000000 */
[----:B------:R-:W-:Y:S02]  /*4f40*/  FSEL R74, R74, -INF , !P4 ;  /* 0xff8000004a4a7808 */ /* 0x000fe40006000000 */
[-C--:B------:R-:W-:Y:S02]  /*4f50*/  ISETP.GE.AND P0, PT, R7, R208.reuse, PT ;  /* 0x000000d00700720c */ /* 0x080fe40003f06270 */
[----:B------:R-:W-:Y:S02]  /*4f60*/  ISETP.GE.AND P4, PT, R89, R208, PT ;  /* 0x000000d05900720c */ /* 0x000fe40003f86270 */
[----:B------:R-:W-:Y:S02]  /*4f70*/  FSEL R29, R48, -INF , !P5 ;  /* 0xff800000301d7808 */ /* 0x000fe40006800000 */
[----:B------:R-:W-:-:S02]  /*4f80*/  FSEL R195, R24, -INF , !P0 ;  /* 0xff80000018c37808 */ /* 0x000fc40004000000 */
[----:B------:R-:W-:Y:S02]  /*4f90*/  FSEL R29, R29, -INF , !P4 ;  /* 0xff8000001d1d7808 */ /* 0x000fe40006000000 */
[----:B------:R-:W-:Y:S02]  /*4fa0*/  ISETP.GT.AND P0, PT, R4, R89, PT ;  /* 0x000000590400720c */ /* 0x000fe40003f04270 */
[CC--:B------:R-:W-:Y:S01]  /*4fb0*/  ISETP.GE.AND P4, PT, R89.reuse, R207.reuse, PT ;  /* 0x000000cf5900720c */ /* 0x0c0fe20003f86270 */
[----:B------:R-:W-:Y:S01]  /*4fc0*/  VIADD R89, R89, 0x39 ;  /* 0x0000003959597836 */ /* 0x000fe20000000000 */
[----:B------:R-:W-:Y:S02]  /*4fd0*/  FSEL R201, R31, -INF , !P1 ;  /* 0xff8000001fc97808 */ /* 0x000fe40004800000 */
[C---:B------:R-:W-:Y:S02]  /*4fe0*/  ISETP.GE.AND P5, PT, R6.reuse, R208, PT ;  /* 0x000000d00600720c */ /* 0x040fe40003fa6270 */
[----:B------:R-:W-:-:S02]  /*4ff0*/  ISETP.GE.AND P1, PT, R6, R207, PT ;  /* 0x000000cf0600720c */ /* 0x000fc40003f26270 */
[----:B------:R-:W-:Y:S02]  /*5000*/  FMNMX3.FTZ R6, R29, R51, R55, !PT ;  /* 0x000000331d067276 */ /* 0x000fe40007810037 */
[----:B------:R-:W-:Y:S02]  /*5010*/  FSEL R27, R50, -INF , !P0 ;  /* 0xff800000321b7808 */ /* 0x000fe40004000000 */
[----:B------:R-:W-:Y:S02]  /*5020*/  ISETP.GT.AND P0, PT, R4, R89, PT ;  /* 0x000000590400720c */ /* 0x000fe40003f04270 */
[----:B------:R-:W-:Y:S02]  /*5030*/  FMNMX3.FTZ R4, R6, R49, R19, !PT ;  /* 0x0000003106047276 */ /* 0x000fe40007810013 */
[----:B------:R-:W-:Y:S02]  /*5040*/  FSEL R27, R27, -INF , !P4 ;  /* 0xff8000001b1b7808 */ /* 0x000fe40006000000 */
[----:B------:R-:W-:-:S02]  /*5050*/  FMNMX3.FTZ R4, R4, R17, R23, !PT ;  /* 0x0000001104047276 */ /* 0x000fc40007810017 */
[----:B------:R-:W-:Y:S02]  /*5060*/  FSEL R141, R30, -INF , !P3 ;  /* 0xff8000001e8d7808 */ /* 0x000fe40005800000 */
[----:B------:R-:W-:Y:S02]  /*5070*/  ISETP.GT.AND P3, PT, R209, R5, PT ;  /* 0x00000005d100720c */ /* 0x000fe40003f64270 */
[----:B------:R-:W-:Y:S02]  /*5080*/  FMNMX3.FTZ R4, R4, R21, R233, !PT ;  /* 0x0000001504047276 */ /* 0x000fe400078100e9 */
[----:B------:R-:W-:Y:S02]  /*5090*/  FMNMX3.FTZ R6, R27, R53, R47, !PT ;  /* 0x000000351b067276 */ /* 0x000fe4000781002f */
[----:B------:R-:W-:Y:S01]  /*50a0*/  FSEL R193, R25, -INF , !P5 ;  /* 0xff80000019c17808 */ /* 0x000fe20006800000 */
[----:B------:R-:W-:Y:S01]  /*50b0*/  VIADD R25, R231, 0xbb67ae85 ;  /* 0xbb67ae85e7197836 */ /* 0x000fe20000000000 */
[----:B------:R-:W-:-:S02]  /*50c0*/  FSEL R72, R72, -INF , !P3 ;  /* 0xff80000048487808 */ /* 0x000fc40005800000 */
[----:B------:R-:W-:Y:S02]  /*50d0*/  ISETP.GE.AND P5, PT, R5, R208, PT ;  /* 0x000000d00500720c */ /* 0x000fe40003fa6270 */
[----:B------:R-:W-:Y:S02]  /*50e0*/  ISETP.GT.AND P4, PT, R209, R89, PT ;  /* 0x00000059d100720c */ /* 0x000fe40003f84270 */
[----:B------:R-:W-:Y:S02]  /*50f0*/  FMNMX3.FTZ R4, R4, R197, R217, !PT ;  /* 0x000000c504047276 */ /* 0x000fe400078100d9 */
[----:B------:R-:W-:Y:S02]  /*5100*/  FMNMX3.FTZ R6, R6, R45, R11, !PT ;  /* 0x0000002d06067276 */ /* 0x000fe4000781000b */
[----:B------:R-:W-:Y:S02]  /*5110*/  FSEL R191, R72, -INF , !P5 ;  /* 0xff80000048bf7808 */ /* 0x000fe40006800000 */
[----:B------:R-:W-:-:S02]  /*5120*/  FSEL R73, R73, -INF , !P4 ;  /* 0xff80000049497808 */ /* 0x000fc40006000000 */
[----:B------:R-:W-:Y:S02]  /*5130*/  ISETP.GE.AND P5, PT, R89, R208, PT ;  /* 0x000000d05900720c */ /* 0x000fe40003fa6270 */
[----:B------:R-:W-:Y:S02]  /*5140*/  FMNMX3.FTZ R4, R4, R143, R195, !PT ;  /* 0x0000008f04047276 */ /* 0x000fe400078100c3 */
[----:B------:R-:W-:Y:S02]  /*5150*/  FMNMX3.FTZ R6, R6, R9, R15, !PT ;  /* 0x0000000906067276 */ /* 0x000fe4000781000f */
[----:B------:R-:W-:Y:S02]  /*5160*/  ISETP.GE.AND P3, PT, R7, R207, PT ;  /* 0x000000cf0700720c */ /* 0x000fe40003f66270 */
[----:B------:R-:W-:Y:S02]  /*5170*/  FSEL R183, R73, -INF , !P5 ;  /* 0xff80000049b77808 */ /* 0x000fe40006800000 */
[----:B------:R-:W-:-:S02]  /*5180*/  FMNMX3.FTZ R4, R4, R193, R191, !PT ;  /* 0x000000c104047276 */ /* 0x000fc400078100bf */
[----:B------:R-:W-:Y:S02]  /*5190*/  FMNMX3.FTZ R6, R6, R13, R227, !PT ;  /* 0x0000000d06067276 */ /* 0x000fe400078100e3 */
[----:B------:R-:W-:Y:S02]  /*51a0*/  FSEL R75, R75, -INF , !P0 ;  /* 0xff8000004b4b7808 */ /* 0x000fe40004000000 */
[----:B------:R-:W-:Y:S02]  /*51b0*/  ISETP.GE.AND P0, PT, R5, R207, PT ;  /* 0x000000cf0500720c */ /* 0x000fe40003f06270 */
[----:B------:R-:W-:Y:S02]  /*51c0*/  FMNMX.FTZ R4, R183, R4, !PT ;  /* 0x00000004b7047209 */ /* 0x000fe40007810000 */
[----:B------:R-:W-:Y:S02]  /*51d0*/  FSEL R181, R26, -INF , !P3 ;  /* 0xff8000001ab57808 */ /* 0x000fe40005800000 */
[----:B------:R-:W-:Y:S01]  /*51e0*/  FMNMX3.FTZ R6, R6, R199, R141, !PT ;  /* 0x000000c706067276 */ /* 0x000fe2000781008d */
[----:B------:R-:W4:Y:S01]  /*51f0*/  SHFL.BFLY PT, R7, R4, 0x2, 0x1f ;  /* 0x0c401f0004077f89 */ /* 0x000f2200000e0000 */
[----:B------:R-:W-:-:S02]  /*5200*/  ISETP.GE.AND P4, PT, R89, R207, PT ;  /* 0x000000cf5900720c */ /* 0x000fc40003f86270 */
[----:B------:R-:W-:Y:S01]  /*5210*/  FSEL R179, R179, -INF , !P1 ;  /* 0xff800000b3b37808 */ /* 0x000fe20004800000 */
[----:B------:R-:W-:Y:S01]  /*5220*/  LDSM.16.MT88.4 R88, [R225+0x10000] ;  /* 0x01000000e158783b */ /* 0x000fe20000004200 */
[----:B------:R-:W-:Y:S02]  /*5230*/  FSEL R177, R74, -INF , !P0 ;  /* 0xff8000004ab17808 */ /* 0x000fe40004000000 */
[----:B------:R-:W-:Y:S02]  /*5240*/  FMNMX3.FTZ R6, R6, R201, R181, !PT ;  /* 0x000000c906067276 */ /* 0x000fe400078100b5 */
[----:B------:R-:W-:Y:S02]  /*5250*/  FSEL R175, R75, -INF , !P4 ;  /* 0xff8000004baf7808 */ /* 0x000fe40006000000 */
[----:B------:R-:W-:Y:S01]  /*5260*/  FMNMX3.FTZ R6, R6, R179, R177, !PT ;  /* 0x000000b306067276 */ /* 0x000fe200078100b1 */
[----:B------:R-:W-:Y:S01]  /*5270*/  LDSM.16.MT88.4 R72, [R169+0x10000] ;  /* 0x01000000a948783b */ /* 0x000fe20000004200 */
[----:B------:R-:W-:Y:S01]  /*5280*/  LOP3.LUT R5, R231, R243, R223, 0x96, !PT ;  /* 0x000000f3e7057212 */ /* 0x000fe200078e96df */
[----:B------:R-:W-:Y:S01]  /*5290*/  VIADD R243, R243, 0x1 ;  /* 0x00000001f3f37836 */ /* 0x000fe20000000000 */
[----:B------:R-:W-:-:S02]  /*52a0*/  LOP3.LUT R218, R25, R222, R221, 0x96, !PT ;  /* 0x000000de19da7212 */ /* 0x000fc400078e96dd */
[----:B------:R-:W-:Y:S01]  /*52b0*/  FMNMX.FTZ R33, R175, R6, !PT ;  /* 0x00000006af217209 */ /* 0x000fe20007810000 */
[----:B------:R-:W-:Y:S01]  /*52c0*/  IMAD.WIDE.U32 R30, R5, -0x326172a9, RZ ;  /* 0xcd9e8d57051e7825 */ /* 0x000fe200078e00ff */
[----:B--2---:R-:W-:-:S03]  /*52d0*/  LOP3.LUT R171, R171, 0xff, RZ, 0xc0, !PT ;  /* 0x000000ffabab7812 */ /* 0x004fc600078ec0ff */
[----:B------:R-:W-:Y:S01]  /*52e0*/  IMAD.WIDE.U32 R218, R218, -0x326172a9, RZ ;  /* 0xcd9e8d57dada7825 */ /* 0x000fe200078e00ff */
[----:B------:R-:W2:Y:S01]  /*52f0*/  SHFL.BFLY PT, R6, R33, 0x2, 0x1f ;  /* 0x0c401f0021067f89 */ /* 0x000ea200000e0000 */
[----:B------:R-:W-:Y:S02]  /*5300*/  LOP3.LUT R5, R241, R228, R31, 0x96, !PT ;  /* 0x000000e4f1057212 */ /* 0x000fe400078e961f */
[----:B----4-:R-:W-:Y:S01]  /*5310*/  FMNMX.FTZ R7, R4, R7, !PT ;  /* 0x0000000704077209 */ /* 0x010fe20007810000 */
[----:B------:R-:W-:Y:S01]  /*5320*/  IMAD R171, R171, 0x10000, R171 ;  /* 0x00010000abab7824 */ /* 0x000fe200078e02ab */
[----:B------:R-:W-:Y:S01]  /*5330*/  LOP3.LUT R30, R239, R30, R219, 0x96, !PT ;  /* 0x0000001eef1e7212 */ /* 0x000fe200078e96db */
[----:B------:R-:W-:Y:S02]  /*5340*/  IMAD.WIDE.U32 R24, R5, -0x2daee0ad, RZ ;  /* 0xd2511f5305187825 */ /* 0x000fe400078e00ff */
[----:B------:R-:W4:Y:S02]  /*5350*/  SHFL.BFLY PT, R132, R7, 0x1, 0x1f ;  /* 0x0c201f0007847f89 */ /* 0x000f2400000e0000 */
[----:B------:R-:W-:Y:S01]  /*5360*/  IMAD.WIDE.U32 R30, R30, -0x2daee0ad, RZ ;  /* 0xd2511f531e1e7825 */ /* 0x000fe200078e00ff */
[----:B------:R-:W-:-:S04]  /*5370*/  LOP3.LUT R4, R237, R220, R25, 0x96, !PT ;  /* 0x000000dced047212 */ /* 0x000fc800078e9619 */
[----:B------:R-:W-:Y:S01]  /*5380*/  LOP3.LUT R24, R146, R24, R31, 0x96, !PT ;  /* 0x0000001892187212 */ /* 0x000fe200078e961f */
[----:B------:R-:W-:-:S04]  /*5390*/  IMAD.WIDE.U32 R4, R4, -0x326172a9, RZ ;  /* 0xcd9e8d5704047825 */ /* 0x000fc800078e00ff */
[----:B------:R-:W-:Y:S01]  /*53a0*/  IMAD.WIDE.U32 R24, R24, -0x326172a9, RZ ;  /* 0xcd9e8d5718187825 */ /* 0x000fe200078e00ff */
[----:B------:R-:W-:-:S04]  /*53b0*/  LOP3.LUT R5, R235, R218, R5, 0x96, !PT ;  /* 0x000000daeb057212 */ /* 0x000fc800078e9605 */
[----:B------:R-:W-:Y:S02]  /*53c0*/  LOP3.LUT R4, R147, R4, R25, 0x96, !PT ;  /* 0x0000000493047212 */ /* 0x000fe400078e9619 */
[----:B--2---:R-:W-:Y:S01]  /*53d0*/  FMNMX.FTZ R25, R33, R6, !PT ;  /* 0x0000000621197209 */ /* 0x004fe20007810000 */
[----:B------:R-:W-:-:S04]  /*53e0*/  IMAD.WIDE.U32 R32, R5, -0x2daee0ad, RZ ;  /* 0xd2511f5305207825 */ /* 0x000fc800078e00ff */
[----:B------:R-:W2:Y:S01]  /*53f0*/  SHFL.BFLY PT, R10, R25, 0x1, 0x1f ;  /* 0x0c201f00190a7f89 */ /* 0x000ea200000e0000 */
[----:B----4-:R-:W-:Y:S01]  /*5400*/  FMNMX.FTZ R132, R7, R132, !PT ;  /* 0x0000008407847209 */ /* 0x010fe20007810000 */
[----:B------:R-:W-:Y:S01]  /*5410*/  IMAD.WIDE.U32 R4, R4, -0x2daee0ad, RZ ;  /* 0xd2511f5304047825 */ /* 0x000fe200078e00ff */
[----:B------:R-:W-:Y:S02]  /*5420*/  LOP3.LUT R6, R144, R30, R33, 0x96, !PT ;  /* 0x0000001e90067212 */ /* 0x000fe400078e9621 */
[C---:B------:R-:W-:Y:S01]  /*5430*/  FSETP.NEU.FTZ.AND P0, PT, R132.reuse, -INF , PT ;  /* 0xff8000008400780b */ /* 0x040fe20003f1d000 */
[----:B-1----:R-:W-:Y:S01]  /*5440*/  FMUL.FTZ R178, R132, UR4 ;  /* 0x0000000484b27c20 */ /* 0x002fe20008410000 */
[----:B------:R-:W-:Y:S01]  /*5450*/  LOP3.LUT R32, R145, R32, R5, 0x96, !PT ;  /* 0x0000002091207212 */ /* 0x000fe200078e9605 */
[----:B------:R-:W-:-:S03]  /*5460*/  IMAD.WIDE.U32 R6, R6, -0x326172a9, RZ ;  /* 0xcd9e8d5706067825 */ /* 0x000fc600078e00ff */
[----:B------:R-:W-:Y:S01]  /*5470*/  FSEL R178, R178, RZ, P0 ;  /* 0x000000ffb2b27208 */ /* 0x000fe20000000000 */
[----:B------:R-:W-:Y:S01]  /*5480*/  IMAD.WIDE.U32 R32, R32, -0x326172a9, RZ ;  /* 0xcd9e8d5720207825 */ /* 0x000fe200078e00ff */
[----:B------:R-:W-:-:S03]  /*5490*/  LOP3.LUT R24, R196, R24, R7, 0x96, !PT ;  /* 0x00000018c4187212 */ /* 0x000fc600078e9607 */
[----:B------:R-:W-:Y:S02]  /*54a0*/  IMAD.MOV.U32 R12, RZ, RZ, R32 ;  /* 0x000000ffff0c7224 */ /* 0x000fe400078e0020 */
[--C-:B------:R-:W-:Y:S01]  /*54b0*/  FFMA.FTZ R168, R55, UR4, -R178.reuse ;  /* 0x0000000437a87c23 */ /* 0x100fe200080108b2 */
[--C-:B------:R-:W-:Y:S01]  /*54c0*/  FFMA.FTZ R161, R49, UR4, -R178.reuse ;  /* 0x0000000431a17c23 */ /* 0x100fe200080108b2 */
[----:B------:R-:W-:Y:S01]  /*54d0*/  PRMT R98, R32, 0x7771, RZ ;  /* 0x0000777120627816 */ /* 0x000fe200000000ff */
[--C-:B------:R-:W-:Y:S01]  /*54e0*/  FFMA.FTZ R170, R29, UR4, -R178.reuse ;  /* 0x000000041daa7c23 */ /* 0x100fe200080108b2 */
[----:B------:R-:W-:Y:S01]  /*54f0*/  LOP3.LUT R5, R12, 0xff, RZ, 0xc0, !PT ;  /* 0x000000ff0c057812 */ /* 0x000fe200078ec0ff */
[----:B------:R-:W-:Y:S01]  /*5500*/  FFMA.FTZ R167, R51, UR4, -R178 ;  /* 0x0000000433a77c23 */ /* 0x000fe200080108b2 */
[----:B------:R-:W-:Y:S01]  /*5510*/  LOP3.LUT R6, R142, R6, R33, 0x96, !PT ;  /* 0x000000068e067212 */ /* 0x000fe200078e9621 */
[----:B------:R-:W-:Y:S01]  /*5520*/  MUFU.EX2 R168, R168 ;  /* 0x000000a800a87308 */ /* 0x000fe20000000800 */
[----:B--2---:R-:W-:Y:S01]  /*5530*/  FMNMX.FTZ R3, R25, R10, !PT ;  /* 0x0000000a19037209 */ /* 0x004fe20007810000 */
[----:B------:R-:W1:Y:S01]  /*5540*/  LDSM.16.MT88.4 R48, [R140+0xe000] ;  /* 0x00e000008c30783b */ /* 0x000e620000004200 */
[----:B------:R-:W-:Y:S01]  /*5550*/  PRMT R98, R5, 0x5410, R98 ;  /* 0x0000541005627816 */ /* 0x000fe20000000062 */
[----:B------:R-:W2:Y:S01]  /*5560*/  MUFU.EX2 R161, R161 ;  /* 0x000000a100a17308 */ /* 0x000ea20000000800 */
[C---:B------:R-:W-:Y:S01]  /*5570*/  FSETP.NEU.FTZ.AND P0, PT, R3.reuse, -INF , PT ;  /* 0xff8000000300780b */ /* 0x040fe20003f1d000 */
[----:B------:R-:W-:Y:S01]  /*5580*/  FMUL.FTZ R174, R3, UR4 ;  /* 0x0000000403ae7c20 */ /* 0x000fe20008410000 */
[C---:B------:R-:W-:Y:S01]  /*5590*/  PRMT R5, R6.reuse, 0x7632, R5 ;  /* 0x0000763206057816 */ /* 0x040fe20000000005 */
[----:B------:R-:W-:Y:S01]  /*55a0*/  MUFU.EX2 R170, R170 ;  /* 0x000000aa00aa7308 */ /* 0x000fe20000000800 */
[----:B------:R-:W-:Y:S01]  /*55b0*/  LOP3.LUT R25, R6, 0xffff, RZ, 0xc0, !PT ;  /* 0x0000ffff06197812 */ /* 0x000fe200078ec0ff */
[--C-:B------:R-:W-:Y:S01]  /*55c0*/  FFMA.FTZ R158, R23, UR4, -R178.reuse ;  /* 0x00000004179e7c23 */ /* 0x100fe200080108b2 */
[----:B------:R-:W-:Y:S01]  /*55d0*/  FSEL R174, R174, RZ, P0 ;  /* 0x000000ffaeae7208 */ /* 0x000fe20000000000 */
[----:B------:R-:W-:Y:S01]  /*55e0*/  MUFU.EX2 R167, R167 ;  /* 0x000000a700a77308 */ /* 0x000fe20000000800 */
[----:B------:R-:W-:Y:S01]  /*55f0*/  LOP3.LUT R96, R6, 0xff, RZ, 0xc0, !PT ;  /* 0x000000ff06607812 */ /* 0x000fe200078ec0ff */
[----:B------:R-:W-:Y:S01]  /*5600*/  FFMA.FTZ R151, R21, UR4, -R178 ;  /* 0x0000000415977c23 */ /* 0x000fe200080108b2 */
[----:B------:R-:W-:Y:S01]  /*5610*/  SHF.R.U32.HI R6, RZ, 0x18, R6 ;  /* 0x00000018ff067819 */ /* 0x000fe20000011606 */
[--C-:B------:R-:W-:Y:S01]  /*5620*/  FFMA.FTZ R166, R27, UR4, -R174.reuse ;  /* 0x000000041ba67c23 */ /* 0x100fe200080108ae */
[--C-:B------:R-:W-:Y:S01]  /*5630*/  FFMA.FTZ R165, R53, UR4, -R174.reuse ;  /* 0x0000000435a57c23 */ /* 0x100fe200080108ae */
[--C-:B------:R-:W-:Y:S01]  /*5640*/  FFMA.FTZ R160, R47, UR4, -R174.reuse ;  /* 0x000000042fa07c23 */ /* 0x100fe200080108ae */
[----:B------:R-:W-:Y:S01]  /*5650*/  FFMA.FTZ R157, R45, UR4, -R174 ;  /* 0x000000042d9d7c23 */ /* 0x000fe200080108ae */
[----:B------:R-:W-:Y:S01]  /*5660*/  LOP3.LUT R5, R5, 0xff, RZ, 0xc0, !PT ;  /* 0x000000ff05057812 */ /* 0x000fe200078ec0ff */
[--C-:B------:R-:W-:Y:S01]  /*5670*/  FFMA.FTZ R159, R19, UR4, -R178.reuse ;  /* 0x00000004139f7c23 */ /* 0x100fe200080108b2 */
[----:B------:R-:W-:Y:S01]  /*5680*/  MUFU.EX2 R166, R166 ;  /* 0x000000a600a67308 */ /* 0x000fe20000000800 */
[----:B------:R-:W-:Y:S01]  /*5690*/  SHF.R.U32.HI R25, RZ, 0x8, R25 ;  /* 0x00000008ff197819 */ /* 0x000fe20000011619 */
[----:B------:R-:W-:Y:S01]  /*56a0*/  FFMA.FTZ R156, R17, UR4, -R178 ;  /* 0x00000004119c7c23 */ /* 0x000fe200080108b2 */
[C---:B------:R-:W-:Y:S01]  /*56b0*/  PRMT R31, R32.reuse, 0x7773, RZ ;  /* 0x00007773201f7816 */ /* 0x040fe200000000ff */
[----:B------:R-:W4:Y:S01]  /*56c0*/  MUFU.EX2 R165, R165 ;  /* 0x000000a500a57308 */ /* 0x000f220000000800 */
[----:B------:R-:W-:Y:S01]  /*56d0*/  PRMT R8, R32, 0x7772, RZ ;  /* 0x0000777220087816 */ /* 0x000fe200000000ff */
[----:B------:R-:W-:Y:S01]  /*56e0*/  FFMA.FTZ R154, R13, UR4, -R174 ;  /* 0x000000040d9a7c23 */ /* 0x000fe200080108ae */
[----:B------:R-:W-:Y:S01]  /*56f0*/  PRMT R6, R5, 0x5410, R6 ;  /* 0x0000541005067816 */ /* 0x000fe20000000006 */
[----:B------:R-:W-:Y:S01]  /*5700*/  MUFU.EX2 R160, R160 ;  /* 0x000000a000a07308 */ /* 0x000fe20000000800 */
[----:B------:R-:W-:Y:S01]  /*5710*/  PRMT R96, R96, 0x5410, R25 ;  /* 0x0000541060607816 */ /* 0x000fe20000000019 */
[----:B------:R-:W-:Y:S01]  /*5720*/  LDSM.16.MT88.4 R16, [R169+0xe800] ;  /* 0x00e80000a910783b */ /* 0x000fe20000004200 */
[--C-:B------:R-:W-:Y:S01]  /*5730*/  HSET2.LE.AND R98, R98, R171.reuse, PT ;  /* 0x000000ab62627233 */ /* 0x100fe20003803000 */
[----:B------:R-:W5:Y:S01]  /*5740*/  MUFU.EX2 R157, R157 ;  /* 0x0000009d009d7308 */ /* 0x000f620000000800 */
[----:B------:R-:W-:Y:S01]  /*5750*/  PRMT R8, R8, 0x5410, R31 ;  /* 0x0000541008087816 */ /* 0x000fe2000000001f */
[--C-:B------:R-:W-:Y:S01]  /*5760*/  FFMA.FTZ R163, R11, UR4, -R174.reuse ;  /* 0x000000040ba37c23 */ /* 0x100fe200080108ae */
[----:B--2---:R-:W-:Y:S01]  /*5770*/  F2FP.BF16.F32.PACK_AB R25, R161, R168 ;  /* 0x000000a8a119723e */ /* 0x004fe200000010ff */
[----:B------:R-:W-:Y:S01]  /*5780*/  MUFU.EX2 R158, R158 ;  /* 0x0000009e009e7308 */ /* 0x000fe20000000800 */
[--C-:B------:R-:W-:Y:S01]  /*5790*/  HSET2.LE.AND R97, R6, R171.reuse, PT ;  /* 0x000000ab06617233 */ /* 0x100fe20003803000 */
[----:B------:R-:W-:Y:S01]  /*57a0*/  LDSM.16.MT88.4 R20, [R198+0xc800] ;  /* 0x00c80000c614783b */ /* 0x000fe20000004200 */
[----:B------:R-:W-:Y:S01]  /*57b0*/  LOP3.LUT R8, R8, 0xff00ff, RZ, 0xc0, !PT ;  /* 0x00ff00ff08087812 */ /* 0x000fe200078ec0ff */
[----:B------:R-:W2:Y:S01]  /*57c0*/  MUFU.EX2 R151, R151 ;  /* 0x0000009700977308 */ /* 0x000ea20000000800 */
[----:B----4-:R-:W-:Y:S01]  /*57d0*/  F2FP.BF16.F32.PACK_AB R6, R165, R166 ;  /* 0x000000a6a506723e */ /* 0x010fe200000010ff */
[----:B------:R-:W-:Y:S01]  /*57e0*/  FFMA.FTZ R155, R15, UR4, -R174 ;  /* 0x000000040f9b7c23 */ /* 0x000fe200080108ae */
[----:B------:R-:W-:Y:S01]  /*57f0*/  LOP3.LUT R98, R25, R98, RZ, 0xc0, !PT ;  /* 0x0000006219627212 */ /* 0x000fe200078ec0ff */
[----:B------:R-:W-:Y:S01]  /*5800*/  IMAD.WIDE.U32 R24, R24, -0x2daee0ad, RZ ;  /* 0xd2511f5318187825 */ /* 0x000fe200078e00ff */
[--C-:B------:R-:W-:Y:S01]  /*5810*/  HSET2.LE.AND R96, R96, R171.reuse, PT ;  /* 0x000000ab60607233 */ /* 0x100fe20003803000 */
[----:B------:R-:W-:Y:S01]  /*5820*/  MUFU.EX2 R159, R159 ;  /* 0x0000009f009f7308 */ /* 0x000fe20000000800 */
[----:B------:R-:W-:Y:S01]  /*5830*/  LOP3.LUT R97, R6, R97, RZ, 0xc0, !PT ;  /* 0x0000006106617212 */ /* 0x000fe200078ec0ff */
[----:B------:R-:W-:Y:S01]  /*5840*/  IMAD.MOV.U32 R6, RZ, RZ, R24 ;  /* 0x000000ffff067224 */ /* 0x000fe200078e0018 */
[--C-:B------:R-:W-:Y:S01]  /*5850*/  HSET2.LE.AND R99, R8, R171.reuse, PT ;  /* 0x000000ab08637233 */ /* 0x100fe20003803000 */
[----:B------:R-:W-:Y:S01]  /*5860*/  MUFU.EX2 R156, R156 ;  /* 0x0000009c009c7308 */ /* 0x000fe20000000800 */
[----:B------:R-:W-:Y:S01]  /*5870*/  F2FP.BF16.F32.PACK_AB R5, R167, R170 ;  /* 0x000000aaa705723e */ /* 0x000fe200000010ff */
[----:B------:R-:W-:Y:S01]  /*5880*/  FFMA.FTZ R162, R9, UR4, -R174 ;  /* 0x0000000409a27c23 */ /* 0x000fe200080108ae */
[----:B-----5:R-:W-:Y:S01]  /*5890*/  F2FP.BF16.F32.PACK_AB R8, R157, R160 ;  /* 0x000000a09d08723e */ /* 0x020fe200000010ff */
[----:B------:R-:W-:Y:S01]  /*58a0*/  MUFU.EX2 R155, R155 ;  /* 0x0000009b009b7308 */ /* 0x000fe20000000800 */
[----:B------:R-:W-:Y:S01]  /*58b0*/  LOP3.LUT R96, R5, R96, RZ, 0xc0, !PT ;  /* 0x0000006005607212 */ /* 0x000fe200078ec0ff */
[----:B------:R-:W-:Y:S01]  /*58c0*/  LDSM.16.MT88.4 R28, [R169+0xc800] ;  /* 0x00c80000a91c783b */ /* 0x000fe20000004200 */
[----:B------:R-:W-:Y:S01]  /*58d0*/  LOP3.LUT R99, R8, R99, RZ, 0xc0, !PT ;  /* 0x0000006308637212 */ /* 0x000fe200078ec0ff */
[----:B------:R-:W4:Y:S01]  /*58e0*/  MUFU.EX2 R154, R154 ;  /* 0x0000009a009a7308 */ /* 0x000f220000000800 */
[----:B------:R-:W-:Y:S01]  /*58f0*/  PRMT R7, R24, 0x7773, RZ ;  /* 0x0000777318077816 */ /* 0x000fe200000000ff */
[----:B------:R-:W-:Y:S01]  /*5900*/  LDSM.16.MT88.4 R32, [R140+0xe800] ;  /* 0x00e800008c20783b */ /* 0x000fe20000004200 */
[----:B------:R-:W-:Y:S01]  /*5910*/  LOP3.LUT R5, R6, 0xff, RZ, 0xc0, !PT ;  /* 0x000000ff06057812 */ /* 0x000fe200078ec0ff */
[----:B------:R-:W-:Y:S01]  /*5920*/  MUFU.EX2 R163, R163 ;  /* 0x000000a300a37308 */ /* 0x000fe20000000800 */
[C---:B------:R-:W-:Y:S01]  /*5930*/  PRMT R12, R24.reuse, 0x7771, RZ ;  /* 0x00007771180c7816 */ /* 0x040fe200000000ff */
[C---:B------:R-:W-:Y:S01]  /*5940*/  HMMA.16816.F32.BF16 R120, R96.reuse, R116, RZ ;  /* 0x000000746078723c */ /* 0x040fe200000418ff */
[----:B------:R-:W-:Y:S01]  /*5950*/  PRMT R8, R24, 0x7772, RZ ;  /* 0x0000777218087816 */ /* 0x000fe200000000ff */
[----:B------:R-:W5:Y:S01]  /*5960*/  MUFU.EX2 R162, R162 ;  /* 0x000000a200a27308 */ /* 0x000f620000000800 */
[----:B------:R-:W-:Y:S01]  /*5970*/  LOP3.LUT R10, R194, R4, R25, 0x96, !PT ;  /* 0x00000004c20a7212 */ /* 0x000fe200078e9619 */
[----:B------:R-:W-:Y:S01]  /*5980*/  FFMA.FTZ R233, R233, UR4, -R178 ;  /* 0x00000004e9e97c23 */ /* 0x000fe200080108b2 */
[----:B------:R-:W-:Y:S01]  /*5990*/  PRMT R8, R8, 0x5410, R7 ;  /* 0x0000541008087816 */ /* 0x000fe20000000007 */
[----:B------:R-:W-:Y:S01]  /*59a0*/  LDSM.16.MT88.4 R24, [R225+0xc800] ;  /* 0x00c80000e118783b */ /* 0x000fe20000004200 */
[----:B------:R-:W-:Y:S01]  /*59b0*/  PRMT R12, R5, 0x5410, R12 ;  /* 0x00005410050c7816 */ /* 0x000fe2000000000c */
[C---:B-1----:R-:W-:Y:S01]  /*59c0*/  HMMA.16816.F32.BF16 R44, R96.reuse, R48, RZ ;  /* 0x00000030602c723c */ /* 0x042fe200000418ff */
[C---:B------:R-:W-:Y:S01]  /*59d0*/  LOP3.LUT R176, R10.reuse, 0xffff, RZ, 0xc0, !PT ;  /* 0x0000ffff0ab07812 */ /* 0x040fe200078ec0ff */
[----:B------:R-:W1:Y:S01]  /*59e0*/  LDSM.16.MT88.4 R4, [R198+0x10000] ;  /* 0x01000000c604783b */ /* 0x000e620000004200 */
[C---:B------:R-:W-:Y:S01]  /*59f0*/  LOP3.LUT R13, R10.reuse, 0xff, RZ, 0xc0, !PT ;  /* 0x000000ff0a0d7812 */ /* 0x040fe200078ec0ff */
[----:B------:R-:W-:Y:S01]  /*5a00*/  FFMA.FTZ R227, R227, UR4, -R174 ;  /* 0x00000004e3e37c23 */ /* 0x000fe200080108ae */
[----:B------:R-:W-:Y:S01]  /*5a10*/  SHF.R.U32.HI R176, RZ, 0x8, R176 ;  /* 0x00000008ffb07819 */ /* 0x000fe200000116b0 */
[----:B------:R-:W-:Y:S01]  /*5a20*/  FFMA.FTZ R192, R201, UR4, -R174 ;  /* 0x00000004c9c07c23 */ /* 0x000fe200080108ae */
[----:B------:R-:W-:Y:S01]  /*5a30*/  PRMT R11, R10, 0x7632, R11 ;  /* 0x000076320a0b7816 */ /* 0x000fe2000000000b */
[C---:B------:R-:W-:Y:S01]  /*5a40*/  HMMA.16816.F32.BF16 R128, R96.reuse, R124, RZ ;  /* 0x0000007c6080723c */ /* 0x040fe200000418ff */
[----:B------:R-:W-:Y:S01]  /*5a50*/  PRMT R176, R13, 0x5410, R176 ;  /* 0x000054100db07816 */ /* 0x000fe200000000b0 */
[----:B------:R-:W-:Y:S01]  /*5a60*/  FFMA.FTZ R195, R195, UR4, -R178 ;  /* 0x00000004c3c37c23 */ /* 0x000fe200080108b2 */
[----:B------:R-:W-:Y:S01]  /*5a70*/  SHF.R.U32.HI R180, RZ, 0x18, R10 ;  /* 0x00000018ffb47819 */ /* 0x000fe2000001160a */
[----:B------:R-:W-:Y:S01]  /*5a80*/  MUFU.EX2 R192, R192 ;  /* 0x000000c000c07308 */ /* 0x000fe20000000800 */
[----:B------:R-:W-:Y:S01]  /*5a90*/  LOP3.LUT R13, R11, 0xff, RZ, 0xc0, !PT ;  /* 0x000000ff0b0d7812 */ /* 0x000fe200078ec0ff */
[----:B------:R-:W-:Y:S01]  /*5aa0*/  FFMA.FTZ R181, R181, UR4, -R174 ;  /* 0x00000004b5b57c23 */ /* 0x000fe200080108ae */
[----:B------:R-:W-:Y:S01]  /*5ab0*/  LOP3.LUT R14, R8, 0xff00ff, RZ, 0xc0, !PT ;  /* 0x00ff00ff080e7812 */ /* 0x000fe200078ec0ff */
[C---:B------:R-:W-:Y:S01]  /*5ac0*/  HMMA.16816.F32.BF16 R112, R96.reuse, R108, RZ ;  /* 0x0000006c6070723c */ /* 0x040fe200000418ff */
[----:B------:R-:W-:Y:S01]  /*5ad0*/  PRMT R180, R13, 0x5410, R180 ;  /* 0x000054100db47816 */ /* 0x000fe200000000b4 */
[----:B------:R-:W3:Y:S01]  /*5ae0*/  LDSM.16.MT88.4 R8, [R225+0xe800] ;  /* 0x00e80000e108783b */ /* 0x000ee20000004200 */
[--C-:B------:R-:W-:Y:S01]  /*5af0*/  HSET2.LE.AND R12, R12, R171.reuse, PT ;  /* 0x000000ab0c0c7233 */ /* 0x100fe20003803000 */
[----:B------:R-:W-:Y:S01]  /*5b00*/  FADD.FTZ R167, R170, R167 ;  /* 0x000000a7aaa77221 */ /* 0x000fe20000010000 */
[----:B--2---:R-:W-:Y:S01]  /*5b10*/  F2FP.BF16.F32.PACK_AB R13, R151, R158 ;  /* 0x0000009e970d723e */ /* 0x004fe200000010ff */
[----:B------:R-:W-:Y:S01]  /*5b20*/  FADD.FTZ R165, R166, R165 ;  /* 0x000000a5a6a57221 */ /* 0x000fe20000010000 */
[--C-:B------:R-:W-:Y:S01]  /*5b30*/  HSET2.LE.AND R15, R14, R171.reuse, PT ;  /* 0x000000ab0e0f7233 */ /* 0x100fe20003803000 */
[----:B------:R-:W-:Y:S01]  /*5b40*/  HMMA.16816.F32.BF16 R104, R96, R100, RZ ;  /* 0x000000646068723c */ /* 0x000fe200000418ff */
[----:B------:R-:W-:Y:S01]  /*5b50*/  LOP3.LUT R14, R13, R12, RZ, 0xc0, !PT ;  /* 0x0000000c0d0e7212 */ /* 0x000fe200078ec0ff */
[----:B------:R-:W-:Y:S01]  /*5b60*/  FADD.FTZ R168, R168, R167 ;  /* 0x000000a7a8a87221 */ /* 0x000fe20000010000 */
[----:B------:R-:W-:-:S02]  /*5b70*/  HSET2.LE.AND R12, R176, R171, PT ;  /* 0x000000abb00c7233 */ /* 0x000fc40003803000 */
[----:B------:R-:W-:Y:S01]  /*5b80*/  HSET2.LE.AND R13, R180, R171, PT ;  /* 0x000000abb40d7233 */ /* 0x000fe20003803000 */
[----:B------:R-:W-:Y:S01]  /*5b90*/  FFMA.FTZ R180, R199, UR4, -R174 ;  /* 0x00000004c7b47c23 */ /* 0x000fe200080108ae */
[----:B----4-:R-:W-:Y:S01]  /*5ba0*/  F2FP.BF16.F32.PACK_AB R182, R154, R155 ;  /* 0x0000009b9ab6723e */ /* 0x010fe200000010ff */
[C---:B------:R-:W-:Y:S01]  /*5bb0*/  HMMA.16816.F32.BF16 R36, R96.reuse, R40, RZ ;  /* 0x000000286024723c */ /* 0x040fe200000418ff */
[----:B-----5:R-:W-:Y:S01]  /*5bc0*/  F2FP.BF16.F32.PACK_AB R176, R162, R163 ;  /* 0x000000a3a2b0723e */ /* 0x020fe200000010ff */
[----:B------:R2:W-:Y:S01]  /*5bd0*/  MUFU.EX2 R199, R227 ;  /* 0x000000e300c77308 */ /* 0x0005e20000000800 */
[----:B------:R-:W-:Y:S01]  /*5be0*/  LOP3.LUT R15, R182, R15, RZ, 0xc0, !PT ;  /* 0x0000000fb60f7212 */ /* 0x000fe200078ec0ff */
[--C-:B------:R-:W-:Y:S01]  /*5bf0*/  FFMA.FTZ R182, R217, UR4, -R178.reuse ;  /* 0x00000004d9b67c23 */ /* 0x100fe200080108b2 */
[----:B------:R-:W-:Y:S01]  /*5c00*/  LOP3.LUT R13, R176, R13, RZ, 0xc0, !PT ;  /* 0x0000000db00d7212 */ /* 0x000fe200078ec0ff */
[--C-:B------:R-:W-:Y:S01]  /*5c10*/  FFMA.FTZ R176, R197, UR4, -R178.reuse ;  /* 0x00000004c5b07c23 */ /* 0x100fe200080108b2 */
[----:B------:R-:W-:Y:S01]  /*5c20*/  FFMA.FTZ R217, R143, UR4, -R178 ;  /* 0x000000048fd97c23 */ /* 0x000fe200080108b2 */
[----:B------:R-:W-:Y:S01]  /*5c30*/  HMMA.16816.F32.BF16 R52, R96, R56, RZ ;  /* 0x000000386034723c */ /* 0x000fe200000418ff */
[----:B------:R-:W-:Y:S01]  /*5c40*/  MUFU.EX2 R197, R233 ;  /* 0x000000e900c57308 */ /* 0x000fe20000000800 */
[----:B------:R-:W-:Y:S01]  /*5c50*/  FADD.FTZ R168, R161, R168 ;  /* 0x000000a8a1a87221 */ /* 0x000fe20000010000 */
[----:B------:R-:W-:-:S02]  /*5c60*/  ISETP.GT.U32.AND P0, PT, R153, R214, PT ;  /* 0x000000d69900720c */ /* 0x000fc40003f04070 */
[----:B------:R-:W-:Y:S03]  /*5c70*/  MUFU.EX2 R176, R176 ;  /* 0x000000b000b07308 */ /* 0x000fe60000000800 */
[C---:B-1----:R-:W-:Y:S01]  /*5c80*/  HMMA.16816.F32.BF16 R92, R96.reuse, R4, RZ ;  /* 0x00000004605c723c */ /* 0x042fe200000418ff */
[C---:B------:R-:W-:Y:S01]  /*5c90*/  F2FP.BF16.F32.PACK_AB R5, R156.reuse, R159 ;  /* 0x0000009f9c05723e */ /* 0x040fe200000010ff */
[----:B------:R-:W1:Y:S01]  /*5ca0*/  MUFU.EX2 R180, R180 ;  /* 0x000000b400b47308 */ /* 0x000e620000000800 */
[----:B--2---:R-:W-:Y:S01]  /*5cb0*/  FFMA.FTZ R227, R183, UR4, -R178 ;  /* 0x00000004b7e37c23 */ /* 0x004fe200080108b2 */
[----:B------:R-:W-:Y:S01]  /*5cc0*/  FADD.FTZ R159, R159, R168 ;  /* 0x000000a89f9f7221 */ /* 0x000fe20000010000 */
[----:B------:R-:W-:Y:S01]  /*5cd0*/  LOP3.LUT R12, R5, R12, RZ, 0xc0, !PT ;  /* 0x0000000c050c7212 */ /* 0x000fe200078ec0ff */
[----:B------:R-:W-:Y:S02]  /*5ce0*/  MUFU.EX2 R182, R182 ;  /* 0x000000b600b67308 */ /* 0x000fe40000000800 */
[C---:B------:R-:W-:Y:S01]  /*5cf0*/  HMMA.16816.F32.BF16 R60, R96.reuse, R64, RZ ;  /* 0x00000040603c723c */ /* 0x040fe200000418ff */
[----:B------:R-:W-:Y:S01]  /*5d00*/  FADD.FTZ R159, R156, R159 ;  /* 0x0000009f9c9f7221 */ /* 0x000fe20000010000 */
[----:B------:R-:W2:Y:S03]  /*5d10*/  MUFU.EX2 R217, R217 ;  /* 0x000000d900d97308 */ /* 0x000ea60000000800 */
[----:B------:R-:W-:Y:S01]  /*5d20*/  FADD.FTZ R158, R158, R159 ;  /* 0x0000009f9e9e7221 */ /* 0x000fe20000010000 */
[----:B------:R-:W-:Y:S02]  /*5d30*/  MUFU.EX2 R227, R227 ;  /* 0x000000e300e37308 */ /* 0x000fe40000000800 */
[----:B------:R-:W-:Y:S01]  /*5d40*/  HMMA.16816.F32.BF16 R68, R96, R72, RZ ;  /* 0x000000486044723c */ /* 0x000fe200000418ff */
[----:B------:R-:W-:-:S07]  /*5d50*/  FADD.FTZ R158, R151, R158 ;  /* 0x0000009e979e7221 */ /* 0x000fce0000010000 */
        /* <DEDUP_REMOVED lines=14> */
[----:B------:R-:W4:Y:S07]  /*5e40*/  LDSM.16.MT88.4 R4, [R198+0xe800] ;  /* 0x00e80000c604783b */ /* 0x000f2e0000004200 */
[C---:B------:R-:W-:Y:S08]  /*5e50*/  HMMA.16816.F32.BF16 R36, R12.reuse, R16, R36 ;  /* 0x000000100c24723c */ /* 0x040ff00000041824 */
[C---:B------:R-:W-:Y:S01]  /*5e60*/  HMMA.16816.F32.BF16 R40, R12.reuse, R18, R40 ;  /* 0x000000120c28723c */ /* 0x040fe20000041828 */
[----:B------:R-:W5:Y:S07]  /*5e70*/  LDSM.16.MT88.4 R16, [R169+0x10800] ;  /* 0x01080000a910783b */ /* 0x000f6e0000004200 */
[----:B------:R-:W-:Y:S01]  /*5e80*/  HMMA.16816.F32.BF16 R104, R12, R20, R104 ;  /* 0x000000140c68723c */ /* 0x000fe20000041868 */
[----:B------:R-:W-:-:S05]  /*5e90*/  LOP3.LUT R20, R231, R243, R223, 0x96, !PT ;  /* 0x000000f3e7147212 */ /* 0x000fca00078e96df */
[----:B------:R-:W-:Y:S02]  /*5ea0*/  IMAD.WIDE.U32 R20, R20, -0x326172a9, RZ ;  /* 0xcd9e8d5714147825 */ /* 0x000fe400078e00ff */
[----:B---3--:R-:W-:Y:S03]  /*5eb0*/  HMMA.16816.F32.BF16 R52, R12, R8, R52 ;  /* 0x000000080c34723c */ /* 0x008fe60000041834 */
[----:B------:R-:W-:Y:S02]  /*5ec0*/  LOP3.LUT R241, R241, R228, R21, 0x96, !PT ;  /* 0x000000e4f1f17212 */ /* 0x000fe400078e9615 */
[----:B------:R-:W-:-:S03]  /*5ed0*/  LOP3.LUT R20, R239, R20, R219, 0x96, !PT ;  /* 0x00000014ef147212 */ /* 0x000fc600078e96db */
[----:B------:R-:W-:Y:S01]  /*5ee0*/  HMMA.16816.F32.BF16 R56, R12, R10, R56 ;  /* 0x0000000a0c38723c */ /* 0x000fe20000041838 */
[----:B------:R-:W3:Y:S01]  /*5ef0*/  LDSM.16.MT88.4 R8, [R140+0x10800] ;  /* 0x010800008c08783b */ /* 0x000ee20000004200 */
[----:B------:R-:W-:-:S06]  /*5f00*/  IMAD.WIDE.U32 R20, R20, -0x2daee0ad, RZ ;  /* 0xd2511f5314147825 */ /* 0x000fcc00078e00ff */
[----:B----4-:R-:W-:Y:S01]  /*5f10*/  HMMA.16816.F32.BF16 R60, R12, R4, R60 ;  /* 0x000000040c3c723c */ /* 0x010fe2000004183c */
[----:B------:R-:W-:-:S05]  /*5f20*/  IMAD.WIDE.U32 R4, R241, -0x2daee0ad, RZ ;  /* 0xd2511f53f1047825 */ /* 0x000fca00078e00ff */
[----:B------:R-:W-:Y:S02]  /*5f30*/  LOP3.LUT R237, R237, R220, R5, 0x96, !PT ;  /* 0x000000dceded7212 */ /* 0x000fe400078e9605 */
[----:B------:R-:W-:Y:S01]  /*5f40*/  LOP3.LUT R236, R146, R4, R21, 0x96, !PT ;  /* 0x0000000492ec7212 */ /* 0x000fe200078e9615 */
[----:B------:R-:W-:Y:S01]  /*5f50*/  HMMA.16816.F32.BF16 R100, R12, R22, R100 ;  /* 0x000000160c64723c */ /* 0x000fe20000041864 */
[----:B------:R-:W-:Y:S01]  /*5f60*/  FFMA.FTZ R21, R141, UR4, -R174 ;  /* 0x000000048d157c23 */ /* 0x000fe200080108ae */
[----:B------:R-:W-:-:S03]  /*5f70*/  IMAD.WIDE.U32 R22, R237, -0x326172a9, RZ ;  /* 0xcd9e8d57ed167825 */ /* 0x000fc600078e00ff */
[----:B------:R4:W4:Y:S01]  /*5f80*/  MUFU.EX2 R201, R21 ;  /* 0x0000001500c97308 */ /* 0x0009220000000800 */
[----:B------:R-:W-:Y:S01]  /*5f90*/  IMAD.WIDE.U32 R236, R236, -0x326172a9, RZ ;  /* 0xcd9e8d57ecec7825 */ /* 0x000fe200078e00ff */
[----:B------:R-:W-:Y:S01]  /*5fa0*/  LOP3.LUT R235, R235, R218, R23, 0x96, !PT ;  /* 0x000000daebeb7212 */ /* 0x000fe200078e9617 */
[----:B------:R-:W-:Y:S01]  /*5fb0*/  HMMA.16816.F32.BF16 R64, R12, R6, R64 ;  /* 0x000000060c40723c */ /* 0x000fe20000041840 */
[----:B------:R-:W2:Y:S02]  /*5fc0*/  LDSM.16.MT88.4 R4, [R225+0x10800] ;  /* 0x01080000e104783b */ /* 0x000ea40000004200 */
[----:B------:R-:W-:Y:S02]  /*5fd0*/  LOP3.LUT R234, R147, R22, R237, 0x96, !PT ;  /* 0x0000001693ea7212 */ /* 0x000fe400078e96ed */
[----:B-1----:R-:W-:-:S03]  /*5fe0*/  F2FP.BF16.F32.PACK_AB R22, R180, R199 ;  /* 0x000000c7b416723e */ /* 0x002fc600000010ff */
[----:B-----5:R-:W-:Y:S01]  /*5ff0*/  HMMA.16816.F32.BF16 R68, R12, R16, R68 ;  /* 0x000000100c44723c */ /* 0x020fe20000041844 */
[----:B------:R-:W-:-:S04]  /*6000*/  IMAD.WIDE.U32 R16, R235, -0x2daee0ad, RZ ;  /* 0xd2511f53eb107825 */ /* 0x000fc800078e00ff */
[----:B------:R-:W-:Y:S01]  /*6010*/  IMAD.WIDE.U32 R234, R234, -0x2daee0ad, RZ ;  /* 0xd2511f53eaea7825 */ /* 0x000fe200078e00ff */
[----:B------:R-:W-:Y:S02]  /*6020*/  LOP3.LUT R238, R144, R20, R17, 0x96, !PT ;  /* 0x0000001490ee7212 */ /* 0x000fe400078e9611 */
[----:B---3--:R-:W-:Y:S02]  /*6030*/  HMMA.16816.F32.BF16 R76, R12, R8, R76 ;  /* 0x000000080c4c723c */ /* 0x008fe4000004184c */
[----:B------:R-:W-:Y:S01]  /*6040*/  LOP3.LUT R145, R145, R16, R235, 0x96, !PT ;  /* 0x0000001091917212 */ /* 0x000fe200078e96eb */
[----:B------:R-:W-:-:S04]  /*6050*/  IMAD.WIDE.U32 R238, R238, -0x326172a9, RZ ;  /* 0xcd9e8d57eeee7825 */ /* 0x000fc800078e00ff */
[----:B------:R-:W-:Y:S01]  /*6060*/  IMAD.WIDE.U32 R16, R145, -0x326172a9, RZ ;  /* 0xcd9e8d5791107825 */ /* 0x000fe200078e00ff */
[C---:B------:R-:W-:Y:S01]  /*6070*/  HMMA.16816.F32.BF16 R80, R12.reuse, R10, R80 ;  /* 0x0000000a0c50723c */ /* 0x040fe20000041850 */
[----:B------:R-:W1:Y:S01]  /*6080*/  LDSM.16.MT88.4 R144, [R198+0x10800] ;  /* 0x01080000c690783b */ /* 0x000e620000004200 */
[----:B------:R-:W-:Y:S01]  /*6090*/  LOP3.LUT R196, R196, R236, R239, 0x96, !PT ;  /* 0x000000ecc4c47212 */ /* 0x000fe200078e96ef */
[----:B------:R-:W-:Y:S01]  /*60a0*/  IMAD.MOV.U32 R8, RZ, RZ, R16 ;  /* 0x000000ffff087224 */ /* 0x000fe200078e0010 */
[----:B------:R-:W-:Y:S02]  /*60b0*/  LOP3.LUT R142, R142, R238, R17, 0x96, !PT ;  /* 0x000000ee8e8e7212 */ /* 0x000fe400078e9611 */
[----:B------:R-:W-:Y:S02]  /*60c0*/  PRMT R9, R16, 0x7773, RZ ;  /* 0x0000777310097816 */ /* 0x000fe400000000ff */
[----:B------:R-:W-:Y:S01]  /*60d0*/  HMMA.16816.F32.BF16 R72, R12, R18, R72 ;  /* 0x000000120c48723c */ /* 0x000fe20000041848 */
[----:B------:R-:W-:-:S02]  /*60e0*/  LOP3.LUT R11, R8, 0xff, RZ, 0xc0, !PT ;  /* 0x000000ff080b7812 */ /* 0x000fc400078ec0ff */
[C---:B------:R-:W-:Y:S02]  /*60f0*/  PRMT R20, R16.reuse, 0x7771, RZ ;  /* 0x0000777110147816 */ /* 0x040fe400000000ff */
[----:B------:R-:W-:Y:S02]  /*6100*/  PRMT R18, R16, 0x7772, RZ ;  /* 0x0000777210127816 */ /* 0x000fe400000000ff */
[----:B------:R-:W-:Y:S01]  /*6110*/  LOP3.LUT R17, R142, 0xffff, RZ, 0xc0, !PT ;  /* 0x0000ffff8e117812 */ /* 0x000fe200078ec0ff */
[----:B------:R-:W-:Y:S01]  /*6120*/  HMMA.16816.F32.BF16 R120, R12, R136, R120 ;  /* 0x000000880c78723c */ /* 0x000fe20000041878 */
[----:B------:R-:W-:Y:S02]  /*6130*/  PRMT R18, R18, 0x5410, R9 ;  /* 0x0000541012127816 */ /* 0x000fe40000000009 */
[----:B------:R-:W-:Y:S02]  /*6140*/  PRMT R20, R11, 0x5410, R20 ;  /* 0x000054100b147816 */ /* 0x000fe40000000014 */
[----:B------:R-:W3:Y:S01]  /*6150*/  LDSM.16.MT88.4 R8, [R140+0xd000] ;  /* 0x00d000008c08783b */ /* 0x000ee20000004200 */
[----:B------:R-:W-:-:S02]  /*6160*/  LOP3.LUT R16, R142, 0xff, RZ, 0xc0, !PT ;  /* 0x000000ff8e107812 */ /* 0x000fc400078ec0ff */
[----:B------:R-:W-:Y:S01]  /*6170*/  SHF.R.U32.HI R17, RZ, 0x8, R17 ;  /* 0x00000008ff117819 */ /* 0x000fe20000011611 */
[C---:B--2---:R-:W-:Y:S01]  /*6180*/  HMMA.16816.F32.BF16 R84, R12.reuse, R4, R84 ;  /* 0x000000040c54723c */ /* 0x044fe20000041854 */
[----:B------:R-:W-:Y:S02]  /*6190*/  PRMT R5, R142, 0x7632, R5 ;  /* 0x000076328e057816 */ /* 0x000fe40000000005 */
[----:B------:R-:W-:Y:S02]  /*61a0*/  PRMT R16, R16, 0x5410, R17 ;  /* 0x0000541010107816 */ /* 0x000fe40000000011 */
[----:B------:R-:W-:Y:S02]  /*61b0*/  SHF.R.U32.HI R4, RZ, 0x18, R142 ;  /* 0x00000018ff047819 */ /* 0x000fe4000001168e */
[----:B------:R-:W-:Y:S01]  /*61c0*/  LOP3.LUT R5, R5, 0xff, RZ, 0xc0, !PT ;  /* 0x000000ff05057812 */ /* 0x000fe200078ec0ff */
[----:B------:R-:W-:Y:S01]  /*61d0*/  HMMA.16816.F32.BF16 R88, R12, R6, R88 ;  /* 0x000000060c58723c */ /* 0x000fe20000041858 */
[----:B------:R-:W-:Y:S01]  /*61e0*/  HSET2.LE.AND R16, R16, R171, PT ;  /* 0x000000ab10107233 */ /* 0x000fe20003803000 */
[----:B------:R-:W-:Y:S01]  /*61f0*/  LDSM.16.MT88.4 R140, [R140+0xf000] ;  /* 0x00f000008c8c783b */ /* 0x000fe20000004200 */
[----:B------:R-:W-:Y:S01]  /*6200*/  F2FP.BF16.F32.PACK_AB R17, R176, R197 ;  /* 0x000000c5b011723e */ /* 0x000fe200000010ff */
[----:B------:R-:W-:Y:S01]  /*6210*/  FADD.FTZ R197, R197, R158 ;  /* 0x0000009ec5c57221 */ /* 0x000fe20000010000 */
[----:B------:R-:W-:-:S02]  /*6220*/  PRMT R4, R5, 0x5410, R4 ;  /* 0x0000541005047816 */ /* 0x000fc40000000004 */
[----:B------:R-:W-:Y:S01]  /*6230*/  LOP3.LUT R16, R17, R16, RZ, 0xc0, !PT ;  /* 0x0000001011107212 */ /* 0x000fe200078ec0ff */
[C---:B------:R-:W-:Y:S01]  /*6240*/  HMMA.16816.F32.BF16 R116, R12.reuse, R138, R116 ;  /* 0x0000008a0c74723c */ /* 0x040fe20000041874 */
[--C-:B------:R-:W-:Y:S01]  /*6250*/  HSET2.LE.AND R19, R20, R171.reuse, PT ;  /* 0x000000ab14137233 */ /* 0x100fe20003803000 */
[----:B------:R-:W-:Y:S01]  /*6260*/  LDSM.16.MT88.4 R136, [R225+0xd000] ;  /* 0x00d00000e188783b */ /* 0x000fe20000004200 */
[----:B------:R-:W-:Y:S01]  /*6270*/  HSET2.LE.AND R17, R4, R171, PT ;  /* 0x000000ab04117233 */ /* 0x000fe20003803000 */
[----:B------:R-:W-:Y:S01]  /*6280*/  FADD.FTZ R197, R176, R197 ;  /* 0x000000c5b0c57221 */ /* 0x000fe20000010000 */
[----:B------:R-:W-:Y:S01]  /*6290*/  LOP3.LUT R20, R18, 0xff00ff, RZ, 0xc0, !PT ;  /* 0x00ff00ff12147812 */ /* 0x000fe200078ec0ff */
[----:B------:R-:W2:Y:S02]  /*62a0*/  LDSM.16.MT88.4 R4, [R198+0xd000] ;  /* 0x00d00000c604783b */ /* 0x000ea40000004200 */
[----:B------:R-:W-:Y:S01]  /*62b0*/  LOP3.LUT R17, R22, R17, RZ, 0xc0, !PT ;  /* 0x0000001116117212 */ /* 0x000fe200078ec0ff */
[----:B------:R-:W-:Y:S01]  /*62c0*/  HMMA.16816.F32.BF16 R44, R12, R32, R44 ;  /* 0x000000200c2c723c */ /* 0x000fe2000004182c */
[----:B------:R-:W-:Y:S01]  /*62d0*/  F2FP.BF16.F32.PACK_AB R22, R217, R182 ;  /* 0x000000b6d916723e */ /* 0x000fe200000010ff */
[----:B------:R-:W-:-:S03]  /*62e0*/  FADD.FTZ R182, R182, R197 ;  /* 0x000000c5b6b67221 */ /* 0x000fc60000010000 */
[----:B------:R-:W-:Y:S01]  /*62f0*/  LOP3.LUT R18, R22, R19, RZ, 0xc0, !PT ;  /* 0x0000001316127212 */ /* 0x000fe200078ec0ff */
[----:B------:R-:W-:Y:S01]  /*6300*/  FADD.FTZ R182, R217, R182 ;  /* 0x000000b6d9b67221 */ /* 0x000fe20000010000 */
[----:B------:R-:W-:Y:S01]  /*6310*/  HSET2.LE.AND R19, R20, R171, PT ;  /* 0x000000ab14137233 */ /* 0x000fe20003803000 */
[C---:B------:R-:W-:Y:S01]  /*6320*/  HMMA.16816.F32.BF16 R48, R12.reuse, R34, R48 ;  /* 0x000000220c30723c */ /* 0x040fe20000041830 */
[----:B----4-:R-:W4:Y:S04]  /*6330*/  LDSM.16.MT88.4 R20, [R200+0x11000] ;  /* 0x01100000c814783b */ /* 0x010f280000004200 */
[----:B------:R5:W-:Y:S03]  /*6340*/  LDSM.16.MT88.4 R32, [R225+0xf000] ;  /* 0x00f00000e120783b */ /* 0x000be60000004200 */
[C---:B------:R-:W-:Y:S08]  /*6350*/  HMMA.16816.F32.BF16 R128, R12.reuse, R28, R128 ;  /* 0x0000001c0c80723c */ /* 0x040ff00000041880 */
[C---:B------:R-:W-:Y:S01]  /*6360*/  HMMA.16816.F32.BF16 R124, R12.reuse, R30, R124 ;  /* 0x0000001e0c7c723c */ /* 0x040fe2000004187c */
[----:B------:R3:W-:Y:S07]  /*6370*/  LDSM.16.MT88.4 R28, [R198+0xf000] ;  /* 0x00f00000c61c783b */ /* 0x0007ee0000004200 */
[----:B------:R-:W-:Y:S01]  /*6380*/  HMMA.16816.F32.BF16 R112, R12, R24, R112 ;  /* 0x000000180c70723c */ /* 0x000fe20000041870 */
[----:B-----5:R-:W-:-:S07]  /*6390*/  FFMA.FTZ R225, R175, UR4, -R174 ;  /* 0x00000004afe17c23 */ /* 0x020fce00080108ae */
[C---:B------:R-:W-:Y:S01]  /*63a0*/  HMMA.16816.F32.BF16 R108, R12.reuse, R26, R108 ;  /* 0x0000001a0c6c723c */ /* 0x040fe2000004186c */
[----:B------:R-:W-:Y:S01]  /*63b0*/  LDSM.16.MT88.4 R24, [R202+0x11000] ;  /* 0x01100000ca18783b */ /* 0x000fe20000004200 */
[----:B------:R-:W-:Y:S06]  /*63c0*/  MUFU.EX2 R225, R225 ;  /* 0x000000e100e17308 */ /* 0x000fec0000000800 */
[----:B-1----:R-:W-:Y:S01]  /*63d0*/  HMMA.16816.F32.BF16 R92, R12, R144, R92 ;  /* 0x000000900c5c723c */ /* 0x002fe2000004185c */
[----:B------:R-:W-:Y:S01]  /*63e0*/  F2FP.BF16.F32.PACK_AB R144, R192, R201 ;  /* 0x000000c9c090723e */ /* 0x000fe200000010ff */
[----:B---3--:R-:W-:-:S03]  /*63f0*/  FFMA.FTZ R198, R177, UR4, -R174 ;  /* 0x00000004b1c67c23 */ /* 0x008fc600080108ae */
[----:B------:R-:W-:-:S03]  /*6400*/  LOP3.LUT R19, R144, R19, RZ, 0xc0, !PT ;  /* 0x0000001390137212 */ /* 0x000fc600078ec0ff */
[----:B------:R-:W-:Y:S01]  /*6410*/  HMMA.16816.F32.BF16 R96, R12, R146, R96 ;  /* 0x000000920c60723c */ /* 0x000fe20000041860 */
[----:B------:R-:W1:Y:S01]  /*6420*/  LDSM.16.MT88.4 R12, [R169+0xd000] ;  /* 0x00d00000a90c783b */ /* 0x000e620000004200 */
[----:B------:R-:W-:Y:S06]  /*6430*/  MUFU.EX2 R198, R198 ;  /* 0x000000c600c67308 */ /* 0x000fec0000000800 */
[C---:B------:R-:W-:Y:S08]  /*6440*/  HMMA.16816.F32.BF16 R120, R16.reuse, R8, R120 ;  /* 0x000000081078723c */ /* 0x040ff00000041878 */
[C---:B------:R-:W-:Y:S01]  /*6450*/  HMMA.16816.F32.BF16 R116, R16.reuse, R10, R116 ;  /* 0x0000000a1074723c */ /* 0x040fe20000041874 */
[----:B------:R-:W3:Y:S07]  /*6460*/  LDSM.16.MT88.4 R8, [R169+0xf000] ;  /* 0x00f00000a908783b */ /* 0x000eee0000004200 */
[C---:B--2---:R-:W-:Y:S08]  /*6470*/  HMMA.16816.F32.BF16 R104, R16.reuse, R4, R104 ;  /* 0x000000041068723c */ /* 0x044ff00000041868 */
[C---:B------:R-:W-:Y:S01]  /*6480*/  HMMA.16816.F32.BF16 R100, R16.reuse, R6, R100 ;  /* 0x000000061064723c */ /* 0x040fe20000041864 */
[----:B------:R-:W2:Y:S07]  /*6490*/  LDSM.16.MT88.4 R4, [R169+0x11000] ;  /* 0x01100000a904783b */ /* 0x000eae0000004200 */
[----:B----4-:R-:W-:Y:S01]  /*64a0*/  HMMA.16816.F32.BF16 R84, R16, R20, R84 ;  /* 0x000000141054723c */ /* 0x010fe20000041854 */
[----:B------:R-:W-:-:S02]  /*64b0*/  FFMA.FTZ R21, R179, UR4, -R174 ;  /* 0x00000004b3157c23 */ /* 0x000fc400080108ae */
[----:B------:R-:W-:Y:S04]  /*64c0*/  MUFU.EX2 R179, R181 ;  /* 0x000000b500b37308 */ /* 0x000fe80000000800 */
[----:B------:R-:W-:Y:S01]  /*64d0*/  MUFU.EX2 R174, R21 ;  /* 0x0000001500ae7308 */ /* 0x000fe20000000800 */
[----:B-1----:R-:W-:Y:S01]  /*64e0*/  HMMA.16816.F32.BF16 R128, R16, R12, R128 ;  /* 0x0000000c1080723c */ /* 0x002fe20000041880 */
[----:B------:R-:W-:Y:S01]  /*64f0*/  SEL R13, R184, 0xffffffe0, !P6 ;  /* 0xffffffe0b80d7807 */ /* 0x000fe20007000000 */
[----:B------:R-:W-:-:S06]  /*6500*/  IMAD.IADD R12, R164, 0x1, R169 ;  /* 0x00000001a40c7824 */ /* 0x000fcc00078e02a9 */
[----:B------:R-:W-:Y:S01]  /*6510*/  HMMA.16816.F32.BF16 R124, R16, R14, R124 ;  /* 0x0000000e107c723c */ /* 0x000fe2000004187c */
[----:B------:R-:W-:-:S04]  /*6520*/  IMAD.WIDE.U32 R14, R196, -0x2daee0ad, RZ ;  /* 0xd2511f53c40e7825 */ /* 0x000fc800078e00ff */
[----:B------:R-:W-:Y:S01]  /*6530*/  IMAD.IADD R196, R13, 0x1, R12 ;  /* 0x000000010dc47824 */ /* 0x000fe200078e020c */
[C---:B------:R-:W-:Y:S01]  /*6540*/  PRMT R13, R14.reuse, 0x7773, RZ ;  /* 0x000077730e0d7816 */ /* 0x040fe200000000ff */
[----:B------:R-:W-:Y:S01]  /*6550*/  IMAD.MOV.U32 R12, RZ, RZ, R14 ;  /* 0x000000ffff0c7224 */ /* 0x000fe200078e000e */
[C---:B---3--:R-:W-:Y:S01]  /*6560*/  HMMA.16816.F32.BF16 R36, R16.reuse, R8, R36 ;  /* 0x000000081024723c */ /* 0x048fe20000041824 */
[----:B------:R-:W-:Y:S01]  /*6570*/  PRMT R8, R14, 0x7772, RZ ;  /* 0x000077720e087816 */ /* 0x000fe200000000ff */
[----:B------:R-:W1:Y:S01]  /*6580*/  LDSM.16.MT88.4 R144, [R196+0x11000] ;  /* 0x01100000c490783b */ /* 0x000e620000004200 */
[----:B------:R-:W-:Y:S01]  /*6590*/  LOP3.LUT R234, R194, R234, R15, 0x96, !PT ;  /* 0x000000eac2ea7212 */ /* 0x000fe200078e960f */
[----:B------:R-:W-:Y:S01]  /*65a0*/  FFMA.FTZ R194, R193, UR4, -R178 ;  /* 0x00000004c1c27c23 */ /* 0x000fe200080108b2 */
[----:B------:R-:W-:Y:S02]  /*65b0*/  PRMT R20, R14, 0x7771, RZ ;  /* 0x000077710e147816 */ /* 0x000fe400000000ff */
[----:B------:R-:W-:Y:S01]  /*65c0*/  LOP3.LUT R9, R12, 0xff, RZ, 0xc0, !PT ;  /* 0x000000ff0c097812 */ /* 0x000fe200078ec0ff */
[C---:B------:R-:W-:Y:S01]  /*65d0*/  HMMA.16816.F32.BF16 R40, R16.reuse, R10, R40 ;  /* 0x0000000a1028723c */ /* 0x040fe20000041828 */
[----:B------:R-:W-:Y:S01]  /*65e0*/  PRMT R8, R8, 0x5410, R13 ;  /* 0x0000541008087816 */ /* 0x000fe2000000000d */
[----:B------:R-:W-:Y:S01]  /*65f0*/  MUFU.EX2 R194, R194 ;  /* 0x000000c200c27308 */ /* 0x000fe20000000800 */
[----:B------:R-:W3:Y:S01]  /*6600*/  LDSM.16.MT88.4 R12, [R202+0xd800] ;  /* 0x00d80000ca0c783b */ /* 0x000ee20000004200 */
[----:B------:R-:W-:Y:S01]  /*6610*/  PRMT R20, R9, 0x5410, R20 ;  /* 0x0000541009147816 */ /* 0x000fe20000000014 */
[----:B------:R-:W-:Y:S01]  /*6620*/  FFMA.FTZ R9, R191, UR4, -R178 ;  /* 0x00000004bf097c23 */ /* 0x000fe200080108b2 */
[C---:B------:R-:W-:Y:S01]  /*6630*/  LOP3.LUT R11, R234.reuse, 0xffff, RZ, 0xc0, !PT ;  /* 0x0000ffffea0b7812 */ /* 0x040fe200078ec0ff */
[----:B------:R-:W4:Y:S01]  /*6640*/  MUFU.EX2 R191, R195 ;  /* 0x000000c300bf7308 */ /* 0x000f220000000800 */
[----:B--2---:R-:W-:Y:S01]  /*6650*/  HMMA.16816.F32.BF16 R68, R16, R4, R68 ;  /* 0x000000041044723c */ /* 0x004fe20000041844 */
[----:B------:R-:W-:-:S02]  /*6660*/  PRMT R5, R234, 0x7632, R5 ;  /* 0x00007632ea057816 */ /* 0x000fc40000000005 */
[----:B------:R2:W5:Y:S01]  /*6670*/  MUFU.EX2 R178, R9 ;  /* 0x0000000900b27308 */ /* 0x0005620000000800 */
[----:B------:R-:W-:Y:S02]  /*6680*/  LOP3.LUT R4, R234, 0xff, RZ, 0xc0, !PT ;  /* 0x000000ffea047812 */ /* 0x000fe400078ec0ff */
[----:B------:R-:W-:Y:S02]  /*6690*/  SHF.R.U32.HI R11, RZ, 0x8, R11 ;  /* 0x00000008ff0b7819 */ /* 0x000fe4000001160b */
[----:B------:R-:W-:Y:S01]  /*66a0*/  HMMA.16816.F32.BF16 R88, R16, R22, R88 ;  /* 0x000000161058723c */ /* 0x000fe20000041858 */
[----:B------:R-:W-:Y:S02]  /*66b0*/  SHF.R.U32.HI R22, RZ, 0x18, R234 ;  /* 0x00000018ff167819 */ /* 0x000fe400000116ea */
[----:B------:R-:W-:Y:S02]  /*66c0*/  LOP3.LUT R5, R5, 0xff, RZ, 0xc0, !PT ;  /* 0x000000ff05057812 */ /* 0x000fe400078ec0ff */
[----:B------:R-:W-:-:S02]  /*66d0*/  PRMT R4, R4, 0x5410, R11 ;  /* 0x0000541004047816 */ /* 0x000fc4000000000b */
[----:B------:R-:W-:Y:S01]  /*66e0*/  PRMT R22, R5, 0x5410, R22 ;  /* 0x0000541005167816 */ /* 0x000fe20000000016 */
[C---:B------:R-:W-:Y:S01]  /*66f0*/  HMMA.16816.F32.BF16 R76, R16.reuse, R24, R76 ;  /* 0x00000018104c723c */ /* 0x040fe2000004184c */
[----:B------:R-:W-:Y:S02]  /*6700*/  LOP3.LUT R24, R8, 0xff00ff, RZ, 0xc0, !PT ;  /* 0x00ff00ff08187812 */ /* 0x000fe400078ec0ff */
[--C-:B------:R-:W-:Y:S01]  /*6710*/  HSET2.LE.AND R4, R4, R171.reuse, PT ;  /* 0x000000ab04047233 */ /* 0x100fe20003803000 */
[----:B--2---:R-:W-:Y:S01]  /*6720*/  LDSM.16.MT88.4 R8, [R200+0xf800] ;  /* 0x00f80000c808783b */ /* 0x004fe20000004200 */
[--C-:B------:R-:W-:Y:S02]  /*6730*/  HSET2.LE.AND R5, R22, R171.reuse, PT ;  /* 0x000000ab16057233 */ /* 0x100fe40003803000 */
[----:B----4-:R-:W-:Y:S01]  /*6740*/  F2FP.BF16.F32.PACK_AB R23, R194, R191 ;  /* 0x000000bfc217723e */ /* 0x010fe200000010ff */
[----:B------:R-:W-:Y:S01]  /*6750*/  HMMA.16816.F32.BF16 R72, R16, R6, R72 ;  /* 0x000000061048723c */ /* 0x000fe20000041848 */
[--C-:B------:R-:W-:Y:S01]  /*6760*/  HSET2.LE.AND R6, R20, R171.reuse, PT ;  /* 0x000000ab14067233 */ /* 0x100fe20003803000 */
[----:B------:R-:W-:Y:S01]  /*6770*/  FADD.FTZ R191, R191, R182 ;  /* 0x000000b6bfbf7221 */ /* 0x000fe20000010000 */
[----:B------:R-:W-:-:S02]  /*6780*/  HSET2.LE.AND R7, R24, R171, PT ;  /* 0x000000ab18077233 */ /* 0x000fc40003803000 */
[----:B------:R-:W-:Y:S01]  /*6790*/  F2FP.BF16.F32.PACK_AB R20, R174, R179 ;  /* 0x000000b3ae14723e */ /* 0x000fe200000010ff */
[----:B------:R-:W-:Y:S01]  /*67a0*/  FADD.FTZ R191, R194, R191 ;  /* 0x000000bfc2bf7221 */ /* 0x000fe20000010000 */
[----:B-----5:R-:W-:Y:S01]  /*67b0*/  F2FP.BF16.F32.PACK_AB R21, R227, R178 ;  /* 0x000000b2e315723e */ /* 0x020fe200000010ff */
[C---:B-1----:R-:W-:Y:S01]  /*67c0*/  HMMA.16816.F32.BF16 R92, R16.reuse, R144, R92 ;  /* 0x00000090105c723c */ /* 0x042fe2000004185c */
[----:B------:R-:W-:Y:S01]  /*67d0*/  F2FP.BF16.F32.PACK_AB R144, R225, R198 ;  /* 0x000000c6e190723e */ /* 0x000fe200000010ff */
[----:B------:R-:W-:Y:S01]  /*67e0*/  FADD.FTZ R178, R178, R191 ;  /* 0x000000bfb2b27221 */ /* 0x000fe20000010000 */
[----:B------:R-:W-:Y:S02]  /*67f0*/  LOP3.LUT R4, R23, R4, RZ, 0xc0, !PT ;  /* 0x0000000417047212 */ /* 0x000fe400078ec0ff */
[----:B------:R-:W-:Y:S01]  /*6800*/  LOP3.LUT R5, R20, R5, RZ, 0xc0, !PT ;  /* 0x0000000514057212 */ /* 0x000fe200078ec0ff */
[----:B------:R-:W-:Y:S01]  /*6810*/  FADD.FTZ R227, R227, R178 ;  /* 0x000000b2e3e37221 */ /* 0x000fe20000010000 */
[----:B------:R-:W-:Y:S01]  /*6820*/  LOP3.LUT R6, R21, R6, RZ, 0xc0, !PT ;  /* 0x0000000615067212 */ /* 0x000fe200078ec0ff */
[----:B------:R-:W-:Y:S01]  /*6830*/  HMMA.16816.F32.BF16 R44, R16, R140, R44 ;  /* 0x0000008c102c723c */ /* 0x000fe2000004182c */
[----:B------:R-:W-:Y:S01]  /*6840*/  LOP3.LUT R7, R144, R7, RZ, 0xc0, !PT ;  /* 0x0000000790077212 */ /* 0x000fe200078ec0ff */
[----:B------:R-:W-:Y:S06]  /*6850*/  LDSM.16.MT88.4 R20, [R169+0xf800] ;  /* 0x00f80000a914783b */ /* 0x000fec0000004200 */
[C---:B---3--:R-:W-:Y:S08]  /*6860*/  HMMA.16816.F32.BF16 R120, R4.reuse, R12, R120 ;  /* 0x0000000c0478723c */ /* 0x048ff00000041878 */
[----:B------:R-:W-:Y:S01]  /*6870*/  HMMA.16816.F32.BF16 R116, R4, R14, R116 ;  /* 0x0000000e0474723c */ /* 0x000fe20000041874 */
[----:B------:R-:W1:Y:S07]  /*6880*/  LDSM.16.MT88.4 R12, [R196+0xd800] ;  /* 0x00d80000c40c783b */ /* 0x000e6e0000004200 */
        /* <DEDUP_REMOVED lines=15> */
[----:B-1----:R-:W-:Y:S01]  /*6980*/  HMMA.16816.F32.BF16 R104, R4, R12, R104 ;  /* 0x0000000c0468723c */ /* 0x002fe20000041868 */
[----:B------:R-:W-:-:S04]  /*6990*/  FADD.FTZ R12, R160, R165 ;  /* 0x000000a5a00c7221 */ /* 0x000fc80000010000 */
[----:B------:R-:W-:-:S03]  /*69a0*/  FADD.FTZ R12, R157, R12 ;  /* 0x0000000c9d0c7221 */ /* 0x000fc60000010000 */
[----:B------:R-:W-:Y:S01]  /*69b0*/  HMMA.16816.F32.BF16 R52, R4, R8, R52 ;  /* 0x000000080434723c */ /* 0x000fe20000041834 */
[----:B------:R-:W-:-:S04]  /*69c0*/  FADD.FTZ R163, R163, R12 ;  /* 0x0000000ca3a37221 */ /* 0x000fc80000010000 */
[----:B------:R-:W-:-:S03]  /*69d0*/  FADD.FTZ R162, R162, R163 ;  /* 0x000000a3a2a27221 */ /* 0x000fc60000010000 */
[----:B------:R-:W-:Y:S01]  /*69e0*/  HMMA.16816.F32.BF16 R56, R4, R10, R56 ;  /* 0x0000000a0438723c */ /* 0x000fe20000041838 */
[----:B------:R-:W1:Y:S01]  /*69f0*/  LDSM.16.MT88.4 R8, [R196+0xf800] ;  /* 0x00f80000c408783b */ /* 0x000e620000004200 */
[----:B------:R-:W-:-:S04]  /*6a00*/  FADD.FTZ R155, R155, R162 ;  /* 0x000000a29b9b7221 */ /* 0x000fc80000010000 */
[----:B------:R-:W-:Y:S02]  /*6a10*/  FADD.FTZ R154, R154, R155 ;  /* 0x0000009b9a9a7221 */ /* 0x000fe40000010000 */
[----:B--2---:R-:W-:Y:S02]  /*6a20*/  HMMA.16816.F32.BF16 R44, R4, R140, R44 ;  /* 0x0000008c042c723c */ /* 0x004fe4000004182c */
[----:B------:R-:W-:-:S04]  /*6a30*/  FADD.FTZ R199, R199, R154 ;  /* 0x0000009ac7c77221 */ /* 0x000fc80000010000 */
[----:B------:R-:W-:Y:S02]  /*6a40*/  FADD.FTZ R180, R180, R199 ;  /* 0x000000c7b4b47221 */ /* 0x000fe40000010000 */
[----:B------:R-:W-:Y:S02]  /*6a50*/  HMMA.16816.F32.BF16 R48, R4, R142, R48 ;  /* 0x0000008e0430723c */ /* 0x000fe40000041830 */
[----:B------:R-:W-:-:S04]  /*6a60*/  FADD.FTZ R201, R201, R180 ;  /* 0x000000b4c9c97221 */ /* 0x000fc80000010000 */
[----:B------:R-:W-:Y:S02]  /*6a70*/  FADD.FTZ R192, R192, R201 ;  /* 0x000000c9c0c07221 */ /* 0x000fe40000010000 */
[----:B---3--:R-:W-:Y:S02]  /*6a80*/  HMMA.16816.F32.BF16 R68, R4, R16, R68 ;  /* 0x000000100444723c */ /* 0x008fe40000041844 */
[----:B------:R-:W-:-:S04]  /*6a90*/  FADD.FTZ R179, R179, R192 ;  /* 0x000000c0b3b37221 */ /* 0x000fc80000010000 */
[----:B------:R-:W-:Y:S02]  /*6aa0*/  FADD.FTZ R179, R174, R179 ;  /* 0x000000b3aeb37221 */ /* 0x000fe40000010000 */
[----:B------:R-:W-:Y:S01]  /*6ab0*/  HMMA.16816.F32.BF16 R72, R4, R18, R72 ;  /* 0x000000120448723c */ /* 0x000fe20000041848 */
[----:B------:R-:W2:Y:S01]  /*6ac0*/  LDSM.16.MT88.4 R16, [R196+0x11800] ;  /* 0x01180000c410783b */ /* 0x000ea20000004200 */
[----:B------:R-:W-:-:S04]  /*6ad0*/  FADD.FTZ R198, R198, R179 ;  /* 0x000000b3c6c67221 */ /* 0x000fc80000010000 */
        /* <DEDUP_REMOVED lines=15> */
[----:B------:R-:W-:Y:S01]  /*6bd0*/  HMMA.16816.F32.BF16 R96, R4, R18, R96 ;  /* 0x000000120460723c */ /* 0x000fe20000041860 */
[----:B------:R-:W-:-:S04]  /*6be0*/  NOP ;  /* 0x0000000000007918 */ /* 0x000fc80000000000 */
[----:B------:R-:W-:-:S15]  /*6bf0*/  @!P0 BRA `(.L_x_842) ;  /* 0x0000004000888947 */ /* 0x000fde0003800000 */
[----:B------:R-:W-:Y:S01]  /*6c00*/  VIADD R4, R189, 0xfffffffe ;  /* 0xfffffffebd047836 */ /* 0x000fe20000000000 */
[----:B------:R-:W1:Y:S01]  /*6c10*/  LDCU UR4, c[0x0][0x440] ;  /* 0x00008800ff0477ac */ /* 0x000e620008000800 */
[C---:B------:R-:W-:Y:S01]  /*6c20*/  IMAD.SHL.U32 R9, R148.reuse, 0x10, RZ ;  /* 0x0000001094097824 */ /* 0x040fe200078e00ff */
[----:B------:R-:W-:Y:S01]  /*6c30*/  SHF.L.U64.HI R8, R148, 0x4, R149 ;  /* 0x0000000494087819 */ /* 0x000fe20000010295 */
[----:B------:R-:W-:Y:S01]  /*6c40*/  IMAD R11, R4, R149, RZ ;  /* 0x00000095040b7224 */ /* 0x000fe200078e02ff */
[----:B------:R-:W-:-:S04]  /*6c50*/  DEPBAR.LE SB0, 0x0 ;  /* 0x000080000000791a */ /* 0x000fc80000000000 */
[----:B------:R-:W-:Y:S01]  /*6c60*/  IMAD.WIDE.U32 R4, R4, R148, RZ ;  /* 0x0000009404047225 */ /* 0x000fe200078e00ff */
[----:B------:R-:W-:-:S03]  /*6c70*/  SHF.R.U32.HI R188, RZ, 0x1, R186 ;  /* 0x00000001ffbc7819 */ /* 0x000fc600000116ba */
[----:B------:R-:W-:Y:S01]  /*6c80*/  IMAD.IADD R7, R11, 0x1, R5 ;  /* 0x000000010b077824 */ /* 0x000fe200078e0205 */
[----:B------:R-:W-:Y:S01]  /*6c90*/  BAR.SYNC.DEFER_BLOCKING 0x0 ;  /* 0x0000000000007b1d */ /* 0x000fe20000010000 */
[----:B------:R-:W-:Y:S01]  /*6ca0*/  IMAD.IADD R11, R5, 0x1, R11 ;  /* 0x00000001050b7824 */ /* 0x000fe200078e020b */
[----:B------:R-:W-:Y:S01]  /*6cb0*/  LEA R6, P0, R4, R9, 0x6 ;  /* 0x0000000904067211 */ /* 0x000fe200078030ff */
[----:B------:R-:W-:Y:S01]  /*6cc0*/  IMAD.SHL.U32 R187, R186, 0x20, RZ ;  /* 0x00000020babb7824 */ /* 0x000fe200078e00ff */
[C---:B------:R-:W-:Y:S01]  /*6cd0*/  LEA R12, P1, R4.reuse, R211, 0x7 ;  /* 0x000000d3040c7211 */ /* 0x040fe200078238ff */
[----:B------:R-:W-:Y:S01]  /*6ce0*/  IMAD.MOV.U32 R176, RZ, RZ, 0x20 ;  /* 0x00000020ffb07424 */ /* 0x000fe200078e00ff */
[----:B------:R-:W-:Y:S01]  /*6cf0*/  LEA.HI.X R7, R4, R8, R7, 0x6, P0 ;  /* 0x0000000804077211 */ /* 0x000fe200000f3407 */
[----:B------:R-:W-:Y:S01]  /*6d00*/  VIADD R191, R190, UR5 ;  /* 0x00000005bebf7c36 */ /* 0x000fe20008000000 */
[----:B------:R-:W-:Y:S02]  /*6d10*/  LEA.HI.X R13, R4, R210, R11, 0x7, P1 ;  /* 0x000000d2040d7211 */ /* 0x000fe400008f3c0b */
[----:B------:R-:W-:-:S02]  /*6d20*/  LEA R5, P0, R148, R6, 0x5 ;  /* 0x0000000694057211 */ /* 0x000fc400078028ff */
[C---:B------:R-:W-:Y:S02]  /*6d30*/  LEA R10, P3, R6.reuse, R211, 0x1 ;  /* 0x000000d3060a7211 */ /* 0x040fe400078608ff */
[----:B------:R-:W-:Y:S02]  /*6d40*/  IADD3 R4, P1, PT, R6, R9, RZ ;  /* 0x0000000906047210 */ /* 0x000fe40007f3e0ff */
[----:B------:R-:W-:Y:S02]  /*6d50*/  LEA.HI.X R148, R148, R7, R149, 0x5, P0 ;  /* 0x0000000794947211 */ /* 0x000fe400000f2c95 */
[----:B------:R-:W-:Y:S01]  /*6d60*/  LEA.HI.X R11, R6, R210, R7, 0x1, P3 ;  /* 0x000000d2060b7211 */ /* 0x000fe200018f0c07 */
[----:B------:R-:W-:Y:S01]  /*6d70*/  IMAD.X R7, R7, 0x1, R8, P1 ;  /* 0x0000000107077824 */ /* 0x000fe200008e0608 */
[----:B------:R-:W-:Y:S02]  /*6d80*/  LEA R6, P0, R4, R211, 0x1 ;  /* 0x000000d304067211 */ /* 0x000fe400078008ff */
[----:B-1----:R-:W-:-:S02]  /*6d90*/  ISETP.GE.AND P3, PT, R185, UR4, PT ;  /* 0x00000004b9007c0c */ /* 0x002fc4000bf66270 */
[----:B------:R-:W-:Y:S02]  /*6da0*/  ISETP.GE.AND P1, PT, R205, UR4, PT ;  /* 0x00000004cd007c0c */ /* 0x000fe4000bf26270 */
[----:B------:R-:W-:Y:S02]  /*6db0*/  LEA.HI.X R7, R4, R210, R7, 0x1, P0 ;  /* 0x000000d204077211 */ /* 0x000fe400000f0c07 */
[----:B------:R-:W-:Y:S02]  /*6dc0*/  ISETP.GE.AND P0, PT, R204, UR4, PT ;  /* 0x00000004cc007c0c */ /* 0x000fe4000bf06270 */
[----:B------:R-:W-:Y:S02]  /*6dd0*/  LOP3.LUT R187, R187, 0x7c00, RZ, 0xc0, !PT ;  /* 0x00007c00bbbb7812 */ /* 0x000fe400078ec0ff */
[----:B------:R-:W-:Y:S02]  /*6de0*/  LEA R14, P4, R5, R211, 0x1 ;  /* 0x000000d3050e7211 */ /* 0x000fe400078808ff */
[----:B------:R-:W-:Y:S01]  /*6df0*/  LOP3.LUT R9, R188, 0x8, RZ, 0xc0, !PT ;  /* 0x00000008bc097812 */ /* 0x000fe200078ec0ff */
[----:B------:R-:W-:Y:S01]  /*6e00*/  @!PT LDS RZ, [RZ] ;  /* 0x00000000fffff984 */ /* 0x000fe20000000800 */
[----:B------:R-:W-:Y:S01]  /*6e10*/  @!PT LDS RZ, [RZ] ;  /* 0x00000000fffff984 */ /* 0x000fe20000000800 */
[----:B------:R-:W-:Y:S01]  /*6e20*/  @!PT LDS RZ, [RZ] ;  /* 0x00000000fffff984 */ /* 0x000fe20000000800 */
[----:B------:R-:W-:Y:S01]  /*6e30*/  @!P3 LDGSTS.E.BYPASS.LTC128B.128 [R216+0xc000], desc[UR14][R12.64] ;  /* 0x0c0000000cd8bfae */ /* 0x000fe2000b981a0e */
[----:B------:R-:W-:-:S02]  /*6e40*/  LOP3.LUT R152, R187, 0x200, R152, 0xf8, !PT ;  /* 0x00000200bb987812 */ /* 0x000fc400078ef898 */
[----:B------:R-:W-:Y:S01]  /*6e50*/  LEA.HI.X R15, R5, R210, R148, 0x1, P4 ;  /* 0x000000d2050f7211 */ /* 0x000fe200020f0c94 */
[----:B------:R-:W-:Y:S01]  /*6e60*/  @P3 STS.128 [R216+0xc000], RZ ;  /* 0x00c000ffd8003388 */ /* 0x000fe20000000c00 */
[----:B------:R-:W-:Y:S02]  /*6e70*/  LOP3.LUT R9, R152, R150, R9, 0xf6, !PT ;  /* 0x0000009698097212 */ /* 0x000fe400078ef609 */
[----:B------:R-:W-:Y:S01]  /*6e80*/  SEL R176, R176, 0xffffffe0, !P6 ;  /* 0xffffffe0b0b07807 */ /* 0x000fe20007000000 */
[----:B------:R-:W-:Y:S01]  /*6e90*/  @!PT LDS RZ, [RZ] ;  /* 0x00000000fffff984 */ /* 0x000fe20000000800 */
[----:B------:R-:W-:Y:S01]  /*6ea0*/  @!PT LDS RZ, [RZ] ;  /* 0x00000000fffff984 */ /* 0x000fe20000000800 */
[----:B------:R-:W-:Y:S01]  /*6eb0*/  @!PT LDS RZ, [RZ] ;  /* 0x00000000fffff984 */ /* 0x000fe20000000800 */
[----:B------:R-:W-:Y:S01]  /*6ec0*/  @!P1 LDGSTS.E.BYPASS.LTC128B.128 [R216+0xe000], desc[UR14][R12.64+0x80] ;  /* 0x0e0000800cd89fae */ /* 0x000fe2000b981a0e */
[----:B------:R-:W-:-:S03]  /*6ed0*/  LEA R177, R9, UR5, 0x1 ;  /* 0x0000000509b17c11 */ /* 0x000fc6000f8e08ff */
[----:B------:R-:W-:Y:S01]  /*6ee0*/  @P1 STS.128 [R216+0xe000], RZ ;  /* 0x00e000ffd8001388 */ /* 0x000fe20000000c00 */
[C---:B------:R-:W-:Y:S02]  /*6ef0*/  IMAD.IADD R200, R191.reuse, 0x1, R176 ;  /* 0x00000001bfc87824 */ /* 0x040fe400078e02b0 */
[--C-:B------:R-:W-:Y:S01]  /*6f00*/  IMAD.IADD R224, R176, 0x1, R177.reuse ;  /* 0x00000001b0e07824 */ /* 0x100fe200078e02b1 */
        /* <DEDUP_REMOVED lines=58> */
[----:B-1----:R-:W1:Y:S04]  /*72b0*/  LDSM.16.M88.4 R8, [R190+UR5+0x7800] ;  /* 0x00780005be08783b */ /* 0x002e680008000200 */
[----:B------:R-:W-:Y:S04]  /*72c0*/  LDSM.16.M88.4 R160, [R224] ;  /* 0x00000000e0a0783b */ /* 0x000fe80000000200 */
[----:B------:R-:W1:Y:S04]  /*72d0*/  LDSM.16.M88.4 R16, [R200+0x6000] ;  /* 0x00600000c810783b */ /* 0x000e680000000200 */
[----:B--2---:R-:W2:Y:S04]  /*72e0*/  LDSM.16.M88.4 R12, [R200+0x6800] ;  /* 0x00680000c80c783b */ /* 0x004ea80000000200 */
[----:B------:R-:W2:Y:S04]  /*72f0*/  LDSM.16.M88.4 R4, [R200+0x7000] ;  /* 0x00700000c804783b */ /* 0x000ea80000000200 */
[----:B------:R-:W2:Y:S04]  /*7300*/  LDSM.16.M88.4 R164, [R200+0x7800] ;  /* 0x00780000c8a4783b */ /* 0x000ea80000000200 */
[----:B------:R-:W-:Y:S01]  /*7310*/  LDSM.16.M88.4 R20, [R202] ;  /* 0x00000000ca14783b */ /* 0x000fe20000000200 */
[C---:B---3--:R-:W-:Y:S03]  /*7320*/  HMMA.16816.F32.BF16 R32, R168.reuse, R140, RZ ;  /* 0x0000008ca820723c */ /* 0x048fe600000418ff */
[----:B------:R-:W3:Y:S04]  /*7330*/  LDSM.16.M88.4 R28, [R191+0x6000] ;  /* 0x00600000bf1c783b */ /* 0x000ee80000000200 */
[----:B------:R-:W3:Y:S01]  /*7340*/  LDSM.16.M88.4 R24, [R191+0x6800] ;  /* 0x00680000bf18783b */ /* 0x000ee20000000200 */
[C---:B----4-:R-:W-:Y:S03]  /*7350*/  HMMA.16816.F32.BF16 R156, R168.reuse, R152, RZ ;  /* 0x00000098a89c723c */ /* 0x050fe600000418ff */
[----:B------:R-:W-:Y:S04]  /*7360*/  LDSM.16.M88.4 R136, [R191+0x7800] ;  /* 0x00780000bf88783b */ /* 0x000fe80000000200 */
[----:B------:R-:W-:Y:S01]  /*7370*/  LDSM.16.M88.4 R180, [R217+0x2000] ;  /* 0x00200000d9b4783b */ /* 0x000fe20000000200 */
[C---:B-----5:R-:W-:Y:S03]  /*7380*/  HMMA.16816.F32.BF16 R148, R168.reuse, R144, RZ ;  /* 0x00000090a894723c */ /* 0x060fe600000418ff */
        /* <DEDUP_REMOVED lines=9> */
[C---:B------:R-:W-:Y:S08]  /*7420*/  HMMA.16816.F32.BF16 R32, R160.reuse, R16, R32 ;  /* 0x00000010a020723c */ /* 0x040ff00000041820 */
[C---:B------:R-:W-:Y:S01]  /*7430*/  HMMA.16816.F32.BF16 R140, R160.reuse, R18, R140 ;  /* 0x00000012a08c723c */ /* 0x040fe2000004188c */
[----:B------:R-:W-:Y:S07]  /*7440*/  LDSM.16.M88.4 R16, [R201+0x6000] ;  /* 0x00600000c910783b */ /* 0x000fee0000000200 */
[C---:B--2---:R-:W-:Y:S08]  /*7450*/  HMMA.16816.F32.BF16 R156, R160.reuse, R12, R156 ;  /* 0x0000000ca09c723c */ /* 0x044ff0000004189c */
[C---:B------:R-:W-:Y:S01]  /*7460*/  HMMA.16816.F32.BF16 R152, R160.reuse, R14, R152 ;  /* 0x0000000ea098723c */ /* 0x040fe20000041898 */
[----:B------:R-:W2:Y:S07]  /*7470*/  LDSM.16.M88.4 R12, [R217] ;  /* 0x00000000d90c783b */ /* 0x000eae0000000200 */
[C---:B------:R-:W-:Y:S08]  /*7480*/  HMMA.16816.F32.BF16 R148, R160.reuse, R4, R148 ;  /* 0x00000004a094723c */ /* 0x040ff00000041894 */
[C---:B------:R-:W-:Y:S01]  /*7490*/  HMMA.16816.F32.BF16 R144, R160.reuse, R6, R144 ;  /* 0x00000006a090723c */ /* 0x040fe20000041890 */
[----:B------:R-:W4:Y:S07]  /*74a0*/  LDSM.16.M88.4 R4, [R201+0x6800] ;  /* 0x00680000c904783b */ /* 0x000f2e0000000200 */
[C---:B------:R-:W-:Y:S08]  /*74b0*/  HMMA.16816.F32.BF16 R172, R160.reuse, R164, R172 ;  /* 0x000000a4a0ac723c */ /* 0x040ff000000418ac */
[----:B------:R-:W-:Y:S01]  /*74c0*/  HMMA.16816.F32.BF16 R168, R160, R166, R168 ;  /* 0x000000a6a0a8723c */ /* 0x000fe200000418a8 */
[----:B------:R-:W5:Y:S04]  /*74d0*/  LDSM.16.M88.4 R164, [R201+0x7000] ;  /* 0x00700000c9a4783b */ /* 0x000f680000000200 */
[----:B------:R-:W-:Y:S03]  /*74e0*/  LDSM.16.M88.4 R160, [R190+UR5+0x8800] ;  /* 0x00880005bea0783b */ /* 0x000fe60008000200 */
[C---:B---3--:R-:W-:Y:S08]  /*74f0*/  HMMA.16816.F32.BF16 R32, R20.reuse, R28, R32 ;  /* 0x0000001c1420723c */ /* 0x048ff00000041820 */
[C---:B------:R-:W-:Y:S01]  /*7500*/  HMMA.16816.F32.BF16 R140, R20.reuse, R30, R140 ;  /* 0x0000001e148c723c */ /* 0x040fe2000004188c */
[----:B------:R-:W3:Y:S07]  /*7510*/  LDSM.16.M88.4 R28, [R201+0x7800] ;  /* 0x00780000c91c783b */ /* 0x000eee0000000200 */
        /* <DEDUP_REMOVED lines=8> */
[----:B------:R-:W1:Y:S04]  /*75a0*/  LDSM.16.M88.4 R136, [R190+UR5+0x9000] ;  /* 0x00900005be88783b */ /* 0x000e680008000200 */
[----:B------:R-:W1:Y:S03]  /*75b0*/  LDSM.16.M88.4 R20, [R190+UR5+0x9800] ;  /* 0x00980005be14783b */ /* 0x000e660008000200 */
[C---:B--2---:R-:W-:Y:S08]  /*75c0*/  HMMA.16816.F32.BF16 R32, R12.reuse, R16, R32 ;  /* 0x000000100c20723c */ /* 0x044ff00000041820 */
[C---:B------:R-:W-:Y:S01]  /*75d0*/  HMMA.16816.F32.BF16 R140, R12.reuse, R18, R140 ;  /* 0x000000120c8c723c */ /* 0x040fe2000004188c */
[----:B------:R-:W-:Y:S07]  /*75e0*/  LDSM.16.M88.4 R16, [R224+0x2000] ;  /* 0x00200000e010783b */ /* 0x000fee0000000200 */
[C---:B----4-:R-:W-:Y:S08]  /*75f0*/  HMMA.16816.F32.BF16 R156, R12.reuse, R4, R156 ;  /* 0x000000040c9c723c */ /* 0x050ff0000004189c */
[C---:B------:R-:W-:Y:S01]  /*7600*/  HMMA.16816.F32.BF16 R152, R12.reuse, R6, R152 ;  /* 0x000000060c98723c */ /* 0x040fe20000041898 */
[----:B------:R-:W2:Y:S07]  /*7610*/  LDSM.16.M88.4 R4, [R200+0x8000] ;  /* 0x00800000c804783b */ /* 0x000eae0000000200 */
[C---:B-----5:R-:W-:Y:S08]  /*7620*/  HMMA.16816.F32.BF16 R148, R12.reuse, R164, R148 ;  /* 0x000000a40c94723c */ /* 0x060ff00000041894 */
[C---:B------:R-:W-:Y:S01]  /*7630*/  HMMA.16816.F32.BF16 R144, R12.reuse, R166, R144 ;  /* 0x000000a60c90723c */ /* 0x040fe20000041890 */
[----:B------:R-:W-:Y:S07]  /*7640*/  LDSM.16.M88.4 R164, [R190+UR5+0xa800] ;  /* 0x00a80005bea4783b */ /* 0x000fee0008000200 */
[C---:B---3--:R-:W-:Y:S08]  /*7650*/  HMMA.16816.F32.BF16 R172, R12.reuse, R28, R172 ;  /* 0x0000001c0cac723c */ /* 0x048ff000000418ac */
[----:B------:R-:W-:Y:S01]  /*7660*/  HMMA.16816.F32.BF16 R168, R12, R30, R168 ;  /* 0x0000001e0ca8723c */ /* 0x000fe200000418a8 */
[----:B------:R-:W3:Y:S04]  /*7670*/  LDSM.16.M88.4 R12, [R200+0x8800] ;  /* 0x00880000c80c783b */ /* 0x000ee80000000200 */
[----:B------:R-:W-:Y:S03]  /*7680*/  LDSM.16.M88.4 R28, [R200+0x9000] ;  /* 0x00900000c81c783b */ /* 0x000fe60000000200 */
[C---:B-1----:R-:W-:Y:S08]  /*7690*/  HMMA.16816.F32.BF16 R32, R8.reuse, R24, R32 ;  /* 0x000000180820723c */ /* 0x042ff00000041820 */
[C---:B------:R-:W-:Y:S01]  /*76a0*/  HMMA.16816.F32.BF16 R140, R8.reuse, R26, R140 ;  /* 0x0000001a088c723c */ /* 0x040fe2000004188c */
[----:B------:R-:W1:Y:S07]  /*76b0*/  LDSM.16.M88.4 R24, [R200+0x9800] ;  /* 0x00980000c818783b */ /* 0x000e6e0000000200 */
        /* <DEDUP_REMOVED lines=8> */
[----:B------:R-:W-:Y:S04]  /*7740*/  LDSM.16.M88.4 R20, [R202+0x2000] ;  /* 0x00200000ca14783b */ /* 0x000fe80000000200 */
[----:B------:R-:W4:Y:S03]  /*7750*/  LDSM.16.M88.4 R8, [R191+0x8000] ;  /* 0x00800000bf08783b */ /* 0x000f260000000200 */
[C---:B--2---:R-:W-:Y:S08]  /*7760*/  HMMA.16816.F32.BF16 R32, R16.reuse, R4, R32 ;  /* 0x000000041020723c */ /* 0x044ff00000041820 */
[C---:B------:R-:W-:Y:S01]  /*7770*/  HMMA.16816.F32.BF16 R140, R16.reuse, R6, R140 ;  /* 0x00000006108c723c */ /* 0x040fe2000004188c */
[----:B------:R-:W2:Y:S07]  /*7780*/  LDSM.16.M88.4 R4, [R191+0x8800] ;  /* 0x00880000bf04783b */ /* 0x000eae0000000200 */
[C---:B---3--:R-:W-:Y:S08]  /*7790*/  HMMA.16816.F32.BF16 R156, R16.reuse, R12, R156 ;  /* 0x0000000c109c723c */ /* 0x048ff0000004189c */
[C---:B------:R-:W-:Y:S01]  /*77a0*/  HMMA.16816.F32.BF16 R152, R16.reuse, R14, R152 ;  /* 0x0000000e1098723c */ /* 0x040fe20000041898 */
[----:B------:R-:W3:Y:S07]  /*77b0*/  LDSM.16.M88.4 R12, [R191+0x9000] ;  /* 0x00900000bf0c783b */ /* 0x000eee0000000200 */
[C---:B-1----:R-:W-:Y:S08]  /*77c0*/  HMMA.16816.F32.BF16 R172, R16.reuse, R24, R172 ;  /* 0x0000001810ac723c */ /* 0x042ff000000418ac */
[----:B------:R-:W-:Y:S01]  /*77d0*/  HMMA.16816.F32.BF16 R168, R16, R26, R168 ;  /* 0x0000001a10a8723c */ /* 0x000fe200000418a8 */
[----:B------:R-:W1:Y:S07]  /*77e0*/  LDSM.16.M88.4 R24, [R201+0x8000] ;  /* 0x00800000c918783b */ /* 0x000e6e0000000200 */
[C---:B----4-:R-:W-:Y:S08]  /*77f0*/  HMMA.16816.F32.BF16 R32, R20.reuse, R8, R32 ;  /* 0x000000081420723c */ /* 0x050ff00000041820 */
[----:B------:R-:W-:Y:S01]  /*7800*/  HMMA.16816.F32.BF16 R140, R20, R10, R140 ;  /* 0x0000000a148c723c */ /* 0x000fe2000004188c */
[----:B------:R-:W4:Y:S07]  /*7810*/  LDSM.16.M88.4 R8, [R201+0x8800] ;  /* 0x00880000c908783b */ /* 0x000f2e0000000200 */
[C---:B------:R-:W-:Y:S08]  /*7820*/  HMMA.16816.F32.BF16 R148, R16.reuse, R28, R148 ;  /* 0x0000001c1094723c */ /* 0x040ff00000041894 */
[----:B------:R-:W-:Y:S01]  /*7830*/  HMMA.16816.F32.BF16 R144, R16, R30, R144 ;  /* 0x0000001e1090723c */ /* 0x000fe20000041890 */
[----:B------:R-:W-:Y:S04]  /*7840*/  LDSM.16.M88.4 R16, [R177+0x4000] ;  /* 0x00400000b110783b */ /* 0x000fe80000000200 */
[----:B------:R-:W-:Y:S03]  /*7850*/  LDSM.16.M88.4 R28, [R191+0x9800] ;  /* 0x00980000bf1c783b */ /* 0x000fe60000000200 */
[C---:B--2---:R-:W-:Y:S01]  /*7860*/  HMMA.16816.F32.BF16 R156, R20.reuse, R4, R156 ;  /* 0x00000004149c723c */ /* 0x044fe2000004189c */
[----:B------:R-:W-:Y:S07]  /*7870*/  LDSM.16.M88.4 R176, [R201+0x9800] ;  /* 0x00980000c9b0783b */ /* 0x000fee0000000200 */
[C---:B------:R-:W-:Y:S01]  /*7880*/  HMMA.16816.F32.BF16 R152, R20.reuse, R6, R152 ;  /* 0x000000061498723c */ /* 0x040fe20000041898 */
[----:B------:R-:W2:Y:S07]  /*7890*/  LDSM.16.M88.4 R4, [R190+UR5+0xa000] ;  /* 0x00a00005be04783b */ /* 0x000eae0008000200 */
[C---:B---3--:R-:W-:Y:S08]  /*78a0*/  HMMA.16816.F32.BF16 R148, R20.reuse, R12, R148 ;  /* 0x0000000c1494723c */ /* 0x048ff00000041894 */
[----:B------:R-:W-:Y:S01]  /*78b0*/  HMMA.16816.F32.BF16 R144, R20, R14, R144 ;  /* 0x0000000e1490723c */ /* 0x000fe20000041890 */
[----:B------:R-:W3:Y:S07]  /*78c0*/  LDSM.16.M88.4 R12, [R224+0x4000] ;  /* 0x00400000e00c783b */ /* 0x000eee0000000200 */
[C---:B-1----:R-:W-:Y:S08]  /*78d0*/  HMMA.16816.F32.BF16 R32, R180.reuse, R24, R32 ;  /* 0x00000018b420723c */ /* 0x042ff00000041820 */
[C---:B------:R-:W-:Y:S01]  /*78e0*/  HMMA.16816.F32.BF16 R140, R180.reuse, R26, R140 ;  /* 0x0000001ab48c723c */ /* 0x040fe2000004188c */
[----:B------:R-:W-:Y:S07]  /*78f0*/  LDSM.16.M88.4 R24, [R200+0xa800] ;  /* 0x00a80000c818783b */ /* 0x000fee0000000200 */
[C---:B----4-:R-:W-:Y:S08]  /*7900*/  HMMA.16816.F32.BF16 R156, R180.reuse, R8, R156 ;  /* 0x00000008b49c723c */ /* 0x050ff0000004189c */
[----:B------:R-:W-:Y:S01]  /*7910*/  HMMA.16816.F32.BF16 R152, R180, R10, R152 ;  /* 0x0000000ab498723c */ /* 0x000fe20000041898 */
[----:B------:R-:W1:Y:S07]  /*7920*/  LDSM.16.M88.4 R8, [R202+0x4000] ;  /* 0x00400000ca08783b */ /* 0x000e6e0000000200 */
[----:B--2---:R-:W-:Y:S08]  /*7930*/  HMMA.16816.F32.BF16 R32, R16, R4, R32 ;  /* 0x000000041020723c */ /* 0x004ff00000041820 */
[C---:B------:R-:W-:Y:S08]  /*7940*/  HMMA.16816.F32.BF16 R172, R20.reuse, R28, R172 ;  /* 0x0000001c14ac723c */ /* 0x040ff000000418ac */
[----:B------:R-:W-:Y:S01]  /*7950*/  HMMA.16816.F32.BF16 R168, R20, R30, R168 ;  /* 0x0000001e14a8723c */ /* 0x000fe200000418a8 */
[----:B------:R-:W2:Y:S04]  /*7960*/  LDSM.16.M88.4 R28, [R190+UR5+0xb800] ;  /* 0x00b80005be1c783b */ /* 0x000ea80008000200 */
[----:B------:R-:W-:Y:S03]  /*7970*/  LDSM.16.M88.4 R20, [R201+0xa000] ;  /* 0x00a00000c914783b */ /* 0x000fe60000000200 */
[----:B------:R-:W-:Y:S01]  /*7980*/  HMMA.16816.F32.BF16 R140, R16, R6, R140 ;  /* 0x00000006108c723c */ /* 0x000fe2000004188c */
[----:B------:R-:W4:Y:S07]  /*7990*/  LDSM.16.M88.4 R4, [R217+0x4000] ;  /* 0x00400000d904783b */ /* 0x000f2e0000000200 */
[----:B---3--:R-:W-:Y:S08]  /*79a0*/  HMMA.16816.F32.BF16 R32, R12, R192, R32 ;  /* 0x000000c00c20723c */ /* 0x008ff00000041820 */
[C---:B------:R-:W-:Y:S08]  /*79b0*/  HMMA.16816.F32.BF16 R148, R180.reuse, R196, R148 ;  /* 0x000000c4b494723c */ /* 0x040ff00000041894 */
[C---:B------:R-:W-:Y:S08]  /*79c0*/  HMMA.16816.F32.BF16 R144, R180.reuse, R198, R144 ;  /* 0x000000c6b490723c */ /* 0x040ff00000041890 */
[----:B------:R-:W-:Y:S01]  /*79d0*/  HMMA.16816.F32.BF16 R172, R180, R176, R172 ;  /* 0x000000b0b4ac723c */ /* 0x000fe200000418ac */
[----:B------:R-:W-:-:S07]  /*79e0*/  VIADD R177, R209, 0x8 ;  /* 0x00000008d1b17836 */ /* 0x000fce0000000000 */
[----:B-1----:R-:W-:Y:S08]  /*79f0*/  HMMA.16816.F32.BF16 R32, R8, R136, R32 ;  /* 0x000000880820723c */ /* 0x002ff00000041820 */
[C---:B------:R-:W-:Y:S08]  /*7a00*/  HMMA.16816.F32.BF16 R156, R16.reuse, R164, R156 ;  /* 0x000000a4109c723c */ /* 0x040ff0000004189c */
[----:B------:R-:W-:Y:S01]  /*7a10*/  HMMA.16816.F32.BF16 R152, R16, R166, R152 ;  /* 0x000000a61098723c */ /* 0x000fe20000041898 */
[----:B------:R-:W-:Y:S07]  /*7a20*/  LDSM.16.M88.4 R164, [R200+0xb000] ;  /* 0x00b00000c8a4783b */ /* 0x000fee0000000200 */
[----:B------:R-:W-:Y:S01]  /*7a30*/  HMMA.16816.F32.BF16 R192, R12, R194, R140 ;  /* 0x000000c20cc0723c */ /* 0x000fe2000004188c */
[----:B------:R-:W1:Y:S07]  /*7a40*/  LDSM.16.M88.4 R140, [R191+0xa800] ;  /* 0x00a80000bf8c783b */ /* 0x000e6e0000000200 */
[C---:B------:R-:W-:Y:S08]  /*7a50*/  HMMA.16816.F32.BF16 R148, R16.reuse, R160, R148 ;  /* 0x000000a01094723c */ /* 0x040ff00000041894 */
[C---:B------:R-:W-:Y:S08]  /*7a60*/  HMMA.16816.F32.BF16 R144, R16.reuse, R162, R144 ;  /* 0x000000a21090723c */ /* 0x040ff00000041890 */
[----:B--2---:R-:W-:Y:S01]  /*7a70*/  HMMA.16816.F32.BF16 R160, R16, R28, R172 ;  /* 0x0000001c10a0723c */ /* 0x004fe200000418ac */
[----:B------:R-:W-:-:S05]  /*7a80*/  IMAD.SHL.U32 R173, R186, 0x2, RZ ;  /* 0x00000002baad7824 */ /* 0x000fca00078e00ff */
[----:B------:R-:W-:Y:S02]  /*7a90*/  LOP3.LUT R172, R173, 0x6, RZ, 0xc0, !PT ;  /* 0x00000006adac7812 */ /* 0x000fe400078ec0ff */
[----:B----4-:R-:W-:Y:S03]  /*7aa0*/  HMMA.16816.F32.BF16 R32, R4, R20, R32 ;  /* 0x000000140420723c */ /* 0x010fe60000041820 */
[----:B------:R-:W-:-:S04]  /*7ab0*/  IMAD R174, R189, 0x40, R172 ;  /* 0x00000040bdae7824 */ /* 0x000fc800078e02ac */
[C---:B------:R-:W-:Y:S01]  /*7ac0*/  VIADD R20, R174.reuse, 0xffffff80 ;  /* 0xffffff80ae147836 */ /* 0x040fe20000000000 */
[----:B------:R-:W-:Y:S01]  /*7ad0*/  HMMA.16816.F32.BF16 R156, R12, R24, R156 ;  /* 0x000000180c9c723c */ /* 0x000fe2000004189c */
[----:B------:R-:W-:-:S03]  /*7ae0*/  VIADD R136, R174, 0xffffff88 ;  /* 0xffffff88ae887836 */ /* 0x000fc60000000000 */
[----:B------:R-:W-:Y:S02]  /*7af0*/  ISETP.GT.AND P5, PT, R209, R20, PT ;  /* 0x00000014d100720c */ /* 0x000fe40003fa4270 */
[----:B------:R-:W-:Y:S02]  /*7b00*/  ISETP.GE.AND P4, PT, R20, R208, PT ;  /* 0x000000d01400720c */ /* 0x000fe40003f86270 */
[----:B------:R-:W-:Y:S03]  /*7b10*/  HMMA.16816.F32.BF16 R192, R8, R138, R192 ;  /* 0x0000008a08c0723c */ /* 0x000fe600000418c0 */
[----:B------:R-:W-:Y:S01]  /*7b20*/  FSEL R29, R32, -INF , !P5 ;  /* 0xff800000201d7808 */ /* 0x000fe20006800000 */
[----:B------:R-:W-:Y:S01]  /*7b30*/  VIADD R32, R174, 0xffffff81 ;  /* 0xffffff81ae207836 */ /* 0x000fe20000000000 */
[----:B------:R-:W-:Y:S02]  /*7b40*/  ISETP.GT.AND P5, PT, R177, R20, PT ;  /* 0x00000014b100720c */ /* 0x000fe40003fa4270 */
[----:B------:R-:W-:Y:S01]  /*7b50*/  FSEL R29, R29, -INF , !P4 ;  /* 0xff8000001d1d7808 */ /* 0x000fe20006000000 */
[----:B------:R-:W-:Y:S01]  /*7b60*/  HMMA.16816.F32.BF16 R152, R12, R26, R152 ;  /* 0x0000001a0c98723c */ /* 0x000fe20000041898 */
[----:B------:R-:W2:Y:S01]  /*7b70*/  LDSM.16.M88.4 R24, [R201+0xa800] ;  /* 0x00a80000c918783b */ /* 0x000ea20000000200 */
[----:B------:R-:W-:-:S02]  /*7b80*/  ISETP.GE.AND P4, PT, R20, R207, PT ;  /* 0x000000cf1400720c */ /* 0x000fc40003f86270 */
[----:B------:R-:W-:Y:S02]  /*7b90*/  FSEL R28, R34, -INF , !P5 ;  /* 0xff800000221c7808 */ /* 0x000fe40006800000 */
[----:B------:R-:W-:Y:S02]  /*7ba0*/  ISETP.GT.AND P5, PT, R209, R32, PT ;  /* 0x00000020d100720c */ /* 0x000fe40003fa4270 */
[----:B-1----:R-:W-:Y:S01]  /*7bb0*/  HMMA.16816.F32.BF16 R156, R8, R140, R156 ;  /* 0x0000008c089c723c */ /* 0x002fe2000004189c */
[----:B------:R-:W-:Y:S01]  /*7bc0*/  FSEL R28, R28, -INF , !P4 ;  /* 0xff8000001c1c7808 */ /* 0x000fe20006000000 */
[----:B------:R-:W-:Y:S01]  /*7bd0*/  VIADD R140, R174, 0xffffff90 ;  /* 0xffffff90ae8c7836 */ /* 0x000fe20000000000 */
[----:B------:R-:W-:Y:S02]  /*7be0*/  ISETP.GE.AND P4, PT, R32, R208, PT ;  /* 0x000000d02000720c */ /* 0x000fe40003f86270 */
[----:B------:R-:W-:Y:S02]  /*7bf0*/  FSEL R33, R33, -INF , !P5 ;  /* 0xff80000021217808 */ /* 0x000fe40006800000 */
[----:B------:R-:W-:Y:S01]  /*7c00*/  ISETP.GT.AND P5, PT, R177, R32, PT ;  /* 0x00000020b100720c */ /* 0x000fe20003fa4270 */
[----:B------:R-:W-:Y:S01]  /*7c10*/  HMMA.16816.F32.BF16 R192, R4, R22, R192 ;  /* 0x0000001604c0723c */ /* 0x000fe200000418c0 */
[----:B------:R-:W1:Y:S07]  /*7c20*/  LDSM.16.M88.4 R20, [R191+0xb000] ;  /* 0x00b00000bf14783b */ /* 0x000e6e0000000200 */
[----:B------:R-:W-:Y:S01]  /*7c30*/  HMMA.16816.F32.BF16 R148, R12, R164, R148 ;  /* 0x000000a40c94723c */ /* 0x000fe20000041894 */
[----:B------:R-:W-:-:S02]  /*7c40*/  FSEL R165, R33, -INF , !P4 ;  /* 0xff80000021a57808 */ /* 0x000fc40006000000 */
[----:B------:R-:W-:Y:S02]  /*7c50*/  ISETP.GE.AND P4, PT, R32, R207, PT ;  /* 0x000000cf2000720c */ /* 0x000fe40003f86270 */
[----:B------:R-:W-:Y:S02]  /*7c60*/  FSEL R164, R35, -INF , !P5 ;  /* 0xff80000023a47808 */ /* 0x000fe40006800000 */
[----:B------:R3:W4:Y:S01]  /*7c70*/  LDSM.16.M88.4 R32, [R200+0xb800] ;  /* 0x00b80000c820783b */ /* 0x0007220000000200 */
[----:B------:R-:W-:Y:S01]  /*7c80*/  ISETP.GT.AND P5, PT, R209, R136, PT ;  /* 0x00000088d100720c */ /* 0x000fe20003fa4270 */
[----:B------:R-:W-:Y:S01]  /*7c90*/  HMMA.16816.F32.BF16 R152, R8, R142, R152 ;  /* 0x0000008e0898723c */ /* 0x000fe20000041898 */
[----:B------:R-:W-:Y:S02]  /*7ca0*/  FSEL R164, R164, -INF , !P4 ;  /* 0xff800000a4a47808 */ /* 0x000fe40006000000 */
[----:B------:R-:W-:Y:S02]  /*7cb0*/  ISETP.GE.AND P4, PT, R136, R208, PT ;  /* 0x000000d08800720c */ /* 0x000fe40003f86270 */
[----:B------:R-:W-:-:S02]  /*7cc0*/  FSEL R192, R192, -INF , !P5 ;  /* 0xff800000c0c07808 */ /* 0x000fc40006800000 */
[----:B------:R-:W-:Y:S01]  /*7cd0*/  ISETP.GT.AND P5, PT, R177, R136, PT ;  /* 0x00000088b100720c */ /* 0x000fe20003fa4270 */
[----:B--2---:R-:W-:Y:S01]  /*7ce0*/  HMMA.16816.F32.BF16 R156, R4, R24, R156 ;  /* 0x00000018049c723c */ /* 0x004fe2000004189c */
[----:B------:R-:W-:Y:S01]  /*7cf0*/  VIADD R24, R174, 0xffffff89 ;  /* 0xffffff89ae187836 */ /* 0x000fe20000000000 */
[----:B------:R-:W-:Y:S02]  /*7d00*/  FSEL R217, R192, -INF , !P4 ;  /* 0xff800000c0d97808 */ /* 0x000fe40006000000 */
[----:B------:R-:W-:Y:S02]  /*7d10*/  ISETP.GE.AND P4, PT, R136, R207, PT ;  /* 0x000000cf8800720c */ /* 0x000fe40003f86270 */
[----:B------:R-:W-:Y:S01]  /*7d20*/  FSEL R194, R194, -INF , !P5 ;  /* 0xff800000c2c27808 */ /* 0x000fe20006800000 */
[----:B------:R-:W2:Y:S01]  /*7d30*/  LDSM.16.M88.4 R136, [R201+0xb000] ;  /* 0x00b00000c988783b */ /* 0x000ea20000000200 */
[----:B------:R-:W-:Y:S01]  /*7d40*/  ISETP.GT.AND P5, PT, R209, R24, PT ;  /* 0x00000018d100720c */ /* 0x000fe20003fa4270 */
[----:B------:R-:W-:Y:S01]  /*7d50*/  HMMA.16816.F32.BF16 R168, R180, R178, R168 ;  /* 0x000000b2b4a8723c */ /* 0x000fe200000418a8 */
[----:B------:R-:W-:-:S02]  /*7d60*/  FSEL R198, R194, -INF , !P4 ;  /* 0xff800000c2c67808 */ /* 0x000fc40006000000 */
[----:B------:R-:W-:Y:S02]  /*7d70*/  ISETP.GE.AND P4, PT, R24, R208, PT ;  /* 0x000000d01800720c */ /* 0x000fe40003f86270 */
[----:B------:R-:W-:Y:S02]  /*7d80*/  FSEL R193, R193, -INF , !P5 ;  /* 0xff800000c1c17808 */ /* 0x000fe40006800000 */
[----:B------:R-:W-:Y:S01]  /*7d90*/  ISETP.GT.AND P5, PT, R177, R24, PT ;  /* 0x00000018b100720c */ /* 0x000fe20003fa4270 */
[----:B-1----:R-:W-:Y:S01]  /*7da0*/  HMMA.16816.F32.BF16 R148, R8, R20, R148 ;  /* 0x000000140894723c */ /* 0x002fe20000041894 */
[----:B------:R-:W-:Y:S01]  /*7db0*/  FSEL R233, R193, -INF , !P4 ;  /* 0xff800000c1e97808 */ /* 0x000fe20006000000 */
[----:B------:R-:W-:Y:S01]  /*7dc0*/  VIADD R20, R174, 0xffffff91 ;  /* 0xffffff91ae147836 */ /* 0x000fe20000000000 */
[----:B------:R-:W-:Y:S02]  /*7dd0*/  ISETP.GE.AND P4, PT, R24, R207, PT ;  /* 0x000000cf1800720c */ /* 0x000fe40003f86270 */
[----:B------:R-:W-:-:S02]  /*7de0*/  FSEL R195, R195, -INF , !P5 ;  /* 0xff800000c3c37808 */ /* 0x000fc40006800000 */
[----:B------:R-:W-:Y:S01]  /*7df0*/  ISETP.GT.AND P5, PT, R209, R140, PT ;  /* 0x0000008cd100720c */ /* 0x000fe20003fa4270 */
[----:B------:R-:W-:Y:S01]  /*7e00*/  HMMA.16816.F32.BF16 R152, R4, R26, R152 ;  /* 0x0000001a0498723c */ /* 0x000fe20000041898 */
[----:B---3--:R-:W-:Y:S01]  /*7e10*/  FSEL R200, R195, -INF , !P4 ;  /* 0xff800000c3c87808 */ /* 0x008fe20006000000 */
[----:B------:R-:W1:Y:S01]  /*7e20*/  LDSM.16.M88.4 R24, [R191+0xb800] ;  /* 0x00b80000bf18783b */ /* 0x000e620000000200 */
[----:B------:R-:W-:Y:S02]  /*7e30*/  ISETP.GE.AND P4, PT, R140, R208, PT ;  /* 0x000000d08c00720c */ /* 0x000fe40003f86270 */
[----:B------:R-:W-:Y:S02]  /*7e40*/  FSEL R156, R156, -INF , !P5 ;  /* 0xff8000009c9c7808 */ /* 0x000fe40006800000 */
[----:B------:R-:W-:Y:S01]  /*7e50*/  ISETP.GT.AND P5, PT, R177, R140, PT ;  /* 0x0000008cb100720c */ /* 0x000fe20003fa4270 */
[----:B------:R-:W-:Y:S01]  /*7e60*/  HMMA.16816.F32.BF16 R144, R12, R166, R144 ;  /* 0x000000a60c90723c */ /* 0x000fe20000041890 */
[----:B------:R-:W-:-:S02]  /*7e70*/  FSEL R179, R156, -INF , !P4 ;  /* 0xff8000009cb37808 */ /* 0x000fc40006000000 */
[----:B------:R-:W-:Y:S02]  /*7e80*/  ISETP.GE.AND P4, PT, R140, R207, PT ;  /* 0x000000cf8c00720c */ /* 0x000fe40003f86270 */
[----:B------:R-:W-:Y:S02]  /*7e90*/  FSEL R158, R158, -INF , !P5 ;  /* 0xff8000009e9e7808 */ /* 0x000fe40006800000 */
[----:B------:R-:W-:Y:S01]  /*7ea0*/  ISETP.GT.AND P5, PT, R209, R20, PT ;  /* 0x00000014d100720c */ /* 0x000fe20003fa4270 */
[----:B----4-:R-:W-:Y:S01]  /*7eb0*/  HMMA.16816.F32.BF16 R160, R12, R32, R160 ;  /* 0x000000200ca0723c */ /* 0x010fe200000418a0 */
[----:B------:R-:W-:Y:S01]  /*7ec0*/  FSEL R190, R158, -INF , !P4 ;  /* 0xff8000009ebe7808 */ /* 0x000fe20006000000 */
[----:B------:R-:W-:Y:S01]  /*7ed0*/  VIADD R32, R174, 0xffffff98 ;  /* 0xffffff98ae207836 */ /* 0x000fe20000000000 */
[----:B------:R-:W-:Y:S02]  /*7ee0*/  ISETP.GE.AND P4, PT, R20, R208, PT ;  /* 0x000000d01400720c */ /* 0x000fe40003f86270 */
[----:B------:R-:W-:-:S02]  /*7ef0*/  FSEL R157, R157, -INF , !P5 ;  /* 0xff8000009d9d7808 */ /* 0x000fc40006800000 */
[----:B------:R-:W-:Y:S01]  /*7f00*/  ISETP.GT.AND P5, PT, R177, R20, PT ;  /* 0x00000014b100720c */ /* 0x000fe20003fa4270 */
[----:B--2---:R-:W-:Y:S01]  /*7f10*/  HMMA.16816.F32.BF16 R148, R4, R136, R148 ;  /* 0x000000880494723c */ /* 0x004fe20000041894 */
[----:B------:R-:W-:Y:S02]  /*7f20*/  FSEL R199, R157, -INF , !P4 ;  /* 0xff8000009dc77808 */ /* 0x000fe40006000000 */
[----:B------:R-:W-:Y:S02]  /*7f30*/  ISETP.GE.AND P4, PT, R20, R207, PT ;  /* 0x000000cf1400720c */ /* 0x000fe40003f86270 */
[----:B------:R-:W-:Y:S02]  /*7f40*/  FSEL R159, R159, -INF , !P5 ;  /* 0xff8000009f9f7808 */ /* 0x000fe40006800000 */
[----:B------:R-:W-:Y:S01]  /*7f50*/  ISETP.GT.AND P5, PT, R209, R32, PT ;  /* 0x00000020d100720c */ /* 0x000fe20003fa4270 */
[----:B------:R-:W-:Y:S01]  /*7f60*/  HMMA.16816.F32.BF16 R144, R8, R22, R144 ;  /* 0x000000160890723c */ /* 0x000fe20000041890 */
[----:B------:R-:W-:Y:S01]  /*7f70*/  FSEL R192, R159, -INF , !P4 ;  /* 0xff8000009fc07808 */ /* 0x000fe20006000000 */
[----:B------:R-:W2:Y:S01]  /*7f80*/  LDSM.16.M88.4 R20, [R201+0xb800] ;  /* 0x00b80000c914783b */ /* 0x000ea20000000200 */
[----:B------:R-:W-:Y:S01]  /*7f90*/  ISETP.GE.AND P4, PT, R32, R208, PT ;  /* 0x000000d02000720c */ /* 0x000fe20003f86270 */
[----:B------:R-:W-:-:S04]  /*7fa0*/  DEPBAR.LE SB0, 0x0 ;  /* 0x000080000000791a */ /* 0x000fc80000000000 */
[----:B------:R-:W-:Y:S01]  /*7fb0*/  FSEL R152, R152, -INF , !P5 ;  /* 0xff80000098987808 */ /* 0x000fe20006800000 */
[----:B------:R-:W-:Y:S01]  /*7fc0*/  HMMA.16816.F32.BF16 R168, R16, R30, R168 ;  /* 0x0000001e10a8723c */ /* 0x000fe200000418a8 */
[----:B------:R-:W-:Y:S01]  /*7fd0*/  BAR.SYNC.DEFER_BLOCKING 0x0 ;  /* 0x0000000000007b1d */ /* 0x000fe20000010000 */
[----:B------:R-:W-:Y:S01]  /*7fe0*/  ISETP.GT.AND P5, PT, R177, R32, PT ;  /* 0x00000020b100720c */ /* 0x000fe20003fa4270 */
[----:B------:R-:W-:Y:S01]  /*7ff0*/  VIADD R16, R174, 0xffffffa0 ;  /* 0xffffffa0ae107836 */ /* 0x000fe20000000000 */
[----:B------:R-:W-:Y:S02]  /*8000*/  FSEL R181, R152, -INF , !P4 ;  /* 0xff80000098b57808 */ /* 0x000fe40006000000 */
[----:B------:R-:W-:Y:S01]  /*8010*/  ISETP.GE.AND P4, PT, R32, R207, PT ;  /* 0x000000cf2000720c */ /* 0x000fe20003f86270 */
[----:B------:R-:W-:Y:S01]  /*8020*/  VIADD R32, R174, 0xffffff99 ;  /* 0xffffff99ae207836 */ /* 0x000fe20000000000 */
[----:B------:R-:W-:Y:S01]  /*8030*/  FSEL R136, R154, -INF , !P5 ;  /* 0xff8000009a887808 */ /* 0x000fe20006800000 */
[----:B-1----:R-:W-:Y:S03]  /*8040*/  HMMA.16816.F32.BF16 R160, R8, R24, R160 ;  /* 0x0000001808a0723c */ /* 0x002fe600000418a0 */
[----:B------:R-:W-:-:S02]  /*8050*/  ISETP.GT.AND P5, PT, R209, R32, PT ;  /* 0x00000020d100720c */ /* 0x000fc40003fa4270 */
[----:B------:R-:W-:Y:S02]  /*8060*/  FSEL R136, R136, -INF , !P4 ;  /* 0xff80000088887808 */ /* 0x000fe40006000000 */
[C---:B------:R-:W-:Y:S01]  /*8070*/  ISETP.GE.AND P4, PT, R32.reuse, R208, PT ;  /* 0x000000d02000720c */ /* 0x040fe20003f86270 */
[----:B------:R-:W-:Y:S01]  /*8080*/  HMMA.16816.F32.BF16 R144, R4, R138, R144 ;  /* 0x0000008a0490723c */ /* 0x000fe20000041890 */
[----:B------:R-:W-:Y:S01]  /*8090*/  FSEL R137, R153, -INF , !P5 ;  /* 0xff80000099897808 */ /* 0x000fe20006800000 */
[----:B------:R-:W-:Y:S01]  /*80a0*/  VIADD R153, R189, 0xfffffffe ;  /* 0xfffffffebd997836 */ /* 0x000fe20000000000 */
[----:B------:R-:W-:Y:S02]  /*80b0*/  ISETP.GT.AND P5, PT, R177, R32, PT ;  /* 0x00000020b100720c */ /* 0x000fe40003fa4270 */
[----:B------:R-:W-:Y:S02]  /*80c0*/  FSEL R137, R137, -INF , !P4 ;  /* 0xff80000089897808 */ /* 0x000fe40006000000 */
[----:B------:R-:W-:Y:S01]  /*80d0*/  ISETP.GE.AND P4, PT, R32, R207, PT ;  /* 0x000000cf2000720c */ /* 0x000fe20003f86270 */
[----:B------:R-:W-:Y:S01]  /*80e0*/  HMMA.16816.F32.BF16 R168, R12, R34, R168 ;  /* 0x000000220ca8723c */ /* 0x000fe200000418a8 */
[----:B------:R-:W-:Y:S01]  /*80f0*/  FSEL R155, R155, -INF , !P5 ;  /* 0xff8000009b9b7808 */ /* 0x000fe20006800000 */
[C---:B------:R-:W-:Y:S01]  /*8100*/  VIADD R12, R174.reuse, 0xffffffa8 ;  /* 0xffffffa8ae0c7836 */ /* 0x040fe20000000000 */
[----:B------:R-:W-:Y:S01]  /*8110*/  ISETP.GT.AND P5, PT, R209, R16, PT ;  /* 0x00000010d100720c */ /* 0x000fe20003fa4270 */
[----:B------:R-:W-:Y:S01]  /*8120*/  VIADD R14, R174, 0xffffffa9 ;  /* 0xffffffa9ae0e7836 */ /* 0x000fe20000000000 */
[----:B------:R-:W-:-:S02]  /*8130*/  FSEL R180, R155, -INF , !P4 ;  /* 0xff8000009bb47808 */ /* 0x000fc40006000000 */
[----:B------:R-:W-:Y:S01]  /*8140*/  ISETP.GE.AND P4, PT, R16, R208, PT ;  /* 0x000000d01000720c */ /* 0x000fe20003f86270 */
[----:B--2---:R-:W-:Y:S01]  /*8150*/  HMMA.16816.F32.BF16 R160, R4, R20, R160 ;  /* 0x0000001404a0723c */ /* 0x004fe200000418a0 */
[----:B------:R-:W-:Y:S02]  /*8160*/  FSEL R141, R148, -INF , !P5 ;  /* 0xff800000948d7808 */ /* 0x000fe40006800000 */
[----:B------:R-:W-:Y:S02]  /*8170*/  ISETP.GT.AND P5, PT, R177, R16, PT ;  /* 0x00000010b100720c */ /* 0x000fe40003fa4270 */
[----:B------:R-:W-:Y:S02]  /*8180*/  FSEL R141, R141, -INF , !P4 ;  /* 0xff8000008d8d7808 */ /* 0x000fe40006000000 */
[----:B------:R-:W-:Y:S01]  /*8190*/  ISETP.GE.AND P4, PT, R16, R207, PT ;  /* 0x000000cf1000720c */ /* 0x000fe20003f86270 */
[----:B------:R-:W-:Y:S01]  /*81a0*/  VIADD R16, R174, 0xffffffa1 ;  /* 0xffffffa1ae107836 */ /* 0x000fe20000000000 */
[----:B------:R-:W-:-:S03]  /*81b0*/  FSEL R140, R150, -INF , !P5 ;  /* 0xff800000968c7808 */ /* 0x000fc60006800000 */
[----:B------:R-:W-:Y:S01]  /*81c0*/  HMMA.16816.F32.BF16 R168, R8, R26, R168 ;  /* 0x0000001a08a8723c */ /* 0x000fe200000418a8 */
[-C--:B------:R-:W-:Y:S01]  /*81d0*/  ISETP.GT.AND P5, PT, R209, R16.reuse, PT ;  /* 0x00000010d100720c */ /* 0x080fe20003fa4270 */
[----:B------:R-:W-:Y:S01]  /*81e0*/  VIADD R8, R174, 0xffffffb0 ;  /* 0xffffffb0ae087836 */ /* 0x000fe20000000000 */
[----:B------:R-:W-:Y:S01]  /*81f0*/  FSEL R140, R140, -INF , !P4 ;  /* 0xff8000008c8c7808 */ /* 0x000fe20006000000 */
[----:B------:R-:W-:Y:S01]  /*8200*/  VIADD R10, R174, 0xffffffb1 ;  /* 0xffffffb1ae0a7836 */ /* 0x000fe20000000000 */
[----:B------:R-:W-:Y:S02]  /*8210*/  FSEL R143, R149, -INF , !P5 ;  /* 0xff800000958f7808 */ /* 0x000fe40006800000 */
[----:B------:R-:W-:Y:S02]  /*8220*/  ISETP.GT.AND P5, PT, R177, R16, PT ;  /* 0x00000010b100720c */ /* 0x000fe40003fa4270 */
[----:B------:R-:W-:Y:S02]  /*8230*/  ISETP.GE.AND P4, PT, R16, R208, PT ;  /* 0x000000d01000720c */ /* 0x000fe40003f86270 */
[----:B------:R-:W-:-:S02]  /*8240*/  FSEL R142, R151, -INF , !P5 ;  /* 0xff800000978e7808 */ /* 0x000fc40006800000 */
[-C--:B------:R-:W-:Y:S02]  /*8250*/  ISETP.GT.AND P5, PT, R209, R12.reuse, PT ;  /* 0x0000000cd100720c */ /* 0x080fe40003fa4270 */
[----:B------:R-:W-:Y:S02]  /*8260*/  FSEL R143, R143, -INF , !P4 ;  /* 0xff8000008f8f7808 */ /* 0x000fe40006000000 */
[----:B------:R-:W-:Y:S02]  /*8270*/  ISETP.GE.AND P4, PT, R16, R207, PT ;  /* 0x000000cf1000720c */ /* 0x000fe40003f86270 */
[----:B------:R-:W-:Y:S01]  /*8280*/  FSEL R144, R144, -INF , !P5 ;  /* 0xff80000090907808 */ /* 0x000fe20006800000 */
[----:B------:R-:W-:Y:S01]  /*8290*/  HMMA.16816.F32.BF16 R4, R4, R22, R168 ;  /* 0x000000160404723c */ /* 0x000fe200000418a8 */
        /* <DEDUP_REMOVED lines=20> */
[-C--:B------:R-:W-:Y:S02]  /*83e0*/  ISETP.GT.AND P5, PT, R209, R10.reuse, PT ;  /* 0x0000000ad100720c */ /* 0x080fe40003fa4270 */
[----:B------:R-:W-:Y:S02]  /*83f0*/  FSEL R167, R160, -INF , !P4 ;  /* 0xff800000a0a77808 */ /* 0x000fe40006000000 */
[----:B------:R-:W-:Y:S01]  /*8400*/  ISETP.GE.AND P4, PT, R8, R207, PT ;  /* 0x000000cf0800720c */ /* 0x000fe20003f86270 */
[----:B------:R-:W-:Y:S01]  /*8410*/  VIADD R8, R174, 0xffffffb8 ;  /* 0xffffffb8ae087836 */ /* 0x000fe20000000000 */
[----:B------:R-:W-:Y:S02]  /*8420*/  FSEL R161, R161, -INF , !P5 ;  /* 0xff800000a1a17808 */ /* 0x000fe40006800000 */
[----:B------:R-:W-:Y:S02]  /*8430*/  ISETP.GT.AND P5, PT, R177, R10, PT ;  /* 0x0000000ab100720c */ /* 0x000fe40003fa4270 */
[----:B------:R-:W-:-:S02]  /*8440*/  FSEL R171, R162, -INF , !P4 ;  /* 0xff800000a2ab7808 */ /* 0x000fc40006000000 */
[----:B------:R-:W-:Y:S02]  /*8450*/  FSEL R163, R163, -INF , !P5 ;  /* 0xff800000a3a37808 */ /* 0x000fe40006800000 */
[----:B------:R-:W-:Y:S02]  /*8460*/  ISETP.GT.AND P5, PT, R209, R8, PT ;  /* 0x00000008d100720c */ /* 0x000fe40003fa4270 */
[----:B------:R-:W-:Y:S02]  /*8470*/  ISETP.GE.AND P4, PT, R10, R208, PT ;  /* 0x000000d00a00720c */ /* 0x000fe40003f86270 */
[----:B------:R-:W-:Y:S01]  /*8480*/  FSEL R175, R4, -INF , !P5 ;  /* 0xff80000004af7808 */ /* 0x000fe20006800000 */
[----:B------:R-:W-:Y:S01]  /*8490*/  VIADD R4, R174, 0xffffffb9 ;  /* 0xffffffb9ae047836 */ /* 0x000fe20000000000 */
[----:B------:R-:W-:Y:S02]  /*84a0*/  ISETP.GT.AND P5, PT, R177, R8, PT ;  /* 0x00000008b100720c */ /* 0x000fe40003fa4270 */
[----:B------:R-:W-:-:S02]  /*84b0*/  FSEL R176, R161, -INF , !P4 ;  /* 0xff800000a1b07808 */ /* 0x000fc40006000000 */
[----:B------:R-:W-:Y:S02]  /*84c0*/  FSEL R6, R6, -INF , !P5 ;  /* 0xff80000006067808 */ /* 0x000fe40006800000 */
[-C--:B------:R-:W-:Y:S02]  /*84d0*/  ISETP.GT.AND P5, PT, R209, R4.reuse, PT ;  /* 0x00000004d100720c */ /* 0x080fe40003fa4270 */
[----:B------:R-:W-:Y:S02]  /*84e0*/  ISETP.GE.AND P4, PT, R10, R207, PT ;  /* 0x000000cf0a00720c */ /* 0x000fe40003f86270 */
[----:B------:R-:W-:Y:S02]  /*84f0*/  FSEL R5, R5, -INF , !P5 ;  /* 0xff80000005057808 */ /* 0x000fe40006800000 */
[----:B------:R-:W-:Y:S02]  /*8500*/  FSEL R170, R163, -INF , !P4 ;  /* 0xff800000a3aa7808 */ /* 0x000fe40006000000 */
[----:B------:R-:W-:-:S02]  /*8510*/  ISETP.GT.AND P5, PT, R177, R4, PT ;  /* 0x00000004b100720c */ /* 0x000fc40003fa4270 */
[C---:B------:R-:W-:Y:S02]  /*8520*/  ISETP.GE.AND P4, PT, R8.reuse, R208, PT ;  /* 0x000000d00800720c */ /* 0x040fe40003f86270 */
[----:B------:R-:W-:Y:S02]  /*8530*/  FSEL R7, R7, -INF , !P5 ;  /* 0xff80000007077808 */ /* 0x000fe40006800000 */
[----:B------:R-:W-:Y:S02]  /*8540*/  FSEL R175, R175, -INF , !P4 ;  /* 0xff800000afaf7808 */ /* 0x000fe40006000000 */
[----:B------:R-:W-:Y:S02]  /*8550*/  ISETP.GT.U32.AND P5, PT, R153, R214, PT ;  /* 0x000000d69900720c */ /* 0x000fe40003fa4070 */
[----:B------:R-:W-:-:S04]  /*8560*/  ISETP.GE.AND P4, PT, R8, R207, PT ;  /* 0x000000cf0800720c */ /* 0x000fc80003f86270 */
[----:B------:R-:W-:Y:S02]  /*8570*/  FSEL R169, R6, -INF , !P4 ;  /* 0xff80000006a97808 */ /* 0x000fe40006000000 */
[----:B------:R-:W-:-:S04]  /*8580*/  ISETP.GE.AND P4, PT, R4, R208, PT ;  /* 0x000000d00400720c */ /* 0x000fc80003f86270 */
[----:B------:R-:W-:Y:S02]  /*8590*/  FSEL R174, R5, -INF , !P4 ;  /* 0xff80000005ae7808 */ /* 0x000fe40006000000 */
[----:B------:R-:W-:-:S04]  /*85a0*/  ISETP.GE.AND P4, PT, R4, R207, PT ;  /* 0x000000cf0400720c */ /* 0x000fc80003f86270 */
[----:B------:R-:W-:Y:S01]  /*85b0*/  FSEL R168, R7, -INF , !P4 ;  /* 0xff80000007a87808 */ /* 0x000fe20006000000 */
[----:B------:R-:W-:Y:S08]  /*85c0*/  @!P5 BRA `(.L_x_843) ;  /* 0x000000040050d947 */ /* 0x000ff00003800000 */
[----:B------:R-:W-:Y:S01]  /*85d0*/  VIADD R4, R189, 0xfffffffd ;  /* 0xfffffffdbd047836 */ /* 0x000fe20000000000 */
[----:B------:R-:W-:Y:S03]  /*85e0*/  BSSY.RECONVERGENT B0, `(.L_x_844) ;  /* 0x0000051000007945 */ /* 0x000fe60003800200 */
[C---:B------:R-:W-:Y:S02]  /*85f0*/  IMAD R5, R4.reuse, R135, RZ ;  /* 0x0000008704057224 */ /* 0x040fe400078e02ff */
[----:B------:R-:W-:-:S04]  /*8600*/  IMAD.WIDE.U32 R8, R4, R134, RZ ;  /* 0x0000008604087225 */ /* 0x000fc800078e00ff */
[----:B------:R-:W-:Y:S01]  /*8610*/  IMAD.IADD R7, R9, 0x1, R5 ;  /* 0x0000000109077824 */ /* 0x000fe200078e0205 */
[----:B------:R-:W-:Y:S01]  /*8620*/  LEA R10, P4, R8, R213, 0x7 ;  /* 0x000000d5080a7211 */ /* 0x000fe200078838ff */
[----:B------:R-:W-:-:S03]  /*8630*/  IMAD.IADD R5, R5, 0x1, R9 ;  /* 0x0000000105057824 */ /* 0x000fc600078e0209 */
[C---:B------:R-:W-:Y:S02]  /*8640*/  LEA.HI.X R11, R8.reuse, R212, R7, 0x7, P4 ;  /* 0x000000d4080b7211 */ /* 0x040fe400020f3c07 */
[----:B------:R-:W-:-:S03]  /*8650*/  LEA R7, P4, R8, R2, 0x6 ;  /* 0x0000000208077211 */ /* 0x000fc600078830ff */
[----:B------:R-:W-:Y:S01]  /*8660*/  @!PT LDS RZ, [RZ] ;  /* 0x00000000fffff984 */ /* 0x000fe20000000800 */
[----:B------:R-:W-:Y:S01]  /*8670*/  @!PT LDS RZ, [RZ] ;  /* 0x00000000fffff984 */ /* 0x000fe20000000800 */
[----:B------:R-:W-:Y:S01]  /*8680*/  @!PT LDS RZ, [RZ] ;  /* 0x00000000fffff984 */ /* 0x000fe20000000800 */
[----:B------:R1:W-:Y:S01]  /*8690*/  @!P3 LDGSTS.E.BYPASS.LTC128B.128 [R216+0x6000], desc[UR14][R10.64] ;  /* 0x060000000ad8bfae */ /* 0x0003e2000b981a0e */
[----:B------:R-:W-:Y:S02]  /*86a0*/  LEA.HI.X R5, R8, R0, R5, 0x6, P4 ;  /* 0x0000000008057211 */ /* 0x000fe400020f3405 */
[----:B------:R-:W-:Y:S01]  /*86b0*/  IADD3 R2, P4, PT, R2, R7, RZ ;  /* 0x0000000702027210 */ /* 0x000fe20007f9e0ff */
[----:B------:R1:W-:Y:S04]  /*86c0*/  @P3 STS.128 [R216+0x6000], RZ ;  /* 0x006000ffd8003388 */ /* 0x0003e80000000c00 */
[--C-:B------:R-:W-:Y:S01]  /*86d0*/  IMAD.X R9, R0, 0x1, R5.reuse, P4 ;  /* 0x0000000100097824 */ /* 0x100fe200020e0605 */
[CC--:B------:R-:W-:Y:S01]  /*86e0*/  LEA R12, P4, R7.reuse, R213.reuse, 0x1 ;  /* 0x000000d5070c7211 */ /* 0x0c0fe200078808ff */
[----:B------:R-:W-:Y:S01]  /*86f0*/  @!PT LDS RZ, [RZ] ;  /* 0x00000000fffff984 */ /* 0x000fe20000000800 */
[----:B------:R-:W-:Y:S01]  /*8700*/  @!PT LDS RZ, [RZ] ;  /* 0x00000000fffff984 */ /* 0x000fe20000000800 */
[----:B------:R-:W-:Y:S01]  /*8710*/  @!PT LDS RZ, [RZ] ;  /* 0x00000000fffff984 */ /* 0x000fe20000000800 */
[----:B------:R1:W-:Y:S03]  /*8720*/  @!P1 LDGSTS.E.BYPASS.LTC128B.128 [R216+0x8000], desc[UR14][R10.64+0x80] ;  /* 0x080000800ad89fae */ /* 0x0003e6000b981a0e */
[----:B------:R-:W-:Y:S01]  /*8730*/  LEA.HI.X R13, R7, R212, R5, 0x1, P4 ;  /* 0x000000d4070d7211 */ /* 0x000fe200020f0c05 */
[----:B------:R1:W-:Y:S01]  /*8740*/  @P1 STS.128 [R216+0x8000], RZ ;  /* 0x008000ffd8001388 */ /* 0x0003e20000000c00 */
[----:B------:R-:W-:-:S03]  /*8750*/  LEA R8, P4, R2, R213, 0x1 ;  /* 0x000000d502087211 */ /* 0x000fc600078808ff */
[----:B------:R-:W-:Y:S01]  /*8760*/  @!PT LDS RZ, [RZ] ;  /* 0x00000000fffff984 */ /* 0x000fe20000000800 */
[----:B------:R-:W-:Y:S01]  /*8770*/  @!PT LDS RZ, [RZ] ;  /* 0x00000000fffff984 */ /* 0x000fe20000000800 */
[----:B------:R-:W-:Y:S01]  /*8780*/  @!PT LDS RZ, [RZ] ;  /* 0x00000000fffff984 */ /* 0x000fe20000000800 */
[----:B------:R1:W-:Y:S01]  /*8790*/  @!P0 LDGSTS.E.BYPASS.LTC128B.128 [R216+0xa000], desc[UR14][R10.64+0x100] ;  /* 0x0a0001000ad88fae */ /* 0x0003e2000b981a0e */
[----:B------:R-:W-:Y:S02]  /*87a0*/  LEA.HI.X R9, R2, R212, R9, 0x1, P4 ;  /* 0x000000d402097211 */ /* 0x000fe400020f0c09 */
[C---:B------:R-:W-:Y:S01]  /*87b0*/  LEA R7, P4, R134.reuse, R7, 0x5 ;  /* 0x0000000786077211 */ /* 0x040fe200078828ff */
[----:B------:R1:W-:Y:S03]  /*87c0*/  @P0 STS.128 [R216+0xa000], RZ ;  /* 0x00a000ffd8000388 */ /* 0x0003e60000000c00 */
[----:B------:R-:W-:Y:S01]  /*87d0*/  LEA.HI.X R5, R134, R5, R135, 0x5, P4 ;  /* 0x0000000586057211 */ /* 0x000fe200020f2c87 */
[----:B------:R-:W-:Y:S01]  /*87e0*/  @!PT LDS RZ, [RZ] ;  /* 0x00000000fffff984 */ /* 0x000fe20000000800 */
[----:B------:R-:W-:Y:S01]  /*87f0*/  @!PT LDS RZ, [RZ] ;  /* 0x00000000fffff984 */ /* 0x000fe20000000800 */
[----:B------:R-:W-:Y:S01]  /*8800*/  @!PT LDS RZ, [RZ] ;  /* 0x00000000fffff984 */ /* 0x000fe20000000800 */
[----:B------:R1:W-:Y:S01]  /*8810*/  @!P3 LDGSTS.E.BYPASS.LTC128B.128 [R216+0x6800], desc[UR14][R12.64] ;  /* 0x068000000cd8bfae */ /* 0x0003e2000b981a0e */
[----:B------:R-:W-:-:S03]  /*8820*/  LEA R4, P4, R7, R213, 0x1 ;  /* 0x000000d507047211 */ /* 0x000fc600078808ff */
[----:B------:R1:W-:Y:S01]  /*8830*/  @P3 STS.128 [R216+0x6800], RZ ;  /* 0x006800ffd8003388 */ /* 0x0003e20000000c00 */
[----:B------:R-:W-:-:S03]  /*8840*/  LEA.HI.X R5, R7, R212, R5, 0x1, P4 ;  /* 0x000000d407057211 */ /* 0x000fc600020f0c05 */
        /* <DEDUP_REMOVED lines=41> */
.L_x_845:
[----:B------:R2:W-:Y:S02]  /*8ae0*/  STS.128 [R216+0xb800], RZ ;  /* 0x00b800ffd8007388 */ /* 0x0005e40000000c00 */
.L_x_846:
[----:B------:R-:W-:Y:S05]  /*8af0*/  BSYNC.RECONVERGENT B0 ;  /* 0x0000000000007941 */ /* 0x000fea0003800200 */
.L_x_844:
[----:B------:R-:W0:Y:S02]  /*8b00*/  LDGDEPBAR ;  /* 0x00000000000079af */ /* 0x000e240000000000 */
.L_x_843:
[----:B-1-3--:R-:W-:Y:S01]  /*8b10*/  FMNMX3.FTZ R4, R132, R29, R165, !PT ;  /* 0x0000001d84047276 */ /* 0x00afe200078100a5 */
        /* <DEDUP_REMOVED lines=16> */
[----:B------:R-:W-:Y:S01]  /*8c20*/  SHF.L.U32 R201, R153, 0x1, RZ ;  /* 0x0000000199c97819 */ /* 0x000fe200000006ff */
[----:B------:R-:W3:Y:S01]  /*8c30*/  SHFL.BFLY PT, R7, R4, 0x2, 0x1f ;  /* 0x0c401f0004077f89 */ /* 0x000ee200000e0000 */
[----:B------:R-:W-:-:S02]  /*8c40*/  IADD3 R197, PT, PT, R230, -0x61c88647, RZ ;  /* 0x9e3779b9e6c57810 */ /* 0x000fc40007ffe0ff */
[C---:B------:R-:W-:Y:S01]  /*8c50*/  LOP3.LUT R0, R231.reuse, R201, R223, 0x96, !PT ;  /* 0x000000c9e7007212 */ /* 0x040fe200078e96df */
[----:B------:R-:W4:Y:S01]  /*8c60*/  SHFL.BFLY PT, R5, R2, 0x2, 0x1f ;  /* 0x0c401f0002057f89 */ /* 0x000f2200000e0000 */
[----:B------:R-:W-:Y:S02]  /*8c70*/  IADD3 R195, PT, PT, R230, 0x3c6ef372, RZ ;  /* 0x3c6ef372e6c37810 */ /* 0x000fe40007ffe0ff */
[C---:B------:R-:W-:Y:S01]  /*8c80*/  IADD3 R151, PT, PT, R231.reuse, 0x76cf5d0a, RZ ;  /* 0x76cf5d0ae7977810 */ /* 0x040fe20007ffe0ff */
[----:B------:R-:W-:Y:S01]  /*8c90*/  IMAD.WIDE.U32 R138, R0, -0x326172a9, RZ ;  /* 0xcd9e8d57008a7825 */ /* 0x000fe200078e00ff */
[----:B------:R-:W-:Y:S02]  /*8ca0*/  IADD3 R150, PT, PT, R231, 0x32370b8f, RZ ;  /* 0x32370b8fe7967810 */ /* 0x000fe40007ffe0ff */
[----:B------:R-:W-:Y:S02]  /*8cb0*/  IADD3 R149, PT, PT, R230, -0x255992d5, RZ ;  /* 0xdaa66d2be6957810 */ /* 0x000fe40007ffe0ff */
[----:B------:R-:W-:-:S02]  /*8cc0*/  LOP3.LUT R0, R197, R228, R139, 0x96, !PT ;  /* 0x000000e4c5007212 */ /* 0x000fc400078e968b */
[----:B------:R-:W-:Y:S02]  /*8cd0*/  LOP3.LUT R138, R195, R138, R219, 0x96, !PT ;  /* 0x0000008ac38a7212 */ /* 0x000fe400078e96db */
[----:B------:R-:W-:Y:S01]  /*8ce0*/  IADD3 R148, PT, PT, R230, 0x78dde6e4, RZ ;  /* 0x78dde6e4e6947810 */ /* 0x000fe20007ffe0ff */
[----:B------:R-:W-:Y:S01]  /*8cf0*/  IMAD.WIDE.U32 R182, R0, -0x2daee0ad, RZ ;  /* 0xd2511f5300b67825 */ /* 0x000fe200078e00ff */
[C---:B------:R-:W-:Y:S02]  /*8d00*/  IADD3 R147, PT, PT, R231.reuse, -0x126145ec, RZ ;  /* 0xed9eba14e7937810 */ /* 0x040fe40007ffe0ff */
[----:B------:R-:W-:Y:S01]  /*8d10*/  IADD3 R146, PT, PT, R231, -0x56f99767, RZ ;  /* 0xa9066899e7927810 */ /* 0x000fe20007ffe0ff */
[----:B------:R-:W-:Y:S01]  /*8d20*/  IMAD.WIDE.U32 R138, R138, -0x2daee0ad, RZ ;  /* 0xd2511f538a8a7825 */ /* 0x000fe200078e00ff */
[----:B------:R-:W-:Y:S02]  /*8d30*/  LOP3.LUT R0, R151, R220, R183, 0x96, !PT ;  /* 0x000000dc97007212 */ /* 0x000fe400078e96b7 */
[----:B---3--:R-:W-:-:S02]  /*8d40*/  FMNMX.FTZ R7, R4, R7, !PT ;  /* 0x0000000704077209 */ /* 0x008fc40007810000 */
[----:B------:R-:W-:Y:S01]  /*8d50*/  LOP3.LUT R182, R150, R182, R139, 0x96, !PT ;  /* 0x000000b696b67212 */ /* 0x000fe200078e968b */
[----:B------:R-:W-:Y:S01]  /*8d60*/  IMAD.WIDE.U32 R134, R0, -0x326172a9, RZ ;  /* 0xcd9e8d5700867825 */ /* 0x000fe200078e00ff */
[----:B----4-:R-:W-:Y:S02]  /*8d70*/  FMNMX.FTZ R5, R2, R5, !PT ;  /* 0x0000000502057209 */ /* 0x010fe40007810000 */
[----:B------:R-:W3:Y:S01]  /*8d80*/  SHFL.BFLY PT, R2, R7, 0x1, 0x1f ;  /* 0x0c201f0007027f89 */ /* 0x000ee200000e0000 */
[----:B------:R-:W-:Y:S01]  /*8d90*/  IMAD.WIDE.U32 R182, R182, -0x326172a9, RZ ;  /* 0xcd9e8d57b6b67825 */ /* 0x000fe200078e00ff */
[----:B------:R-:W-:Y:S02]  /*8da0*/  LOP3.LUT R4, R149, R218, R135, 0x96, !PT ;  /* 0x000000da95047212 */ /* 0x000fe400078e9687 */
[----:B------:R-:W4:Y:S01]  /*8db0*/  SHFL.BFLY PT, R0, R5, 0x1, 0x1f ;  /* 0x0c201f0005007f89 */ /* 0x000f2200000e0000 */
[----:B------:R-:W-:Y:S02]  /*8dc0*/  IADD3 R144, PT, PT, R230, -0x4ab325aa, RZ ;  /* 0xb54cda56e6907810 */ /* 0x000fe40007ffe0ff */
[----:B------:R-:W-:Y:S01]  /*8dd0*/  LOP3.LUT R134, R148, R134, R183, 0x96, !PT ;  /* 0x0000008694867212 */ /* 0x000fe200078e96b7 */
[----:B------:R-:W-:Y:S01]  /*8de0*/  IMAD.WIDE.U32 R8, R4, -0x2daee0ad, RZ ;  /* 0xd2511f5304087825 */ /* 0x000fe200078e00ff */
[----:B------:R-:W-:-:S02]  /*8df0*/  LEA R166, R133, UR5, 0x1 ;  /* 0x0000000585a67c11 */ /* 0x000fc4000f8e08ff */
[----:B------:R-:W-:Y:S01]  /*8e00*/  SEL R161, R184, 0xffffffe0, !P6 ;  /* 0xffffffe0b8a17807 */ /* 0x000fe20007000000 */
[----:B------:R-:W-:Y:S01]  /*8e10*/  IMAD.WIDE.U32 R134, R134, -0x2daee0ad, RZ ;  /* 0xd2511f5386867825 */ /* 0x000fe200078e00ff */
[----:B------:R-:W-:Y:S02]  /*8e20*/  LOP3.LUT R138, R147, R138, R9, 0x96, !PT ;  /* 0x0000008a938a7212 */ /* 0x000fe400078e9609 */
[----:B------:R-:W-:Y:S02]  /*8e30*/  IADD3 R163, PT, PT, R166, 0xc040, RZ ;  /* 0x0000c040a6a37810 */ /* 0x000fe40007ffe0ff */
[----:B------:R-:W-:Y:S01]  /*8e40*/  LOP3.LUT R8, R146, R8, R135, 0x96, !PT ;  /* 0x0000000892087212 */ /* 0x000fe200078e9687 */
[----:B------:R-:W-:Y:S01]  /*8e50*/  IMAD.WIDE.U32 R138, R138, -0x326172a9, RZ ;  /* 0xcd9e8d578a8a7825 */ /* 0x000fe200078e00ff */
[----:B------:R-:W-:-:S03]  /*8e60*/  IADD3 R201, PT, PT, R201, 0x1, RZ ;  /* 0x00000001c9c97810 */ /* 0x000fc60007ffe0ff */
[----:B------:R-:W-:Y:S01]  /*8e70*/  IMAD.WIDE.U32 R8, R8, -0x326172a9, RZ ;  /* 0xcd9e8d5708087825 */ /* 0x000fe200078e00ff */
[----:B---3--:R-:W-:-:S04]  /*8e80*/  FMNMX.FTZ R2, R7, R2, !PT ;  /* 0x0000000207027209 */ /* 0x008fc80007810000 */
[----:B------:R-:W-:Y:S02]  /*8e90*/  LOP3.LUT R6, R144, R138, R9, 0x96, !PT ;  /* 0x0000008a90067212 */ /* 0x000fe400078e9609 */
[----:B------:R-:W-:Y:S01]  /*8ea0*/  MOV R10, R8 ;  /* 0x00000008000a7202 */ /* 0x000fe20000000f00 */
[----:B-1----:R-:W-:Y:S01]  /*8eb0*/  FMUL.FTZ R178, R2, UR4 ;  /* 0x0000000402b27c20 */ /* 0x002fe20008410000 */
[----:B----4-:R-:W-:Y:S02]  /*8ec0*/  FMNMX.FTZ R0, R5, R0, !PT ;  /* 0x0000000005007209 */ /* 0x010fe40007810000 */
[C---:B------:R-:W-:Y:S02]  /*8ed0*/  PRMT R7, R8.reuse, 0x7773, RZ ;  /* 0x0000777308077816 */ /* 0x040fe400000000ff */
[----:B------:R-:W-:Y:S01]  /*8ee0*/  PRMT R4, R8, 0x7772, RZ ;  /* 0x0000777208047816 */ /* 0x000fe200000000ff */
[----:B------:R-:W-:Y:S01]  /*8ef0*/  FMUL.FTZ R177, R0, UR4 ;  /* 0x0000000400b17c20 */ /* 0x000fe20008410000 */
[----:B------:R-:W-:-:S02]  /*8f00*/  PRMT R16, R6, 0x7632, R16 ;  /* 0x0000763206107816 */ /* 0x000fc40000000010 */
[----:B------:R-:W-:Y:S02]  /*8f10*/  LOP3.LUT R10, R10, 0xff, RZ, 0xc0, !PT ;  /* 0x000000ff0a0a7812 */ /* 0x000fe400078ec0ff */
[----:B------:R-:W-:Y:S02]  /*8f20*/  PRMT R5, R8, 0x7771, RZ ;  /* 0x0000777108057816 */ /* 0x000fe400000000ff */
[----:B------:R-:W-:Y:S02]  /*8f30*/  PRMT R4, R4, 0x5410, R7 ;  /* 0x0000541004047816 */ /* 0x000fe40000000007 */
[C---:B------:R-:W-:Y:S02]  /*8f40*/  LOP3.LUT R12, R6.reuse, 0xffff, RZ, 0xc0, !PT ;  /* 0x0000ffff060c7812 */ /* 0x040fe400078ec0ff */
[----:B------:R-:W-:Y:S02]  /*8f50*/  LOP3.LUT R7, R6, 0xff, RZ, 0xc0, !PT ;  /* 0x000000ff06077812 */ /* 0x000fe400078ec0ff */
[----:B------:R-:W-:-:S02]  /*8f60*/  SHF.R.U32.HI R11, RZ, 0x18, R6 ;  /* 0x00000018ff0b7819 */ /* 0x000fc40000011606 */
[----:B------:R-:W-:Y:S02]  /*8f70*/  FSETP.NEU.FTZ.AND P1, PT, R2, -INF , PT ;  /* 0xff8000000200780b */ /* 0x000fe40003f3d000 */
[----:B------:R-:W-:Y:S02]  /*8f80*/  FSETP.NEU.FTZ.AND P0, PT, R0, -INF , PT ;  /* 0xff8000000000780b */ /* 0x000fe40003f1d000 */
[----:B------:R-:W-:Y:S02]  /*8f90*/  LOP3.LUT R6, R16, 0xff, RZ, 0xc0, !PT ;  /* 0x000000ff10067812 */ /* 0x000fe400078ec0ff */
[----:B------:R-:W-:Y:S02]  /*8fa0*/  IADD3 R16, PT, PT, R166, 0xc000, RZ ;  /* 0x0000c000a6107810 */ /* 0x000fe40007ffe0ff */
[----:B------:R-:W-:Y:S02]  /*8fb0*/  PRMT R5, R10, 0x5410, R5 ;  /* 0x000054100a057816 */ /* 0x000fe40000000005 */
[----:B------:R-:W1:Y:S01]  /*8fc0*/  LDC R10, c[0x0][0x4f8] ;  /* 0x00013e00ff0a7b82 */ /* 0x000e620000000800 */
[----:B------:R-:W-:-:S02]  /*8fd0*/  FSEL R178, R178, RZ, P1 ;  /* 0x000000ffb2b27208 */ /* 0x000fc40000800000 */
[----:B------:R-:W-:Y:S02]  /*8fe0*/  FSEL R177, R177, RZ, P0 ;  /* 0x000000ffb1b17208 */ /* 0x000fe40000000000 */
[----:B------:R-:W-:Y:S01]  /*8ff0*/  @P2 IADD3 R163, PT, PT, R16, -0x40, RZ ;  /* 0xffffffc010a32810 */ /* 0x000fe20007ffe0ff */
[----:B------:R-:W-:Y:S01]  /*9000*/  FFMA.FTZ R160, R29, UR4, -R178 ;  /* 0x000000041da07c23 */ /* 0x000fe200080108b2 */
[----:B------:R-:W-:Y:S01]  /*9010*/  FSEL R8, R0, RZ, P0 ;  /* 0x000000ff00087208 */ /* 0x000fe20000000000 */
[--C-:B------:R-:W-:Y:S01]  /*9020*/  FFMA.FTZ R162, R28, UR4, -R177.reuse ;  /* 0x000000041ca27c23 */ /* 0x100fe200080108b1 */
[----:B------:R-:W-:Y:S01]  /*9030*/  FSEL R9, R2, RZ, P1 ;  /* 0x000000ff02097208 */ /* 0x000fe20000800000 */
[----:B------:R-:W3:Y:S01]  /*9040*/  LDSM.16.MT88.4 R28, [R163] ;  /* 0x00000000a31c783b */ /* 0x000ee20000004200 */
[--C-:B------:R-:W-:Y:S01]  /*9050*/  FFMA.FTZ R155, R198, UR4, -R177.reuse ;  /* 0x00000004c69b7c23 */ /* 0x100fe200080108b1 */
[----:B------:R-:W-:Y:S01]  /*9060*/  FADD.FTZ R8, R3, -R8 ;  /* 0x8000000803087221 */ /* 0x000fe20000010000 */
[----:B------:R-:W-:Y:S01]  /*9070*/  FFMA.FTZ R154, R200, UR4, -R177 ;  /* 0x00000004c89a7c23 */ /* 0x000fe200080108b1 */
[----:B------:R-:W-:Y:S01]  /*9080*/  FADD.FTZ R9, R132, -R9 ;  /* 0x8000000984097221 */ /* 0x000fe20000010000 */
[--C-:B------:R-:W-:Y:S01]  /*9090*/  FFMA.FTZ R152, R165, UR4, -R178.reuse ;  /* 0x00000004a5987c23 */ /* 0x100fe200080108b2 */
[--C-:B------:R-:W-:Y:S01]  /*90a0*/  FFMA.FTZ R3, R217, UR4, -R178.reuse ;  /* 0x00000004d9037c23 */ /* 0x100fe200080108b2 */
[----:B------:R-:W-:Y:S01]  /*90b0*/  FFMA.FTZ R158, R233, UR4, -R178 ;  /* 0x00000004e99e7c23 */ /* 0x000fe200080108b2 */
[--C-:B------:R-:W-:Y:S01]  /*90c0*/  FFMA.FTZ R156, R164, UR4, -R177.reuse ;  /* 0x00000004a49c7c23 */ /* 0x100fe200080108b1 */
[----:B------:R-:W-:Y:S01]  /*90d0*/  FMUL.FTZ R159, R9, UR4 ;  /* 0x00000004099f7c20 */ /* 0x000fe20008410000 */
[----:B------:R-:W-:Y:S01]  /*90e0*/  FMUL.FTZ R157, R8, UR4 ;  /* 0x00000004089d7c20 */ /* 0x000fe20008410000 */
[----:B------:R-:W-:Y:S01]  /*90f0*/  MUFU.EX2 R155, R155 ;  /* 0x0000009b009b7308 */ /* 0x000fe20000000800 */
[----:B------:R-:W-:Y:S01]  /*9100*/  SHF.R.U32.HI R12, RZ, 0x8, R12 ;  /* 0x00000008ff0c7819 */ /* 0x000fe2000001160c */
[--C-:B------:R-:W-:Y:S01]  /*9110*/  FFMA.FTZ R183, R136, UR4, -R177.reuse ;  /* 0x0000000488b77c23 */ /* 0x100fe200080108b1 */
[----:B-1----:R-:W-:Y:S01]  /*9120*/  LOP3.LUT R10, R10, 0xff, RZ, 0xc0, !PT ;  /* 0x000000ff0a0a7812 */ /* 0x002fe200078ec0ff */
[----:B------:R-:W1:Y:S01]  /*9130*/  MUFU.EX2 R154, R154 ;  /* 0x0000009a009a7308 */ /* 0x000e620000000800 */
[----:B------:R-:W-:Y:S01]  /*9140*/  LOP3.LUT R9, R4, 0xff00ff, RZ, 0xc0, !PT ;  /* 0x00ff00ff04097812 */ /* 0x000fe200078ec0ff */
[----:B------:R-:W-:Y:S01]  /*9150*/  FFMA.FTZ R180, R180, UR4, -R177 ;  /* 0x00000004b4b47c23 */ /* 0x000fe200080108b1 */
[----:B------:R-:W-:Y:S01]  /*9160*/  LEA R164, R10, R10, 0x10 ;  /* 0x0000000a0aa47211 */ /* 0x000fe200078e80ff */
[----:B------:R-:W-:Y:S01]  /*9170*/  MUFU.EX2 R160, R160 ;  /* 0x000000a000a07308 */ /* 0x000fe20000000800 */
[----:B------:R-:W-:Y:S01]  /*9180*/  PRMT R7, R7, 0x5410, R12 ;  /* 0x0000541007077816 */ /* 0x000fe2000000000c */
[--C-:B------:R-:W-:Y:S01]  /*9190*/  FFMA.FTZ R136, R199, UR4, -R178.reuse ;  /* 0x00000004c7887c23 */ /* 0x100fe200080108b2 */
[----:B------:R-:W-:Y:S01]  /*91a0*/  PRMT R11, R6, 0x5410, R11 ;  /* 0x00005410060b7816 */ /* 0x000fe2000000000b */
[----:B------:R-:W4:Y:S01]  /*91b0*/  MUFU.EX2 R152, R152 ;  /* 0x0000009800987308 */ /* 0x000f220000000800 */
[--C-:B------:R-:W-:Y:S01]  /*91c0*/  HSET2.LE.AND R4, R9, R164.reuse, PT ;  /* 0x000000a409047233 */ /* 0x100fe20003803000 */
[----:B------:R-:W-:Y:S01]  /*91d0*/  LDSM.16.MT88.4 R12, [R166+0xc000] ;  /* 0x00c00000a60c783b */ /* 0x000fe20000004200 */
[--C-:B------:R-:W-:Y:S01]  /*91e0*/  HSET2.LE.AND R6, R5, R164.reuse, PT ;  /* 0x000000a405067233 */ /* 0x100fe20003803000 */
[----:B------:R-:W-:Y:S01]  /*91f0*/  MUFU.EX2 R3, R3 ;  /* 0x0000000300037308 */ /* 0x000fe20000000800 */
[--C-:B------:R-:W-:Y:S01]  /*9200*/  HSET2.LE.AND R9, R7, R164.reuse, PT ;  /* 0x000000a407097233 */ /* 0x100fe20003803000 */
[--C-:B------:R-:W-:Y:S01]  /*9210*/  FFMA.FTZ R191, R190, UR4, -R177.reuse ;  /* 0x00000004bebf7c23 */ /* 0x100fe200080108b1 */
[----:B------:R-:W-:Y:S01]  /*9220*/  HSET2.LE.AND R5, R11, R164, PT ;  /* 0x000000a40b057233 */ /* 0x000fe20003803000 */
[----:B------:R-:W5:Y:S01]  /*9230*/  MUFU.EX2 R158, R158 ;  /* 0x0000009e009e7308 */ /* 0x000f620000000800 */
[----:B-1----:R-:W-:Y:S01]  /*9240*/  F2FP.BF16.F32.PACK_AB R7, R154, R155 ;  /* 0x0000009b9a07723e */ /* 0x002fe200000010ff */
[--C-:B------:R-:W-:Y:S01]  /*9250*/  FFMA.FTZ R192, R192, UR4, -R177.reuse ;  /* 0x00000004c0c07c23 */ /* 0x100fe200080108b1 */
[----:B------:R-:W-:Y:S01]  /*9260*/  IADD3 R165, PT, PT, R161, R166, RZ ;  /* 0x000000a6a1a57210 */ /* 0x000fe20007ffe0ff */
[----:B------:R-:W-:Y:S01]  /*9270*/  MUFU.EX2 R162, R162 ;  /* 0x000000a200a27308 */ /* 0x000fe20000000800 */
[----:B------:R-:W-:Y:S01]  /*9280*/  LOP3.LUT R7, R7, R4, RZ, 0xc0, !PT ;  /* 0x0000000407077212 */ /* 0x000fe200078ec0ff */
[----:B------:R-:W-:Y:S01]  /*9290*/  FFMA.FTZ R226, R140, UR4, -R177 ;  /* 0x000000048ce27c23 */ /* 0x000fe200080108b1 */
[----:B----4-:R-:W-:Y:S01]  /*92a0*/  F2FP.BF16.F32.PACK_AB R10, R152, R160 ;  /* 0x000000a0980a723e */ /* 0x010fe200000010ff */
[----:B------:R-:W1:Y:S01]  /*92b0*/  MUFU.EX2 R156, R156 ;  /* 0x0000009c009c7308 */ /* 0x000e620000000800 */
[----:B------:R-:W-:Y:S01]  /*92c0*/  IADD3 R161, PT, PT, R161, R163, RZ ;  /* 0x000000a3a1a17210 */ /* 0x000fe20007ffe0ff */
[----:B------:R-:W-:Y:S01]  /*92d0*/  LDSM.16.MT88.4 R20, [R165+0xc000] ;  /* 0x00c00000a514783b */ /* 0x000fe20000004200 */
[----:B------:R-:W-:Y:S01]  /*92e0*/  LOP3.LUT R4, R10, R9, RZ, 0xc0, !PT ;  /* 0x000000090a047212 */ /* 0x000fe200078ec0ff */
[----:B------:R-:W4:Y:S01]  /*92f0*/  MUFU.EX2 R159, R159 ;  /* 0x0000009f009f7308 */ /* 0x000f220000000800 */
[----:B------:R-:W-:Y:S01]  /*9300*/  IADD3 R200, PT, PT, R230, 0x1715609d, RZ ;  /* 0x1715609de6c87810 */ /* 0x000fe20007ffe0ff */
[--C-:B------:R-:W-:Y:S01]  /*9310*/  FFMA.FTZ R224, R193, UR4, -R178.reuse ;  /* 0x00000004c1e07c23 */ /* 0x100fe200080108b2 */
[----:B-----5:R-:W-:Y:S01]  /*9320*/  F2FP.BF16.F32.PACK_AB R11, R158, R3 ;  /* 0x000000039e0b723e */ /* 0x020fe200000010ff */
[----:B------:R-:W5:Y:S01]  /*9330*/  MUFU.EX2 R157, R157 ;  /* 0x0000009d009d7308 */ /* 0x000f620000000800 */
[----:B------:R-:W-:Y:S01]  /*9340*/  LOP3.LUT R138, R200, R182, R139, 0x96, !PT ;  /* 0x000000b6c88a7212 */ /* 0x000fe200078e968b */
[--C-:B------:R-:W-:Y:S01]  /*9350*/  FFMA.FTZ R182, R137, UR4, -R178.reuse ;  /* 0x0000000489b67c23 */ /* 0x100fe200080108b2 */
[----:B------:R-:W-:Y:S01]  /*9360*/  LOP3.LUT R6, R11, R6, RZ, 0xc0, !PT ;  /* 0x000000060b067212 */ /* 0x000fe200078ec0ff */
[----:B------:R-:W-:Y:S01]  /*9370*/  MUFU.EX2 R183, R183 ;  /* 0x000000b700b77308 */ /* 0x000fe20000000800 */
[----:B------:R-:W-:Y:S01]  /*9380*/  IADD3 R198, PT, PT, R231, 0x646e171e, RZ ;  /* 0x646e171ee7c67810 */ /* 0x000fe20007ffe0ff */
[--C-:B------:R-:W-:Y:S01]  /*9390*/  FFMA.FTZ R193, R145, UR4, -R178.reuse ;  /* 0x0000000491c17c23 */ /* 0x100fe200080108b2 */
[----:B-1----:R-:W-:Y:S01]  /*93a0*/  F2FP.BF16.F32.PACK_AB R8, R156, R162 ;  /* 0x000000a29c08723e */ /* 0x002fe200000010ff */
[----:B------:R-:W-:Y:S01]  /*93b0*/  MUFU.EX2 R180, R180 ;  /* 0x000000b400b47308 */ /* 0x000fe20000000800 */
[--C-:B------:R-:W-:Y:S01]  /*93c0*/  FFMA.FTZ R194, R194, UR4, -R177.reuse ;  /* 0x00000004c2c27c23 */ /* 0x100fe200080108b1 */
[----:B----4-:R-:W-:Y:S01]  /*93d0*/  FMUL.FTZ R24, R112, R159 ;  /* 0x0000009f70187220 */ /* 0x010fe20000410000 */
[----:B------:R-:W-:Y:S01]  /*93e0*/  LOP3.LUT R5, R8, R5, RZ, 0xc0, !PT ;  /* 0x0000000508057212 */ /* 0x000fe200078ec0ff */
[-C--:B------:R-:W-:Y:S01]  /*93f0*/  FMUL.FTZ R25, R113, R159.reuse ;  /* 0x0000009f71197220 */ /* 0x080fe20000410000 */
[----:B------:R-:W-:Y:S01]  /*9400*/  FMUL.FTZ R32, R108, R159 ;  /* 0x0000009f6c207220 */ /* 0x000fe20000410000 */
[-C--:B-----5:R-:W-:Y:S01]  /*9410*/  FMUL.FTZ R26, R114, R157.reuse ;  /* 0x0000009d721a7220 */ /* 0x0a0fe20000410000 */
[----:B------:R-:W-:Y:S01]  /*9420*/  FMUL.FTZ R27, R115, R157 ;  /* 0x0000009d731b7220 */ /* 0x000fe20000410000 */
[----:B------:R-:W-:Y:S01]  /*9430*/  FMUL.FTZ R33, R109, R159 ;  /* 0x0000009f6d217220 */ /* 0x000fe20000410000 */
[-C--:B------:R-:W-:Y:S01]  /*9440*/  FMUL.FTZ R34, R110, R157.reuse ;  /* 0x0000009d6e227220 */ /* 0x080fe20000410000 */
[----:B------:R-:W-:Y:S01]  /*9450*/  FMUL.FTZ R35, R111, R157 ;  /* 0x0000009d6f237220 */ /* 0x000fe20000410000 */
[----:B------:R-:W1:Y:S01]  /*9460*/  LDSM.16.MT88.4 R112, [R165+0xe000] ;  /* 0x00e00000a570783b */ /* 0x000e620000004200 */
        /* <DEDUP_REMOVED lines=16> */
[----:B------:R-:W4:Y:S01]  /*9570*/  LDSM.16.MT88.4 R104, [R163+0x2000] ;  /* 0x00200000a368783b */ /* 0x000f220000004200 */
        /* <DEDUP_REMOVED lines=48> */
[----:B------:R-:W-:Y:S01]  /*9880*/  LDSM.16.MT88.4 R120, [R161] ;  /* 0x00000000a178783b */ /* 0x000fe20000004200 */
        /* <DEDUP_REMOVED lines=14> */
[----:B------:R-:W4:Y:S01]  /*9970*/  LDSM.16.MT88.4 R112, [R166+0x10000] ;  /* 0x01000000a670783b */ /* 0x000f220000004200 */
[----:B------:R-:W-:Y:S01]  /*9980*/  FMUL.FTZ R95, R95, R157 ;  /* 0x0000009d5f5f7220 */ /* 0x000fe20000410000 */
[----:B------:R5:W-:Y:S01]  /*9990*/  MUFU.EX2 R190, R136 ;  /* 0x0000008800be7308 */ /* 0x000be20000000800 */
[-C--:B------:R-:W-:Y:S01]  /*99a0*/  FMUL.FTZ R88, R88, R159.reuse ;  /* 0x0000009f58587220 */ /* 0x080fe20000410000 */
[----:B------:R-:W-:Y:S01]  /*99b0*/  FMUL.FTZ R89, R89, R159 ;  /* 0x0000009f59597220 */ /* 0x000fe20000410000 */
[-C--:B------:R-:W-:Y:S01]  /*99c0*/  FMUL.FTZ R90, R90, R157.reuse ;  /* 0x0000009d5a5a7220 */ /* 0x080fe20000410000 */
[----:B------:R-:W-:Y:S01]  /*99d0*/  MUFU.EX2 R182, R182 ;  /* 0x000000b600b67308 */ /* 0x000fe20000000800 */
        /* <DEDUP_REMOVED lines=9> */
[----:B------:R-:W-:Y:S01]  /*9a70*/  LDSM.16.MT88.4 R116, [R166+0xe800] ;  /* 0x00e80000a674783b */ /* 0x000fe20000004200 */
        /* <DEDUP_REMOVED lines=8> */
[-C--:B-----5:R-:W-:Y:S01]  /*9b00*/  FMUL.FTZ R136, R96, R159.reuse ;  /* 0x0000009f60887220 */ /* 0x0a0fe20000410000 */
[-C--:B------:R-:W-:Y:S01]  /*9b10*/  FMUL.FTZ R137, R97, R159.reuse ;  /* 0x0000009f61897220 */ /* 0x080fe20000410000 */
[----:B------:R-:W-:Y:S01]  /*9b20*/  LDSM.16.MT88.4 R128, [R165+0xc800] ;  /* 0x00c80000a580783b */ /* 0x000fe20000004200 */
[----:B------:R-:W-:Y:S01]  /*9b30*/  MUFU.EX2 R192, R192 ;  /* 0x000000c000c07308 */ /* 0x000fe20000000800 */
[----:B------:R-:W-:Y:S01]  /*9b40*/  FFMA.FTZ R174, R174, UR4, -R178 ;  /* 0x00000004aeae7c23 */ /* 0x000fe200080108b2 */
[----:B------:R-:W-:Y:S01]  /*9b50*/  FFMA.FTZ R171, R171, UR4, -R177 ;  /* 0x00000004abab7c23 */ /* 0x000fe200080108b1 */
[----:B------:R-:W-:Y:S01]  /*9b60*/  HMMA.16816.F32.BF16 R64, R4, R110, R64 ;  /* 0x0000006e0440723c */ /* 0x000fe20000041840 */
[----:B------:R-:W1:Y:S01]  /*9b70*/  LDSM.16.MT88.4 R108, [R163+0x4000] ;  /* 0x00400000a36c783b */ /* 0x000e620000004200 */
[----:B------:R-:W-:Y:S01]  /*9b80*/  MUFU.EX2 R226, R226 ;  /* 0x000000e200e27308 */ /* 0x000fe20000000800 */
[----:B------:R-:W-:-:S03]  /*9b90*/  FFMA.FTZ R159, R227, R159, R160 ;  /* 0x0000009fe39f7223 */ /* 0x000fc600000100a0 */
[----:B------:R-:W-:Y:S01]  /*9ba0*/  MUFU.EX2 R224, R224 ;  /* 0x000000e000e07308 */ /* 0x000fe20000000800 */
[----:B------:R-:W-:Y:S01]  /*9bb0*/  FADD.FTZ R152, R152, R159 ;  /* 0x0000009f98987221 */ /* 0x000fe20000010000 */
[C---:B---3--:R-:W-:Y:S01]  /*9bc0*/  HMMA.16816.F32.BF16 R80, R4.reuse, R106, R80 ;  /* 0x0000006a0450723c */ /* 0x048fe20000041850 */
[----:B------:R-:W-:Y:S01]  /*9bd0*/  IMAD.WIDE.U32 R106, R138, -0x2daee0ad, RZ ;  /* 0xd2511f538a6a7825 */ /* 0x000fe200078e00ff */
[----:B------:R-:W-:Y:S03]  /*9be0*/  MUFU.EX2 R193, R193 ;  /* 0x000000c100c17308 */ /* 0x000fe60000000800 */
[----:B------:R-:W-:Y:S01]  /*9bf0*/  FADD.FTZ R3, R3, R152 ;  /* 0x0000009803037221 */ /* 0x000fe20000010000 */
[C---:B------:R-:W-:Y:S01]  /*9c00*/  PRMT R138, R106.reuse, 0x7772, RZ ;  /* 0x000077726a8a7816 */ /* 0x040fe200000000ff */
[----:B------:R-:W-:Y:S01]  /*9c10*/  MUFU.EX2 R194, R194 ;  /* 0x000000c200c27308 */ /* 0x000fe20000000800 */
[----:B------:R-:W-:Y:S01]  /*9c20*/  HMMA.16816.F32.BF16 R76, R4, R104, R76 ;  /* 0x00000068044c723c */ /* 0x000fe2000004184c */
[----:B------:R-:W-:Y:S01]  /*9c30*/  PRMT R105, R106, 0x7773, RZ ;  /* 0x000077736a697816 */ /* 0x000fe200000000ff */
[----:B------:R-:W-:Y:S01]  /*9c40*/  FADD.FTZ R158, R158, R3 ;  /* 0x000000039e9e7221 */ /* 0x000fe20000010000 */
[----:B------:R-:W-:-:S02]  /*9c50*/  LOP3.LUT R134, R198, R134, R107, 0x96, !PT ;  /* 0x00000086c6867212 */ /* 0x000fc400078e966b */
[----:B------:R-:W-:Y:S02]  /*9c60*/  PRMT R139, R106, 0x7771, RZ ;  /* 0x000077716a8b7816 */ /* 0x000fe400000000ff */
[----:B------:R-:W-:Y:S01]  /*9c70*/  PRMT R138, R138, 0x5410, R105 ;  /* 0x000054108a8a7816 */ /* 0x000fe20000000069 */
[C---:B----4-:R-:W-:Y:S01]  /*9c80*/  HMMA.16816.F32.BF16 R68, R4.reuse, R112, R68 ;  /* 0x000000700444723c */ /* 0x050fe20000041844 */
[----:B------:R-:W-:Y:S01]  /*9c90*/  MOV R112, R106 ;  /* 0x0000006a00707202 */ /* 0x000fe20000000f00 */
[--C-:B------:R-:W-:Y:S01]  /*9ca0*/  FFMA.FTZ R113, R179, UR4, -R178.reuse ;  /* 0x00000004b3717c23 */ /* 0x100fe200080108b2 */
[----:B------:R-:W3:Y:S01]  /*9cb0*/  LDSM.16.MT88.4 R104, [R161+0x4000] ;  /* 0x00400000a168783b */ /* 0x000ee20000004200 */
[----:B------:R-:W-:Y:S01]  /*9cc0*/  LOP3.LUT R217, R134, 0xff, RZ, 0xc0, !PT ;  /* 0x000000ff86d97812 */ /* 0x000fe200078ec0ff */
[----:B------:R-:W-:Y:S01]  /*9cd0*/  FFMA.FTZ R179, R181, UR4, -R178 ;  /* 0x00000004b5b37c23 */ /* 0x000fe200080108b2 */
[----:B------:R-:W-:Y:S01]  /*9ce0*/  SHF.R.U32.HI R233, RZ, 0x18, R134 ;  /* 0x00000018ffe97819 */ /* 0x000fe20000011686 */
[----:B------:R4:W-:Y:S01]  /*9cf0*/  MUFU.EX2 R181, R113 ;  /* 0x0000007100b57308 */ /* 0x0009e20000000800 */
[----:B------:R-:W-:Y:S01]  /*9d00*/  HMMA.16816.F32.BF16 R72, R4, R114, R72 ;  /* 0x000000720448723c */ /* 0x000fe20000041848 */
[----:B------:R-:W-:-:S02]  /*9d10*/  MOV R3, R0 ;  /* 0x0000000000037202 */ /* 0x000fc40000000f00 */
[----:B------:R-:W5:Y:S01]  /*9d20*/  MUFU.EX2 R179, R179 ;  /* 0x000000b300b37308 */ /* 0x000f620000000800 */
[----:B------:R-:W-:-:S04]  /*9d30*/  @P5 MOV R3, R0 ;  /* 0x0000000000035202 */ /* 0x000fc80000000f00 */
[C---:B------:R-:W-:Y:S08]  /*9d40*/  HMMA.16816.F32.BF16 R8, R4.reuse, R12, R8 ;  /* 0x0000000c0408723c */ /* 0x040ff00000041808 */
[----:B-1----:R-:W-:Y:S01]  /*9d50*/  HMMA.16816.F32.BF16 R84, R4, R108, R84 ;  /* 0x0000006c0454723c */ /* 0x002fe20000041854 */
[----:B------:R-:W-:Y:S02]  /*9d60*/  LOP3.LUT R108, R112, 0xff, RZ, 0xc0, !PT ;  /* 0x000000ff706c7812 */ /* 0x000fe400078ec0ff */
[----:B------:R-:W-:-:S02]  /*9d70*/  LOP3.LUT R112, R134, 0xffff, RZ, 0xc0, !PT ;  /* 0x0000ffff86707812 */ /* 0x000fc400078ec0ff */
[----:B------:R-:W-:Y:S02]  /*9d80*/  PRMT R109, R134, 0x7632, R109 ;  /* 0x00007632866d7816 */ /* 0x000fe4000000006d */
[----:B------:R-:W-:Y:S01]  /*9d90*/  SHF.R.U32.HI R112, RZ, 0x8, R112 ;  /* 0x00000008ff707819 */ /* 0x000fe20000011670 */
[C---:B------:R-:W-:Y:S01]  /*9da0*/  HMMA.16816.F32.BF16 R88, R4.reuse, R110, R88 ;  /* 0x0000006e0458723c */ /* 0x040fe20000041858 */
[----:B------:R-:W-:Y:S01]  /*9db0*/  LOP3.LUT R114, R109, 0xff, RZ, 0xc0, !PT ;  /* 0x000000ff6d727812 */ /* 0x000fe200078ec0ff */
[----:B------:R-:W-:Y:S01]  /*9dc0*/  LDSM.16.MT88.4 R132, [R166+0xc800] ;  /* 0x00c80000a684783b */ /* 0x000fe20000004200 */
[----:B------:R-:W-:Y:S02]  /*9dd0*/  PRMT R217, R217, 0x5410, R112 ;  /* 0x00005410d9d97816 */ /* 0x000fe40000000070 */
[----:B------:R-:W-:Y:S02]  /*9de0*/  PRMT R233, R114, 0x5410, R233 ;  /* 0x0000541072e97816 */ /* 0x000fe400000000e9 */
[----:B----4-:R-:W1:Y:S01]  /*9df0*/  LDSM.16.MT88.4 R112, [R165+0xe800] ;  /* 0x00e80000a570783b */ /* 0x010e620000004200 */
[----:B------:R-:W-:Y:S01]  /*9e00*/  PRMT R139, R108, 0x5410, R139 ;  /* 0x000054106c8b7816 */ /* 0x000fe2000000008b */
[----:B------:R-:W-:Y:S01]  /*9e10*/  HMMA.16816.F32.BF16 R12, R4, R14, R124 ;  /* 0x0000000e040c723c */ /* 0x000fe2000004187c */
[----:B------:R-:W-:Y:S01]  /*9e20*/  HSET2.LE.AND R96, R217, R164, PT ;  /* 0x000000a4d9607233 */ /* 0x000fe20003803000 */
[----:B------:R-:W4:Y:S01]  /*9e30*/  LDSM.16.MT88.4 R108, [R163+0x2800] ;  /* 0x00280000a36c783b */ /* 0x000f220000004200 */
[----:B-----5:R-:W-:-:S02]  /*9e40*/  F2FP.BF16.F32.PACK_AB R199, R182, R179 ;  /* 0x000000b3b6c7723e */ /* 0x020fc400000010ff */
[--C-:B------:R-:W-:Y:S01]  /*9e50*/  HSET2.LE.AND R202, R139, R164.reuse, PT ;  /* 0x000000a48bca7233 */ /* 0x100fe20003803000 */
[-C--:B------:R-:W-:Y:S01]  /*9e60*/  FMUL.FTZ R139, R99, R157.reuse ;  /* 0x0000009d638b7220 */ /* 0x080fe20000410000 */
[--C-:B------:R-:W-:Y:S01]  /*9e70*/  HSET2.LE.AND R97, R233, R164.reuse, PT ;  /* 0x000000a4e9617233 */ /* 0x100fe20003803000 */
[C---:B---3--:R-:W-:Y:S01]  /*9e80*/  HMMA.16816.F32.BF16 R92, R4.reuse, R104, R92 ;  /* 0x00000068045c723c */ /* 0x048fe2000004185c */
[----:B------:R-:W-:Y:S01]  /*9e90*/  LOP3.LUT R105, R138, 0xff00ff, RZ, 0xc0, !PT ;  /* 0x00ff00ff8a697812 */ /* 0x000fe200078ec0ff */
[----:B------:R-:W-:Y:S01]  /*9ea0*/  FMUL.FTZ R138, R98, R157 ;  /* 0x0000009d628a7220 */ /* 0x000fe20000410000 */
[----:B------:R-:W-:Y:S01]  /*9eb0*/  F2FP.BF16.F32.PACK_AB R104, R180, R183 ;  /* 0x000000b7b468723e */ /* 0x000fe200000010ff */
[----:B------:R-:W-:Y:S01]  /*9ec0*/  LDSM.16.MT88.4 R124, [R163+0x800] ;  /* 0x00080000a37c783b */ /* 0x000fe20000004200 */
[----:B------:R-:W-:Y:S01]  /*9ed0*/  LOP3.LUT R98, R199, R202, RZ, 0xc0, !PT ;  /* 0x000000cac7627212 */ /* 0x000fe200078ec0ff */
[----:B------:R-:W-:Y:S01]  /*9ee0*/  FFMA.FTZ R199, R196, UR4, -R177 ;  /* 0x00000004c4c77c23 */ /* 0x000fe200080108b1 */
[----:B------:R-:W-:Y:S01]  /*9ef0*/  HSET2.LE.AND R105, R105, R164, PT ;  /* 0x000000a469697233 */ /* 0x000fe20003803000 */
[C---:B------:R-:W-:Y:S01]  /*9f00*/  HMMA.16816.F32.BF16 R32, R4.reuse, R120, R32 ;  /* 0x000000780420723c */ /* 0x040fe20000041820 */
[----:B------:R-:W-:Y:S01]  /*9f10*/  F2FP.BF16.F32.PACK_AB R202, R192, R191 ;  /* 0x000000bfc0ca723e */ /* 0x000fe200000010ff */
[----:B------:R-:W-:Y:S01]  /*9f20*/  FFMA.FTZ R157, R225, R157, R162 ;  /* 0x0000009de19d7223 */ /* 0x000fe200000100a2 */
[----:B------:R-:W-:Y:S01]  /*9f30*/  @P5 IADD3 R217, PT, PT, R189, -0x3, RZ ;  /* 0xfffffffdbdd95810 */ /* 0x000fe20007ffe0ff */
[----:B------:R-:W-:Y:S01]  /*9f40*/  MUFU.EX2 R199, R199 ;  /* 0x000000c700c77308 */ /* 0x000fe20000000800 */
[----:B------:R-:W-:Y:S01]  /*9f50*/  LOP3.LUT R99, R104, R105, RZ, 0xc0, !PT ;  /* 0x0000006968637212 */ /* 0x000fe200078ec0ff */
[----:B------:R-:W-:Y:S01]  /*9f60*/  FADD.FTZ R156, R156, R157 ;  /* 0x0000009d9c9c7221 */ /* 0x000fe20000010000 */
[----:B------:R-:W-:Y:S01]  /*9f70*/  F2FP.BF16.F32.PACK_AB R105, R190, R181 ;  /* 0x000000b5be69723e */ /* 0x000fe200000010ff */
[----:B------:R-:W-:Y:S01]  /*9f80*/  HMMA.16816.F32.BF16 R100, R4, R122, R100 ;  /* 0x0000007a0464723c */ /* 0x000fe20000041864 */
[----:B------:R-:W-:Y:S01]  /*9f90*/  LOP3.LUT R97, R202, R97, RZ, 0xc0, !PT ;  /* 0x00000061ca617212 */ /* 0x000fe200078ec0ff */
[----:B------:R-:W-:Y:S01]  /*9fa0*/  LDSM.16.MT88.4 R120, [R161+0x800] ;  /* 0x00080000a178783b */ /* 0x000fe20000004200 */
[----:B------:R-:W-:Y:S01]  /*9fb0*/  LOP3.LUT R96, R105, R96, RZ, 0xc0, !PT ;  /* 0x0000006069607212 */ /* 0x000fe200078ec0ff */
[----:B------:R-:W-:Y:S01]  /*9fc0*/  FFMA.FTZ R202, R143, UR4, -R178 ;  /* 0x000000048fca7c23 */ /* 0x000fe200080108b2 */
[----:B------:R-:W-:Y:S01]  /*9fd0*/  FADD.FTZ R155, R155, R156 ;  /* 0x0000009c9b9b7221 */ /* 0x000fe20000010000 */
[----:B------:R-:W-:-:S02]  /*9fe0*/  FADD.FTZ R181, R181, R158 ;  /* 0x0000009eb5b57221 */ /* 0x000fc40000010000 */
[----:B------:R-:W-:Y:S01]  /*9ff0*/  HMMA.16816.F32.BF16 R4, R4, R106, R136 ;  /* 0x0000006a0404723c */ /* 0x000fe20000041888 */
[----:B------:R-:W3:Y:S01]  /*a000*/  LDSM.16.MT88.4 R104, [R161+0x2800] ;  /* 0x00280000a168783b */ /* 0x000ee20000004200 */
[----:B------:R-:W-:Y:S01]  /*a010*/  MUFU.EX2 R202, R202 ;  /* 0x000000ca00ca7308 */ /* 0x000fe20000000800 */
[----:B------:R-:W-:Y:S01]  /*a020*/  FADD.FTZ R154, R154, R155 ;  /* 0x0000009b9a9a7221 */ /* 0x000fe20000010000 */
[----:B------:R-:W-:Y:S01]  /*a030*/  FADD.FTZ R190, R190, R181 ;  /* 0x000000b5bebe7221 */ /* 0x000fe20000010000 */
[----:B------:R-:W-:Y:S02]  /*a040*/  LDSM.16.MT88.4 R136, [R163+0x1000] ;  /* 0x00100000a388783b */ /* 0x000fe40000004200 */
[----:B------:R-:W-:Y:S01]  /*a050*/  FADD.FTZ R191, R191, R154 ;  /* 0x0000009abfbf7221 */ /* 0x000fe20000010000 */
[----:B-1----:R-:W-:Y:S01]  /*a060*/  HMMA.16816.F32.BF16 R44, R96, R112, R44 ;  /* 0x00000070602c723c */ /* 0x002fe2000004182c */
[----:B------:R-:W-:Y:S02]  /*a070*/  FADD.FTZ R179, R179, R190 ;  /* 0x000000beb3b37221 */ /* 0x000fe40000010000 */
[----:B------:R-:W-:-:S02]  /*a080*/  FADD.FTZ R192, R192, R191 ;  /* 0x000000bfc0c07221 */ /* 0x000fc40000010000 */
[----:B------:R-:W-:Y:S02]  /*a090*/  FADD.FTZ R182, R182, R179 ;  /* 0x000000b3b6b67221 */ /* 0x000fe40000010000 */
[----:B------:R-:W-:Y:S01]  /*a0a0*/  FADD.FTZ R183, R183, R192 ;  /* 0x000000c0b7b77221 */ /* 0x000fe20000010000 */
[----:B------:R-:W-:Y:S01]  /*a0b0*/  HMMA.16816.F32.BF16 R48, R96, R114, R48 ;  /* 0x000000726030723c */ /* 0x000fe20000041830 */
[----:B------:R-:W1:Y:S02]  /*a0c0*/  LDSM.16.MT88.4 R112, [R166+0x10800] ;  /* 0x01080000a670783b */ /* 0x000e640000004200 */
[----:B------:R-:W-:-:S05]  /*a0d0*/  FADD.FTZ R183, R180, R183 ;  /* 0x000000b7b4b77221 */ /* 0x000fca0000010000 */
[----:B------:R-:W-:Y:S01]  /*a0e0*/  HMMA.16816.F32.BF16 R36, R96, R116, R36 ;  /* 0x000000746024723c */ /* 0x000fe20000041824 */
[----:B------:R-:W-:-:S05]  /*a0f0*/  LOP3.LUT R116, R231, R201, R223, 0x96, !PT ;  /* 0x000000c9e7747212 */ /* 0x000fca00078e96df */
[----:B------:R-:W-:Y:S02]  /*a100*/  IMAD.WIDE.U32 R116, R116, -0x326172a9, RZ ;  /* 0xcd9e8d5774747825 */ /* 0x000fe400078e00ff */
[C---:B----4-:R-:W-:Y:S03]  /*a110*/  HMMA.16816.F32.BF16 R52, R96.reuse, R108, R52 ;  /* 0x0000006c6034723c */ /* 0x050fe60000041834 */
[----:B------:R-:W-:Y:S02]  /*a120*/  LOP3.LUT R197, R197, R228, R117, 0x96, !PT ;  /* 0x000000e4c5c57212 */ /* 0x000fe400078e9675 */
[----:B------:R-:W-:Y:S01]  /*a130*/  LOP3.LUT R116, R195, R116, R219, 0x96, !PT ;  /* 0x00000074c3747212 */ /* 0x000fe200078e96db */
[----:B------:R-:W-:Y:S02]  /*a140*/  FFMA.FTZ R195, R141, UR4, -R178 ;  /* 0x000000048dc37c23 */ /* 0x000fe400080108b2 */
[----:B------:R-:W-:Y:S01]  /*a150*/  HMMA.16816.F32.BF16 R56, R96, R110, R56 ;  /* 0x0000006e6038723c */ /* 0x000fe20000041838 */
[----:B------:R-:W4:Y:S01]  /*a160*/  LDSM.16.MT88.4 R108, [R165+0x10800] ;  /* 0x01080000a56c783b */ /* 0x000f220000004200 */
[----:B------:R-:W-:-:S04]  /*a170*/  IMAD.WIDE.U32 R234, R197, -0x2daee0ad, RZ ;  /* 0xd2511f53c5ea7825 */ /* 0x000fc800078e00ff */
[----:B------:R-:W-:Y:S01]  /*a180*/  FFMA.FTZ R197, R142, UR4, -R177 ;  /* 0x000000048ec57c23 */ /* 0x000fe200080108b1 */
[----:B------:R-:W5:Y:S01]  /*a190*/  MUFU.EX2 R195, R195 ;  /* 0x000000c300c37308 */ /* 0x000f620000000800 */
[----:B------:R-:W-:Y:S01]  /*a1a0*/  LDSM.16.MT88.4 R140, [R165+0xd000] ;  /* 0x00d00000a58c783b */ /* 0x000fe20000004200 */
[----:B------:R-:W-:Y:S01]  /*a1b0*/  IMAD.WIDE.U32 R116, R116, -0x2daee0ad, RZ ;  /* 0xd2511f5374747825 */ /* 0x000fe200078e00ff */
[----:B------:R-:W-:Y:S01]  /*a1c0*/  LOP3.LUT R151, R151, R220, R235, 0x96, !PT ;  /* 0x000000dc97977212 */ /* 0x000fe200078e96eb */
[----:B---3--:R-:W-:Y:S01]  /*a1d0*/  HMMA.16816.F32.BF16 R60, R96, R104, R60 ;  /* 0x00000068603c723c */ /* 0x008fe2000004183c */
[----:B------:R-:W3:Y:S02]  /*a1e0*/  MUFU.EX2 R197, R197 ;  /* 0x000000c500c57308 */ /* 0x000ee40000000800 */
[----:B------:R-:W-:Y:S01]  /*a1f0*/  LOP3.LUT R234, R150, R234, R117, 0x96, !PT ;  /* 0x000000ea96ea7212 */ /* 0x000fe200078e9675 */
[----:B------:R-:W-:-:S04]  /*a200*/  IMAD.WIDE.U32 R232, R151, -0x326172a9, RZ ;  /* 0xcd9e8d5797e87825 */ /* 0x000fc800078e00ff */
[----:B------:R-:W-:Y:S01]  /*a210*/  HMMA.16816.F32.BF16 R64, R96, R106, R64 ;  /* 0x0000006a6040723c */ /* 0x000fe20000041840 */
[----:B------:R-:W2:Y:S01]  /*a220*/  LDSM.16.MT88.4 R104, [R163+0x4800] ;  /* 0x00480000a368783b */ /* 0x000ea20000004200 */
[----:B------:R-:W-:Y:S01]  /*a230*/  IMAD.WIDE.U32 R234, R234, -0x326172a9, RZ ;  /* 0xcd9e8d57eaea7825 */ /* 0x000fe200078e00ff */
[----:B------:R-:W-:-:S04]  /*a240*/  LOP3.LUT R149, R149, R218, R233, 0x96, !PT ;  /* 0x000000da95957212 */ /* 0x000fc800078e96e9 */
[----:B------:R-:W-:Y:S01]  /*a250*/  LOP3.LUT R232, R148, R232, R235, 0x96, !PT ;  /* 0x000000e894e87212 */ /* 0x000fe200078e96eb */
[C---:B-1----:R-:W-:Y:S01]  /*a260*/  HMMA.16816.F32.BF16 R68, R96.reuse, R112, R68 ;  /* 0x000000706044723c */ /* 0x042fe20000041844 */
[----:B------:R-:W-:Y:S02]  /*a270*/  IMAD.WIDE.U32 R112, R149, -0x2daee0ad, RZ ;  /* 0xd2511f5395707825 */ /* 0x000fe400078e00ff */
[----:B------:R-:W1:Y:S02]  /*a280*/  LDSM.16.MT88.4 R148, [R161+0x4800] ;  /* 0x00480000a194783b */ /* 0x000e640000004200 */
[----:B------:R-:W-:Y:S01]  /*a290*/  IMAD.WIDE.U32 R232, R232, -0x2daee0ad, RZ ;  /* 0xd2511f53e8e87825 */ /* 0x000fe200078e00ff */
[----:B------:R-:W-:Y:S02]  /*a2a0*/  LOP3.LUT R236, R147, R116, R113, 0x96, !PT ;  /* 0x0000007493ec7212 */ /* 0x000fe400078e9671 */
[----:B------:R-:W-:Y:S02]  /*a2b0*/  HMMA.16816.F32.BF16 R72, R96, R114, R72 ;  /* 0x000000726048723c */ /* 0x000fe40000041848 */
[----:B------:R-:W-:Y:S01]  /*a2c0*/  LOP3.LUT R146, R146, R112, R233, 0x96, !PT ;  /* 0x0000007092927212 */ /* 0x000fe200078e96e9 */
[----:B------:R-:W-:-:S04]  /*a2d0*/  IMAD.WIDE.U32 R236, R236, -0x326172a9, RZ ;  /* 0xcd9e8d57ecec7825 */ /* 0x000fc800078e00ff */
[----:B------:R-:W-:Y:S01]  /*a2e0*/  IMAD.WIDE.U32 R146, R146, -0x326172a9, RZ ;  /* 0xcd9e8d5792927825 */ /* 0x000fe200078e00ff */
[----:B------:R-:W-:Y:S01]  /*a2f0*/  HMMA.16816.F32.BF16 R16, R96, R128, R16 ;  /* 0x000000806010723c */ /* 0x000fe20000041810 */
[----:B------:R-:W-:Y:S02]  /*a300*/  LOP3.LUT R200, R200, R234, R237, 0x96, !PT ;  /* 0x000000eac8c87212 */ /* 0x000fe400078e96ed */
[----:B------:R-:W-:Y:S02]  /*a310*/  MOV R112, R146 ;  /* 0x0000009200707202 */ /* 0x000fe40000000f00 */
[----:B------:R-:W-:-:S03]  /*a320*/  PRMT R115, R146, 0x7771, RZ ;  /* 0x0000777192737816 */ /* 0x000fc600000000ff */
[C---:B----4-:R-:W-:Y:S01]  /*a330*/  HMMA.16816.F32.BF16 R80, R96.reuse, R110, R80 ;  /* 0x0000006e6050723c */ /* 0x050fe20000041850 */
[----:B------:R-:W-:Y:S02]  /*a340*/  LOP3.LUT R110, R112, 0xff, RZ, 0xc0, !PT ;  /* 0x000000ff706e7812 */ /* 0x000fe400078ec0ff */
[----:B------:R-:W-:Y:S02]  /*a350*/  LOP3.LUT R144, R144, R236, R147, 0x96, !PT ;  /* 0x000000ec90907212 */ /* 0x000fe400078e9693 */
[----:B------:R-:W-:Y:S02]  /*a360*/  PRMT R115, R110, 0x5410, R115 ;  /* 0x000054106e737816 */ /* 0x000fe40000000073 */
[----:B------:R-:W-:Y:S01]  /*a370*/  LOP3.LUT R110, R144, 0xffff, RZ, 0xc0, !PT ;  /* 0x0000ffff906e7812 */ /* 0x000fe200078ec0ff */
[----:B------:R-:W-:Y:S01]  /*a380*/  HMMA.16816.F32.BF16 R20, R96, R130, R20 ;  /* 0x000000826014723c */ /* 0x000fe20000041814 */
[----:B------:R-:W4:Y:S01]  /*a390*/  LDSM.16.MT88.4 R128, [R161+0x3000] ;  /* 0x00300000a180783b */ /* 0x000f220000004200 */
[----:B------:R-:W-:-:S02]  /*a3a0*/  SHF.R.U32.HI R113, RZ, 0x18, R144 ;  /* 0x00000018ff717819 */ /* 0x000fc40000011690 */
[----:B------:R-:W-:Y:S02]  /*a3b0*/  SHF.R.U32.HI R110, RZ, 0x8, R110 ;  /* 0x00000008ff6e7819 */ /* 0x000fe4000001166e */
[----:B-----5:R-:W-:Y:S01]  /*a3c0*/  F2FP.BF16.F32.PACK_AB R112, R202, R195 ;  /* 0x000000c3ca70723e */ /* 0x020fe200000010ff */
[----:B------:R-:W-:Y:S01]  /*a3d0*/  FADD.FTZ R195, R195, R182 ;  /* 0x000000b6c3c37221 */ /* 0x000fe20000010000 */
[C---:B--2---:R-:W-:Y:S01]  /*a3e0*/  HMMA.16816.F32.BF16 R84, R96.reuse, R104, R84 ;  /* 0x000000686054723c */ /* 0x044fe20000041854 */
[C---:B------:R-:W-:Y:S02]  /*a3f0*/  PRMT R104, R144.reuse, 0x7632, R104 ;  /* 0x0000763290687816 */ /* 0x040fe40000000068 */
[----:B------:R-:W-:Y:S01]  /*a400*/  LOP3.LUT R105, R144, 0xff, RZ, 0xc0, !PT ;  /* 0x000000ff90697812 */ /* 0x000fe200078ec0ff */
[----:B------:R-:W-:Y:S01]  /*a410*/  FADD.FTZ R195, R202, R195 ;  /* 0x000000c3cac37221 */ /* 0x000fe20000010000 */
[----:B------:R-:W-:Y:S02]  /*a420*/  LOP3.LUT R104, R104, 0xff, RZ, 0xc0, !PT ;  /* 0x000000ff68687812 */ /* 0x000fe400078ec0ff */
[----:B------:R-:W-:Y:S01]  /*a430*/  PRMT R105, R105, 0x5410, R110 ;  /* 0x0000541069697816 */ /* 0x000fe2000000006e */
[----:B------:R-:W-:Y:S01]  /*a440*/  HMMA.16816.F32.BF16 R24, R96, R124, R24 ;  /* 0x0000007c6018723c */ /* 0x000fe20000041818 */
[----:B------:R-:W-:-:S02]  /*a450*/  PRMT R113, R104, 0x5410, R113 ;  /* 0x0000541068717816 */ /* 0x000fc40000000071 */
[C---:B---3--:R-:W-:Y:S01]  /*a460*/  F2FP.BF16.F32.PACK_AB R104, R197.reuse, R226 ;  /* 0x000000e2c568723e */ /* 0x048fe200000010ff */
[----:B------:R-:W-:Y:S01]  /*a470*/  FADD.FTZ R226, R226, R183 ;  /* 0x000000b7e2e27221 */ /* 0x000fe20000010000 */
[--C-:B------:R-:W-:Y:S02]  /*a480*/  HSET2.LE.AND R105, R105, R164.reuse, PT ;  /* 0x000000a469697233 */ /* 0x100fe40003803000 */
[--C-:B------:R-:W-:Y:S01]  /*a490*/  HSET2.LE.AND R113, R113, R164.reuse, PT ;  /* 0x000000a471717233 */ /* 0x100fe20003803000 */
[----:B------:R-:W-:Y:S01]  /*a4a0*/  HMMA.16816.F32.BF16 R28, R96, R126, R28 ;  /* 0x0000007e601c723c */ /* 0x000fe2000004181c */
[----:B------:R-:W2:Y:S01]  /*a4b0*/  LDSM.16.MT88.4 R124, [R166+0xf000] ;  /* 0x00f00000a67c783b */ /* 0x000ea20000004200 */
[----:B------:R-:W-:Y:S01]  /*a4c0*/  LOP3.LUT R112, R112, R105, RZ, 0xc0, !PT ;  /* 0x0000006970707212 */ /* 0x000fe200078ec0ff */
[----:B------:R-:W-:Y:S01]  /*a4d0*/  FADD.FTZ R226, R197, R226 ;  /* 0x000000e2c5e27221 */ /* 0x000fe20000010000 */
[----:B------:R-:W-:Y:S02]  /*a4e0*/  LOP3.LUT R113, R104, R113, RZ, 0xc0, !PT ;  /* 0x0000007168717212 */ /* 0x000fe400078ec0ff */
[----:B------:R-:W-:-:S02]  /*a4f0*/  HSET2.LE.AND R114, R115, R164, PT ;  /* 0x000000a473727233 */ /* 0x000fc40003803000 */
[C---:B------:R-:W-:Y:S08]  /*a500*/  HMMA.16816.F32.BF16 R32, R96.reuse, R120, R32 ;  /* 0x000000786020723c */ /* 0x040ff00000041820 */
[C---:B------:R-:W-:Y:S01]  /*a510*/  HMMA.16816.F32.BF16 R100, R96.reuse, R122, R100 ;  /* 0x0000007a6064723c */ /* 0x040fe20000041864 */
[----:B------:R-:W3:Y:S07]  /*a520*/  LDSM.16.MT88.4 R120, [R165+0xf000] ;  /* 0x00f00000a578783b */ /* 0x000eee0000004200 */
[C---:B------:R-:W-:Y:S01]  /*a530*/  HMMA.16816.F32.BF16 R40, R96.reuse, R118, R40 ;  /* 0x000000766028723c */ /* 0x040fe20000041828 */
[----:B------:R-:W5:Y:S07]  /*a540*/  LDSM.16.MT88.4 R116, [R163+0x3000] ;  /* 0x00300000a374783b */ /* 0x000f6e0000004200 */
[----:B------:R-:W-:Y:S01]  /*a550*/  HMMA.16816.F32.BF16 R76, R96, R108, R76 ;  /* 0x0000006c604c723c */ /* 0x000fe2000004184c */
[----:B------:R-:W-:-:S02]  /*a560*/  PRMT R109, R146, 0x7773, RZ ;  /* 0x00007773926d7816 */ /* 0x000fc400000000ff */
[----:B------:R-:W-:Y:S02]  /*a570*/  PRMT R108, R146, 0x7772, RZ ;  /* 0x00007772926c7816 */ /* 0x000fe400000000ff */
[----:B------:R-:W-:Y:S02]  /*a580*/  LDSM.16.MT88.4 R144, [R166+0xd000] ;  /* 0x00d00000a690783b */ /* 0x000fe40000004200 */
[----:B------:R-:W-:Y:S01]  /*a590*/  PRMT R108, R108, 0x5410, R109 ;  /* 0x000054106c6c7816 */ /* 0x000fe2000000006d */
[C---:B------:R-:W-:Y:S01]  /*a5a0*/  HMMA.16816.F32.BF16 R88, R96.reuse, R106, R88 ;  /* 0x0000006a6058723c */ /* 0x040fe20000041858 */
[----:B------:R-:W5:Y:S02]  /*a5b0*/  LDSM.16.MT88.4 R104, [R165+0x11000] ;  /* 0x01100000a568783b */ /* 0x000f640000004200 */
[----:B------:R-:W-:Y:S02]  /*a5c0*/  LOP3.LUT R201, R108, 0xff00ff, RZ, 0xc0, !PT ;  /* 0x00ff00ff6cc97812 */ /* 0x000fe400078ec0ff */
[----:B------:R-:W-:Y:S03]  /*a5d0*/  LDSM.16.MT88.4 R108, [R166+0x11000] ;  /* 0x01100000a66c783b */ /* 0x000fe60000004200 */
[----:B------:R-:W-:Y:S01]  /*a5e0*/  HMMA.16816.F32.BF16 R8, R96, R132, R8 ;  /* 0x000000846008723c */ /* 0x000fe20000041808 */
[----:B------:R-:W-:-:S07]  /*a5f0*/  HSET2.LE.AND R115, R201, R164, PT ;  /* 0x000000a4c9737233 */ /* 0x000fce0003803000 */
[C---:B------:R-:W-:Y:S01]  /*a600*/  HMMA.16816.F32.BF16 R12, R96.reuse, R134, R12 ;  /* 0x00000086600c723c */ /* 0x040fe2000004180c */
[----:B------:R-:W-:Y:S07]  /*a610*/  LDSM.16.MT88.4 R132, [R161+0x1000] ;  /* 0x00100000a184783b */ /* 0x000fee0000004200 */
[C---:B-1----:R-:W-:Y:S01]  /*a620*/  HMMA.16816.F32.BF16 R92, R96.reuse, R148, R92 ;  /* 0x00000094605c723c */ /* 0x042fe2000004185c */
[----:B------:R-:W-:Y:S01]  /*a630*/  F2FP.BF16.F32.PACK_AB R149, R193, R224 ;  /* 0x000000e0c195723e */ /* 0x000fe200000010ff */
[----:B------:R-:W-:Y:S01]  /*a640*/  FADD.FTZ R224, R224, R195 ;  /* 0x000000c3e0e07221 */ /* 0x000fe20000010000 */
[----:B------:R-:W-:Y:S01]  /*a650*/  F2FP.BF16.F32.PACK_AB R148, R194, R199 ;  /* 0x000000c7c294723e */ /* 0x000fe200000010ff */
[----:B------:R-:W-:Y:S01]  /*a660*/  FADD.FTZ R199, R199, R226 ;  /* 0x000000e2c7c77221 */ /* 0x000fe20000010000 */
[----:B------:R-:W-:Y:S01]  /*a670*/  LOP3.LUT R114, R149, R114, RZ, 0xc0, !PT ;  /* 0x0000007295727212 */ /* 0x000fe200078ec0ff */
[--C-:B------:R-:W-:Y:S01]  /*a680*/  FFMA.FTZ R149, R175, UR4, -R178.reuse ;  /* 0x00000004af957c23 */ /* 0x100fe200080108b2 */
[----:B------:R-:W-:Y:S01]  /*a690*/  LOP3.LUT R115, R148, R115, RZ, 0xc0, !PT ;  /* 0x0000007394737212 */ /* 0x000fe200078ec0ff */
[----:B------:R-:W-:Y:S01]  /*a6a0*/  HMMA.16816.F32.BF16 R4, R96, R150, R4 ;  /* 0x000000966004723c */ /* 0x000fe20000041804 */
[----:B------:R-:W1:Y:S01]  /*a6b0*/  LDSM.16.MT88.4 R96, [R163+0x5000] ;  /* 0x00500000a360783b */ /* 0x000e620000004200 */
[--C-:B------:R-:W-:Y:S01]  /*a6c0*/  FFMA.FTZ R148, R167, UR4, -R178.reuse ;  /* 0x00000004a7947c23 */ /* 0x100fe200080108b2 */
[----:B------:R-:W-:Y:S01]  /*a6d0*/  FFMA.FTZ R167, R176, UR4, -R178 ;  /* 0x00000004b0a77c23 */ /* 0x000fe200080108b2 */
[--C-:B------:R-:W-:Y:S01]  /*a6e0*/  FFMA.FTZ R150, R169, UR4, -R177.reuse ;  /* 0x00000004a9967c23 */ /* 0x100fe200080108b1 */
[----:B------:R-:W-:Y:S01]  /*a6f0*/  FFMA.FTZ R151, R168, UR4, -R177 ;  /* 0x00000004a8977c23 */ /* 0x000fe200080108b1 */
[----:B------:R-:W-:Y:S01]  /*a700*/  MUFU.EX2 R149, R149 ;  /* 0x0000009500957308 */ /* 0x000fe20000000800 */
[----:B------:R-:W-:Y:S01]  /*a710*/  FADD.FTZ R193, R193, R224 ;  /* 0x000000e0c1c17221 */ /* 0x000fe20000010000 */
[C---:B----4-:R-:W-:Y:S01]  /*a720*/  HMMA.16816.F32.BF16 R60, R112.reuse, R128, R60 ;  /* 0x00000080703c723c */ /* 0x050fe2000004183c */
[----:B------:R-:W-:Y:S01]  /*a730*/  FADD.FTZ R199, R194, R199 ;  /* 0x000000c7c2c77221 */ /* 0x000fe20000010000 */
[----:B------:R-:W-:Y:S04]  /*a740*/  MUFU.EX2 R148, R148 ;  /* 0x0000009400947308 */ /* 0x000fe80000000800 */
[----:B------:R-:W4:Y:S02]  /*a750*/  MUFU.EX2 R168, R174 ;  /* 0x000000ae00a87308 */ /* 0x000f240000000800 */
[C---:B------:R-:W-:Y:S01]  /*a760*/  HMMA.16816.F32.BF16 R64, R112.reuse, R130, R64 ;  /* 0x000000827040723c */ /* 0x040fe20000041840 */
[----:B------:R-:W4:Y:S01]  /*a770*/  LDSM.16.MT88.4 R128, [R161+0x5000] ;  /* 0x00500000a180783b */ /* 0x000f220000004200 */
[----:B------:R-:W-:Y:S04]  /*a780*/  MUFU.EX2 R150, R150 ;  /* 0x0000009600967308 */ /* 0x000fe80000000800 */
[----:B------:R-:W4:Y:S02]  /*a790*/  MUFU.EX2 R151, R151 ;  /* 0x0000009700977308 */ /* 0x000f240000000800 */
[C---:B--2---:R-:W-:Y:S02]  /*a7a0*/  HMMA.16816.F32.BF16 R36, R112.reuse, R124, R36 ;  /* 0x0000007c7024723c */ /* 0x044fe40000041824 */
[----:B------:R-:W2:Y:S06]  /*a7b0*/  MUFU.EX2 R167, R167 ;  /* 0x000000a700a77308 */ /* 0x000eac0000000800 */
[C---:B------:R-:W-:Y:S01]  /*a7c0*/  HMMA.16816.F32.BF16 R40, R112.reuse, R126, R40 ;  /* 0x0000007e7028723c */ /* 0x040fe20000041828 */
[----:B------:R-:W2:Y:S07]  /*a7d0*/  LDSM.16.MT88.4 R124, [R166+0xd800] ;  /* 0x00d80000a67c783b */ /* 0x000eae0000004200 */
[C---:B---3--:R-:W-:Y:S08]  /*a7e0*/  HMMA.16816.F32.BF16 R44, R112.reuse, R120, R44 ;  /* 0x00000078702c723c */ /* 0x048ff0000004182c */
[C---:B------:R-:W-:Y:S01]  /*a7f0*/  HMMA.16816.F32.BF16 R48, R112.reuse, R122, R48 ;  /* 0x0000007a7030723c */ /* 0x040fe20000041830 */
[----:B------:R-:W3:Y:S07]  /*a800*/  LDSM.16.MT88.4 R120, [R166+0x11800] ;  /* 0x01180000a678783b */ /* 0x000eee0000004200 */
[C---:B-----5:R-:W-:Y:S08]  /*a810*/  HMMA.16816.F32.BF16 R52, R112.reuse, R116, R52 ;  /* 0x000000747034723c */ /* 0x060ff00000041834 */
[C---:B------:R-:W-:Y:S01]  /*a820*/  HMMA.16816.F32.BF16 R56, R112.reuse, R118, R56 ;  /* 0x000000767038723c */ /* 0x040fe20000041838 */
[----:B------:R-:W5:Y:S07]  /*a830*/  LDSM.16.MT88.4 R116, [R165+0xd800] ;  /* 0x00d80000a574783b */ /* 0x000f6e0000004200 */
[----:B------:R-:W-:Y:S01]  /*a840*/  HMMA.16816.F32.BF16 R76, R112, R104, R76 ;  /* 0x00000068704c723c */ /* 0x000fe2000004184c */
[----:B------:R-:W-:-:S05]  /*a850*/  IMAD.WIDE.U32 R104, R200, -0x2daee0ad, RZ ;  /* 0xd2511f53c8687825 */ /* 0x000fca00078e00ff */
[----:B------:R-:W-:Y:S02]  /*a860*/  LOP3.LUT R198, R198, R232, R105, 0x96, !PT ;  /* 0x000000e8c6c67212 */ /* 0x000fe400078e9669 */
[----:B------:R-:W-:Y:S01]  /*a870*/  HMMA.16816.F32.BF16 R80, R112, R106, R80 ;  /* 0x0000006a7050723c */ /* 0x000fe20000041850 */
[----:B------:R-:W-:Y:S02]  /*a880*/  MOV R106, R104 ;  /* 0x00000068006a7202 */ /* 0x000fe40000000f00 */
[----:B------:R-:W-:Y:S02]  /*a890*/  PRMT R105, R104, 0x7773, RZ ;  /* 0x0000777368697816 */ /* 0x000fe400000000ff */
[----:B------:R-:W-:-:S03]  /*a8a0*/  LOP3.LUT R107, R198, 0xff, RZ, 0xc0, !PT ;  /* 0x000000ffc66b7812 */ /* 0x000fc600078ec0ff */
[----:B-1----:R-:W-:Y:S01]  /*a8b0*/  HMMA.16816.F32.BF16 R84, R112, R96, R84 ;  /* 0x000000607054723c */ /* 0x002fe20000041854 */
[----:B------:R-:W-:Y:S01]  /*a8c0*/  FFMA.FTZ R96, R170, UR4, -R177 ;  /* 0x00000004aa607c23 */ /* 0x000fe200080108b1 */
[C---:B------:R-:W-:Y:S01]  /*a8d0*/  PRMT R97, R104.reuse, 0x7771, RZ ;  /* 0x0000777168617816 */ /* 0x040fe200000000ff */
[----:B------:R-:W-:Y:S01]  /*a8e0*/  MUFU.EX2 R170, R171 ;  /* 0x000000ab00aa7308 */ /* 0x000fe20000000800 */
[----:B------:R-:W-:-:S03]  /*a8f0*/  PRMT R104, R104, 0x7772, RZ ;  /* 0x0000777268687816 */ /* 0x000fc600000000ff */
[----:B------:R1:W3:Y:S01]  /*a900*/  MUFU.EX2 R169, R96 ;  /* 0x0000006000a97308 */ /* 0x0002e20000000800 */
[----:B------:R-:W-:Y:S01]  /*a910*/  HMMA.16816.F32.BF16 R68, R112, R108, R68 ;  /* 0x0000006c7044723c */ /* 0x000fe20000041844 */
[----:B------:R-:W-:-:S04]  /*a920*/  LOP3.LUT R108, R198, 0xffff, RZ, 0xc0, !PT ;  /* 0x0000ffffc66c7812 */ /* 0x000fc800078ec0ff */
[----:B------:R-:W-:-:S03]  /*a930*/  SHF.R.U32.HI R108, RZ, 0x8, R108 ;  /* 0x00000008ff6c7819 */ /* 0x000fc6000001166c */
[C---:B------:R-:W-:Y:S01]  /*a940*/  HMMA.16816.F32.BF16 R72, R112.reuse, R110, R72 ;  /* 0x0000006e7048723c */ /* 0x040fe20000041848 */
[----:B------:R-:W-:Y:S02]  /*a950*/  LOP3.LUT R110, R106, 0xff, RZ, 0xc0, !PT ;  /* 0x000000ff6a6e7812 */ /* 0x000fe400078ec0ff */
[----:B------:R-:W-:Y:S02]  /*a960*/  PRMT R106, R198, 0x7632, R106 ;  /* 0x00007632c66a7816 */ /* 0x000fe4000000006a */
[----:B------:R-:W-:Y:S02]  /*a970*/  PRMT R97, R110, 0x5410, R97 ;  /* 0x000054106e617816 */ /* 0x000fe40000000061 */
[----:B------:R-:W-:Y:S01]  /*a980*/  LOP3.LUT R106, R106, 0xff, RZ, 0xc0, !PT ;  /* 0x000000ff6a6a7812 */ /* 0x000fe200078ec0ff */
[----:B------:R-:W-:Y:S01]  /*a990*/  HMMA.16816.F32.BF16 R88, R112, R98, R88 ;  /* 0x000000627058723c */ /* 0x000fe20000041858 */
[----:B------:R-:W-:Y:S02]  /*a9a0*/  SHF.R.U32.HI R99, RZ, 0x18, R198 ;  /* 0x00000018ff637819 */ /* 0x000fe400000116c6 */
[----:B------:R-:W-:-:S02]  /*a9b0*/  PRMT R98, R104, 0x5410, R105 ;  /* 0x0000541068627816 */ /* 0x000fc40000000069 */
[----:B------:R-:W-:Y:S02]  /*a9c0*/  PRMT R105, R107, 0x5410, R108 ;  /* 0x000054106b697816 */ /* 0x000fe4000000006c */
[----:B------:R-:W-:Y:S01]  /*a9d0*/  PRMT R99, R106, 0x5410, R99 ;  /* 0x000054106a637816 */ /* 0x000fe20000000063 */
[C---:B------:R-:W-:Y:S01]  /*a9e0*/  HMMA.16816.F32.BF16 R8, R112.reuse, R144, R8 ;  /* 0x000000907008723c */ /* 0x040fe20000041808 */
[----:B------:R-:W-:Y:S02]  /*a9f0*/  LOP3.LUT R107, R98, 0xff00ff, RZ, 0xc0, !PT ;  /* 0x00ff00ff626b7812 */ /* 0x000fe400078ec0ff */
[--C-:B------:R-:W-:Y:S02]  /*aa00*/  HSET2.LE.AND R109, R97, R164.reuse, PT ;  /* 0x000000a4616d7233 */ /* 0x100fe40003803000 */
[--C-:B------:R-:W-:Y:S02]  /*aa10*/  HSET2.LE.AND R105, R105, R164.reuse, PT ;  /* 0x000000a469697233 */ /* 0x100fe40003803000 */
[--C-:B------:R-:W-:Y:S01]  /*aa20*/  HSET2.LE.AND R107, R107, R164.reuse, PT ;  /* 0x000000a46b6b7233 */ /* 0x100fe20003803000 */
[----:B------:R-:W-:Y:S01]  /*aa30*/  HMMA.16816.F32.BF16 R12, R112, R146, R12 ;  /* 0x00000092700c723c */ /* 0x000fe2000004180c */
[----:B------:R-:W-:Y:S01]  /*aa40*/  HSET2.LE.AND R97, R99, R164, PT ;  /* 0x000000a463617233 */ /* 0x000fe20003803000 */
[----:B------:R-:W-:Y:S01]  /*aa50*/  LDSM.16.MT88.4 R144, [R166+0xf800] ;  /* 0x00f80000a690783b */ /* 0x000fe20000004200 */
[----:B----4-:R-:W-:-:S02]  /*aa60*/  F2FP.BF16.F32.PACK_AB R98, R168, R149 ;  /* 0x00000095a862723e */ /* 0x010fc400000010ff */
[----:B------:R-:W-:Y:S02]  /*aa70*/  F2FP.BF16.F32.PACK_AB R104, R151, R150 ;  /* 0x000000969768723e */ /* 0x000fe400000010ff */
[C---:B--2---:R-:W-:Y:S01]  /*aa80*/  F2FP.BF16.F32.PACK_AB R106, R167.reuse, R148 ;  /* 0x00000094a76a723e */ /* 0x044fe200000010ff */
[C---:B------:R-:W-:Y:S01]  /*aa90*/  HMMA.16816.F32.BF16 R16, R112.reuse, R140, R16 ;  /* 0x0000008c7010723c */ /* 0x040fe20000041810 */
[----:B------:R-:W-:Y:S01]  /*aaa0*/  LOP3.LUT R98, R98, R109, RZ, 0xc0, !PT ;  /* 0x0000006d62627212 */ /* 0x000fe200078ec0ff */
[----:B------:R-:W-:Y:S01]  /*aab0*/  FADD.FTZ R148, R148, R193 ;  /* 0x000000c194947221 */ /* 0x000fe20000010000 */
[----:B------:R-:W-:Y:S01]  /*aac0*/  LOP3.LUT R99, R104, R107, RZ, 0xc0, !PT ;  /* 0x0000006b68637212 */ /* 0x000fe200078ec0ff */
[----:B------:R-:W2:Y:S01]  /*aad0*/  LDSM.16.MT88.4 R108, [R163+0x1800] ;  /* 0x00180000a36c783b */ /* 0x000ea20000004200 */
[----:B-1----:R-:W-:Y:S01]  /*aae0*/  LOP3.LUT R96, R106, R105, RZ, 0xc0, !PT ;  /* 0x000000696a607212 */ /* 0x002fe200078ec0ff */
[----:B------:R-:W-:Y:S02]  /*aaf0*/  FADD.FTZ R148, R167, R148 ;  /* 0x00000094a7947221 */ /* 0x000fe40000010000 */
[----:B------:R-:W-:Y:S01]  /*ab00*/  HMMA.16816.F32.BF16 R92, R112, R128, R92 ;  /* 0x00000080705c723c */ /* 0x000fe2000004185c */
[----:B---3--:R-:W-:Y:S01]  /*ab10*/  F2FP.BF16.F32.PACK_AB R128, R169, R170 ;  /* 0x000000aaa980723e */ /* 0x008fe200000010ff */
[----:B------:R-:W1:Y:S01]  /*ab20*/  LDSM.16.MT88.4 R104, [R163+0x5800] ;  /* 0x00580000a368783b */ /* 0x000e620000004200 */
[----:B------:R-:W-:Y:S01]  /*ab30*/  FADD.FTZ R170, R170, R199 ;  /* 0x000000c7aaaa7221 */ /* 0x000fe20000010000 */
[----:B------:R-:W-:Y:S01]  /*ab40*/  FADD.FTZ R149, R149, R148 ;  /* 0x0000009495957221 */ /* 0x000fe20000010000 */
[----:B------:R-:W-:-:S02]  /*ab50*/  LOP3.LUT R97, R128, R97, RZ, 0xc0, !PT ;  /* 0x0000006180617212 */ /* 0x000fc400078ec0ff */
[----:B------:R-:W-:Y:S01]  /*ab60*/  FADD.FTZ R169, R169, R170 ;  /* 0x000000aaa9a97221 */ /* 0x000fe20000010000 */
[----:B------:R-:W-:Y:S01]  /*ab70*/  HMMA.16816.F32.BF16 R4, R112, R130, R4 ;  /* 0x000000827004723c */ /* 0x000fe20000041804 */
[----:B------:R-:W-:Y:S02]  /*ab80*/  FADD.FTZ R227, R168, R149 ;  /* 0x00000095a8e37221 */ /* 0x000fe40000010000 */
[----:B------:R-:W-:-:S04]  /*ab90*/  FADD.FTZ R150, R150, R169 ;  /* 0x000000a996967221 */ /* 0x000fc80000010000 */
[----:B------:R-:W-:Y:S01]  /*aba0*/  FADD.FTZ R225, R151, R150 ;  /* 0x0000009697e17221 */ /* 0x000fe20000010000 */
[C---:B------:R-:W-:Y:S01]  /*abb0*/  HMMA.16816.F32.BF16 R128, R96.reuse, R124, R8 ;  /* 0x0000007c6080723c */ /* 0x040fe20000041808 */
[----:B------:R-:W-:Y:S07]  /*abc0*/  LDSM.16.MT88.4 R8, [R161+0x1800] ;  /* 0x00180000a108783b */ /* 0x000fee0000004200 */
[C---:B------:R-:W-:Y:S08]  /*abd0*/  HMMA.16816.F32.BF16 R68, R96.reuse, R120, R68 ;  /* 0x000000786044723c */ /* 0x040ff00000041844 */
[----:B------:R-:W-:Y:S08]  /*abe0*/  HMMA.16816.F32.BF16 R72, R96, R122, R72 ;  /* 0x0000007a6048723c */ /* 0x000ff00000041848 */
[C---:B------:R-:W-:Y:S01]  /*abf0*/  HMMA.16816.F32.BF16 R20, R112.reuse, R142, R20 ;  /* 0x0000008e7014723c */ /* 0x040fe20000041814 */
[----:B------:R-:W3:Y:S07]  /*ac00*/  LDSM.16.MT88.4 R140, [R165+0xf800] ;  /* 0x00f80000a58c783b */ /* 0x000eee0000004200 */
[C---:B------:R-:W-:Y:S08]  /*ac10*/  HMMA.16816.F32.BF16 R24, R112.reuse, R136, R24 ;  /* 0x000000887018723c */ /* 0x040ff00000041818 */
[C---:B------:R-:W-:Y:S01]  /*ac20*/  HMMA.16816.F32.BF16 R28, R112.reuse, R138, R28 ;  /* 0x0000008a701c723c */ /* 0x040fe2000004181c */
[----:B------:R-:W4:Y:S07]  /*ac30*/  LDSM.16.MT88.4 R136, [R165+0x11800] ;  /* 0x01180000a588783b */ /* 0x000f2e0000004200 */
[C---:B------:R-:W-:Y:S08]  /*ac40*/  HMMA.16816.F32.BF16 R32, R112.reuse, R132, R32 ;  /* 0x000000847020723c */ /* 0x040ff00000041820 */
[----:B------:R-:W-:Y:S01]  /*ac50*/  HMMA.16816.F32.BF16 R100, R112, R134, R100 ;  /* 0x000000867064723c */ /* 0x000fe20000041864 */
[----:B------:R-:W4:Y:S07]  /*ac60*/  LDSM.16.MT88.4 R132, [R163+0x3800] ;  /* 0x00380000a384783b */ /* 0x000f2e0000004200 */
[C---:B------:R-:W-:Y:S01]  /*ac70*/  HMMA.16816.F32.BF16 R124, R96.reuse, R126, R12 ;  /* 0x0000007e607c723c */ /* 0x040fe2000004180c */
[----:B------:R-:W4:Y:S07]  /*ac80*/  LDSM.16.MT88.4 R12, [R161+0x3800] ;  /* 0x00380000a10c783b */ /* 0x000f2e0000004200 */
[C---:B-----5:R-:W-:Y:S01]  /*ac90*/  HMMA.16816.F32.BF16 R120, R96.reuse, R116, R16 ;  /* 0x000000746078723c */ /* 0x060fe20000041810 */
[----:B------:R-:W5:Y:S07]  /*aca0*/  LDSM.16.MT88.4 R16, [R161+0x5800] ;  /* 0x00580000a110783b */ /* 0x000f6e0000004200 */
[C---:B--2---:R-:W-:Y:S08]  /*acb0*/  HMMA.16816.F32.BF16 R112, R96.reuse, R108, R24 ;  /* 0x0000006c6070723c */ /* 0x044ff00000041818 */
[C---:B-1----:R-:W-:Y:S08]  /*acc0*/  HMMA.16816.F32.BF16 R84, R96.reuse, R104, R84 ;  /* 0x000000686054723c */ /* 0x042ff00000041854 */
        /* <DEDUP_REMOVED lines=8> */
[C---:B------:R-:W-:Y:S08]  /*ad50*/  HMMA.16816.F32.BF16 R108, R96.reuse, R110, R28 ;  /* 0x0000006e606c723c */ /* 0x040ff0000004181c */
[----:B------:R-:W-:Y:S01]  /*ad60*/  HMMA.16816.F32.BF16 R52, R96, R132, R52 ;  /* 0x000000846034723c */ /* 0x000fe20000041834 */
[----:B------:R-:W-:-:S02]  /*ad70*/  MOV R132, R2 ;  /* 0x0000000200847202 */ /* 0x000fc40000000f00 */
[----:B------:R-:W-:-:S05]  /*ad80*/  @P5 MOV R132, R2 ;  /* 0x0000000200845202 */ /* 0x000fca0000000f00 */
[C---:B------:R-:W-:Y:S08]  /*ad90*/  HMMA.16816.F32.BF16 R56, R96.reuse, R134, R56 ;  /* 0x000000866038723c */ /* 0x040ff00000041838 */
[C---:B------:R-:W-:Y:S08]  /*ada0*/  HMMA.16816.F32.BF16 R104, R96.reuse, R8, R32 ;  /* 0x000000086068723c */ /* 0x040ff00000041820 */
[C---:B------:R-:W-:Y:S08]  /*adb0*/  HMMA.16816.F32.BF16 R100, R96.reuse, R10, R100 ;  /* 0x0000000a6064723c */ /* 0x040ff00000041864 */
[C---:B------:R-:W-:Y:S08]  /*adc0*/  HMMA.16816.F32.BF16 R60, R96.reuse, R12, R60 ;  /* 0x0000000c603c723c */ /* 0x040ff0000004183c */
[C---:B------:R-:W-:Y:S08]  /*add0*/  HMMA.16816.F32.BF16 R64, R96.reuse, R14, R64 ;  /* 0x0000000e6040723c */ /* 0x040ff00000041840 */
[C---:B-----5:R-:W-:Y:S08]  /*ade0*/  HMMA.16816.F32.BF16 R92, R96.reuse, R16, R92 ;  /* 0x00000010605c723c */ /* 0x060ff0000004185c */
[----:B------:R-:W-:Y:S01]  /*adf0*/  HMMA.16816.F32.BF16 R96, R96, R18, R4 ;  /* 0x000000126060723c */ /* 0x000fe20000041804 */
[----:B------:R-:W-:-:S04]  /*ae00*/  NOP ;  /* 0x0000000000007918 */ /* 0x000fc80000000000 */
[----:B------:R-:W-:-:S15]  /*ae10*/  @P5 BRA `(.L_x_847) ;  /* 0x0000000000045947 */ /* 0x000fde0003800000 */
.L_x_842:
[----:B------:R-:W-:-:S07]  /*ae20*/  IADD3 R217, PT, PT, R153, -0x1, RZ ;  /* 0xffffffff99d97810 */ /* 0x000fce0007ffe0ff */
.L_x_847:
[----:B------:R-:W-:-:S13]  /*ae30*/  ISETP.GE.AND P0, PT, R217, R214, PT ;  /* 0x000000d6d900720c */ /* 0x000fda0003f06270 */
[----:B------:R-:W-:Y:S05]  /*ae40*/  @!P0 BRA `(.L_x_848) ;  /* 0x0000004000d48947 */ /* 0x000fea0003800000 */
[----:B------:R-:W1:Y:S01]  /*ae50*/  S2R R186, SR_TID.X ;  /* 0x0000000000ba7919 */ /* 0x000e620000002100 */
[----:B------:R-:W2:Y:S01]  /*ae60*/  LDC.64 R198, c[0x0][0x3c0] ;  /* 0x0000f000ffc67b82 */ /* 0x000ea20000000a00 */
[----:B------:R-:W3:Y:S01]  /*ae70*/  LDCU UR4, c[0x0][0x440] ;  /* 0x00008800ff0477ac */ /* 0x000ee20008000800 */
[----:B------:R-:W-:Y:S01]  /*ae80*/  IMAD.MOV.U32 R2, RZ, RZ, R3 ;  /* 0x000000ffff027224 */ /* 0x000fe200078e0003 */
[----:B------:R-:W-:Y:S01]  /*ae90*/  IADD3 R196, PT, PT, R209, 0x8, RZ ;  /* 0x00000008d1c47810 */ /* 0x000fe20007ffe0ff */
[----:B------:R-:W-:Y:S01]  /*aea0*/  IMAD.MOV.U32 R0, RZ, RZ, R132 ;  /* 0x000000ffff007224 */ /* 0x000fe200078e0084 */
[----:B------:R-:W-:Y:S01]  /*aeb0*/  UMOV UR7, 0x400 ;  /* 0x0000040000077882 */ /* 0x000fe20000000000 */
[----:B------:R-:W-:Y:S01]  /*aec0*/  IMAD.MOV.U32 R183, RZ, RZ, 0x40 ;  /* 0x00000040ffb77424 */ /* 0x000fe200078e00ff */
[----:B------:R-:W4:Y:S01]  /*aed0*/  LDCU UR6, c[0x0][0x440] ;  /* 0x00008800ff0677ac */ /* 0x000f220008000800 */
[----:B------:R-:W5:Y:S01]  /*aee0*/  S2UR UR5, SR_CgaCtaId ;  /* 0x00000000000579c3 */ /* 0x000f620000008800 */
[----:B---3--:R-:W-:Y:S01]  /*aef0*/  ISETP.GE.AND P3, PT, R185, UR4, PT ;  /* 0x00000004b9007c0c */ /* 0x008fe2000bf66270 */
[----:B------:R-:W3:Y:S01]  /*af00*/  LDCU UR4, c[0x0][0x45c] ;  /* 0x00008b80ff0477ac */ /* 0x000ee20008000800 */
[----:B--2---:R-:W-:-:S02]  /*af10*/  SHF.L.U64.HI R202, R198, 0x4, R199 ;  /* 0x00000004c6ca7819 */ /* 0x004fc400000102c7 */
[----:B------:R-:W-:Y:S01]  /*af20*/  SHF.L.U32 R201, R198, 0x4, RZ ;  /* 0x00000004c6c97819 */ /* 0x000fe200000006ff */
[C---:B-1----:R-:W-:Y:S01]  /*af30*/  IMAD.SHL.U32 R182, R186.reuse, 0x40, RZ ;  /* 0x00000040bab67824 */ /* 0x042fe200078e00ff */
[C---:B------:R-:W-:Y:S01]  /*af40*/  LOP3.LUT P0, RZ, R186.reuse, 0x2, RZ, 0xc0, !PT ;  /* 0x00000002baff7812 */ /* 0x040fe2000780c0ff */
[----:B------:R-:W-:Y:S01]  /*af50*/  IMAD.SHL.U32 R200, R186, 0x20, RZ ;  /* 0x00000020bac87824 */ /* 0x000fe200078e00ff */
[----:B-----5:R-:W-:Y:S02]  /*af60*/  ULEA UR5, UR5, UR7, 0x18 ;  /* 0x0000000705057291 */ /* 0x020fe4000f8ec0ff */
[----:B------:R-:W-:Y:S02]  /*af70*/  LOP3.LUT R181, R182, 0x400, RZ, 0xc0, !PT ;  /* 0x00000400b6b57812 */ /* 0x000fe400078ec0ff */
[----:B------:R-:W-:Y:S01]  /*af80*/  SEL R180, R184, 0xffffffe0, !P0 ;  /* 0xffffffe0b8b47807 */ /* 0x000fe20004000000 */
[----:B---34-:R-:W-:Y:S07]  /*af90*/  BRA `(.L_x_849) ;  /* 0x0000000400587947 */ /* 0x018fee0003800000 */
.L_x_851:
[----:B------:R-:W1:Y:S01]  /*afa0*/  LDC.64 R4, c[0x0][0x3b8] ;  /* 0x0000ee00ff047b82 */ /* 0x000e620000000a00 */
[----:B------:R-:W-:Y:S04]  /*afb0*/  VIADD R3, R217, 0xffffffff ;  /* 0xffffffffd9037836 */ /* 0x000fe80000000000 */
[C---:B-1----:R-:W-:Y:S01]  /*afc0*/  IMAD.WIDE.U32 R14, R3.reuse, R4, RZ ;  /* 0x00000004030e7225 */ /* 0x042fe200078e00ff */
[C---:B------:R-:W-:Y:S03]  /*afd0*/  SHF.L.U64.HI R7, R4.reuse, 0x4, R5 ;  /* 0x0000000404077819 */ /* 0x040fe60000010205 */
[----:B------:R-:W-:Y:S02]  /*afe0*/  IMAD.SHL.U32 R6, R4, 0x10, RZ ;  /* 0x0000001004067824 */ /* 0x000fe400078e00ff */
[----:B------:R-:W-:Y:S03]  /*aff0*/  IMAD R3, R3, R5, R15 ;  /* 0x0000000503037224 */ /* 0x000fe600078e020f */
[C---:B------:R-:W-:Y:S04]  /*b000*/  LEA R15, P4, R14.reuse, R6, 0x6 ;  /* 0x000000060e0f7211 */ /* 0x040fe800078830ff */
[C-C-:B------:R-:W-:Y:S02]  /*b010*/  LEA.HI.X R8, R14.reuse, R7, R3.reuse, 0x6, P4 ;  /* 0x000000070e087211 */ /* 0x140fe400020f3403 */
[C---:B------:R-:W-:Y:S04]  /*b020*/  LEA R16, P4, R14.reuse, R213, 0x7 ;  /* 0x000000d50e107211 */ /* 0x040fe800078838ff */
[----:B------:R-:W-:Y:S02]  /*b030*/  LEA.HI.X R17, R14, R212, R3, 0x7, P4 ;  /* 0x000000d40e117211 */ /* 0x000fe400020f3c03 */
[CC--:B------:R-:W-:Y:S04]  /*b040*/  LEA R3, P4, R4.reuse, R15.reuse, 0x5 ;  /* 0x0000000f04037211 */ /* 0x0c0fe800078828ff */
[----:B------:R-:W-:Y:S02]  /*b050*/  LEA.HI.X R4, R4, R8, R5, 0x5, P4 ;  /* 0x0000000804047211 */ /* 0x000fe400020f2c05 */
[----:B------:R-:W-:Y:S02]  /*b060*/  LOP3.LUT R5, R206, 0x1f8, RZ, 0xc0, !PT ;  /* 0x000001f8ce057812 */ /* 0x000fe400078ec0ff */
[----:B------:R-:W-:Y:S02]  /*b070*/  IADD3 R6, P4, PT, R6, R15, RZ ;  /* 0x0000000f06067210 */ /* 0x000fe40007f9e0ff */
[----:B------:R-:W-:Y:S03]  /*b080*/  LOP3.LUT R5, R5, 0x38, R186, 0x78, !PT ;  /* 0x0000003805057812 */ /* 0x000fe600078e78ba */
[----:B------:R-:W-:Y:S01]  /*b090*/  IMAD.X R7, R7, 0x1, R8, P4 ;  /* 0x0000000107077824 */ /* 0x000fe200020e0608 */
[----:B------:R-:W-:Y:S02]  /*b0a0*/  LOP3.LUT R5, R5, 0x1e00, R206, 0xf8, !PT ;  /* 0x00001e0005057812 */ /* 0x000fe400078ef8ce */
[-C--:B------:R-:W-:Y:S02]  /*b0b0*/  LEA R14, P4, R15, R213.reuse, 0x1 ;  /* 0x000000d50f0e7211 */ /* 0x080fe400078808ff */
[----:B------:R-:W-:Y:S02]  /*b0c0*/  LEA R216, R5, UR5, 0x1 ;  /* 0x0000000505d87c11 */ /* 0x000fe4000f8e08ff */
[-C--:B------:R-:W-:Y:S02]  /*b0d0*/  LEA.HI.X R15, R15, R212.reuse, R8, 0x1, P4 ;  /* 0x000000d40f0f7211 */ /* 0x080fe400020f0c08 */
[CC--:B------:R-:W-:Y:S01]  /*b0e0*/  LEA R18, P4, R6.reuse, R213.reuse, 0x1 ;  /* 0x000000d506127211 */ /* 0x0c0fe200078808ff */
[----:B------:R-:W-:Y:S01]  /*b0f0*/  @!PT LDS RZ, [RZ] ;  /* 0x00000000fffff984 */ /* 0x000fe20000000800 */
[----:B------:R-:W-:Y:S01]  /*b100*/  @!PT LDS RZ, [RZ] ;  /* 0x00000000fffff984 */ /* 0x000fe20000000800 */
[----:B------:R-:W-:Y:S01]  /*b110*/  @!PT LDS RZ, [RZ] ;  /* 0x00000000fffff984 */ /* 0x000fe20000000800 */
[----:B------:R1:W-:Y:S03]  /*b120*/  @!P3 LDGSTS.E.BYPASS.LTC128B.128 [R216+0x6000], desc[UR14][R16.64] ;  /* 0x0600000010d8bfae */ /* 0x0003e6000b981a0e */
[-C--:B------:R-:W-:Y:S01]  /*b130*/  LEA.HI.X R19, R6, R212.reuse, R7, 0x1, P4 ;  /* 0x000000d406137211 */ /* 0x080fe200020f0c07 */
        /* <DEDUP_REMOVED lines=60> */
.L_x_849:
[----:B------:R-:W-:Y:S04]  /*b500*/  DEPBAR.LE SB0, 0x0 ;  /* 0x000080000000791a */ /* 0x000fe80000000000 */
[----:B------:R-:W-:Y:S01]  /*b510*/  BAR.SYNC.DEFER_BLOCKING 0x0 ;  /* 0x0000000000007b1d */ /* 0x000fe20000010000 */
[----:B------:R-:W-:Y:S01]  /*b520*/  IMAD.SHL.U32 R206, R186, 0x8, RZ ;  /* 0x00000008bace7824 */ /* 0x000fe200078e00ff */
[----:B------:R-:W-:Y:S01]  /*b530*/  SHF.R.U32.HI R188, RZ, 0x1, R186 ;  /* 0x00000001ffbc7819 */ /* 0x000fe200000116ba */
[C---:B------:R-:W-:Y:S01]  /*b540*/  IMAD.WIDE.U32 R172, R217.reuse, R198, RZ ;  /* 0x000000c6d9ac7225 */ /* 0x040fe200078e00ff */
[----:B------:R-:W-:Y:S02]  /*b550*/  LOP3.LUT R187, R200, 0x7c00, RZ, 0xc0, !PT ;  /* 0x00007c00c8bb7812 */ /* 0x000fe400078ec0ff */
[----:B------:R-:W-:Y:S01]  /*b560*/  LOP3.LUT R185, R206, 0x38, RZ, 0xc0, !PT ;  /* 0x00000038ceb97812 */ /* 0x000fe200078ec0ff */
[----:B------:R-:W-:Y:S01]  /*b570*/  IMAD R173, R217, R199, R173 ;  /* 0x000000c7d9ad7224 */ /* 0x000fe200078e02ad */
[C---:B------:R-:W-:Y:S02]  /*b580*/  LEA R234, P1, R172.reuse, R211, 0x7 ;  /* 0x000000d3acea7211 */ /* 0x040fe400078238ff */
[----:B------:R-:W-:Y:S02]  /*b590*/  LOP3.LUT R205, R185, 0x40, RZ, 0xfc, !PT ;  /* 0x00000040b9cd7812 */ /* 0x000fe400078efcff */
[C-C-:B------:R-:W-:Y:S02]  /*b5a0*/  LEA.HI.X R235, R172.reuse, R210, R173.reuse, 0x7, P1 ;  /* 0x000000d2aceb7211 */ /* 0x140fe400008f3cad */
[----:B------:R-:W-:Y:S02]  /*b5b0*/  ISETP.GE.AND P1, PT, R205, UR6, PT ;  /* 0x00000006cd007c0c */ /* 0x000fe4000bf26270 */
[C---:B------:R-:W-:Y:S02]  /*b5c0*/  LEA R176, P0, R172.reuse, R201, 0x6 ;  /* 0x000000c9acb07211 */ /* 0x040fe400078030ff */
[C---:B------:R-:W-:Y:S02]  /*b5d0*/  LOP3.LUT R204, R185.reuse, 0x80, RZ, 0xfc, !PT ;  /* 0x00000080b9cc7812 */ /* 0x040fe400078efcff */
[----:B------:R-:W-:Y:S02]  /*b5e0*/  LEA.HI.X R173, R172, R202, R173, 0x6, P0 ;  /* 0x000000caacad7211 */ /* 0x000fe400000f34ad */
[----:B------:R-:W-:Y:S01]  /*b5f0*/  ISETP.GE.AND P0, PT, R204, UR6, PT ;  /* 0x00000006cc007c0c */ /* 0x000fe2000bf06270 */
[----:B------:R-:W-:Y:S01]  /*b600*/  @!PT LDS RZ, [RZ] ;  /* 0x00000000fffff984 */ /* 0x000fe20000000800 */
[----:B------:R-:W-:Y:S01]  /*b610*/  @!PT LDS RZ, [RZ] ;  /* 0x00000000fffff984 */ /* 0x000fe20000000800 */
[----:B------:R-:W-:Y:S01]  /*b620*/  @!PT LDS RZ, [RZ] ;  /* 0x00000000fffff984 */ /* 0x000fe20000000800 */
[----:B------:R-:W-:Y:S01]  /*b630*/  @!P3 LDGSTS.E.BYPASS.LTC128B.128 [R216+0xc000], desc[UR14][R234.64] ;  /* 0x0c000000ead8bfae */ /* 0x000fe2000b981a0e */
[C---:B------:R-:W-:Y:S02]  /*b640*/  LEA R232, P5, R176.reuse, R211, 0x1 ;  /* 0x000000d3b0e87211 */ /* 0x040fe400078a08ff */
[C---:B------:R-:W-:Y:S02]  /*b650*/  IADD3 R178, P4, PT, R176.reuse, R201, RZ ;  /* 0x000000c9b0b27210 */ /* 0x040fe40007f9e0ff */
[----:B------:R-:W-:Y:S01]  /*b660*/  @P3 STS.128 [R216+0xc000], RZ ;  /* 0x00c000ffd8003388 */ /* 0x000fe20000000c00 */
[----:B------:R-:W-:Y:S02]  /*b670*/  ISETP.GE.AND P3, PT, R185, UR6, PT ;  /* 0x00000006b9007c0c */ /* 0x000fe4000bf66270 */
[----:B------:R-:W-:Y:S02]  /*b680*/  LEA.HI.X R233, R176, R210, R173, 0x1, P5 ;  /* 0x000000d2b0e97211 */ /* 0x000fe400028f0cad */
[----:B------:R-:W-:Y:S01]  /*b690*/  @!PT LDS RZ, [RZ] ;  /* 0x00000000fffff984 */ /* 0x000fe20000000800 */
[----:B------:R-:W-:Y:S01]  /*b6a0*/  @!PT LDS RZ, [RZ] ;  /* 0x00000000fffff984 */ /* 0x000fe20000000800 */
[----:B------:R-:W-:Y:S01]  /*b6b0*/  @!PT LDS RZ, [RZ] ;  /* 0x00000000fffff984 */ /* 0x000fe20000000800 */
[----:B------:R-:W-:Y:S01]  /*b6c0*/  @!P1 LDGSTS.E.BYPASS.LTC128B.128 [R216+0xe000], desc[UR14][R234.64+0x80] ;  /* 0x0e000080ead89fae */ /* 0x000fe2000b981a0e */
[----:B------:R-:W-:Y:S01]  /*b6d0*/  IMAD.X R175, R173, 0x1, R202, P4 ;  /* 0x00000001adaf7824 */ /* 0x000fe200020e06ca */
[----:B------:R-:W-:Y:S03]  /*b6e0*/  LEA R174, P4, R178, R211, 0x1 ;  /* 0x000000d3b2ae7211 */ /* 0x000fe600078808ff */
[----:B------:R-:W-:Y:S01]  /*b6f0*/  @P1 STS.128 [R216+0xe000], RZ ;  /* 0x00e000ffd8001388 */ /* 0x000fe20000000c00 */
[----:B------:R-:W-:Y:S02]  /*b700*/  LEA R192, P2, R198, R176, 0x5 ;  /* 0x000000b0c6c07211 */ /* 0x000fe400078428ff */
[-C--:B------:R-:W-:Y:S02]  /*b710*/  LEA.HI.X R175, R178, R210.reuse, R175, 0x1, P4 ;  /* 0x000000d2b2af7211 */ /* 0x080fe400020f0caf */
[----:B------:R-:W-:Y:S01]  /*b720*/  @!PT LDS RZ, [RZ] ;  /* 0x00000000fffff984 */ /* 0x000fe20000000800 */
[----:B------:R-:W-:Y:S01]  /*b730*/  @!PT LDS RZ, [RZ] ;  /* 0x00000000fffff984 */ /* 0x000fe20000000800 */
[----:B------:R-:W-:Y:S01]  /*b740*/  @!PT LDS RZ, [RZ] ;  /* 0x00000000fffff984 */ /* 0x000fe20000000800 */
[----:B------:R-:W-:Y:S01]  /*b750*/  @!P0 LDGSTS.E.BYPASS.LTC128B.128 [R216+0x10000], desc[UR14][R234.64+0x100] ;  /* 0x10000100ead88fae */ /* 0x000fe2000b981a0e */
[----:B------:R-:W-:Y:S02]  /*b760*/  LEA.HI.X R177, R198, R173, R199, 0x5, P2 ;  /* 0x000000adc6b17211 */ /* 0x000fe400010f2cc7 */
[----:B------:R-:W-:Y:S02]  /*b770*/  LEA R172, P2, R192, R211, 0x1 ;  /* 0x000000d3c0ac7211 */ /* 0x000fe400078408ff */
[----:B------:R-:W-:Y:S01]  /*b780*/  @P0 STS.128 [R216+0x10000], RZ ;  /* 0x010000ffd8000388 */ /* 0x000fe20000000c00 */
[----:B------:R-:W-:Y:S02]  /*b790*/  LOP3.LUT R132, R188, 0x8, RZ, 0xc0, !PT ;  /* 0x00000008bc847812 */ /* 0x000fe400078ec0ff */
[----:B------:R-:W-:Y:S02]  /*b7a0*/  LEA.HI.X R173, R192, R210, R177, 0x1, P2 ;  /* 0x000000d2c0ad7211 */ /* 0x000fe400010f0cb1 */
[----:B------:R-:W-:Y:S01]  /*b7b0*/  @!PT LDS RZ, [RZ] ;  /* 0x00000000fffff984 */ /* 0x000fe20000000800 */
[----:B------:R-:W-:Y:S01]  /*b7c0*/  @!PT LDS RZ, [RZ] ;  /* 0x00000000fffff984 */ /* 0x000fe20000000800 */
[----:B------:R-:W-:Y:S01]  /*b7d0*/  @!PT LDS RZ, [RZ] ;  /* 0x00000000fffff984 */ /* 0x000fe20000000800 */
[----:B------:R-:W-:Y:S01]  /*b7e0*/  @!P3 LDGSTS.E.BYPASS.LTC128B.128 [R216+0xc800], desc[UR14][R232.64] ;  /* 0x0c800000e8d8bfae */ /* 0x000fe2000b981a0e */
[--C-:B------:R-:W-:Y:S02]  /*b7f0*/  LOP3.LUT R3, R185, 0x1c0, R182.reuse, 0xf8, !PT ;  /* 0x000001c0b9037812 */ /* 0x100fe400078ef8b6 */
[----:B------:R-:W-:Y:S02]  /*b800*/  LOP3.LUT R134, R187, 0x200, R182, 0xf8, !PT ;  /* 0x00000200bb867812 */ /* 0x000fe400078ef8b6 */
[----:B------:R-:W-:Y:S01]  /*b810*/  @P3 STS.128 [R216+0xc800], RZ ;  /* 0x00c800ffd8003388 */ /* 0x000fe20000000c00 */
[C---:B------:R-:W-:Y:S02]  /*b820*/  LOP3.LUT R189, R3.reuse, R132, RZ, 0x3c, !PT ;  /* 0x0000008403bd7212 */ /* 0x040fe400078e3cff */
[----:B------:R-:W-:Y:S02]  /*b830*/  LOP3.LUT R132, R3, 0x8, R186, 0x78, !PT ;  /* 0x0000000803847812 */ /* 0x000fe400078e78ba */
[----:B------:R-:W-:Y:S01]  /*b840*/  @!PT LDS RZ, [RZ] ;  /* 0x00000000fffff984 */ /* 0x000fe20000000800 */
[----:B------:R-:W-:Y:S01]  /*b850*/  @!PT LDS RZ, [RZ] ;  /* 0x00000000fffff984 */ /* 0x000fe20000000800 */
[----:B------:R-:W-:Y:S01]  /*b860*/  @!PT LDS RZ, [RZ] ;  /* 0x00000000fffff984 */ /* 0x000fe20000000800 */
[----:B------:R-:W-:Y:S01]  /*b870*/  @!P1 LDGSTS.E.BYPASS.LTC128B.128 [R216+0xe800], desc[UR14][R232.64+0x80] ;  /* 0x0e800080e8d89fae */ /* 0x000fe2000b981a0e */
[----:B------:R-:W-:Y:S02]  /*b880*/  LOP3.LUT R197, R134, R189, RZ, 0xfc, !PT ;  /* 0x000000bd86c57212 */ /* 0x000fe400078efcff */
[----:B------:R-:W-:Y:S02]  /*b890*/  LOP3.LUT P2, RZ, R186, 0x4, RZ, 0xc0, !PT ;  /* 0x00000004baff7812 */ /* 0x000fe4000784c0ff */
[----:B------:R-:W-:Y:S01]  /*b8a0*/  @P1 STS.128 [R216+0xe800], RZ ;  /* 0x00e800ffd8001388 */ /* 0x000fe20000000c00 */
[----:B------:R-:W-:Y:S01]  /*b8b0*/  IMAD R195, R132, 0x2, R181 ;  /* 0x0000000284c37824 */ /* 0x000fe200078e02b5 */
[----:B------:R-:W-:Y:S03]  /*b8c0*/  LEA R197, R197, UR5, 0x1 ;  /* 0x00000005c5c57c11 */ /* 0x000fe6000f8e08ff */
[----:B------:R-:W-:Y:S01]  /*b8d0*/  @!PT LDS RZ, [RZ] ;  /* 0x00000000fffff984 */ /* 0x000fe20000000800 */
[----:B------:R-:W-:Y:S01]  /*b8e0*/  @!PT LDS RZ, [RZ] ;  /* 0x00000000fffff984 */ /* 0x000fe20000000800 */
[----:B------:R-:W-:Y:S01]  /*b8f0*/  @!PT LDS RZ, [RZ] ;  /* 0x00000000fffff984 */ /* 0x000fe20000000800 */
[----:B------:R-:W-:Y:S01]  /*b900*/  @!P0 LDGSTS.E.BYPASS.LTC128B.128 [R216+0x10800], desc[UR14][R232.64+0x100] ;  /* 0x10800100e8d88fae */ /* 0x000fe2000b981a0e */
[----:B------:R-:W-:Y:S01]  /*b910*/  VIADD R191, R195, UR5 ;  /* 0x00000005c3bf7c36 */ /* 0x000fe20008000000 */
[----:B------:R-:W-:Y:S01]  /*b920*/  SEL R164, R183, 0xffffffc0, !P2 ;  /* 0xffffffc0b7a47807 */ /* 0x000fe20005000000 */
[--C-:B------:R-:W-:Y:S02]  /*b930*/  IMAD.IADD R194, R180, 0x1, R197.reuse ;  /* 0x00000001b4c27824 */ /* 0x100fe400078e02c5 */
[----:B------:R-:W-:Y:S01]  /*b940*/  @P0 STS.128 [R216+0x10800], RZ ;  /* 0x010800ffd8000388 */ /* 0x000fe20000000c00 */
[C---:B------:R-:W-:Y:S02]  /*b950*/  IMAD.IADD R190, R191.reuse, 0x1, R180 ;  /* 0x00000001bfbe7824 */ /* 0x040fe400078e02b4 */
[----:B------:R-:W-:Y:S02]  /*b960*/  IMAD.IADD R193, R164, 0x1, R197 ;  /* 0x00000001a4c17824 */ /* 0x000fe400078e02c5 */
[----:B------:R-:W-:Y:S01]  /*b970*/  @!PT LDS RZ, [RZ] ;  /* 0x00000000fffff984 */ /* 0x000fe20000000800 */
[----:B------:R-:W-:Y:S01]  /*b980*/  @!PT LDS RZ, [RZ] ;  /* 0x00000000fffff984 */ /* 0x000fe20000000800 */
[----:B------:R-:W-:Y:S01]  /*b990*/  @!PT LDS RZ, [RZ] ;  /* 0x00000000fffff984 */ /* 0x000fe20000000800 */
[----:B------:R-:W-:Y:S01]  /*b9a0*/  @!P3 LDGSTS.E.BYPASS.LTC128B.128 [R216+0xd000], desc[UR14][R174.64] ;  /* 0x0d000000aed8bfae */ /* 0x000fe2000b981a0e */
[----:B------:R-:W-:Y:S02]  /*b9b0*/  IMAD.IADD R191, R191, 0x1, R164 ;  /* 0x00000001bfbf7824 */ /* 0x000fe400078e02a4 */
[C---:B------:R-:W-:Y:S02]  /*b9c0*/  IMAD.IADD R192, R180.reuse, 0x1, R193 ;  /* 0x00000001b4c07824 */ /* 0x040fe400078e02c1 */
[----:B------:R-:W-:Y:S01]  /*b9d0*/  @P3 STS.128 [R216+0xd000], RZ ;  /* 0x00d000ffd8003388 */ /* 0x000fe20000000c00 */
[----:B------:R-:W-:Y:S04]  /*b9e0*/  IMAD.IADD R3, R180, 0x1, R191 ;  /* 0x00000001b4037824 */ /* 0x000fe800078e02bf */
        /* <DEDUP_REMOVED lines=33> */
[----:B------:R-:W-:Y:S05]  /*bc00*/  LDSM.16.M88.4 R160, [R190+0x7000] ;  /* 0x00700000bea0783b */ /* 0x000fea0000000200 */
[----:B------:R-:W-:Y:S01]  /*bc10*/  LDSM.16.M88.4 R164, [R193] ;  /* 0x00000000c1a4783b */ /* 0x000fe20000000200 */
[C---:B--2---:R-:W-:Y:S04]  /*bc20*/  HMMA.16816.F32.BF16 R4, R132.reuse, R136, RZ ;  /* 0x000000888404723c */ /* 0x044fe800000418ff */
[----:B------:R-:W-:Y:S04]  /*bc30*/  LDSM.16.M88.4 R168, [R191+0x6000] ;  /* 0x00600000bfa8783b */ /* 0x000fe80000000200 */
[C---:B------:R-:W-:Y:S01]  /*bc40*/  HMMA.16816.F32.BF16 R8, R132.reuse, R138, RZ ;  /* 0x0000008a8408723c */ /* 0x040fe200000418ff */
[----:B------:R-:W2:Y:S05]  /*bc50*/  LDSM.16.M88.4 R136, [R190+0x6800] ;  /* 0x00680000be88783b */ /* 0x000eaa0000000200 */
[----:B-1----:R-:W-:Y:S02]  /*bc60*/  LDSM.16.M88.4 R172, [R191+0x8800] ;  /* 0x00880000bfac783b */ /* 0x002fe40000000200 */
[C---:B---3--:R-:W-:Y:S03]  /*bc70*/  HMMA.16816.F32.BF16 R12, R132.reuse, R140, RZ ;  /* 0x0000008c840c723c */ /* 0x048fe600000418ff */
[----:B------:R-:W-:Y:S05]  /*bc80*/  LDSM.16.M88.4 R176, [R3+0x9000] ;  /* 0x0090000003b0783b */ /* 0x000fea0000000200 */
[C---:B------:R-:W-:Y:S01]  /*bc90*/  HMMA.16816.F32.BF16 R16, R132.reuse, R142, RZ ;  /* 0x0000008e8410723c */ /* 0x040fe200000418ff */
[----:B------:R-:W1:Y:S07]  /*bca0*/  LDSM.16.M88.4 R140, [R190+0x7800] ;  /* 0x00780000be8c783b */ /* 0x000e6e0000000200 */
[C---:B----4-:R-:W-:Y:S08]  /*bcb0*/  HMMA.16816.F32.BF16 R20, R132.reuse, R144, RZ ;  /* 0x000000908414723c */ /* 0x050ff000000418ff */
[C---:B------:R-:W-:Y:S01]  /*bcc0*/  HMMA.16816.F32.BF16 R24, R132.reuse, R146, RZ ;  /* 0x000000928418723c */ /* 0x040fe200000418ff */
[----:B------:R-:W3:Y:S07]  /*bcd0*/  LDSM.16.M88.4 R144, [R191+0x6800] ;  /* 0x00680000bf90783b */ /* 0x000eee0000000200 */
[C---:B-----5:R-:W-:Y:S08]  /*bce0*/  HMMA.16816.F32.BF16 R28, R132.reuse, R148, RZ ;  /* 0x00000094841c723c */ /* 0x060ff000000418ff */
[----:B------:R-:W-:Y:S01]  /*bcf0*/  HMMA.16816.F32.BF16 R32, R132, R150, RZ ;  /* 0x000000968420723c */ /* 0x000fe200000418ff */
[----:B------:R-:W4:Y:S05]  /*bd00*/  LDSM.16.M88.4 R132, [R191+0x7000] ;  /* 0x00700000bf84783b */ /* 0x000f2a0000000200 */
[----:B------:R-:W-:Y:S02]  /*bd10*/  LDSM.16.M88.4 R148, [R192] ;  /* 0x00000000c094783b */ /* 0x000fe40000000200 */
[C---:B------:R-:W-:Y:S08]  /*bd20*/  HMMA.16816.F32.BF16 R4, R152.reuse, R156, R4 ;  /* 0x0000009c9804723c */ /* 0x040ff00000041804 */
[C---:B------:R-:W-:Y:S01]  /*bd30*/  HMMA.16816.F32.BF16 R8, R152.reuse, R158, R8 ;  /* 0x0000009e9808723c */ /* 0x040fe20000041808 */
[----:B------:R-:W-:Y:S07]  /*bd40*/  LDSM.16.M88.4 R156, [R3+0x6000] ;  /* 0x00600000039c783b */ /* 0x000fee0000000200 */
[C---:B--2---:R-:W-:Y:S08]  /*bd50*/  HMMA.16816.F32.BF16 R12, R152.reuse, R136, R12 ;  /* 0x00000088980c723c */ /* 0x044ff0000004180c */
[C---:B------:R-:W-:Y:S01]  /*bd60*/  HMMA.16816.F32.BF16 R16, R152.reuse, R138, R16 ;  /* 0x0000008a9810723c */ /* 0x040fe20000041810 */
[----:B------:R-:W2:Y:S07]  /*bd70*/  LDSM.16.M88.4 R136, [R191+0x7800] ;  /* 0x00780000bf88783b */ /* 0x000eae0000000200 */
[C---:B------:R-:W-:Y:S08]  /*bd80*/  HMMA.16816.F32.BF16 R20, R152.reuse, R160, R20 ;  /* 0x000000a09814723c */ /* 0x040ff00000041814 */
[C---:B------:R-:W-:Y:S01]  /*bd90*/  HMMA.16816.F32.BF16 R24, R152.reuse, R162, R24 ;  /* 0x000000a29818723c */ /* 0x040fe20000041818 */
[----:B------:R-:W-:Y:S07]  /*bda0*/  LDSM.16.M88.4 R160, [R197+0x2000] ;  /* 0x00200000c5a0783b */ /* 0x000fee0000000200 */
[C---:B-1----:R-:W-:Y:S08]  /*bdb0*/  HMMA.16816.F32.BF16 R28, R152.reuse, R140, R28 ;  /* 0x0000008c981c723c */ /* 0x042ff0000004181c */
[----:B------:R-:W-:Y:S01]  /*bdc0*/  HMMA.16816.F32.BF16 R32, R152, R142, R32 ;  /* 0x0000008e9820723c */ /* 0x000fe20000041820 */
[----:B------:R-:W1:Y:S05]  /*bdd0*/  LDSM.16.M88.4 R140, [R3+0x6800] ;  /* 0x00680000038c783b */ /* 0x000e6a0000000200 */
[----:B------:R-:W5:Y:S02]  /*bde0*/  LDSM.16.M88.4 R152, [R3+0x7000] ;  /* 0x007000000398783b */ /* 0x000f640000000200 */
[C---:B------:R-:W-:Y:S08]  /*bdf0*/  HMMA.16816.F32.BF16 R4, R164.reuse, R168, R4 ;  /* 0x000000a8a404723c */ /* 0x040ff00000041804 */
[C---:B------:R-:W-:Y:S01]  /*be00*/  HMMA.16816.F32.BF16 R8, R164.reuse, R170, R8 ;  /* 0x000000aaa408723c */ /* 0x040fe20000041808 */
[----:B------:R-:W-:Y:S07]  /*be10*/  LDSM.16.M88.4 R168, [R195+UR5+0x8000] ;  /* 0x00800005c3a8783b */ /* 0x000fee0008000200 */
[C---:B---3--:R-:W-:Y:S08]  /*be20*/  HMMA.16816.F32.BF16 R12, R164.reuse, R144, R12 ;  /* 0x00000090a40c723c */ /* 0x048ff0000004180c */
[C---:B------:R-:W-:Y:S01]  /*be30*/  HMMA.16816.F32.BF16 R16, R164.reuse, R146, R16 ;  /* 0x00000092a410723c */ /* 0x040fe20000041810 */
[----:B------:R-:W3:Y:S07]  /*be40*/  LDSM.16.M88.4 R144, [R3+0x7800] ;  /* 0x007800000390783b */ /* 0x000eee0000000200 */
[C---:B----4-:R-:W-:Y:S08]  /*be50*/  HMMA.16816.F32.BF16 R20, R164.reuse, R132, R20 ;  /* 0x00000084a414723c */ /* 0x050ff00000041814 */
[C---:B------:R-:W-:Y:S01]  /*be60*/  HMMA.16816.F32.BF16 R24, R164.reuse, R134, R24 ;  /* 0x00000086a418723c */ /* 0x040fe20000041818 */
[----:B------:R-:W4:Y:S07]  /*be70*/  LDSM.16.M88.4 R132, [R195+UR5+0x8800] ;  /* 0x00880005c384783b */ /* 0x000f2e0008000200 */
[C---:B--2---:R-:W-:Y:S08]  /*be80*/  HMMA.16816.F32.BF16 R28, R164.reuse, R136, R28 ;  /* 0x00000088a41c723c */ /* 0x044ff0000004181c */
[----:B------:R-:W-:Y:S01]  /*be90*/  HMMA.16816.F32.BF16 R32, R164, R138, R32 ;  /* 0x0000008aa420723c */ /* 0x000fe20000041820 */
[----:B------:R-:W2:Y:S05]  /*bea0*/  LDSM.16.M88.4 R136, [R195+UR5+0x9000] ;  /* 0x00900005c388783b */ /* 0x000eaa0008000200 */
[----:B------:R-:W-:Y:S02]  /*beb0*/  LDSM.16.M88.4 R164, [R193+0x2000] ;  /* 0x00200000c1a4783b */ /* 0x000fe40000000200 */
[C---:B------:R-:W-:Y:S08]  /*bec0*/  HMMA.16816.F32.BF16 R4, R148.reuse, R156, R4 ;  /* 0x0000009c9404723c */ /* 0x040ff00000041804 */
[C---:B------:R-:W-:Y:S01]  /*bed0*/  HMMA.16816.F32.BF16 R8, R148.reuse, R158, R8 ;  /* 0x0000009e9408723c */ /* 0x040fe20000041808 */
[----:B------:R-:W-:Y:S07]  /*bee0*/  LDSM.16.M88.4 R156, [R190+0x9000] ;  /* 0x00900000be9c783b */ /* 0x000fee0000000200 */
[C---:B-1----:R-:W-:Y:S08]  /*bef0*/  HMMA.16816.F32.BF16 R12, R148.reuse, R140, R12 ;  /* 0x0000008c940c723c */ /* 0x042ff0000004180c */
[C---:B------:R-:W-:Y:S01]  /*bf00*/  HMMA.16816.F32.BF16 R16, R148.reuse, R142, R16 ;  /* 0x0000008e9410723c */ /* 0x040fe20000041810 */
[----:B------:R-:W1:Y:S07]  /*bf10*/  LDSM.16.M88.4 R140, [R195+UR5+0x9800] ;  /* 0x00980005c38c783b */ /* 0x000e6e0008000200 */
[C---:B-----5:R-:W-:Y:S08]  /*bf20*/  HMMA.16816.F32.BF16 R20, R148.reuse, R152, R20 ;  /* 0x000000989414723c */ /* 0x060ff00000041814 */
[C---:B------:R-:W-:Y:S01]  /*bf30*/  HMMA.16816.F32.BF16 R24, R148.reuse, R154, R24 ;  /* 0x0000009a9418723c */ /* 0x040fe20000041818 */
[----:B------:R-:W-:Y:S07]  /*bf40*/  LDSM.16.M88.4 R152, [R190+0x8800] ;  /* 0x00880000be98783b */ /* 0x000fee0000000200 */
[C---:B---3--:R-:W-:Y:S08]  /*bf50*/  HMMA.16816.F32.BF16 R28, R148.reuse, R144, R28 ;  /* 0x00000090941c723c */ /* 0x048ff0000004181c */
[----:B------:R-:W-:Y:S01]  /*bf60*/  HMMA.16816.F32.BF16 R32, R148, R146, R32 ;  /* 0x000000929420723c */ /* 0x000fe20000041820 */
[----:B------:R-:W-:Y:S05]  /*bf70*/  LDSM.16.M88.4 R144, [R194+0x2000] ;  /* 0x00200000c290783b */ /* 0x000fea0000000200 */
        /* <DEDUP_REMOVED lines=14> */
[C---:B---3--:R-:W-:Y:S08]  /*c060*/  HMMA.16816.F32.BF16 R4, R144.reuse, R148, R4 ;  /* 0x000000949004723c */ /* 0x048ff00000041804 */
[C---:B------:R-:W-:Y:S01]  /*c070*/  HMMA.16816.F32.BF16 R8, R144.reuse, R150, R8 ;  /* 0x000000969008723c */ /* 0x040fe20000041808 */
[----:B------:R-:W-:Y:S07]  /*c080*/  LDSM.16.M88.4 R148, [R192+0x2000] ;  /* 0x00200000c094783b */ /* 0x000fee0000000200 */
[C---:B------:R-:W-:Y:S08]  /*c090*/  HMMA.16816.F32.BF16 R12, R144.reuse, R152, R12 ;  /* 0x00000098900c723c */ /* 0x040ff0000004180c */
[C---:B------:R-:W-:Y:S01]  /*c0a0*/  HMMA.16816.F32.BF16 R16, R144.reuse, R154, R16 ;  /* 0x0000009a9010723c */ /* 0x040fe20000041810 */
[----:B------:R-:W3:Y:S07]  /*c0b0*/  LDSM.16.M88.4 R152, [R3+0x8000] ;  /* 0x008000000398783b */ /* 0x000eee0000000200 */
[C---:B------:R-:W-:Y:S08]  /*c0c0*/  HMMA.16816.F32.BF16 R20, R144.reuse, R156, R20 ;  /* 0x0000009c9014723c */ /* 0x040ff00000041814 */
[C---:B------:R-:W-:Y:S01]  /*c0d0*/  HMMA.16816.F32.BF16 R24, R144.reuse, R158, R24 ;  /* 0x0000009e9018723c */ /* 0x040fe20000041818 */
[----:B------:R-:W-:Y:S07]  /*c0e0*/  LDSM.16.M88.4 R156, [R195+UR5+0xa000] ;  /* 0x00a00005c39c783b */ /* 0x000fee0008000200 */
[C---:B----4-:R-:W-:Y:S08]  /*c0f0*/  HMMA.16816.F32.BF16 R28, R144.reuse, R132, R28 ;  /* 0x00000084901c723c */ /* 0x050ff0000004181c */
[----:B------:R-:W-:Y:S01]  /*c100*/  HMMA.16816.F32.BF16 R32, R144, R134, R32 ;  /* 0x000000869020723c */ /* 0x000fe20000041820 */
[----:B------:R-:W4:Y:S05]  /*c110*/  LDSM.16.M88.4 R132, [R3+0x9800] ;  /* 0x009800000384783b */ /* 0x000f2a0000000200 */
[----:B------:R-:W5:Y:S02]  /*c120*/  LDSM.16.M88.4 R144, [R197+0x4000] ;  /* 0x00400000c590783b */ /* 0x000f640000000200 */
[C---:B------:R-:W-:Y:S08]  /*c130*/  HMMA.16816.F32.BF16 R4, R164.reuse, R168, R4 ;  /* 0x000000a8a404723c */ /* 0x040ff00000041804 */
[C---:B------:R-:W-:Y:S01]  /*c140*/  HMMA.16816.F32.BF16 R8, R164.reuse, R170, R8 ;  /* 0x000000aaa408723c */ /* 0x040fe20000041808 */
[----:B------:R-:W5:Y:S07]  /*c150*/  LDSM.16.M88.4 R168, [R195+UR5+0xa800] ;  /* 0x00a80005c3a8783b */ /* 0x000f6e0008000200 */
[C---:B------:R-:W-:Y:S08]  /*c160*/  HMMA.16816.F32.BF16 R12, R164.reuse, R172, R12 ;  /* 0x000000aca40c723c */ /* 0x040ff0000004180c */
[C---:B------:R-:W-:Y:S01]  /*c170*/  HMMA.16816.F32.BF16 R16, R164.reuse, R174, R16 ;  /* 0x000000aea410723c */ /* 0x040fe20000041810 */
[----:B------:R-:W5:Y:S07]  /*c180*/  LDSM.16.M88.4 R172, [R195+UR5+0xb000] ;  /* 0x00b00005c3ac783b */ /* 0x000f6e0008000200 */
[C---:B--2---:R-:W-:Y:S08]  /*c190*/  HMMA.16816.F32.BF16 R20, R164.reuse, R136, R20 ;  /* 0x00000088a414723c */ /* 0x044ff00000041814 */
[C---:B------:R-:W-:Y:S01]  /*c1a0*/  HMMA.16816.F32.BF16 R24, R164.reuse, R138, R24 ;  /* 0x0000008aa418723c */ /* 0x040fe20000041818 */
[----:B------:R-:W2:Y:S07]  /*c1b0*/  LDSM.16.M88.4 R136, [R195+UR5+0xb800] ;  /* 0x00b80005c388783b */ /* 0x000eae0008000200 */
[C---:B-1----:R-:W-:Y:S08]  /*c1c0*/  HMMA.16816.F32.BF16 R28, R164.reuse, R140, R28 ;  /* 0x0000008ca41c723c */ /* 0x042ff0000004181c */
[----:B------:R-:W-:Y:S01]  /*c1d0*/  HMMA.16816.F32.BF16 R32, R164, R142, R32 ;  /* 0x0000008ea420723c */ /* 0x000fe20000041820 */
[----:B------:R-:W-:Y:S05]  /*c1e0*/  LDSM.16.M88.4 R140, [R194+0x4000] ;  /* 0x00400000c28c783b */ /* 0x000fea0000000200 */
[----:B------:R-:W-:Y:S02]  /*c1f0*/  LDSM.16.M88.4 R164, [R191+0xa000] ;  /* 0x00a00000bfa4783b */ /* 0x000fe40000000200 */
[C---:B---3--:R-:W-:Y:S08]  /*c200*/  HMMA.16816.F32.BF16 R4, R148.reuse, R152, R4 ;  /* 0x000000989404723c */ /* 0x048ff00000041804 */
[C---:B------:R-:W-:Y:S01]  /*c210*/  HMMA.16816.F32.BF16 R8, R148.reuse, R154, R8 ;  /* 0x0000009a9408723c */ /* 0x040fe20000041808 */
[----:B------:R-:W1:Y:S07]  /*c220*/  LDSM.16.M88.4 R152, [R190+0xa000] ;  /* 0x00a00000be98783b */ /* 0x000e6e0000000200 */
[C---:B------:R-:W-:Y:S08]  /*c230*/  HMMA.16816.F32.BF16 R12, R148.reuse, R160, R12 ;  /* 0x000000a0940c723c */ /* 0x040ff0000004180c */
[C---:B------:R-:W-:Y:S01]  /*c240*/  HMMA.16816.F32.BF16 R16, R148.reuse, R162, R16 ;  /* 0x000000a29410723c */ /* 0x040fe20000041810 */
[----:B------:R-:W-:Y:S07]  /*c250*/  LDSM.16.M88.4 R160, [R193+0x4000] ;  /* 0x00400000c1a0783b */ /* 0x000fee0000000200 */
[C---:B------:R-:W-:Y:S08]  /*c260*/  HMMA.16816.F32.BF16 R20, R148.reuse, R176, R20 ;  /* 0x000000b09414723c */ /* 0x040ff00000041814 */
[C---:B------:R-:W-:Y:S08]  /*c270*/  HMMA.16816.F32.BF16 R24, R148.reuse, R178, R24 ;  /* 0x000000b29418723c */ /* 0x040ff00000041818 */
[C---:B----4-:R-:W-:Y:S08]  /*c280*/  HMMA.16816.F32.BF16 R28, R148.reuse, R132, R28 ;  /* 0x00000084941c723c */ /* 0x050ff0000004181c */
[----:B------:R-:W-:Y:S01]  /*c290*/  HMMA.16816.F32.BF16 R32, R148, R134, R32 ;  /* 0x000000869420723c */ /* 0x000fe20000041820 */
[----:B------:R-:W3:Y:S05]  /*c2a0*/  LDSM.16.M88.4 R132, [R190+0xa800] ;  /* 0x00a80000be84783b */ /* 0x000eea0000000200 */
[----:B------:R-:W4:Y:S02]  /*c2b0*/  LDSM.16.M88.4 R148, [R190+0xb000] ;  /* 0x00b00000be94783b */ /* 0x000f240000000200 */
[C---:B-----5:R-:W-:Y:S08]  /*c2c0*/  HMMA.16816.F32.BF16 R4, R144.reuse, R156, R4 ;  /* 0x0000009c9004723c */ /* 0x060ff00000041804 */
[C---:B------:R-:W-:Y:S01]  /*c2d0*/  HMMA.16816.F32.BF16 R8, R144.reuse, R158, R8 ;  /* 0x0000009e9008723c */ /* 0x040fe20000041808 */
[----:B------:R-:W5:Y:S07]  /*c2e0*/  LDSM.16.M88.4 R156, [R190+0xb800] ;  /* 0x00b80000be9c783b */ /* 0x000f6e0000000200 */
        /* <DEDUP_REMOVED lines=8> */
[----:B------:R-:W2:Y:S05]  /*c370*/  LDSM.16.M88.4 R136, [R191+0xa800] ;  /* 0x00a80000bf88783b */ /* 0x000eaa0000000200 */
[----:B------:R-:W2:Y:S02]  /*c380*/  LDSM.16.M88.4 R144, [R191+0xb000] ;  /* 0x00b00000bf90783b */ /* 0x000ea40000000200 */
[C---:B-1----:R-:W-:Y:S08]  /*c390*/  HMMA.16816.F32.BF16 R4, R140.reuse, R152, R4 ;  /* 0x000000988c04723c */ /* 0x042ff00000041804 */
[C---:B------:R-:W-:Y:S01]  /*c3a0*/  HMMA.16816.F32.BF16 R8, R140.reuse, R154, R8 ;  /* 0x0000009a8c08723c */ /* 0x040fe20000041808 */
[----:B------:R-:W1:Y:S07]  /*c3b0*/  LDSM.16.M88.4 R152, [R192+0x4000] ;  /* 0x00400000c098783b */ /* 0x000e6e0000000200 */
[C---:B---3--:R-:W-:Y:S08]  /*c3c0*/  HMMA.16816.F32.BF16 R12, R140.reuse, R132, R12 ;  /* 0x000000848c0c723c */ /* 0x048ff0000004180c */
[C---:B------:R-:W-:Y:S01]  /*c3d0*/  HMMA.16816.F32.BF16 R16, R140.reuse, R134, R16 ;  /* 0x000000868c10723c */ /* 0x040fe20000041810 */
[----:B------:R-:W3:Y:S07]  /*c3e0*/  LDSM.16.M88.4 R132, [R3+0xa800] ;  /* 0x00a800000384783b */ /* 0x000eee0000000200 */
[C---:B----4-:R-:W-:Y:S08]  /*c3f0*/  HMMA.16816.F32.BF16 R20, R140.reuse, R148, R20 ;  /* 0x000000948c14723c */ /* 0x050ff00000041814 */
[C---:B------:R-:W-:Y:S08]  /*c400*/  HMMA.16816.F32.BF16 R24, R140.reuse, R150, R24 ;  /* 0x000000968c18723c */ /* 0x040ff00000041818 */
[C---:B-----5:R-:W-:Y:S08]  /*c410*/  HMMA.16816.F32.BF16 R28, R140.reuse, R156, R28 ;  /* 0x0000009c8c1c723c */ /* 0x060ff0000004181c */
[----:B------:R-:W-:Y:S01]  /*c420*/  HMMA.16816.F32.BF16 R32, R140, R158, R32 ;  /* 0x0000009e8c20723c */ /* 0x000fe20000041820 */
[----:B------:R-:W-:Y:S07]  /*c430*/  LDSM.16.M88.4 R140, [R3+0xb800] ;  /* 0x00b80000038c783b */ /* 0x000fee0000000200 */
[C---:B------:R-:W-:Y:S08]  /*c440*/  HMMA.16816.F32.BF16 R4, R160.reuse, R164, R4 ;  /* 0x000000a4a004723c */ /* 0x040ff00000041804 */
[C---:B------:R-:W-:Y:S08]  /*c450*/  HMMA.16816.F32.BF16 R8, R160.reuse, R166, R8 ;  /* 0x000000a6a008723c */ /* 0x040ff00000041808 */
[C---:B--2---:R-:W-:Y:S08]  /*c460*/  HMMA.16816.F32.BF16 R12, R160.reuse, R136, R12 ;  /* 0x00000088a00c723c */ /* 0x044ff0000004180c */
[C---:B------:R-:W-:Y:S01]  /*c470*/  HMMA.16816.F32.BF16 R16, R160.reuse, R138, R16 ;  /* 0x0000008aa010723c */ /* 0x040fe20000041810 */
[----:B------:R-:W2:Y:S01]  /*c480*/  LDSM.16.M88.4 R136, [R3+0xb000] ;  /* 0x00b000000388783b */ /* 0x000ea20000000200 */
[----:B------:R-:W-:Y:S04]  /*c490*/  DEPBAR.LE SB0, 0x0 ;  /* 0x000080000000791a */ /* 0x000fe80000000000 */
[----:B------:R-:W-:Y:S02]  /*c4a0*/  BAR.SYNC.DEFER_BLOCKING 0x0 ;  /* 0x0000000000007b1d */ /* 0x000fe40000010000 */
[C---:B------:R-:W-:Y:S08]  /*c4b0*/  HMMA.16816.F32.BF16 R20, R160.reuse, R144, R20 ;  /* 0x00000090a014723c */ /* 0x040ff00000041814 */
[C---:B------:R-:W-:Y:S08]  /*c4c0*/  HMMA.16816.F32.BF16 R24, R160.reuse, R146, R24 ;  /* 0x00000092a018723c */ /* 0x040ff00000041818 */
[C---:B------:R-:W-:Y:S08]  /*c4d0*/  HMMA.16816.F32.BF16 R28, R160.reuse, R168, R28 ;  /* 0x000000a8a01c723c */ /* 0x040ff0000004181c */
[----:B------:R-:W-:Y:S08]  /*c4e0*/  HMMA.16816.F32.BF16 R32, R160, R170, R32 ;  /* 0x000000aaa020723c */ /* 0x000ff00000041820 */
[C---:B-1----:R-:W-:Y:S05]  /*c4f0*/  HMMA.16816.F32.BF16 R4, R152.reuse, R172, R4 ;  /* 0x000000ac9804723c */ /* 0x042fea0000041804 */
[----:B------:R-:W-:Y:S03]  /*c500*/  IMAD.SHL.U32 R173, R186, 0x2, RZ ;  /* 0x00000002baad7824 */ /* 0x000fe600078e00ff */
[C---:B------:R-:W-:Y:S03]  /*c510*/  HMMA.16816.F32.BF16 R8, R152.reuse, R174, R8 ;  /* 0x000000ae9808723c */ /* 0x040fe60000041808 */
[----:B------:R-:W-:Y:S05]  /*c520*/  LOP3.LUT R172, R173, 0x6, RZ, 0xc0, !PT ;  /* 0x00000006adac7812 */ /* 0x000fea00078ec0ff */
[----:B------:R-:W-:Y:S01]  /*c530*/  IMAD R175, R217, 0x40, R172 ;  /* 0x00000040d9af7824 */ /* 0x000fe200078e02ac */
[C---:B---3--:R-:W-:Y:S03]  /*c540*/  HMMA.16816.F32.BF16 R12, R152.reuse, R132, R12 ;  /* 0x00000084980c723c */ /* 0x048fe6000004180c */
[----:B------:R-:W-:Y:S01]  /*c550*/  VIADD R174, R175, 0x1 ;  /* 0x00000001afae7836 */ /* 0x000fe20000000000 */
[-C--:B------:R-:W-:Y:S01]  /*c560*/  ISETP.GT.AND P4, PT, R209, R175.reuse, PT ;  /* 0x000000afd100720c */ /* 0x080fe20003f84270 */
[C---:B------:R-:W-:Y:S01]  /*c570*/  VIADD R176, R175.reuse, 0x8 ;  /* 0x00000008afb07836 */ /* 0x040fe20000000000 */
[----:B------:R-:W-:Y:S01]  /*c580*/  ISETP.GT.AND P5, PT, R196, R175, PT ;  /* 0x000000afc400720c */ /* 0x000fe20003fa4270 */
[C---:B------:R-:W-:Y:S01]  /*c590*/  VIADD R177, R175.reuse, 0x9 ;  /* 0x00000009afb17836 */ /* 0x040fe20000000000 */
[----:B------:R-:W-:Y:S01]  /*c5a0*/  FSEL R178, R4, -INF , !P4 ;  /* 0xff80000004b27808 */ /* 0x000fe20006000000 */
[C---:B------:R-:W-:Y:S03]  /*c5b0*/  HMMA.16816.F32.BF16 R16, R152.reuse, R134, R16 ;  /* 0x000000869810723c */ /* 0x040fe60000041810 */
[-C--:B------:R-:W-:Y:S01]  /*c5c0*/  ISETP.GT.AND P4, PT, R196, R174.reuse, PT ;  /* 0x000000aec400720c */ /* 0x080fe20003f84270 */
[----:B------:R-:W-:Y:S01]  /*c5d0*/  VIADD R226, R175, 0x10 ;  /* 0x00000010afe27836 */ /* 0x000fe20000000000 */
[----:B------:R-:W-:Y:S01]  /*c5e0*/  ISETP.GT.AND P6, PT, R209, R174, PT ;  /* 0x000000aed100720c */ /* 0x000fe20003fc4270 */
[----:B------:R-:W-:Y:S01]  /*c5f0*/  VIADD R235, R175, 0x11 ;  /* 0x00000011afeb7836 */ /* 0x000fe20000000000 */
[----:B------:R-:W-:Y:S01]  /*c600*/  FSEL R224, R7, -INF , !P4 ;  /* 0xff80000007e07808 */ /* 0x000fe20006000000 */
[C---:B--2---:R-:W-:Y:S03]  /*c610*/  HMMA.16816.F32.BF16 R20, R152.reuse, R136, R20 ;  /* 0x000000889814723c */ /* 0x044fe60000041814 */
[----:B------:R-:W-:Y:S01]  /*c620*/  ISETP.GT.AND P4, PT, R209, R176, PT ;  /* 0x000000b0d100720c */ /* 0x000fe20003f84270 */
[----:B------:R-:W-:Y:S01]  /*c630*/  VIADD R238, R175, 0x18 ;  /* 0x00000018afee7836 */ /* 0x000fe20000000000 */
[----:B------:R-:W-:Y:S01]  /*c640*/  FSEL R179, R5, -INF , !P6 ;  /* 0xff80000005b37808 */ /* 0x000fe20007000000 */
        /* <DEDUP_REMOVED lines=8> */
[C---:B------:R-:W-:Y:S03]  /*c6d0*/  HMMA.16816.F32.BF16 R28, R152.reuse, R140, R28 ;  /* 0x0000008c981c723c */ /* 0x040fe6000004181c */
[----:B------:R-:W-:Y:S01]  /*c6e0*/  ISETP.GT.AND P4, PT, R209, R226, PT ;  /* 0x000000e2d100720c */ /* 0x000fe20003f84270 */
[----:B------:R-:W-:Y:S01]  /*c6f0*/  VIADD R11, R175, 0x28 ;  /* 0x00000028af0b7836 */ /* 0x000fe20000000000 */
[----:B------:R-:W-:Y:S02]  /*c700*/  FSEL R233, R9, -INF , !P6 ;  /* 0xff80000009e97808 */ /* 0x000fe40007000000 */
[----:B------:R-:W-:Y:S01]  /*c710*/  FSEL R247, R12, -INF , !P4 ;  /* 0xff8000000cf77808 */ /* 0x000fe20006000000 */
[----:B------:R-:W-:Y:S03]  /*c720*/  HMMA.16816.F32.BF16 R32, R152, R142, R32 ;  /* 0x0000008e9820723c */ /* 0x000fe60000041820 */
[-C--:B------:R-:W-:Y:S02]  /*c730*/  ISETP.GT.AND P4, PT, R196, R235.reuse, PT ;  /* 0x000000ebc400720c */ /* 0x080fe40003f84270 */
[----:B------:R-:W-:Y:S02]  /*c740*/  ISETP.GT.AND P6, PT, R209, R235, PT ;  /* 0x000000ebd100720c */ /* 0x000fe40003fc4270 */
[----:B------:R-:W-:Y:S01]  /*c750*/  FSEL R239, R15, -INF , !P4 ;  /* 0xff8000000fef7808 */ /* 0x000fe20006000000 */
[----:B------:R-:W-:Y:S01]  /*c760*/  VIADD R15, R175, 0x38 ;  /* 0x00000038af0f7836 */ /* 0x000fe20000000000 */
[----:B------:R-:W-:Y:S02]  /*c770*/  ISETP.GT.AND P4, PT, R209, R238, PT ;  /* 0x000000eed100720c */ /* 0x000fe40003f84270 */
[----:B------:R-:W-:Y:S02]  /*c780*/  FSEL R192, R6, -INF , !P5 ;  /* 0xff80000006c07808 */ /* 0x000fe40006800000 */
[----:B------:R-:W-:Y:S02]  /*c790*/  FSEL R251, R16, -INF , !P4 ;  /* 0xff80000010fb7808 */ /* 0x000fe40006000000 */
[C---:B------:R-:W-:Y:S02]  /*c7a0*/  ISETP.GT.AND P4, PT, R196.reuse, R237, PT ;  /* 0x000000edc400720c */ /* 0x040fe40003f84270 */
[----:B------:R-:W-:Y:S02]  /*c7b0*/  ISETP.GT.AND P5, PT, R196, R176, PT ;  /* 0x000000b0c400720c */ /* 0x000fe40003fa4270 */
[----:B------:R-:W-:Y:S02]  /*c7c0*/  FSEL R19, R19, -INF , !P4 ;  /* 0xff80000013137808 */ /* 0x000fe40006000000 */
[----:B------:R-:W-:Y:S02]  /*c7d0*/  ISETP.GT.AND P4, PT, R209, R241, PT ;  /* 0x000000f1d100720c */ /* 0x000fe40003f84270 */
[----:B------:R-:W-:Y:S02]  /*c7e0*/  FSEL R245, R13, -INF , !P6 ;  /* 0xff8000000df57808 */ /* 0x000fe40007000000 */
[----:B------:R-:W-:Y:S02]  /*c7f0*/  FSEL R13, R20, -INF , !P4 ;  /* 0xff800000140d7808 */ /* 0x000fe40006000000 */
[----:B------:R-:W-:Y:S01]  /*c800*/  FSEL R234, R10, -INF , !P5 ;  /* 0xff8000000aea7808 */ /* 0x000fe20006800000 */
[----:B------:R-:W-:Y:S01]  /*c810*/  VIADD R10, R175, 0x29 ;  /* 0x00000029af0a7836 */ /* 0x000fe20000000000 */
[C---:B------:R-:W-:Y:S02]  /*c820*/  ISETP.GT.AND P4, PT, R196.reuse, R243, PT ;  /* 0x000000f3c400720c */ /* 0x040fe40003f84270 */
[----:B------:R-:W-:Y:S02]  /*c830*/  ISETP.GT.AND P5, PT, R196, R226, PT ;  /* 0x000000e2c400720c */ /* 0x000fe40003fa4270 */
[----:B------:R-:W-:Y:S02]  /*c840*/  FSEL R23, R23, -INF , !P4 ;  /* 0xff80000017177808 */ /* 0x000fe40006000000 */
[----:B------:R-:W-:Y:S01]  /*c850*/  FSEL R240, R14, -INF , !P5 ;  /* 0xff8000000ef07808 */ /* 0x000fe20006800000 */
[----:B------:R-:W-:Y:S01]  /*c860*/  VIADD R14, R175, 0x39 ;  /* 0x00000039af0e7836 */ /* 0x000fe20000000000 */
[C---:B------:R-:W-:Y:S02]  /*c870*/  ISETP.GT.AND P6, PT, R209.reuse, R237, PT ;  /* 0x000000edd100720c */ /* 0x040fe40003fc4270 */
[----:B------:R-:W-:Y:S02]  /*c880*/  ISETP.GT.AND P4, PT, R209, R11, PT ;  /* 0x0000000bd100720c */ /* 0x000fe40003f84270 */
[----:B------:R-:W-:Y:S02]  /*c890*/  ISETP.GT.AND P5, PT, R196, R238, PT ;  /* 0x000000eec400720c */ /* 0x000fe40003fa4270 */
[----:B------:R-:W-:Y:S01]  /*c8a0*/  FSEL R249, R17, -INF , !P6 ;  /* 0xff80000011f97808 */ /* 0x000fe20007000000 */
[C---:B------:R-:W-:Y:S01]  /*c8b0*/  VIADD R17, R175.reuse, 0x30 ;  /* 0x00000030af117836 */ /* 0x040fe20000000000 */
[----:B------:R-:W-:Y:S02]  /*c8c0*/  FSEL R161, R24, -INF , !P4 ;  /* 0xff80000018a17808 */ /* 0x000fe40006000000 */
[----:B------:R-:W-:Y:S01]  /*c8d0*/  FSEL R242, R18, -INF , !P5 ;  /* 0xff80000012f27808 */ /* 0x000fe20006800000 */
[----:B------:R-:W-:Y:S01]  /*c8e0*/  VIADD R18, R175, 0x31 ;  /* 0x00000031af127836 */ /* 0x000fe20000000000 */
[CC--:B------:R-:W-:Y:S02]  /*c8f0*/  ISETP.GT.AND P4, PT, R196.reuse, R10.reuse, PT ;  /* 0x0000000ac400720c */ /* 0x0c0fe40003f84270 */
[----:B------:R-:W-:Y:S02]  /*c900*/  ISETP.GT.AND P5, PT, R196, R241, PT ;  /* 0x000000f1c400720c */ /* 0x000fe40003fa4270 */
[----:B------:R-:W-:Y:S02]  /*c910*/  ISETP.GT.AND P6, PT, R209, R243, PT ;  /* 0x000000f3d100720c */ /* 0x000fe40003fc4270 */
[----:B------:R-:W-:Y:S02]  /*c920*/  FSEL R27, R27, -INF , !P4 ;  /* 0xff8000001b1b7808 */ /* 0x000fe40006000000 */
[----:B------:R-:W-:Y:S02]  /*c930*/  FSEL R22, R22, -INF , !P5 ;  /* 0xff80000016167808 */ /* 0x000fe40006800000 */
[----:B------:R-:W-:Y:S02]  /*c940*/  ISETP.GT.AND P4, PT, R209, R17, PT ;  /* 0x00000011d100720c */ /* 0x000fe40003f84270 */
[----:B------:R-:W-:Y:S02]  /*c950*/  ISETP.GT.AND P5, PT, R196, R11, PT ;  /* 0x0000000bc400720c */ /* 0x000fe40003fa4270 */
[----:B------:R-:W-:Y:S02]  /*c960*/  FSEL R21, R21, -INF , !P6 ;  /* 0xff80000015157808 */ /* 0x000fe40007000000 */
[C---:B------:R-:W-:Y:S02]  /*c970*/  ISETP.GT.AND P6, PT, R209.reuse, R10, PT ;  /* 0x0000000ad100720c */ /* 0x040fe40003fc4270 */
        /* <DEDUP_REMOVED lines=8> */
[C---:B------:R-:W-:Y:S02]  /*ca00*/  ISETP.GT.AND P4, PT, R209.reuse, R14, PT ;  /* 0x0000000ed100720c */ /* 0x040fe40003f84270 */
[-C--:B------:R-:W-:Y:S02]  /*ca10*/  ISETP.GT.AND P5, PT, R209, R15.reuse, PT ;  /* 0x0000000fd100720c */ /* 0x080fe40003fa4270 */
[----:B------:R-:W-:Y:S02]  /*ca20*/  FSEL R30, R30, -INF , !P6 ;  /* 0xff8000001e1e7808 */ /* 0x000fe40007000000 */
        /* <DEDUP_REMOVED lines=10> */
[-C--:B------:R-:W-:Y:S02]  /*cad0*/  ISETP.GE.AND P5, PT, R175, R207.reuse, PT ;  /* 0x000000cfaf00720c */ /* 0x080fe40003fa6270 */
[----:B------:R-:W-:Y:S02]  /*cae0*/  FSEL R175, R179, -INF , !P6 ;  /* 0xff800000b3af7808 */ /* 0x000fe40007000000 */
[-C--:B------:R-:W-:Y:S02]  /*caf0*/  ISETP.GE.AND P6, PT, R176, R208.reuse, PT ;  /* 0x000000d0b000720c */ /* 0x080fe40003fc6270 */
        /* <DEDUP_REMOVED lines=9> */
[----:B------:R-:W-:Y:S02]  /*cb90*/  FSEL R245, R245, -INF , !P4 ;  /* 0xff800000f5f57808 */ /* 0x000fe40006000000 */
[-C--:B------:R-:W-:Y:S02]  /*cba0*/  ISETP.GE.AND P4, PT, R238, R208.reuse, PT ;  /* 0x000000d0ee00720c */ /* 0x080fe40003f86270 */
[----:B------:R-:W-:Y:S02]  /*cbb0*/  ISETP.GE.AND P5, PT, R226, R208, PT ;  /* 0x000000d0e200720c */ /* 0x000fe40003fa6270 */
[----:B------:R-:W-:Y:S02]  /*cbc0*/  FSEL R251, R251, -INF , !P4 ;  /* 0xff800000fbfb7808 */ /* 0x000fe40006000000 */
[-C--:B------:R-:W-:Y:S02]  /*cbd0*/  ISETP.GE.AND P4, PT, R237, R207.reuse, PT ;  /* 0x000000cfed00720c */ /* 0x080fe40003f86270 */
[----:B------:R-:W-:Y:S02]  /*cbe0*/  FSEL R247, R247, -INF , !P5 ;  /* 0xff800000f7f77808 */ /* 0x000fe40006800000 */
[-C--:B------:R-:W-:Y:S02]  /*cbf0*/  ISETP.GE.AND P5, PT, R235, R207.reuse, PT ;  /* 0x000000cfeb00720c */ /* 0x080fe40003fa6270 */
[----:B------:R-:W-:Y:S02]  /*cc00*/  FSEL R224, R19, -INF , !P4 ;  /* 0xff80000013e07808 */ /* 0x000fe40006000000 */
[----:B------:R-:W-:Y:S02]  /*cc10*/  FSEL R252, R236, -INF , !P6 ;  /* 0xff800000ecfc7808 */ /* 0x000fe40007000000 */
[-C--:B------:R-:W-:Y:S02]  /*cc20*/  ISETP.GE.AND P4, PT, R241, R207.reuse, PT ;  /* 0x000000cff100720c */ /* 0x080fe40003f86270 */
[-C--:B------:R-:W-:Y:S02]  /*cc30*/  ISETP.GE.AND P6, PT, R226, R207.reuse, PT ;  /* 0x000000cfe200720c */ /* 0x080fe40003fc6270 */
[----:B------:R-:W-:Y:S02]  /*cc40*/  FSEL R226, R239, -INF , !P5 ;  /* 0xff800000efe27808 */ /* 0x000fe40006800000 */
[----:B------:R-:W-:Y:S02]  /*cc50*/  ISETP.GE.AND P5, PT, R238, R207, PT ;  /* 0x000000cfee00720c */ /* 0x000fe40003fa6270 */
[----:B------:R-:W-:Y:S02]  /*cc60*/  FMNMX3.FTZ R174, R0, R248, R175, !PT ;  /* 0x000000f800ae7276 */ /* 0x000fe400078100af */
[----:B------:R-:W-:Y:S02]  /*cc70*/  FSEL R238, R22, -INF , !P4 ;  /* 0xff80000016ee7808 */ /* 0x000fe40006000000 */
[----:B------:R-:W-:Y:S02]  /*cc80*/  FSEL R240, R240, -INF , !P6 ;  /* 0xff800000f0f07808 */ /* 0x000fe40007000000 */
[-C--:B------:R-:W-:Y:S02]  /*cc90*/  ISETP.GE.AND P4, PT, R10, R208.reuse, PT ;  /* 0x000000d00a00720c */ /* 0x080fe40003f86270 */
[----:B------:R-:W-:Y:S02]  /*cca0*/  ISETP.GE.AND P6, PT, R237, R208, PT ;  /* 0x000000d0ed00720c */ /* 0x000fe40003fc6270 */
[----:B------:R-:W-:Y:S02]  /*ccb0*/  FMNMX3.FTZ R178, R174, R250, R9, !PT ;  /* 0x000000faaeb27276 */ /* 0x000fe40007810009 */
[----:B------:R-:W-:Y:S02]  /*ccc0*/  FSEL R242, R242, -INF , !P5 ;  /* 0xff800000f2f27808 */ /* 0x000fe40006800000 */
[----:B------:R-:W-:Y:S02]  /*ccd0*/  FSEL R235, R159, -INF , !P4 ;  /* 0xff8000009feb7808 */ /* 0x000fe40006000000 */
[----:B------:R-:W-:Y:S02]  /*cce0*/  FSEL R249, R249, -INF , !P6 ;  /* 0xff800000f9f97808 */ /* 0x000fe40007000000 */
[-C--:B------:R-:W-:Y:S02]  /*ccf0*/  ISETP.GE.AND P5, PT, R243, R208.reuse, PT ;  /* 0x000000d0f300720c */ /* 0x080fe40003fa6270 */
[-C--:B------:R-:W-:Y:S02]  /*cd00*/  ISETP.GE.AND P4, PT, R17, R208.reuse, PT ;  /* 0x000000d01100720c */ /* 0x080fe40003f86270 */
[----:B------:R-:W-:Y:S02]  /*cd10*/  ISETP.GE.AND P6, PT, R241, R208, PT ;  /* 0x000000d0f100720c */ /* 0x000fe40003fc6270 */
[----:B------:R-:W-:Y:S02]  /*cd20*/  FMNMX3.FTZ R178, R178, R247, R245, !PT ;  /* 0x000000f7b2b27276 */ /* 0x000fe400078100f5 */
[----:B------:R-:W-:Y:S02]  /*cd30*/  FSEL R239, R21, -INF , !P5 ;  /* 0xff80000015ef7808 */ /* 0x000fe40006800000 */
[----:B------:R-:W-:Y:S02]  /*cd40*/  FSEL R233, R158, -INF , !P4 ;  /* 0xff8000009ee97808 */ /* 0x000fe40006000000 */
[----:B------:R-:W-:Y:S02]  /*cd50*/  FMNMX3.FTZ R174, R2, R246, R244, !PT ;  /* 0x000000f602ae7276 */ /* 0x000fe400078100f4 */
[----:B------:R-:W-:Y:S02]  /*cd60*/  FSEL R241, R13, -INF , !P6 ;  /* 0xff8000000df17808 */ /* 0x000fe40007000000 */
[-C--:B------:R-:W-:Y:S02]  /*cd70*/  ISETP.GE.AND P5, PT, R11, R208.reuse, PT ;  /* 0x000000d00b00720c */ /* 0x080fe40003fa6270 */
[----:B------:R-:W-:Y:S02]  /*cd80*/  ISETP.GE.AND P4, PT, R18, R207, PT ;  /* 0x000000cf1200720c */ /* 0x000fe40003f86270 */
[----:B------:R-:W-:Y:S02]  /*cd90*/  FMNMX3.FTZ R178, R178, R251, R249, !PT ;  /* 0x000000fbb2b27276 */ /* 0x000fe400078100f9 */
[----:B------:R-:W-:Y:S02]  /*cda0*/  FMNMX3.FTZ R179, R174, R177, R252, !PT ;  /* 0x000000b1aeb37276 */ /* 0x000fe400078100fc */
[----:B------:R-:W-:Y:S02]  /*cdb0*/  FSEL R237, R161, -INF , !P5 ;  /* 0xff800000a1ed7808 */ /* 0x000fe40006800000 */
[----:B------:R-:W-:Y:S02]  /*cdc0*/  FSEL R174, R31, -INF , !P4 ;  /* 0xff8000001fae7808 */ /* 0x000fe40006000000 */
[----:B------:R-:W-:Y:S02]  /*cdd0*/  FMNMX3.FTZ R178, R178, R241, R239, !PT ;  /* 0x000000f1b2b27276 */ /* 0x000fe400078100ef */
[----:B------:R-:W-:Y:S02]  /*cde0*/  ISETP.GE.AND P4, PT, R14, R208, PT ;  /* 0x000000d00e00720c */ /* 0x000fe40003f86270 */
[----:B------:R-:W-:Y:S02]  /*cdf0*/  ISETP.GE.AND P5, PT, R10, R207, PT ;  /* 0x000000cf0a00720c */ /* 0x000fe40003fa6270 */
[----:B------:R-:W-:Y:S02]  /*ce00*/  FMNMX3.FTZ R10, R178, R237, R235, !PT ;  /* 0x000000edb20a7276 */ /* 0x000fe400078100eb */
[----:B------:R-:W-:Y:S02]  /*ce10*/  FSEL R178, R33, -INF , !P4 ;  /* 0xff80000021b27808 */ /* 0x000fe40006000000 */
[-C--:B------:R-:W-:Y:S01]  /*ce20*/  ISETP.GE.AND P6, PT, R243, R207.reuse, PT ;  /* 0x000000cff300720c */ /* 0x080fe20003fc6270 */
[C---:B------:R-:W-:Y:S01]  /*ce30*/  IMAD.SHL.U32 R243, R217.reuse, 0x2, RZ ;  /* 0x00000002d9f37824 */ /* 0x040fe200078e00ff */
[----:B------:R-:W-:Y:S02]  /*ce40*/  ISETP.GT.AND P4, PT, R217, R214, PT ;  /* 0x000000d6d900720c */ /* 0x000fe40003f84270 */
[----:B------:R-:W-:Y:S02]  /*ce50*/  FSEL R232, R27, -INF , !P5 ;  /* 0xff8000001be87808 */ /* 0x000fe40006800000 */
[----:B------:R-:W-:Y:S02]  /*ce60*/  ISETP.GE.AND P5, PT, R18, R208, PT ;  /* 0x000000d01200720c */ /* 0x000fe40003fa6270 */
[----:B------:R-:W-:Y:S02]  /*ce70*/  FMNMX3.FTZ R13, R179, R240, R226, !PT ;  /* 0x000000f0b30d7276 */ /* 0x000fe400078100e2 */
[----:B------:R-:W-:Y:S02]  /*ce80*/  FSEL R236, R23, -INF , !P6 ;  /* 0xff80000017ec7808 */ /* 0x000fe40007000000 */
[-C--:B------:R-:W-:Y:S02]  /*ce90*/  ISETP.GE.AND P6, PT, R11, R207.reuse, PT ;  /* 0x000000cf0b00720c */ /* 0x080fe40003fc6270 */
[----:B------:R-:W-:Y:S02]  /*cea0*/  FSEL R192, R29, -INF , !P5 ;  /* 0xff8000001dc07808 */ /* 0x000fe40006800000 */
[----:B------:R-:W-:Y:S02]  /*ceb0*/  ISETP.GE.AND P5, PT, R15, R208, PT ;  /* 0x000000d00f00720c */ /* 0x000fe40003fa6270 */
[----:B------:R-:W-:Y:S02]  /*cec0*/  FMNMX3.FTZ R13, R13, R242, R224, !PT ;  /* 0x000000f20d0d7276 */ /* 0x000fe400078100e0 */
[----:B------:R-:W-:Y:S02]  /*ced0*/  FSEL R234, R26, -INF , !P6 ;  /* 0xff8000001aea7808 */ /* 0x000fe40007000000 */
[----:B------:R-:W-:Y:S02]  /*cee0*/  ISETP.GE.AND P6, PT, R17, R207, PT ;  /* 0x000000cf1100720c */ /* 0x000fe40003fc6270 */
[----:B------:R-:W-:Y:S02]  /*cef0*/  FSEL R179, R25, -INF , !P5 ;  /* 0xff80000019b37808 */ /* 0x000fe40006800000 */
[----:B------:R-:W-:Y:S02]  /*cf00*/  FMNMX3.FTZ R13, R13, R238, R236, !PT ;  /* 0x000000ee0d0d7276 */ /* 0x000fe400078100ec */
[----:B------:R-:W-:Y:S02]  /*cf10*/  FMNMX3.FTZ R10, R10, R233, R192, !PT ;  /* 0x000000e90a0a7276 */ /* 0x000fe400078100c0 */
[----:B------:R-:W-:Y:S02]  /*cf20*/  FSEL R176, R30, -INF , !P6 ;  /* 0xff8000001eb07808 */ /* 0x000fe40007000000 */
[-C--:B------:R-:W-:Y:S02]  /*cf30*/  ISETP.GE.AND P6, PT, R15, R207.reuse, PT ;  /* 0x000000cf0f00720c */ /* 0x080fe40003fc6270 */
[----:B------:R-:W-:Y:S02]  /*cf40*/  ISETP.GE.AND P5, PT, R14, R207, PT ;  /* 0x000000cf0e00720c */ /* 0x000fe40003fa6270 */
[----:B------:R-:W-:Y:S02]  /*cf50*/  LOP3.LUT R11, R243, R223, R231, 0x96, !PT ;  /* 0x000000dff30b7212 */ /* 0x000fe400078e96e7 */
[----:B------:R-:W-:Y:S02]  /*cf60*/  FMNMX3.FTZ R13, R13, R234, R232, !PT ;  /* 0x000000ea0d0d7276 */ /* 0x000fe400078100e8 */
[----:B------:R-:W-:Y:S01]  /*cf70*/  FMNMX3.FTZ R10, R10, R179, R178, !PT ;  /* 0x000000b30a0a7276 */ /* 0x000fe200078100b2 */
[----:B------:R-:W-:Y:S06]  /*cf80*/  @P4 BRA `(.L_x_851) ;  /* 0xffffffe000044947 */ /* 0x000fec000383ffff */
.L_x_850:
[----:B------:R-:W-:Y:S01]  /*cf90*/  FSEL R134, R34, -INF , !P6 ;  /* 0xff80000022867808 */ /* 0x000fe20007000000 */
[----:B------:R-:W-:Y:S01]  /*cfa0*/  SHFL.BFLY PT, R5, R10, 0x2, 0x1f ;  /* 0x0c401f000a057f89 */ /* 0x000fe200000e0000 */
[----:B------:R-:W-:Y:S01]  /*cfb0*/  FSEL R133, R35, -INF , !P5 ;  /* 0xff80000023857808 */ /* 0x000fe20006800000 */
[----:B------:R-:W-:Y:S01]  /*cfc0*/  IMAD.WIDE.U32 R162, R11, -0x326172a9, RZ ;  /* 0xcd9e8d570ba27825 */ /* 0x000fe200078e00ff */
[----:B------:R-:W-:Y:S02]  /*cfd0*/  FMNMX3.FTZ R4, R13, R176, R174, !PT ;  /* 0x000000b00d047276 */ /* 0x000fe400078100ae */
[----:B------:R-:W-:Y:S02]  /*cfe0*/  IADD3 R153, PT, PT, R230, 0x3c6ef372, RZ ;  /* 0x3c6ef372e6997810 */ /* 0x000fe40007ffe0ff */
[----:B------:R-:W-:Y:S02]  /*cff0*/  FMNMX3.FTZ R3, R4, R134, R133, !PT ;  /* 0x0000008604037276 */ /* 0x000fe40007810085 */
[----:B------:R-:W-:Y:S02]  /*d000*/  IADD3 R155, PT, PT, R230, -0x61c88647, RZ ;  /* 0x9e3779b9e69b7810 */ /* 0x000fe40007ffe0ff */
[----:B------:R-:W-:Y:S01]  /*d010*/  LOP3.LUT R162, R219, R153, R162, 0x96, !PT ;  /* 0x00000099dba27212 */ /* 0x000fe200078e96a2 */
[----:B------:R-:W2:Y:S01]  /*d020*/  SHFL.BFLY PT, R4, R3, 0x2, 0x1f ;  /* 0x0c401f0003047f89 */ /* 0x000ea200000e0000 */
[----:B------:R-:W-:Y:S02]  /*d030*/  LOP3.LUT R142, R228, R155, R163, 0x96, !PT ;  /* 0x0000009be48e7212 */ /* 0x000fe400078e96a3 */
[C---:B------:R-:W-:Y:S01]  /*d040*/  IADD3 R150, PT, PT, R231.reuse, 0x32370b8f, RZ ;  /* 0x32370b8fe7967810 */ /* 0x040fe20007ffe0ff */
[----:B------:R-:W-:Y:S01]  /*d050*/  IMAD.WIDE.U32 R162, R162, -0x2daee0ad, RZ ;  /* 0xd2511f53a2a27825 */ /* 0x000fe200078e00ff */
[C---:B------:R-:W-:Y:S02]  /*d060*/  IADD3 R151, PT, PT, R231.reuse, 0x76cf5d0a, RZ ;  /* 0x76cf5d0ae7977810 */ /* 0x040fe40007ffe0ff */
[----:B------:R-:W-:Y:S01]  /*d070*/  IADD3 R148, PT, PT, R230, 0x78dde6e4, RZ ;  /* 0x78dde6e4e6947810 */ /* 0x000fe20007ffe0ff */
[----:B------:R-:W-:Y:S01]  /*d080*/  IMAD.WIDE.U32 R142, R142, -0x2daee0ad, RZ ;  /* 0xd2511f538e8e7825 */ /* 0x000fe200078e00ff */
[----:B------:R-:W-:Y:S02]  /*d090*/  IADD3 R149, PT, PT, R230, -0x255992d5, RZ ;  /* 0xdaa66d2be6957810 */ /* 0x000fe40007ffe0ff */
[C---:B------:R-:W-:Y:S02]  /*d0a0*/  IADD3 R146, PT, PT, R231.reuse, -0x56f99767, RZ ;  /* 0xa9066899e7927810 */ /* 0x040fe40007ffe0ff */
[----:B------:R-:W-:Y:S02]  /*d0b0*/  LOP3.LUT R142, R150, R142, R163, 0x96, !PT ;  /* 0x0000008e968e7212 */ /* 0x000fe400078e96a3 */
[----:B-1----:R-:W-:Y:S02]  /*d0c0*/  LOP3.LUT R6, R220, R151, R143, 0x96, !PT ;  /* 0x00000097dc067212 */ /* 0x002fe400078e968f */
[----:B------:R-:W-:Y:S01]  /*d0d0*/  IADD3 R147, PT, PT, R231, -0x126145ec, RZ ;  /* 0xed9eba14e7937810 */ /* 0x000fe20007ffe0ff */
[----:B------:R-:W-:Y:S01]  /*d0e0*/  IMAD.WIDE.U32 R142, R142, -0x326172a9, RZ ;  /* 0xcd9e8d578e8e7825 */ /* 0x000fe200078e00ff */
[----:B------:R-:W-:Y:S02]  /*d0f0*/  IADD3 R145, PT, PT, R230, -0x4ab325aa, RZ ;  /* 0xb54cda56e6917810 */ /* 0x000fe40007ffe0ff */
[----:B------:R-:W-:Y:S01]  /*d100*/  LOP3.LUT R161, R189, 0x200, R182, 0xf8, !PT ;  /* 0x00000200bda17812 */ /* 0x000fe200078ef8b6 */
[----:B------:R-:W-:Y:S01]  /*d110*/  IMAD.WIDE.U32 R140, R6, -0x326172a9, RZ ;  /* 0xcd9e8d57068c7825 */ /* 0x000fe200078e00ff */
[----:B------:R-:W-:Y:S02]  /*d120*/  IADD3 R159, PT, PT, R230, 0x1715609d, RZ ;  /* 0x1715609de69f7810 */ /* 0x000fe40007ffe0ff */
[----:B--2---:R-:W-:Y:S02]  /*d130*/  FMNMX.FTZ R4, R3, R4, !PT ;  /* 0x0000000403047209 */ /* 0x004fe40007810000 */
[----:B------:R-:W-:Y:S02]  /*d140*/  FMNMX.FTZ R5, R10, R5, !PT ;  /* 0x000000050a057209 */ /* 0x000fe40007810000 */
[----:B------:R-:W-:Y:S01]  /*d150*/  LOP3.LUT R140, R148, R140, R143, 0x96, !PT ;  /* 0x0000008c948c7212 */ /* 0x000fe200078e968f */
[----:B------:R-:W1:Y:S01]  /*d160*/  SHFL.BFLY PT, R3, R4, 0x1, 0x1f ;  /* 0x0c201f0004037f89 */ /* 0x000e6200000e0000 */
[----:B------:R-:W-:Y:S02]  /*d170*/  LOP3.LUT R6, R218, R149, R141, 0x96, !PT ;  /* 0x00000095da067212 */ /* 0x000fe400078e968d */
[----:B------:R-:W-:Y:S05]  /*d180*/  LEA R161, R161, UR5, 0x1 ;  /* 0x00000005a1a17c11 */ /* 0x000fea000f8e08ff */
[----:B------:R-:W2:Y:S01]  /*d190*/  SHFL.BFLY PT, R132, R5, 0x1, 0x1f ;  /* 0x0c201f0005847f89 */ /* 0x000ea200000e0000 */
[----:B------:R-:W-:Y:S01]  /*d1a0*/  IMAD.WIDE.U32 R140, R140, -0x2daee0ad, RZ ;  /* 0xd2511f538c8c7825 */ /* 0x000fe200078e00ff */
[----:B------:R-:W-:Y:S02]  /*d1b0*/  IADD3 R243, PT, PT, R243, 0x1, RZ ;  /* 0x00000001f3f37810 */ /* 0x000fe40007ffe0ff */
[----:B------:R-:W-:Y:S01]  /*d1c0*/  IADD3 R164, PT, PT, R180, R161, RZ ;  /* 0x000000a1b4a47210 */ /* 0x000fe20007ffe0ff */
[----:B------:R-:W-:Y:S01]  /*d1d0*/  IMAD.WIDE.U32 R6, R6, -0x2daee0ad, RZ ;  /* 0xd2511f5306067825 */ /* 0x000fe200078e00ff */
[----:B------:R-:W-:Y:S03]  /*d1e0*/  IADD3 R135, PT, PT, R161, 0xc040, RZ ;  /* 0x0000c040a1877810 */ /* 0x000fe60007ffe0ff */
[----:B------:R-:W-:Y:S01]  /*d1f0*/  LDSM.16.MT88.4 R20, [R164+0xc000] ;  /* 0x00c00000a414783b */ /* 0x000fe20000004200 */
[----:B------:R-:W-:Y:S02]  /*d200*/  LOP3.LUT R12, R146, R6, R141, 0x96, !PT ;  /* 0x00000006920c7212 */ /* 0x000fe400078e968d */
[----:B------:R-:W-:Y:S03]  /*d210*/  LOP3.LUT R162, R147, R162, R7, 0x96, !PT ;  /* 0x000000a293a27212 */ /* 0x000fe600078e9607 */
[----:B------:R-:W-:Y:S04]  /*d220*/  IMAD.WIDE.U32 R12, R12, -0x326172a9, RZ ;  /* 0xcd9e8d570c0c7825 */ /* 0x000fe800078e00ff */
[----:B------:R-:W-:Y:S01]  /*d230*/  IMAD.WIDE.U32 R162, R162, -0x326172a9, RZ ;  /* 0xcd9e8d57a2a27825 */ /* 0x000fe200078e00ff */
[----:B-1----:R-:W-:Y:S02]  /*d240*/  FMNMX.FTZ R3, R4, R3, !PT ;  /* 0x0000000304037209 */ /* 0x002fe40007810000 */
[----:B------:R-:W1:Y:S01]  /*d250*/  LDC R4, c[0x0][0x4f8] ;  /* 0x00013e00ff047b82 */ /* 0x000e620000000800 */
[----:B------:R-:W-:Y:S02]  /*d260*/  PRMT R7, R12, 0x7773, RZ ;  /* 0x000077730c077816 */ /* 0x000fe400000000ff */
[----:B--2---:R-:W-:Y:S01]  /*d270*/  FMNMX.FTZ R132, R5, R132, !PT ;  /* 0x0000008405847209 */ /* 0x004fe20007810000 */
[C---:B------:R-:W-:Y:S01]  /*d280*/  FMUL.FTZ R157, R3.reuse, UR4 ;  /* 0x00000004039d7c20 */ /* 0x040fe20008410000 */
[----:B------:R-:W-:Y:S02]  /*d290*/  FSETP.NEU.FTZ.AND P0, PT, R3, -INF , PT ;  /* 0xff8000000300780b */ /* 0x000fe40003f1d000 */
[C---:B------:R-:W-:Y:S01]  /*d2a0*/  FSETP.NEU.FTZ.AND P1, PT, R132.reuse, -INF , PT ;  /* 0xff8000008400780b */ /* 0x040fe20003f3d000 */
[----:B------:R-:W-:Y:S01]  /*d2b0*/  FMUL.FTZ R158, R132, UR4 ;  /* 0x00000004849e7c20 */ /* 0x000fe20008410000 */
[----:B------:R-:W-:Y:S02]  /*d2c0*/  PRMT R6, R12, 0x7772, RZ ;  /* 0x000077720c067816 */ /* 0x000fe400000000ff */
[----:B------:R-:W-:Y:S02]  /*d2d0*/  FSEL R157, R157, RZ, P0 ;  /* 0x000000ff9d9d7208 */ /* 0x000fe40000000000 */
[----:B------:R-:W-:Y:S02]  /*d2e0*/  MOV R8, R12 ;  /* 0x0000000c00087202 */ /* 0x000fe40000000f00 */
[----:B------:R-:W-:Y:S01]  /*d2f0*/  LOP3.LUT R5, R145, R162, R13, 0x96, !PT ;  /* 0x000000a291057212 */ /* 0x000fe200078e960d */
[--C-:B------:R-:W-:Y:S01]  /*d300*/  FFMA.FTZ R166, R177, UR4, -R157.reuse ;  /* 0x00000004b1a67c23 */ /* 0x100fe2000801089d */
[----:B------:R-:W-:Y:S01]  /*d310*/  FSEL R158, R158, RZ, P1 ;  /* 0x000000ff9e9e7208 */ /* 0x000fe20000800000 */
[----:B------:R-:W-:Y:S01]  /*d320*/  FFMA.FTZ R169, R252, UR4, -R157 ;  /* 0x00000004fca97c23 */ /* 0x000fe2000801089d */
[----:B------:R-:W-:Y:S01]  /*d330*/  PRMT R6, R6, 0x5410, R7 ;  /* 0x0000541006067816 */ /* 0x000fe20000000007 */
[----:B------:R-:W-:Y:S01]  /*d340*/  FFMA.FTZ R177, R246, UR4, -R157 ;  /* 0x00000004f6b17c23 */ /* 0x000fe2000801089d */
[----:B------:R-:W-:Y:S01]  /*d350*/  PRMT R11, R12, 0x7771, RZ ;  /* 0x000077710c0b7816 */ /* 0x000fe200000000ff */
[--C-:B------:R-:W-:Y:S01]  /*d360*/  FFMA.FTZ R167, R9, UR4, -R158.reuse ;  /* 0x0000000409a77c23 */ /* 0x100fe2000801089e */
[----:B------:R-:W-:Y:S01]  /*d370*/  LOP3.LUT R8, R8, 0xff, RZ, 0xc0, !PT ;  /* 0x000000ff08087812 */ /* 0x000fe200078ec0ff */
[----:B------:R-:W2:Y:S01]  /*d380*/  LDSM.16.MT88.4 R12, [R161+0xc000] ;  /* 0x00c00000a10c783b */ /* 0x000ea20000004200 */
[C---:B------:R-:W-:Y:S01]  /*d390*/  LOP3.LUT R7, R5.reuse, 0xffff, RZ, 0xc0, !PT ;  /* 0x0000ffff05077812 */ /* 0x040fe200078ec0ff */
[----:B------:R-:W-:Y:S01]  /*d3a0*/  MUFU.EX2 R166, R166 ;  /* 0x000000a600a67308 */ /* 0x000fe20000000800 */
[----:B------:R-:W-:Y:S01]  /*d3b0*/  PRMT R11, R8, 0x5410, R11 ;  /* 0x00005410080b7816 */ /* 0x000fe2000000000b */
[--C-:B------:R-:W-:Y:S01]  /*d3c0*/  FFMA.FTZ R168, R250, UR4, -R158.reuse ;  /* 0x00000004faa87c23 */ /* 0x100fe2000801089e */
[----:B------:R-:W-:Y:S07]  /*d3d0*/  SHF.R.U32.HI R9, RZ, 0x8, R7 ;  /* 0x00000008ff097819 */ /* 0x000fee0000011607 */
[----:B------:R-:W3:Y:S01]  /*d3e0*/  MUFU.EX2 R169, R169 ;  /* 0x000000a900a97308 */ /* 0x000ee20000000800 */
[----:B------:R-:W-:Y:S01]  /*d3f0*/  LOP3.LUT R10, R5, 0xff, RZ, 0xc0, !PT ;  /* 0x000000ff050a7812 */ /* 0x000fe200078ec0ff */
[--C-:B------:R-:W-:Y:S01]  /*d400*/  FFMA.FTZ R171, R175, UR4, -R158.reuse ;  /* 0x00000004afab7c23 */ /* 0x100fe2000801089e */
[----:B------:R-:W-:Y:S01]  /*d410*/  SHF.R.U32.HI R137, RZ, 0x18, R5 ;  /* 0x00000018ff897819 */ /* 0x000fe20000011605 */
[----:B------:R-:W-:Y:S01]  /*d420*/  FFMA.FTZ R170, R244, UR4, -R157 ;  /* 0x00000004f4aa7c23 */ /* 0x000fe2000801089d */
[----:B------:R-:W-:Y:S01]  /*d430*/  FSEL R7, R132, RZ, P1 ;  /* 0x000000ff84077208 */ /* 0x000fe20000800000 */
[----:B------:R-:W-:Y:S01]  /*d440*/  FFMA.FTZ R248, R248, UR4, -R158 ;  /* 0x00000004f8f87c23 */ /* 0x000fe2000801089e */
[----:B------:R-:W-:Y:S03]  /*d450*/  PRMT R8, R5, 0x7632, R8 ;  /* 0x0000763205087816 */ /* 0x000fe60000000008 */
[----:B------:R-:W-:Y:S01]  /*d460*/  MUFU.EX2 R168, R168 ;  /* 0x000000a800a87308 */ /* 0x000fe20000000800 */
[----:B------:R-:W-:Y:S01]  /*d470*/  FSEL R5, R3, RZ, P0 ;  /* 0x000000ff03057208 */ /* 0x000fe20000000000 */
[----:B------:R-:W-:Y:S01]  /*d480*/  FADD.FTZ R0, -R7, R0 ;  /* 0x0000000007007221 */ /* 0x000fe20000010100 */
[----:B-1----:R-:W-:Y:S07]  /*d490*/  LOP3.LUT R4, R4, 0xff, RZ, 0xc0, !PT ;  /* 0x000000ff04047812 */ /* 0x002fee00078ec0ff */
[----:B------:R-:W1:Y:S01]  /*d4a0*/  MUFU.EX2 R167, R167 ;  /* 0x000000a700a77308 */ /* 0x000e620000000800 */
[----:B------:R-:W-:Y:S01]  /*d4b0*/  LOP3.LUT R139, R6, 0xff00ff, RZ, 0xc0, !PT ;  /* 0x00ff00ff068b7812 */ /* 0x000fe200078ec0ff */
[----:B------:R-:W-:Y:S01]  /*d4c0*/  FADD.FTZ R2, -R5, R2 ;  /* 0x0000000205027221 */ /* 0x000fe20000010100 */
[----:B------:R-:W-:Y:S01]  /*d4d0*/  LEA R160, R4, R4, 0x10 ;  /* 0x0000000404a07211 */ /* 0x000fe200078e80ff */
[----:B------:R-:W-:Y:S01]  /*d4e0*/  FMUL.FTZ R4, R0, UR4 ;  /* 0x0000000400047c20 */ /* 0x000fe20008410000 */
[----:B------:R-:W-:Y:S01]  /*d4f0*/  LOP3.LUT R8, R8, 0xff, RZ, 0xc0, !PT ;  /* 0x000000ff08087812 */ /* 0x000fe200078ec0ff */
[----:B------:R-:W-:Y:S04]  /*d500*/  FMUL.FTZ R0, R2, UR4 ;  /* 0x0000000402007c20 */ /* 0x000fe80008410000 */
[----:B------:R-:W-:Y:S01]  /*d510*/  MUFU.EX2 R175, R248 ;  /* 0x000000f800af7308 */ /* 0x000fe20000000800 */
[--C-:B------:R-:W-:Y:S01]  /*d520*/  HSET2.LE.AND R139, R139, R160.reuse, PT ;  /* 0x000000a08b8b7233 */ /* 0x100fe20003803000 */
[--C-:B------:R-:W-:Y:S01]  /*d530*/  FFMA.FTZ R190, R251, UR4, -R158.reuse ;  /* 0x00000004fbbe7c23 */ /* 0x100fe2000801089e */
[----:B------:R-:W-:Y:S07]  /*d540*/  PRMT R137, R8, 0x5410, R137 ;  /* 0x0000541008897816 */ /* 0x000fee0000000089 */
[----:B------:R-:W4:Y:S01]  /*d550*/  MUFU.EX2 R171, R171 ;  /* 0x000000ab00ab7308 */ /* 0x000f220000000800 */
[----:B---3--:R-:W-:Y:S01]  /*d560*/  F2FP.BF16.F32.PACK_AB R8, R169, R166 ;  /* 0x000000a6a908723e */ /* 0x008fe200000010ff */
[--C-:B------:R-:W-:Y:S01]  /*d570*/  FFMA.FTZ R189, R249, UR4, -R158.reuse ;  /* 0x00000004f9bd7c23 */ /* 0x100fe2000801089e */
[----:B------:R-:W-:Y:S07]  /*d580*/  PRMT R9, R10, 0x5410, R9 ;  /* 0x000054100a097816 */ /* 0x000fee0000000009 */
[----:B------:R-:W-:Y:S01]  /*d590*/  MUFU.EX2 R177, R177 ;  /* 0x000000b100b17308 */ /* 0x000fe20000000800 */
[----:B------:R-:W-:Y:S01]  /*d5a0*/  LOP3.LUT R139, R8, R139, RZ, 0xc0, !PT ;  /* 0x0000008b088b7212 */ /* 0x000fe200078ec0ff */
[--C-:B------:R-:W-:Y:S01]  /*d5b0*/  FFMA.FTZ R191, R224, UR4, -R157.reuse ;  /* 0x00000004e0bf7c23 */ /* 0x100fe2000801089d */
[----:B------:R-:W-:Y:S07]  /*d5c0*/  IADD3 R8, PT, PT, R161, 0xc000, RZ ;  /* 0x0000c000a1087810 */ /* 0x000fee0007ffe0ff */
[----:B------:R-:W3:Y:S01]  /*d5d0*/  MUFU.EX2 R170, R170 ;  /* 0x000000aa00aa7308 */ /* 0x000ee20000000800 */
[--C-:B------:R-:W-:Y:S01]  /*d5e0*/  HSET2.LE.AND R138, R11, R160.reuse, PT ;  /* 0x000000a00b8a7233 */ /* 0x100fe20003803000 */
[--C-:B------:R-:W-:Y:S01]  /*d5f0*/  FFMA.FTZ R194, R242, UR4, -R157.reuse ;  /* 0x00000004f2c27c23 */ /* 0x100fe2000801089d */
[--C-:B------:R-:W-:Y:S07]  /*d600*/  HSET2.LE.AND R136, R9, R160.reuse, PT ;  /* 0x000000a009887233 */ /* 0x100fee0003803000 */
[----:B------:R-:W5:Y:S01]  /*d610*/  MUFU.EX2 R2, R4 ;  /* 0x0000000400027308 */ /* 0x000f620000000800 */
[--C-:B------:R-:W-:Y:S01]  /*d620*/  HSET2.LE.AND R137, R137, R160.reuse, PT ;  /* 0x000000a089897233 */ /* 0x100fe20003803000 */
[--C-:B------:R-:W-:Y:S01]  /*d630*/  FFMA.FTZ R224, R247, UR4, -R158.reuse ;  /* 0x00000004f7e07c23 */ /* 0x100fe2000801089e */
[----:B------:R-:W-:Y:S07]  /*d640*/  @P2 IADD3 R135, PT, PT, R8, -0x40, RZ ;  /* 0xffffffc008872810 */ /* 0x000fee0007ffe0ff */
[----:B------:R-:W2:Y:S01]  /*d650*/  MUFU.EX2 R0, R0 ;  /* 0x0000000000007308 */ /* 0x000ea20000000800 */
[----:B-1----:R-:W-:Y:S01]  /*d660*/  F2FP.BF16.F32.PACK_AB R7, R167, R168 ;  /* 0x000000a8a707723e */ /* 0x002fe200000010ff */
[----:B------:R-:W-:Y:S01]  /*d670*/  FFMA.FTZ R195, R245, UR4, -R158 ;  /* 0x00000004f5c37c23 */ /* 0x000fe2000801089e */
[----:B----4-:R-:W-:Y:S01]  /*d680*/  F2FP.BF16.F32.PACK_AB R5, R171, R175 ;  /* 0x000000afab05723e */ /* 0x010fe200000010ff */
[----:B------:R-:W1:Y:S01]  /*d690*/  LDSM.16.MT88.4 R28, [R135] ;  /* 0x00000000871c783b */ /* 0x000e620000004200 */
[----:B------:R-:W-:Y:S05]  /*d6a0*/  LOP3.LUT R138, R7, R138, RZ, 0xc0, !PT ;  /* 0x0000008a078a7212 */ /* 0x000fea00078ec0ff */
[----:B------:R-:W-:Y:S01]  /*d6b0*/  MUFU.EX2 R190, R190 ;  /* 0x000000be00be7308 */ /* 0x000fe20000000800 */
[----:B---3--:R-:W-:Y:S01]  /*d6c0*/  F2FP.BF16.F32.PACK_AB R6, R170, R177 ;  /* 0x000000b1aa06723e */ /* 0x008fe200000010ff */
[----:B------:R-:W-:Y:S01]  /*d6d0*/  FFMA.FTZ R193, R226, UR4, -R157 ;  /* 0x00000004e2c17c23 */ /* 0x000fe2000801089d */
[----:B------:R-:W-:Y:S01]  /*d6e0*/  LOP3.LUT R136, R5, R136, RZ, 0xc0, !PT ;  /* 0x0000008805887212 */ /* 0x000fe200078ec0ff */
[----:B-----5:R-:W-:Y:S01]  /*d6f0*/  FMUL.FTZ R4, R2, R128 ;  /* 0x0000008002047220 */ /* 0x020fe20000410000 */
[----:B------:R-:W-:Y:S01]  /*d700*/  LOP3.LUT R137, R6, R137, RZ, 0xc0, !PT ;  /* 0x0000008906897212 */ /* 0x000fe200078ec0ff */
[C---:B------:R-:W-:Y:S01]  /*d710*/  FMUL.FTZ R5, R2.reuse, R129 ;  /* 0x0000008102057220 */ /* 0x040fe20000410000 */
[----:B------:R-:W-:Y:S01]  /*d720*/  FMUL.FTZ R8, R2, R124 ;  /* 0x0000007c02087220 */ /* 0x000fe20000410000 */
[C---:B--2---:R-:W-:Y:S01]  /*d730*/  FMUL.FTZ R6, R0.reuse, R130 ;  /* 0x0000008200067220 */ /* 0x044fe20000410000 */
[----:B------:R-:W-:Y:S01]  /*d740*/  FMUL.FTZ R7, R0, R131 ;  /* 0x0000008300077220 */ /* 0x000fe20000410000 */
[----:B------:R-:W-:Y:S01]  /*d750*/  FMUL.FTZ R9, R2, R125 ;  /* 0x0000007d02097220 */ /* 0x000fe20000410000 */
[C---:B------:R-:W-:Y:S01]  /*d760*/  FMUL.FTZ R10, R0.reuse, R126 ;  /* 0x0000007e000a7220 */ /* 0x040fe20000410000 */
[----:B------:R-:W-:Y:S01]  /*d770*/  FMUL.FTZ R11, R0, R127 ;  /* 0x0000007f000b7220 */ /* 0x000fe20000410000 */
[----:B------:R-:W-:Y:S01]  /*d780*/  IADD3 R165, PT, PT, R180, R135, RZ ;  /* 0x00000087b4a57210 */ /* 0x000fe20007ffe0ff */
[----:B------:R-:W-:Y:S01]  /*d790*/  LDSM.16.MT88.4 R124, [R161+0xe800] ;  /* 0x00e80000a17c783b */ /* 0x000fe20000004200 */
[C---:B------:R-:W-:Y:S01]  /*d7a0*/  FMUL.FTZ R16, R2.reuse, R116 ;  /* 0x0000007402107220 */ /* 0x040fe20000410000 */
[C---:B------:R-:W-:Y:S01]  /*d7b0*/  HMMA.16816.F32.BF16 R4, R136.reuse, R12, R4 ;  /* 0x0000000c8804723c */ /* 0x040fe20000041804 */
[----:B------:R-:W-:Y:S04]  /*d7c0*/  MUFU.EX2 R189, R189 ;  /* 0x000000bd00bd7308 */ /* 0x000fe80000000800 */
[C---:B------:R-:W-:Y:S01]  /*d7d0*/  FMUL.FTZ R12, R2.reuse, R120 ;  /* 0x00000078020c7220 */ /* 0x040fe20000410000 */
[C---:B------:R-:W-:Y:S01]  /*d7e0*/  FMUL.FTZ R13, R2.reuse, R121 ;  /* 0x00000079020d7220 */ /* 0x040fe20000410000 */
[----:B------:R-:W-:Y:S01]  /*d7f0*/  FMUL.FTZ R17, R2, R117 ;  /* 0x0000007502117220 */ /* 0x000fe20000410000 */
[C---:B------:R-:W-:Y:S03]  /*d800*/  HMMA.16816.F32.BF16 R8, R136.reuse, R14, R8 ;  /* 0x0000000e8808723c */ /* 0x040fe60000041808 */
[----:B------:R-:W-:Y:S01]  /*d810*/  MUFU.EX2 R194, R194 ;  /* 0x000000c200c27308 */ /* 0x000fe20000000800 */
[C---:B------:R-:W-:Y:S01]  /*d820*/  FMUL.FTZ R14, R0.reuse, R122 ;  /* 0x0000007a000e7220 */ /* 0x040fe20000410000 */
[C---:B------:R-:W-:Y:S01]  /*d830*/  FMUL.FTZ R15, R0.reuse, R123 ;  /* 0x0000007b000f7220 */ /* 0x040fe20000410000 */
[C---:B------:R-:W-:Y:S01]  /*d840*/  FMUL.FTZ R18, R0.reuse, R118 ;  /* 0x0000007600127220 */ /* 0x040fe20000410000 */
[----:B------:R-:W2:Y:S01]  /*d850*/  LDSM.16.MT88.4 R120, [R165] ;  /* 0x00000000a578783b */ /* 0x000ea20000004200 */
[----:B------:R-:W-:Y:S01]  /*d860*/  FMUL.FTZ R19, R0, R119 ;  /* 0x0000007700137220 */ /* 0x000fe20000410000 */
[C---:B------:R-:W-:Y:S01]  /*d870*/  FMUL.FTZ R24, R2.reuse, R108 ;  /* 0x0000006c02187220 */ /* 0x040fe20000410000 */
[----:B------:R-:W-:Y:S01]  /*d880*/  FMUL.FTZ R25, R2, R109 ;  /* 0x0000006d02197220 */ /* 0x000fe20000410000 */
[----:B------:R-:W-:Y:S01]  /*d890*/  FMUL.FTZ R26, R0, R110 ;  /* 0x0000006e001a7220 */ /* 0x000fe20000410000 */
[C---:B------:R-:W-:Y:S01]  /*d8a0*/  HMMA.16816.F32.BF16 R12, R136.reuse, R20, R12 ;  /* 0x00000014880c723c */ /* 0x040fe2000004180c */
[----:B------:R-:W3:Y:S02]  /*d8b0*/  MUFU.EX2 R191, R191 ;  /* 0x000000bf00bf7308 */ /* 0x000ee40000000800 */
[----:B------:R-:W-:Y:S01]  /*d8c0*/  LDSM.16.MT88.4 R116, [R135+0x800] ;  /* 0x000800008774783b */ /* 0x000fe20000004200 */
[C---:B------:R-:W-:Y:S01]  /*d8d0*/  FMUL.FTZ R20, R2.reuse, R112 ;  /* 0x0000007002147220 */ /* 0x040fe20000410000 */
[----:B------:R-:W-:Y:S01]  /*d8e0*/  FMUL.FTZ R21, R2, R113 ;  /* 0x0000007102157220 */ /* 0x000fe20000410000 */
[----:B------:R-:W-:Y:S01]  /*d8f0*/  FMUL.FTZ R27, R0, R111 ;  /* 0x0000006f001b7220 */ /* 0x000fe20000410000 */
[----:B------:R-:W-:Y:S01]  /*d900*/  FMUL.FTZ R32, R2, R100 ;  /* 0x0000006402207220 */ /* 0x000fe20000410000 */
[C---:B------:R-:W-:Y:S03]  /*d910*/  HMMA.16816.F32.BF16 R16, R136.reuse, R22, R16 ;  /* 0x000000168810723c */ /* 0x040fe60000041810 */
[----:B------:R-:W-:Y:S01]  /*d920*/  MUFU.EX2 R224, R224 ;  /* 0x000000e000e07308 */ /* 0x000fe20000000800 */
[C---:B------:R-:W-:Y:S01]  /*d930*/  FMUL.FTZ R22, R0.reuse, R114 ;  /* 0x0000007200167220 */ /* 0x040fe20000410000 */
[----:B------:R-:W-:Y:S01]  /*d940*/  FMUL.FTZ R23, R0, R115 ;  /* 0x0000007300177220 */ /* 0x000fe20000410000 */
[----:B------:R-:W-:Y:S01]  /*d950*/  LDSM.16.MT88.4 R108, [R165+0x2000] ;  /* 0x00200000a56c783b */ /* 0x000fe20000004200 */
[----:B------:R-:W-:Y:S01]  /*d960*/  FMUL.FTZ R33, R2, R101 ;  /* 0x0000006502217220 */ /* 0x000fe20000410000 */
[C---:B------:R-:W-:Y:S01]  /*d970*/  FMUL.FTZ R34, R0.reuse, R102 ;  /* 0x0000006600227220 */ /* 0x040fe20000410000 */
[----:B------:R-:W-:Y:S01]  /*d980*/  FMUL.FTZ R35, R0, R103 ;  /* 0x0000006700237220 */ /* 0x000fe20000410000 */
[----:B------:R-:W-:Y:S01]  /*d990*/  LOP3.LUT R142, R159, R142, R163, 0x96, !PT ;  /* 0x0000008e9f8e7212 */ /* 0x000fe200078e96a3 */
[C---:B------:R-:W-:Y:S01]  /*d9a0*/  FMUL.FTZ R36, R2.reuse, R36 ;  /* 0x0000002402247220 */ /* 0x040fe20000410000 */
[C---:B-1----:R-:W-:Y:S01]  /*d9b0*/  HMMA.16816.F32.BF16 R20, R136.reuse, R28, R20 ;  /* 0x0000001c8814723c */ /* 0x042fe20000041814 */
[----:B------:R-:W1:Y:S01]  /*d9c0*/  MUFU.EX2 R195, R195 ;  /* 0x000000c300c37308 */ /* 0x000e620000000800 */
[----:B------:R-:W4:Y:S01]  /*d9d0*/  LDSM.16.MT88.4 R112, [R161+0xe000] ;  /* 0x00e00000a170783b */ /* 0x000f220000004200 */
[C---:B------:R-:W-:Y:S01]  /*d9e0*/  FMUL.FTZ R28, R2.reuse, R104 ;  /* 0x00000068021c7220 */ /* 0x040fe20000410000 */
[----:B------:R-:W-:Y:S01]  /*d9f0*/  FMUL.FTZ R29, R2, R105 ;  /* 0x00000069021d7220 */ /* 0x000fe20000410000 */
[----:B------:R-:W-:Y:S01]  /*da00*/  IMAD.WIDE.U32 R142, R142, -0x2daee0ad, RZ ;  /* 0xd2511f538e8e7825 */ /* 0x000fe200078e00ff */
[----:B------:R-:W-:Y:S05]  /*da10*/  IADD3 R162, PT, PT, R231, 0x646e171e, RZ ;  /* 0x646e171ee7a27810 */ /* 0x000fea0007ffe0ff */
[----:B------:R-:W-:Y:S01]  /*da20*/  MUFU.EX2 R193, R193 ;  /* 0x000000c100c17308 */ /* 0x000fe20000000800 */
[C---:B------:R-:W-:Y:S01]  /*da30*/  HMMA.16816.F32.BF16 R24, R136.reuse, R30, R24 ;  /* 0x0000001e8818723c */ /* 0x040fe20000041818 */
[----:B------:R-:W-:Y:S02]  /*da40*/  LDSM.16.MT88.4 R100, [R135+0x2000] ;  /* 0x002000008764783b */ /* 0x000fe40000004200 */
[C---:B------:R-:W-:Y:S01]  /*da50*/  FMUL.FTZ R30, R0.reuse, R106 ;  /* 0x0000006a001e7220 */ /* 0x040fe20000410000 */
[----:B------:R-:W-:Y:S01]  /*da60*/  FMUL.FTZ R31, R0, R107 ;  /* 0x0000006b001f7220 */ /* 0x000fe20000410000 */
[----:B------:R-:W-:Y:S01]  /*da70*/  LOP3.LUT R140, R162, R140, R143, 0x96, !PT ;  /* 0x0000008ca28c7212 */ /* 0x000fe200078e968f */
[----:B------:R-:W-:Y:S01]  /*da80*/  FMUL.FTZ R37, R2, R37 ;  /* 0x0000002502257220 */ /* 0x000fe20000410000 */
[----:B---3--:R-:W-:Y:S01]  /*da90*/  F2FP.BF16.F32.PACK_AB R144, R191, R194 ;  /* 0x000000c2bf90723e */ /* 0x008fe200000010ff */
[C---:B------:R-:W-:Y:S01]  /*daa0*/  FMUL.FTZ R38, R0.reuse, R38 ;  /* 0x0000002600267220 */ /* 0x040fe20000410000 */
[----:B------:R-:W-:Y:S01]  /*dab0*/  SHF.R.U32.HI R129, RZ, 0x18, R140 ;  /* 0x00000018ff817819 */ /* 0x000fe2000001168c */
[----:B------:R-:W3:Y:S01]  /*dac0*/  LDSM.16.MT88.4 R104, [R164+0xe000] ;  /* 0x00e00000a468783b */ /* 0x000ee20000004200 */
[C---:B--2---:R-:W-:Y:S03]  /*dad0*/  HMMA.16816.F32.BF16 R28, R136.reuse, R120, R28 ;  /* 0x00000078881c723c */ /* 0x044fe6000004181c */
[----:B------:R-:W-:Y:S01]  /*dae0*/  FMUL.FTZ R39, R0, R39 ;  /* 0x0000002700277220 */ /* 0x000fe20000410000 */
[C---:B------:R-:W-:Y:S01]  /*daf0*/  FMUL.FTZ R40, R2.reuse, R40 ;  /* 0x0000002802287220 */ /* 0x040fe20000410000 */
[----:B------:R-:W-:Y:S01]  /*db00*/  FMUL.FTZ R41, R2, R41 ;  /* 0x0000002902297220 */ /* 0x000fe20000410000 */
[C---:B------:R-:W-:Y:S01]  /*db10*/  FMUL.FTZ R42, R0.reuse, R42 ;  /* 0x0000002a002a7220 */ /* 0x040fe20000410000 */
[----:B------:R-:W-:Y:S01]  /*db20*/  FMUL.FTZ R43, R0, R43 ;  /* 0x0000002b002b7220 */ /* 0x000fe20000410000 */
[C---:B------:R-:W-:Y:S01]  /*db30*/  HMMA.16816.F32.BF16 R32, R136.reuse, R122, R32 ;  /* 0x0000007a8820723c */ /* 0x040fe20000041820 */
[----:B------:R-:W-:Y:S02]  /*db40*/  LDSM.16.MT88.4 R120, [R165+0x800] ;  /* 0x00080000a578783b */ /* 0x000fe40000004200 */
        /* <DEDUP_REMOVED lines=13> */
[----:B------:R-:W-:Y:S01]  /*dc20*/  LOP3.LUT R112, R140, 0xffff, RZ, 0xc0, !PT ;  /* 0x0000ffff8c707812 */ /* 0x000fe200078ec0ff */
[----:B------:R-:W-:Y:S01]  /*dc30*/  FMUL.FTZ R56, R2, R56 ;  /* 0x0000003802387220 */ /* 0x000fe20000410000 */
[----:B------:R-:W-:Y:S01]  /*dc40*/  LOP3.LUT R113, R140, 0xff, RZ, 0xc0, !PT ;  /* 0x000000ff8c717812 */ /* 0x000fe200078ec0ff */
[----:B------:R-:W-:Y:S01]  /*dc50*/  FMUL.FTZ R57, R2, R57 ;  /* 0x0000003902397220 */ /* 0x000fe20000410000 */
[----:B------:R-:W-:Y:S01]  /*dc60*/  SHF.R.U32.HI R112, RZ, 0x8, R112 ;  /* 0x00000008ff707819 */ /* 0x000fe20000011670 */
[C---:B------:R-:W-:Y:S03]  /*dc70*/  HMMA.16816.F32.BF16 R40, R136.reuse, R114, R40 ;  /* 0x000000728828723c */ /* 0x040fe60000041828 */
        /* <DEDUP_REMOVED lines=12> */
[----:B------:R-:W2:Y:S02]  /*dd40*/  LDSM.16.MT88.4 R104, [R161+0x10000] ;  /* 0x01000000a168783b */ /* 0x000ea40000004200 */
[C---:B------:R-:W-:Y:S01]  /*dd50*/  FMUL.FTZ R68, R2.reuse, R68 ;  /* 0x0000004402447220 */ /* 0x040fe20000410000 */
[----:B------:R-:W-:Y:S01]  /*dd60*/  FMUL.FTZ R69, R2, R69 ;  /* 0x0000004502457220 */ /* 0x000fe20000410000 */
[C---:B------:R-:W-:Y:S01]  /*dd70*/  FMUL.FTZ R70, R0.reuse, R70 ;  /* 0x0000004600467220 */ /* 0x040fe20000410000 */
[----:B------:R-:W-:Y:S01]  /*dd80*/  FMUL.FTZ R71, R0, R71 ;  /* 0x0000004700477220 */ /* 0x000fe20000410000 */
[C---:B------:R-:W-:Y:S01]  /*dd90*/  FMUL.FTZ R72, R2.reuse, R72 ;  /* 0x0000004802487220 */ /* 0x040fe20000410000 */
[C---:B------:R-:W-:Y:S03]  /*dda0*/  HMMA.16816.F32.BF16 R52, R136.reuse, R100, R52 ;  /* 0x000000648834723c */ /* 0x040fe60000041834 */
        /* <DEDUP_REMOVED lines=11> */
[----:B------:R-:W-:Y:S01]  /*de60*/  FMUL.FTZ R82, R0, R82 ;  /* 0x0000005200527220 */ /* 0x000fe20000410000 */
[C---:B------:R-:W-:Y:S03]  /*de70*/  HMMA.16816.F32.BF16 R60, R136.reuse, R108, R60 ;  /* 0x0000006c883c723c */ /* 0x040fe6000004183c */
[----:B------:R-:W-:Y:S01]  /*de80*/  PRMT R108, R142, 0x7772, RZ ;  /* 0x000077728e6c7816 */ /* 0x000fe200000000ff */
[----:B------:R-:W-:Y:S01]  /*de90*/  FMUL.FTZ R83, R0, R83 ;  /* 0x0000005300537220 */ /* 0x000fe20000410000 */
[----:B------:R-:W-:Y:S01]  /*dea0*/  PRMT R109, R142, 0x7771, RZ ;  /* 0x000077718e6d7816 */ /* 0x000fe200000000ff */
[C---:B------:R-:W-:Y:S01]  /*deb0*/  FMUL.FTZ R84, R2.reuse, R84 ;  /* 0x0000005402547220 */ /* 0x040fe20000410000 */
[----:B------:R-:W-:Y:S01]  /*dec0*/  FMUL.FTZ R85, R2, R85 ;  /* 0x0000005502557220 */ /* 0x000fe20000410000 */
[C---:B------:R-:W-:Y:S03]  /*ded0*/  HMMA.16816.F32.BF16 R64, R136.reuse, R110, R64 ;  /* 0x0000006e8840723c */ /* 0x040fe60000041840 */
[----:B------:R-:W-:Y:S01]  /*dee0*/  MOV R110, R142 ;  /* 0x0000008e006e7202 */ /* 0x000fe20000000f00 */
[----:B------:R-:W-:Y:S01]  /*def0*/  FMUL.FTZ R86, R0, R86 ;  /* 0x0000005600567220 */ /* 0x000fe20000410000 */
[----:B------:R-:W-:Y:S01]  /*df00*/  PRMT R111, R142, 0x7773, RZ ;  /* 0x000077738e6f7816 */ /* 0x000fe200000000ff */
[----:B------:R-:W-:Y:S01]  /*df10*/  FMUL.FTZ R87, R0, R87 ;  /* 0x0000005700577220 */ /* 0x000fe20000410000 */
[----:B------:R-:W-:Y:S01]  /*df20*/  LOP3.LUT R110, R110, 0xff, RZ, 0xc0, !PT ;  /* 0x000000ff6e6e7812 */ /* 0x000fe200078ec0ff */
[----:B------:R-:W-:Y:S01]  /*df30*/  FMUL.FTZ R88, R2, R88 ;  /* 0x0000005802587220 */ /* 0x000fe20000410000 */
[C---:B--2---:R-:W-:Y:S03]  /*df40*/  HMMA.16816.F32.BF16 R68, R136.reuse, R104, R68 ;  /* 0x000000688844723c */ /* 0x044fe60000041844 */
[----:B------:R-:W-:Y:S01]  /*df50*/  PRMT R108, R108, 0x5410, R111 ;  /* 0x000054106c6c7816 */ /* 0x000fe2000000006f */
[----:B------:R-:W-:Y:S01]  /*df60*/  FMUL.FTZ R89, R2, R89 ;  /* 0x0000005902597220 */ /* 0x000fe20000410000 */
[----:B------:R-:W-:Y:S01]  /*df70*/  PRMT R111, R110, 0x5410, R109 ;  /* 0x000054106e6f7816 */ /* 0x000fe2000000006d */
[----:B------:R-:W-:Y:S01]  /*df80*/  FMUL.FTZ R90, R0, R90 ;  /* 0x0000005a005a7220 */ /* 0x000fe20000410000 */
[----:B------:R-:W-:Y:S01]  /*df90*/  PRMT R110, R140, 0x7632, R110 ;  /* 0x000076328c6e7816 */ /* 0x000fe2000000006e */
[C---:B------:R-:W-:Y:S01]  /*dfa0*/  HMMA.16816.F32.BF16 R72, R136.reuse, R106, R72 ;  /* 0x0000006a8848723c */ /* 0x040fe20000041848 */
[----:B------:R-:W2:Y:S02]  /*dfb0*/  LDSM.16.MT88.4 R104, [R135+0x4000] ;  /* 0x004000008768783b */ /* 0x000ea40000004200 */
[----:B------:R-:W-:Y:S01]  /*dfc0*/  PRMT R109, R113, 0x5410, R112 ;  /* 0x00005410716d7816 */ /* 0x000fe20000000070 */
[----:B------:R-:W-:Y:S01]  /*dfd0*/  FMUL.FTZ R91, R0, R91 ;  /* 0x0000005b005b7220 */ /* 0x000fe20000410000 */
[--C-:B------:R-:W-:Y:S01]  /*dfe0*/  FFMA.FTZ R240, R240, UR4, -R157.reuse ;  /* 0x00000004f0f07c23 */ /* 0x100fe2000801089d */
[C---:B------:R-:W-:Y:S01]  /*dff0*/  FMUL.FTZ R92, R2.reuse, R92 ;  /* 0x0000005c025c7220 */ /* 0x040fe20000410000 */
[----:B------:R-:W-:Y:S01]  /*e000*/  FMUL.FTZ R93, R2, R93 ;  /* 0x0000005d025d7220 */ /* 0x000fe20000410000 */
[C---:B---3--:R-:W-:Y:S01]  /*e010*/  HMMA.16816.F32.BF16 R76, R136.reuse, R100, R76 ;  /* 0x00000064884c723c */ /* 0x048fe2000004184c */
[----:B------:R-:W-:Y:S01]  /*e020*/  LDSM.16.MT88.4 R112, [R164+0xc800] ;  /* 0x00c80000a470783b */ /* 0x000fe20000004200 */
[----:B------:R-:W3:Y:S01]  /*e030*/  MUFU.EX2 R226, R240 ;  /* 0x000000f000e27308 */ /* 0x000ee20000000800 */
        /* <DEDUP_REMOVED lines=8> */
[----:B------:R-:W-:Y:S01]  /*e0c0*/  FFMA.FTZ R197, R241, UR4, -R158 ;  /* 0x00000004f1c57c23 */ /* 0x000fe2000801089e */
[--C-:B------:R-:W-:Y:S01]  /*e0d0*/  FFMA.FTZ R236, R236, UR4, -R157.reuse ;  /* 0x00000004ecec7c23 */ /* 0x100fe2000801089d */
[--C-:B------:R-:W-:Y:S01]  /*e0e0*/  FFMA.FTZ R232, R232, UR4, -R157.reuse ;  /* 0x00000004e8e87c23 */ /* 0x100fe2000801089d */
[----:B------:R-:W-:Y:S01]  /*e0f0*/  FFMA.FTZ R174, R174, UR4, -R157 ;  /* 0x00000004aeae7c23 */ /* 0x000fe2000801089d */
[----:B------:R-:W-:Y:S01]  /*e100*/  FFMA.FTZ R175, R2, R227, R175 ;  /* 0x000000e302af7223 */ /* 0x000fe200000100af */
[----:B------:R-:W-:Y:S01]  /*e110*/  LDSM.16.MT88.4 R140, [R135+0x2800] ;  /* 0x00280000878c783b */ /* 0x000fe20000004200 */
[----:B------:R-:W-:Y:S01]  /*e120*/  MUFU.EX2 R197, R197 ;  /* 0x000000c500c57308 */ /* 0x000fe20000000800 */
[----:B------:R-:W-:Y:S01]  /*e130*/  ISETP.GT.AND P0, PT, R217, R214, PT ;  /* 0x000000d6d900720c */ /* 0x000fe20003f04270 */
[----:B------:R-:W-:Y:S01]  /*e140*/  FFMA.FTZ R177, R0, R225, R177 ;  /* 0x000000e100b17223 */ /* 0x000fe200000100b1 */
[----:B------:R-:W-:Y:S07]  /*e150*/  FADD.FTZ R175, R171, R175 ;  /* 0x000000afabaf7221 */ /* 0x000fee0000010000 */
[----:B------:R-:W-:Y:S01]  /*e160*/  MUFU.EX2 R236, R236 ;  /* 0x000000ec00ec7308 */ /* 0x000fe20000000800 */
[----:B------:R-:W-:Y:S01]  /*e170*/  IADD3 R217, PT, PT, R217, -0x1, RZ ;  /* 0xffffffffd9d97810 */ /* 0x000fe20007ffe0ff */
[----:B------:R-:W-:Y:S01]  /*e180*/  FADD.FTZ R177, R170, R177 ;  /* 0x000000b1aab17221 */ /* 0x000fe20000010000 */
[----:B------:R-:W-:Y:S07]  /*e190*/  FADD.FTZ R168, R168, R175 ;  /* 0x000000afa8a87221 */ /* 0x000fee0000010000 */
[----:B------:R-:W-:Y:S01]  /*e1a0*/  MUFU.EX2 R232, R232 ;  /* 0x000000e800e87308 */ /* 0x000fe20000000800 */
[----:B------:R-:W-:Y:S01]  /*e1b0*/  MOV R2, R3 ;  /* 0x0000000300027202 */ /* 0x000fe20000000f00 */
[----:B------:R-:W-:Y:S01]  /*e1c0*/  FADD.FTZ R166, R166, R177 ;  /* 0x000000b1a6a67221 */ /* 0x000fe20000010000 */
[----:B------:R-:W-:Y:S07]  /*e1d0*/  FADD.FTZ R167, R167, R168 ;  /* 0x000000a8a7a77221 */ /* 0x000fee0000010000 */
[----:B------:R-:W-:Y:S01]  /*e1e0*/  MUFU.EX2 R174, R174 ;  /* 0x000000ae00ae7308 */ /* 0x000fe20000000800 */
[----:B------:R-:W-:Y:S01]  /*e1f0*/  FADD.FTZ R169, R169, R166 ;  /* 0x000000a6a9a97221 */ /* 0x000fe20000010000 */
[C---:B--2---:R-:W-:Y:S03]  /*e200*/  HMMA.16816.F32.BF16 R84, R136.reuse, R104, R84 ;  /* 0x000000688854723c */ /* 0x044fe60000041854 */
[----:B------:R-:W-:Y:S02]  /*e210*/  LOP3.LUT R104, R110, 0xff, RZ, 0xc0, !PT ;  /* 0x000000ff6e687812 */ /* 0x000fe400078ec0ff */
[--C-:B------:R-:W-:Y:S02]  /*e220*/  HSET2.LE.AND R110, R111, R160.reuse, PT ;  /* 0x000000a06f6e7233 */ /* 0x100fe40003803000 */
[----:B------:R-:W-:Y:S01]  /*e230*/  F2FP.BF16.F32.PACK_AB R105, R189, R190 ;  /* 0x000000bebd69723e */ /* 0x000fe200000010ff */
[C---:B------:R-:W-:Y:S03]  /*e240*/  HMMA.16816.F32.BF16 R88, R136.reuse, R106, R88 ;  /* 0x0000006a8858723c */ /* 0x040fe60000041858 */
[----:B------:R-:W-:Y:S02]  /*e250*/  PRMT R129, R104, 0x5410, R129 ;  /* 0x0000541068817816 */ /* 0x000fe40000000081 */
[----:B------:R-:W-:Y:S02]  /*e260*/  LOP3.LUT R110, R105, R110, RZ, 0xc0, !PT ;  /* 0x0000006e696e7212 */ /* 0x000fe400078ec0ff */
[----:B------:R-:W2:Y:S01]  /*e270*/  LDSM.16.MT88.4 R104, [R161+0xc800] ;  /* 0x00c80000a168783b */ /* 0x000ea20000004200 */
[C---:B----4-:R-:W-:Y:S03]  /*e280*/  HMMA.16816.F32.BF16 R92, R136.reuse, R100, R92 ;  /* 0x00000064885c723c */ /* 0x050fe6000004185c */
[----:B------:R-:W-:Y:S02]  /*e290*/  LOP3.LUT R111, R108, 0xff00ff, RZ, 0xc0, !PT ;  /* 0x00ff00ff6c6f7812 */ /* 0x000fe400078ec0ff */
[--C-:B------:R-:W-:Y:S02]  /*e2a0*/  HSET2.LE.AND R108, R109, R160.reuse, PT ;  /* 0x000000a06d6c7233 */ /* 0x100fe40003803000 */
[--C-:B------:R-:W-:Y:S01]  /*e2b0*/  HSET2.LE.AND R109, R129, R160.reuse, PT ;  /* 0x000000a0816d7233 */ /* 0x100fe20003803000 */
[----:B------:R-:W-:Y:S01]  /*e2c0*/  HMMA.16816.F32.BF16 R96, R136, R102, R96 ;  /* 0x000000668860723c */ /* 0x000fe20000041860 */
[----:B------:R-:W4:Y:S02]  /*e2d0*/  LDSM.16.MT88.4 R128, [R164+0xe800] ;  /* 0x00e80000a480783b */ /* 0x000f240000004200 */
[--C-:B------:R-:W-:Y:S02]  /*e2e0*/  HSET2.LE.AND R111, R111, R160.reuse, PT ;  /* 0x000000a06f6f7233 */ /* 0x100fe40003803000 */
[----:B-1----:R-:W-:Y:S01]  /*e2f0*/  F2FP.BF16.F32.PACK_AB R101, R195, R224 ;  /* 0x000000e0c365723e */ /* 0x002fe200000010ff */
[----:B------:R-:W-:Y:S01]  /*e300*/  FADD.FTZ R224, R224, R167 ;  /* 0x000000a7e0e07221 */ /* 0x000fe20000010000 */
[----:B---3--:R-:W-:Y:S01]  /*e310*/  F2FP.BF16.F32.PACK_AB R100, R193, R226 ;  /* 0x000000e2c164723e */ /* 0x008fe200000010ff */
[----:B------:R-:W-:Y:S01]  /*e320*/  FADD.FTZ R226, R226, R169 ;  /* 0x000000a9e2e27221 */ /* 0x000fe20000010000 */
[----:B------:R-:W-:Y:S01]  /*e330*/  LOP3.LUT R111, R144, R111, RZ, 0xc0, !PT ;  /* 0x0000006f906f7212 */ /* 0x000fe200078ec0ff */
[----:B------:R-:W-:Y:S01]  /*e340*/  LDSM.16.MT88.4 R136, [R164+0xf000] ;  /* 0x00f00000a488783b */ /* 0x000fe20000004200 */
[----:B------:R-:W-:Y:S01]  /*e350*/  LOP3.LUT R108, R101, R108, RZ, 0xc0, !PT ;  /* 0x0000006c656c7212 */ /* 0x000fe200078ec0ff */
[----:B------:R-:W-:Y:S01]  /*e360*/  FADD.FTZ R195, R195, R224 ;  /* 0x000000e0c3c37221 */ /* 0x000fe20000010000 */
[----:B------:R-:W-:Y:S01]  /*e370*/  LOP3.LUT R109, R100, R109, RZ, 0xc0, !PT ;  /* 0x0000006d646d7212 */ /* 0x000fe200078ec0ff */
[----:B------:R-:W-:Y:S02]  /*e380*/  FADD.FTZ R193, R193, R226 ;  /* 0x000000e2c1c17221 */ /* 0x000fe40000010000 */
[----:B------:R-:W-:Y:S02]  /*e390*/  FADD.FTZ R0, R190, R195 ;  /* 0x000000c3be007221 */ /* 0x000fe40000010000 */
[----:B------:R-:W1:Y:S01]  /*e3a0*/  LDSM.16.MT88.4 R100, [R165+0x2800] ;  /* 0x00280000a564783b */ /* 0x000e620000004200 */
[----:B------:R-:W-:Y:S01]  /*e3b0*/  FADD.FTZ R194, R194, R193 ;  /* 0x000000c1c2c27221 */ /* 0x000fe20000010000 */
[----:B------:R-:W-:Y:S03]  /*e3c0*/  FADD.FTZ R0, R189, R0 ;  /* 0x00000000bd007221 */ /* 0x000fe60000010000 */
[----:B------:R-:W-:Y:S01]  /*e3d0*/  FADD.FTZ R194, R191, R194 ;  /* 0x000000c2bfc27221 */ /* 0x000fe20000010000 */
[C---:B--2---:R-:W-:Y:S08]  /*e3e0*/  HMMA.16816.F32.BF16 R4, R108.reuse, R104, R4 ;  /* 0x000000686c04723c */ /* 0x044ff00000041804 */
[C---:B------:R-:W-:Y:S01]  /*e3f0*/  HMMA.16816.F32.BF16 R8, R108.reuse, R106, R8 ;  /* 0x0000006a6c08723c */ /* 0x040fe20000041808 */
[----:B------:R-:W2:Y:S07]  /*e400*/  LDSM.16.MT88.4 R104, [R161+0x10800] ;  /* 0x01080000a168783b */ /* 0x000eae0000004200 */
[C---:B------:R-:W-:Y:S08]  /*e410*/  HMMA.16816.F32.BF16 R12, R108.reuse, R112, R12 ;  /* 0x000000706c0c723c */ /* 0x040ff0000004180c */
[C---:B------:R-:W-:Y:S01]  /*e420*/  HMMA.16816.F32.BF16 R16, R108.reuse, R114, R16 ;  /* 0x000000726c10723c */ /* 0x040fe20000041810 */
[----:B------:R-:W3:Y:S07]  /*e430*/  LDSM.16.MT88.4 R112, [R164+0x10800] ;  /* 0x01080000a470783b */ /* 0x000eee0000004200 */
[C---:B------:R-:W-:Y:S03]  /*e440*/  HMMA.16816.F32.BF16 R20, R108.reuse, R116, R20 ;  /* 0x000000746c14723c */ /* 0x040fe60000041814 */
[----:B------:R-:W-:Y:S05]  /*e450*/  LOP3.LUT R116, R223, R231, R243, 0x96, !PT ;  /* 0x000000e7df747212 */ /* 0x000fea00078e96f3 */
[C---:B------:R-:W-:Y:S03]  /*e460*/  HMMA.16816.F32.BF16 R24, R108.reuse, R118, R24 ;  /* 0x000000766c18723c */ /* 0x040fe60000041818 */
[----:B------:R-:W-:Y:S05]  /*e470*/  IMAD.WIDE.U32 R116, R116, -0x326172a9, RZ ;  /* 0xcd9e8d5774747825 */ /* 0x000fea00078e00ff */
[C---:B------:R-:W-:Y:S03]  /*e480*/  HMMA.16816.F32.BF16 R28, R108.reuse, R120, R28 ;  /* 0x000000786c1c723c */ /* 0x040fe6000004181c */
[----:B------:R-:W-:Y:S01]  /*e490*/  FFMA.FTZ R120, R239, UR4, -R158 ;  /* 0x00000004ef787c23 */ /* 0x000fe2000801089e */
[----:B------:R-:W-:Y:S01]  /*e4a0*/  LOP3.LUT R155, R228, R155, R117, 0x96, !PT ;  /* 0x0000009be49b7212 */ /* 0x000fe200078e9675 */
[----:B------:R-:W-:Y:S01]  /*e4b0*/  FFMA.FTZ R239, R238, UR4, -R157 ;  /* 0x00000004eeef7c23 */ /* 0x000fe2000801089d */
[----:B------:R-:W-:Y:S01]  /*e4c0*/  LOP3.LUT R116, R219, R153, R116, 0x96, !PT ;  /* 0x00000099db747212 */ /* 0x000fe200078e9674 */
[----:B------:R5:W3:Y:S01]  /*e4d0*/  MUFU.EX2 R238, R120 ;  /* 0x0000007800ee7308 */ /* 0x000ae20000000800 */
[C---:B------:R-:W-:Y:S03]  /*e4e0*/  HMMA.16816.F32.BF16 R32, R108.reuse, R122, R32 ;  /* 0x0000007a6c20723c */ /* 0x040fe60000041820 */
[----:B------:R-:W-:Y:S06]  /*e4f0*/  IMAD.WIDE.U32 R244, R155, -0x2daee0ad, RZ ;  /* 0xd2511f539bf47825 */ /* 0x000fec00078e00ff */
[----:B------:R-:W3:Y:S01]  /*e500*/  MUFU.EX2 R239, R239 ;  /* 0x000000ef00ef7308 */ /* 0x000ee20000000800 */
[----:B------:R-:W-:Y:S01]  /*e510*/  LDSM.16.MT88.4 R152, [R164+0x11000] ;  /* 0x01100000a498783b */ /* 0x000fe20000004200 */
[----:B------:R-:W-:Y:S01]  /*e520*/  IMAD.WIDE.U32 R116, R116, -0x2daee0ad, RZ ;  /* 0xd2511f5374747825 */ /* 0x000fe200078e00ff */
[C---:B------:R-:W-:Y:S03]  /*e530*/  HMMA.16816.F32.BF16 R36, R108.reuse, R124, R36 ;  /* 0x0000007c6c24723c */ /* 0x040fe60000041824 */
[----:B------:R-:W-:Y:S03]  /*e540*/  LOP3.LUT R151, R220, R151, R245, 0x96, !PT ;  /* 0x00000097dc977212 */ /* 0x000fe600078e96f5 */
[----:B-----5:R-:W-:Y:S01]  /*e550*/  LDSM.16.MT88.4 R120, [R135+0x1000] ;  /* 0x001000008778783b */ /* 0x020fe20000004200 */
[----:B------:R-:W-:Y:S01]  /*e560*/  LOP3.LUT R244, R150, R244, R117, 0x96, !PT ;  /* 0x000000f496f47212 */ /* 0x000fe200078e9675 */
[C---:B------:R-:W-:Y:S03]  /*e570*/  HMMA.16816.F32.BF16 R40, R108.reuse, R126, R40 ;  /* 0x0000007e6c28723c */ /* 0x040fe60000041828 */
[----:B------:R-:W-:Y:S03]  /*e580*/  IMAD.WIDE.U32 R242, R151, -0x326172a9, RZ ;  /* 0xcd9e8d5797f27825 */ /* 0x000fe600078e00ff */
[----:B------:R-:W-:Y:S01]  /*e590*/  LDSM.16.MT88.4 R124, [R165+0x1000] ;  /* 0x00100000a57c783b */ /* 0x000fe20000004200 */
[----:B------:R-:W-:Y:S01]  /*e5a0*/  IMAD.WIDE.U32 R244, R244, -0x326172a9, RZ ;  /* 0xcd9e8d57f4f47825 */ /* 0x000fe200078e00ff */
[C---:B----4-:R-:W-:Y:S03]  /*e5b0*/  HMMA.16816.F32.BF16 R44, R108.reuse, R128, R44 ;  /* 0x000000806c2c723c */ /* 0x050fe6000004182c */
[----:B------:R-:W-:Y:S02]  /*e5c0*/  LOP3.LUT R149, R218, R149, R243, 0x96, !PT ;  /* 0x00000095da957212 */ /* 0x000fe400078e96f3 */
[----:B------:R-:W-:Y:S03]  /*e5d0*/  LOP3.LUT R242, R148, R242, R245, 0x96, !PT ;  /* 0x000000f294f27212 */ /* 0x000fe600078e96f5 */
[C---:B------:R-:W-:Y:S01]  /*e5e0*/  HMMA.16816.F32.BF16 R48, R108.reuse, R130, R48 ;  /* 0x000000826c30723c */ /* 0x040fe20000041830 */
[----:B------:R-:W-:Y:S02]  /*e5f0*/  LDSM.16.MT88.4 R128, [R161+0xf000] ;  /* 0x00f00000a180783b */ /* 0x000fe40000004200 */
[----:B------:R-:W-:Y:S05]  /*e600*/  IMAD.WIDE.U32 R242, R242, -0x2daee0ad, RZ ;  /* 0xd2511f53f2f27825 */ /* 0x000fea00078e00ff */
[C---:B------:R-:W-:Y:S08]  /*e610*/  HMMA.16816.F32.BF16 R52, R108.reuse, R140, R52 ;  /* 0x0000008c6c34723c */ /* 0x040ff00000041834 */
[C---:B------:R-:W-:Y:S01]  /*e620*/  HMMA.16816.F32.BF16 R56, R108.reuse, R142, R56 ;  /* 0x0000008e6c38723c */ /* 0x040fe20000041838 */
[----:B------:R-:W-:Y:S07]  /*e630*/  LDSM.16.MT88.4 R140, [R135+0x3000] ;  /* 0x00300000878c783b */ /* 0x000fee0000004200 */
[C---:B-1----:R-:W-:Y:S08]  /*e640*/  HMMA.16816.F32.BF16 R60, R108.reuse, R100, R60 ;  /* 0x000000646c3c723c */ /* 0x042ff0000004183c */
[C---:B------:R-:W-:Y:S01]  /*e650*/  HMMA.16816.F32.BF16 R64, R108.reuse, R102, R64 ;  /* 0x000000666c40723c */ /* 0x040fe20000041840 */
[----:B------:R-:W1:Y:S07]  /*e660*/  LDSM.16.MT88.4 R100, [R135+0x4800] ;  /* 0x004800008764783b */ /* 0x000e6e0000004200 */
[C---:B--2---:R-:W-:Y:S03]  /*e670*/  HMMA.16816.F32.BF16 R68, R108.reuse, R104, R68 ;  /* 0x000000686c44723c */ /* 0x044fe60000041844 */
[----:B------:R-:W-:Y:S02]  /*e680*/  IMAD.WIDE.U32 R104, R149, -0x2daee0ad, RZ ;  /* 0xd2511f5395687825 */ /* 0x000fe400078e00ff */
[----:B------:R-:W-:Y:S03]  /*e690*/  LDSM.16.MT88.4 R148, [R161+0x11000] ;  /* 0x01100000a194783b */ /* 0x000fe60000004200 */
[C---:B------:R-:W-:Y:S03]  /*e6a0*/  HMMA.16816.F32.BF16 R72, R108.reuse, R106, R72 ;  /* 0x0000006a6c48723c */ /* 0x040fe60000041848 */
[----:B------:R-:W-:Y:S02]  /*e6b0*/  LOP3.LUT R246, R147, R116, R105, 0x96, !PT ;  /* 0x0000007493f67212 */ /* 0x000fe400078e9669 */
[----:B------:R-:W-:Y:S01]  /*e6c0*/  LDSM.16.MT88.4 R116, [R164+0xd000] ;  /* 0x00d00000a474783b */ /* 0x000fe20000004200 */
[----:B------:R-:W-:Y:S02]  /*e6d0*/  LOP3.LUT R146, R146, R104, R243, 0x96, !PT ;  /* 0x0000006892927212 */ /* 0x000fe400078e96f3 */
[C---:B---3--:R-:W-:Y:S03]  /*e6e0*/  HMMA.16816.F32.BF16 R76, R108.reuse, R112, R76 ;  /* 0x000000706c4c723c */ /* 0x048fe6000004184c */
[----:B------:R-:W-:Y:S02]  /*e6f0*/  IMAD.WIDE.U32 R146, R146, -0x326172a9, RZ ;  /* 0xcd9e8d5792927825 */ /* 0x000fe400078e00ff */
[----:B------:R-:W2:Y:S02]  /*e700*/  LDSM.16.MT88.4 R104, [R165+0x4800] ;  /* 0x00480000a568783b */ /* 0x000ea40000004200 */
[----:B------:R-:W-:Y:S01]  /*e710*/  IMAD.WIDE.U32 R246, R246, -0x326172a9, RZ ;  /* 0xcd9e8d57f6f67825 */ /* 0x000fe200078e00ff */
[C---:B------:R-:W-:Y:S03]  /*e720*/  HMMA.16816.F32.BF16 R80, R108.reuse, R114, R80 ;  /* 0x000000726c50723c */ /* 0x040fe60000041850 */
[----:B------:R-:W-:Y:S02]  /*e730*/  MOV R114, R146 ;  /* 0x0000009200727202 */ /* 0x000fe40000000f00 */
[----:B------:R-:W-:Y:S02]  /*e740*/  LOP3.LUT R145, R145, R246, R147, 0x96, !PT ;  /* 0x000000f691917212 */ /* 0x000fe400078e9693 */
[C---:B------:R-:W-:Y:S01]  /*e750*/  PRMT R113, R146.reuse, 0x7773, RZ ;  /* 0x0000777392717816 */ /* 0x040fe200000000ff */
[C---:B-1----:R-:W-:Y:S03]  /*e760*/  HMMA.16816.F32.BF16 R84, R108.reuse, R100, R84 ;  /* 0x000000646c54723c */ /* 0x042fe60000041854 */
[----:B------:R-:W-:Y:S02]  /*e770*/  LOP3.LUT R101, R145, 0xffff, RZ, 0xc0, !PT ;  /* 0x0000ffff91657812 */ /* 0x000fe400078ec0ff */
[C---:B------:R-:W-:Y:S02]  /*e780*/  PRMT R112, R146.reuse, 0x7772, RZ ;  /* 0x0000777292707816 */ /* 0x040fe400000000ff */
[----:B------:R-:W-:Y:S01]  /*e790*/  PRMT R163, R146, 0x7771, RZ ;  /* 0x0000777192a37816 */ /* 0x000fe200000000ff */
[C---:B------:R-:W-:Y:S03]  /*e7a0*/  HMMA.16816.F32.BF16 R88, R108.reuse, R102, R88 ;  /* 0x000000666c58723c */ /* 0x040fe60000041858 */
[----:B------:R-:W-:Y:S01]  /*e7b0*/  LOP3.LUT R114, R114, 0xff, RZ, 0xc0, !PT ;  /* 0x000000ff72727812 */ /* 0x000fe200078ec0ff */
[--C-:B------:R-:W-:Y:S01]  /*e7c0*/  FFMA.FTZ R103, R237, UR4, -R158.reuse ;  /* 0x00000004ed677c23 */ /* 0x100fe2000801089e */
[----:B------:R-:W-:Y:S01]  /*e7d0*/  SHF.R.U32.HI R241, RZ, 0x8, R101 ;  /* 0x00000008fff17819 */ /* 0x000fe20000011665 */
[----:B------:R-:W-:Y:S01]  /*e7e0*/  FFMA.FTZ R102, R235, UR4, -R158 ;  /* 0x00000004eb667c23 */ /* 0x000fe2000801089e */
[----:B------:R-:W-:Y:S01]  /*e7f0*/  PRMT R101, R112, 0x5410, R113 ;  /* 0x0000541070657816 */ /* 0x000fe20000000071 */
[----:B------:R1:W-:Y:S01]  /*e800*/  MUFU.EX2 R235, R103 ;  /* 0x0000006700eb7308 */ /* 0x0003e20000000800 */
[----:B------:R-:W-:Y:S01]  /*e810*/  PRMT R163, R114, 0x5410, R163 ;  /* 0x0000541072a37816 */ /* 0x000fe200000000a3 */
[----:B------:R-:W-:Y:S01]  /*e820*/  FFMA.FTZ R237, R234, UR4, -R157 ;  /* 0x00000004eaed7c23 */ /* 0x000fe2000801089d */
[----:B------:R-:W3:Y:S01]  /*e830*/  LDSM.16.MT88.4 R112, [R161+0xd000] ;  /* 0x00d00000a170783b */ /* 0x000ee20000004200 */
[C---:B------:R-:W-:Y:S06]  /*e840*/  LOP3.LUT R100, R145.reuse, 0xff, RZ, 0xc0, !PT ;  /* 0x000000ff91647812 */ /* 0x040fec00078ec0ff */
[----:B------:R4:W5:Y:S01]  /*e850*/  MUFU.EX2 R234, R102 ;  /* 0x0000006600ea7308 */ /* 0x0009620000000800 */
[----:B------:R-:W-:Y:S02]  /*e860*/  SHF.R.U32.HI R243, RZ, 0x18, R145 ;  /* 0x00000018fff37819 */ /* 0x000fe40000011691 */
[----:B------:R-:W-:Y:S07]  /*e870*/  PRMT R241, R100, 0x5410, R241 ;  /* 0x0000541064f17816 */ /* 0x000fee00000000f1 */
[----:B------:R-:W5:Y:S01]  /*e880*/  MUFU.EX2 R237, R237 ;  /* 0x000000ed00ed7308 */ /* 0x000f620000000800 */
[----:B------:R-:W-:Y:S01]  /*e890*/  PRMT R100, R145, 0x7632, R100 ;  /* 0x0000763291647816 */ /* 0x000fe20000000064 */
[C---:B--2---:R-:W-:Y:S01]  /*e8a0*/  HMMA.16816.F32.BF16 R92, R108.reuse, R104, R92 ;  /* 0x000000686c5c723c */ /* 0x044fe2000004185c */
[----:B------:R-:W2:Y:S02]  /*e8b0*/  LDSM.16.MT88.4 R144, [R165+0x3000] ;  /* 0x00300000a590783b */ /* 0x000ea40000004200 */
[----:B------:R-:W-:Y:S02]  /*e8c0*/  LOP3.LUT R100, R100, 0xff, RZ, 0xc0, !PT ;  /* 0x000000ff64647812 */ /* 0x000fe400078ec0ff */
[----:B-1----:R-:W-:Y:S01]  /*e8d0*/  F2FP.BF16.F32.PACK_AB R103, R238, R197 ;  /* 0x000000c5ee67723e */ /* 0x002fe200000010ff */
[----:B------:R-:W-:Y:S01]  /*e8e0*/  FADD.FTZ R197, R197, R0 ;  /* 0x00000000c5c57221 */ /* 0x000fe20000010000 */
[----:B------:R-:W-:Y:S01]  /*e8f0*/  PRMT R243, R100, 0x5410, R243 ;  /* 0x0000541064f37816 */ /* 0x000fe200000000f3 */
[----:B------:R-:W-:Y:S01]  /*e900*/  HMMA.16816.F32.BF16 R96, R108, R106, R96 ;  /* 0x0000006a6c60723c */ /* 0x000fe20000041860 */
[----:B------:R-:W-:Y:S02]  /*e910*/  LDSM.16.MT88.4 R108, [R165+0x5000] ;  /* 0x00500000a56c783b */ /* 0x000fe40000004200 */
[--C-:B------:R-:W-:Y:S01]  /*e920*/  HSET2.LE.AND R100, R241, R160.reuse, PT ;  /* 0x000000a0f1647233 */ /* 0x100fe20003803000 */
[----:B------:R-:W-:Y:S01]  /*e930*/  FADD.FTZ R238, R238, R197 ;  /* 0x000000c5eeee7221 */ /* 0x000fe20000010000 */
[----:B------:R-:W-:Y:S02]  /*e940*/  LOP3.LUT R241, R101, 0xff00ff, RZ, 0xc0, !PT ;  /* 0x00ff00ff65f17812 */ /* 0x000fe400078ec0ff */
[--C-:B------:R-:W-:Y:S02]  /*e950*/  HSET2.LE.AND R101, R243, R160.reuse, PT ;  /* 0x000000a0f3657233 */ /* 0x100fe40003803000 */
[----:B------:R-:W-:Y:S02]  /*e960*/  LOP3.LUT R100, R103, R100, RZ, 0xc0, !PT ;  /* 0x0000006467647212 */ /* 0x000fe400078ec0ff */
[--C-:B----4-:R-:W-:Y:S02]  /*e970*/  HSET2.LE.AND R102, R163, R160.reuse, PT ;  /* 0x000000a0a3667233 */ /* 0x110fe40003803000 */
[--C-:B------:R-:W-:Y:S01]  /*e980*/  HSET2.LE.AND R103, R241, R160.reuse, PT ;  /* 0x000000a0f1677233 */ /* 0x100fe20003803000 */
[----:B------:R-:W-:Y:S01]  /*e990*/  FFMA.FTZ R241, R176, UR4, -R157 ;  /* 0x00000004b0f17c23 */ /* 0x000fe2000801089d */
[----:B------:R-:W-:Y:S01]  /*e9a0*/  F2FP.BF16.F32.PACK_AB R104, R236, R239 ;  /* 0x000000efec68723e */ /* 0x000fe200000010ff */
[----:B------:R-:W-:Y:S01]  /*e9b0*/  FADD.FTZ R239, R239, R194 ;  /* 0x000000c2efef7221 */ /* 0x000fe20000010000 */
[----:B-----5:R-:W-:Y:S02]  /*e9c0*/  F2FP.BF16.F32.PACK_AB R105, R234, R235 ;  /* 0x000000ebea69723e */ /* 0x020fe400000010ff */
[----:B------:R-:W-:Y:S01]  /*e9d0*/  F2FP.BF16.F32.PACK_AB R156, R232, R237 ;  /* 0x000000ede89c723e */ /* 0x000fe200000010ff */
[----:B------:R-:W1:Y:S01]  /*e9e0*/  MUFU.EX2 R241, R241 ;  /* 0x000000f100f17308 */ /* 0x000e620000000800 */
[----:B------:R-:W-:Y:S01]  /*e9f0*/  LOP3.LUT R101, R104, R101, RZ, 0xc0, !PT ;  /* 0x0000006568657212 */ /* 0x000fe200078ec0ff */
[----:B------:R-:W-:Y:S01]  /*ea00*/  FADD.FTZ R236, R236, R239 ;  /* 0x000000efecec7221 */ /* 0x000fe20000010000 */
[----:B------:R-:W-:Y:S02]  /*ea10*/  LOP3.LUT R102, R105, R102, RZ, 0xc0, !PT ;  /* 0x0000006669667212 */ /* 0x000fe400078ec0ff */
[----:B------:R-:W-:Y:S01]  /*ea20*/  LOP3.LUT R103, R156, R103, RZ, 0xc0, !PT ;  /* 0x000000679c677212 */ /* 0x000fe200078ec0ff */
[----:B------:R-:W4:Y:S01]  /*ea30*/  LDSM.16.MT88.4 R104, [R135+0x5000] ;  /* 0x005000008768783b */ /* 0x000f220000004200 */
[----:B------:R-:W-:Y:S01]  /*ea40*/  MOV R0, R132 ;  /* 0x0000008400007202 */ /* 0x000fe20000000f00 */
[----:B------:R-:W-:Y:S04]  /*ea50*/  FADD.FTZ R237, R237, R236 ;  /* 0x000000eceded7221 */ /* 0x000fe80000010000 */
[C---:B---3--:R-:W-:Y:S05]  /*ea60*/  HMMA.16816.F32.BF16 R4, R100.reuse, R112, R4 ;  /* 0x000000706404723c */ /* 0x048fea0000041804 */
[----:B------:R-:W-:Y:S01]  /*ea70*/  LOP3.LUT R112, R159, R244, R247, 0x96, !PT ;  /* 0x000000f49f707212 */ /* 0x000fe200078e96f7 */
[----:B------:R-:W-:Y:S02]  /*ea80*/  FADD.FTZ R232, R232, R237 ;  /* 0x000000ede8e87221 */ /* 0x000fe40000010000 */
[C---:B------:R-:W-:Y:S03]  /*ea90*/  HMMA.16816.F32.BF16 R8, R100.reuse, R114, R8 ;  /* 0x000000726408723c */ /* 0x040fe60000041808 */
[----:B------:R-:W-:Y:S05]  /*eaa0*/  IMAD.WIDE.U32 R112, R112, -0x2daee0ad, RZ ;  /* 0xd2511f5370707825 */ /* 0x000fea00078e00ff */
[C---:B------:R-:W-:Y:S03]  /*eab0*/  HMMA.16816.F32.BF16 R12, R100.reuse, R116, R12 ;  /* 0x00000074640c723c */ /* 0x040fe6000004180c */
[----:B------:R-:W-:Y:S05]  /*eac0*/  PRMT R114, R112, 0x7773, RZ ;  /* 0x0000777370727816 */ /* 0x000fea00000000ff */
[C---:B------:R-:W-:Y:S01]  /*ead0*/  HMMA.16816.F32.BF16 R16, R100.reuse, R118, R16 ;  /* 0x000000766410723c */ /* 0x040fe20000041810 */
[----:B------:R-:W-:Y:S07]  /*eae0*/  LDSM.16.MT88.4 R116, [R164+0xd800] ;  /* 0x00d80000a474783b */ /* 0x000fee0000004200 */
[C---:B------:R-:W-:Y:S03]  /*eaf0*/  HMMA.16816.F32.BF16 R20, R100.reuse, R120, R20 ;  /* 0x000000786414723c */ /* 0x040fe60000041814 */
[----:B------:R-:W-:Y:S01]  /*eb00*/  FFMA.FTZ R121, R179, UR4, -R158 ;  /* 0x00000004b3797c23 */ /* 0x000fe2000801089e */
[--C-:B------:R-:W-:Y:S01]  /*eb10*/  FFMA.FTZ R120, R134, UR4, -R157.reuse ;  /* 0x0000000486787c23 */ /* 0x100fe2000801089d */
[----:B------:R-:W-:Y:S02]  /*eb20*/  FFMA.FTZ R157, R133, UR4, -R157 ;  /* 0x00000004859d7c23 */ /* 0x000fe4000801089d */
[----:B------:R-:W-:Y:S01]  /*eb30*/  MUFU.EX2 R176, R121 ;  /* 0x0000007900b07308 */ /* 0x000fe20000000800 */
[C---:B------:R-:W-:Y:S09]  /*eb40*/  HMMA.16816.F32.BF16 R24, R100.reuse, R122, R24 ;  /* 0x0000007a6418723c */ /* 0x040ff20000041818 */
[----:B------:R-:W-:Y:S10]  /*eb50*/  MUFU.EX2 R134, R157 ;  /* 0x0000009d00867308 */ /* 0x000ff40000000800 */
[----:B------:R-:W-:Y:S01]  /*eb60*/  MUFU.EX2 R133, R120 ;  /* 0x0000007800857308 */ /* 0x000fe20000000800 */
[C---:B------:R-:W-:Y:S08]  /*eb70*/  HMMA.16816.F32.BF16 R28, R100.reuse, R124, R28 ;  /* 0x0000007c641c723c */ /* 0x040ff0000004181c */
[C---:B------:R-:W-:Y:S01]  /*eb80*/  HMMA.16816.F32.BF16 R32, R100.reuse, R126, R32 ;  /* 0x0000007e6420723c */ /* 0x040fe20000041820 */
[----:B------:R-:W3:Y:S07]  /*eb90*/  LDSM.16.MT88.4 R124, [R161+0xd800] ;  /* 0x00d80000a17c783b */ /* 0x000eee0000004200 */
[C---:B------:R-:W-:Y:S08]  /*eba0*/  HMMA.16816.F32.BF16 R36, R100.reuse, R128, R36 ;  /* 0x000000806424723c */ /* 0x040ff00000041824 */
[C---:B------:R-:W-:Y:S08]  /*ebb0*/  HMMA.16816.F32.BF16 R40, R100.reuse, R130, R40 ;  /* 0x000000826428723c */ /* 0x040ff00000041828 */
[C---:B------:R-:W-:Y:S03]  /*ebc0*/  HMMA.16816.F32.BF16 R44, R100.reuse, R136, R44 ;  /* 0x00000088642c723c */ /* 0x040fe6000004182c */
[----:B------:R-:W-:Y:S04]  /*ebd0*/  LOP3.LUT R137, R162, R242, R113, 0x96, !PT ;  /* 0x000000f2a2897212 */ /* 0x000fe800078e9671 */
[C---:B------:R-:W-:Y:S01]  /*ebe0*/  LOP3.LUT R122, R137.reuse, 0xff, RZ, 0xc0, !PT ;  /* 0x000000ff897a7812 */ /* 0x040fe200078ec0ff */
[C---:B------:R-:W-:Y:S03]  /*ebf0*/  HMMA.16816.F32.BF16 R48, R100.reuse, R138, R48 ;  /* 0x0000008a6430723c */ /* 0x040fe60000041830 */
[----:B------:R-:W-:Y:S02]  /*ec00*/  PRMT R139, R112, 0x7772, RZ ;  /* 0x00007772708b7816 */ /* 0x000fe400000000ff */
[----:B------:R-:W-:Y:S02]  /*ec10*/  LOP3.LUT R113, R137, 0xffff, RZ, 0xc0, !PT ;  /* 0x0000ffff89717812 */ /* 0x000fe400078ec0ff */
[--C-:B------:R-:W-:Y:S01]  /*ec20*/  PRMT R139, R139, 0x5410, R114.reuse ;  /* 0x000054108b8b7816 */ /* 0x100fe20000000072 */
[C---:B------:R-:W-:Y:S03]  /*ec30*/  HMMA.16816.F32.BF16 R52, R100.reuse, R140, R52 ;  /* 0x0000008c6434723c */ /* 0x040fe60000041834 */
[----:B------:R-:W-:Y:S02]  /*ec40*/  LOP3.LUT R139, R139, 0xff00ff, RZ, 0xc0, !PT ;  /* 0x00ff00ff8b8b7812 */ /* 0x000fe400078ec0ff */
[----:B------:R-:W-:Y:S02]  /*ec50*/  SHF.R.U32.HI R113, RZ, 0x8, R113 ;  /* 0x00000008ff717819 */ /* 0x000fe40000011671 */
[----:B------:R-:W-:Y:S01]  /*ec60*/  PRMT R114, R137, 0x7632, R114 ;  /* 0x0000763289727816 */ /* 0x000fe20000000072 */
[C---:B------:R-:W-:Y:S01]  /*ec70*/  HMMA.16816.F32.BF16 R56, R100.reuse, R142, R56 ;  /* 0x0000008e6438723c */ /* 0x040fe20000041838 */
[----:B------:R-:W-:Y:S02]  /*ec80*/  LDSM.16.MT88.4 R140, [R165+0x1800] ;  /* 0x00180000a58c783b */ /* 0x000fe40000004200 */
[--C-:B------:R-:W-:Y:S02]  /*ec90*/  HSET2.LE.AND R139, R139, R160.reuse, PT ;  /* 0x000000a08b8b7233 */ /* 0x100fe40003803000 */
[----:B------:R-:W-:Y:S02]  /*eca0*/  PRMT R113, R122, 0x5410, R113 ;  /* 0x000054107a717816 */ /* 0x000fe40000000071 */
[----:B------:R-:W-:Y:S01]  /*ecb0*/  SHF.R.U32.HI R137, RZ, 0x18, R137 ;  /* 0x00000018ff897819 */ /* 0x000fe20000011689 */
[C---:B--2---:R-:W-:Y:S03]  /*ecc0*/  HMMA.16816.F32.BF16 R60, R100.reuse, R144, R60 ;  /* 0x00000090643c723c */ /* 0x044fe6000004183c */
[--C-:B------:R-:W-:Y:S02]  /*ecd0*/  HSET2.LE.AND R136, R113, R160.reuse, PT ;  /* 0x000000a071887233 */ /* 0x100fe40003803000 */
[----:B------:R-:W-:Y:S03]  /*ece0*/  LOP3.LUT R114, R114, 0xff, RZ, 0xc0, !PT ;  /* 0x000000ff72727812 */ /* 0x000fe600078ec0ff */
[C---:B------:R-:W-:Y:S01]  /*ecf0*/  HMMA.16816.F32.BF16 R64, R100.reuse, R146, R64 ;  /* 0x000000926440723c */ /* 0x040fe20000041840 */
[----:B------:R-:W-:Y:S02]  /*ed00*/  LDSM.16.MT88.4 R144, [R161+0xf800] ;  /* 0x00f80000a190783b */ /* 0x000fe40000004200 */
[----:B------:R-:W-:Y:S05]  /*ed10*/  PRMT R137, R114, 0x5410, R137 ;  /* 0x0000541072897816 */ /* 0x000fea0000000089 */
[C---:B------:R-:W-:Y:S03]  /*ed20*/  HMMA.16816.F32.BF16 R68, R100.reuse, R148, R68 ;  /* 0x000000946444723c */ /* 0x040fe60000041844 */
[--C-:B------:R-:W-:Y:S05]  /*ed30*/  HSET2.LE.AND R137, R137, R160.reuse, PT ;  /* 0x000000a089897233 */ /* 0x100fea0003803000 */
[C---:B------:R-:W-:Y:S01]  /*ed40*/  HMMA.16816.F32.BF16 R72, R100.reuse, R150, R72 ;  /* 0x000000966448723c */ /* 0x040fe20000041848 */
[----:B------:R-:W-:Y:S07]  /*ed50*/  LDSM.16.MT88.4 R148, [R164+0xf800] ;  /* 0x00f80000a494783b */ /* 0x000fee0000004200 */
[C---:B------:R-:W-:Y:S08]  /*ed60*/  HMMA.16816.F32.BF16 R76, R100.reuse, R152, R76 ;  /* 0x00000098644c723c */ /* 0x040ff0000004184c */
[C---:B------:R-:W-:Y:S01]  /*ed70*/  HMMA.16816.F32.BF16 R80, R100.reuse, R154, R80 ;  /* 0x0000009a6450723c */ /* 0x040fe20000041850 */
[----:B------:R-:W-:Y:S07]  /*ed80*/  LDSM.16.MT88.4 R152, [R135+0x3800] ;  /* 0x003800008798783b */ /* 0x000fee0000004200 */
[C---:B----4-:R-:W-:Y:S03]  /*ed90*/  HMMA.16816.F32.BF16 R84, R100.reuse, R104, R84 ;  /* 0x000000686454723c */ /* 0x050fe60000041854 */
[--C-:B------:R-:W-:Y:S01]  /*eda0*/  FFMA.FTZ R105, R233, UR4, -R158.reuse ;  /* 0x00000004e9697c23 */ /* 0x100fe2000801089e */
[--C-:B------:R-:W-:Y:S01]  /*edb0*/  FFMA.FTZ R233, R192, UR4, -R158.reuse ;  /* 0x00000004c0e97c23 */ /* 0x100fe2000801089e */
[----:B------:R-:W-:Y:S01]  /*edc0*/  FFMA.FTZ R158, R178, UR4, -R158 ;  /* 0x00000004b29e7c23 */ /* 0x000fe2000801089e */
[----:B------:R-:W-:Y:S01]  /*edd0*/  MOV R104, R112 ;  /* 0x0000007000687202 */ /* 0x000fe20000000f00 */
[----:B------:R2:W-:Y:S01]  /*ede0*/  MUFU.EX2 R178, R105 ;  /* 0x0000006900b27308 */ /* 0x0005e20000000800 */
[C---:B------:R-:W-:Y:S09]  /*edf0*/  HMMA.16816.F32.BF16 R88, R100.reuse, R106, R88 ;  /* 0x0000006a6458723c */ /* 0x040ff20000041858 */
[----:B------:R4:W-:Y:S01]  /*ee00*/  MUFU.EX2 R179, R158 ;  /* 0x0000009e00b37308 */ /* 0x0009e20000000800 */
[----:B------:R-:W-:Y:S02]  /*ee10*/  LOP3.LUT R115, R104, 0xff, RZ, 0xc0, !PT ;  /* 0x000000ff68737812 */ /* 0x000fe400078ec0ff */
[----:B------:R-:W-:Y:S07]  /*ee20*/  PRMT R112, R112, 0x7771, RZ ;  /* 0x0000777170707816 */ /* 0x000fee00000000ff */
[----:B------:R-:W5:Y:S01]  /*ee30*/  MUFU.EX2 R233, R233 ;  /* 0x000000e900e97308 */ /* 0x000f620000000800 */
[C---:B------:R-:W-:Y:S03]  /*ee40*/  HMMA.16816.F32.BF16 R92, R100.reuse, R108, R92 ;  /* 0x0000006c645c723c */ /* 0x040fe6000004185c */
[----:B------:R-:W-:Y:S02]  /*ee50*/  PRMT R115, R115, 0x5410, R112 ;  /* 0x0000541073737816 */ /* 0x000fe40000000070 */
[C---:B-1----:R-:W-:Y:S01]  /*ee60*/  F2FP.BF16.F32.PACK_AB R108, R174.reuse, R241 ;  /* 0x000000f1ae6c723e */ /* 0x042fe200000010ff */
[----:B--2---:R-:W1:Y:S01]  /*ee70*/  LDSM.16.MT88.4 R104, [R135+0x1800] ;  /* 0x001800008768783b */ /* 0x004e620000004200 */
[----:B------:R-:W-:Y:S01]  /*ee80*/  FADD.FTZ R241, R241, R232 ;  /* 0x000000e8f1f17221 */ /* 0x000fe20000010000 */
[----:B------:R-:W-:Y:S03]  /*ee90*/  HMMA.16816.F32.BF16 R96, R100, R110, R96 ;  /* 0x0000006e6460723c */ /* 0x000fe60000041860 */
[----:B------:R-:W-:Y:S01]  /*eea0*/  HSET2.LE.AND R138, R115, R160, PT ;  /* 0x000000a0738a7233 */ /* 0x000fe20003803000 */
[----:B------:R-:W-:Y:S01]  /*eeb0*/  FADD.FTZ R174, R174, R241 ;  /* 0x000000f1aeae7221 */ /* 0x000fe20000010000 */
[----:B------:R-:W-:Y:S01]  /*eec0*/  LOP3.LUT R137, R108, R137, RZ, 0xc0, !PT ;  /* 0x000000896c897212 */ /* 0x000fe200078ec0ff */
[----:B----4-:R-:W2:Y:S01]  /*eed0*/  LDSM.16.MT88.4 R156, [R165+0x3800] ;  /* 0x00380000a59c783b */ /* 0x010ea20000004200 */
[----:B-----5:R-:W-:Y:S02]  /*eee0*/  F2FP.BF16.F32.PACK_AB R113, R233, R178 ;  /* 0x000000b2e971723e */ /* 0x020fe400000010ff */
[----:B------:R-:W-:Y:S02]  /*eef0*/  F2FP.BF16.F32.PACK_AB R109, R179, R176 ;  /* 0x000000b0b36d723e */ /* 0x000fe400000010ff */
[C---:B------:R-:W-:Y:S01]  /*ef00*/  F2FP.BF16.F32.PACK_AB R108, R134.reuse, R133 ;  /* 0x00000085866c723e */ /* 0x040fe200000010ff */
[----:B------:R-:W-:Y:S01]  /*ef10*/  FADD.FTZ R133, R133, R174 ;  /* 0x000000ae85857221 */ /* 0x000fe20000010000 */
[----:B------:R-:W-:Y:S01]  /*ef20*/  LOP3.LUT R136, R113, R136, RZ, 0xc0, !PT ;  /* 0x0000008871887212 */ /* 0x000fe200078ec0ff */
[----:B------:R-:W4:Y:S01]  /*ef30*/  LDSM.16.MT88.4 R160, [R161+0x11800] ;  /* 0x01180000a1a0783b */ /* 0x000f220000004200 */
[----:B------:R-:W-:Y:S01]  /*ef40*/  LOP3.LUT R138, R109, R138, RZ, 0xc0, !PT ;  /* 0x0000008a6d8a7212 */ /* 0x000fe200078ec0ff */
[----:B------:R-:W-:Y:S01]  /*ef50*/  FADD.FTZ R225, R134, R133 ;  /* 0x0000008586e17221 */ /* 0x000fe20000010000 */
[----:B------:R-:W-:Y:S07]  /*ef60*/  LOP3.LUT R139, R108, R139, RZ, 0xc0, !PT ;  /* 0x0000008b6c8b7212 */ /* 0x000fee00078ec0ff */
[C---:B---3--:R-:W-:Y:S01]  /*ef70*/  HMMA.16816.F32.BF16 R128, R136.reuse, R124, R4 ;  /* 0x0000007c8880723c */ /* 0x048fe20000041804 */
[----:B------:R-:W3:Y:S07]  /*ef80*/  LDSM.16.MT88.4 R4, [R164+0x11800] ;  /* 0x01180000a404783b */ /* 0x000eee0000004200 */
[C---:B------:R-:W-:Y:S01]  /*ef90*/  HMMA.16816.F32.BF16 R124, R136.reuse, R126, R8 ;  /* 0x0000007e887c723c */ /* 0x040fe20000041808 */
[----:B------:R-:W5:Y:S07]  /*efa0*/  LDSM.16.MT88.4 R8, [R135+0x5800] ;  /* 0x005800008708783b */ /* 0x000f6e0000004200 */
[C---:B------:R-:W-:Y:S01]  /*efb0*/  HMMA.16816.F32.BF16 R120, R136.reuse, R116, R12 ;  /* 0x000000748878723c */ /* 0x040fe2000004180c */
[----:B------:R-:W5:Y:S07]  /*efc0*/  LDSM.16.MT88.4 R12, [R165+0x5800] ;  /* 0x00580000a50c783b */ /* 0x000f6e0000004200 */
        /* <DEDUP_REMOVED lines=15> */
[C---:B---3--:R-:W-:Y:S03]  /*f0c0*/  HMMA.16816.F32.BF16 R76, R136.reuse, R4, R76 ;  /* 0x00000004884c723c */ /* 0x048fe6000004184c */
[----:B------:R-:W-:Y:S04]  /*f0d0*/  FADD.FTZ R5, R235, R238 ;  /* 0x000000eeeb057221 */ /* 0x000fe80000010000 */
[----:B------:R-:W-:Y:S01]  /*f0e0*/  FADD.FTZ R5, R234, R5 ;  /* 0x00000005ea057221 */ /* 0x000fe20000010000 */
[C---:B------:R-:W-:Y:S03]  /*f0f0*/  HMMA.16816.F32.BF16 R80, R136.reuse, R6, R80 ;  /* 0x000000068850723c */ /* 0x040fe60000041850 */
[----:B------:R-:W-:Y:S04]  /*f100*/  FADD.FTZ R178, R178, R5 ;  /* 0x00000005b2b27221 */ /* 0x000fe80000010000 */
[----:B------:R-:W-:Y:S01]  /*f110*/  FADD.FTZ R233, R233, R178 ;  /* 0x000000b2e9e97221 */ /* 0x000fe20000010000 */
[C---:B-----5:R-:W-:Y:S03]  /*f120*/  HMMA.16816.F32.BF16 R84, R136.reuse, R8, R84 ;  /* 0x000000088854723c */ /* 0x060fe60000041854 */
[----:B------:R-:W-:Y:S04]  /*f130*/  FADD.FTZ R176, R176, R233 ;  /* 0x000000e9b0b07221 */ /* 0x000fe80000010000 */
[----:B------:R-:W-:Y:S01]  /*f140*/  FADD.FTZ R227, R179, R176 ;  /* 0x000000b0b3e37221 */ /* 0x000fe20000010000 */
[C---:B------:R-:W-:Y:S08]  /*f150*/  HMMA.16816.F32.BF16 R88, R136.reuse, R10, R88 ;  /* 0x0000000a8858723c */ /* 0x040ff00000041858 */
[C---:B------:R-:W-:Y:S08]  /*f160*/  HMMA.16816.F32.BF16 R92, R136.reuse, R12, R92 ;  /* 0x0000000c885c723c */ /* 0x040ff0000004185c */
[----:B------:R-:W-:Y:S01]  /*f170*/  HMMA.16816.F32.BF16 R96, R136, R14, R96 ;  /* 0x0000000e8860723c */ /* 0x000fe20000041860 */
[----:B------:R-:W-:Y:S08]  /*f180*/  @!UPT UIADD3 URZ, UPT, UPT, URZ, URZ, URZ ;  /* 0x000000fffffff290 */ /* 0x000ff0000fffe0ff */
[----:B------:R-:W-:Y:S11]  /*f190*/  @P0 BRA `(.L_x_849) ;  /* 0xffffffc000d80947 */ /* 0x000ff6000383ffff */
.L_x_848:
[----:B------:R-:W1:Y:S01]  /*f1a0*/  SHFL.BFLY PT, R8, R227, 0x2, 0x1f ;  /* 0x0c401f00e3087f89 */ /* 0x000e6200000e0000 */
[----:B------:R-:W2:Y:S01]  /*f1b0*/  LDCU UR4, c[0x0][0x4fc] ;  /* 0x00009f80ff0477ac */ /* 0x000ea20008000800 */
[C---:B------:R-:W-:Y:S01]  /*f1c0*/  SHF.L.U32 R6, R186.reuse, 0x4, RZ ;  /* 0x00000004ba067819 */ /* 0x040fe200000006ff */
[----:B------:R-:W3:Y:S01]  /*f1d0*/  LDC R10, c[0x0][0x434] ;  /* 0x00010d00ff0a7b82 */ /* 0x000ee20000000800 */
[----:B------:R-:W4:Y:S01]  /*f1e0*/  SHFL.BFLY PT, R0, R225, 0x2, 0x1f ;  /* 0x0c401f00e1007f89 */ /* 0x000f2200000e0000 */
[----:B------:R-:W-:Y:S02]  /*f1f0*/  LOP3.LUT P3, RZ, R186, 0x10, RZ, 0xc0, !PT ;  /* 0x00000010baff7812 */ /* 0x000fe4000786c0ff */
[----:B------:R-:W-:Y:S02]  /*f200*/  LOP3.LUT R6, R6, 0x1c0, RZ, 0xc0, !PT ;  /* 0x000001c006067812 */ /* 0x000fe400078ec0ff */
[----:B------:R-:W-:Y:S02]  /*f210*/  LOP3.LUT P4, RZ, R186, 0x8, RZ, 0xc0, !PT ;  /* 0x00000008baff7812 */ /* 0x000fe4000788c0ff */
[----:B------:R-:W-:Y:S01]  /*f220*/  LOP3.LUT R6, R6, 0x38, R173, 0xf8, !PT ;  /* 0x0000003806067812 */ /* 0x000fe200078ef8ad */
[----:B------:R-:W3:Y:S01]  /*f230*/  LDC R16, c[0x0][0x434] ;  /* 0x00010d00ff107b82 */ /* 0x000ee20000000800 */
[----:B------:R-:W-:-:S02]  /*f240*/  SEL R184, R184, 0xffffffe0, !P4 ;  /* 0xffffffe0b8b87807 */ /* 0x000fc40006000000 */
[----:B------:R-:W-:-:S05]  /*f250*/  LOP3.LUT R6, R6, R172, R187, 0xfe, !PT ;  /* 0x000000ac06067212 */ /* 0x000fca00078efebb */
[----:B------:R-:W2:Y:S01]  /*f260*/  LDC.U8 R20, c[0x0][0x548] ;  /* 0x00015200ff147b82 */ /* 0x000ea20000000000 */
[----:B-1----:R-:W-:Y:S01]  /*f270*/  FADD.FTZ R8, R8, R227 ;  /* 0x000000e308087221 */ /* 0x002fe20000010000 */
[----:B----4-:R-:W-:-:S04]  /*f280*/  FADD.FTZ R7, R0, R225 ;  /* 0x000000e100077221 */ /* 0x010fc80000010000 */
[----:B------:R-:W1:Y:S04]  /*f290*/  SHFL.BFLY PT, R5, R8, 0x1, 0x1f ;  /* 0x0c201f0008057f89 */ /* 0x000e6800000e0000 */
[----:B------:R-:W4:Y:S01]  /*f2a0*/  SHFL.BFLY PT, R2, R7, 0x1, 0x1f ;  /* 0x0c201f0007027f89 */ /* 0x000f2200000e0000 */
[----:B-1----:R-:W-:Y:S01]  /*f2b0*/  FADD.FTZ R4, R8, R5 ;  /* 0x0000000508047221 */ /* 0x002fe20000010000 */
[----:B----4-:R-:W-:-:S03]  /*f2c0*/  FADD.FTZ R2, R7, R2 ;  /* 0x0000000207027221 */ /* 0x010fc60000010000 */
[----:B------:R-:W1:Y:S01]  /*f2d0*/  MUFU.RCP R0, R4 ;  /* 0x0000000400007308 */ /* 0x000e620000001000 */
[----:B------:R-:W-:Y:S02]  /*f2e0*/  FSETP.NE.FTZ.AND P1, PT, R4, RZ, PT ;  /* 0x000000ff0400720b */ /* 0x000fe40003f35000 */
[----:B------:R-:W-:Y:S02]  /*f2f0*/  LEA R7, R6, UR5, 0x1 ;  /* 0x0000000506077c11 */ /* 0x000fe4000f8e08ff */
[----:B------:R-:W-:Y:S02]  /*f300*/  FSETP.NE.FTZ.AND P0, PT, R2, RZ, PT ;  /* 0x000000ff0200720b */ /* 0x000fe40003f15000 */
[C---:B------:R-:W-:Y:S01]  /*f310*/  IADD3 R11, PT, PT, R7.reuse, 0x40, RZ ;  /* 0x00000040070b7810 */ /* 0x040fe20007ffe0ff */
[----:B------:R-:W4:Y:S01]  /*f320*/  MUFU.RCP R5, R2 ;  /* 0x0000000200057308 */ /* 0x000f220000001000 */
[C---:B------:R-:W-:Y:S02]  /*f330*/  @P3 IADD3 R11, PT, PT, R7.reuse, -0x40, RZ ;  /* 0xffffffc0070b3810 */ /* 0x040fe40007ffe0ff */
[----:B------:R-:W-:-:S02]  /*f340*/  IADD3 R9, PT, PT, R7, R184, RZ ;  /* 0x000000b807097210 */ /* 0x000fc40007ffe0ff */
[----:B------:R-:W-:-:S03]  /*f350*/  IADD3 R17, PT, PT, R184, R11, RZ ;  /* 0x0000000bb8117210 */ /* 0x000fc60007ffe0ff */
[----:B------:R-:W3:Y:S01]  /*f360*/  @P1 MUFU.LG2 R4, R4 ;  /* 0x0000000400041308 */ /* 0x000ee20000000c00 */
[----:B-1----:R-:W-:-:S05]  /*f370*/  FSEL R0, R0, 1, P1 ;  /* 0x3f80000000007808 */ /* 0x002fca0000800000 */
[----:B--2---:R-:W-:Y:S01]  /*f380*/  FMUL.FTZ R0, R0, UR4 ;  /* 0x0000000400007c20 */ /* 0x004fe20008410000 */
[----:B----4-:R-:W-:-:S03]  /*f390*/  FSEL R5, R5, 1, P0 ;  /* 0x3f80000005057808 */ /* 0x010fc60000000000 */
[C---:B------:R-:W-:Y:S01]  /*f3a0*/  FMUL.FTZ R128, R0.reuse, R128 ;  /* 0x0000008000807220 */ /* 0x040fe20000410000 */
[C---:B------:R-:W-:Y:S01]  /*f3b0*/  FMUL.FTZ R129, R0.reuse, R129 ;  /* 0x0000008100817220 */ /* 0x040fe20000410000 */
[C---:B------:R-:W-:Y:S01]  /*f3c0*/  FMUL.FTZ R124, R0.reuse, R124 ;  /* 0x0000007c007c7220 */ /* 0x040fe20000410000 */
[C---:B------:R-:W-:Y:S01]  /*f3d0*/  FMUL.FTZ R125, R0.reuse, R125 ;  /* 0x0000007d007d7220 */ /* 0x040fe20000410000 */
        /* <DEDUP_REMOVED lines=95> */
[----:B------:R-:W-:Y:S02]  /*f9d0*/  F2FP.BF16.F32.PACK_AB R128, R129, R128 ;  /* 0x000000808180723e */ /* 0x000fe400000010ff */
[----:B------:R-:W-:Y:S02]  /*f9e0*/  F2FP.BF16.F32.PACK_AB R98, R5, R98 ;  /* 0x000000620562723e */ /* 0x000fe400000010ff */
[----:B------:R-:W-:Y:S01]  /*f9f0*/  IADD3 R5, PT, PT, R7, R0, RZ ;  /* 0x0000000007057210 */ /* 0x000fe20007ffe0ff */
[----:B------:R-:W-:Y:S01]  /*fa00*/  STS [R7], R128 ;  /* 0x0000008007007388 */ /* 0x000fe20000000800 */
[C---:B------:R-:W-:Y:S02]  /*fa10*/  IADD3 R13, PT, PT, R0.reuse, R9, RZ ;  /* 0x00000009000d7210 */ /* 0x040fe40007ffe0ff */
[C---:B------:R-:W-:Y:S02]  /*fa20*/  IADD3 R15, PT, PT, R0.reuse, R11, RZ ;  /* 0x0000000b000f7210 */ /* 0x040fe40007ffe0ff */
[----:B------:R-:W-:-:S02]  /*fa30*/  IADD3 R19, PT, PT, R0, R17, RZ ;  /* 0x0000001100137210 */ /* 0x000fc40007ffe0ff */
[----:B------:R-:W1:Y:S01]  /*fa40*/  LDC.U8 R0, c[0x0][0x549] ;  /* 0x00015240ff007b82 */ /* 0x000e620000000000 */
[----:B------:R-:W-:Y:S02]  /*fa50*/  F2FP.BF16.F32.PACK_AB R130, R131, R130 ;  /* 0x000000828382723e */ /* 0x000fe400000010ff */
        /* <DEDUP_REMOVED lines=16> */
[----:B-1----:R-:W-:Y:S01]  /*fb60*/  ISETP.NE.AND P3, PT, R0, RZ, PT ;  /* 0x000000ff0000720c */ /* 0x002fe20003f65270 */
        /* <DEDUP_REMOVED lines=9> */
[----:B------:R-:W3:Y:S01]  /*fc00*/  @P3 LDC R21, c[0x0][0x430] ;  /* 0x00010c00ff153b82 */ /* 0x000ee20000000800 */
        /* <DEDUP_REMOVED lines=17> */
[----:B------:R-:W-:Y:S01]  /*fd20*/  F2FP.BF16.F32.PACK_AB R64, R65, R64 ;  /* 0x000000404140723e */ /* 0x000fe200000010ff */
[----:B---3--:R-:W-:Y:S01]  /*fd30*/  @P3 IMAD R16, R21, R10, RZ ;  /* 0x0000000a15103224 */ /* 0x008fe200078e02ff */
[----:B------:R-:W-:Y:S01]  /*fd40*/  F2FP.BF16.F32.PACK_AB R66, R67, R66 ;  /* 0x000000424342723e */ /* 0x000fe200000010ff */
[----:B------:R-:W-:Y:S01]  /*fd50*/  STS [R19+0x400], R102 ;  /* 0x0004006613007388 */ /* 0x000fe20000000800 */
[----:B------:R-:W-:Y:S01]  /*fd60*/  ISETP.NE.AND P2, PT, R215, -0x1, PT ;  /* 0xffffffffd700780c */ /* 0x000fe20003f45270 */
        /* <DEDUP_REMOVED lines=41> */
[----:B--2---:R-:W2:Y:S03]  /*10000*/  @P2 LDC.64 R6, c[0x0][0x408] ;  /* 0x00010200ff062b82 */ /* 0x004ea60000000a00 */
[----:B------:R-:W-:Y:S04]  /*10010*/  STS [R11+0x4000], R84 ;  /* 0x004000540b007388 */ /* 0x000fe80000000800 */
[----:B------:R5:W-:Y:S04]  /*10020*/  STS [R11+0x4400], R86 ;  /* 0x004400560b007388 */ /* 0x000be80000000800 */
[----:B------:R-:W-:Y:S04]  /*10030*/  STS [R15+0x4000], R88 ;  /* 0x004000580f007388 */ /* 0x000fe80000000800 */
[----:B------:R-:W-:Y:S01]  /*10040*/  STS [R15+0x4400], R90 ;  /* 0x0044005a0f007388 */ /* 0x000fe20000000800 */
[----:B---3--:R-:W3:Y:S03]  /*10050*/  @!P2 LDC.64 R8, c[0x0][0x400] ;  /* 0x00010000ff08ab82 */ /* 0x008ee60000000a00 */
[----:B------:R-:W-:Y:S04]  /*10060*/  STS [R17+0x4000], R92 ;  /* 0x0040005c11007388 */ /* 0x000fe80000000800 */
[----:B------:R1:W-:Y:S01]  /*10070*/  STS [R17+0x4400], R94 ;  /* 0x0044005e11007388 */ /* 0x0003e20000000800 */
[----:B----4-:R-:W-:Y:S01]  /*10080*/  LOP3.LUT R13, R206, 0x1f8, RZ, 0xc0, !PT ;  /* 0x000001f8ce0d7812 */ /* 0x010fe200078ec0ff */
[----:B------:R-:W4:Y:S03]  /*10090*/  S2R R0, SR_CTAID.X ;  /* 0x0000000000007919 */ /* 0x000f260000002500 */
[----:B------:R-:W-:Y:S01]  /*100a0*/  LOP3.LUT R13, R13, 0x38, R186, 0x78, !PT ;  /* 0x000000380d0d7812 */ /* 0x000fe200078e78ba */
[----:B------:R-:W2:Y:S03]  /*100b0*/  S2R R5, SR_CTAID.Y ;  /* 0x0000000000057919 */ /* 0x000ea60000002600 */
[----:B------:R-:W-:Y:S01]  /*100c0*/  LOP3.LUT R206, R13, 0x1e00, R206, 0xf8, !PT ;  /* 0x00001e000dce7812 */ /* 0x000fe200078ef8ce */
[----:B------:R2:W-:Y:S04]  /*100d0*/  STS [R19+0x4000], R96 ;  /* 0x0040006013007388 */ /* 0x0005e80000000800 */
[----:B------:R2:W-:Y:S01]  /*100e0*/  STS [R19+0x4400], R98 ;  /* 0x0044006213007388 */ /* 0x0005e20000000800 */
[----:B-----5:R-:W2:Y:S01]  /*100f0*/  S2R R11, SR_CTAID.Z ;  /* 0x00000000000b7919 */ /* 0x020ea20000002700 */
        /* <DEDUP_REMOVED lines=10> */
.L_x_852:
[----:B------:R-:W-:Y:S01]  /*101a0*/  BAR.SYNC.DEFER_BLOCKING 0x0 ;  /* 0x0000000000007b1d */ /* 0x000fe20000010000 */
[----:B------:R-:W-:Y:S01]  /*101b0*/  ISETP.NE.AND P4, PT, R215, -0x1, PT ;  /* 0xffffffffd700780c */ /* 0x000fe20003f85270 */
[----:B--23--:R-:W-:Y:S01]  /*101c0*/  @!P2 IMAD.WIDE.U32 R24, R5, R8, RZ ;  /* 0x000000080518a225 */ /* 0x00cfe200078e00ff */
[----:B------:R-:W-:-:S03]  /*101d0*/  ISETP.NE.AND P3, PT, R20, RZ, !P3 ;  /* 0x000000ff1400720c */ /* 0x000fc60005f65270 */
[----:B------:R-:W-:Y:S01]  /*101e0*/  @P1 FMUL.FTZ R27, R4, 0.69314718246459960938 ;  /* 0x3f317218041b1820 */ /* 0x000fe20000410000 */
[----:B------:R-:W-:Y:S01]  /*101f0*/  SHF.R.U32.HI R20, RZ, 0x2, R186 ;  /* 0x00000002ff147819 */ /* 0x000fe200000116ba */
[----:B------:R-:W1:Y:S01]  /*10200*/  @P1 LDC R19, c[0x0][0x458] ;  /* 0x00011600ff131b82 */ /* 0x000e620000000800 */
[----:B------:R-:W2:Y:S01]  /*10210*/  @P0 MUFU.LG2 R2, R2 ;  /* 0x0000000200020308 */ /* 0x000ea20000000c00 */
[----:B------:R-:W-:Y:S01]  /*10220*/  @!P2 IMAD R9, R5, R9, R25 ;  /* 0x000000090509a224 */ /* 0x000fe200078e0219 */
[----:B------:R-:W-:Y:S01]  /*10230*/  LOP3.LUT R25, R188, 0x30, RZ, 0xc0, !PT ;  /* 0x00000030bc197812 */ /* 0x000fe200078ec0ff */
[----:B------:R-:W-:Y:S01]  /*10240*/  @P2 IMAD.WIDE.U32 R22, R215, R6, RZ ;  /* 0x00000006d7162225 */ /* 0x000fe200078e00ff */
[----:B------:R-:W-:Y:S01]  /*10250*/  LOP3.LUT P5, RZ, R186, 0x3, RZ, 0xc0, !PT ;  /* 0x00000003baff7812 */ /* 0x000fe200078ac0ff */
[----:B------:R-:W-:Y:S01]  /*10260*/  BSSY.RECONVERGENT B0, `(.L_x_853) ;  /* 0x0000028000007945 */ /* 0x000fe20003800200 */
[----:B------:R-:W-:Y:S01]  /*10270*/  LOP3.LUT R6, R25, 0x7, R20, 0xf8, !PT ;  /* 0x0000000719067812 */ /* 0x000fe200078ef814 */
[----:B------:R-:W3:Y:S01]  /*10280*/  @P0 LDC R8, c[0x0][0x458] ;  /* 0x00011600ff080b82 */ /* 0x000ee20000000800 */
[----:B------:R-:W-:Y:S01]  /*10290*/  @P2 IMAD R9, R215, R7, R23 ;  /* 0x00000007d7092224 */ /* 0x000fe200078e0217 */
[----:B------:R-:W-:Y:S01]  /*102a0*/  MOV R7, 0x7f800000 ;  /* 0x7f80000000077802 */ /* 0x000fe20000000f00 */
[----:B------:R-:W-:-:S02]  /*102b0*/  IMAD R16, R11, R16, RZ ;  /* 0x000000100b107224 */ /* 0x000fc400078e02ff */
[C---:B------:R-:W-:Y:S02]  /*102c0*/  @!P4 IMAD R215, R5.reuse, R10, RZ ;  /* 0x0000000a05d7c224 */ /* 0x040fe400078e02ff */
[----:B----4-:R-:W-:Y:S02]  /*102d0*/  IMAD R25, R0, R21, RZ ;  /* 0x0000001500197224 */ /* 0x010fe400078e02ff */
[----:B------:R-:W-:Y:S01]  /*102e0*/  @!P3 IMAD R16, R5, R18, R16 ;  /* 0x000000120510b224 */ /* 0x000fe200078e0210 */
[----:B------:R4:W4:Y:S01]  /*102f0*/  LDS.128 R12, [R17+0x1800] ;  /* 0x00180000110c7984 */ /* 0x0009220000000c00 */
[----:B------:R-:W-:Y:S01]  /*10300*/  SHF.R.S32.HI R5, RZ, 0x1f, R215 ;  /* 0x0000001fff057819 */ /* 0x000fe200000114d7 */
[----:B------:R-:W-:Y:S01]  /*10310*/  IMAD.SHL.U32 R25, R25, 0x40, RZ ;  /* 0x0000004019197824 */ /* 0x000fe200078e00ff */
[----:B------:R-:W-:Y:S01]  /*10320*/  SEL R18, R215, RZ, P3 ;  /* 0x000000ffd7127207 */ /* 0x000fe20001800000 */
[----:B--2---:R-:W-:Y:S01]  /*10330*/  @P0 FMUL.FTZ R2, R2, 0.69314718246459960938 ;  /* 0x3f31721802020820 */ /* 0x004fe20000410000 */
[----:B------:R-:W-:Y:S01]  /*10340*/  SEL R5, R5, RZ, P3 ;  /* 0x000000ff05057207 */ /* 0x000fe20001800000 */
[----:B------:R-:W-:Y:S01]  /*10350*/  IMAD.MOV.U32 R10, RZ, RZ, 0x7f800000 ;  /* 0x7f800000ff0a7424 */ /* 0x000fe200078e00ff */
[--C-:B------:R-:W-:Y:S01]  /*10360*/  IADD3 R18, P4, P3, R25, R18, R16.reuse ;  /* 0x0000001219127210 */ /* 0x100fe20007b9e010 */
[----:B-1----:R-:W-:Y:S01]  /*10370*/  @P1 FFMA.FTZ R10, R132, R19, R27 ;  /* 0x00000013840a1223 */ /* 0x002fe2000001001b */
[----:B------:R-:W-:-:S02]  /*10380*/  SHF.R.S32.HI R16, RZ, 0x1f, R16 ;  /* 0x0000001fff107819 */ /* 0x000fc40000011410 */
[----:B------:R-:W-:Y:S01]  /*10390*/  SHF.R.S32.HI R25, RZ, 0x1f, R25 ;  /* 0x0000001fff197819 */ /* 0x000fe20000011419 */
[----:B---3--:R-:W-:-:S03]  /*103a0*/  @P0 FFMA.FTZ R7, R3, R8, R2 ;  /* 0x0000000803070223 */ /* 0x008fc60000010002 */
[----:B------:R-:W-:Y:S01]  /*103b0*/  IADD3.X R16, PT, PT, R25, R5, R16, P4, P3 ;  /* 0x0000000519107210 */ /* 0x000fe200027e6410 */
        /* <DEDUP_REMOVED lines=18> */
.L_x_854:
[----:B------:R-:W-:Y:S05]  /*104e0*/  BSYNC.RECONVERGENT B0 ;  /* 0x0000000000007941 */ /* 0x000fea0003800200 */
.L_x_853:
[----:B------:R-:W2:Y:S01]  /*104f0*/  LDCU.64 UR4, c[0x0][0x410] ;  /* 0x00008200ff0477ac */ /* 0x000ea20008000a00 */
[----:B------:R-:W-:Y:S01]  /*10500*/  @P2 IMAD.MOV.U32 R24, RZ, RZ, R22 ;  /* 0x000000ffff182224 */ /* 0x000fe200078e0016 */
[----:B------:R-:W-:Y:S01]  /*10510*/  SHF.R.U32.HI R18, RZ, 0x3, R186 ;  /* 0x00000003ff127819 */ /* 0x000fe200000116ba */
[----:B------:R3:W4:Y:S01]  /*10520*/  LDS.128 R20, [R17] ;  /* 0x0000000011147984 */ /* 0x0007220000000c00 */
[----:B------:R-:W-:Y:S01]  /*10530*/  IMAD.MOV.U32 R19, RZ, RZ, RZ ;  /* 0x000000ffff137224 */ /* 0x000fe200078e00ff */
[----:B------:R-:W-:Y:S01]  /*10540*/  BSSY.RECONVERGENT B0, `(.L_x_855) ;  /* 0x0000020000007945 */ /* 0x000fe20003800200 */
[----:B------:R-:W-:Y:S01]  /*10550*/  IADD3 R24, P0, PT, R185, R24, RZ ;  /* 0x00000018b9187210 */ /* 0x000fe20007f1e0ff */
[C---:B-1----:R-:W-:Y:S01]  /*10560*/  VIADD R2, R18.reuse, 0x30 ;  /* 0x0000003012027836 */ /* 0x042fe20000000000 */
[C---:B------:R-:W-:Y:S01]  /*10570*/  IADD3 R4, PT, PT, R18.reuse, 0x20, RZ ;  /* 0x0000002012047810 */ /* 0x040fe20007ffe0ff */
[----:B------:R-:W-:Y:S01]  /*10580*/  VIADD R6, R18, 0x10 ;  /* 0x0000001012067836 */ /* 0x000fe20000000000 */
[----:B------:R-:W-:-:S02]  /*10590*/  IADD3.X R25, PT, PT, RZ, R9, RZ, P0, !PT ;  /* 0x00000009ff197210 */ /* 0x000fc400007fe4ff */
[-C--:B------:R-:W-:Y:S02]  /*105a0*/  ISETP.GE.AND P0, PT, R2, R203.reuse, PT ;  /* 0x000000cb0200720c */ /* 0x080fe40003f06270 */
[-C--:B------:R-:W-:Y:S02]  /*105b0*/  ISETP.GE.AND P2, PT, R6, R203.reuse, PT ;  /* 0x000000cb0600720c */ /* 0x080fe40003f46270 */
[-C--:B------:R-:W-:Y:S01]  /*105c0*/  ISETP.GE.AND P1, PT, R4, R203.reuse, PT ;  /* 0x000000cb0400720c */ /* 0x080fe20003f26270 */
[C---:B--2---:R-:W-:Y:S01]  /*105d0*/  IMAD.WIDE.U32 R2, R11.reuse, UR4, R24 ;  /* 0x000000040b027c25 */ /* 0x044fe2000f8e0018 */
[----:B------:R3:W1:Y:S01]  /*105e0*/  LDS.128 R4, [R17+0x4000] ;  /* 0x0040000011047984 */ /* 0x0006620000000c00 */
[----:B------:R-:W-:Y:S02]  /*105f0*/  ISETP.GE.AND P3, PT, R18, R203, PT ;  /* 0x000000cb1200720c */ /* 0x000fe40003f66270 */
[----:B------:R-:W-:Y:S02]  /*10600*/  IMAD R25, R11, UR5, R3 ;  /* 0x000000050b197c24 */ /* 0x000fe4000f8e0203 */
[----:B------:R3:W2:Y:S01]  /*10610*/  LDS.128 R8, [R17+0x2000] ;  /* 0x0020000011087984 */ /* 0x0006a20000000c00 */
[----:B------:R-:W-:-:S08]  /*10620*/  IMAD.WIDE.U32 R18, R0, 0x40, R18 ;  /* 0x0000004000127825 */ /* 0x000fd000078e0012 */
[----:B------:R-:W-:Y:S05]  /*10630*/  @P3 BRA `(.L_x_856) ;  /* 0x0000000000403947 */ /* 0x000fea0003800000 */
[----:B------:R-:W5:Y:S01]  /*10640*/  LDCU.64 UR6, c[0x0][0x408] ;  /* 0x00008100ff0677ac */ /* 0x000f620008000a00 */
[----:B------:R-:W-:Y:S01]  /*10650*/  IMAD.MOV.U32 R24, RZ, RZ, R2 ;  /* 0x000000ffff187224 */ /* 0x000fe200078e0002 */
[----:B------:R-:W4:Y:S01]  /*10660*/  LDCU UR8, c[0x0][0x440] ;  /* 0x00008800ff0877ac */ /* 0x000f220008000800 */
[----:B------:R-:W3:Y:S01]  /*10670*/  LDCU.64 UR4, c[0x0][0x3f0] ;  /* 0x00007e00ff0477ac */ /* 0x000ee20008000a00 */
[----:B-----5:R-:W-:Y:S02]  /*10680*/  IMAD R27, R19, UR6, RZ ;  /* 0x00000006131b7c24 */ /* 0x020fe4000f8e02ff */
        /* <DEDUP_REMOVED lines=11> */
.L_x_856:
[----:B------:R-:W-:Y:S05]  /*10740*/  BSYNC.RECONVERGENT B0 ;  /* 0x0000000000007941 */ /* 0x000fea0003800200 */
.L_x_855:
        /* <DEDUP_REMOVED lines=24> */
.L_x_858:
[----:B------:R-:W-:Y:S05]  /*108d0*/  BSYNC.RECONVERGENT B0 ;  /* 0x0000000000007941 */ /* 0x000fea0003800200 */
.L_x_857:
        /* <DEDUP_REMOVED lines=24> */
.L_x_860:
[----:B------:R-:W-:Y:S05]  /*10a60*/  BSYNC.RECONVERGENT B0 ;  /* 0x0000000000007941 */ /* 0x000fea0003800200 */
.L_x_859:
        /* <DEDUP_REMOVED lines=8> */
[----:B------:R-:W2:Y:S01]  /*10af0*/  LDCU.64 UR4, c[0x0][0x3f0] ;  /* 0x00007e00ff0477ac */ /* 0x000ea20008000a00 */
[----:B------:R-:W-:Y:S02]  /*10b00*/  MOV R19, R25 ;  /* 0x0000001900137202 */ /* 0x000fe40000000f00 */
        /* <DEDUP_REMOVED lines=14> */
.L_x_861:
        /* <DEDUP_REMOVED lines=9> */
.L_x_1815:


//--------------------- .text._ZN5flash16flash_fwd_kernelI23Flash_fwd_kernel_traitsILi192ELi64ELi64ELi4ELb0ELb0EN7cutlass10bfloat16_tE19Flash_kernel_traitsILi192ELi64ELi64ELi4ES3_EELb1ELb0ELb0ELb0ELb0ELb1ELb0ELb0EEEvNS_16Flash_fwd_paramsE --------------------------
	.section	.text._ZN5flash16flash_fwd_kernelI23Flash_fwd_kernel_traitsILi192ELi64ELi64ELi4ELb0ELb0EN7cutlass10bfloat16_tE19Flash_kernel_traitsILi192ELi64ELi64ELi4ES3_EELb1ELb0ELb0ELb0ELb0ELb1ELb0ELb0EEEvNS_16Flash_fwd_paramsE,"ax",@progbits
	.align	128
        .global         _ZN5flash16flash_fwd_kernelI23Flash_fwd_kernel_traitsILi192ELi64ELi64ELi4ELb0ELb0EN7cutlass10bfloat16_tE19Flash_kernel_traitsILi192ELi64ELi64ELi4ES3_EELb1ELb0ELb0ELb0ELb0ELb1ELb0ELb0EEEvNS_16Flash_fwd_paramsE
        .type           _ZN5flash16flash_fwd_kernelI23Flash_fwd_kernel_traitsILi192ELi64ELi64ELi4ELb0ELb0EN7cutlass10bfloat16_tE19Flash_kernel_traitsILi192ELi64ELi64ELi4ES3_EELb1ELb0ELb0ELb0ELb0ELb1ELb0ELb0EEEvNS_16Flash_fwd_paramsE,@function
        .size           _ZN5flash16flash_fwd_kernelI23Flash_fwd_kernel_traitsILi192ELi64ELi64ELi4ELb0ELb0EN7cutlass10bfloat16_tE19Flash_kernel_traitsILi192ELi64ELi64ELi4ES3_EELb1ELb0ELb0ELb0ELb0ELb1ELb0ELb0EEEvNS_16Flash_fwd_paramsE,(.L_x_1816 - _ZN5flash16flash_fwd_kernelI23Flash_fwd_kernel_traitsILi192ELi64ELi64ELi4ELb0ELb0EN7cutlass10bfloat16_tE19Flash_kernel_traitsILi192ELi64ELi64ELi4ES3_EELb1ELb0ELb0ELb0ELb0ELb1ELb0ELb0EEEvNS_16Flash_fwd_paramsE)
        .other          _ZN5flash16flash_fwd_kernelI23Flash_fwd_kernel_traitsILi192ELi64ELi64ELi4ELb0ELb0EN7cutlass10bfloat16_tE19Flash_kernel_traitsILi192ELi64ELi64ELi4ES3_EELb1ELb0ELb0ELb0ELb0ELb1ELb0ELb0EEEvNS_16Flash_fwd_paramsE,@"STO_CUDA_ENTRY STV_DEFAULT"
_ZN5flash16flash_fwd_kernelI23Flash_fwd_kernel_traitsILi192ELi64ELi64ELi4ELb0ELb0EN7cutlass10bfloat16_tE19Flash_kernel_traitsILi192ELi64ELi64ELi4ES3_EELb1ELb0ELb0ELb0ELb0ELb1ELb0ELb0EEEvNS_16Flash_fwd_paramsE:
.text._ZN5flash16flash_fwd_kernelI23Flash_fwd_kernel_traitsILi192ELi64ELi64ELi4ELb0ELb0EN7cutlass10bfloat16_tE19Flash_kernel_traitsILi192ELi64ELi64ELi4ES3_EELb1ELb0ELb0ELb0ELb0ELb1ELb0ELb0EEEvNS_16Flash_fwd_paramsE:
        /* <DEDUP_REMOVED lines=42> */
[----:B-1----:R1:W-:Y:S04]  /*02a0*/  @!P6 STG.E.64 desc[UR10][R16.64], R208 ;  /* 0x000000d01000e986 */ /* 0x0023e8000c101b0a */
[----:B------:R1:W-:Y:S04]  /*02b0*/  @!P6 STG.E.64 desc[UR10][R16.64+0x8], R86 ;  /* 0x000008561000e986 */ /* 0x0003e8000c101b0a */
[----:B------:R-:W3:Y:S04]  /*02c0*/  @P3 LDG.E R188, desc[UR10][R14.64] ;  /* 0x0000000a0ebc3981 */ /* 0x000ee8000c1e1900 */
[----:B------:R-:W3:Y:S01]  /*02d0*/  @P2 LDG.E R9, desc[UR10][R14.64+0x4] ;  /* 0x0000040a0e092981 */ /* 0x000ee2000c1e1900 */
[----:B------:R-:W-:-:S02]  /*02e0*/  @P0 IADD3 R10, P3, PT, R13, UR4, RZ ;  /* 0x000000040d0a0c10 */ /* 0x000fc4000ff7e0ff */
[C---:B------:R-:W-:Y:S02]  /*02f0*/  @P1 IADD3.X R3, PT, PT, R0.reuse, UR7, RZ, P4, !PT ;  /* 0x0000000700031c10 */ /* 0x040fe4000a7fe4ff */
[----:B------:R-:W-:-:S03]  /*0300*/  @P0 IADD3.X R11, PT, PT, R0, UR5, RZ, P3, !PT ;  /* 0x00000005000b0c10 */ /* 0x000fc60009ffe4ff */
[----:B------:R4:W3:Y:S01]  /*0310*/  @P1 LDG.E R7, desc[UR10][R2.64] ;  /* 0x0000000a02071981 */ /* 0x0008e2000c1e1900 */
[----:B------:R-:W1:Y:S01]  /*0320*/  @!P2 LDC R6, c[0x0][0x434] ;  /* 0x00010d00ff06ab82 */ /* 0x000e620000000800 */
[----:B------:R-:W4:Y:S02]  /*0330*/  LDCU.U8 UR4, c[0x0][0x532] ;  /* 0x0000a640ff0477ac */ /* 0x000f240008000000 */
[----:B------:R-:W3:Y:S01]  /*0340*/  @P0 LDG.E R10, desc[UR10][R10.64] ;  /* 0x0000000a0a0a0981 */ /* 0x000ee2000c1e1900 */
[----:B--2---:R-:W-:Y:S01]  /*0350*/  IADD3 R12, P1, PT, R13, R4, RZ ;  /* 0x000000040d0c7210 */ /* 0x004fe20007f3e0ff */
[----:B------:R-:W-:Y:S01]  /*0360*/  IMAD.MOV.U32 R8, RZ, RZ, -0x1 ;  /* 0xffffffffff087424 */ /* 0x000fe200078e00ff */
[----:B------:R-:W-:-:S03]  /*0370*/  ISETP.EQ.U32.AND P4, PT, R4, RZ, PT ;  /* 0x000000ff0400720c */ /* 0x000fc60003f82070 */
[----:B------:R-:W-:Y:S01]  /*0380*/  IMAD.X R13, R0, 0x1, R5, P1 ;  /* 0x00000001000d7824 */ /* 0x000fe200008e0605 */
[----:B------:R-:W-:Y:S01]  /*0390*/  ISETP.NE.U32.AND P1, PT, R4, RZ, PT ;  /* 0x000000ff0400720c */ /* 0x000fe20003f25070 */
[----:B------:R-:W2:Y:S08]  /*03a0*/  @!P0 LDC R0, c[0x0][0x43c] ;  /* 0x00010f00ff008b82 */ /* 0x000eb00000000800 */
[----:B----4-:R-:W4:Y:S01]  /*03b0*/  @!P0 LDC.64 R2, c[0x0][0x488] ;  /* 0x00012200ff028b82 */ /* 0x010f220000000a00 */
[----:B------:R-:W-:-:S02]  /*03c0*/  ISETP.NE.AND.EX P1, PT, R5, RZ, PT, P1 ;  /* 0x000000ff0500720c */ /* 0x000fc40003f25310 */
[----:B------:R-:W-:-:S04]  /*03d0*/  ISETP.NE.AND P3, PT, RZ, UR4, PT ;  /* 0x00000004ff007c0c */ /* 0x000fc8000bf65270 */
[----:B------:R-:W-:Y:S01]  /*03e0*/  ISETP.EQ.OR.EX P4, PT, R5, RZ, !P3, P4 ;  /* 0x000000ff0500720c */ /* 0x000fe20005f82740 */
[----:B------:R-:W-:-:S12]  /*03f0*/  IMAD.SHL.U32 R183, R93, 0x40, RZ ;  /* 0x000000405db77824 */ /* 0x000fd800078e00ff */
[----:B------:R1:W5:Y:S01]  /*0400*/  @!P4 LDG.E R8, desc[UR10][R12.64] ;  /* 0x0000000a0c08c981 */ /* 0x000362000c1e1900 */
[----:B---3--:R-:W-:Y:S01]  /*0410*/  @P2 IMAD.IADD R6, R9, 0x1, -R188 ;  /* 0x0000000109062824 */ /* 0x008fe200078e0abc */
[----:B----4-:R-:W-:-:S04]  /*0420*/  @!P0 ISETP.NE.U32.AND P2, PT, R2, RZ, PT ;  /* 0x000000ff0200820c */ /* 0x010fc80003f45070 */
[----:B------:R-:W-:Y:S02]  /*0430*/  @!P0 ISETP.NE.AND.EX P2, PT, R3, RZ, PT, P2 ;  /* 0x000000ff0300820c */ /* 0x000fe40003f45320 */
[----:B------:R-:W3:Y:S01]  /*0440*/  @!P1 LDC R3, c[0x0][0x438] ;  /* 0x00010e00ff039b82 */ /* 0x000ee20000000800 */
[----:B-1----:R-:W-:Y:S02]  /*0450*/  ISETP.GT.AND P4, PT, R6, R183, PT ;  /* 0x000000b70600720c */ /* 0x002fe40003f84270 */
[----:B--2---:R-:W-:Y:S01]  /*0460*/  @!P0 SEL R0, R0, RZ, P2 ;  /* 0x000000ff00008207 */ /* 0x004fe20001000000 */
[----:B------:R-:W-:Y:S01]  /*0470*/  @P0 IMAD.IADD R95, R10, 0x1, -R7 ;  /* 0x000000010a5f0824 */ /* 0x000fe200078e0a07 */
[----:B------:R-:W-:Y:S09]  /*0480*/  @!P1 BRA `(.L_x_862) ;  /* 0x00000000000c9947 */ /* 0x000ff20003800000 */
[----:B---3--:R-:W2:Y:S02]  /*0490*/  @P3 LDG.E R3, desc[UR10][R12.64+0x4] ;  /* 0x0000040a0c033981 */ /* 0x008ea4000c1e1900 */
[----:B--2--5:R-:W-:-:S06]  /*04a0*/  @P3 IADD3 R3, PT, PT, R3, -R8, RZ ;  /* 0x8000000803033210 */ /* 0x024fcc0007ffe0ff */
[----:B------:R1:W5:Y:S02]  /*04b0*/  @!P3 LDG.E R3, desc[UR10][R12.64] ;  /* 0x0000000a0c03b981 */ /* 0x000364000c1e1900 */
.L_x_862:
[----:B---3-5:R-:W-:Y:S01]  /*04c0*/  @!P0 IADD3 R95, PT, PT, R0, R3, -R7 ;  /* 0x00000003005f8210 */ /* 0x028fe20007ffe807 */
[----:B------:R-:W-:Y:S06]  /*04d0*/  @!P4 EXIT ;  /* 0x000000000000c94d */ /* 0x000fec0003800000 */
[C---:B------:R-:W-:Y:S01]  /*04e0*/  ISETP.GT.AND P0, PT, R95.reuse, RZ, PT ;  /* 0x000000ff5f00720c */ /* 0x040fe20003f04270 */
[----:B------:R-:W-:-:S05]  /*04f0*/  VIADD R3, R95, 0x3f ;  /* 0x0000003f5f037836 */ /* 0x000fca0000000000 */
[----:B------:R-:W-:-:S04]  /*0500*/  SHF.R.S32.HI R0, RZ, 0x1f, R3 ;  /* 0x0000001fff007819 */ /* 0x000fc80000011403 */
[----:B------:R-:W-:-:S04]  /*0510*/  LEA.HI R0, R0, R3, RZ, 0x6 ;  /* 0x0000000300007211 */ /* 0x000fc800078f30ff */
[----:B------:R-:W-:Y:S01]  /*0520*/  SHF.R.S32.HI R148, RZ, 0x6, R0 ;  /* 0x00000006ff947819 */ /* 0x000fe20000011400 */
[----:B------:R-:W-:Y:S06]  /*0530*/  @P0 BRA `(.L_x_863) ;  /* 0x0000000800c40947 */ /* 0x000fec0003800000 */
[----:B------:R-:W-:Y:S01]  /*0540*/  ISETP.NE.AND P1, PT, R188, -0x1, PT ;  /* 0xffffffffbc00780c */ /* 0x000fe20003f25270 */
[----:B------:R-:W2:Y:S08]  /*0550*/  LDC.U8 R0, c[0x0][0x549] ;  /* 0x00015240ff007b82 */ /* 0x000eb00000000000 */
[----:B------:R-:W3:Y:S08]  /*0560*/  LDC.U8 R7, c[0x0][0x548] ;  /* 0x00015200ff077b82 */ /* 0x000ef00000000000 */
[----:B------:R-:W4:Y:S08]  /*0570*/  @!P1 LDC.64 R8, c[0x0][0x400] ;  /* 0x00010000ff089b82 */ /* 0x000f300000000a00 */
[----:B------:R-:W5:Y:S01]  /*0580*/  @P1 LDC.64 R4, c[0x0][0x408] ;  /* 0x00010200ff041b82 */ /* 0x000f620000000a00 */
[----:B--2---:R-:W-:-:S07]  /*0590*/  ISETP.NE.AND P0, PT, R0, RZ, PT ;  /* 0x000000ff0000720c */ /* 0x004fce0003f05270 */
[----:B------:R-:W2:Y:S01]  /*05a0*/  LDC R0, c[0x0][0x434] ;  /* 0x00010d00ff007b82 */ /* 0x000ea20000000800 */
[----:B---3--:R-:W-:Y:S01]  /*05b0*/  ISETP.NE.AND P5, PT, R7, RZ, !P0 ;  /* 0x000000ff0700720c */ /* 0x008fe200047a5270 */
[----:B----4-:R-:W-:-:S06]  /*05c0*/  @!P1 IMAD.WIDE.U32 R10, R91, R8, RZ ;  /* 0x000000085b0a9225 */ /* 0x010fcc00078e00ff */
[----:B------:R-:W3:Y:S01]  /*05d0*/  @P0 LDC.64 R2, c[0x0][0x430] ;  /* 0x00010c00ff020b82 */ /* 0x000ee20000000a00 */
[----:B------:R-:W-:Y:S01]  /*05e0*/  @!P1 IMAD R9, R91, R9, R11 ;  /* 0x000000095b099224 */ /* 0x000fe200078e020b */
[----:B------:R-:W-:Y:S01]  /*05f0*/  @!P1 MOV R8, R10 ;  /* 0x0000000a00089202 */ /* 0x000fe20000000f00 */
[----:B-----5:R-:W-:-:S05]  /*0600*/  @P1 IMAD.WIDE.U32 R10, R188, R4, RZ ;  /* 0x00000004bc0a1225 */ /* 0x020fca00078e00ff */
[----:B------:R-:W4:Y:S01]  /*0610*/  @P0 LDC R4, c[0x0][0x430] ;  /* 0x00010c00ff040b82 */ /* 0x000f220000000800 */
[----:B------:R-:W-:Y:S01]  /*0620*/  @P1 IMAD R9, R188, R5, R11 ;  /* 0x00000005bc091224 */ /* 0x000fe200078e020b */
[----:B------:R-:W-:Y:S01]  /*0630*/  @P1 MOV R8, R10 ;  /* 0x0000000a00081202 */ /* 0x000fe20000000f00 */
[----:B---3--:R-:W-:Y:S01]  /*0640*/  @P0 IMAD R3, R2, R3, RZ ;  /* 0x0000000302030224 */ /* 0x008fe200078e02ff */
[----:B------:R-:W-:Y:S01]  /*0650*/  @P0 MOV R2, 0x1 ;  /* 0x0000000100020802 */ /* 0x000fe20000000f00 */
[----:B--2---:R-:W-:Y:S06]  /*0660*/  @P0 BRA `(.L_x_864) ;  /* 0x0000000000280947 */ /* 0x004fec0003800000 */
[----:B------:R-:W-:Y:S01]  /*0670*/  ISETP.NE.AND P0, PT, R7, RZ, PT ;  /* 0x000000ff0700720c */ /* 0x000fe20003f05270 */
[----:B------:R-:W2:-:S12]  /*0680*/  LDC R10, c[0x0][0x3e0] ;  /* 0x0000f800ff0a7b82 */ /* 0x000e980000000800 */
[----:B------:R-:W3:Y:S01]  /*0690*/  @P0 LDC R3, c[0x0][0x454] ;  /* 0x00011500ff030b82 */ /* 0x000ee20000000800 */
[----:B----4-:R-:W-:Y:S02]  /*06a0*/  @P0 MOV R4, 0x1 ;  /* 0x0000000100040802 */ /* 0x010fe40000000f00 */
[----:B------:R-:W-:-:S05]  /*06b0*/  @!P0 MOV R4, 0x1 ;  /* 0x0000000100048802 */ /* 0x000fca0000000f00 */
[----:B------:R-:W2:Y:S08]  /*06c0*/  @P0 LDC R7, c[0x0][0x454] ;  /* 0x00011500ff070b82 */ /* 0x000eb00000000800 */
[----:B------:R-:W4:Y:S08]  /*06d0*/  @!P0 LDC R5, c[0x0][0x434] ;  /* 0x00010d00ff058b82 */ /* 0x000f300000000800 */
[----:B------:R-:W1:Y:S01]  /*06e0*/  @!P0 LDC R3, c[0x0][0x434] ;  /* 0x00010d00ff038b82 */ /* 0x000e620000000800 */
[----:B--2---:R-:W-:-:S02]  /*06f0*/  @P0 IMAD R2, R7, R10, RZ ;  /* 0x0000000a07020224 */ /* 0x004fc400078e02ff */
[----:B---34-:R-:W-:-:S07]  /*0700*/  @!P0 IMAD R2, R5, R10, RZ ;  /* 0x0000000a05028224 */ /* 0x018fce00078e02ff */
.L_x_864:
[----:B------:R-:W-:Y:S01]  /*0710*/  IMAD.SHL.U32 R11, R165, 0x8, RZ ;  /* 0x00000008a50b7824 */ /* 0x000fe200078e00ff */
[----:B------:R-:W2:Y:S01]  /*0720*/  LDCU.64 UR4, c[0x0][0x410] ;  /* 0x00008200ff0477ac */ /* 0x000ea20008000a00 */
[----:B------:R-:W-:Y:S01]  /*0730*/  IMAD.IADD R6, R6, 0x1, -R183 ;  /* 0x0000000106067824 */ /* 0x000fe200078e0ab7 */
[----:B------:R-:W-:Y:S01]  /*0740*/  SHF.R.U32.HI R10, RZ, 0x3, R165 ;  /* 0x00000003ff0a7819 */ /* 0x000fe200000116a5 */
[----:B------:R-:W-:Y:S01]  /*0750*/  IMAD R5, R91, R0, RZ ;  /* 0x000000005b057224 */ /* 0x000fe200078e02ff */
[----:B------:R-:W-:Y:S01]  /*0760*/  LOP3.LUT R11, R11, 0x38, RZ, 0xc0, !PT ;  /* 0x000000380b0b7812 */ /* 0x000fe200078ec0ff */
[----:B-1----:R-:W-:Y:S01]  /*0770*/  IMAD R3, R90, R3, RZ ;  /* 0x000000035a037224 */ /* 0x002fe200078e02ff */
[C---:B------:R-:W-:Y:S01]  /*0780*/  ISETP.GE.AND P3, PT, R10.reuse, R6, PT ;  /* 0x000000060a00720c */ /* 0x040fe20003f66270 */
[C---:B------:R-:W-:Y:S01]  /*0790*/  VIADD R13, R10.reuse, 0x10 ;  /* 0x000000100a0d7836 */ /* 0x040fe20000000000 */
[----:B------:R-:W-:Y:S01]  /*07a0*/  IADD3 R8, P4, PT, R11, R8, RZ ;  /* 0x000000080b087210 */ /* 0x000fe20007f9e0ff */
[----:B------:R-:W-:Y:S01]  /*07b0*/  VIADD R7, R10, 0x20 ;  /* 0x000000200a077836 */ /* 0x000fe20000000000 */
[----:B------:R-:W-:Y:S01]  /*07c0*/  ISETP.NE.AND P0, PT, R188, -0x1, PT ;  /* 0xffffffffbc00780c */ /* 0x000fe20003f05270 */
[----:B------:R-:W-:Y:S01]  /*07d0*/  @!P5 IMAD R3, R91, R2, R3 ;  /* 0x000000025b03d224 */ /* 0x000fe200078e0203 */
[----:B------:R-:W-:Y:S01]  /*07e0*/  LOP3.LUT P6, R165, R165, 0x7, RZ, 0xc0, !PT ;  /* 0x00000007a5a57812 */ /* 0x000fe200078cc0ff */
[----:B------:R-:W-:Y:S01]  /*07f0*/  IMAD.X R9, RZ, RZ, R9, P4 ;  /* 0x000000ffff097224 */ /* 0x000fe200020e0609 */
[----:B------:R-:W-:Y:S01]  /*0800*/  SEL R188, R5, R188, !P0 ;  /* 0x000000bc05bc7207 */ /* 0x000fe20004000000 */
[----:B------:R-:W-:Y:S01]  /*0810*/  VIADD R5, R10, 0x30 ;  /* 0x000000300a057836 */ /* 0x000fe20000000000 */
[-C--:B------:R-:W-:Y:S01]  /*0820*/  ISETP.GE.AND P1, PT, R13, R6.reuse, PT ;  /* 0x000000060d00720c */ /* 0x080fe20003f26270 */
[----:B------:R-:W-:Y:S01]  /*0830*/  IMAD.MOV.U32 R11, RZ, RZ, RZ ;  /* 0x000000ffff0b7224 */ /* 0x000fe200078e00ff */
[----:B------:R-:W-:Y:S01]  /*0840*/  SHF.R.S32.HI R0, RZ, 0x1f, R188 ;  /* 0x0000001fff007819 */ /* 0x000fe200000114bc */
[----:B--2---:R-:W-:Y:S01]  /*0850*/  IMAD.WIDE.U32 R8, R90, UR4, R8 ;  /* 0x000000045a087c25 */ /* 0x004fe2000f8e0008 */
[-C--:B------:R-:W-:Y:S01]  /*0860*/  ISETP.GE.AND P2, PT, R7, R6.reuse, PT ;  /* 0x000000060700720c */ /* 0x080fe20003f46270 */
[----:B------:R-:W-:Y:S01]  /*0870*/  BSSY.RECONVERGENT B0, `(.L_x_865) ;  /* 0x0000016000007945 */ /* 0x000fe20003800200 */
[----:B------:R-:W-:Y:S01]  /*0880*/  SEL R188, R188, RZ, P5 ;  /* 0x000000ffbcbc7207 */ /* 0x000fe20002800000 */
[----:B------:R-:W-:Y:S01]  /*0890*/  IMAD R91, R90, UR5, R9 ;  /* 0x000000055a5b7c24 */ /* 0x000fe2000f8e0209 */
[----:B------:R-:W-:Y:S01]  /*08a0*/  SEL R0, R0, RZ, P5 ;  /* 0x000000ff00007207 */ /* 0x000fe20002800000 */
[----:B------:R-:W-:Y:S01]  /*08b0*/  IMAD.WIDE.U32 R14, R93, 0x40, R10 ;  /* 0x000000405d0e7825 */ /* 0x000fe200078e000a */
[----:B------:R-:W-:-:S02]  /*08c0*/  ISETP.GE.OR P6, PT, R10, R6, P6 ;  /* 0x000000060a00720c */ /* 0x000fc400037c6670 */
[----:B------:R-:W-:Y:S02]  /*08d0*/  ISETP.GE.AND P0, PT, R5, R6, PT ;  /* 0x000000060500720c */ /* 0x000fe40003f06270 */
[C---:B------:R-:W-:Y:S02]  /*08e0*/  ISETP.NE.OR P5, PT, R165.reuse, RZ, P1 ;  /* 0x000000ffa500720c */ /* 0x040fe40000fa5670 */
[----:B------:R-:W-:Y:S01]  /*08f0*/  ISETP.NE.OR P4, PT, R165, RZ, P2 ;  /* 0x000000ffa500720c */ /* 0x000fe20001785670 */
[----:B------:R-:W-:-:S12]  /*0900*/  @P3 BRA `(.L_x_866) ;  /* 0x0000000000303947 */ /* 0x000fd80003800000 */
[----:B------:R-:W1:Y:S01]  /*0910*/  LDCU.64 UR4, c[0x0][0x408] ;  /* 0x00008100ff0477ac */ /* 0x000e620008000a00 */
[----:B------:R-:W-:Y:S01]  /*0920*/  MOV R90, R8 ;  /* 0x00000008005a7202 */ /* 0x000fe20000000f00 */
[----:B------:R-:W2:Y:S01]  /*0930*/  LDCU.64 UR6, c[0x0][0x3f0] ;  /* 0x00007e00ff0677ac */ /* 0x000ea20008000a00 */
[----:B-1----:R-:W-:-:S03]  /*0940*/  IMAD R2, R15, UR4, RZ ;  /* 0x000000040f027c24 */ /* 0x002fc6000f8e02ff */
        /* <DEDUP_REMOVED lines=8> */
.L_x_866:
[----:B------:R-:W-:Y:S05]  /*09d0*/  BSYNC.RECONVERGENT B0 ;  /* 0x0000000000007941 */ /* 0x000fea0003800200 */
.L_x_865:
[----:B------:R-:W-:Y:S01]  /*09e0*/  BSSY.RECONVERGENT B0, `(.L_x_867) ;  /* 0x0000013000007945 */ /* 0x000fe20003800200 */
[----:B------:R-:W-:Y:S01]  /*09f0*/  ISETP.NE.OR P3, PT, R165, RZ, P0 ;  /* 0x000000ffa500720c */ /* 0x000fe20000765670 */
[----:B----4-:R-:W-:Y:S02]  /*0a00*/  IMAD R183, R183, R4, RZ ;  /* 0x00000004b7b77224 */ /* 0x010fe400078e02ff */
[----:B------:R-:W-:Y:S10]  /*0a10*/  @P1 BRA `(.L_x_868) ;  /* 0x00000000003c1947 */ /* 0x000ff40003800000 */
[----:B------:R-:W2:Y:S01]  /*0a20*/  LDCU.64 UR6, c[0x0][0x408] ;  /* 0x00008100ff0677ac */ /* 0x000ea20008000a00 */
[----:B------:R-:W-:Y:S01]  /*0a30*/  IADD3 R17, P1, PT, R14, 0x10, RZ ;  /* 0x000000100e117810 */ /* 0x000fe20007f3e0ff */
[----:B-1----:R-:W-:Y:S01]  /*0a40*/  IMAD.MOV.U32 R18, RZ, RZ, R8 ;  /* 0x000000ffff127224 */ /* 0x002fe200078e0008 */
[----:B------:R-:W-:Y:S01]  /*0a50*/  MOV R19, R91 ;  /* 0x0000005b00137202 */ /* 0x000fe20000000f00 */
[----:B------:R-:W1:Y:S02]  /*0a60*/  LDCU.64 UR4, c[0x0][0x3f0] ;  /* 0x00007e00ff0477ac */ /* 0x000e640008000a00 */
[----:B------:R-:W-:-:S04]  /*0a70*/  IMAD.X R2, RZ, RZ, R15, P1 ;  /* 0x000000ffff027224 */ /* 0x000fc800008e060f */
        /* <DEDUP_REMOVED lines=9> */
.L_x_868:
[----:B------:R-:W-:Y:S05]  /*0b10*/  BSYNC.RECONVERGENT B0 ;  /* 0x0000000000007941 */ /* 0x000fea0003800200 */
.L_x_867:
[----:B------:R-:W-:Y:S04]  /*0b20*/  BSSY.RECONVERGENT B0, `(.L_x_869) ;  /* 0x0000011000007945 */ /* 0x000fe80003800200 */
[----:B------:R-:W-:Y:S05]  /*0b30*/  @P2 BRA `(.L_x_870) ;  /* 0x00000000003c2947 */ /* 0x000fea0003800000 */
[----:B------:R-:W3:Y:S01]  /*0b40*/  LDCU.64 UR6, c[0x0][0x408] ;  /* 0x00008100ff0677ac */ /* 0x000ee20008000a00 */
[----:B--2---:R-:W-:Y:S01]  /*0b50*/  IADD3 R17, P1, PT, R14, 0x20, RZ ;  /* 0x000000200e117810 */ /* 0x004fe20007f3e0ff */
[----:B-1----:R-:W-:Y:S01]  /*0b60*/  IMAD.MOV.U32 R18, RZ, RZ, R8 ;  /* 0x000000ffff127224 */ /* 0x002fe200078e0008 */
[----:B------:R-:W-:Y:S01]  /*0b70*/  MOV R19, R91 ;  /* 0x0000005b00137202 */ /* 0x000fe20000000f00 */
[----:B------:R-:W1:Y:S02]  /*0b80*/  LDCU.64 UR4, c[0x0][0x3f0] ;  /* 0x00007e00ff0477ac */ /* 0x000e640008000a00 */
[----:B------:R-:W-:-:S04]  /*0b90*/  IMAD.X R2, RZ, RZ, R15, P1 ;  /* 0x000000ffff027224 */ /* 0x000fc800008e060f */
        /* <DEDUP_REMOVED lines=9> */
.L_x_870:
[----:B------:R-:W-:Y:S05]  /*0c30*/  BSYNC.RECONVERGENT B0 ;  /* 0x0000000000007941 */ /* 0x000fea0003800200 */
.L_x_869:
[----:B------:R-:W-:Y:S01]  /*0c40*/  BSSY.RECONVERGENT B0, `(.L_x_871) ;  /* 0x0000014000007945 */ /* 0x000fe20003800200 */
[----:B------:R-:W-:Y:S02]  /*0c50*/  IADD3 R188, P2, P1, R183, R188, R3 ;  /* 0x000000bcb7bc7210 */ /* 0x000fe4000795e003 */
[----:B------:R-:W-:Y:S02]  /*0c60*/  SHF.R.S32.HI R183, RZ, 0x1f, R183 ;  /* 0x0000001fffb77819 */ /* 0x000fe400000114b7 */
[----:B------:R-:W-:Y:S01]  /*0c70*/  SHF.R.S32.HI R3, RZ, 0x1f, R3 ;  /* 0x0000001fff037819 */ /* 0x000fe20000011403 */
[----:B------:R-:W-:Y:S05]  /*0c80*/  @P0 BRA `(.L_x_872) ;  /* 0x00000000003c0947 */ /* 0x000fea0003800000 */
[----:B------:R-:W4:Y:S01]  /*0c90*/  LDCU.64 UR6, c[0x0][0x408] ;  /* 0x00008100ff0677ac */ /* 0x000f220008000a00 */
[----:B------:R-:W-:Y:S01]  /*0ca0*/  IADD3 R2, P0, PT, R14, 0x30, RZ ;  /* 0x000000300e027810 */ /* 0x000fe20007f1e0ff */
[----:B------:R-:W-:Y:S01]  /*0cb0*/  IMAD.MOV.U32 R14, RZ, RZ, R8 ;  /* 0x000000ffff0e7224 */ /* 0x000fe200078e0008 */
[----:B------:R-:W5:Y:S03]  /*0cc0*/  LDCU.64 UR4, c[0x0][0x3f0] ;  /* 0x00007e00ff0477ac */ /* 0x000f660008000a00 */
[----:B------:R-:W-:Y:S01]  /*0cd0*/  IMAD.X R9, RZ, RZ, R15, P0 ;  /* 0x000000ffff097224 */ /* 0x000fe200000e060f */
[----:B------:R-:W-:-:S03]  /*0ce0*/  MOV R15, R91 ;  /* 0x0000005b000f7202 */ /* 0x000fc60000000f00 */
[----:B----4-:R-:W-:Y:S02]  /*0cf0*/  IMAD R9, R9, UR6, RZ ;  /* 0x0000000609097c24 */ /* 0x010fe4000f8e02ff */
[----:B------:R-:W-:-:S04]  /*0d00*/  IMAD.WIDE.U32 R14, R2, UR6, R14 ;  /* 0x00000006020e7c25 */ /* 0x000fc8000f8e000e */
[----:B------:R-:W-:Y:S01]  /*0d10*/  IMAD R9, R2, UR7, R9 ;  /* 0x0000000702097c24 */ /* 0x000fe2000f8e0209 */
[----:B-----5:R-:W-:-:S04]  /*0d20*/  LEA R8, P0, R14, UR4, 0x1 ;  /* 0x000000040e087c11 */ /* 0x020fc8000f8008ff */
[----:B------:R-:W-:-:S04]  /*0d30*/  IADD3 R9, PT, PT, R15, R9, RZ ;  /* 0x000000090f097210 */ /* 0x000fc80007ffe0ff */
[----:B------:R-:W-:-:S05]  /*0d40*/  LEA.HI.X R9, R14, UR5, R9, 0x1, P0 ;  /* 0x000000050e097c11 */ /* 0x000fca00080f0c09 */
[----:B------:R4:W-:Y:S04]  /*0d50*/  STG.E.128 desc[UR10][R8.64], RZ ;  /* 0x000000ff08007986 */ /* 0x0009e8000c101d0a */
[----:B------:R4:W-:Y:S04]  /*0d60*/  STG.E.128 desc[UR10][R8.64+0x80], RZ ;  /* 0x000080ff08007986 */ /* 0x0009e8000c101d0a */
[----:B------:R4:W-:Y:S02]  /*0d70*/  STG.E.128 desc[UR10][R8.64+0x100], RZ ;  /* 0x000100ff08007986 */ /* 0x0009e4000c101d0a */
.L_x_872:
[----:B------:R-:W-:Y:S05]  /*0d80*/  BSYNC.RECONVERGENT B0 ;  /* 0x0000000000007941 */ /* 0x000fea0003800200 */
.L_x_871:
        /* <DEDUP_REMOVED lines=11> */
.L_x_874:
[----:B------:R-:W-:Y:S05]  /*0e40*/  BSYNC.RECONVERGENT B0 ;  /* 0x0000000000007941 */ /* 0x000fea0003800200 */
.L_x_873:
        /* <DEDUP_REMOVED lines=10> */
.L_x_876:
[----:B------:R-:W-:Y:S05]  /*0ef0*/  BSYNC.RECONVERGENT B0 ;  /* 0x0000000000007941 */ /* 0x000fea0003800200 */
.L_x_875:
        /* <DEDUP_REMOVED lines=10> */
.L_x_878:
[----:B------:R-:W-:Y:S05]  /*0fa0*/  BSYNC.RECONVERGENT B0 ;  /* 0x0000000000007941 */ /* 0x000fea0003800200 */
.L_x_877:
        /* <DEDUP_REMOVED lines=10> */
.L_x_863:
[----:B------:R-:W-:Y:S02]  /*1050*/  ISETP.NE.AND P0, PT, R188, -0x1, PT ;  /* 0xffffffffbc00780c */ /* 0x000fe40003f05270 */
[----:B------:R-:W-:-:S11]  /*1060*/  ISETP.NE.AND P2, PT, R8, -0x1, PT ;  /* 0xffffffff0800780c */ /* 0x000fd60003f45270 */
[----:B------:R-:W1:Y:S08]  /*1070*/  @!P0 LDC.64 R4, c[0x0][0x398] ;  /* 0x0000e600ff048b82 */ /* 0x000e700000000a00 */
[----:B------:R-:W2:Y:S01]  /*1080*/  @P0 LDC.64 R2, c[0x0][0x3b0] ;  /* 0x0000ec00ff020b82 */ /* 0x000ea20000000a00 */
[----:B-1----:R-:W-:-:S04]  /*1090*/  @!P0 IMAD.WIDE.U32 R12, R91, R4, RZ ;  /* 0x000000045b0c8225 */ /* 0x002fc800078e00ff */
[----:B------:R-:W-:Y:S02]  /*10a0*/  @!P0 IMAD R5, R91, R5, R13 ;  /* 0x000000055b058224 */ /* 0x000fe400078e020d */
[----:B--2---:R-:W-:Y:S01]  /*10b0*/  @P0 IMAD.WIDE.U32 R10, R188, R2, RZ ;  /* 0x00000002bc0a0225 */ /* 0x004fe200078e00ff */
[----:B------:R-:W-:-:S03]  /*10c0*/  @!P0 MOV R2, R12 ;  /* 0x0000000c00028202 */ /* 0x000fc60000000f00 */
        /* <DEDUP_REMOVED lines=16> */
.L_x_879:
[----:B------:R-:W1:Y:S01]  /*11d0*/  LDC.64 R76, c[0x0][0x3b8] ;  /* 0x0000ee00ff4c7b82 */ /* 0x000e620000000a00 */
[----:B------:R-:W-:-:S05]  /*11e0*/  IADD3 R10, PT, PT, R7, R8, RZ ;  /* 0x00000008070a7210 */ /* 0x000fca0007ffe0ff */
[C---:B-1----:R-:W-:Y:S02]  /*11f0*/  IMAD R3, R10.reuse, R77, RZ ;  /* 0x0000004d0a037224 */ /* 0x042fe400078e02ff */
[----:B------:R-:W-:-:S05]  /*1200*/  IMAD.WIDE.U32 R10, R10, R76, RZ ;  /* 0x0000004c0a0a7225 */ /* 0x000fca00078e00ff */
[----:B------:R-:W-:Y:S02]  /*1210*/  IADD3 R3, PT, PT, R11, R3, RZ ;  /* 0x000000030b037210 */ /* 0x000fe40007ffe0ff */
[----:B------:R-:W-:-:S07]  /*1220*/  MOV R4, R10 ;  /* 0x0000000a00047202 */ /* 0x000fce0000000f00 */
.L_x_880:
        /* <DEDUP_REMOVED lines=39> */
.L_x_881:
[----:B------:R-:W1:Y:S01]  /*14a0*/  LDC.64 R134, c[0x0][0x3c0] ;  /* 0x0000f000ff867b82 */ /* 0x000e620000000a00 */
[----:B------:R-:W-:-:S05]  /*14b0*/  IADD3 R7, PT, PT, R7, R8, RZ ;  /* 0x0000000807077210 */ /* 0x000fca0007ffe0ff */
[C---:B-1----:R-:W-:Y:S02]  /*14c0*/  IMAD R149, R7.reuse, R135, RZ ;  /* 0x0000008707957224 */ /* 0x042fe400078e02ff */
[----:B------:R-:W-:-:S05]  /*14d0*/  IMAD.WIDE.U32 R150, R7, R134, RZ ;  /* 0x0000008607967225 */ /* 0x000fca00078e00ff */
[----:B------:R-:W-:-:S07]  /*14e0*/  IADD3 R149, PT, PT, R151, R149, RZ ;  /* 0x0000009597957210 */ /* 0x000fce0007ffe0ff */
.L_x_882:
[C---:B------:R-:W-:Y:S01]  /*14f0*/  IMAD.SHL.U32 R170, R165.reuse, 0x8, RZ ;  /* 0x00000008a5aa7824 */ /* 0x040fe200078e00ff */
[----:B------:R-:W1:Y:S01]  /*1500*/  LDCU.64 UR8, c[0x0][0x3d0] ;  /* 0x00007a00ff0877ac */ /* 0x000e620008000a00 */
[----:B------:R-:W-:Y:S01]  /*1510*/  SHF.R.U32.HI R154, RZ, 0x3, R165 ;  /* 0x00000003ff9a7819 */ /* 0x000fe200000116a5 */
[----:B------:R-:W-:Y:S01]  /*1520*/  IMAD.IADD R183, R6, 0x1, -R183 ;  /* 0x0000000106b77824 */ /* 0x000fe200078e0ab7 */
[----:B------:R-:W-:Y:S01]  /*1530*/  SHF.R.S32.HI R16, RZ, 0x1f, R0 ;  /* 0x0000001fff107819 */ /* 0x000fe20000011400 */
[----:B------:R-:W2:Y:S01]  /*1540*/  LDCU.64 UR6, c[0x0][0x388] ;  /* 0x00007100ff0677ac */ /* 0x000ea20008000a00 */
[----:B------:R-:W-:Y:S01]  /*1550*/  LOP3.LUT R164, R170, 0x38, RZ, 0xc0, !PT ;  /* 0x00000038aaa47812 */ /* 0x000fe200078ec0ff */
[C---:B------:R-:W-:Y:S01]  /*1560*/  VIADD R24, R154.reuse, 0x10 ;  /* 0x000000109a187836 */ /* 0x040fe20000000000 */
[-C--:B------:R-:W-:Y:S01]  /*1570*/  ISETP.GE.AND P6, PT, R154, R183.reuse, PT ;  /* 0x000000b79a00720c */ /* 0x080fe20003fc6270 */
[----:B------:R-:W-:Y:S01]  /*1580*/  VIADD R86, R148, 0xffffffff ;  /* 0xffffffff94567836 */ /* 0x000fe20000000000 */
[----:B------:R-:W-:Y:S01]  /*1590*/  IADD3 R8, P0, PT, R164, R4, RZ ;  /* 0x00000004a4087210 */ /* 0x000fe20007f1e0ff */
[----:B------:R-:W-:Y:S01]  /*15a0*/  VIADD R22, R154, 0x20 ;  /* 0x000000209a167836 */ /* 0x000fe20000000000 */
[----:B------:R-:W-:Y:S01]  /*15b0*/  ISETP.GE.AND P1, PT, R24, R183, PT ;  /* 0x000000b71800720c */ /* 0x000fe20003f26270 */
[----:B------:R-:W-:Y:S01]  /*15c0*/  IMAD R15, R86, -0x40, R95 ;  /* 0xffffffc0560f7824 */ /* 0x000fe200078e025f */
[----:B------:R-:W-:Y:S01]  /*15d0*/  SHF.L.U64.HI R81, R76, 0x6, R77 ;  /* 0x000000064c517819 */ /* 0x000fe2000001024d */
[----:B------:R-:W-:Y:S01]  /*15e0*/  IMAD.X R9, RZ, RZ, R3, P0 ;  /* 0x000000ffff097224 */ /* 0x000fe200000e0603 */
[----:B------:R-:W-:Y:S01]  /*15f0*/  IADD3 R32, P0, PT, R164, R2, RZ ;  /* 0x00000002a4207210 */ /* 0x000fe20007f1e0ff */
[----:B------:R-:W-:Y:S01]  /*1600*/  IMAD.MOV.U32 R155, RZ, RZ, RZ ;  /* 0x000000ffff9b7224 */ /* 0x000fe200078e00ff */
[----:B------:R-:W-:Y:S01]  /*1610*/  ISETP.GE.AND P3, PT, R24, R15, PT ;  /* 0x0000000f1800720c */ /* 0x000fe20003f66270 */
[----:B------:R-:W-:Y:S01]  /*1620*/  IMAD.WIDE.U32 R8, R154, R76, R8 ;  /* 0x0000004c9a087225 */ /* 0x000fe200078e0008 */
[----:B------:R-:W3:Y:S01]  /*1630*/  LDCU.64 UR4, c[0x0][0x3c8] ;  /* 0x00007900ff0477ac */ /* 0x000ee20008000a00 */
[----:B------:R-:W-:Y:S01]  /*1640*/  ISETP.GE.AND P4, PT, R22, R183, PT ;  /* 0x000000b71600720c */ /* 0x000fe20003f86270 */
[----:B------:R-:W4:Y:S01]  /*1650*/  @!P6 LDC.64 R12, c[0x0][0x380] ;  /* 0x0000e000ff0ceb82 */ /* 0x000f220000000a00 */
[----:B-1----:R-:W-:Y:S01]  /*1660*/  IMAD R3, R16, UR8, RZ ;  /* 0x0000000810037c24 */ /* 0x002fe2000f8e02ff */
[----:B------:R-:W-:Y:S01]  /*1670*/  SHF.R.S32.HI R17, RZ, 0x1f, R86 ;  /* 0x0000001fff117819 */ /* 0x000fe20000011456 */
[----:B------:R-:W-:Y:S01]  /*1680*/  IMAD R7, R154, R77, R9 ;  /* 0x0000004d9a077224 */ /* 0x000fe200078e0209 */
[----:B------:R-:W-:Y:S01]  /*1690*/  SHF.L.U64.HI R83, R76, 0x4, R77 ;  /* 0x000000044c537819 */ /* 0x000fe2000001024d */
[----:B------:R-:W-:Y:S01]  /*16a0*/  IMAD.MOV.U32 R6, RZ, RZ, R8 ;  /* 0x000000ffff067224 */ /* 0x000fe200078e0008 */
[----:B------:R-:W-:Y:S01]  /*16b0*/  SHF.R.U32.HI R166, RZ, 0x1, R165 ;  /* 0x00000001ffa67819 */ /* 0x000fe200000116a5 */
[C---:B------:R-:W-:Y:S01]  /*16c0*/  IMAD R3, R0.reuse, UR9, R3 ;  /* 0x0000000900037c24 */ /* 0x040fe2000f8e0203 */
[----:B------:R-:W1:Y:S01]  /*16d0*/  @!P1 LDC.64 R10, c[0x0][0x3b0] ;  /* 0x0000ec00ff0a9b82 */ /* 0x000e620000000a00 */
[----:B------:R-:W-:Y:S01]  /*16e0*/  IMAD.WIDE.U32 R6, R0, UR8, R6 ;  /* 0x0000000800067c25 */ /* 0x000fe2000f8e0006 */
[----:B------:R-:W5:Y:S01]  /*16f0*/  LDCU.64 UR8, c[0x0][0x390] ;  /* 0x00007200ff0877ac */ /* 0x000f620008000a00 */
[----:B------:R-:W-:-:S02]  /*1700*/  LOP3.LUT R200, R165, 0x1f, RZ, 0xc0, !PT ;  /* 0x0000001fa5c87812 */ /* 0x000fc400078ec0ff */
[----:B------:R-:W-:Y:S01]  /*1710*/  IMAD.IADD R185, R7, 0x1, R3 ;  /* 0x0000000107b97824 */ /* 0x000fe200078e0203 */
[----:B------:R-:W-:Y:S01]  /*1720*/  SHF.R.U32.HI R206, RZ, 0x5, R165 ;  /* 0x00000005ffce7819 */ /* 0x000fe200000116a5 */
[----:B------:R-:W-:Y:S01]  /*1730*/  IMAD.X R33, RZ, RZ, R5, P0 ;  /* 0x000000ffff217224 */ /* 0x000fe200000e0605 */
[----:B------:R-:W5:Y:S01]  /*1740*/  @!P6 LDC.64 R2, c[0x0][0x3b0] ;  /* 0x0000ec00ff02eb82 */ /* 0x000f620000000a00 */
[----:B------:R-:W-:Y:S01]  /*1750*/  IMAD.SHL.U32 R82, R76, 0x40, RZ ;  /* 0x000000404c527824 */ /* 0x000fe200078e00ff */
[----:B--2---:R-:W-:Y:S01]  /*1760*/  LEA R186, P0, R6, UR6, 0x1 ;  /* 0x0000000606ba7c11 */ /* 0x004fe2000f8008ff */
[----:B------:R-:W-:Y:S02]  /*1770*/  VIADD R14, R154, 0x30 ;  /* 0x000000309a0e7836 */ /* 0x000fe40000000000 */
[----:B------:R-:W-:Y:S01]  /*1780*/  IMAD.WIDE.U32 R42, R93, 0x40, R154 ;  /* 0x000000405d2a7825 */ /* 0x000fe200078e009a */
[----:B------:R-:W-:Y:S01]  /*1790*/  LEA.HI.X R185, R6, UR7, R185, 0x1, P0 ;  /* 0x0000000706b97c11 */ /* 0x000fe200080f0cb9 */
[----:B------:R-:W2:Y:S01]  /*17a0*/  LDCU UR7, c[0x0][0x3e0] ;  /* 0x00007c00ff0777ac */ /* 0x000ea20008000800 */
[----:B------:R-:W-:Y:S01]  /*17b0*/  ISETP.GE.AND P0, PT, R14, R183, PT ;  /* 0x000000b70e00720c */ /* 0x000fe20003f06270 */
[-C--:B------:R-:W-:Y:S01]  /*17c0*/  IMAD R23, R81, R86.reuse, RZ ;  /* 0x0000005651177224 */ /* 0x080fe200078e02ff */
[----:B------:R-:W-:Y:S01]  /*17d0*/  @!P1 IADD3 R25, P2, PT, R42, 0x10, RZ ;  /* 0x000000102a199810 */ /* 0x000fe20007f5e0ff */
[----:B------:R-:W-:Y:S01]  /*17e0*/  IMAD.SHL.U32 R84, R76, 0x10, RZ ;  /* 0x000000104c547824 */ /* 0x000fe200078e00ff */
[----:B------:R-:W2:Y:S01]  /*17f0*/  S2UR UR6, SR_CgaCtaId ;  /* 0x00000000000679c3 */ /* 0x000ea20000008800 */
[----:B------:R-:W-:-:S04]  /*1800*/  IMAD.WIDE.U32 R38, R82, R86, RZ ;  /* 0x0000005652267225 */ /* 0x000fc800078e00ff */
[----:B------:R-:W-:Y:S01]  /*1810*/  IMAD R23, R17, R82, R23 ;  /* 0x0000005211177224 */ /* 0x000fe200078e0217 */
[----:B------:R-:W-:Y:S01]  /*1820*/  @!P3 IADD3 R21, P5, PT, R84, R38, RZ ;  /* 0x000000265415b210 */ /* 0x000fe20007fbe0ff */
[----:B------:R-:W-:Y:S01]  /*1830*/  @!P1 IMAD.X R5, RZ, RZ, R43, P2 ;  /* 0x000000ffff059224 */ /* 0x000fe200010e062b */
[----:B------:R-:W-:Y:S01]  /*1840*/  @!P4 IADD3 R20, P2, PT, R42, 0x20, RZ ;  /* 0x000000202a14c810 */ /* 0x000fe20007f5e0ff */
[----:B------:R-:W-:Y:S01]  /*1850*/  IMAD.IADD R23, R39, 0x1, R23 ;  /* 0x0000000127177824 */ /* 0x000fe200078e0217 */
[----:B------:R-:W4:Y:S01]  /*1860*/  @!P1 LDC.64 R8, c[0x0][0x380] ;  /* 0x0000e000ff089b82 */ /* 0x000f220000000a00 */
[----:B---3--:R-:W-:Y:S01]  /*1870*/  IMAD.WIDE.U32 R32, R90, UR4, R32 ;  /* 0x000000045a207c25 */ /* 0x008fe2000f8e0020 */
[----:B------:R-:W-:-:S03]  /*1880*/  UMOV UR4, 0x400 ;  /* 0x0000040000047882 */ /* 0x000fc60000000000 */
[----:B------:R-:W-:Y:S01]  /*1890*/  @!P3 IMAD.X R4, R83, 0x1, R23, P5 ;  /* 0x000000015304b824 */ /* 0x000fe200028e0617 */
[----:B------:R-:W-:Y:S01]  /*18a0*/  @!P3 LEA R36, P5, R21, R186, 0x1 ;  /* 0x000000ba1524b211 */ /* 0x000fe200078a08ff */
[----:B------:R-:W-:Y:S01]  /*18b0*/  @!P4 IMAD.X R19, RZ, RZ, R43, P2 ;  /* 0x000000ffff13c224 */ /* 0x000fe200010e062b */
[----:B------:R-:W3:Y:S01]  /*18c0*/  @!P4 LDC.64 R6, c[0x0][0x3b0] ;  /* 0x0000ec00ff06cb82 */ /* 0x000ee20000000a00 */
[----:B------:R-:W-:Y:S01]  /*18d0*/  @!P0 IADD3 R18, P2, PT, R42, 0x30, RZ ;  /* 0x000000302a128810 */ /* 0x000fe20007f5e0ff */
[-C--:B-----5:R-:W-:Y:S01]  /*18e0*/  @!P6 IMAD R30, R43, R2.reuse, RZ ;  /* 0x000000022b1ee224 */ /* 0x0a0fe200078e02ff */
[----:B------:R-:W-:Y:S01]  /*18f0*/  @!P3 LEA.HI.X R37, R21, R185, R4, 0x1, P5 ;  /* 0x000000b91525b211 */ /* 0x000fe200028f0c04 */
[----:B------:R-:W-:Y:S01]  /*1900*/  IMAD R33, R90, UR5, R33 ;  /* 0x000000055a217c24 */ /* 0x000fe2000f8e0221 */
[----:B------:R-:W-:Y:S01]  /*1910*/  LOP3.LUT R4, R170, 0x1f8, RZ, 0xc0, !PT ;  /* 0x000001f8aa047812 */ /* 0x000fe200078ec0ff */
[----:B------:R-:W-:Y:S01]  /*1920*/  @!P6 IMAD R30, R42, R3, R30 ;  /* 0x000000032a1ee224 */ /* 0x000fe200078e021e */
[----:B--2---:R-:W-:Y:S01]  /*1930*/  ULEA UR6, UR6, UR4, 0x18 ;  /* 0x0000000406067291 */ /* 0x004fe2000f8ec0ff */
[----:B------:R-:W-:Y:S01]  /*1940*/  @!P0 IMAD.X R21, RZ, RZ, R43, P2 ;  /* 0x000000ffff158224 */ /* 0x000fe200010e062b */
[----:B------:R-:W-:Y:S01]  /*1950*/  LOP3.LUT R151, R4, 0x38, R165, 0x78, !PT ;  /* 0x0000003804977812 */ /* 0x000fe200078e78a5 */
[----:B------:R-:W-:Y:S01]  /*1960*/  @!P6 IMAD.WIDE.U32 R42, R42, R2, R32 ;  /* 0x000000022a2ae225 */ /* 0x000fe200078e0020 */
[----:B------:R-:W2:Y:S01]  /*1970*/  LDCU.64 UR4, c[0x0][0x3d8] ;  /* 0x00007b00ff0477ac */ /* 0x000ea20008000a00 */
[----:B------:R-:W5:Y:S02]  /*1980*/  @!P0 LDC.64 R2, c[0x0][0x3b0] ;  /* 0x0000ec00ff028b82 */ /* 0x000f640000000a00 */
[----:B-1----:R-:W-:Y:S01]  /*1990*/  @!P1 IMAD R34, R5, R10, RZ ;  /* 0x0000000a05229224 */ /* 0x002fe200078e02ff */
[----:B----4-:R-:W-:Y:S01]  /*19a0*/  @!P6 LEA R44, P2, R42, R12, 0x1 ;  /* 0x0000000c2a2ce211 */ /* 0x010fe200078408ff */
[----:B------:R-:W-:-:S02]  /*19b0*/  @!P1 IMAD.MOV.U32 R40, RZ, RZ, R32 ;  /* 0x000000ffff289224 */ /* 0x000fc400078e0020 */
[----:B------:R-:W-:Y:S02]  /*19c0*/  @!P1 IMAD.MOV.U32 R41, RZ, RZ, R33 ;  /* 0x000000ffff299224 */ /* 0x000fe400078e0021 */
[----:B------:R-:W1:Y:S01]  /*19d0*/  @!P4 LDC.64 R4, c[0x0][0x380] ;  /* 0x0000e000ff04cb82 */ /* 0x000e620000000a00 */
[--C-:B------:R-:W-:Y:S02]  /*19e0*/  @!P4 IMAD.MOV.U32 R28, RZ, RZ, R32.reuse ;  /* 0x000000ffff1cc224 */ /* 0x100fe400078e0020 */
[----:B------:R-:W-:Y:S01]  /*19f0*/  @!P0 IMAD.MOV.U32 R26, RZ, RZ, R32 ;  /* 0x000000ffff1a8224 */ /* 0x000fe200078e0020 */
[----:B------:R-:W-:Y:S01]  /*1a00*/  LOP3.LUT R32, R170, 0x1e00, RZ, 0xc0, !PT ;  /* 0x00001e00aa207812 */ /* 0x000fe200078ec0ff */
[----:B------:R-:W-:Y:S02]  /*1a10*/  @!P6 IMAD.IADD R30, R43, 0x1, R30 ;  /* 0x000000012b1ee824 */ /* 0x000fe400078e021e */
[----:B------:R-:W-:Y:S01]  /*1a20*/  @!P1 IMAD R12, R25, R11, R34 ;  /* 0x0000000b190c9224 */ /* 0x000fe200078e0222 */
[----:B------:R-:W-:Y:S01]  /*1a30*/  LOP3.LUT R32, R151, R32, RZ, 0xfc, !PT ;  /* 0x0000002097207212 */ /* 0x000fe200078efcff */
[----:B------:R-:W-:Y:S01]  /*1a40*/  @!P1 IMAD.WIDE.U32 R40, R25, R10, R40 ;  /* 0x0000000a19289225 */ /* 0x000fe200078e0028 */
[----:B------:R-:W-:Y:S01]  /*1a50*/  @!P6 LEA.HI.X R45, R42, R13, R30, 0x1, P2 ;  /* 0x0000000d2a2de211 */ /* 0x000fe200010f0c1e */
[----:B------:R-:W4:Y:S01]  /*1a60*/  @!P0 LDC.64 R10, c[0x0][0x380] ;  /* 0x0000e000ff0a8b82 */ /* 0x000f220000000a00 */
[----:B------:R-:W-:Y:S01]  /*1a70*/  LEA R85, R32, UR6, 0x1 ;  /* 0x0000000620557c11 */ /* 0x000fe2000f8e08ff */
[----:B------:R-:W-:Y:S01]  /*1a80*/  @!P1 IMAD.IADD R12, R41, 0x1, R12 ;  /* 0x00000001290c9824 */ /* 0x000fe200078e020c */
[----:B------:R-:W-:Y:S01]  /*1a90*/  @!P1 LEA R8, P2, R40, R8, 0x1 ;  /* 0x0000000828089211 */ /* 0x000fe200078408ff */
[----:B------:R-:W-:-:S02]  /*1aa0*/  @!P4 IMAD.MOV.U32 R29, RZ, RZ, R33 ;  /* 0x000000ffff1dc224 */ /* 0x000fc400078e0021 */
[-C--:B---3--:R-:W-:Y:S01]  /*1ab0*/  @!P4 IMAD R19, R19, R6.reuse, RZ ;  /* 0x000000061313c224 */ /* 0x088fe200078e02ff */
[----:B------:R-:W-:Y:S01]  /*1ac0*/  @!P1 LEA.HI.X R9, R40, R9, R12, 0x1, P2 ;  /* 0x0000000928099211 */ /* 0x000fe200010f0c0c */
[----:B------:R-:W-:Y:S01]  /*1ad0*/  @!PT LDS RZ, [RZ] ;  /* 0x00000000fffff984 */ /* 0x000fe20000000800 */
[----:B------:R-:W-:Y:S01]  /*1ae0*/  @!PT LDS RZ, [RZ] ;  /* 0x00000000fffff984 */ /* 0x000fe20000000800 */
[----:B------:R-:W-:Y:S01]  /*1af0*/  @!PT LDS RZ, [RZ] ;  /* 0x00000000fffff984 */ /* 0x000fe20000000800 */
[----:B------:R-:W-:Y:S01]  /*1b00*/  @!P6 LDGSTS.E.BYPASS.LTC128B.128 [R85], desc[UR10][R44.64] ;  /* 0x000000002c55efae */ /* 0x000fe2000b981a0a */
[----:B------:R-:W-:Y:S01]  /*1b10*/  ISETP.GE.AND P2, PT, R22, R15, PT ;  /* 0x0000000f1600720c */ /* 0x000fe20003f46270 */
[C---:B------:R-:W-:Y:S02]  /*1b20*/  @!P4 IMAD R7, R20.reuse, R7, R19 ;  /* 0x000000071407c224 */ /* 0x040fe400078e0213 */
[----:B------:R-:W-:Y:S01]  /*1b30*/  @!P6 LDGSTS.E.BYPASS.LTC128B.128 [R85+0x2000], desc[UR10][R44.64+0x80] ;  /* 0x020000802c55efae */ /* 0x000fe2000b981a0a */
[----:B------:R-:W-:-:S03]  /*1b40*/  @!P4 IMAD.WIDE.U32 R28, R20, R6, R28 ;  /* 0x00000006141cc225 */ /* 0x000fc600078e001c */
[----:B------:R-:W-:Y:S01]  /*1b50*/  @!P6 LDGSTS.E.BYPASS.LTC128B.128 [R85+0x4000], desc[UR10][R44.64+0x100] ;  /* 0x040001002c55efae */ /* 0x000fe2000b981a0a */
[----:B------:R-:W-:Y:S01]  /*1b60*/  @!P4 IMAD.IADD R6, R29, 0x1, R7 ;  /* 0x000000011d06c824 */ /* 0x000fe200078e0207 */
[----:B------:R-:W-:Y:S01]  /*1b70*/  ISETP.GE.AND P6, PT, R154, R15, PT ;  /* 0x0000000f9a00720c */ /* 0x000fe20003fc6270 */
[----:B------:R-:W-:Y:S01]  /*1b80*/  @!P0 IMAD.MOV.U32 R27, RZ, RZ, R33 ;  /* 0x000000ffff1b8224 */ /* 0x000fe200078e0021 */
[----:B------:R-:W-:Y:S01]  /*1b90*/  @!P1 LDGSTS.E.BYPASS.LTC128B.128 [R85+0x800], desc[UR10][R8.64] ;  /* 0x0080000008559fae */ /* 0x000fe2000b981a0a */
[----:B-----5:R-:W-:Y:S02]  /*1ba0*/  @!P0 IMAD R21, R21, R2, RZ ;  /* 0x0000000215158224 */ /* 0x020fe400078e02ff */
[----:B------:R-:W-:Y:S01]  /*1bb0*/  IMAD.WIDE.U32 R12, R76, 0x20, RZ ;  /* 0x000000204c0c7825 */ /* 0x000fe200078e00ff */
[----:B------:R-:W-:Y:S03]  /*1bc0*/  @!P1 LDGSTS.E.BYPASS.LTC128B.128 [R85+0x2800], desc[UR10][R8.64+0x80] ;  /* 0x0280008008559fae */ /* 0x000fe6000b981a0a */
[----:B------:R-:W-:Y:S01]  /*1bd0*/  @!P0 IMAD R3, R18, R3, R21 ;  /* 0x0000000312038224 */ /* 0x000fe200078e0215 */
[----:B------:R3:W-:Y:S01]  /*1be0*/  @!P1 LDGSTS.E.BYPASS.LTC128B.128 [R85+0x4800], desc[UR10][R8.64+0x100] ;  /* 0x0480010008559fae */ /* 0x0007e2000b981a0a */
[----:B-1----:R-:W-:Y:S01]  /*1bf0*/  @!P4 LEA R4, P1, R28, R4, 0x1 ;  /* 0x000000041c04c211 */ /* 0x002fe200078208ff */
[----:B------:R-:W-:-:S03]  /*1c00*/  @!P0 IMAD.WIDE.U32 R26, R18, R2, R26 ;  /* 0x00000002121a8225 */ /* 0x000fc600078e001a */
[----:B------:R-:W-:Y:S01]  /*1c10*/  @!P4 LEA.HI.X R5, R28, R5, R6, 0x1, P1 ;  /* 0x000000051c05c211 */ /* 0x000fe200008f0c06 */
[----:B------:R-:W-:Y:S01]  /*1c20*/  IMAD.SHL.U32 R7, R77, 0x20, RZ ;  /* 0x000000204d077824 */ /* 0x000fe200078e00ff */
[----:B------:R-:W-:Y:S01]  /*1c30*/  @!P2 IADD3 R2, P1, PT, R38, R12, RZ ;  /* 0x0000000c2602a210 */ /* 0x000fe20007f3e0ff */
[----:B------:R-:W-:Y:S01]  /*1c40*/  @!P0 IMAD.IADD R6, R27, 0x1, R3 ;  /* 0x000000011b068824 */ /* 0x000fe200078e0203 */
[----:B----4-:R-:W-:Y:S01]  /*1c50*/  @!P0 LEA R10, P5, R26, R10, 0x1 ;  /* 0x0000000a1a0a8211 */ /* 0x010fe200078a08ff */
[----:B------:R-:W-:Y:S01]  /*1c60*/  @!P4 LDGSTS.E.BYPASS.LTC128B.128 [R85+0x1000], desc[UR10][R4.64] ;  /* 0x010000000455cfae */ /* 0x000fe2000b981a0a */
[----:B------:R-:W-:Y:S01]  /*1c70*/  @!P2 IADD3.X R7, PT, PT, R23, R13, R7, P1, !PT ;  /* 0x0000000d1707a210 */ /* 0x000fe20000ffe407 */
[----:B------:R-:W-:Y:S01]  /*1c80*/  IMAD R133, R154, R135, RZ ;  /* 0x000000879a857224 */ /* 0x000fe200078e02ff */
[----:B------:R-:W-:Y:S01]  /*1c90*/  ISETP.GE.AND P1, PT, R14, R15, PT ;  /* 0x0000000f0e00720c */ /* 0x000fe20003f26270 */
[----:B------:R-:W-:Y:S01]  /*1ca0*/  @!P4 LDGSTS.E.BYPASS.LTC128B.128 [R85+0x3000], desc[UR10][R4.64+0x80] ;  /* 0x030000800455cfae */ /* 0x000fe2000b981a0a */
[----:B------:R-:W-:Y:S01]  /*1cb0*/  @!P0 LEA.HI.X R11, R26, R11, R6, 0x1, P5 ;  /* 0x0000000b1a0b8211 */ /* 0x000fe200028f0c06 */
[----:B------:R-:W-:Y:S01]  /*1cc0*/  IMAD.SHL.U32 R79, R165, 0x40, RZ ;  /* 0x00000040a54f7824 */ /* 0x000fe200078e00ff */
[----:B------:R-:W-:Y:S01]  /*1cd0*/  SHF.L.U64.HI R3, R134, 0x6, R135 ;  /* 0x0000000686037819 */ /* 0x000fe20000010287 */
[----:B------:R1:W-:Y:S01]  /*1ce0*/  @!P4 LDGSTS.E.BYPASS.LTC128B.128 [R85+0x5000], desc[UR10][R4.64+0x100] ;  /* 0x050001000455cfae */ /* 0x0003e2000b981a0a */
[----:B------:R-:W-:Y:S01]  /*1cf0*/  @!P6 LEA R12, P4, R38, R186, 0x1 ;  /* 0x000000ba260ce211 */ /* 0x000fe200078808ff */
[----:B------:R-:W-:Y:S01]  /*1d00*/  IMAD.WIDE.U32 R152, R134, 0x20, RZ ;  /* 0x0000002086987825 */ /* 0x000fe200078e00ff */
[----:B------:R-:W-:Y:S01]  /*1d10*/  ISETP.GE.AND P5, PT, R24, R15, PT ;  /* 0x0000000f1800720c */ /* 0x000fe20003fa6270 */
[----:B------:R-:W-:Y:S01]  /*1d20*/  @!P0 LDGSTS.E.BYPASS.LTC128B.128 [R85+0x1800], desc[UR10][R10.64] ;  /* 0x018000000a558fae */ /* 0x000fe2000b981a0a */
[----:B------:R-:W-:Y:S01]  /*1d30*/  @!P6 LEA.HI.X R13, R38, R185, R23, 0x1, P4 ;  /* 0x000000b9260de211 */ /* 0x000fe200020f0c17 */
[----:B------:R-:W-:Y:S01]  /*1d40*/  IMAD R3, R3, R86, RZ ;  /* 0x0000005603037224 */ /* 0x000fe200078e02ff */
[----:B------:R-:W-:Y:S01]  /*1d50*/  ISETP.GE.AND P4, PT, R22, R15, PT ;  /* 0x0000000f1600720c */ /* 0x000fe20003f86270 */
[----:B------:R-:W-:Y:S01]  /*1d60*/  @!P0 LDGSTS.E.BYPASS.LTC128B.128 [R85+0x3800], desc[UR10][R10.64+0x80] ;  /* 0x038000800a558fae */ /* 0x000fe2000b981a0a */
[----:B------:R-:W-:Y:S01]  /*1d70*/  @!P1 IMAD.MOV.U32 R22, RZ, RZ, R38 ;  /* 0x000000ffff169224 */ /* 0x000fe200078e0026 */
[----:B------:R-:W-:Y:S01]  /*1d80*/  LOP3.LUT R98, R79, 0x400, RZ, 0xc0, !PT ;  /* 0x000004004f627812 */ /* 0x000fe200078ec0ff */
[----:B------:R-:W-:Y:S01]  /*1d90*/  IMAD.MOV.U32 R178, RZ, RZ, 0x20 ;  /* 0x00000020ffb27424 */ /* 0x000fe200078e00ff */
[----:B------:R4:W-:Y:S01]  /*1da0*/  @!P0 LDGSTS.E.BYPASS.LTC128B.128 [R85+0x5800], desc[UR10][R10.64+0x100] ;  /* 0x058001000a558fae */ /* 0x0009e2000b981a0a */
[----:B---3--:R-:W-:Y:S01]  /*1db0*/  @!P2 LEA R8, P0, R2, R186, 0x1 ;  /* 0x000000ba0208a211 */ /* 0x008fe200078008ff */
[----:B------:R-:W-:-:S02]  /*1dc0*/  IMAD.MOV.U32 R80, RZ, RZ, 0x40 ;  /* 0x00000040ff507424 */ /* 0x000fc400078e00ff */
[----:B------:R-:W-:Y:S01]  /*1dd0*/  @!P6 LDGSTS.E.BYPASS.LTC128B.128 [R85+0x6000], desc[UR10][R12.64] ;  /* 0x060000000c55efae */ /* 0x000fe2000b981a0a */
[----:B------:R-:W-:Y:S01]  /*1de0*/  @!P2 LEA.HI.X R9, R2, R185, R7, 0x1, P0 ;  /* 0x000000b90209a211 */ /* 0x000fe200000f0c07 */
[----:B------:R-:W-:Y:S01]  /*1df0*/  IMAD.SHL.U32 R2, R134, 0x40, RZ ;  /* 0x0000004086027824 */ /* 0x000fe200078e00ff */
[----:B------:R-:W-:Y:S01]  /*1e00*/  IADD3 R6, P0, PT, R164, R150, RZ ;  /* 0x00000096a4067210 */ /* 0x000fe20007f1e0ff */
[----:B------:R-:W-:Y:S01]  /*1e10*/  @!P6 LDGSTS.E.BYPASS.LTC128B.128 [R85+0x8000], desc[UR10][R12.64+0x80] ;  /* 0x080000800c55efae */ /* 0x000fe2000b981a0a */
[----:B------:R-:W-:Y:S02]  /*1e20*/  IMAD R90, R91, UR7, R90 ;  /* 0x000000075b5a7c24 */ /* 0x000fe4000f8e025a */
[----:B------:R-:W-:Y:S01]  /*1e30*/  IMAD R17, R17, R2, R3 ;  /* 0x0000000211117224 */ /* 0x000fe200078e0203 */
[----:B------:R3:W-:Y:S01]  /*1e40*/  @!P6 LDGSTS.E.BYPASS.LTC128B.128 [R85+0xa000], desc[UR10][R12.64+0x100] ;  /* 0x0a0001000c55efae */ /* 0x0007e2000b981a0a */
[----:B------:R-:W-:Y:S02]  /*1e50*/  IMAD.X R7, RZ, RZ, R149, P0 ;  /* 0x000000ffff077224 */ /* 0x000fe400000e0695 */
[----:B-1----:R-:W-:Y:S01]  /*1e60*/  @!P1 IMAD R4, R77, 0x30, RZ ;  /* 0x000000304d049824 */ /* 0x002fe200078e02ff */
[----:B------:R-:W-:Y:S01]  /*1e70*/  @!P3 LDGSTS.E.BYPASS.LTC128B.128 [R85+0x6800], desc[UR10][R36.64] ;  /* 0x068000002455bfae */ /* 0x000fe2000b981a0a */
[----:B------:R-:W-:Y:S01]  /*1e80*/  IMAD.WIDE.U32 R6, R154, R134, R6 ;  /* 0x000000869a067225 */ /* 0x000fe200078e0006 */
[----:B------:R-:W-:-:S02]  /*1e90*/  LOP3.LUT R5, R79, 0x200, RZ, 0xc0, !PT ;  /* 0x000002004f057812 */ /* 0x000fc400078ec0ff */
[----:B------:R-:W-:Y:S01]  /*1ea0*/  @!P3 LDGSTS.E.BYPASS.LTC128B.128 [R85+0x8800], desc[UR10][R36.64+0x80] ;  /* 0x088000802455bfae */ /* 0x000fe2000b981a0a */
[----:B------:R-:W-:Y:S02]  /*1eb0*/  IMAD.IADD R7, R7, 0x1, R133 ;  /* 0x0000000107077824 */ /* 0x000fe400078e0285 */
[----:B--2---:R-:W-:Y:S01]  /*1ec0*/  IMAD R3, R16, UR4, RZ ;  /* 0x0000000410037c24 */ /* 0x004fe2000f8e02ff */
[----:B------:R-:W-:Y:S01]  /*1ed0*/  @!P3 LDGSTS.E.BYPASS.LTC128B.128 [R85+0xa800], desc[UR10][R36.64+0x100] ;  /* 0x0a8001002455bfae */ /* 0x000fe2000b981a0a */
[----:B------:R-:W-:Y:S01]  /*1ee0*/  ISETP.GE.AND P3, PT, R14, R15, PT ;  /* 0x0000000f0e00720c */ /* 0x000fe20003f66270 */
[----:B------:R-:W-:Y:S01]  /*1ef0*/  IMAD.WIDE.U32 R14, R0, UR4, R6 ;  /* 0x00000004000e7c25 */ /* 0x000fe2000f8e0006 */
[----:B------:R-:W-:Y:S01]  /*1f00*/  LOP3.LUT R6, R164, 0x1c0, R79, 0xf8, !PT ;  /* 0x000001c0a4067812 */ /* 0x000fe200078ef84f */
[----:B------:R-:W-:Y:S02]  /*1f10*/  @!P2 LDGSTS.E.BYPASS.LTC128B.128 [R85+0x7000], desc[UR10][R8.64] ;  /* 0x070000000855afae */ /* 0x000fe4000b981a0a */
[----:B----4-:R-:W-:-:S02]  /*1f20*/  @!P1 IMAD.WIDE.U32 R10, R76, 0x30, R22 ;  /* 0x000000304c0a9825 */ /* 0x010fc400078e0016 */
[----:B------:R-:W-:Y:S02]  /*1f30*/  @!P2 LDGSTS.E.BYPASS.LTC128B.128 [R85+0x9000], desc[UR10][R8.64+0x80] ;  /* 0x090000800855afae */ /* 0x000fe4000b981a0a */
[----:B------:R-:W-:Y:S01]  /*1f40*/  @!P1 IMAD.IADD R4, R11, 0x1, R4 ;  /* 0x000000010b049824 */ /* 0x000fe200078e0204 */
[----:B------:R-:W-:Y:S01]  /*1f50*/  @!P1 LEA R22, P0, R10, R186, 0x1 ;  /* 0x000000ba0a169211 */ /* 0x000fe200078008ff */
[----:B------:R1:W-:Y:S01]  /*1f60*/  @!P2 LDGSTS.E.BYPASS.LTC128B.128 [R85+0xb000], desc[UR10][R8.64+0x100] ;  /* 0x0b0001000855afae */ /* 0x0003e2000b981a0a */
[----:B------:R-:W-:Y:S02]  /*1f70*/  IMAD.WIDE.U32 R20, R2, R86, RZ ;  /* 0x0000005602147225 */ /* 0x000fe400078e00ff */
[----:B------:R-:W-:Y:S02]  /*1f80*/  @!P1 LEA.HI.X R23, R10, R185, R4, 0x1, P0 ;  /* 0x000000b90a179211 */ /* 0x000fe400000f0c04 */
[----:B------:R-:W-:Y:S01]  /*1f90*/  IMAD R4, R0, UR5, R3 ;  /* 0x0000000500047c24 */ /* 0x000fe2000f8e0203 */
[C---:B---3--:R-:W-:Y:S01]  /*1fa0*/  LOP3.LUT R13, R165.reuse, 0x8, RZ, 0xc0, !PT ;  /* 0x00000008a50d7812 */ /* 0x048fe200078ec0ff */
[----:B------:R-:W-:Y:S01]  /*1fb0*/  IMAD.SHL.U32 R10, R165, 0x20, RZ ;  /* 0x00000020a50a7824 */ /* 0x000fe200078e00ff */
[----:B------:R-:W-:Y:S01]  /*1fc0*/  @!P1 LDGSTS.E.BYPASS.LTC128B.128 [R85+0x7800], desc[UR10][R22.64] ;  /* 0x0780000016559fae */ /* 0x000fe2000b981a0a */
[----:B------:R-:W-:Y:S01]  /*1fd0*/  IMAD.IADD R4, R15, 0x1, R4 ;  /* 0x000000010f047824 */ /* 0x000fe200078e0204 */
[----:B------:R-:W-:Y:S01]  /*1fe0*/  LOP3.LUT R3, R166, 0x8, RZ, 0xc0, !PT ;  /* 0x00000008a6037812 */ /* 0x000fe200078ec0ff */
[----:B------:R-:W-:Y:S01]  /*1ff0*/  IMAD.IADD R21, R21, 0x1, R17 ;  /* 0x0000000115157824 */ /* 0x000fe200078e0211 */
[----:B------:R-:W-:Y:S01]  /*2000*/  @!P1 LDGSTS.E.BYPASS.LTC128B.128 [R85+0x9800], desc[UR10][R22.64+0x80] ;  /* 0x0980008016559fae */ /* 0x000fe2000b981a0a */
[----:B------:R-:W-:Y:S01]  /*2010*/  LEA R11, P0, R14, UR8, 0x1 ;  /* 0x000000080e0b7c11 */ /* 0x000fe2000f8008ff */
[----:B------:R-:W-:Y:S01]  /*2020*/  IMAD R206, R93, 0x4, R206 ;  /* 0x000000045dce7824 */ /* 0x000fe200078e02ce */
[----:B------:R-:W-:Y:S01]  /*2030*/  LOP3.LUT R10, R5, 0x7c00, R10, 0xf8, !PT ;  /* 0x00007c00050a7812 */ /* 0x000fe200078ef80a */
[----:B------:R2:W-:Y:S01]  /*2040*/  @!P1 LDGSTS.E.BYPASS.LTC128B.128 [R85+0xb800], desc[UR10][R22.64+0x100] ;  /* 0x0b80010016559fae */ /* 0x0005e2000b981a0a */
[C---:B------:R-:W-:Y:S01]  /*2050*/  LOP3.LUT R3, R6.reuse, R3, RZ, 0x3c, !PT ;  /* 0x0000000306037212 */ /* 0x040fe200078e3cff */
[----:B------:R-:W-:Y:S01]  /*2060*/  IMAD.SHL.U32 R5, R135, 0x20, RZ ;  /* 0x0000002087057824 */ /* 0x000fe200078e00ff */
[----:B------:R-:W-:Y:S01]  /*2070*/  LOP3.LUT R13, R6, R13, RZ, 0x3c, !PT ;  /* 0x0000000d060d7212 */ /* 0x000fe200078e3cff */
[----:B------:R-:W0:Y:S01]  /*2080*/  LDGDEPBAR ;  /* 0x00000000000079af */ /* 0x000e220000000000 */
[----:B------:R-:W-:Y:S01]  /*2090*/  LEA.HI.X R4, R14, UR9, R4, 0x1, P0 ;  /* 0x000000090e047c11 */ /* 0x000fe200080f0c04 */
[----:B------:R-:W-:Y:S01]  /*20a0*/  IMAD.IADD R2, R153, 0x1, R5 ;  /* 0x0000000199027824 */ /* 0x000fe200078e0205 */
[----:B------:R-:W-:Y:S01]  /*20b0*/  @!P6 LEA R18, P2, R20, R11, 0x1 ;  /* 0x0000000b1412e211 */ /* 0x000fe200078408ff */
[C---:B------:R-:W-:Y:S01]  /*20c0*/  @!P3 IMAD.WIDE.U32 R14, R134.reuse, 0x30, R20 ;  /* 0x00000030860eb825 */ /* 0x040fe200078e0014 */
[----:B------:R-:W-:-:S02]  /*20d0*/  @!P5 LEA R6, P1, R134, R20, 0x4 ;  /* 0x000000148606d211 */ /* 0x000fc400078220ff */
[C---:B-1----:R-:W-:Y:S01]  /*20e0*/  @!P4 IADD3 R8, P0, PT, R20.reuse, R152, RZ ;  /* 0x000000981408c210 */ /* 0x042fe20007f1e0ff */
[----:B------:R-:W-:Y:S01]  /*20f0*/  @!P3 IMAD R9, R135, 0x30, RZ ;  /* 0x000000308709b824 */ /* 0x000fe200078e02ff */
[-C--:B------:R-:W-:Y:S01]  /*2100*/  @!P6 LEA.HI.X R19, R20, R4.reuse, R21, 0x1, P2 ;  /* 0x000000041413e211 */ /* 0x080fe200010f0c15 */
[----:B------:R-:W-:Y:S01]  /*2110*/  IMAD R98, R13, 0x2, R98 ;  /* 0x000000020d627824 */ /* 0x000fe200078e0262 */
[----:B------:R-:W-:Y:S01]  /*2120*/  @!P5 LEA.HI.X R5, R134, R21, R135, 0x4, P1 ;  /* 0x000000158605d211 */ /* 0x000fe200008f2487 */
[----:B------:R-:W-:Y:S01]  /*2130*/  @!P4 IMAD.X R7, R2, 0x1, R21, P0 ;  /* 0x000000010207c824 */ /* 0x000fe200000e0615 */
[-C--:B------:R-:W-:Y:S01]  /*2140*/  @!P5 LEA R12, P2, R6, R11.reuse, 0x1 ;  /* 0x0000000b060cd211 */ /* 0x080fe200078408ff */
[----:B------:R-:W-:Y:S01]  /*2150*/  @!P3 IMAD.IADD R9, R15, 0x1, R9 ;  /* 0x000000010f09b824 */ /* 0x000fe200078e0209 */
[-C--:B------:R-:W-:Y:S01]  /*2160*/  @!P4 LEA R24, P1, R8, R11.reuse, 0x1 ;  /* 0x0000000b0818c211 */ /* 0x080fe200078208ff */
[----:B------:R-:W-:Y:S01]  /*2170*/  IMAD.IADD R10, R3, 0x1, R10 ;  /* 0x00000001030a7824 */ /* 0x000fe200078e020a */
[----:B------:R-:W-:Y:S01]  /*2180*/  @!P5 LEA.HI.X R13, R6, R4, R5, 0x1, P2 ;  /* 0x00000004060dd211 */ /* 0x000fe200010f0c05 */
[----:B------:R-:W-:Y:S01]  /*2190*/  VIADD R97, R98, UR6 ;  /* 0x0000000662617c36 */ /* 0x000fe20008000000 */
[----:B------:R-:W-:-:S02]  /*21a0*/  @!P3 LEA R16, P0, R14, R11, 0x1 ;  /* 0x0000000b0e10b211 */ /* 0x000fc400078008ff */
[-C--:B------:R-:W-:Y:S02]  /*21b0*/  @!P4 LEA.HI.X R25, R8, R4.reuse, R7, 0x1, P1 ;  /* 0x000000040819c211 */ /* 0x080fe400008f0c07 */
[----:B------:R-:W-:Y:S01]  /*21c0*/  @!P3 LEA.HI.X R17, R14, R4, R9, 0x1, P0 ;  /* 0x000000040e11b211 */ /* 0x000fe200000f0c09 */
[----:B------:R-:W-:-:S04]  /*21d0*/  DEPBAR.LE SB0, 0x0 ;  /* 0x000080000000791a */ /* 0x000fc80000000000 */
[----:B------:R-:W-:Y:S01]  /*21e0*/  BAR.SYNC.DEFER_BLOCKING 0x0 ;  /* 0x0000000000007b1d */ /* 0x000fe20000010000 */
[----:B------:R-:W-:Y:S02]  /*21f0*/  LEA R101, R10, UR6, 0x1 ;  /* 0x000000060a657c11 */ /* 0x000fe4000f8e08ff */
[----:B------:R-:W-:-:S04]  /*2200*/  LOP3.LUT P1, RZ, R165, 0x4, RZ, 0xc0, !PT ;  /* 0x00000004a5ff7812 */ /* 0x000fc8000782c0ff */
[----:B------:R-:W-:-:S05]  /*2210*/  SEL R80, R80, 0xffffffc0, !P1 ;  /* 0xffffffc050507807 */ /* 0x000fca0004800000 */
        /* <DEDUP_REMOVED lines=9> */
[----:B------:R-:W-:Y:S01]  /*22b0*/  @P6 STS.128 [R85+0x10000], RZ ;  /* 0x010000ff55006388 */ /* 0x000fe20000000c00 */
[----:B------:R-:W-:-:S03]  /*22c0*/  LOP3.LUT P6, RZ, R165, 0x2, RZ, 0xc0, !PT ;  /* 0x00000002a5ff7812 */ /* 0x000fc600078cc0ff */
[----:B------:R-:W-:Y:S01]  /*22d0*/  @P5 STS.128 [R85+0xc800], RZ ;  /* 0x00c800ff55005388 */ /* 0x000fe20000000c00 */
[----:B------:R-:W-:-:S03]  /*22e0*/  SEL R78, R178, 0xffffffe0, !P6 ;  /* 0xffffffe0b24e7807 */ /* 0x000fc60007000000 */
[----:B------:R-:W-:Y:S02]  /*22f0*/  @P5 STS.128 [R85+0xe800], RZ ;  /* 0x00e800ff55005388 */ /* 0x000fe40000000c00 */
[--C-:B------:R-:W-:Y:S02]  /*2300*/  IMAD.IADD R96, R101, 0x1, R78.reuse ;  /* 0x0000000165607824 */ /* 0x100fe400078e024e */
[----:B------:R-:W-:Y:S01]  /*2310*/  @P5 STS.128 [R85+0x10800], RZ ;  /* 0x010800ff55005388 */ /* 0x000fe20000000c00 */
[C---:B------:R-:W-:Y:S02]  /*2320*/  IMAD.IADD R94, R97.reuse, 0x1, R78 ;  /* 0x00000001615e7824 */ /* 0x040fe400078e024e */
[----:B------:R-:W-:Y:S01]  /*2330*/  IMAD.IADD R97, R97, 0x1, R80 ;  /* 0x0000000161617824 */ /* 0x000fe200078e0250 */
[----:B------:R-:W-:Y:S01]  /*2340*/  @!PT LDS RZ, [RZ] ;  /* 0x00000000fffff984 */ /* 0x000fe20000000800 */
[----:B------:R-:W-:Y:S01]  /*2350*/  @!PT LDS RZ, [RZ] ;  /* 0x00000000fffff984 */ /* 0x000fe20000000800 */
[----:B------:R-:W-:Y:S01]  /*2360*/  @!PT LDS RZ, [RZ] ;  /* 0x00000000fffff984 */ /* 0x000fe20000000800 */
[----:B------:R-:W-:Y:S01]  /*2370*/  @!P5 LDGSTS.E.BYPASS.LTC128B.128 [R85+0xc800], desc[UR10][R12.64] ;  /* 0x0c8000000c55dfae */ /* 0x000fe2000b981a0a */
[C---:B------:R-:W-:Y:S02]  /*2380*/  IMAD.IADD R92, R78.reuse, 0x1, R99 ;  /* 0x000000014e5c7824 */ /* 0x040fe400078e0263 */
[----:B------:R-:W-:Y:S01]  /*2390*/  IMAD.IADD R89, R78, 0x1, R97 ;  /* 0x000000014e597824 */ /* 0x000fe200078e0261 */
[----:B------:R-:W-:Y:S04]  /*23a0*/  @!P5 LDGSTS.E.BYPASS.LTC128B.128 [R85+0xe800], desc[UR10][R12.64+0x80] ;  /* 0x0e8000800c55dfae */ /* 0x000fe8000b981a0a */
[----:B------:R1:W-:Y:S04]  /*23b0*/  @!P5 LDGSTS.E.BYPASS.LTC128B.128 [R85+0x10800], desc[UR10][R12.64+0x100] ;  /* 0x108001000c55dfae */ /* 0x0003e8000b981a0a */
        /* <DEDUP_REMOVED lines=19> */
[----:B--2---:R-:W3:Y:S04]  /*24f0*/  LDSM.16.M88.4 R20, [R98+UR6+0x6000] ;  /* 0x006000066214783b */ /* 0x004ee80008000200 */
[----:B-1----:R-:W4:Y:S04]  /*2500*/  LDSM.16.M88.4 R12, [R98+UR6+0x6800] ;  /* 0x00680006620c783b */ /* 0x002f280008000200 */
[----:B------:R-:W1:Y:S04]  /*2510*/  LDSM.16.M88.4 R56, [R98+UR6+0x7000] ;  /* 0x007000066238783b */ /* 0x000e680008000200 */
[----:B------:R-:W2:Y:S04]  /*2520*/  LDSM.16.M88.4 R36, [R98+UR6+0x7800] ;  /* 0x007800066224783b */ /* 0x000ea80008000200 */
[----:B------:R-:W-:Y:S04]  /*2530*/  LDSM.16.M88.4 R4, [R96] ;  /* 0x000000006004783b */ /* 0x000fe80000000200 */
[----:B------:R-:W5:Y:S04]  /*2540*/  LDSM.16.M88.4 R8, [R94+0x6000] ;  /* 0x006000005e08783b */ /* 0x000f680000000200 */
[----:B------:R-:W5:Y:S04]  /*2550*/  LDSM.16.M88.4 R32, [R94+0x6800] ;  /* 0x006800005e20783b */ /* 0x000f680000000200 */
[----:B------:R-:W5:Y:S04]  /*2560*/  LDSM.16.M88.4 R28, [R94+0x7000] ;  /* 0x007000005e1c783b */ /* 0x000f680000000200 */
[----:B------:R-:W5:Y:S04]  /*2570*/  LDSM.16.M88.4 R44, [R94+0x7800] ;  /* 0x007800005e2c783b */ /* 0x000f680000000200 */
[----:B------:R-:W-:Y:S01]  /*2580*/  LDSM.16.M88.4 R40, [R97+0x7000] ;  /* 0x007000006128783b */ /* 0x000fe20000000200 */
[C---:B---3--:R-:W-:Y:S03]  /*2590*/  HMMA.16816.F32.BF16 R24, R48.reuse, R20, RZ ;  /* 0x000000143018723c */ /* 0x048fe600000418ff */
[----:B------:R-:W-:Y:S04]  /*25a0*/  LDSM.16.M88.4 R68, [R92] ;  /* 0x000000005c44783b */ /* 0x000fe80000000200 */
[----:B------:R-:W-:Y:S01]  /*25b0*/  LDSM.16.M88.4 R72, [R89+0x7800] ;  /* 0x007800005948783b */ /* 0x000fe20000000200 */
[C---:B----4-:R-:W-:Y:S03]  /*25c0*/  HMMA.16816.F32.BF16 R16, R48.reuse, R12, RZ ;  /* 0x0000000c3010723c */ /* 0x050fe600000418ff */
[----:B------:R-:W-:Y:S04]  /*25d0*/  LDSM.16.M88.4 R64, [R98+UR6+0x8000] ;  /* 0x008000066240783b */ /* 0x000fe80008000200 */
[----:B------:R-:W0:Y:S01]  /*25e0*/  LDGDEPBAR ;  /* 0x00000000000079af */ /* 0x000e220000000000 */
[C---:B------:R-:W-:Y:S08]  /*25f0*/  HMMA.16816.F32.BF16 R20, R48.reuse, R22, RZ ;  /* 0x000000163014723c */ /* 0x040ff000000418ff */
[C---:B------:R-:W-:Y:S08]  /*2600*/  HMMA.16816.F32.BF16 R12, R48.reuse, R14, RZ ;  /* 0x0000000e300c723c */ /* 0x040ff000000418ff */
[C---:B-1----:R-:W-:Y:S08]  /*2610*/  HMMA.16816.F32.BF16 R60, R48.reuse, R56, RZ ;  /* 0x00000038303c723c */ /* 0x042ff000000418ff */
[C---:B------:R-:W-:Y:S08]  /*2620*/  HMMA.16816.F32.BF16 R56, R48.reuse, R58, RZ ;  /* 0x0000003a3038723c */ /* 0x040ff000000418ff */
[C---:B--2---:R-:W-:Y:S08]  /*2630*/  HMMA.16816.F32.BF16 R52, R48.reuse, R36, RZ ;  /* 0x000000243034723c */ /* 0x044ff000000418ff */
[----:B------:R-:W-:Y:S01]  /*2640*/  HMMA.16816.F32.BF16 R48, R48, R38, RZ ;  /* 0x000000263030723c */ /* 0x000fe200000418ff */
[----:B------:R-:W-:Y:S07]  /*2650*/  LDSM.16.M88.4 R36, [R97+0x6000] ;  /* 0x006000006124783b */ /* 0x000fee0000000200 */
[C---:B-----5:R-:W-:Y:S08]  /*2660*/  HMMA.16816.F32.BF16 R24, R4.reuse, R8, R24 ;  /* 0x000000080418723c */ /* 0x060ff00000041818 */
[C---:B------:R-:W-:Y:S01]  /*2670*/  HMMA.16816.F32.BF16 R20, R4.reuse, R10, R20 ;  /* 0x0000000a0414723c */ /* 0x040fe20000041814 */
[----:B------:R-:W1:Y:S07]  /*2680*/  LDSM.16.M88.4 R8, [R99] ;  /* 0x000000006308783b */ /* 0x000e6e0000000200 */
[C---:B------:R-:W-:Y:S08]  /*2690*/  HMMA.16816.F32.BF16 R16, R4.reuse, R32, R16 ;  /* 0x000000200410723c */ /* 0x040ff00000041810 */
        /* <DEDUP_REMOVED lines=20> */
[----:B------:R-:W-:Y:S04]  /*27e0*/  LDSM.16.M88.4 R28, [R98+UR6+0x8800] ;  /* 0x00880006621c783b */ /* 0x000fe80008000200 */
[----:B------:R-:W-:Y:S03]  /*27f0*/  LDSM.16.M88.4 R8, [R98+UR6+0x9000] ;  /* 0x009000066208783b */ /* 0x000fe60008000200 */
[C---:B----4-:R-:W-:Y:S08]  /*2800*/  HMMA.16816.F32.BF16 R24, R68.reuse, R4, R24 ;  /* 0x000000044418723c */ /* 0x050ff00000041818 */
[C---:B------:R-:W-:Y:S01]  /*2810*/  HMMA.16816.F32.BF16 R20, R68.reuse, R6, R20 ;  /* 0x000000064414723c */ /* 0x040fe20000041814 */
[----:B------:R-:W3:Y:S07]  /*2820*/  LDSM.16.M88.4 R4, [R101+0x2000] ;  /* 0x002000006504783b */ /* 0x000eee0000000200 */
[C---:B-1----:R-:W-:Y:S08]  /*2830*/  HMMA.16816.F32.BF16 R16, R68.reuse, R36, R16 ;  /* 0x000000244410723c */ /* 0x042ff00000041810 */
[C---:B------:R-:W-:Y:S01]  /*2840*/  HMMA.16816.F32.BF16 R12, R68.reuse, R38, R12 ;  /* 0x00000026440c723c */ /* 0x040fe2000004180c */
[----:B------:R-:W1:Y:S07]  /*2850*/  LDSM.16.M88.4 R36, [R94+0x8000] ;  /* 0x008000005e24783b */ /* 0x000e6e0000000200 */
        /* <DEDUP_REMOVED lines=9> */
[----:B------:R-:W-:Y:S07]  /*28f0*/  LDSM.16.M88.4 R64, [R92+0x2000] ;  /* 0x002000005c40783b */ /* 0x000fee0000000200 */
[C---:B------:R-:W-:Y:S08]  /*2900*/  HMMA.16816.F32.BF16 R16, R4.reuse, R28, R16 ;  /* 0x0000001c0410723c */ /* 0x040ff00000041810 */
[C---:B------:R-:W-:Y:S01]  /*2910*/  HMMA.16816.F32.BF16 R12, R4.reuse, R30, R12 ;  /* 0x0000001e040c723c */ /* 0x040fe2000004180c */
[----:B------:R-:W-:Y:S07]  /*2920*/  LDSM.16.M88.4 R28, [R99+0x2000] ;  /* 0x00200000631c783b */ /* 0x000fee0000000200 */
[C---:B------:R-:W-:Y:S08]  /*2930*/  HMMA.16816.F32.BF16 R60, R4.reuse, R8, R60 ;  /* 0x00000008043c723c */ /* 0x040ff0000004183c */
[C---:B------:R-:W-:Y:S01]  /*2940*/  HMMA.16816.F32.BF16 R56, R4.reuse, R10, R56 ;  /* 0x0000000a0438723c */ /* 0x040fe20000041838 */
[----:B------:R-:W3:Y:S07]  /*2950*/  LDSM.16.M88.4 R8, [R97+0x8000] ;  /* 0x008000006108783b */ /* 0x000eee0000000200 */
[C---:B------:R-:W-:Y:S08]  /*2960*/  HMMA.16816.F32.BF16 R52, R4.reuse, R40, R52 ;  /* 0x000000280434723c */ /* 0x040ff00000041834 */
[----:B------:R-:W-:Y:S01]  /*2970*/  HMMA.16816.F32.BF16 R48, R4, R42, R48 ;  /* 0x0000002a0430723c */ /* 0x000fe20000041830 */
[----:B------:R-:W4:Y:S04]  /*2980*/  LDSM.16.M88.4 R4, [R97+0x8800] ;  /* 0x008800006104783b */ /* 0x000f280000000200 */
[----:B------:R-:W5:Y:S03]  /*2990*/  LDSM.16.M88.4 R40, [R97+0x9000] ;  /* 0x009000006128783b */ /* 0x000f660000000200 */
[C---:B-1----:R-:W-:Y:S08]  /*29a0*/  HMMA.16816.F32.BF16 R24, R44.reuse, R36, R24 ;  /* 0x000000242c18723c */ /* 0x042ff00000041818 */
[C---:B------:R-:W-:Y:S01]  /*29b0*/  HMMA.16816.F32.BF16 R20, R44.reuse, R38, R20 ;  /* 0x000000262c14723c */ /* 0x040fe20000041814 */
[----:B------:R-:W1:Y:S07]  /*29c0*/  LDSM.16.M88.4 R36, [R97+0x9800] ;  /* 0x009800006124783b */ /* 0x000e6e0000000200 */
[C---:B--2---:R-:W-:Y:S08]  /*29d0*/  HMMA.16816.F32.BF16 R16, R44.reuse, R32, R16 ;  /* 0x000000202c10723c */ /* 0x044ff00000041810 */
[----:B------:R-:W-:Y:S01]  /*29e0*/  HMMA.16816.F32.BF16 R12, R44, R34, R12 ;  /* 0x000000222c0c723c */ /* 0x000fe2000004180c */
[----:B------:R-:W2:Y:S07]  /*29f0*/  LDSM.16.M88.4 R32, [R89+0x8000] ;  /* 0x008000005920783b */ /* 0x000eae0000000200 */
[C---:B---3--:R-:W-:Y:S08]  /*2a00*/  HMMA.16816.F32.BF16 R24, R28.reuse, R8, R24 ;  /* 0x000000081c18723c */ /* 0x048ff00000041818 */
[C---:B------:R-:W-:Y:S01]  /*2a10*/  HMMA.16816.F32.BF16 R20, R28.reuse, R10, R20 ;  /* 0x0000000a1c14723c */ /* 0x040fe20000041814 */
[----:B------:R-:W3:Y:S07]  /*2a20*/  LDSM.16.M88.4 R8, [R89+0x8800] ;  /* 0x008800005908783b */ /* 0x000eee0000000200 */
[C---:B----4-:R-:W-:Y:S08]  /*2a30*/  HMMA.16816.F32.BF16 R16, R28.reuse, R4, R16 ;  /* 0x000000041c10723c */ /* 0x050ff00000041810 */
[----:B------:R-:W-:Y:S01]  /*2a40*/  HMMA.16816.F32.BF16 R12, R28, R6, R12 ;  /* 0x000000061c0c723c */ /* 0x000fe2000004180c */
[----:B------:R-:W4:Y:S07]  /*2a50*/  LDSM.16.M88.4 R4, [R89+0x9000] ;  /* 0x009000005904783b */ /* 0x000f2e0000000200 */
[C---:B------:R-:W-:Y:S08]  /*2a60*/  HMMA.16816.F32.BF16 R60, R44.reuse, R72, R60 ;  /* 0x000000482c3c723c */ /* 0x040ff0000004183c */
[C---:B------:R-:W-:Y:S01]  /*2a70*/  HMMA.16816.F32.BF16 R56, R44.reuse, R74, R56 ;  /* 0x0000004a2c38723c */ /* 0x040fe20000041838 */
[----:B------:R-:W-:Y:S07]  /*2a80*/  LDSM.16.M88.4 R72, [R96+0x4000] ;  /* 0x004000006048783b */ /* 0x000fee0000000200 */
[C---:B------:R-:W-:Y:S08]  /*2a90*/  HMMA.16816.F32.BF16 R52, R44.reuse, R68, R52 ;  /* 0x000000442c34723c */ /* 0x040ff00000041834 */
[----:B------:R-:W-:Y:S01]  /*2aa0*/  HMMA.16816.F32.BF16 R48, R44, R70, R48 ;  /* 0x000000462c30723c */ /* 0x000fe20000041830 */
[----:B------:R-:W4:Y:S04]  /*2ab0*/  LDSM.16.M88.4 R68, [R89+0x9800] ;  /* 0x009800005944783b */ /* 0x000f280000000200 */
[----:B------:R-:W-:Y:S03]  /*2ac0*/  LDSM.16.M88.4 R44, [R98+UR6+0xa000] ;  /* 0x00a00006622c783b */ /* 0x000fe60008000200 */
[C---:B-----5:R-:W-:Y:S08]  /*2ad0*/  HMMA.16816.F32.BF16 R60, R28.reuse, R40, R60 ;  /* 0x000000281c3c723c */ /* 0x060ff0000004183c */
[C---:B------:R-:W-:Y:S01]  /*2ae0*/  HMMA.16816.F32.BF16 R56, R28.reuse, R42, R56 ;  /* 0x0000002a1c38723c */ /* 0x040fe20000041838 */
[----:B------:R-:W-:Y:S07]  /*2af0*/  LDSM.16.M88.4 R40, [R98+UR6+0xa800] ;  /* 0x00a800066228783b */ /* 0x000fee0008000200 */
[C---:B-1----:R-:W-:Y:S08]  /*2b00*/  HMMA.16816.F32.BF16 R52, R28.reuse, R36, R52 ;  /* 0x000000241c34723c */ /* 0x042ff00000041834 */
[----:B------:R-:W-:Y:S01]  /*2b10*/  HMMA.16816.F32.BF16 R48, R28, R38, R48 ;  /* 0x000000261c30723c */ /* 0x000fe20000041830 */
[----:B------:R-:W1:Y:S04]  /*2b20*/  LDSM.16.M88.4 R28, [R101+0x4000] ;  /* 0x00400000651c783b */ /* 0x000e680000000200 */
[----:B------:R-:W5:Y:S03]  /*2b30*/  LDSM.16.M88.4 R36, [R98+UR6+0xb000] ;  /* 0x00b000066224783b */ /* 0x000f660008000200 */
        /* <DEDUP_REMOVED lines=11> */
[----:B------:R-:W4:Y:S04]  /*2bf0*/  LDSM.16.M88.4 R64, [R94+0xb800] ;  /* 0x00b800005e40783b */ /* 0x000f280000000200 */
[----:B------:R-:W4:Y:S03]  /*2c00*/  LDSM.16.M88.4 R68, [R94+0xb000] ;  /* 0x00b000005e44783b */ /* 0x000f260000000200 */
[C---:B-1----:R-:W-:Y:S08]  /*2c10*/  HMMA.16816.F32.BF16 R24, R28.reuse, R44, R24 ;  /* 0x0000002c1c18723c */ /* 0x042ff00000041818 */
[C---:B------:R-:W-:Y:S01]  /*2c20*/  HMMA.16816.F32.BF16 R20, R28.reuse, R46, R20 ;  /* 0x0000002e1c14723c */ /* 0x040fe20000041814 */
[----:B------:R-:W-:Y:S07]  /*2c30*/  LDSM.16.M88.4 R44, [R99+0x4000] ;  /* 0x00400000632c783b */ /* 0x000fee0000000200 */
[C---:B------:R-:W-:Y:S08]  /*2c40*/  HMMA.16816.F32.BF16 R16, R28.reuse, R40, R16 ;  /* 0x000000281c10723c */ /* 0x040ff00000041810 */
[C---:B------:R-:W-:Y:S01]  /*2c50*/  HMMA.16816.F32.BF16 R12, R28.reuse, R42, R12 ;  /* 0x0000002a1c0c723c */ /* 0x040fe2000004180c */
[----:B------:R-:W1:Y:S07]  /*2c60*/  LDSM.16.M88.4 R40, [R97+0xa000] ;  /* 0x00a000006128783b */ /* 0x000e6e0000000200 */
[C---:B-----5:R-:W-:Y:S08]  /*2c70*/  HMMA.16816.F32.BF16 R60, R28.reuse, R36, R60 ;  /* 0x000000241c3c723c */ /* 0x060ff0000004183c */
[C---:B------:R-:W-:Y:S01]  /*2c80*/  HMMA.16816.F32.BF16 R56, R28.reuse, R38, R56 ;  /* 0x000000261c38723c */ /* 0x040fe20000041838 */
[----:B------:R-:W5:Y:S07]  /*2c90*/  LDSM.16.M88.4 R36, [R97+0xa800] ;  /* 0x00a800006124783b */ /* 0x000f6e0000000200 */
[C---:B--2---:R-:W-:Y:S08]  /*2ca0*/  HMMA.16816.F32.BF16 R52, R28.reuse, R32, R52 ;  /* 0x000000201c34723c */ /* 0x044ff00000041834 */
[----:B------:R-:W-:Y:S01]  /*2cb0*/  HMMA.16816.F32.BF16 R48, R28, R34, R48 ;  /* 0x000000221c30723c */ /* 0x000fe20000041830 */
[----:B------:R-:W2:Y:S04]  /*2cc0*/  LDSM.16.M88.4 R28, [R97+0xb800] ;  /* 0x00b80000611c783b */ /* 0x000ea80000000200 */
[----:B------:R-:W2:Y:S03]  /*2cd0*/  LDSM.16.M88.4 R32, [R97+0xb000] ;  /* 0x00b000006120783b */ /* 0x000ea60000000200 */
[C---:B---3--:R-:W-:Y:S08]  /*2ce0*/  HMMA.16816.F32.BF16 R24, R72.reuse, R8, R24 ;  /* 0x000000084818723c */ /* 0x048ff00000041818 */
[C---:B------:R-:W-:Y:S01]  /*2cf0*/  HMMA.16816.F32.BF16 R20, R72.reuse, R10, R20 ;  /* 0x0000000a4814723c */ /* 0x040fe20000041814 */
[----:B------:R-:W-:Y:S07]  /*2d00*/  LDSM.16.M88.4 R8, [R92+0x4000] ;  /* 0x004000005c08783b */ /* 0x000fee0000000200 */
[C---:B----4-:R-:W-:Y:S08]  /*2d10*/  HMMA.16816.F32.BF16 R16, R72.reuse, R4, R16 ;  /* 0x000000044810723c */ /* 0x050ff00000041810 */
[C---:B------:R-:W-:Y:S01]  /*2d20*/  HMMA.16816.F32.BF16 R12, R72.reuse, R6, R12 ;  /* 0x00000006480c723c */ /* 0x040fe2000004180c */
[----:B------:R-:W3:Y:S07]  /*2d30*/  LDSM.16.M88.4 R4, [R89+0xa000] ;  /* 0x00a000005904783b */ /* 0x000eee0000000200 */
[C---:B------:R-:W-:Y:S08]  /*2d40*/  HMMA.16816.F32.BF16 R52, R72.reuse, R64, R52 ;  /* 0x000000404834723c */ /* 0x040ff00000041834 */
[C---:B------:R-:W-:Y:S08]  /*2d50*/  HMMA.16816.F32.BF16 R60, R72.reuse, R68, R60 ;  /* 0x00000044483c723c */ /* 0x040ff0000004183c */
[----:B------:R-:W-:Y:S08]  /*2d60*/  HMMA.16816.F32.BF16 R48, R72, R66, R48 ;  /* 0x000000424830723c */ /* 0x000ff00000041830 */
[C---:B-1----:R-:W-:Y:S08]  /*2d70*/  HMMA.16816.F32.BF16 R24, R44.reuse, R40, R24 ;  /* 0x000000282c18723c */ /* 0x042ff00000041818 */
[C---:B-----5:R-:W-:Y:S08]  /*2d80*/  HMMA.16816.F32.BF16 R16, R44.reuse, R36, R16 ;  /* 0x000000242c10723c */ /* 0x060ff00000041810 */
[C---:B------:R-:W-:Y:S01]  /*2d90*/  HMMA.16816.F32.BF16 R12, R44.reuse, R38, R12 ;  /* 0x000000262c0c723c */ /* 0x040fe2000004180c */
[----:B------:R-:W1:Y:S07]  /*2da0*/  LDSM.16.M88.4 R36, [R89+0xa800] ;  /* 0x00a800005924783b */ /* 0x000e6e0000000200 */
[----:B--2---:R-:W-:Y:S01]  /*2db0*/  HMMA.16816.F32.BF16 R52, R44, R28, R52 ;  /* 0x0000001c2c34723c */ /* 0x004fe20000041834 */
[----:B------:R-:W-:-:S07]  /*2dc0*/  IMAD.SHL.U32 R28, R165, 0x2, RZ ;  /* 0x00000002a51c7824 */ /* 0x000fce00078e00ff */
[----:B------:R-:W-:Y:S01]  /*2dd0*/  HMMA.16816.F32.BF16 R60, R44, R32, R60 ;  /* 0x000000202c3c723c */ /* 0x000fe2000004183c */
[----:B------:R-:W-:-:S05]  /*2de0*/  LOP3.LUT R33, R28, 0x6, RZ, 0xc0, !PT ;  /* 0x000000061c217812 */ /* 0x000fca00078ec0ff */
[----:B------:R-:W-:Y:S02]  /*2df0*/  IMAD R86, R86, 0x40, R33 ;  /* 0x0000004056567824 */ /* 0x000fe400078e0221 */
[----:B------:R-:W-:Y:S01]  /*2e00*/  HMMA.16816.F32.BF16 R48, R44, R30, R48 ;  /* 0x0000001e2c30723c */ /* 0x000fe20000041830 */
[----:B------:R-:W2:Y:S01]  /*2e10*/  LDSM.16.M88.4 R28, [R89+0xb000] ;  /* 0x00b00000591c783b */ /* 0x000ea20000000200 */
[----:B------:R-:W-:-:S05]  /*2e20*/  VIADD R32, R86, 0x1 ;  /* 0x0000000156207836 */ /* 0x000fca0000000000 */
[----:B------:R-:W-:Y:S01]  /*2e30*/  ISETP.GE.AND P5, PT, R32, R95, PT ;  /* 0x0000005f2000720c */ /* 0x000fe20003fa6270 */
[----:B------:R-:W-:Y:S08]  /*2e40*/  HMMA.16816.F32.BF16 R56, R72, R70, R56 ;  /* 0x000000464838723c */ /* 0x000ff00000041838 */
[----:B------:R-:W-:Y:S08]  /*2e50*/  HMMA.16816.F32.BF16 R20, R44, R42, R20 ;  /* 0x0000002a2c14723c */ /* 0x000ff00000041814 */
[----:B---3--:R-:W-:Y:S01]  /*2e60*/  HMMA.16816.F32.BF16 R24, R8, R4, R24 ;  /* 0x000000040818723c */ /* 0x008fe20000041818 */
[----:B------:R-:W-:-:S02]  /*2e70*/  IMAD.SHL.U32 R5, R90, 0x20, RZ ;  /* 0x000000205a057824 */ /* 0x000fc400078e00ff */
[----:B------:R-:W-:-:S03]  /*2e80*/  VIADD R4, R86, 0x8 ;  /* 0x0000000856047836 */ /* 0x000fc60000000000 */
[----:B------:R-:W-:Y:S02]  /*2e90*/  IADD3 R200, P2, P0, R5, R88, R200 ;  /* 0x0000005805c87210 */ /* 0x000fe4000785e0c8 */
[----:B------:R-:W3:Y:S01]  /*2ea0*/  LDSM.16.M88.4 R88, [R89+0xb800] ;  /* 0x00b800005958783b */ /* 0x000ee20000000200 */
[----:B------:R-:W-:Y:S01]  /*2eb0*/  HMMA.16816.F32.BF16 R56, R44, R34, R56 ;  /* 0x000000222c38723c */ /* 0x000fe20000041838 */
[----:B------:R-:W-:Y:S01]  /*2ec0*/  ISETP.GE.AND P4, PT, R4, R95, PT ;  /* 0x0000005f0400720c */ /* 0x000fe20003f86270 */
[----:B------:R-:W-:Y:S01]  /*2ed0*/  VIADD R4, R86, 0x9 ;  /* 0x0000000956047836 */ /* 0x000fe20000000000 */
[----:B------:R-:W-:Y:S01]  /*2ee0*/  SHF.R.S32.HI R32, RZ, 0x1f, R5 ;  /* 0x0000001fff207819 */ /* 0x000fe20000011405 */
[----:B------:R-:W-:-:S04]  /*2ef0*/  DEPBAR.LE SB0, 0x0 ;  /* 0x000080000000791a */ /* 0x000fc80000000000 */
[C---:B------:R-:W-:Y:S01]  /*2f00*/  HMMA.16816.F32.BF16 R20, R8.reuse, R6, R20 ;  /* 0x000000060814723c */ /* 0x040fe20000041814 */
[----:B------:R-:W-:Y:S01]  /*2f10*/  ISETP.GE.AND P3, PT, R4, R95, PT ;  /* 0x0000005f0400720c */ /* 0x000fe20003f66270 */
[C---:B------:R-:W-:Y:S01]  /*2f20*/  VIADD R4, R86.reuse, 0x18 ;  /* 0x0000001856047836 */ /* 0x040fe20000000000 */
[----:B------:R-:W-:Y:S01]  /*2f30*/  FSEL R27, R27, -INF , !P5 ;  /* 0xff8000001b1b7808 */ /* 0x000fe20006800000 */
[----:B------:R-:W-:Y:S01]  /*2f40*/  VIADD R6, R86, 0x10 ;  /* 0x0000001056067836 */ /* 0x000fe20000000000 */
[----:B------:R-:W-:Y:S02]  /*2f50*/  FSEL R41, R25, -INF , !P5 ;  /* 0xff80000019297808 */ /* 0x000fe40006800000 */
[----:B------:R-:W-:Y:S01]  /*2f60*/  IADD3.X R87, PT, PT, R32, R87, RZ, P2, P0 ;  /* 0x0000005720577210 */ /* 0x000fe200017e04ff */
[----:B-1----:R-:W-:Y:S01]  /*2f70*/  HMMA.16816.F32.BF16 R16, R8, R36, R16 ;  /* 0x000000240810723c */ /* 0x002fe20000041810 */
[-C--:B------:R-:W-:Y:S01]  /*2f80*/  ISETP.GE.AND P5, PT, R4, R95.reuse, PT ;  /* 0x0000005f0400720c */ /* 0x080fe20003fa6270 */
[----:B------:R-:W-:Y:S01]  /*2f90*/  VIADD R4, R86, 0x20 ;  /* 0x0000002056047836 */ /* 0x000fe20000000000 */
[-C--:B------:R-:W-:Y:S01]  /*2fa0*/  ISETP.GE.AND P2, PT, R6, R95.reuse, PT ;  /* 0x0000005f0600720c */ /* 0x080fe20003f46270 */
[C---:B------:R-:W-:Y:S01]  /*2fb0*/  VIADD R6, R86.reuse, 0x11 ;  /* 0x0000001156067836 */ /* 0x040fe20000000000 */
[----:B------:R-:W-:-:S03]  /*2fc0*/  ISETP.GE.AND P0, PT, R86, R95, PT ;  /* 0x0000005f5600720c */ /* 0x000fc60003f06270 */
[C---:B------:R-:W-:Y:S01]  /*2fd0*/  HMMA.16816.F32.BF16 R12, R8.reuse, R38, R12 ;  /* 0x00000026080c723c */ /* 0x040fe2000004180c */
[----:B------:R-:W-:Y:S02]  /*2fe0*/  FSEL R33, R26, -INF , !P0 ;  /* 0xff8000001a217808 */ /* 0x000fe40004000000 */
[----:B------:R-:W-:Y:S02]  /*2ff0*/  FSEL R37, R23, -INF , !P3 ;  /* 0xff80000017257808 */ /* 0x000fe40005800000 */
[----:B------:R-:W-:Y:S02]  /*3000*/  FSEL R39, R21, -INF , !P3 ;  /* 0xff80000015277808 */ /* 0x000fe40005800000 */
[----:B------:R-:W-:Y:S01]  /*3010*/  FSEL R43, R24, -INF , !P0 ;  /* 0xff800000182b7808 */ /* 0x000fe20004000000 */
[----:B--2---:R-:W-:Y:S01]  /*3020*/  HMMA.16816.F32.BF16 R56, R8, R30, R56 ;  /* 0x0000001e0838723c */ /* 0x004fe20000041838 */
[-C--:B------:R-:W-:Y:S01]  /*3030*/  ISETP.GE.AND P3, PT, R4, R95.reuse, PT ;  /* 0x0000005f0400720c */ /* 0x080fe20003f66270 */
[----:B------:R-:W-:Y:S01]  /*3040*/  VIADD R4, R86, 0x28 ;  /* 0x0000002856047836 */ /* 0x000fe20000000000 */
[----:B------:R-:W-:Y:S01]  /*3050*/  ISETP.GE.AND P0, PT, R6, R95, PT ;  /* 0x0000005f0600720c */ /* 0x000fe20003f06270 */
[----:B------:R-:W-:Y:S01]  /*3060*/  VIADD R6, R86, 0x19 ;  /* 0x0000001956067836 */ /* 0x000fe20000000000 */
[----:B------:R-:W-:-:S02]  /*3070*/  FSEL R35, R22, -INF , !P4 ;  /* 0xff80000016237808 */ /* 0x000fc40006000000 */
[----:B------:R-:W-:Y:S01]  /*3080*/  FSEL R5, R19, -INF , !P0 ;  /* 0xff80000013057808 */ /* 0x000fe20004000000 */
[C---:B------:R-:W-:Y:S01]  /*3090*/  HMMA.16816.F32.BF16 R60, R8.reuse, R28, R60 ;  /* 0x0000001c083c723c */ /* 0x040fe2000004183c */
[----:B------:R-:W-:Y:S02]  /*30a0*/  FSEL R17, R17, -INF , !P0 ;  /* 0xff80000011117808 */ /* 0x000fe40004000000 */
[----:B------:R-:W-:Y:S02]  /*30b0*/  FSEL R45, R20, -INF , !P4 ;  /* 0xff800000142d7808 */ /* 0x000fe40006000000 */
[-C--:B------:R-:W-:Y:S01]  /*30c0*/  ISETP.GE.AND P0, PT, R4, R95.reuse, PT ;  /* 0x0000005f0400720c */ /* 0x080fe20003f06270 */
[----:B------:R-:W-:Y:S01]  /*30d0*/  VIADD R4, R86, 0x30 ;  /* 0x0000003056047836 */ /* 0x000fe20000000000 */
[----:B------:R-:W-:Y:S01]  /*30e0*/  ISETP.GE.AND P4, PT, R6, R95, PT ;  /* 0x0000005f0600720c */ /* 0x000fe20003f86270 */
[----:B------:R-:W-:Y:S01]  /*30f0*/  VIADD R6, R86, 0x21 ;  /* 0x0000002156067836 */ /* 0x000fe20000000000 */
[----:B------:R-:W-:Y:S01]  /*3100*/  FSEL R7, R18, -INF , !P2 ;  /* 0xff80000012077808 */ /* 0x000fe20005000000 */
[----:B---3--:R-:W-:Y:S01]  /*3110*/  HMMA.16816.F32.BF16 R52, R8, R88, R52 ;  /* 0x000000580834723c */ /* 0x008fe20000041834 */
[----:B------:R-:W-:-:S02]  /*3120*/  FSEL R15, R15, -INF , !P4 ;  /* 0xff8000000f0f7808 */ /* 0x000fc40006000000 */
[----:B------:R-:W-:Y:S02]  /*3130*/  FSEL R13, R13, -INF , !P4 ;  /* 0xff8000000d0d7808 */ /* 0x000fe40006000000 */
[----:B------:R-:W-:Y:S02]  /*3140*/  FSEL R23, R16, -INF , !P2 ;  /* 0xff80000010177808 */ /* 0x000fe40005000000 */
[-C--:B------:R-:W-:Y:S01]  /*3150*/  ISETP.GE.AND P4, PT, R4, R95.reuse, PT ;  /* 0x0000005f0400720c */ /* 0x080fe20003f86270 */
[----:B------:R-:W-:Y:S01]  /*3160*/  VIADD R4, R86, 0x38 ;  /* 0x0000003856047836 */ /* 0x000fe20000000000 */
[----:B------:R-:W-:Y:S01]  /*3170*/  ISETP.GE.AND P2, PT, R6, R95, PT ;  /* 0x0000005f0600720c */ /* 0x000fe20003f46270 */
[----:B------:R-:W-:Y:S01]  /*3180*/  VIADD R6, R86, 0x29 ;  /* 0x0000002956067836 */ /* 0x000fe20000000000 */
[----:B------:R-:W-:Y:S01]  /*3190*/  FSEL R213, R58, -INF , !P0 ;  /* 0xff8000003ad57808 */ /* 0x000fe20004000000 */
[----:B------:R-:W-:Y:S01]  /*31a0*/  HMMA.16816.F32.BF16 R48, R8, R90, R48 ;  /* 0x0000005a0830723c */ /* 0x000fe20000041830 */
[----:B------:R-:W-:-:S02]  /*31b0*/  FSEL R205, R56, -INF , !P0 ;  /* 0xff80000038cd7808 */ /* 0x000fc40004000000 */
[----:B------:R-:W-:Y:S02]  /*31c0*/  ISETP.GE.U32.AND P0, PT, R95, 0x41, PT ;  /* 0x000000415f00780c */ /* 0x000fe40003f06070 */
[----:B------:R-:W-:Y:S02]  /*31d0*/  FSEL R217, R63, -INF , !P2 ;  /* 0xff8000003fd97808 */ /* 0x000fe40005000000 */
[----:B------:R-:W-:Y:S01]  /*31e0*/  FSEL R221, R61, -INF , !P2 ;  /* 0xff8000003ddd7808 */ /* 0x000fe20005000000 */
[----:B------:R-:W-:Y:S01]  /*31f0*/  BAR.SYNC.DEFER_BLOCKING 0x0 ;  /* 0x0000000000007b1d */ /* 0x000fe20000010000 */
[----:B------:R-:W-:Y:S02]  /*3200*/  ISETP.GE.AND P2, PT, R4, R95, PT ;  /* 0x0000005f0400720c */ /* 0x000fe40003f46270 */
[----:B------:R-:W-:Y:S02]  /*3210*/  FMNMX3.FTZ R4, R43, R41, R45, !PT ;  /* 0x000000292b047276 */ /* 0x000fe4000781002d */
[----:B------:R-:W-:-:S02]  /*3220*/  FSEL R21, R14, -INF , !P5 ;  /* 0xff8000000e157808 */ /* 0x000fc40006800000 */
[----:B------:R-:W-:Y:S02]  /*3230*/  FSEL R19, R12, -INF , !P5 ;  /* 0xff8000000c137808 */ /* 0x000fe40006800000 */
[----:B------:R-:W-:Y:S01]  /*3240*/  ISETP.GE.AND P5, PT, R6, R95, PT ;  /* 0x0000005f0600720c */ /* 0x000fe20003fa6270 */
[----:B------:R-:W-:Y:S01]  /*3250*/  VIADD R6, R86, 0x31 ;  /* 0x0000003156067836 */ /* 0x000fe20000000000 */
[----:B------:R-:W-:Y:S01]  /*3260*/  FMNMX3.FTZ R4, R4, R39, R23, !PT ;  /* 0x0000002704047276 */ /* 0x000fe20007810017 */
[----:B------:R-:W-:Y:S01]  /*3270*/  VIADD R86, R86, 0x39 ;  /* 0x0000003956567836 */ /* 0x000fe20000000000 */
[----:B------:R-:W-:Y:S02]  /*3280*/  FSEL R203, R62, -INF , !P3 ;  /* 0xff8000003ecb7808 */ /* 0x000fe40005800000 */
[----:B------:R-:W-:Y:S02]  /*3290*/  FSEL R223, R60, -INF , !P3 ;  /* 0xff8000003cdf7808 */ /* 0x000fe40005800000 */
[----:B------:R-:W-:-:S02]  /*32a0*/  ISETP.GE.AND P3, PT, R6, R95, PT ;  /* 0x0000005f0600720c */ /* 0x000fc40003f66270 */
[----:B------:R-:W-:Y:S02]  /*32b0*/  FMNMX3.FTZ R4, R4, R17, R19, !PT ;  /* 0x0000001104047276 */ /* 0x000fe40007810013 */
[----:B------:R-:W-:Y:S02]  /*32c0*/  FSEL R211, R59, -INF , !P5 ;  /* 0xff8000003bd37808 */ /* 0x000fe40006800000 */
[----:B------:R-:W-:Y:S02]  /*32d0*/  FSEL R219, R57, -INF , !P5 ;  /* 0xff80000039db7808 */ /* 0x000fe40006800000 */
[----:B------:R-:W-:Y:S02]  /*32e0*/  ISETP.GE.AND P5, PT, R86, R95, PT ;  /* 0x0000005f5600720c */ /* 0x000fe40003fa6270 */
[----:B------:R-:W-:Y:S02]  /*32f0*/  FSEL R189, R54, -INF , !P4 ;  /* 0xff80000036bd7808 */ /* 0x000fe40006000000 */
[----:B------:R-:W-:-:S02]  /*3300*/  FSEL R199, R52, -INF , !P4 ;  /* 0xff80000034c77808 */ /* 0x000fc40006000000 */
[----:B------:R-:W-:Y:S02]  /*3310*/  FSEL R187, R55, -INF , !P3 ;  /* 0xff80000037bb7808 */ /* 0x000fe40005800000 */
[----:B------:R-:W-:Y:S02]  /*3320*/  FSEL R198, R53, -INF , !P3 ;  /* 0xff80000035c67808 */ /* 0x000fe40005800000 */
[----:B------:R-:W-:Y:S01]  /*3330*/  FMNMX3.FTZ R4, R4, R13, R223, !PT ;  /* 0x0000000d04047276 */ /* 0x000fe200078100df */
[----:B------:R-:W-:Y:S06]  /*3340*/  @!P0 BRA `(.L_x_883) ;  /* 0x0000000000888947 */ /* 0x000fec0003800000 */
[----:B------:R-:W-:-:S04]  /*3350*/  VIADD R6, R148, 0xfffffffe ;  /* 0xfffffffe94067836 */ /* 0x000fc80000000000 */
[-C--:B------:R-:W-:Y:S02]  /*3360*/  IMAD R81, R81, R6.reuse, RZ ;  /* 0x0000000651517224 */ /* 0x080fe400078e02ff */
[----:B------:R-:W-:-:S04]  /*3370*/  IMAD.WIDE.U32 R8, R82, R6, RZ ;  /* 0x0000000652087225 */ /* 0x000fc800078e00ff */
[----:B------:R-:W-:Y:S01]  /*3380*/  IMAD.IADD R6, R9, 0x1, R81 ;  /* 0x0000000109067824 */ /* 0x000fe200078e0251 */
[----:B------:R-:W-:Y:S02]  /*3390*/  LEA R10, P4, R8, R186, 0x1 ;  /* 0x000000ba080a7211 */ /* 0x000fe400078808ff */
[----:B------:R-:W-:Y:S02]  /*33a0*/  IADD3 R9, P3, PT, R84, R8, RZ ;  /* 0x0000000854097210 */ /* 0x000fe40007f7e0ff */
[--C-:B------:R-:W-:Y:S02]  /*33b0*/  LEA.HI.X R11, R8, R185, R6.reuse, 0x1, P4 ;  /* 0x000000b9080b7211 */ /* 0x100fe400020f0c06 */
[-C--:B------:R-:W-:Y:S01]  /*33c0*/  LEA R24, P4, R9, R186.reuse, 0x1 ;  /* 0x000000ba09187211 */ /* 0x080fe200078808ff */
[----:B------:R-:W-:Y:S01]  /*33d0*/  IMAD.X R6, R83, 0x1, R6, P3 ;  /* 0x0000000153067824 */ /* 0x000fe200018e0606 */
[----:B------:R-:W-:Y:S01]  /*33e0*/  IADD3 R84, P3, PT, R84, R9, RZ ;  /* 0x0000000954547210 */ /* 0x000fe20007f7e0ff */
[----:B------:R-:W-:Y:S01]  /*33f0*/  @!PT LDS RZ, [RZ] ;  /* 0x00000000fffff984 */ /* 0x000fe20000000800 */
[----:B------:R-:W-:Y:S01]  /*3400*/  @!PT LDS RZ, [RZ] ;  /* 0x00000000fffff984 */ /* 0x000fe20000000800 */
[----:B------:R-:W-:Y:S01]  /*3410*/  @!PT LDS RZ, [RZ] ;  /* 0x00000000fffff984 */ /* 0x000fe20000000800 */
[----:B------:R1:W-:Y:S03]  /*3420*/  LDGSTS.E.BYPASS.LTC128B.128 [R85+0x6000], desc[UR10][R10.64] ;  /* 0x060000000a557fae */ /* 0x0003e6000b981a0a */
[--C-:B------:R-:W-:Y:S01]  /*3430*/  LEA.HI.X R25, R9, R185, R6.reuse, 0x1, P4 ;  /* 0x000000b909197211 */ /* 0x100fe200020f0c06 */
[----:B------:R-:W-:Y:S01]  /*3440*/  IMAD.X R83, R83, 0x1, R6, P3 ;  /* 0x0000000153537824 */ /* 0x000fe200018e0606 */
[----:B------:R-:W-:Y:S01]  /*3450*/  LEA R8, P3, R76, R9, 0x5 ;  /* 0x000000094c087211 */ /* 0x000fe200078628ff */
[----:B------:R1:W-:Y:S01]  /*3460*/  LDGSTS.E.BYPASS.LTC128B.128 [R85+0x8000], desc[UR10][R10.64+0x80] ;  /* 0x080000800a557fae */ /* 0x0003e2000b981a0a */
[----:B------:R-:W-:-:S02]  /*3470*/  LEA R28, P4, R84, R186, 0x1 ;  /* 0x000000ba541c7211 */ /* 0x000fc400078808ff */
[----:B------:R-:W-:Y:S01]  /*3480*/  LEA.HI.X R6, R76, R6, R77, 0x5, P3 ;  /* 0x000000064c067211 */ /* 0x000fe200018f2c4d */
[----:B------:R1:W-:Y:S01]  /*3490*/  LDGSTS.E.BYPASS.LTC128B.128 [R85+0xa000], desc[UR10][R10.64+0x100] ;  /* 0x0a0001000a557fae */ /* 0x0003e2000b981a0a */
[----:B------:R-:W-:Y:S02]  /*34a0*/  LEA R30, P3, R8, R186, 0x1 ;  /* 0x000000ba081e7211 */ /* 0x000fe400078608ff */
[-C--:B------:R-:W-:Y:S01]  /*34b0*/  LEA.HI.X R29, R84, R185.reuse, R83, 0x1, P4 ;  /* 0x000000b9541d7211 */ /* 0x080fe200020f0c53 */
[----:B------:R1:W-:Y:S01]  /*34c0*/  LDGSTS.E.BYPASS.LTC128B.128 [R85+0x6800], desc[UR10][R24.64] ;  /* 0x0680000018557fae */ /* 0x0003e2000b981a0a */
[----:B------:R-:W-:-:S03]  /*34d0*/  LEA.HI.X R31, R8, R185, R6, 0x1, P3 ;  /* 0x000000b9081f7211 */ /* 0x000fc600018f0c06 */
[----:B------:R1:W-:Y:S04]  /*34e0*/  LDGSTS.E.BYPASS.LTC128B.128 [R85+0x8800], desc[UR10][R24.64+0x80] ;  /* 0x0880008018557fae */ /* 0x0003e8000b981a0a */
[----:B------:R1:W-:Y:S04]  /*34f0*/  LDGSTS.E.BYPASS.LTC128B.128 [R85+0xa800], desc[UR10][R24.64+0x100] ;  /* 0x0a80010018557fae */ /* 0x0003e8000b981a0a */
[----:B------:R1:W-:Y:S04]  /*3500*/  LDGSTS.E.BYPASS.LTC128B.128 [R85+0x7000], desc[UR10][R28.64] ;  /* 0x070000001c557fae */ /* 0x0003e8000b981a0a */
[----:B------:R1:W-:Y:S04]  /*3510*/  LDGSTS.E.BYPASS.LTC128B.128 [R85+0x9000], desc[UR10][R28.64+0x80] ;  /* 0x090000801c557fae */ /* 0x0003e8000b981a0a */
[----:B------:R1:W-:Y:S04]  /*3520*/  LDGSTS.E.BYPASS.LTC128B.128 [R85+0xb000], desc[UR10][R28.64+0x100] ;  /* 0x0b0001001c557fae */ /* 0x0003e8000b981a0a */
[----:B------:R1:W-:Y:S04]  /*3530*/  LDGSTS.E.BYPASS.LTC128B.128 [R85+0x7800], desc[UR10][R30.64] ;  /* 0x078000001e557fae */ /* 0x0003e8000b981a0a */
[----:B------:R1:W-:Y:S04]  /*3540*/  LDGSTS.E.BYPASS.LTC128B.128 [R85+0x9800], desc[UR10][R30.64+0x80] ;  /* 0x098000801e557fae */ /* 0x0003e8000b981a0a */
[----:B------:R1:W-:Y:S04]  /*3550*/  LDGSTS.E.BYPASS.LTC128B.128 [R85+0xb800], desc[UR10][R30.64+0x100] ;  /* 0x0b8001001e557fae */ /* 0x0003e8000b981a0a */
[----:B------:R-:W0:Y:S02]  /*3560*/  LDGDEPBAR ;  /* 0x00000000000079af */ /* 0x000e240000000000 */
.L_x_883:
[----:B------:R-:W-:Y:S01]  /*3570*/  FMNMX3.FTZ R8, R33, R27, R35, !PT ;  /* 0x0000001b21087276 */ /* 0x000fe20007810023 */
[----:B------:R-:W-:Y:S01]  /*3580*/  IMAD.WIDE.U32 R206, R206, -0x326172a9, RZ ;  /* 0xcd9e8d57cece7825 */ /* 0x000fe200078e00ff */
[----:B------:R-:W-:Y:S01]  /*3590*/  FMNMX3.FTZ R6, R4, R221, R205, !PT ;  /* 0x000000dd04067276 */ /* 0x000fe200078100cd */
[----:B------:R-:W2:Y:S01]  /*35a0*/  LDCU UR7, c[0x0][0x45c] ;  /* 0x00008b80ff0777ac */ /* 0x000ea20008000800 */
[----:B------:R-:W-:Y:S01]  /*35b0*/  FMNMX3.FTZ R4, R8, R37, R7, !PT ;  /* 0x0000002508047276 */ /* 0x000fe20007810007 */
[----:B------:R-:W-:Y:S01]  /*35c0*/  IMAD.SHL.U32 R196, R148, 0x2, RZ ;  /* 0x0000000294c47824 */ /* 0x000fe200078e00ff */
[----:B------:R-:W-:Y:S01]  /*35d0*/  FSEL R197, R48, -INF , !P2 ;  /* 0xff80000030c57808 */ /* 0x000fe20005000000 */
[----:B------:R-:W-:Y:S01]  /*35e0*/  VIADD R9, R209, 0xbb67ae85 ;  /* 0xbb67ae85d1097836 */ /* 0x000fe20000000000 */
[----:B------:R-:W-:Y:S01]  /*35f0*/  FMNMX3.FTZ R4, R4, R5, R21, !PT ;  /* 0x0000000504047276 */ /* 0x000fe20007810015 */
[----:B-1----:R-:W-:Y:S01]  /*3600*/  VIADD R25, R196, 0xfffffffe ;  /* 0xfffffffec4197836 */ /* 0x002fe20000000000 */
[----:B------:R-:W-:Y:S01]  /*3610*/  FMNMX3.FTZ R6, R6, R219, R199, !PT ;  /* 0x000000db06067276 */ /* 0x000fe200078100c7 */
[----:B------:R-:W-:Y:S01]  /*3620*/  IMAD.WIDE.U32 R200, R200, -0x2daee0ad, RZ ;  /* 0xd2511f53c8c87825 */ /* 0x000fe200078e00ff */
[----:B------:R-:W-:-:S02]  /*3630*/  FMNMX3.FTZ R4, R4, R15, R203, !PT ;  /* 0x0000000f04047276 */ /* 0x000fc400078100cb */
[C---:B------:R-:W-:Y:S01]  /*3640*/  LOP3.LUT R87, R208.reuse, R87, R207, 0x96, !PT ;  /* 0x00000057d0577212 */ /* 0x040fe200078e96cf */
[----:B------:R-:W-:Y:S01]  /*3650*/  VIADD R229, R208, 0x9e3779b9 ;  /* 0x9e3779b9d0e57836 */ /* 0x000fe20000000000 */
[----:B------:R-:W-:Y:S01]  /*3660*/  FMNMX3.FTZ R4, R4, R217, R213, !PT ;  /* 0x000000d904047276 */ /* 0x000fe200078100d5 */
[----:B------:R-:W-:Y:S01]  /*3670*/  VIADD R227, R208, 0x3c6ef372 ;  /* 0x3c6ef372d0e37836 */ /* 0x000fe20000000000 */
[----:B------:R-:W-:Y:S01]  /*3680*/  FSEL R195, R49, -INF , !P5 ;  /* 0xff80000031c37808 */ /* 0x000fe20006800000 */
[----:B------:R-:W-:Y:S01]  /*3690*/  IMAD.WIDE.U32 R192, R87, -0x2daee0ad, RZ ;  /* 0xd2511f5357c07825 */ /* 0x000fe200078e00ff */
[----:B------:R-:W-:Y:S02]  /*36a0*/  FMNMX3.FTZ R6, R6, R198, R197, !PT ;  /* 0x000000c606067276 */ /* 0x000fe400078100c5 */
[----:B------:R-:W-:Y:S01]  /*36b0*/  FSEL R182, R50, -INF , !P2 ;  /* 0xff80000032b67808 */ /* 0x000fe20005000000 */
[C---:B------:R-:W-:Y:S01]  /*36c0*/  VIADD R225, R209.reuse, 0x76cf5d0a ;  /* 0x76cf5d0ad1e17836 */ /* 0x040fe20000000000 */
[----:B------:R-:W-:Y:S01]  /*36d0*/  FMNMX3.FTZ R4, R4, R211, R189, !PT ;  /* 0x000000d304047276 */ /* 0x000fe200078100bd */
[----:B------:R-:W-:Y:S01]  /*36e0*/  VIADD R146, R209, 0x32370b8f ;  /* 0x32370b8fd1927836 */ /* 0x000fe20000000000 */
[----:B------:R-:W-:Y:S01]  /*36f0*/  FMNMX.FTZ R11, R195, R6, !PT ;  /* 0x00000006c30b7209 */ /* 0x000fe20007810000 */
[C---:B------:R-:W-:Y:S01]  /*3700*/  VIADD R147, R208.reuse, 0xdaa66d2b ;  /* 0xdaa66d2bd0937836 */ /* 0x040fe20000000000 */
[----:B------:R-:W-:Y:S01]  /*3710*/  FSEL R181, R51, -INF , !P5 ;  /* 0xff80000033b57808 */ /* 0x000fe20006800000 */
[----:B------:R-:W-:Y:S01]  /*3720*/  VIADD R145, R208, 0x78dde6e4 ;  /* 0x78dde6e4d0917836 */ /* 0x000fe20000000000 */
[----:B------:R-:W-:Y:S01]  /*3730*/  FMNMX3.FTZ R4, R4, R187, R182, !PT ;  /* 0x000000bb04047276 */ /* 0x000fe200078100b6 */
[----:B------:R-:W1:Y:S01]  /*3740*/  SHFL.BFLY PT, R8, R11, 0x2, 0x1f ;  /* 0x0c401f000b087f89 */ /* 0x000e6200000e0000 */
[C---:B------:R-:W-:Y:S01]  /*3750*/  LOP3.LUT R25, R209.reuse, R25, R201, 0x96, !PT ;  /* 0x00000019d1197212 */ /* 0x040fe200078e96c9 */
[----:B------:R-:W-:Y:S01]  /*3760*/  VIADD R144, R209, 0xa9066899 ;  /* 0xa9066899d1907836 */ /* 0x000fe20000000000 */
[----:B------:R-:W-:Y:S01]  /*3770*/  LOP3.LUT R190, R9, R200, R193, 0x96, !PT ;  /* 0x000000c809be7212 */ /* 0x000fe200078e96c1 */
[----:B------:R-:W-:Y:S01]  /*3780*/  VIADD R204, R209, 0xed9eba14 ;  /* 0xed9eba14d1cc7836 */ /* 0x000fe20000000000 */
[----:B------:R-:W-:Y:S01]  /*3790*/  FMNMX.FTZ R9, R181, R4, !PT ;  /* 0x00000004b5097209 */ /* 0x000fe20007810000 */
[----:B------:R-:W-:Y:S01]  /*37a0*/  IMAD.WIDE.U32 R30, R25, -0x326172a9, RZ ;  /* 0xcd9e8d57191e7825 */ /* 0x000fe200078e00ff */
[----:B------:R-:W-:-:S03]  /*37b0*/  LOP3.LUT R179, R3, 0x200, R79, 0xf8, !PT ;  /* 0x0000020003b37812 */ /* 0x000fc600078ef84f */
[----:B------:R-:W-:Y:S01]  /*37c0*/  IMAD.WIDE.U32 R190, R190, -0x326172a9, RZ ;  /* 0xcd9e8d57bebe7825 */ /* 0x000fe200078e00ff */
[----:B------:R-:W3:Y:S01]  /*37d0*/  SHFL.BFLY PT, R6, R9, 0x2, 0x1f ;  /* 0x0c401f0009067f89 */ /* 0x000ee200000e0000 */
[----:B------:R-:W-:Y:S02]  /*37e0*/  LOP3.LUT R4, R229, R206, R31, 0x96, !PT ;  /* 0x000000cee5047212 */ /* 0x000fe400078e961f */
[----:B------:R-:W-:Y:S01]  /*37f0*/  LEA R179, R179, UR6, 0x1 ;  /* 0x00000006b3b37c11 */ /* 0x000fe2000f8e08ff */
[----:B------:R-:W-:Y:S01]  /*3800*/  VIADD R184, R208, 0xb54cda56 ;  /* 0xb54cda56d0b87836 */ /* 0x000fe20000000000 */
[----:B------:R-:W-:Y:S01]  /*3810*/  LOP3.LUT R30, R227, R30, R191, 0x96, !PT ;  /* 0x0000001ee31e7212 */ /* 0x000fe200078e96bf */
[----:B------:R-:W-:Y:S02]  /*3820*/  IMAD.WIDE.U32 R24, R4, -0x2daee0ad, RZ ;  /* 0xd2511f5304187825 */ /* 0x000fe400078e00ff */
[----:B------:R-:W-:Y:S02]  /*3830*/  LDSM.16.MT88.4 R124, [R179+0xc000] ;  /* 0x00c00000b37c783b */ /* 0x000fe40000004200 */
[----:B------:R-:W-:Y:S01]  /*3840*/  IMAD.WIDE.U32 R30, R30, -0x2daee0ad, RZ ;  /* 0xd2511f531e1e7825 */ /* 0x000fe200078e00ff */
[----:B------:R-:W-:Y:S01]  /*3850*/  LOP3.LUT R4, R225, R192, R25, 0x96, !PT ;  /* 0x000000c0e1047212 */ /* 0x000fe200078e9619 */
[----:B------:R-:W-:Y:S01]  /*3860*/  LDSM.16.MT88.4 R96, [R179+0x10000] ;  /* 0x01000000b360783b */ /* 0x000fe20000004200 */
[----:B-1----:R-:W-:Y:S01]  /*3870*/  FMNMX.FTZ R11, R11, R8, !PT ;  /* 0x000000080b0b7209 */ /* 0x002fe20007810000 */
[----:B------:R-:W-:Y:S01]  /*3880*/  IMAD.IADD R177, R80, 0x1, R179 ;  /* 0x0000000150b17824 */ /* 0x000fe200078e02b3 */
[----:B------:R-:W-:Y:S01]  /*3890*/  LOP3.LUT R24, R146, R24, R31, 0x96, !PT ;  /* 0x0000001892187212 */ /* 0x000fe200078e961f */
[----:B------:R-:W-:Y:S01]  /*38a0*/  IMAD.WIDE.U32 R28, R4, -0x326172a9, RZ ;  /* 0xcd9e8d57041c7825 */ /* 0x000fe200078e00ff */
[----:B------:R-:W-:Y:S03]  /*38b0*/  LDSM.16.MT88.4 R64, [R179+0xe000] ;  /* 0x00e00000b340783b */ /* 0x000fe60000004200 */
[----:B------:R-:W-:Y:S01]  /*38c0*/  IMAD.WIDE.U32 R24, R24, -0x326172a9, RZ ;  /* 0xcd9e8d5718187825 */ /* 0x000fe200078e00ff */
[----:B------:R-:W-:Y:S01]  /*38d0*/  LOP3.LUT R4, R147, R190, R29, 0x96, !PT ;  /* 0x000000be93047212 */ /* 0x000fe200078e961d */
[----:B------:R-:W1:Y:S02]  /*38e0*/  SHFL.BFLY PT, R132, R11, 0x1, 0x1f ;  /* 0x0c201f000b847f89 */ /* 0x000e6400000e0000 */
[----:B------:R-:W-:Y:S01]  /*38f0*/  IMAD.IADD R175, R78, 0x1, R177 ;  /* 0x000000014eaf7824 */ /* 0x000fe200078e02b1 */
[----:B------:R-:W-:Y:S01]  /*3900*/  LOP3.LUT R8, R145, R28, R25, 0x96, !PT ;  /* 0x0000001c91087212 */ /* 0x000fe200078e9619 */
[----:B------:R-:W-:Y:S01]  /*3910*/  IMAD.WIDE.U32 R28, R4, -0x2daee0ad, RZ ;  /* 0xd2511f53041c7825 */ /* 0x000fe200078e00ff */
[----:B---3--:R-:W-:Y:S01]  /*3920*/  FMNMX.FTZ R25, R9, R6, !PT ;  /* 0x0000000609197209 */ /* 0x008fe20007810000 */
[----:B------:R-:W-:Y:S01]  /*3930*/  LDSM.16.MT88.4 R80, [R177+0xe000] ;  /* 0x00e00000b150783b */ /* 0x000fe20000004200 */
[----:B------:R-:W3:Y:S01]  /*3940*/  LDC R6, c[0x0][0x4f8] ;  /* 0x00013e00ff067b82 */ /* 0x000ee20000000800 */
[----:B------:R-:W-:Y:S01]  /*3950*/  IMAD.WIDE.U32 R8, R8, -0x2daee0ad, RZ ;  /* 0xd2511f5308087825 */ /* 0x000fe200078e00ff */
[----:B------:R-:W-:Y:S01]  /*3960*/  LOP3.LUT R10, R204, R30, R29, 0x96, !PT ;  /* 0x0000001ecc0a7212 */ /* 0x000fe200078e961d */
[----:B------:R-:W4:Y:S02]  /*3970*/  SHFL.BFLY PT, R4, R25, 0x1, 0x1f ;  /* 0x0c201f0019047f89 */ /* 0x000f2400000e0000 */
[----:B------:R-:W-:Y:S01]  /*3980*/  VIADD R216, R208, 0x1715609d ;  /* 0x1715609dd0d87836 */ /* 0x000fe20000000000 */
[----:B------:R-:W-:Y:S01]  /*3990*/  LOP3.LUT R28, R144, R28, R9, 0x96, !PT ;  /* 0x0000001c901c7212 */ /* 0x000fe200078e9609 */
[----:B------:R-:W5:Y:S01]  /*39a0*/  LDSM.16.MT88.4 R140, [R175+0x10000] ;  /* 0x01000000af8c783b */ /* 0x000f620000004200 */
[----:B------:R-:W-:-:S02]  /*39b0*/  IMAD.IADD R218, R78, 0x1, R179 ;  /* 0x000000014eda7824 */ /* 0x000fc400078e02b3 */
[----:B------:R-:W-:Y:S01]  /*39c0*/  VIADD R215, R209, 0x646e171e ;  /* 0x646e171ed1d77836 */ /* 0x000fe20000000000 */
[----:B------:R-:W-:Y:S01]  /*39d0*/  LDSM.16.MT88.4 R88, [R175+0xe000] ;  /* 0x00e00000af58783b */ /* 0x000fe20000004200 */
[----:B------:R-:W-:-:S03]  /*39e0*/  IMAD.WIDE.U32 R28, R28, -0x326172a9, RZ ;  /* 0xcd9e8d571c1c7825 */ /* 0x000fc600078e00ff */
[----:B------:R-:W5:Y:S01]  /*39f0*/  LDSM.16.MT88.4 R72, [R218+0xe000] ;  /* 0x00e00000da48783b */ /* 0x000f620000004200 */
[----:B------:R-:W-:Y:S01]  /*3a00*/  IMAD.MOV.U32 R12, RZ, RZ, R28 ;  /* 0x000000ffff0c7224 */ /* 0x000fe200078e001c */
[----:B-1----:R-:W-:Y:S01]  /*3a10*/  FMNMX.FTZ R132, R11, R132, !PT ;  /* 0x000000840b847209 */ /* 0x002fe20007810000 */
[----:B------:R-:W-:Y:S01]  /*3a20*/  IMAD.WIDE.U32 R10, R10, -0x326172a9, RZ ;  /* 0xcd9e8d570a0a7825 */ /* 0x000fe200078e00ff */
[----:B------:R-:W-:Y:S01]  /*3a30*/  PRMT R9, R28, 0x7771, RZ ;  /* 0x000077711c097816 */ /* 0x000fe200000000ff */
[----:B------:R-:W-:Y:S01]  /*3a40*/  LDSM.16.MT88.4 R104, [R218+0x10000] ;  /* 0x01000000da68783b */ /* 0x000fe20000004200 */
[C---:B------:R-:W-:Y:S01]  /*3a50*/  FSETP.NEU.FTZ.AND P2, PT, R132.reuse, -INF , PT ;  /* 0xff8000008400780b */ /* 0x040fe20003f5d000 */
[----:B--2---:R-:W-:Y:S01]  /*3a60*/  FMUL.FTZ R202, R132, UR7 ;  /* 0x0000000784ca7c20 */ /* 0x004fe20008410000 */
[----:B------:R-:W-:Y:S01]  /*3a70*/  LOP3.LUT R113, R184, R10, R29, 0x96, !PT ;  /* 0x0000000ab8717212 */ /* 0x000fe200078e961d */
[----:B------:R-:W-:Y:S01]  /*3a80*/  LDSM.16.MT88.4 R120, [R177+0x10000] ;  /* 0x01000000b178783b */ /* 0x000fe20000004200 */
[----:B---3--:R-:W-:-:S02]  /*3a90*/  LOP3.LUT R6, R6, 0xff, RZ, 0xc0, !PT ;  /* 0x000000ff06067812 */ /* 0x008fc400078ec0ff */
[----:B----4-:R-:W-:Y:S01]  /*3aa0*/  FMNMX.FTZ R3, R25, R4, !PT ;  /* 0x0000000419037209 */ /* 0x010fe20007810000 */
[----:B------:R-:W-:Y:S01]  /*3ab0*/  LDSM.16.MT88.4 R56, [R175+0xc000] ;  /* 0x00c00000af38783b */ /* 0x000fe20000004200 */
[----:B------:R-:W-:Y:S01]  /*3ac0*/  FSEL R202, R202, RZ, P2 ;  /* 0x000000ffcaca7208 */ /* 0x000fe20001000000 */
[----:B------:R-:W-:Y:S01]  /*3ad0*/  IMAD R180, R6, 0x10000, R6 ;  /* 0x0001000006b47824 */ /* 0x000fe200078e0206 */
[C---:B------:R-:W-:Y:S01]  /*3ae0*/  FSETP.NEU.FTZ.AND P2, PT, R3.reuse, -INF , PT ;  /* 0xff8000000300780b */ /* 0x040fe20003f5d000 */
[----:B------:R-:W-:Y:S01]  /*3af0*/  FMUL.FTZ R194, R3, UR7 ;  /* 0x0000000703c27c20 */ /* 0x000fe20008410000 */
[----:B------:R-:W-:Y:S01]  /*3b00*/  LOP3.LUT R6, R113, 0xffff, RZ, 0xc0, !PT ;  /* 0x0000ffff71067812 */ /* 0x000fe200078ec0ff */
[--C-:B------:R-:W-:Y:S01]  /*3b10*/  FFMA.FTZ R174, R45, UR7, -R202.reuse ;  /* 0x000000072dae7c23 */ /* 0x100fe200080108ca */
[--C-:B------:R-:W-:Y:S01]  /*3b20*/  FFMA.FTZ R169, R39, UR7, -R202.reuse ;  /* 0x0000000727a97c23 */ /* 0x100fe200080108ca */
[--C-:B------:R-:W-:Y:S01]  /*3b30*/  FFMA.FTZ R176, R43, UR7, -R202.reuse ;  /* 0x000000072bb07c23 */ /* 0x100fe200080108ca */
[----:B------:R-:W-:Y:S01]  /*3b40*/  FSEL R194, R194, RZ, P2 ;  /* 0x000000ffc2c27208 */ /* 0x000fe20001000000 */
[----:B------:R-:W-:Y:S01]  /*3b50*/  FFMA.FTZ R173, R41, UR7, -R202 ;  /* 0x0000000729ad7c23 */ /* 0x000fe200080108ca */
[----:B------:R-:W-:Y:S01]  /*3b60*/  LOP3.LUT R12, R12, 0xff, RZ, 0xc0, !PT ;  /* 0x000000ff0c0c7812 */ /* 0x000fe200078ec0ff */
[----:B------:R-:W-:Y:S01]  /*3b70*/  MUFU.EX2 R174, R174 ;  /* 0x000000ae00ae7308 */ /* 0x000fe20000000800 */
[----:B------:R-:W-:Y:S01]  /*3b80*/  LOP3.LUT R25, R113, 0xff, RZ, 0xc0, !PT ;  /* 0x000000ff71197812 */ /* 0x000fe200078ec0ff */
[--C-:B------:R-:W-:Y:S01]  /*3b90*/  FFMA.FTZ R168, R35, UR7, -R194.reuse ;  /* 0x0000000723a87c23 */ /* 0x100fe200080108c2 */
[--C-:B------:R-:W-:Y:S01]  /*3ba0*/  FFMA.FTZ R163, R37, UR7, -R194.reuse ;  /* 0x0000000725a37c23 */ /* 0x100fe200080108c2 */
[--C-:B------:R-:W-:Y:S01]  /*3bb0*/  FFMA.FTZ R172, R33, UR7, -R194.reuse ;  /* 0x0000000721ac7c23 */ /* 0x100fe200080108c2 */
[----:B------:R-:W1:Y:S01]  /*3bc0*/  MUFU.EX2 R169, R169 ;  /* 0x000000a900a97308 */ /* 0x000e620000000800 */
[----:B------:R-:W-:Y:S01]  /*3bd0*/  FFMA.FTZ R171, R27, UR7, -R194 ;  /* 0x000000071bab7c23 */ /* 0x000fe200080108c2 */
[----:B------:R-:W-:Y:S01]  /*3be0*/  SHF.R.U32.HI R6, RZ, 0x8, R6 ;  /* 0x00000008ff067819 */ /* 0x000fe20000011606 */
[--C-:B------:R-:W-:Y:S01]  /*3bf0*/  FFMA.FTZ R160, R17, UR7, -R202.reuse ;  /* 0x0000000711a07c23 */ /* 0x100fe200080108ca */
[C---:B------:R-:W-:Y:S01]  /*3c00*/  PRMT R14, R28.reuse, 0x7773, RZ ;  /* 0x000077731c0e7816 */ /* 0x040fe200000000ff */
[----:B------:R-:W-:Y:S01]  /*3c10*/  MUFU.EX2 R176, R176 ;  /* 0x000000b000b07308 */ /* 0x000fe20000000800 */
[----:B------:R-:W-:Y:S01]  /*3c20*/  PRMT R115, R28, 0x7772, RZ ;  /* 0x000077721c737816 */ /* 0x000fe200000000ff */
[----:B------:R-:W-:Y:S01]  /*3c30*/  FFMA.FTZ R159, R19, UR7, -R202 ;  /* 0x00000007139f7c23 */ /* 0x000fe200080108ca */
[----:B------:R-:W-:Y:S01]  /*3c40*/  PRMT R4, R113, 0x7632, R4 ;  /* 0x0000763271047816 */ /* 0x000fe20000000004 */
[----:B------:R-:W-:Y:S01]  /*3c50*/  MUFU.EX2 R173, R173 ;  /* 0x000000ad00ad7308 */ /* 0x000fe20000000800 */
[----:B------:R-:W-:Y:S01]  /*3c60*/  PRMT R9, R12, 0x5410, R9 ;  /* 0x000054100c097816 */ /* 0x000fe20000000009 */
[----:B------:R-:W2:Y:S01]  /*3c70*/  LDSM.16.MT88.4 R16, [R179+0xc800] ;  /* 0x00c80000b310783b */ /* 0x000ea20000004200 */
[----:B------:R-:W-:Y:S01]  /*3c80*/  PRMT R25, R25, 0x5410, R6 ;  /* 0x0000541019197816 */ /* 0x000fe20000000006 */
[----:B------:R-:W-:Y:S01]  /*3c90*/  MUFU.EX2 R168, R168 ;  /* 0x000000a800a87308 */ /* 0x000fe20000000800 */
[----:B------:R-:W-:Y:S01]  /*3ca0*/  PRMT R115, R115, 0x5410, R14 ;  /* 0x0000541073737816 */ /* 0x000fe2000000000e */
[----:B------:R-:W-:Y:S01]  /*3cb0*/  FFMA.FTZ R158, R13, UR7, -R202 ;  /* 0x000000070d9e7c23 */ /* 0x000fe200080108ca */
[----:B------:R-:W-:Y:S01]  /*3cc0*/  SHF.R.U32.HI R113, RZ, 0x18, R113 ;  /* 0x00000018ff717819 */ /* 0x000fe20000011671 */
[----:B------:R-:W3:Y:S01]  /*3cd0*/  MUFU.EX2 R163, R163 ;  /* 0x000000a300a37308 */ /* 0x000ee20000000800 */
[----:B------:R-:W-:Y:S01]  /*3ce0*/  LOP3.LUT R4, R4, 0xff, RZ, 0xc0, !PT ;  /* 0x000000ff04047812 */ /* 0x000fe200078ec0ff */
[--C-:B------:R-:W-:Y:S01]  /*3cf0*/  FFMA.FTZ R157, R21, UR7, -R194.reuse ;  /* 0x00000007159d7c23 */ /* 0x100fe200080108c2 */
[----:B------:R-:W-:Y:S01]  /*3d00*/  LOP3.LUT R115, R115, 0xff00ff, RZ, 0xc0, !PT ;  /* 0x00ff00ff73737812 */ /* 0x000fe200078ec0ff */
[----:B------:R-:W-:Y:S01]  /*3d10*/  MUFU.EX2 R172, R172 ;  /* 0x000000ac00ac7308 */ /* 0x000fe20000000800 */
[--C-:B------:R-:W-:Y:S01]  /*3d20*/  HSET2.LE.AND R114, R9, R180.reuse, PT ;  /* 0x000000b409727233 */ /* 0x100fe20003803000 */
[----:B------:R-:W-:Y:S01]  /*3d30*/  FFMA.FTZ R156, R15, UR7, -R194 ;  /* 0x000000070f9c7c23 */ /* 0x000fe200080108c2 */
[--C-:B------:R-:W-:Y:S01]  /*3d40*/  HSET2.LE.AND R112, R25, R180.reuse, PT ;  /* 0x000000b419707233 */ /* 0x100fe20003803000 */
[----:B------:R-:W4:Y:S01]  /*3d50*/  MUFU.EX2 R171, R171 ;  /* 0x000000ab00ab7308 */ /* 0x000f220000000800 */
[----:B------:R-:W-:Y:S01]  /*3d60*/  PRMT R113, R4, 0x5410, R113 ;  /* 0x0000541004717816 */ /* 0x000fe20000000071 */
[----:B------:R-:W-:Y:S01]  /*3d70*/  FFMA.FTZ R167, R23, UR7, -R202 ;  /* 0x0000000717a77c23 */ /* 0x000fe200080108ca */
[----:B-1----:R-:W-:Y:S01]  /*3d80*/  F2FP.BF16.F32.PACK_AB R25, R169, R174 ;  /* 0x000000aea919723e */ /* 0x002fe200000010ff */
[----:B------:R-:W-:Y:S01]  /*3d90*/  MUFU.EX2 R159, R159 ;  /* 0x0000009f009f7308 */ /* 0x000fe20000000800 */
[----:B------:R-:W-:Y:S01]  /*3da0*/  LOP3.LUT R24, R216, R24, R11, 0x96, !PT ;  /* 0x00000018d8187212 */ /* 0x000fe200078e960b */
[----:B------:R-:W-:Y:S01]  /*3db0*/  FFMA.FTZ R162, R7, UR7, -R194 ;  /* 0x0000000707a27c23 */ /* 0x000fe200080108c2 */
[--C-:B------:R-:W-:Y:S01]  /*3dc0*/  HSET2.LE.AND R115, R115, R180.reuse, PT ;  /* 0x000000b473737233 */ /* 0x100fe20003803000 */
[----:B------:R-:W1:Y:S01]  /*3dd0*/  MUFU.EX2 R158, R158 ;  /* 0x0000009e009e7308 */ /* 0x000e620000000800 */
[----:B------:R-:W-:Y:S01]  /*3de0*/  LOP3.LUT R114, R25, R114, RZ, 0xc0, !PT ;  /* 0x0000007219727212 */ /* 0x000fe200078ec0ff */
[----:B------:R-:W-:Y:S01]  /*3df0*/  IMAD.WIDE.U32 R24, R24, -0x2daee0ad, RZ ;  /* 0xd2511f5318187825 */ /* 0x000fe200078e00ff */
[--C-:B------:R-:W-:Y:S01]  /*3e00*/  HSET2.LE.AND R113, R113, R180.reuse, PT ;  /* 0x000000b471717233 */ /* 0x100fe20003803000 */
[----:B------:R-:W-:Y:S01]  /*3e10*/  MUFU.EX2 R157, R157 ;  /* 0x0000009d009d7308 */ /* 0x000fe20000000800 */
[----:B---3--:R-:W-:Y:S01]  /*3e20*/  F2FP.BF16.F32.PACK_AB R6, R163, R168 ;  /* 0x000000a8a306723e */ /* 0x008fe200000010ff */
[----:B------:R-:W-:Y:S01]  /*3e30*/  IMAD.MOV.U32 R10, RZ, RZ, R24 ;  /* 0x000000ffff0a7224 */ /* 0x000fe200078e0018 */
[----:B------:R-:W-:Y:S01]  /*3e40*/  F2FP.BF16.F32.PACK_AB R9, R173, R176 ;  /* 0x000000b0ad09723e */ /* 0x000fe200000010ff */
[----:B------:R-:W3:Y:S01]  /*3e50*/  MUFU.EX2 R156, R156 ;  /* 0x0000009c009c7308 */ /* 0x000ee20000000800 */
[----:B----4-:R-:W-:Y:S01]  /*3e60*/  F2FP.BF16.F32.PACK_AB R4, R171, R172 ;  /* 0x000000acab04723e */ /* 0x010fe200000010ff */
[----:B------:R-:W-:Y:S01]  /*3e70*/  FFMA.FTZ R161, R5, UR7, -R194 ;  /* 0x0000000705a17c23 */ /* 0x000fe200080108c2 */
[----:B------:R-:W-:Y:S01]  /*3e80*/  LOP3.LUT R115, R6, R115, RZ, 0xc0, !PT ;  /* 0x0000007306737212 */ /* 0x000fe200078ec0ff */
[----:B------:R-:W-:Y:S01]  /*3e90*/  MUFU.EX2 R167, R167 ;  /* 0x000000a700a77308 */ /* 0x000fe20000000800 */
[----:B------:R-:W-:Y:S01]  /*3ea0*/  LOP3.LUT R112, R9, R112, RZ, 0xc0, !PT ;  /* 0x0000007009707212 */ /* 0x000fe200078ec0ff */
[----:B------:R-:W4:Y:S01]  /*3eb0*/  LDSM.16.MT88.4 R20, [R218+0xe800] ;  /* 0x00e80000da14783b */ /* 0x000f220000004200 */
[----:B------:R-:W-:Y:S01]  /*3ec0*/  LOP3.LUT R113, R4, R113, RZ, 0xc0, !PT ;  /* 0x0000007104717212 */ /* 0x000fe200078ec0ff */
[----:B------:R-:W2:Y:S01]  /*3ed0*/  MUFU.EX2 R160, R160 ;  /* 0x000000a000a07308 */ /* 0x000ea20000000800 */
[C---:B------:R-:W-:Y:S01]  /*3ee0*/  PRMT R6, R24.reuse, 0x7773, RZ ;  /* 0x0000777318067816 */ /* 0x040fe200000000ff */
[----:B------:R-:W-:Y:S01]  /*3ef0*/  LDSM.16.MT88.4 R40, [R218+0xc000] ;  /* 0x00c00000da28783b */ /* 0x000fe20000004200 */
[C---:B------:R-:W-:Y:S01]  /*3f00*/  PRMT R9, R24.reuse, 0x7772, RZ ;  /* 0x0000777218097816 */ /* 0x040fe200000000ff */
[----:B------:R-:W-:Y:S01]  /*3f10*/  MUFU.EX2 R162, R162 ;  /* 0x000000a200a27308 */ /* 0x000fe20000000800 */
[----:B------:R-:W-:Y:S01]  /*3f20*/  LOP3.LUT R4, R215, R8, R25, 0x96, !PT ;  /* 0x00000008d7047212 */ /* 0x000fe200078e9619 */
[C---:B------:R-:W-:Y:S01]  /*3f30*/  HMMA.16816.F32.BF16 R128, R112.reuse, R124, RZ ;  /* 0x0000007c7080723c */ /* 0x040fe200000418ff */
[----:B------:R-:W-:Y:S01]  /*3f40*/  PRMT R11, R24, 0x7771, RZ ;  /* 0x00007771180b7816 */ /* 0x000fe200000000ff */
[----:B------:R-:W2:Y:S01]  /*3f50*/  MUFU.EX2 R161, R161 ;  /* 0x000000a100a17308 */ /* 0x000ea20000000800 */
[----:B------:R-:W-:Y:S01]  /*3f60*/  LOP3.LUT R10, R10, 0xff, RZ, 0xc0, !PT ;  /* 0x000000ff0a0a7812 */ /* 0x000fe200078ec0ff */
[----:B------:R-:W-:Y:S01]  /*3f70*/  LDSM.16.MT88.4 R48, [R177+0xc000] ;  /* 0x00c00000b130783b */ /* 0x000fe20000004200 */
[----:B------:R-:W-:Y:S01]  /*3f80*/  PRMT R6, R9, 0x5410, R6 ;  /* 0x0000541009067816 */ /* 0x000fe20000000006 */
[--C-:B------:R-:W-:Y:S01]  /*3f90*/  FFMA.FTZ R214, R223, UR7, -R202.reuse ;  /* 0x00000007dfd67c23 */ /* 0x100fe200080108ca */
[C---:B------:R-:W-:Y:S01]  /*3fa0*/  PRMT R9, R4.reuse, 0x7632, R9 ;  /* 0x0000763204097816 */ /* 0x040fe20000000009 */
[C---:B------:R-:W-:Y:S01]  /*3fb0*/  HMMA.16816.F32.BF16 R124, R112.reuse, R126, RZ ;  /* 0x0000007e707c723c */ /* 0x040fe200000418ff */
[C---:B------:R-:W-:Y:S01]  /*3fc0*/  LOP3.LUT R231, R4.reuse, 0xffff, RZ, 0xc0, !PT ;  /* 0x0000ffff04e77812 */ /* 0x040fe200078ec0ff */
[----:B------:R-:W-:Y:S01]  /*3fd0*/  LDSM.16.MT88.4 R136, [R218+0xc800] ;  /* 0x00c80000da88783b */ /* 0x000fe20000004200 */
[----:B------:R-:W-:Y:S01]  /*3fe0*/  LOP3.LUT R8, R4, 0xff, RZ, 0xc0, !PT ;  /* 0x000000ff04087812 */ /* 0x000fe200078ec0ff */
[----:B------:R-:W-:Y:S01]  /*3ff0*/  FFMA.FTZ R210, R205, UR7, -R202 ;  /* 0x00000007cdd27c23 */ /* 0x000fe200080108ca */
[----:B------:R-:W-:Y:S01]  /*4000*/  PRMT R11, R10, 0x5410, R11 ;  /* 0x000054100a0b7816 */ /* 0x000fe2000000000b */
[----:B------:R-:W-:Y:S01]  /*4010*/  LDSM.16.MT88.4 R28, [R175+0xc800] ;  /* 0x00c80000af1c783b */ /* 0x000fe20000004200 */
[----:B------:R-:W-:Y:S01]  /*4020*/  LOP3.LUT R13, R6, 0xff00ff, RZ, 0xc0, !PT ;  /* 0x00ff00ff060d7812 */ /* 0x000fe200078ec0ff */
[C---:B-----5:R-:W-:Y:S01]  /*4030*/  HMMA.16816.F32.BF16 R116, R112.reuse, R140, RZ ;  /* 0x0000008c7074723c */ /* 0x060fe200000418ff */
[----:B------:R-:W-:Y:S01]  /*4040*/  SHF.R.U32.HI R4, RZ, 0x18, R4 ;  /* 0x00000018ff047819 */ /* 0x000fe20000011604 */
[----:B------:R-:W-:Y:S01]  /*4050*/  LDSM.16.MT88.4 R32, [R177+0xc800] ;  /* 0x00c80000b120783b */ /* 0x000fe20000004200 */
[----:B------:R-:W-:Y:S01]  /*4060*/  LOP3.LUT R9, R9, 0xff, RZ, 0xc0, !PT ;  /* 0x000000ff09097812 */ /* 0x000fe200078ec0ff */
[----:B------:R-:W-:Y:S01]  /*4070*/  FFMA.FTZ R212, R213, UR7, -R194 ;  /* 0x00000007d5d47c23 */ /* 0x000fe200080108c2 */
[----:B------:R-:W-:Y:S01]  /*4080*/  SHF.R.U32.HI R231, RZ, 0x8, R231 ;  /* 0x00000008ffe77819 */ /* 0x000fe200000116e7 */
[----:B------:R-:W-:Y:S01]  /*4090*/  LDSM.16.MT88.4 R24, [R179+0xe800] ;  /* 0x00e80000b318783b */ /* 0x000fe20000004200 */
[--C-:B------:R-:W-:Y:S01]  /*40a0*/  HSET2.LE.AND R14, R11, R180.reuse, PT ;  /* 0x000000b40b0e7233 */ /* 0x100fe20003803000 */
[C---:B------:R-:W-:Y:S01]  /*40b0*/  HMMA.16816.F32.BF16 R68, R112.reuse, R72, RZ ;  /* 0x000000487044723c */ /* 0x040fe200000418ff */
[----:B------:R-:W-:Y:S01]  /*40c0*/  PRMT R5, R9, 0x5410, R4 ;  /* 0x0000541009057816 */ /* 0x000fe20000000004 */
[----:B------:R-:W-:Y:S01]  /*40d0*/  FFMA.FTZ R211, R211, UR7, -R194 ;  /* 0x00000007d3d37c23 */ /* 0x000fe200080108c2 */
[--C-:B------:R-:W-:Y:S01]  /*40e0*/  HSET2.LE.AND R13, R13, R180.reuse, PT ;  /* 0x000000b40d0d7233 */ /* 0x100fe20003803000 */
[--C-:B------:R-:W-:Y:S01]  /*40f0*/  FFMA.FTZ R221, R221, UR7, -R202.reuse ;  /* 0x00000007dddd7c23 */ /* 0x100fe200080108ca */
[----:B------:R-:W-:Y:S01]  /*4100*/  PRMT R231, R8, 0x5410, R231 ;  /* 0x0000541008e77816 */ /* 0x000fe200000000e7 */
[----:B------:R-:W-:Y:S01]  /*4110*/  FFMA.FTZ R219, R219, UR7, -R202 ;  /* 0x00000007dbdb7c23 */ /* 0x000fe200080108ca */
[----:B-1----:R-:W-:Y:S01]  /*4120*/  F2FP.BF16.F32.PACK_AB R7, R158, R159 ;  /* 0x0000009f9e07723e */ /* 0x002fe200000010ff */
[----:B------:R-:W1:Y:S01]  /*4130*/  LDSM.16.MT88.4 R8, [R177+0xe800] ;  /* 0x00e80000b108783b */ /* 0x000e620000004200 */
[----:B---3--:R-:W-:Y:S01]  /*4140*/  F2FP.BF16.F32.PACK_AB R4, R156, R157 ;  /* 0x0000009d9c04723e */ /* 0x008fe200000010ff */
[C---:B------:R-:W-:Y:S01]  /*4150*/  HMMA.16816.F32.BF16 R76, R112.reuse, R80, RZ ;  /* 0x00000050704c723c */ /* 0x040fe200000418ff */
[----:B------:R-:W-:Y:S01]  /*4160*/  LOP3.LUT R14, R7, R14, RZ, 0xc0, !PT ;  /* 0x0000000e070e7212 */ /* 0x000fe200078ec0ff */
[----:B------:R-:W-:Y:S01]  /*4170*/  FFMA.FTZ R217, R217, UR7, -R194 ;  /* 0x00000007d9d97c23 */ /* 0x000fe200080108c2 */
[----:B------:R-:W-:Y:S01]  /*4180*/  LOP3.LUT R15, R4, R13, RZ, 0xc0, !PT ;  /* 0x0000000d040f7212 */ /* 0x000fe200078ec0ff */
[----:B------:R-:W-:Y:S01]  /*4190*/  MUFU.EX2 R214, R214 ;  /* 0x000000d600d67308 */ /* 0x000fe20000000800 */
[--C-:B------:R-:W-:Y:S01]  /*41a0*/  HSET2.LE.AND R12, R231, R180.reuse, PT ;  /* 0x000000b4e70c7233 */ /* 0x100fe20003803000 */
[--C-:B------:R-:W-:Y:S01]  /*41b0*/  FFMA.FTZ R199, R199, UR7, -R202.reuse ;  /* 0x00000007c7c77c23 */ /* 0x100fe200080108ca */
[----:B--2---:R-:W-:Y:S01]  /*41c0*/  F2FP.BF16.F32.PACK_AB R7, R160, R167 ;  /* 0x000000a7a007723e */ /* 0x004fe200000010ff */
[C---:B------:R-:W-:Y:S01]  /*41d0*/  HMMA.16816.F32.BF16 R80, R112.reuse, R82, RZ ;  /* 0x000000527050723c */ /* 0x040fe200000418ff */
[----:B------:R-:W-:Y:S01]  /*41e0*/  HSET2.LE.AND R13, R5, R180, PT ;  /* 0x000000b4050d7233 */ /* 0x000fe20003803000 */
[----:B------:R-:W-:Y:S01]  /*41f0*/  MUFU.EX2 R205, R221 ;  /* 0x000000dd00cd7308 */ /* 0x000fe20000000800 */
[----:B------:R-:W-:Y:S01]  /*4200*/  F2FP.BF16.F32.PACK_AB R140, R161, R162 ;  /* 0x000000a2a18c723e */ /* 0x000fe200000010ff */
[--C-:B------:R-:W-:Y:S01]  /*4210*/  FFMA.FTZ R198, R198, UR7, -R202.reuse ;  /* 0x00000007c6c67c23 */ /* 0x100fe200080108ca */
[----:B------:R-:W-:Y:S01]  /*4220*/  LOP3.LUT R12, R7, R12, RZ, 0xc0, !PT ;  /* 0x0000000c070c7212 */ /* 0x000fe200078ec0ff */
[----:B------:R-:W-:Y:S01]  /*4230*/  MUFU.EX2 R210, R210 ;  /* 0x000000d200d27308 */ /* 0x000fe20000000800 */
[----:B------:R-:W-:Y:S01]  /*4240*/  LOP3.LUT R13, R140, R13, RZ, 0xc0, !PT ;  /* 0x0000000d8c0d7212 */ /* 0x000fe200078ec0ff */
[----:B------:R-:W2:Y:S01]  /*4250*/  LDSM.16.MT88.4 R4, [R175+0xe800] ;  /* 0x00e80000af04783b */ /* 0x000ea20000004200 */
[----:B------:R-:W-:Y:S01]  /*4260*/  HMMA.16816.F32.BF16 R84, R112, R88, RZ ;  /* 0x000000587054723c */ /* 0x000fe200000418ff */
[----:B------:R-:W-:Y:S01]  /*4270*/  MUFU.EX2 R213, R217 ;  /* 0x000000d900d57308 */ /* 0x000fe20000000800 */
[--C-:B------:R-:W-:Y:S01]  /*4280*/  FFMA.FTZ R197, R197, UR7, -R202.reuse ;  /* 0x00000007c5c57c23 */ /* 0x100fe200080108ca */
[----:B------:R-:W-:Y:S01]  /*4290*/  FFMA.FTZ R202, R195, UR7, -R202 ;  /* 0x00000007c3ca7c23 */ /* 0x000fe200080108ca */
[--C-:B------:R-:W-:Y:S01]  /*42a0*/  FFMA.FTZ R181, R181, UR7, -R194.reuse ;  /* 0x00000007b5b57c23 */ /* 0x100fe200080108c2 */
[----:B------:R-:W-:Y:S01]  /*42b0*/  MUFU.EX2 R212, R212 ;  /* 0x000000d400d47308 */ /* 0x000fe20000000800 */
[----:B------:R-:W-:Y:S01]  /*42c0*/  FFMA.FTZ R189, R189, UR7, -R194 ;  /* 0x00000007bdbd7c23 */ /* 0x000fe200080108c2 */
        /* <DEDUP_REMOVED lines=9> */
[----:B------:R-:W3:Y:S01]  /*4360*/  LDSM.16.MT88.4 R16, [R179+0x10800] ;  /* 0x01080000b310783b */ /* 0x000ee20000004200 */
[----:B------:R-:W-:Y:S01]  /*4370*/  MUFU.EX2 R198, R198 ;  /* 0x000000c600c67308 */ /* 0x000fe20000000800 */
[----:B------:R-:W-:Y:S01]  /*4380*/  FADD.FTZ R163, R163, R168 ;  /* 0x000000a8a3a37221 */ /* 0x000fe20000010000 */
[----:B------:R-:W-:Y:S02]  /*4390*/  FADD.FTZ R167, R167, R174 ;  /* 0x000000aea7a77221 */ /* 0x000fe40000010000 */
[----:B------:R-:W-:Y:S02]  /*43a0*/  MUFU.EX2 R197, R197 ;  /* 0x000000c500c57308 */ /* 0x000fe40000000800 */
[C---:B------:R-:W-:Y:S01]  /*43b0*/  HMMA.16816.F32.BF16 R88, R112.reuse, R90, RZ ;  /* 0x0000005a7058723c */ /* 0x040fe200000418ff */
[----:B------:R-:W-:Y:S01]  /*43c0*/  FADD.FTZ R160, R160, R167 ;  /* 0x000000a7a0a07221 */ /* 0x000fe20000010000 */
[----:B------:R-:W-:Y:S03]  /*43d0*/  MUFU.EX2 R202, R202 ;  /* 0x000000ca00ca7308 */ /* 0x000fe60000000800 */
[----:B------:R-:W-:Y:S01]  /*43e0*/  FADD.FTZ R159, R159, R160 ;  /* 0x000000a09f9f7221 */ /* 0x000fe20000010000 */
[----:B------:R-:W-:Y:S02]  /*43f0*/  MUFU.EX2 R181, R181 ;  /* 0x000000b500b57308 */ /* 0x000fe40000000800 */
[----:B------:R-:W-:Y:S01]  /*4400*/  HMMA.16816.F32.BF16 R92, R112, R96, RZ ;  /* 0x00000060705c723c */ /* 0x000fe200000418ff */
[----:B------:R-:W-:-:S07]  /*4410*/  FADD.FTZ R159, R158, R159 ;  /* 0x0000009f9e9f7221 */ /* 0x000fce0000010000 */
[----:B----4-:R-:W-:Y:S01]  /*4420*/  HMMA.16816.F32.BF16 R68, R12, R20, R68 ;  /* 0x000000140c44723c */ /* 0x010fe20000041844 */
[----:B------:R-:W-:-:S05]  /*4430*/  VIADD R21, R196, 0xffffffff ;  /* 0xffffffffc4157836 */ /* 0x000fca0000000000 */
[----:B------:R-:W-:Y:S02]  /*4440*/  LOP3.LUT R20, R209, R21, R201, 0x96, !PT ;  /* 0x00000015d1147212 */ /* 0x000fe400078e96c9 */
[----:B-1----:R-:W-:Y:S03]  /*4450*/  HMMA.16816.F32.BF16 R76, R12, R8, R76 ;  /* 0x000000080c4c723c */ /* 0x002fe6000004184c */
[----:B------:R-:W-:-:S05]  /*4460*/  IMAD.WIDE.U32 R20, R20, -0x326172a9, RZ ;  /* 0xcd9e8d5714147825 */ /* 0x000fca00078e00ff */
[----:B------:R-:W-:Y:S01]  /*4470*/  HMMA.16816.F32.BF16 R80, R12, R10, R80 ;  /* 0x0000000a0c50723c */ /* 0x000fe20000041850 */
[----:B------:R-:W1:Y:S01]  /*4480*/  LDSM.16.MT88.4 R8, [R218+0x10800] ;  /* 0x01080000da08783b */ /* 0x000e620000004200 */
[----:B------:R-:W-:Y:S02]  /*4490*/  LOP3.LUT R229, R229, R206, R21, 0x96, !PT ;  /* 0x000000cee5e57212 */ /* 0x000fe400078e9615 */
[----:B------:R-:W-:-:S03]  /*44a0*/  LOP3.LUT R227, R227, R20, R191, 0x96, !PT ;  /* 0x00000014e3e37212 */ /* 0x000fc600078e96bf */
[----:B------:R-:W-:Y:S01]  /*44b0*/  IMAD.WIDE.U32 R20, R229, -0x2daee0ad, RZ ;  /* 0xd2511f53e5147825 */ /* 0x000fe200078e00ff */
[----:B--2---:R-:W-:Y:S04]  /*44c0*/  HMMA.16816.F32.BF16 R84, R12, R4, R84 ;  /* 0x000000040c54723c */ /* 0x004fe80000041854 */
[----:B------:R-:W-:-:S04]  /*44d0*/  LOP3.LUT R225, R225, R192, R21, 0x96, !PT ;  /* 0x000000c0e1e17212 */ /* 0x000fc800078e9615 */
[----:B------:R-:W-:Y:S01]  /*44e0*/  HMMA.16816.F32.BF16 R88, R12, R6, R88 ;  /* 0x000000060c58723c */ /* 0x000fe20000041858 */
[----:B------:R-:W2:Y:S01]  /*44f0*/  LDSM.16.MT88.4 R4, [R177+0x10800] ;  /* 0x01080000b104783b */ /* 0x000ea20000004200 */
[----:B------:R-:W-:-:S05]  /*4500*/  IMAD.WIDE.U32 R224, R225, -0x326172a9, RZ ;  /* 0xcd9e8d57e1e07825 */ /* 0x000fca00078e00ff */
[----:B------:R-:W-:Y:S01]  /*4510*/  LOP3.LUT R147, R147, R190, R225, 0x96, !PT ;  /* 0x000000be93937212 */ /* 0x000fe200078e96e1 */
[----:B---3--:R-:W-:Y:S01]  /*4520*/  HMMA.16816.F32.BF16 R92, R12, R16, R92 ;  /* 0x000000100c5c723c */ /* 0x008fe2000004185c */
[----:B------:R-:W-:-:S04]  /*4530*/  IMAD.WIDE.U32 R16, R227, -0x2daee0ad, RZ ;  /* 0xd2511f53e3107825 */ /* 0x000fc800078e00ff */
[----:B------:R-:W-:Y:S01]  /*4540*/  IMAD.WIDE.U32 R228, R147, -0x2daee0ad, RZ ;  /* 0xd2511f5393e47825 */ /* 0x000fe200078e00ff */
[----:B------:R-:W-:Y:S02]  /*4550*/  LOP3.LUT R226, R146, R20, R17, 0x96, !PT ;  /* 0x0000001492e27212 */ /* 0x000fe400078e9611 */
[----:B------:R-:W-:Y:S03]  /*4560*/  HMMA.16816.F32.BF16 R100, R112, R104, RZ ;  /* 0x000000687064723c */ /* 0x000fe600000418ff */
[----:B------:R-:W-:-:S05]  /*4570*/  IMAD.WIDE.U32 R226, R226, -0x326172a9, RZ ;  /* 0xcd9e8d57e2e27825 */ /* 0x000fca00078e00ff */
[----:B------:R-:W-:Y:S01]  /*4580*/  HMMA.16816.F32.BF16 R104, R112, R106, RZ ;  /* 0x0000006a7068723c */ /* 0x000fe200000418ff */
[----:B------:R-:W-:-:S05]  /*4590*/  LOP3.LUT R224, R145, R224, R227, 0x96, !PT ;  /* 0x000000e091e07212 */ /* 0x000fca00078e96e3 */
[----:B------:R-:W-:Y:S02]  /*45a0*/  IMAD.WIDE.U32 R224, R224, -0x2daee0ad, RZ ;  /* 0xd2511f53e0e07825 */ /* 0x000fe400078e00ff */
[C---:B------:R-:W-:Y:S08]  /*45b0*/  HMMA.16816.F32.BF16 R108, R112.reuse, R120, RZ ;  /* 0x00000078706c723c */ /* 0x040ff000000418ff */
[C---:B------:R-:W-:Y:S08]  /*45c0*/  HMMA.16816.F32.BF16 R120, R112.reuse, R122, RZ ;  /* 0x0000007a7078723c */ /* 0x040ff000000418ff */
[----:B------:R-:W-:Y:S08]  /*45d0*/  HMMA.16816.F32.BF16 R96, R112, R98, RZ ;  /* 0x000000627060723c */ /* 0x000ff000000418ff */
[----:B-1----:R-:W-:Y:S01]  /*45e0*/  HMMA.16816.F32.BF16 R100, R12, R8, R100 ;  /* 0x000000080c64723c */ /* 0x002fe20000041864 */
[----:B------:R-:W-:-:S02]  /*45f0*/  LOP3.LUT R8, R144, R228, R225, 0x96, !PT ;  /* 0x000000e490087212 */ /* 0x000fc400078e96e1 */
[----:B------:R-:W-:Y:S01]  /*4600*/  LOP3.LUT R228, R204, R16, R229, 0x96, !PT ;  /* 0x00000010cce47212 */ /* 0x000fe200078e96e5 */
[----:B------:R-:W1:Y:S01]  /*4610*/  LDSM.16.MT88.4 R144, [R175+0x10800] ;  /* 0x01080000af90783b */ /* 0x000e620000004200 */
[----:B------:R-:W-:Y:S02]  /*4620*/  FFMA.FTZ R204, R203, UR7, -R194 ;  /* 0x00000007cbcc7c23 */ /* 0x000fe400080108c2 */
[----:B------:R-:W-:Y:S01]  /*4630*/  MUFU.EX2 R203, R219 ;  /* 0x000000db00cb7308 */ /* 0x000fe20000000800 */
[----:B------:R-:W-:Y:S01]  /*4640*/  HMMA.16816.F32.BF16 R104, R12, R10, R104 ;  /* 0x0000000a0c68723c */ /* 0x000fe20000041868 */
[----:B------:R-:W-:Y:S02]  /*4650*/  IMAD.WIDE.U32 R10, R8, -0x326172a9, RZ ;  /* 0xcd9e8d57080a7825 */ /* 0x000fe400078e00ff */
[----:B------:R-:W3:Y:S02]  /*4660*/  MUFU.EX2 R204, R204 ;  /* 0x000000cc00cc7308 */ /* 0x000ee40000000800 */
[----:B------:R-:W-:Y:S01]  /*4670*/  IMAD.WIDE.U32 R228, R228, -0x326172a9, RZ ;  /* 0xcd9e8d57e4e47825 */ /* 0x000fe200078e00ff */
[----:B------:R-:W-:-:S02]  /*4680*/  PRMT R8, R10, 0x7773, RZ ;  /* 0x000077730a087816 */ /* 0x000fc400000000ff */
[C---:B--2---:R-:W-:Y:S01]  /*4690*/  HMMA.16816.F32.BF16 R108, R12.reuse, R4, R108 ;  /* 0x000000040c6c723c */ /* 0x044fe2000004186c */
[----:B------:R-:W-:Y:S01]  /*46a0*/  IMAD.MOV.U32 R4, RZ, RZ, R10 ;  /* 0x000000ffff047224 */ /* 0x000fe200078e000a */
[----:B------:R-:W-:Y:S02]  /*46b0*/  LOP3.LUT R17, R184, R228, R11, 0x96, !PT ;  /* 0x000000e4b8117212 */ /* 0x000fe400078e960b */
[----:B------:R-:W-:Y:S02]  /*46c0*/  PRMT R5, R10, 0x7771, RZ ;  /* 0x000077710a057816 */ /* 0x000fe400000000ff */
[----:B------:R-:W-:Y:S02]  /*46d0*/  LOP3.LUT R4, R4, 0xff, RZ, 0xc0, !PT ;  /* 0x000000ff04047812 */ /* 0x000fe400078ec0ff */
[----:B------:R-:W-:Y:S01]  /*46e0*/  HMMA.16816.F32.BF16 R120, R12, R6, R120 ;  /* 0x000000060c78723c */ /* 0x000fe20000041878 */
[----:B------:R-:W-:Y:S02]  /*46f0*/  LOP3.LUT R6, R17, 0xffff, RZ, 0xc0, !PT ;  /* 0x0000ffff11067812 */ /* 0x000fe400078ec0ff */
[----:B------:R-:W-:-:S02]  /*4700*/  PRMT R5, R4, 0x5410, R5 ;  /* 0x0000541004057816 */ /* 0x000fc40000000005 */
[C---:B------:R-:W-:Y:S02]  /*4710*/  LOP3.LUT R7, R17.reuse, 0xff, RZ, 0xc0, !PT ;  /* 0x000000ff11077812 */ /* 0x040fe400078ec0ff */
[----:B------:R-:W-:Y:S01]  /*4720*/  PRMT R4, R17, 0x7632, R4 ;  /* 0x0000763211047816 */ /* 0x000fe20000000004 */
[----:B------:R-:W-:Y:S01]  /*4730*/  HMMA.16816.F32.BF16 R96, R12, R18, R96 ;  /* 0x000000120c60723c */ /* 0x000fe20000041860 */
[----:B------:R-:W-:Y:S02]  /*4740*/  PRMT R19, R10, 0x7772, RZ ;  /* 0x000077720a137816 */ /* 0x000fe400000000ff */
[----:B------:R-:W-:Y:S02]  /*4750*/  SHF.R.U32.HI R6, RZ, 0x8, R6 ;  /* 0x00000008ff067819 */ /* 0x000fe40000011606 */
[----:B------:R-:W-:Y:S02]  /*4760*/  PRMT R19, R19, 0x5410, R8 ;  /* 0x0000541013137816 */ /* 0x000fe40000000008 */
[----:B------:R-:W2:Y:S01]  /*4770*/  LDSM.16.MT88.4 R8, [R218+0xd000] ;  /* 0x00d00000da08783b */ /* 0x000ea20000004200 */
[----:B------:R-:W-:Y:S01]  /*4780*/  HMMA.16816.F32.BF16 R36, R112, R40, RZ ;  /* 0x000000287024723c */ /* 0x000fe200000418ff */
[----:B------:R-:W-:-:S02]  /*4790*/  LOP3.LUT R4, R4, 0xff, RZ, 0xc0, !PT ;  /* 0x000000ff04047812 */ /* 0x000fc400078ec0ff */
[----:B------:R-:W-:Y:S02]  /*47a0*/  PRMT R7, R7, 0x5410, R6 ;  /* 0x0000541007077816 */ /* 0x000fe40000000006 */
[----:B------:R-:W-:Y:S02]  /*47b0*/  SHF.R.U32.HI R17, RZ, 0x18, R17 ;  /* 0x00000018ff117819 */ /* 0x000fe40000011611 */
[--C-:B------:R-:W-:Y:S01]  /*47c0*/  HSET2.LE.AND R18, R5, R180.reuse, PT ;  /* 0x000000b405127233 */ /* 0x100fe20003803000 */
[----:B------:R-:W-:Y:S01]  /*47d0*/  HMMA.16816.F32.BF16 R40, R112, R42, RZ ;  /* 0x0000002a7028723c */ /* 0x000fe200000418ff */
[----:B------:R-:W-:Y:S02]  /*47e0*/  PRMT R17, R4, 0x5410, R17 ;  /* 0x0000541004117816 */ /* 0x000fe40000000011 */
[----:B------:R-:W-:Y:S02]  /*47f0*/  HSET2.LE.AND R16, R7, R180, PT ;  /* 0x000000b407107233 */ /* 0x000fe40003803000 */
[----:B------:R-:W4:Y:S01]  /*4800*/  LDSM.16.MT88.4 R4, [R175+0xd000] ;  /* 0x00d00000af04783b */ /* 0x000f220000004200 */
[----:B------:R-:W-:-:S02]  /*4810*/  LOP3.LUT R19, R19, 0xff00ff, RZ, 0xc0, !PT ;  /* 0x00ff00ff13137812 */ /* 0x000fc400078ec0ff */
[C---:B------:R-:W-:Y:S01]  /*4820*/  HMMA.16816.F32.BF16 R52, R112.reuse, R56, RZ ;  /* 0x000000387034723c */ /* 0x040fe200000418ff */
[--C-:B------:R-:W-:Y:S02]  /*4830*/  HSET2.LE.AND R17, R17, R180.reuse, PT ;  /* 0x000000b411117233 */ /* 0x100fe40003803000 */
[----:B------:R-:W-:Y:S02]  /*4840*/  HSET2.LE.AND R19, R19, R180, PT ;  /* 0x000000b413137233 */ /* 0x000fe40003803000 */
[----:B---3--:R-:W-:Y:S02]  /*4850*/  F2FP.BF16.F32.PACK_AB R20, R213, R204 ;  /* 0x000000ccd514723e */ /* 0x008fe400000010ff */
[----:B------:R-:W-:Y:S01]  /*4860*/  F2FP.BF16.F32.PACK_AB R21, R203, R210 ;  /* 0x000000d2cb15723e */ /* 0x000fe200000010ff */
[----:B------:R-:W-:Y:S01]  /*4870*/  HMMA.16816.F32.BF16 R56, R112, R58, RZ ;  /* 0x0000003a7038723c */ /* 0x000fe200000418ff */
[----:B------:R-:W-:Y:S02]  /*4880*/  LOP3.LUT R17, R20, R17, RZ, 0xc0, !PT ;  /* 0x0000001114117212 */ /* 0x000fe400078ec0ff */
[----:B------:R-:W-:-:S02]  /*4890*/  LOP3.LUT R18, R21, R18, RZ, 0xc0, !PT ;  /* 0x0000001215127212 */ /* 0x000fc400078ec0ff */
[----:B------:R-:W-:-:S03]  /*48a0*/  LOP3.LUT R216, R216, R226, R229, 0x96, !PT ;  /* 0x000000e2d8d87212 */ /* 0x000fc600078e96e5 */
[----:B------:R-:W-:Y:S02]  /*48b0*/  HMMA.16816.F32.BF16 R72, R112, R74, RZ ;  /* 0x0000004a7048723c */ /* 0x000fe400000418ff */
[----:B------:R-:W-:-:S05]  /*48c0*/  IMAD.WIDE.U32 R216, R216, -0x2daee0ad, RZ ;  /* 0xd2511f53d8d87825 */ /* 0x000fca00078e00ff */
[----:B------:R-:W-:Y:S01]  /*48d0*/  LOP3.LUT R215, R215, R224, R217, 0x96, !PT ;  /* 0x000000e0d7d77212 */ /* 0x000fe200078e96d9 */
[C---:B------:R-:W-:Y:S08]  /*48e0*/  HMMA.16816.F32.BF16 R44, R112.reuse, R48, RZ ;  /* 0x00000030702c723c */ /* 0x040ff000000418ff */
[C---:B------:R-:W-:Y:S08]  /*48f0*/  HMMA.16816.F32.BF16 R60, R112.reuse, R64, RZ ;  /* 0x00000040703c723c */ /* 0x040ff000000418ff */
[C---:B------:R-:W-:Y:S08]  /*4900*/  HMMA.16816.F32.BF16 R48, R112.reuse, R50, RZ ;  /* 0x000000327030723c */ /* 0x040ff000000418ff */
[C---:B------:R-:W-:Y:S08]  /*4910*/  HMMA.16816.F32.BF16 R64, R112.reuse, R66, RZ ;  /* 0x000000427040723c */ /* 0x040ff000000418ff */
[----:B------:R-:W-:Y:S01]  /*4920*/  HMMA.16816.F32.BF16 R112, R112, R142, RZ ;  /* 0x0000008e7070723c */ /* 0x000fe200000418ff */
        /* <DEDUP_REMOVED lines=8> */
[----:B------:R-:W-:Y:S01]  /*49b0*/  F2FP.BF16.F32.PACK_AB R23, R205, R214 ;  /* 0x000000d6cd17723e */ /* 0x000fe200000010ff */
[----:B------:R-:W-:-:S03]  /*49c0*/  FADD.FTZ R214, R214, R159 ;  /* 0x0000009fd6d67221 */ /* 0x000fc60000010000 */
[----:B------:R-:W-:Y:S01]  /*49d0*/  LOP3.LUT R16, R23, R16, RZ, 0xc0, !PT ;  /* 0x0000001017107212 */ /* 0x000fe200078ec0ff */
[----:B------:R-:W-:Y:S01]  /*49e0*/  FADD.FTZ R205, R205, R214 ;  /* 0x000000d6cdcd7221 */ /* 0x000fe20000010000 */
[----:B------:R-:W3:Y:S01]  /*49f0*/  LDSM.16.MT88.4 R20, [R177+0xf000] ;  /* 0x00f00000b114783b */ /* 0x000ee20000004200 */
[----:B-1----:R-:W-:Y:S01]  /*4a00*/  HMMA.16816.F32.BF16 R116, R12, R144, R116 ;  /* 0x000000900c74723c */ /* 0x002fe20000041874 */
[----:B------:R-:W-:Y:S01]  /*4a10*/  F2FP.BF16.F32.PACK_AB R144, R211, R212 ;  /* 0x000000d4d390723e */ /* 0x000fe200000010ff */
[----:B------:R-:W-:-:S03]  /*4a20*/  FADD.FTZ R210, R210, R205 ;  /* 0x000000cdd2d27221 */ /* 0x000fc60000010000 */
[----:B------:R-:W-:Y:S01]  /*4a30*/  LOP3.LUT R19, R144, R19, RZ, 0xc0, !PT ;  /* 0x0000001390137212 */ /* 0x000fe200078ec0ff */
[----:B------:R-:W-:Y:S02]  /*4a40*/  FADD.FTZ R210, R203, R210 ;  /* 0x000000d2cbd27221 */ /* 0x000fe40000010000 */
[C---:B------:R-:W-:Y:S08]  /*4a50*/  HMMA.16816.F32.BF16 R44, R12.reuse, R32, R44 ;  /* 0x000000200c2c723c */ /* 0x040ff0000004182c */
[C---:B------:R-:W-:Y:S01]  /*4a60*/  HMMA.16816.F32.BF16 R48, R12.reuse, R34, R48 ;  /* 0x000000220c30723c */ /* 0x040fe20000041830 */
[----:B------:R-:W-:Y:S07]  /*4a70*/  LDSM.16.MT88.4 R32, [R179+0xd000] ;  /* 0x00d00000b320783b */ /* 0x000fee0000004200 */
[C---:B------:R-:W-:Y:S08]  /*4a80*/  HMMA.16816.F32.BF16 R60, R12.reuse, R24, R60 ;  /* 0x000000180c3c723c */ /* 0x040ff0000004183c */
[C---:B------:R-:W-:Y:S01]  /*4a90*/  HMMA.16816.F32.BF16 R64, R12.reuse, R26, R64 ;  /* 0x0000001a0c40723c */ /* 0x040fe20000041840 */
[----:B------:R-:W-:Y:S07]  /*4aa0*/  LDSM.16.MT88.4 R24, [R179+0xf000] ;  /* 0x00f00000b318783b */ /* 0x000fee0000004200 */
[----:B------:R-:W-:Y:S01]  /*4ab0*/  HMMA.16816.F32.BF16 R112, R12, R146, R112 ;  /* 0x000000920c70723c */ /* 0x000fe20000041870 */
[----:B------:R-:W1:Y:S04]  /*4ac0*/  LDSM.16.MT88.4 R12, [R175+0xf000] ;  /* 0x00f00000af0c783b */ /* 0x000e680000004200 */
[----:B------:R-:W-:Y:S03]  /*4ad0*/  LDSM.16.MT88.4 R144, [R175+0x11000] ;  /* 0x01100000af90783b */ /* 0x000fe60000004200 */
[C---:B--2---:R-:W-:Y:S08]  /*4ae0*/  HMMA.16816.F32.BF16 R36, R16.reuse, R8, R36 ;  /* 0x000000081024723c */ /* 0x044ff00000041824 */
[C---:B------:R-:W-:Y:S01]  /*4af0*/  HMMA.16816.F32.BF16 R40, R16.reuse, R10, R40 ;  /* 0x0000000a1028723c */ /* 0x040fe20000041828 */
[----:B------:R-:W2:Y:S07]  /*4b00*/  LDSM.16.MT88.4 R8, [R179+0x11000] ;  /* 0x01100000b308783b */ /* 0x000eae0000004200 */
[C---:B----4-:R-:W-:Y:S08]  /*4b10*/  HMMA.16816.F32.BF16 R52, R16.reuse, R4, R52 ;  /* 0x000000041034723c */ /* 0x050ff00000041834 */
[C---:B------:R-:W-:Y:S01]  /*4b20*/  HMMA.16816.F32.BF16 R56, R16.reuse, R6, R56 ;  /* 0x000000061038723c */ /* 0x040fe20000041838 */
[----:B------:R-:W4:Y:S07]  /*4b30*/  LDSM.16.MT88.4 R4, [R177+0x11000] ;  /* 0x01100000b104783b */ /* 0x000f2e0000004200 */
[----:B---3--:R-:W-:Y:S01]  /*4b40*/  HMMA.16816.F32.BF16 R80, R16, R22, R80 ;  /* 0x000000161050723c */ /* 0x008fe20000041850 */
[----:B------:R-:W-:-:S02]  /*4b50*/  SEL R22, R178, 0xffffffe0, !P6 ;  /* 0xffffffe0b2167807 */ /* 0x000fc40007000000 */
[----:B------:R-:W-:Y:S01]  /*4b60*/  F2FP.BF16.F32.PACK_AB R23, R198, R195 ;  /* 0x000000c3c617723e */ /* 0x000fe200000010ff */
[----:B------:R-:W-:Y:S02]  /*4b70*/  FADD.FTZ R195, R195, R210 ;  /* 0x000000d2c3c37221 */ /* 0x000fe40000010000 */
[----:B------:R-:W-:Y:S02]  /*4b80*/  IMAD.IADD R22, R22, 0x1, R179 ;  /* 0x0000000116167824 */ /* 0x000fe400078e02b3 */
[----:B-1----:R-:W-:Y:S01]  /*4b90*/  HMMA.16816.F32.BF16 R84, R16, R12, R84 ;  /* 0x0000000c1054723c */ /* 0x002fe20000041854 */
[----:B------:R-:W-:Y:S01]  /*4ba0*/  IMAD.MOV.U32 R12, RZ, RZ, R216 ;  /* 0x000000ffff0c7224 */ /* 0x000fe200078e00d8 */
[----:B------:R-:W-:Y:S01]  /*4bb0*/  PRMT R13, R216, 0x7773, RZ ;  /* 0x00007773d80d7816 */ /* 0x000fe200000000ff */
[----:B------:R-:W-:-:S03]  /*4bc0*/  FADD.FTZ R198, R198, R195 ;  /* 0x000000c3c6c67221 */ /* 0x000fc60000010000 */
[----:B------:R-:W-:Y:S02]  /*4bd0*/  LOP3.LUT R12, R12, 0xff, RZ, 0xc0, !PT ;  /* 0x000000ff0c0c7812 */ /* 0x000fe400078ec0ff */
[C---:B------:R-:W-:Y:S08]  /*4be0*/  HMMA.16816.F32.BF16 R88, R16.reuse, R14, R88 ;  /* 0x0000000e1058723c */ /* 0x040ff00000041858 */
[----:B--2---:R-:W-:Y:S01]  /*4bf0*/  HMMA.16816.F32.BF16 R92, R16, R8, R92 ;  /* 0x00000008105c723c */ /* 0x004fe2000004185c */
[----:B------:R-:W-:-:S02]  /*4c00*/  PRMT R9, R216, 0x7771, RZ ;  /* 0x00007771d8097816 */ /* 0x000fc400000000ff */
[----:B------:R-:W-:Y:S02]  /*4c10*/  PRMT R8, R216, 0x7772, RZ ;  /* 0x00007772d8087816 */ /* 0x000fe400000000ff */
[----:B------:R-:W-:Y:S02]  /*4c20*/  PRMT R9, R12, 0x5410, R9 ;  /* 0x000054100c097816 */ /* 0x000fe40000000009 */
[----:B------:R-:W-:Y:S01]  /*4c30*/  PRMT R8, R8, 0x5410, R13 ;  /* 0x0000541008087816 */ /* 0x000fe2000000000d */
[----:B------:R-:W-:Y:S01]  /*4c40*/  HMMA.16816.F32.BF16 R96, R16, R10, R96 ;  /* 0x0000000a1060723c */ /* 0x000fe20000041860 */
[----:B------:R-:W-:Y:S01]  /*4c50*/  LOP3.LUT R10, R215, 0xffff, RZ, 0xc0, !PT ;  /* 0x0000ffffd70a7812 */ /* 0x000fe200078ec0ff */
[----:B------:R-:W1:Y:S03]  /*4c60*/  LDSM.16.MT88.4 R12, [R22+0xd800] ;  /* 0x00d80000160c783b */ /* 0x000e660000004200 */
[----:B------:R-:W-:-:S03]  /*4c70*/  SHF.R.U32.HI R10, RZ, 0x8, R10 ;  /* 0x00000008ff0a7819 */ /* 0x000fc6000001160a */
[C---:B----4-:R-:W-:Y:S01]  /*4c80*/  HMMA.16816.F32.BF16 R108, R16.reuse, R4, R108 ;  /* 0x00000004106c723c */ /* 0x050fe2000004186c */
[C---:B------:R-:W-:Y:S02]  /*4c90*/  LOP3.LUT R5, R215.reuse, 0xff, RZ, 0xc0, !PT ;  /* 0x000000ffd7057812 */ /* 0x040fe400078ec0ff */
[----:B------:R-:W-:Y:S02]  /*4ca0*/  PRMT R4, R215, 0x7632, R4 ;  /* 0x00007632d7047816 */ /* 0x000fe40000000004 */
[----:B------:R-:W-:Y:S02]  /*4cb0*/  PRMT R5, R5, 0x5410, R10 ;  /* 0x0000541005057816 */ /* 0x000fe4000000000a */
[----:B------:R-:W-:Y:S01]  /*4cc0*/  LOP3.LUT R4, R4, 0xff, RZ, 0xc0, !PT ;  /* 0x000000ff04047812 */ /* 0x000fe200078ec0ff */
[----:B------:R-:W-:Y:S01]  /*4cd0*/  HMMA.16816.F32.BF16 R120, R16, R6, R120 ;  /* 0x000000061078723c */ /* 0x000fe20000041878 */
[----:B------:R-:W-:Y:S02]  /*4ce0*/  LOP3.LUT R7, R8, 0xff00ff, RZ, 0xc0, !PT ;  /* 0x00ff00ff08077812 */ /* 0x000fe400078ec0ff */
[----:B------:R-:W-:-:S02]  /*4cf0*/  HSET2.LE.AND R6, R9, R180, PT ;  /* 0x000000b409067233 */ /* 0x000fc40003803000 */
[----:B------:R-:W2:Y:S01]  /*4d00*/  LDSM.16.MT88.4 R8, [R179+0xf800] ;  /* 0x00f80000b308783b */ /* 0x000ea20000004200 */
[----:B------:R-:W-:Y:S02]  /*4d10*/  HSET2.LE.AND R7, R7, R180, PT ;  /* 0x000000b407077233 */ /* 0x000fe40003803000 */
[----:B------:R-:W-:Y:S01]  /*4d20*/  HMMA.16816.F32.BF16 R60, R16, R24, R60 ;  /* 0x00000018103c723c */ /* 0x000fe2000004183c */
[----:B------:R-:W-:-:S07]  /*4d30*/  FFMA.FTZ R24, R182, UR7, -R194 ;  /* 0x00000007b6187c23 */ /* 0x000fce00080108c2 */
[C---:B------:R-:W-:Y:S01]  /*4d40*/  HMMA.16816.F32.BF16 R76, R16.reuse, R20, R76 ;  /* 0x00000014104c723c */ /* 0x040fe2000004184c */
[----:B------:R-:W-:Y:S01]  /*4d50*/  FFMA.FTZ R20, R187, UR7, -R194 ;  /* 0x00000007bb147c23 */ /* 0x000fe200080108c2 */
[----:B------:R-:W-:Y:S01]  /*4d60*/  SHF.R.U32.HI R21, RZ, 0x18, R215 ;  /* 0x00000018ff157819 */ /* 0x000fe200000116d7 */
[----:B------:R-:W-:Y:S03]  /*4d70*/  MUFU.EX2 R187, R189 ;  /* 0x000000bd00bb7308 */ /* 0x000fe60000000800 */
[----:B------:R-:W-:Y:S01]  /*4d80*/  PRMT R21, R4, 0x5410, R21 ;  /* 0x0000541004157816 */ /* 0x000fe20000000015 */
[----:B------:R-:W3:Y:S01]  /*4d90*/  MUFU.EX2 R182, R20 ;  /* 0x0000001400b67308 */ /* 0x000ee20000000800 */
[--C-:B------:R-:W-:Y:S01]  /*4da0*/  HSET2.LE.AND R4, R5, R180.reuse, PT ;  /* 0x000000b405047233 */ /* 0x100fe20003803000 */
[----:B------:R-:W-:Y:S02]  /*4db0*/  HMMA.16816.F32.BF16 R64, R16, R26, R64 ;  /* 0x0000001a1040723c */ /* 0x000fe40000041840 */
[----:B------:R-:W4:Y:S01]  /*4dc0*/  MUFU.EX2 R194, R24 ;  /* 0x0000001800c27308 */ /* 0x000f220000000800 */
[----:B------:R-:W-:-:S02]  /*4dd0*/  HSET2.LE.AND R5, R21, R180, PT ;  /* 0x000000b415057233 */ /* 0x000fc40003803000 */
[C---:B------:R-:W-:Y:S01]  /*4de0*/  F2FP.BF16.F32.PACK_AB R21, R202.reuse, R197 ;  /* 0x000000c5ca15723e */ /* 0x040fe200000010ff */
[----:B------:R-:W-:Y:S01]  /*4df0*/  FADD.FTZ R197, R197, R198 ;  /* 0x000000c6c5c57221 */ /* 0x000fe20000010000 */
[----:B------:R-:W-:Y:S01]  /*4e00*/  LOP3.LUT R4, R23, R4, RZ, 0xc0, !PT ;  /* 0x0000000417047212 */ /* 0x000fe200078ec0ff */
[----:B------:R-:W-:Y:S01]  /*4e10*/  HMMA.16816.F32.BF16 R116, R16, R144, R116 ;  /* 0x000000901074723c */ /* 0x000fe20000041874 */
[----:B------:R-:W-:Y:S01]  /*4e20*/  LOP3.LUT R6, R21, R6, RZ, 0xc0, !PT ;  /* 0x0000000615067212 */ /* 0x000fe200078ec0ff */
[----:B------:R-:W-:Y:S01]  /*4e30*/  FADD.FTZ R205, R202, R197 ;  /* 0x000000c5cacd7221 */ /* 0x000fe20000010000 */
[----:B---3--:R-:W-:Y:S02]  /*4e40*/  F2FP.BF16.F32.PACK_AB R20, R182, R187 ;  /* 0x000000bbb614723e */ /* 0x008fe400000010ff */
[----:B----4-:R-:W-:-:S03]  /*4e50*/  F2FP.BF16.F32.PACK_AB R144, R181, R194 ;  /* 0x000000c2b590723e */ /* 0x010fc600000010ff */
[----:B------:R-:W-:Y:S01]  /*4e60*/  HMMA.16816.F32.BF16 R68, R16, R140, R68 ;  /* 0x0000008c1044723c */ /* 0x000fe20000041844 */
[----:B------:R-:W-:Y:S01]  /*4e70*/  LOP3.LUT R5, R20, R5, RZ, 0xc0, !PT ;  /* 0x0000000514057212 */ /* 0x000fe200078ec0ff */
[----:B------:R-:W-:Y:S01]  /*4e80*/  LDSM.16.MT88.4 R24, [R177+0xd800] ;  /* 0x00d80000b118783b */ /* 0x000fe20000004200 */
[----:B------:R-:W-:-:S05]  /*4e90*/  LOP3.LUT R7, R144, R7, RZ, 0xc0, !PT ;  /* 0x0000000790077212 */ /* 0x000fca00078ec0ff */
[----:B------:R-:W-:Y:S01]  /*4ea0*/  HMMA.16816.F32.BF16 R72, R16, R142, R72 ;  /* 0x0000008e1048723c */ /* 0x000fe20000041848 */
[----:B------:R-:W-:Y:S07]  /*4eb0*/  LDSM.16.MT88.4 R140, [R22+0xf800] ;  /* 0x00f80000168c783b */ /* 0x000fee0000004200 */
[C---:B-1----:R-:W-:Y:S08]  /*4ec0*/  HMMA.16816.F32.BF16 R36, R4.reuse, R12, R36 ;  /* 0x0000000c0424723c */ /* 0x042ff00000041824 */
[----:B------:R-:W-:Y:S01]  /*4ed0*/  HMMA.16816.F32.BF16 R40, R4, R14, R40 ;  /* 0x0000000e0428723c */ /* 0x000fe20000041828 */
[----:B------:R-:W1:Y:S07]  /*4ee0*/  LDSM.16.MT88.4 R12, [R175+0xd800] ;  /* 0x00d80000af0c783b */ /* 0x000e6e0000004200 */
[C---:B------:R-:W-:Y:S08]  /*4ef0*/  HMMA.16816.F32.BF16 R100, R16.reuse, R136, R100 ;  /* 0x000000881064723c */ /* 0x040ff00000041864 */
[C---:B------:R-:W-:Y:S01]  /*4f00*/  HMMA.16816.F32.BF16 R104, R16.reuse, R138, R104 ;  /* 0x0000008a1068723c */ /* 0x040fe20000041868 */
[----:B------:R-:W-:Y:S04]  /*4f10*/  LDSM.16.MT88.4 R136, [R22+0x11800] ;  /* 0x011800001688783b */ /* 0x000fe80000004200 */
[----:B------:R-:W-:Y:S03]  /*4f20*/  LDSM.16.MT88.4 R20, [R177+0xf800] ;  /* 0x00f80000b114783b */ /* 0x000fe60000004200 */
[C---:B------:R-:W-:Y:S08]  /*4f30*/  HMMA.16816.F32.BF16 R128, R16.reuse, R32, R128 ;  /* 0x000000201080723c */ /* 0x040ff00000041880 */
[C---:B------:R-:W-:Y:S01]  /*4f40*/  HMMA.16816.F32.BF16 R124, R16.reuse, R34, R124 ;  /* 0x00000022107c723c */ /* 0x040fe2000004187c */
[----:B------:R-:W-:Y:S07]  /*4f50*/  LDSM.16.MT88.4 R32, [R179+0xd800] ;  /* 0x00d80000b320783b */ /* 0x000fee0000004200 */
[C---:B------:R-:W-:Y:S08]  /*4f60*/  HMMA.16816.F32.BF16 R44, R16.reuse, R28, R44 ;  /* 0x0000001c102c723c */ /* 0x040ff0000004182c */
        /* <DEDUP_REMOVED lines=10> */
[C---:B------:R-:W-:Y:S08]  /*5010*/  HMMA.16816.F32.BF16 R68, R4.reuse, R140, R68 ;  /* 0x0000008c0444723c */ /* 0x040ff00000041844 */
[C---:B------:R-:W-:Y:S08]  /*5020*/  HMMA.16816.F32.BF16 R72, R4.reuse, R142, R72 ;  /* 0x0000008e0448723c */ /* 0x040ff00000041848 */
        /* <DEDUP_REMOVED lines=30> */
[----:B------:R-:W-:Y:S01]  /*5210*/  IMAD.MOV.U32 R8, RZ, RZ, R150 ;  /* 0x000000ffff087224 */ /* 0x000fe200078e0096 */
[----:B------:R-:W-:Y:S01]  /*5220*/  SHF.R.S32.HI R7, RZ, 0x1f, R0 ;  /* 0x0000001fff077819 */ /* 0x000fe20000011400 */
[----:B------:R-:W-:Y:S01]  /*5230*/  IMAD.MOV.U32 R9, RZ, RZ, R149 ;  /* 0x000000ffff097224 */ /* 0x000fe200078e0095 */
[----:B------:R-:W-:Y:S01]  /*5240*/  S2UR UR7, SR_CgaCtaId ;  /* 0x00000000000779c3 */ /* 0x000fe20000008800 */
[----:B------:R-:W-:Y:S01]  /*5250*/  IMAD.SHL.U32 R177, R165, 0x40, RZ ;  /* 0x00000040a5b17824 */ /* 0x000fe200078e00ff */
[----:B------:R-:W1:Y:S01]  /*5260*/  S2R R198, SR_TID.X ;  /* 0x0000000000c67919 */ /* 0x000e620000002100 */
[----:B------:R-:W-:Y:S01]  /*5270*/  IMAD.WIDE.U32 R8, R154, R134, R8 ;  /* 0x000000869a087225 */ /* 0x000fe200078e0008 */
[----:B------:R-:W-:Y:S01]  /*5280*/  IADD3 R6, PT, PT, R148, -0x2, RZ ;  /* 0xfffffffe94067810 */ /* 0x000fe20007ffe0ff */
[----:B------:R-:W-:Y:S01]  /*5290*/  UMOV UR6, 0x400 ;  /* 0x0000040000067882 */ /* 0x000fe20000000000 */
[----:B------:R-:W-:Y:S01]  /*52a0*/  LOP3.LUT R5, R177, 0x200, RZ, 0xc0, !PT ;  /* 0x00000200b1057812 */ /* 0x000fe200078ec0ff */
[----:B------:R-:W-:Y:S01]  /*52b0*/  IMAD.IADD R9, R133, 0x1, R9 ;  /* 0x0000000185097824 */ /* 0x000fe200078e0209 */
[----:B------:R-:W-:Y:S01]  /*52c0*/  SHF.L.U64.HI R189, R134, 0x5, R135 ;  /* 0x0000000586bd7819 */ /* 0x000fe20000010287 */
[----:B------:R-:W-:Y:S01]  /*52d0*/  IMAD R7, R7, UR4, RZ ;  /* 0x0000000407077c24 */ /* 0x000fe2000f8e02ff */
[----:B------:R-:W-:Y:S01]  /*52e0*/  LOP3.LUT R199, R151, 0x1e00, R170, 0xf8, !PT ;  /* 0x00001e0097c77812 */ /* 0x000fe200078ef8aa */
[C---:B------:R-:W-:Y:S01]  /*52f0*/  IMAD.WIDE.U32 R8, R0.reuse, UR4, R8 ;  /* 0x0000000400087c25 */ /* 0x040fe2000f8e0008 */
[----:B------:R-:W2:Y:S03]  /*5300*/  LDCU UR4, c[0x0][0x45c] ;  /* 0x00008b80ff0477ac */ /* 0x000ea60008000800 */
[----:B------:R-:W-:Y:S01]  /*5310*/  IMAD R0, R0, UR5, R7 ;  /* 0x0000000500007c24 */ /* 0x000fe2000f8e0207 */
[----:B------:R-:W3:Y:S01]  /*5320*/  S2UR UR5, SR_CgaCtaId ;  /* 0x00000000000579c3 */ /* 0x000ee20000008800 */
[----:B------:R-:W-:Y:S01]  /*5330*/  IMAD.SHL.U32 R182, R165, 0x20, RZ ;  /* 0x00000020a5b67824 */ /* 0x000fe200078e00ff */
[C---:B------:R-:W-:Y:S01]  /*5340*/  IADD3 R7, P0, PT, R164.reuse, R8, RZ ;  /* 0x00000008a4077210 */ /* 0x040fe20007f1e0ff */
[----:B------:R-:W-:Y:S01]  /*5350*/  IMAD.MOV.U32 R181, RZ, RZ, 0x40 ;  /* 0x00000040ffb57424 */ /* 0x000fe200078e00ff */
[----:B------:R-:W-:Y:S01]  /*5360*/  LOP3.LUT R164, R164, 0x1c0, R177, 0xf8, !PT ;  /* 0x000001c0a4a47812 */ /* 0x000fe200078ef8b1 */
[----:B------:R-:W-:Y:S01]  /*5370*/  IMAD.SHL.U32 R194, R134, 0x20, RZ ;  /* 0x0000002086c27824 */ /* 0x000fe200078e00ff */
[----:B------:R-:W-:Y:S01]  /*5380*/  LOP3.LUT R182, R5, 0x7c00, R182, 0xf8, !PT ;  /* 0x00007c0005b67812 */ /* 0x000fe200078ef8b6 */
[----:B------:R-:W-:Y:S01]  /*5390*/  IMAD.X R4, R9, 0x1, R0, P0 ;  /* 0x0000000109047824 */ /* 0x000fe200000e0600 */
[--C-:B------:R-:W-:Y:S01]  /*53a0*/  SHF.R.U32.HI R5, RZ, 0x1, R165.reuse ;  /* 0x00000001ff057819 */ /* 0x100fe200000116a5 */
[----:B------:R-:W-:Y:S01]  /*53b0*/  IMAD.WIDE.U32 R8, R6, R134, RZ ;  /* 0x0000008606087225 */ /* 0x000fe200078e00ff */
[----:B------:R-:W-:-:S02]  /*53c0*/  LOP3.LUT R0, R164, 0x8, R165, 0x78, !PT ;  /* 0x00000008a4007812 */ /* 0x000fc400078e78a5 */
[----:B------:R-:W-:Y:S01]  /*53d0*/  LOP3.LUT R177, R177, 0x400, RZ, 0xc0, !PT ;  /* 0x00000400b1b17812 */ /* 0x000fe200078ec0ff */
[C---:B------:R-:W-:Y:S01]  /*53e0*/  IMAD.SHL.U32 R210, R7.reuse, 0x2, RZ ;  /* 0x0000000207d27824 */ /* 0x040fe200078e00ff */
[----:B------:R-:W-:Y:S01]  /*53f0*/  LOP3.LUT R5, R164, 0x8, R5, 0x78, !PT ;  /* 0x00000008a4057812 */ /* 0x000fe200078e7805 */
[----:B------:R-:W-:Y:S01]  /*5400*/  IMAD.MOV.U32 R133, RZ, RZ, R132 ;  /* 0x000000ffff857224 */ /* 0x000fe200078e0084 */
[----:B------:R-:W-:Y:S01]  /*5410*/  SHF.L.U64.HI R4, R7, 0x1, R4 ;  /* 0x0000000107047819 */ /* 0x000fe20000010204 */
[----:B------:R-:W-:Y:S01]  /*5420*/  IMAD R177, R0, 0x2, R177 ;  /* 0x0000000200b17824 */ /* 0x000fe200078e02b1 */
[----:B------:R-:W-:Y:S01]  /*5430*/  LOP3.LUT R182, R182, R5, RZ, 0xfc, !PT ;  /* 0x00000005b6b67212 */ /* 0x000fe200078efcff */
[----:B------:R-:W-:Y:S01]  /*5440*/  IMAD R7, R6, R135, R9 ;  /* 0x0000008706077224 */ /* 0x000fe200078e0209 */
[----:B------:R-:W-:Y:S01]  /*5450*/  MOV R0, R3 ;  /* 0x0000000300007202 */ /* 0x000fe20000000f00 */
[----:B------:R-:W-:Y:S01]  /*5460*/  IMAD.MOV.U32 R3, RZ, RZ, 0x20 ;  /* 0x00000020ff037424 */ /* 0x000fe200078e00ff */
[----:B------:R-:W-:Y:S01]  /*5470*/  SEL R181, R181, 0xffffffc0, !P1 ;  /* 0xffffffc0b5b57807 */ /* 0x000fe20004800000 */
[----:B------:R-:W-:Y:S01]  /*5480*/  VIADD R197, R148, 0xfffffffd ;  /* 0xfffffffd94c57836 */ /* 0x000fe20000000000 */
[----:B---3--:R-:W-:Y:S01]  /*5490*/  ULEA UR5, UR5, UR6, 0x18 ;  /* 0x0000000605057291 */ /* 0x008fe2000f8ec0ff */
[----:B------:R-:W-:-:S02]  /*54a0*/  LEA R210, P2, R8, R210, 0x7 ;  /* 0x000000d208d27211 */ /* 0x000fc400078438ff */
[----:B------:R-:W-:Y:S02]  /*54b0*/  SEL R3, R3, 0xffffffe0, !P6 ;  /* 0xffffffe003037807 */ /* 0x000fe40007000000 */
[----:B------:R-:W-:Y:S02]  /*54c0*/  LEA.HI.X R4, R8, R4, R7, 0x7, P2 ;  /* 0x0000000408047211 */ /* 0x000fe400010f3c07 */
[----:B------:R-:W-:Y:S02]  /*54d0*/  IADD3 R134, PT, PT, R177, UR5, RZ ;  /* 0x00000005b1867c10 */ /* 0x000fe4000fffe0ff */
[----:B------:R-:W-:Y:S02]  /*54e0*/  LEA R182, R182, UR5, 0x1 ;  /* 0x00000005b6b67c11 */ /* 0x000fe4000f8e08ff */
[----:B------:R-:W-:Y:S01]  /*54f0*/  IADD3 R187, P0, PT, R152, -0x100, RZ ;  /* 0xffffff0098bb7810 */ /* 0x000fe20007f1e0ff */
[----:B------:R-:W-:Y:S01]  /*5500*/  IMAD.IADD R176, R134, 0x1, R181 ;  /* 0x0000000186b07824 */ /* 0x000fe200078e02b5 */
[----:B------:R-:W-:Y:S01]  /*5510*/  IADD3 R210, P2, PT, R210, UR8, RZ ;  /* 0x00000008d2d27c10 */ /* 0x000fe2000ff5e0ff */
[----:B------:R-:W-:Y:S01]  /*5520*/  IMAD.IADD R181, R181, 0x1, R182 ;  /* 0x00000001b5b57824 */ /* 0x000fe200078e02b6 */
[----:B------:R-:W-:Y:S01]  /*5530*/  IADD3.X R195, PT, PT, R2, -0x1, RZ, P0, !PT ;  /* 0xffffffff02c37810 */ /* 0x000fe200007fe4ff */
[----:B------:R-:W-:Y:S01]  /*5540*/  IMAD.IADD R134, R134, 0x1, R3 ;  /* 0x0000000186867824 */ /* 0x000fe200078e0203 */
[----:B------:R-:W-:Y:S01]  /*5550*/  IADD3.X R211, PT, PT, R4, UR9, RZ, P2, !PT ;  /* 0x0000000904d37c10 */ /* 0x000fe200097fe4ff */
[----:B------:R-:W-:Y:S01]  /*5560*/  IMAD.IADD R135, R3, 0x1, R176 ;  /* 0x0000000103877824 */ /* 0x000fe200078e02b0 */
[----:B------:R-:W-:Y:S01]  /*5570*/  LEA R199, R199, UR5, 0x1 ;  /* 0x00000005c7c77c11 */ /* 0x000fe2000f8e08ff */
[C---:B------:R-:W-:Y:S01]  /*5580*/  IMAD.IADD R180, R3.reuse, 0x1, R181 ;  /* 0x0000000103b47824 */ /* 0x040fe200078e02b5 */
[----:B------:R-:W-:Y:S01]  /*5590*/  IADD3 R179, PT, PT, R3, R182, RZ ;  /* 0x000000b603b37210 */ /* 0x000fe20007ffe0ff */
[----:B------:R-:W-:-:S02]  /*55a0*/  UMOV UR8, 0x400 ;  /* 0x0000040000087882 */ /* 0x000fc40000000000 */
[----:B------:R-:W-:Y:S01]  /*55b0*/  ULEA UR6, UR7, UR8, 0x18 ;  /* 0x0000000807067291 */ /* 0x000fe2000f8ec0ff */
[----:B-12---:R-:W-:Y:S11]  /*55c0*/  BRA `(.L_x_885) ;  /* 0x0000000000907947 */ /* 0x006ff60003800000 */
.L_x_887:
[----:B------:R-:W1:Y:S02]  /*55d0*/  LDC.64 R136, c[0x0][0x3b8] ;  /* 0x0000ee00ff887b82 */ /* 0x000e640000000a00 */
[C---:B-1----:R-:W-:Y:S01]  /*55e0*/  IMAD.WIDE.U32 R146, R197.reuse, R136, RZ ;  /* 0x00000088c5927225 */ /* 0x042fe200078e00ff */
[----:B------:R-:W-:Y:S03]  /*55f0*/  SHF.L.U64.HI R138, R136, 0x4, R137 ;  /* 0x00000004888a7819 */ /* 0x000fe60000010289 */
[----:B------:R-:W-:Y:S01]  /*5600*/  IMAD R139, R197, R137, R147 ;  /* 0x00000089c58b7224 */ /* 0x000fe200078e0293 */
[----:B------:R-:W-:Y:S01]  /*5610*/  LEA R144, P2, R146, R186, 0x7 ;  /* 0x000000ba92907211 */ /* 0x000fe200078438ff */
[----:B------:R-:W-:Y:S03]  /*5620*/  IMAD.SHL.U32 R2, R136, 0x10, RZ ;  /* 0x0000001088027824 */ /* 0x000fe600078e00ff */
[C-C-:B------:R-:W-:Y:S02]  /*5630*/  LEA.HI.X R145, R146.reuse, R185, R139.reuse, 0x7, P2 ;  /* 0x000000b992917211 */ /* 0x140fe400010f3c8b */
[C---:B------:R-:W-:Y:S03]  /*5640*/  LEA R141, P0, R146.reuse, R2, 0x6 ;  /* 0x00000002928d7211 */ /* 0x040fe600078030ff */
[----:B------:R-:W-:Y:S01]  /*5650*/  @!PT LDS RZ, [RZ] ;  /* 0x00000000fffff984 */ /* 0x000fe20000000800 */
[----:B------:R-:W-:Y:S01]  /*5660*/  @!PT LDS RZ, [RZ] ;  /* 0x00000000fffff984 */ /* 0x000fe20000000800 */
[----:B------:R-:W-:Y:S01]  /*5670*/  @!PT LDS RZ, [RZ] ;  /* 0x00000000fffff984 */ /* 0x000fe20000000800 */
[----:B------:R1:W-:Y:S01]  /*5680*/  LDGSTS.E.BYPASS.LTC128B.128 [R199+0x6000], desc[UR10][R144.64] ;  /* 0x0600000090c77fae */ /* 0x0003e2000b981a0a */
[----:B------:R-:W-:Y:S02]  /*5690*/  LEA.HI.X R140, R146, R138, R139, 0x6, P0 ;  /* 0x0000008a928c7211 */ /* 0x000fe400000f348b */
[C---:B------:R-:W-:Y:S01]  /*56a0*/  LEA R146, P2, R141.reuse, R186, 0x1 ;  /* 0x000000ba8d927211 */ /* 0x040fe200078408ff */
[----:B------:R1:W-:Y:S01]  /*56b0*/  LDGSTS.E.BYPASS.LTC128B.128 [R199+0x8000], desc[UR10][R144.64+0x80] ;  /* 0x0800008090c77fae */ /* 0x0003e2000b981a0a */
[----:B------:R-:W-:Y:S02]  /*56c0*/  IADD3 R2, P0, PT, R2, R141, RZ ;  /* 0x0000008d02027210 */ /* 0x000fe40007f1e0ff */
[--C-:B------:R-:W-:Y:S01]  /*56d0*/  LEA.HI.X R147, R141, R185, R140.reuse, 0x1, P2 ;  /* 0x000000b98d937211 */ /* 0x100fe200010f0c8c */
[----:B------:R1:W-:Y:S01]  /*56e0*/  LDGSTS.E.BYPASS.LTC128B.128 [R199+0xa000], desc[UR10][R144.64+0x100] ;  /* 0x0a00010090c77fae */ /* 0x0003e2000b981a0a */
[----:B------:R-:W-:Y:S01]  /*56f0*/  LEA R142, P1, R136, R141, 0x5 ;  /* 0x0000008d888e7211 */ /* 0x000fe200078228ff */
[----:B------:R-:W-:Y:S02]  /*5700*/  IMAD.X R138, R138, 0x1, R140, P0 ;  /* 0x000000018a8a7824 */ /* 0x000fe400000e068c */
[----:B------:R1:W-:Y:S01]  /*5710*/  LDGSTS.E.BYPASS.LTC128B.128 [R199+0x6800], desc[UR10][R146.64] ;  /* 0x0680000092c77fae */ /* 0x0003e2000b981a0a */
[----:B------:R-:W-:Y:S02]  /*5720*/  LEA.HI.X R136, R136, R140, R137, 0x5, P1 ;  /* 0x0000008c88887211 */ /* 0x000fe400008f2c89 */
[-C--:B------:R-:W-:Y:S01]  /*5730*/  LEA R150, P1, R2, R186.reuse, 0x1 ;  /* 0x000000ba02967211 */ /* 0x080fe200078208ff */
[----:B------:R1:W-:Y:S01]  /*5740*/  LDGSTS.E.BYPASS.LTC128B.128 [R199+0x8800], desc[UR10][R146.64+0x80] ;  /* 0x0880008092c77fae */ /* 0x0003e2000b981a0a */
[----:B------:R-:W-:Y:S02]  /*5750*/  LEA R148, P0, R142, R186, 0x1 ;  /* 0x000000ba8e947211 */ /* 0x000fe400078008ff */
[-C--:B------:R-:W-:Y:S01]  /*5760*/  LEA.HI.X R151, R2, R185.reuse, R138, 0x1, P1 ;  /* 0x000000b902977211 */ /* 0x080fe200008f0c8a */
[----:B------:R1:W-:Y:S01]  /*5770*/  LDGSTS.E.BYPASS.LTC128B.128 [R199+0xa800], desc[UR10][R146.64+0x100] ;  /* 0x0a80010092c77fae */ /* 0x0003e2000b981a0a */
[----:B------:R-:W-:Y:S03]  /*5780*/  LEA.HI.X R149, R142, R185, R136, 0x1, P0 ;  /* 0x000000b98e957211 */ /* 0x000fe600000f0c88 */
[----:B------:R1:W-:Y:S04]  /*5790*/  LDGSTS.E.BYPASS.LTC128B.128 [R199+0x7000], desc[UR10][R150.64] ;  /* 0x0700000096c77fae */ /* 0x0003e8000b981a0a */
[----:B------:R1:W-:Y:S04]  /*57a0*/  LDGSTS.E.BYPASS.LTC128B.128 [R199+0x9000], desc[UR10][R150.64+0x80] ;  /* 0x0900008096c77fae */ /* 0x0003e8000b981a0a */
[----:B------:R1:W-:Y:S04]  /*57b0*/  LDGSTS.E.BYPASS.LTC128B.128 [R199+0xb000], desc[UR10][R150.64+0x100] ;  /* 0x0b00010096c77fae */ /* 0x0003e8000b981a0a */
[----:B------:R1:W-:Y:S04]  /*57c0*/  LDGSTS.E.BYPASS.LTC128B.128 [R199+0x7800], desc[UR10][R148.64] ;  /* 0x0780000094c77fae */ /* 0x0003e8000b981a0a */
[----:B------:R1:W-:Y:S04]  /*57d0*/  LDGSTS.E.BYPASS.LTC128B.128 [R199+0x9800], desc[UR10][R148.64+0x80] ;  /* 0x0980008094c77fae */ /* 0x0003e8000b981a0a */
[----:B------:R1:W-:Y:S04]  /*57e0*/  LDGSTS.E.BYPASS.LTC128B.128 [R199+0xb800], desc[UR10][R148.64+0x100] ;  /* 0x0b80010094c77fae */ /* 0x0003e8000b981a0a */
[----:B------:R-:W0:Y:S01]  /*57f0*/  LDGDEPBAR ;  /* 0x00000000000079af */ /* 0x000e220000000000 */
[----:B------:R-:W-:Y:S05]  /*5800*/  BRA `(.L_x_886) ;  /* 0x0000000c002c7947 */ /* 0x000fea0003800000 */
.L_x_885:
[----:B------:R-:W-:Y:S04]  /*5810*/  DEPBAR.LE SB0, 0x0 ;  /* 0x000080000000791a */ /* 0x000fe80000000000 */
[----:B------:R-:W-:Y:S01]  /*5820*/  BAR.SYNC.DEFER_BLOCKING 0x0 ;  /* 0x0000000000007b1d */ /* 0x000fe20000010000 */
[----:B------:R-:W-:Y:S05]  /*5830*/  IADD3 R214, P0, PT, R210, R194, RZ ;  /* 0x000000c2d2d67210 */ /* 0x000fea0007f1e0ff */
[----:B------:R-:W-:Y:S01]  /*5840*/  IMAD.X R215, R211, 0x1, R189, P0 ;  /* 0x00000001d3d77824 */ /* 0x000fe200000e06bd */
[----:B------:R-:W-:Y:S05]  /*5850*/  IADD3 R212, P0, PT, R187, R214, RZ ;  /* 0x000000d6bbd47210 */ /* 0x000fea0007f1e0ff */
[----:B------:R-:W-:Y:S01]  /*5860*/  IMAD.X R213, R195, 0x1, R215, P0 ;  /* 0x00000001c3d57824 */ /* 0x000fe200000e06d7 */
[----:B------:R-:W-:Y:S05]  /*5870*/  IADD3 R2, P0, PT, R187, R212, RZ ;  /* 0x000000d4bb027210 */ /* 0x000fea0007f1e0ff */
[----:B------:R-:W-:Y:S01]  /*5880*/  IMAD.X R3, R195, 0x1, R213, P0 ;  /* 0x00000001c3037824 */ /* 0x000fe200000e06d5 */
[----:B------:R-:W-:Y:S01]  /*5890*/  ISETP.NE.AND P0, PT, R197, -0x1, PT ;  /* 0xffffffffc500780c */ /* 0x000fe20003f05270 */
        /* <DEDUP_REMOVED lines=8> */
[----:B------:R-:W-:Y:S04]  /*5920*/  LDGSTS.E.BYPASS.LTC128B.128 [R199+0x10800], desc[UR10][R214.64+0x100] ;  /* 0x10800100d6c77fae */ /* 0x000fe8000b981a0a */
[----:B------:R-:W-:Y:S04]  /*5930*/  LDGSTS.E.BYPASS.LTC128B.128 [R199+0xd000], desc[UR10][R212.64+0x100] ;  /* 0x0d000100d4c77fae */ /* 0x000fe8000b981a0a */
[----:B------:R-:W-:Y:S04]  /*5940*/  LDGSTS.E.BYPASS.LTC128B.128 [R199+0xf000], desc[UR10][R212.64+0x180] ;  /* 0x0f000180d4c77fae */ /* 0x000fe8000b981a0a */
[----:B------:R1:W-:Y:S04]  /*5950*/  LDGSTS.E.BYPASS.LTC128B.128 [R199+0x11000], desc[UR10][R212.64+0x200] ;  /* 0x11000200d4c77fae */ /* 0x0003e8000b981a0a */
[----:B------:R-:W-:Y:S04]  /*5960*/  LDGSTS.E.BYPASS.LTC128B.128 [R199+0xd800], desc[UR10][R2.64+0x200] ;  /* 0x0d80020002c77fae */ /* 0x000fe8000b981a0a */
[----:B------:R-:W-:Y:S04]  /*5970*/  LDGSTS.E.BYPASS.LTC128B.128 [R199+0xf800], desc[UR10][R2.64+0x280] ;  /* 0x0f80028002c77fae */ /* 0x000fe8000b981a0a */
[----:B------:R2:W-:Y:S04]  /*5980*/  LDGSTS.E.BYPASS.LTC128B.128 [R199+0x11800], desc[UR10][R2.64+0x300] ;  /* 0x1180030002c77fae */ /* 0x0005e8000b981a0a */
[----:B------:R-:W-:Y:S04]  /*5990*/  LDSM.16.M88.4 R136, [R182] ;  /* 0x00000000b688783b */ /* 0x000fe80000000200 */
[----:B------:R-:W3:Y:S04]  /*59a0*/  LDSM.16.M88.4 R140, [R177+UR5+0x6000] ;  /* 0x00600005b18c783b */ /* 0x000ee80008000200 */
[----:B------:R-:W4:Y:S01]  /*59b0*/  LDSM.16.M88.4 R144, [R177+UR5+0x6800] ;  /* 0x00680005b190783b */ /* 0x000f220008000200 */
[----:B-1----:R-:W-:Y:S03]  /*59c0*/  VIADD R213, R196, 0xfffffffc ;  /* 0xfffffffcc4d57836 */ /* 0x002fe60000000000 */
[----:B------:R-:W1:Y:S04]  /*59d0*/  LDSM.16.M88.4 R148, [R177+UR5+0x7000] ;  /* 0x00700005b194783b */ /* 0x000e680008000200 */
[----:B------:R-:W0:Y:S01]  /*59e0*/  LDGDEPBAR ;  /* 0x00000000000079af */ /* 0x000e220000000000 */
[----:B------:R-:W-:Y:S03]  /*59f0*/  LOP3.LUT R212, R213, R201, R209, 0x96, !PT ;  /* 0x000000c9d5d47212 */ /* 0x000fe600078e96d1 */
[----:B------:R-:W5:Y:S02]  /*5a00*/  LDSM.16.M88.4 R152, [R177+UR5+0x7800] ;  /* 0x00780005b198783b */ /* 0x000f640008000200 */
[----:B------:R-:W-:Y:S02]  /*5a10*/  IMAD.WIDE.U32 R212, R212, -0x326172a9, RZ ;  /* 0xcd9e8d57d4d47825 */ /* 0x000fe400078e00ff */
[----:B------:R-:W-:Y:S04]  /*5a20*/  LDSM.16.M88.4 R156, [R179] ;  /* 0x00000000b39c783b */ /* 0x000fe80000000200 */
[----:B------:R-:W2:Y:S04]  /*5a30*/  LDSM.16.M88.4 R160, [R134+0x6000] ;  /* 0x0060000086a0783b */ /* 0x000ea80000000200 */
[----:B------:R-:W-:Y:S04]  /*5a40*/  LDSM.16.M88.4 R164, [R134+0x7000] ;  /* 0x0070000086a4783b */ /* 0x000fe80000000200 */
[----:B------:R-:W-:Y:S04]  /*5a50*/  LDSM.16.M88.4 R168, [R135+0x6000] ;  /* 0x0060000087a8783b */ /* 0x000fe80000000200 */
[----:B------:R-:W-:Y:S01]  /*5a60*/  LDSM.16.M88.4 R172, [R135+0x6800] ;  /* 0x0068000087ac783b */ /* 0x000fe20000000200 */
[C---:B---3--:R-:W-:Y:S08]  /*5a70*/  HMMA.16816.F32.BF16 R4, R136.reuse, R140, RZ ;  /* 0x0000008c8804723c */ /* 0x048ff000000418ff */
[C---:B------:R-:W-:Y:S01]  /*5a80*/  HMMA.16816.F32.BF16 R8, R136.reuse, R142, RZ ;  /* 0x0000008e8808723c */ /* 0x040fe200000418ff */
[----:B------:R-:W3:Y:S07]  /*5a90*/  LDSM.16.M88.4 R140, [R134+0x6800] ;  /* 0x00680000868c783b */ /* 0x000eee0000000200 */
[C---:B----4-:R-:W-:Y:S08]  /*5aa0*/  HMMA.16816.F32.BF16 R12, R136.reuse, R144, RZ ;  /* 0x00000090880c723c */ /* 0x050ff000000418ff */
[C---:B------:R-:W-:Y:S01]  /*5ab0*/  HMMA.16816.F32.BF16 R16, R136.reuse, R146, RZ ;  /* 0x000000928810723c */ /* 0x040fe200000418ff */
[----:B------:R-:W4:Y:S07]  /*5ac0*/  LDSM.16.M88.4 R144, [R134+0x7800] ;  /* 0x007800008690783b */ /* 0x000f2e0000000200 */
[C---:B-1----:R-:W-:Y:S08]  /*5ad0*/  HMMA.16816.F32.BF16 R20, R136.reuse, R148, RZ ;  /* 0x000000948814723c */ /* 0x042ff000000418ff */
[C---:B------:R-:W-:Y:S01]  /*5ae0*/  HMMA.16816.F32.BF16 R24, R136.reuse, R150, RZ ;  /* 0x000000968818723c */ /* 0x040fe200000418ff */
[----:B------:R-:W-:Y:S07]  /*5af0*/  LDSM.16.M88.4 R148, [R176+0x6000] ;  /* 0x00600000b094783b */ /* 0x000fee0000000200 */
[C---:B-----5:R-:W-:Y:S08]  /*5b00*/  HMMA.16816.F32.BF16 R28, R136.reuse, R152, RZ ;  /* 0x00000098881c723c */ /* 0x060ff000000418ff */
[----:B------:R-:W-:Y:S01]  /*5b10*/  HMMA.16816.F32.BF16 R32, R136, R154, RZ ;  /* 0x0000009a8820723c */ /* 0x000fe200000418ff */
[----:B------:R-:W1:Y:S04]  /*5b20*/  LDSM.16.M88.4 R136, [R181] ;  /* 0x00000000b588783b */ /* 0x000e680000000200 */
[----:B------:R-:W5:Y:S03]  /*5b30*/  LDSM.16.M88.4 R152, [R176+0x6800] ;  /* 0x00680000b098783b */ /* 0x000f660000000200 */
        /* <DEDUP_REMOVED lines=8> */
[----:B------:R-:W3:Y:S07]  /*5bc0*/  LDSM.16.M88.4 R164, [R180] ;  /* 0x00000000b4a4783b */ /* 0x000eee0000000200 */
[C---:B----4-:R-:W-:Y:S08]  /*5bd0*/  HMMA.16816.F32.BF16 R28, R156.reuse, R144, R28 ;  /* 0x000000909c1c723c */ /* 0x050ff0000004181c */
[----:B------:R-:W-:Y:S01]  /*5be0*/  HMMA.16816.F32.BF16 R32, R156, R146, R32 ;  /* 0x000000929c20723c */ /* 0x000fe20000041820 */
[----:B------:R-:W4:Y:S04]  /*5bf0*/  LDSM.16.M88.4 R144, [R135+0x7000] ;  /* 0x007000008790783b */ /* 0x000f280000000200 */
[----:B------:R-:W-:Y:S03]  /*5c00*/  LDSM.16.M88.4 R156, [R177+UR5+0x9000] ;  /* 0x00900005b19c783b */ /* 0x000fe60008000200 */
[C---:B-1----:R-:W-:Y:S08]  /*5c10*/  HMMA.16816.F32.BF16 R4, R136.reuse, R148, R4 ;  /* 0x000000948804723c */ /* 0x042ff00000041804 */
[C---:B------:R-:W-:Y:S01]  /*5c20*/  HMMA.16816.F32.BF16 R8, R136.reuse, R150, R8 ;  /* 0x000000968808723c */ /* 0x040fe20000041808 */
[----:B------:R-:W1:Y:S07]  /*5c30*/  LDSM.16.M88.4 R148, [R135+0x7800] ;  /* 0x007800008794783b */ /* 0x000e6e0000000200 */
[C---:B-----5:R-:W-:Y:S08]  /*5c40*/  HMMA.16816.F32.BF16 R12, R136.reuse, R152, R12 ;  /* 0x00000098880c723c */ /* 0x060ff0000004180c */
[C---:B------:R-:W-:Y:S01]  /*5c50*/  HMMA.16816.F32.BF16 R16, R136.reuse, R154, R16 ;  /* 0x0000009a8810723c */ /* 0x040fe20000041810 */
[----:B------:R-:W-:Y:S07]  /*5c60*/  LDSM.16.M88.4 R152, [R177+UR5+0x8800] ;  /* 0x00880005b198783b */ /* 0x000fee0008000200 */
[C---:B--2---:R-:W-:Y:S08]  /*5c70*/  HMMA.16816.F32.BF16 R20, R136.reuse, R140, R20 ;  /* 0x0000008c8814723c */ /* 0x044ff00000041814 */
[C---:B------:R-:W-:Y:S01]  /*5c80*/  HMMA.16816.F32.BF16 R24, R136.reuse, R142, R24 ;  /* 0x0000008e8818723c */ /* 0x040fe20000041818 */
[----:B------:R-:W-:Y:S07]  /*5c90*/  LDSM.16.M88.4 R140, [R177+UR5+0x8000] ;  /* 0x00800005b18c783b */ /* 0x000fee0008000200 */
        /* <DEDUP_REMOVED lines=8> */
[C---:B------:R-:W-:Y:S01]  /*5d20*/  HMMA.16816.F32.BF16 R16, R164.reuse, R174, R16 ;  /* 0x000000aea410723c */ /* 0x040fe20000041810 */
[----:B------:R-:W-:Y:S07]  /*5d30*/  LDSM.16.M88.4 R172, [R134+0xa800] ;  /* 0x00a8000086ac783b */ /* 0x000fee0000000200 */
[C---:B----4-:R-:W-:Y:S08]  /*5d40*/  HMMA.16816.F32.BF16 R20, R164.reuse, R144, R20 ;  /* 0x00000090a414723c */ /* 0x050ff00000041814 */
[C---:B------:R-:W-:Y:S01]  /*5d50*/  HMMA.16816.F32.BF16 R24, R164.reuse, R146, R24 ;  /* 0x00000092a418723c */ /* 0x040fe20000041818 */
[----:B------:R-:W3:Y:S07]  /*5d60*/  LDSM.16.M88.4 R144, [R177+UR5+0x9800] ;  /* 0x00980005b190783b */ /* 0x000eee0008000200 */
[C---:B-1----:R-:W-:Y:S08]  /*5d70*/  HMMA.16816.F32.BF16 R28, R164.reuse, R148, R28 ;  /* 0x00000094a41c723c */ /* 0x042ff0000004181c */
[----:B------:R-:W-:Y:S01]  /*5d80*/  HMMA.16816.F32.BF16 R32, R164, R150, R32 ;  /* 0x00000096a420723c */ /* 0x000fe20000041820 */
[----:B------:R-:W1:Y:S04]  /*5d90*/  LDSM.16.M88.4 R148, [R179+0x2000] ;  /* 0x00200000b394783b */ /* 0x000e680000000200 */
[----:B------:R-:W-:Y:S03]  /*5da0*/  LDSM.16.M88.4 R164, [R180+0x2000] ;  /* 0x00200000b4a4783b */ /* 0x000fe60000000200 */
[C---:B--2---:R-:W-:Y:S08]  /*5db0*/  HMMA.16816.F32.BF16 R4, R136.reuse, R140, R4 ;  /* 0x0000008c8804723c */ /* 0x044ff00000041804 */
[C---:B------:R-:W-:Y:S01]  /*5dc0*/  HMMA.16816.F32.BF16 R8, R136.reuse, R142, R8 ;  /* 0x0000008e8808723c */ /* 0x040fe20000041808 */
[----:B------:R-:W2:Y:S07]  /*5dd0*/  LDSM.16.M88.4 R140, [R134+0x8800] ;  /* 0x00880000868c783b */ /* 0x000eae0000000200 */
        /* <DEDUP_REMOVED lines=18> */
[----:B------:R-:W4:Y:S07]  /*5f00*/  LDSM.16.M88.4 R152, [R176+0x9800] ;  /* 0x00980000b098783b */ /* 0x000f2e0000000200 */
[C---:B-----5:R-:W-:Y:S08]  /*5f10*/  HMMA.16816.F32.BF16 R28, R148.reuse, R156, R28 ;  /* 0x0000009c941c723c */ /* 0x060ff0000004181c */
[----:B------:R-:W-:Y:S01]  /*5f20*/  HMMA.16816.F32.BF16 R32, R148, R158, R32 ;  /* 0x0000009e9420723c */ /* 0x000fe20000041820 */
[----:B------:R-:W-:Y:S04]  /*5f30*/  LDSM.16.M88.4 R148, [R135+0x9000] ;  /* 0x009000008794783b */ /* 0x000fe80000000200 */
[----:B------:R-:W-:Y:S03]  /*5f40*/  LDSM.16.M88.4 R156, [R135+0x9800] ;  /* 0x00980000879c783b */ /* 0x000fe60000000200 */
[C---:B---3--:R-:W-:Y:S08]  /*5f50*/  HMMA.16816.F32.BF16 R4, R136.reuse, R144, R4 ;  /* 0x000000908804723c */ /* 0x048ff00000041804 */
[C---:B------:R-:W-:Y:S01]  /*5f60*/  HMMA.16816.F32.BF16 R8, R136.reuse, R146, R8 ;  /* 0x000000928808723c */ /* 0x040fe20000041808 */
[----:B------:R-:W3:Y:S07]  /*5f70*/  LDSM.16.M88.4 R144, [R135+0x8800] ;  /* 0x008800008790783b */ /* 0x000eee0000000200 */
[C---:B-1----:R-:W-:Y:S08]  /*5f80*/  HMMA.16816.F32.BF16 R12, R136.reuse, R160, R12 ;  /* 0x000000a0880c723c */ /* 0x042ff0000004180c */
[C---:B------:R-:W-:Y:S01]  /*5f90*/  HMMA.16816.F32.BF16 R16, R136.reuse, R162, R16 ;  /* 0x000000a28810723c */ /* 0x040fe20000041810 */
[----:B------:R-:W-:Y:S07]  /*5fa0*/  LDSM.16.M88.4 R160, [R177+UR5+0xb800] ;  /* 0x00b80005b1a0783b */ /* 0x000fee0008000200 */
[C---:B--2---:R-:W-:Y:S08]  /*5fb0*/  HMMA.16816.F32.BF16 R20, R136.reuse, R140, R20 ;  /* 0x0000008c8814723c */ /* 0x044ff00000041814 */
[C---:B------:R-:W-:Y:S01]  /*5fc0*/  HMMA.16816.F32.BF16 R24, R136.reuse, R142, R24 ;  /* 0x0000008e8818723c */ /* 0x040fe20000041818 */
[----:B------:R-:W-:Y:S07]  /*5fd0*/  LDSM.16.M88.4 R140, [R177+UR5+0xa000] ;  /* 0x00a00005b18c783b */ /* 0x000fee0008000200 */
[C---:B----4-:R-:W-:Y:S08]  /*5fe0*/  HMMA.16816.F32.BF16 R28, R136.reuse, R152, R28 ;  /* 0x00000098881c723c */ /* 0x050ff0000004181c */
        /* <DEDUP_REMOVED lines=77> */
.L_x_886:
[----:B------:R-:W2:Y:S01]  /*64c0*/  SHFL.BFLY PT, R2, R3, 0x2, 0x1f ;  /* 0x0c401f0003027f89 */ /* 0x000ea200000e0000 */
[C---:B------:R-:W-:Y:S02]  /*64d0*/  IADD3 R225, PT, PT, R208.reuse, 0x3c6ef372, RZ ;  /* 0x3c6ef372d0e17810 */ /* 0x040fe40007ffe0ff */
[----:B------:R-:W-:Y:S05]  /*64e0*/  IADD3 R227, PT, PT, R208, -0x61c88647, RZ ;  /* 0x9e3779b9d0e37810 */ /* 0x000fea0007ffe0ff */
[----:B------:R-:W3:Y:S01]  /*64f0*/  SHFL.BFLY PT, R139, R132, 0x2, 0x1f ;  /* 0x0c401f00848b7f89 */ /* 0x000ee200000e0000 */
[----:B-1----:R-:W-:Y:S02]  /*6500*/  LOP3.LUT R148, R191, R225, R212, 0x96, !PT ;  /* 0x000000e1bf947212 */ /* 0x002fe400078e96d4 */
[----:B------:R-:W-:Y:S02]  /*6510*/  LOP3.LUT R136, R206, R227, R213, 0x96, !PT ;  /* 0x000000e3ce887212 */ /* 0x000fe400078e96d5 */
[C---:B------:R-:W-:Y:S01]  /*6520*/  IADD3 R160, PT, PT, R209.reuse, 0x32370b8f, RZ ;  /* 0x32370b8fd1a07810 */ /* 0x040fe20007ffe0ff */
[----:B------:R-:W-:Y:S01]  /*6530*/  IMAD.WIDE.U32 R148, R148, -0x2daee0ad, RZ ;  /* 0xd2511f5394947825 */ /* 0x000fe200078e00ff */
[C---:B------:R-:W-:Y:S02]  /*6540*/  IADD3 R163, PT, PT, R209.reuse, 0x76cf5d0a, RZ ;  /* 0x76cf5d0ad1a37810 */ /* 0x040fe40007ffe0ff */
[----:B------:R-:W-:Y:S01]  /*6550*/  IADD3 R159, PT, PT, R208, 0x78dde6e4, RZ ;  /* 0x78dde6e4d09f7810 */ /* 0x000fe20007ffe0ff */
[----:B------:R-:W-:Y:S01]  /*6560*/  IMAD.WIDE.U32 R152, R136, -0x2daee0ad, RZ ;  /* 0xd2511f5388987825 */ /* 0x000fe200078e00ff */
[----:B------:R-:W-:Y:S02]  /*6570*/  IADD3 R161, PT, PT, R208, -0x255992d5, RZ ;  /* 0xdaa66d2bd0a17810 */ /* 0x000fe40007ffe0ff */
[----:B------:R-:W-:Y:S02]  /*6580*/  MOV R165, R198 ;  /* 0x000000c600a57202 */ /* 0x000fe40000000f00 */
[----:B------:R-:W-:Y:S02]  /*6590*/  LOP3.LUT R152, R160, R152, R149, 0x96, !PT ;  /* 0x00000098a0987212 */ /* 0x000fe400078e9695 */
[----:B------:R-:W-:Y:S02]  /*65a0*/  LOP3.LUT R136, R192, R163, R153, 0x96, !PT ;  /* 0x000000a3c0887212 */ /* 0x000fe400078e9699 */
[----:B------:R-:W-:Y:S01]  /*65b0*/  IADD3 R157, PT, PT, R209, -0x56f99767, RZ ;  /* 0xa9066899d19d7810 */ /* 0x000fe20007ffe0ff */
[----:B------:R-:W-:Y:S01]  /*65c0*/  IMAD.WIDE.U32 R152, R152, -0x326172a9, RZ ;  /* 0xcd9e8d5798987825 */ /* 0x000fe200078e00ff */
[----:B------:R-:W-:Y:S02]  /*65d0*/  SHF.L.U32 R170, R165, 0x3, RZ ;  /* 0x00000003a5aa7819 */ /* 0x000fe400000006ff */
[----:B------:R-:W-:Y:S01]  /*65e0*/  SHF.R.U32.HI R166, RZ, 0x1, R165 ;  /* 0x00000001ffa67819 */ /* 0x000fe200000116a5 */
[----:B------:R-:W-:Y:S01]  /*65f0*/  IMAD.WIDE.U32 R136, R136, -0x326172a9, RZ ;  /* 0xcd9e8d5788887825 */ /* 0x000fe200078e00ff */
[----:B--2---:R-:W-:Y:S02]  /*6600*/  FMNMX.FTZ R2, R3, R2, !PT ;  /* 0x0000000203027209 */ /* 0x004fe40007810000 */
[----:B---3--:R-:W-:Y:S02]  /*6610*/  FMNMX.FTZ R139, R132, R139, !PT ;  /* 0x0000008b848b7209 */ /* 0x008fe40007810000 */
[----:B------:R-:W-:Y:S01]  /*6620*/  LOP3.LUT R150, R159, R136, R153, 0x96, !PT ;  /* 0x000000889f967212 */ /* 0x000fe200078e9699 */
[----:B------:R-:W1:Y:S01]  /*6630*/  SHFL.BFLY PT, R3, R2, 0x1, 0x1f ;  /* 0x0c201f0002037f89 */ /* 0x000e6200000e0000 */
[----:B------:R-:W-:Y:S02]  /*6640*/  LOP3.LUT R132, R190, R161, R137, 0x96, !PT ;  /* 0x000000a1be847212 */ /* 0x000fe400078e9689 */
[----:B------:R-:W-:Y:S05]  /*6650*/  SHF.L.U32 R136, R165, 0x6, RZ ;  /* 0x00000006a5887819 */ /* 0x000fea00000006ff */
[----:B------:R-:W2:Y:S01]  /*6660*/  SHFL.BFLY PT, R142, R139, 0x1, 0x1f ;  /* 0x0c201f008b8e7f89 */ /* 0x000ea200000e0000 */
[----:B------:R-:W-:Y:S01]  /*6670*/  IMAD.WIDE.U32 R150, R150, -0x2daee0ad, RZ ;  /* 0xd2511f5396967825 */ /* 0x000fe200078e00ff */
[----:B------:R-:W-:Y:S02]  /*6680*/  LOP3.LUT R164, R170, 0x38, RZ, 0xc0, !PT ;  /* 0x00000038aaa47812 */ /* 0x000fe400078ec0ff */
[----:B------:R-:W-:Y:S01]  /*6690*/  LOP3.LUT R167, R166, 0x8, RZ, 0xc0, !PT ;  /* 0x00000008a6a77812 */ /* 0x000fe200078ec0ff */
[----:B------:R-:W-:Y:S01]  /*66a0*/  IMAD.WIDE.U32 R140, R132, -0x2daee0ad, RZ ;  /* 0xd2511f53848c7825 */ /* 0x000fe200078e00ff */
[--C-:B------:R-:W-:Y:S02]  /*66b0*/  LOP3.LUT R132, R164, 0x1c0, R136.reuse, 0xf8, !PT ;  /* 0x000001c0a4847812 */ /* 0x100fe400078ef888 */
[----:B------:R-:W-:Y:S02]  /*66c0*/  IADD3 R158, PT, PT, R209, -0x126145ec, RZ ;  /* 0xed9eba14d19e7810 */ /* 0x000fe40007ffe0ff */
[----:B------:R-:W-:Y:S02]  /*66d0*/  LOP3.LUT R144, R157, R140, R151, 0x96, !PT ;  /* 0x0000008c9d907212 */ /* 0x000fe400078e9697 */
[----:B------:R-:W-:Y:S02]  /*66e0*/  LOP3.LUT R167, R132, R167, RZ, 0x3c, !PT ;  /* 0x000000a784a77212 */ /* 0x000fe400078e3cff */
[----:B------:R-:W-:Y:S01]  /*66f0*/  LOP3.LUT R148, R158, R148, R141, 0x96, !PT ;  /* 0x000000949e947212 */ /* 0x000fe200078e968d */
[----:B------:R-:W-:Y:S01]  /*6700*/  IMAD.WIDE.U32 R144, R144, -0x326172a9, RZ ;  /* 0xcd9e8d5790907825 */ /* 0x000fe200078e00ff */
[----:B------:R-:W-:Y:S02]  /*6710*/  LOP3.LUT R167, R167, 0x200, R136, 0xf8, !PT ;  /* 0x00000200a7a77812 */ /* 0x000fe400078ef888 */
[----:B------:R-:W-:Y:S01]  /*6720*/  LOP3.LUT P1, RZ, R165, 0x4, RZ, 0xc0, !PT ;  /* 0x00000004a5ff7812 */ /* 0x000fe2000782c0ff */
[----:B------:R-:W-:Y:S01]  /*6730*/  IMAD.WIDE.U32 R148, R148, -0x326172a9, RZ ;  /* 0xcd9e8d5794947825 */ /* 0x000fe200078e00ff */
[----:B------:R-:W-:Y:S02]  /*6740*/  MOV R132, R144 ;  /* 0x0000009000847202 */ /* 0x000fe40000000f00 */
[----:B-1----:R-:W-:Y:S02]  /*6750*/  FMNMX.FTZ R3, R2, R3, !PT ;  /* 0x0000000302037209 */ /* 0x002fe40007810000 */
[----:B------:R-:W1:Y:S01]  /*6760*/  LDC R2, c[0x0][0x4f8] ;  /* 0x00013e00ff027b82 */ /* 0x000e620000000800 */
[----:B------:R-:W-:Y:S02]  /*6770*/  LOP3.LUT R138, R132, 0xff, RZ, 0xc0, !PT ;  /* 0x000000ff848a7812 */ /* 0x000fe400078ec0ff */
[----:B--2---:R-:W-:Y:S01]  /*6780*/  FMNMX.FTZ R132, R139, R142, !PT ;  /* 0x0000008e8b847209 */ /* 0x004fe20007810000 */
[----:B------:R-:W-:Y:S01]  /*6790*/  FMUL.FTZ R214, R3, UR4 ;  /* 0x0000000403d67c20 */ /* 0x000fe20008410000 */
[----:B------:R-:W-:Y:S02]  /*67a0*/  PRMT R141, R144, 0x7773, RZ ;  /* 0x00007773908d7816 */ /* 0x000fe400000000ff */
[C---:B------:R-:W-:Y:S01]  /*67b0*/  FSETP.NEU.FTZ.AND P0, PT, R132.reuse, -INF , PT ;  /* 0xff8000008400780b */ /* 0x040fe20003f1d000 */
[----:B------:R-:W-:Y:S01]  /*67c0*/  FMUL.FTZ R215, R132, UR4 ;  /* 0x0000000484d77c20 */ /* 0x000fe20008410000 */
[----:B------:R-:W-:Y:S02]  /*67d0*/  PRMT R140, R144, 0x7772, RZ ;  /* 0x00007772908c7816 */ /* 0x000fe400000000ff */
[----:B------:R-:W-:Y:S02]  /*67e0*/  LOP3.LUT R139, R184, R148, R145, 0x96, !PT ;  /* 0x00000094b88b7212 */ /* 0x000fe400078e9691 */
[----:B------:R-:W-:Y:S02]  /*67f0*/  FSEL R215, R215, RZ, P0 ;  /* 0x000000ffd7d77208 */ /* 0x000fe40000000000 */
[----:B------:R-:W-:Y:S02]  /*6800*/  PRMT R136, R140, 0x5410, R141 ;  /* 0x000054108c887816 */ /* 0x000fe4000000008d */
[----:B------:R-:W-:Y:S01]  /*6810*/  PRMT R140, R139, 0x7632, R140 ;  /* 0x000076328b8c7816 */ /* 0x000fe2000000008c */
[--C-:B------:R-:W-:Y:S01]  /*6820*/  FFMA.FTZ R171, R8, UR4, -R215.reuse ;  /* 0x0000000408ab7c23 */ /* 0x100fe200080108d7 */
[----:B------:R-:W-:Y:S01]  /*6830*/  LEA R167, R167, UR6, 0x1 ;  /* 0x00000006a7a77c11 */ /* 0x000fe2000f8e08ff */
[--C-:B------:R-:W-:Y:S01]  /*6840*/  FFMA.FTZ R172, R9, UR4, -R215.reuse ;  /* 0x0000000409ac7c23 */ /* 0x100fe200080108d7 */
[----:B------:R-:W-:Y:S01]  /*6850*/  PRMT R137, R144, 0x7771, RZ ;  /* 0x0000777190897816 */ /* 0x000fe200000000ff */
[--C-:B------:R-:W-:Y:S01]  /*6860*/  FFMA.FTZ R213, R4, UR4, -R215.reuse ;  /* 0x0000000404d57c23 */ /* 0x100fe200080108d7 */
[----:B------:R-:W-:Y:S01]  /*6870*/  FSETP.NEU.FTZ.AND P0, PT, R3, -INF , PT ;  /* 0xff8000000300780b */ /* 0x000fe20003f1d000 */
[----:B------:R-:W-:Y:S01]  /*6880*/  FFMA.FTZ R202, R5, UR4, -R215 ;  /* 0x0000000405ca7c23 */ /* 0x000fe200080108d7 */
[----:B------:R-:W-:Y:S01]  /*6890*/  LOP3.LUT R8, R140, 0xff, RZ, 0xc0, !PT ;  /* 0x000000ff8c087812 */ /* 0x000fe200078ec0ff */
[----:B------:R-:W-:Y:S01]  /*68a0*/  FADD.FTZ R5, -R132, R133 ;  /* 0x0000008584057221 */ /* 0x000fe20000010100 */
[----:B------:R-:W2:Y:S01]  /*68b0*/  LDSM.16.MT88.4 R140, [R167+0xc000] ;  /* 0x00c00000a78c783b */ /* 0x000ea20000004200 */
[----:B------:R-:W-:Y:S01]  /*68c0*/  FSEL R214, R214, RZ, P0 ;  /* 0x000000ffd6d67208 */ /* 0x000fe20000000000 */
[----:B------:R-:W-:Y:S01]  /*68d0*/  FADD.FTZ R4, -R3, R0 ;  /* 0x0000000003047221 */ /* 0x000fe20000010100 */
[----:B------:R-:W-:Y:S01]  /*68e0*/  PRMT R137, R138, 0x5410, R137 ;  /* 0x000054108a897816 */ /* 0x000fe20000000089 */
[----:B------:R-:W-:Y:S01]  /*68f0*/  MUFU.EX2 R171, R171 ;  /* 0x000000ab00ab7308 */ /* 0x000fe20000000800 */
[----:B------:R-:W-:Y:S01]  /*6900*/  LOP3.LUT R138, R139, 0xffff, RZ, 0xc0, !PT ;  /* 0x0000ffff8b8a7812 */ /* 0x000fe200078ec0ff */
[--C-:B------:R-:W-:Y:S01]  /*6910*/  FFMA.FTZ R173, R10, UR4, -R214.reuse ;  /* 0x000000040aad7c23 */ /* 0x100fe200080108d6 */
[----:B------:R-:W-:Y:S01]  /*6920*/  LOP3.LUT P0, RZ, R165, 0x2, RZ, 0xc0, !PT ;  /* 0x00000002a5ff7812 */ /* 0x000fe2000780c0ff */
[--C-:B------:R-:W-:Y:S01]  /*6930*/  FFMA.FTZ R174, R11, UR4, -R214.reuse ;  /* 0x000000040bae7c23 */ /* 0x100fe200080108d6 */
[----:B------:R-:W-:Y:S01]  /*6940*/  LOP3.LUT R145, R139, 0xff, RZ, 0xc0, !PT ;  /* 0x000000ff8b917812 */ /* 0x000fe200078ec0ff */
[----:B------:R-:W-:Y:S01]  /*6950*/  FFMA.FTZ R175, R6, UR4, -R214 ;  /* 0x0000000406af7c23 */ /* 0x000fe200080108d6 */
[----:B------:R-:W-:Y:S01]  /*6960*/  SHF.R.U32.HI R138, RZ, 0x8, R138 ;  /* 0x00000008ff8a7819 */ /* 0x000fe2000001168a */
[----:B------:R-:W-:Y:S01]  /*6970*/  FFMA.FTZ R204, R7, UR4, -R214 ;  /* 0x0000000407cc7c23 */ /* 0x000fe200080108d6 */
[----:B-1----:R-:W-:Y:S01]  /*6980*/  LOP3.LUT R2, R2, 0xff, RZ, 0xc0, !PT ;  /* 0x000000ff02027812 */ /* 0x002fe200078ec0ff */
[----:B------:R-:W-:Y:S01]  /*6990*/  FMUL.FTZ R0, R4, UR4 ;  /* 0x0000000404007c20 */ /* 0x000fe20008410000 */
[----:B------:R-:W-:Y:S01]  /*69a0*/  SEL R148, R178, 0xffffffe0, !P0 ;  /* 0xffffffe0b2947807 */ /* 0x000fe20004000000 */
[----:B------:R-:W1:Y:S01]  /*69b0*/  MUFU.EX2 R172, R172 ;  /* 0x000000ac00ac7308 */ /* 0x000e620000000800 */
[----:B------:R-:W-:Y:S01]  /*69c0*/  PRMT R145, R145, 0x5410, R138 ;  /* 0x0000541091917816 */ /* 0x000fe2000000008a */
[--C-:B------:R-:W-:Y:S01]  /*69d0*/  FFMA.FTZ R231, R26, UR4, -R214.reuse ;  /* 0x000000041ae77c23 */ /* 0x100fe200080108d6 */
[----:B------:R-:W-:Y:S01]  /*69e0*/  LEA R212, R2, R2, 0x10 ;  /* 0x0000000202d47211 */ /* 0x000fe200078e80ff */
[----:B------:R-:W-:Y:S01]  /*69f0*/  FMUL.FTZ R2, R5, UR4 ;  /* 0x0000000405027c20 */ /* 0x000fe20008410000 */
[----:B------:R-:W-:Y:S05]  /*6a00*/  IADD3 R168, PT, PT, R148, R167, RZ ;  /* 0x000000a794a87210 */ /* 0x000fea0007ffe0ff */
[----:B------:R-:W-:Y:S01]  /*6a10*/  MUFU.EX2 R173, R173 ;  /* 0x000000ad00ad7308 */ /* 0x000fe20000000800 */
[----:B------:R-:W-:Y:S01]  /*6a20*/  SHF.R.U32.HI R9, RZ, 0x18, R139 ;  /* 0x00000018ff097819 */ /* 0x000fe2000001168b */
[--C-:B------:R-:W-:Y:S01]  /*6a30*/  FFMA.FTZ R234, R27, UR4, -R214.reuse ;  /* 0x000000041bea7c23 */ /* 0x100fe200080108d6 */
[----:B------:R-:W-:Y:S07]  /*6a40*/  LOP3.LUT R139, R136, 0xff00ff, RZ, 0xc0, !PT ;  /* 0x00ff00ff888b7812 */ /* 0x000fee00078ec0ff */
[----:B------:R-:W3:Y:S01]  /*6a50*/  MUFU.EX2 R174, R174 ;  /* 0x000000ae00ae7308 */ /* 0x000ee20000000800 */
[--C-:B------:R-:W-:Y:S01]  /*6a60*/  HSET2.LE.AND R136, R145, R212.reuse, PT ;  /* 0x000000d491887233 */ /* 0x100fe20003803000 */
[----:B------:R-:W-:Y:S01]  /*6a70*/  FFMA.FTZ R216, R16, UR4, -R215 ;  /* 0x0000000410d87c23 */ /* 0x000fe200080108d7 */
[----:B------:R-:W4:Y:S07]  /*6a80*/  LDSM.16.MT88.4 R144, [R168+0xc000] ;  /* 0x00c00000a890783b */ /* 0x000f2e0000004200 */
[----:B------:R-:W-:Y:S01]  /*6a90*/  MUFU.EX2 R213, R213 ;  /* 0x000000d500d57308 */ /* 0x000fe20000000800 */
[----:B------:R-:W-:Y:S01]  /*6aa0*/  PRMT R9, R8, 0x5410, R9 ;  /* 0x0000541008097816 */ /* 0x000fe20000000009 */
[--C-:B------:R-:W-:Y:S01]  /*6ab0*/  FFMA.FTZ R217, R17, UR4, -R215.reuse ;  /* 0x0000000411d97c23 */ /* 0x100fe200080108d7 */
[----:B------:R-:W-:Y:S07]  /*6ac0*/  IADD3 R8, PT, PT, R167, 0xc000, RZ ;  /* 0x0000c000a7087810 */ /* 0x000fee0007ffe0ff */
[----:B------:R-:W5:Y:S01]  /*6ad0*/  MUFU.EX2 R202, R202 ;  /* 0x000000ca00ca7308 */ /* 0x000f620000000800 */
[--C-:B------:R-:W-:Y:S01]  /*6ae0*/  HSET2.LE.AND R138, R137, R212.reuse, PT ;  /* 0x000000d4898a7233 */ /* 0x100fe20003803000 */
[--C-:B------:R-:W-:Y:S01]  /*6af0*/  FFMA.FTZ R218, R18, UR4, -R214.reuse ;  /* 0x0000000412da7c23 */ /* 0x100fe200080108d6 */
[--C-:B------:R-:W-:Y:S07]  /*6b00*/  HSET2.LE.AND R137, R9, R212.reuse, PT ;  /* 0x000000d409897233 */ /* 0x100fee0003803000 */
[----:B------:R-:W-:Y:S01]  /*6b10*/  MUFU.EX2 R175, R175 ;  /* 0x000000af00af7308 */ /* 0x000fe20000000800 */
[--C-:B------:R-:W-:Y:S01]  /*6b20*/  HSET2.LE.AND R139, R139, R212.reuse, PT ;  /* 0x000000d48b8b7233 */ /* 0x100fe20003803000 */
[--C-:B------:R-:W-:Y:S01]  /*6b30*/  FFMA.FTZ R219, R19, UR4, -R214.reuse ;  /* 0x0000000413db7c23 */ /* 0x100fe200080108d6 */
[----:B-1----:R-:W-:Y:S07]  /*6b40*/  F2FP.BF16.F32.PACK_AB R7, R172, R171 ;  /* 0x000000abac07723e */ /* 0x002fee00000010ff */
[----:B------:R-:W1:Y:S01]  /*6b50*/  MUFU.EX2 R204, R204 ;  /* 0x000000cc00cc7308 */ /* 0x000e620000000800 */
[----:B---3--:R-:W-:Y:S01]  /*6b60*/  F2FP.BF16.F32.PACK_AB R6, R174, R173 ;  /* 0x000000adae06723e */ /* 0x008fe200000010ff */
[--C-:B------:R-:W-:Y:S01]  /*6b70*/  FFMA.FTZ R220, R12, UR4, -R215.reuse ;  /* 0x000000040cdc7c23 */ /* 0x100fe200080108d7 */
[----:B------:R-:W-:Y:S07]  /*6b80*/  IADD3 R133, PT, PT, R167, 0xc040, RZ ;  /* 0x0000c040a7857810 */ /* 0x000fee0007ffe0ff */
[----:B------:R-:W3:Y:S01]  /*6b90*/  MUFU.EX2 R2, R2 ;  /* 0x0000000200027308 */ /* 0x000ee20000000800 */
[----:B------:R-:W-:Y:S01]  /*6ba0*/  @P1 IADD3 R133, PT, PT, R8, -0x40, RZ ;  /* 0xffffffc008851810 */ /* 0x000fe20007ffe0ff */
[--C-:B------:R-:W-:Y:S01]  /*6bb0*/  FFMA.FTZ R221, R13, UR4, -R215.reuse ;  /* 0x000000040ddd7c23 */ /* 0x100fe200080108d7 */
[----:B-----5:R-:W-:Y:S07]  /*6bc0*/  F2FP.BF16.F32.PACK_AB R5, R202, R213 ;  /* 0x000000d5ca05723e */ /* 0x020fee00000010ff */
[----:B------:R-:W5:Y:S01]  /*6bd0*/  MUFU.EX2 R0, R0 ;  /* 0x0000000000007308 */ /* 0x000f620000000800 */
[----:B------:R-:W-:Y:S01]  /*6be0*/  LOP3.LUT R138, R7, R138, RZ, 0xc0, !PT ;  /* 0x0000008a078a7212 */ /* 0x000fe200078ec0ff */
[--C-:B------:R-:W-:Y:S01]  /*6bf0*/  FFMA.FTZ R223, R14, UR4, -R214.reuse ;  /* 0x000000040edf7c23 */ /* 0x100fe200080108d6 */
[----:B------:R-:W-:Y:S01]  /*6c00*/  LOP3.LUT R139, R6, R139, RZ, 0xc0, !PT ;  /* 0x0000008b068b7212 */ /* 0x000fe200078ec0ff */
[----:B------:R-:W-:Y:S01]  /*6c10*/  FFMA.FTZ R222, R15, UR4, -R214 ;  /* 0x000000040fde7c23 */ /* 0x000fe200080108d6 */
[----:B------:R-:W-:Y:S05]  /*6c20*/  LOP3.LUT R136, R5, R136, RZ, 0xc0, !PT ;  /* 0x0000008805887212 */ /* 0x000fea00078ec0ff */
[----:B------:R-:W-:Y:S01]  /*6c30*/  MUFU.EX2 R218, R218 ;  /* 0x000000da00da7308 */ /* 0x000fe20000000800 */
[----:B-1----:R-:W-:Y:S01]  /*6c40*/  F2FP.BF16.F32.PACK_AB R4, R204, R175 ;  /* 0x000000afcc04723e */ /* 0x002fe200000010ff */
[----:B------:R-:W-:Y:S01]  /*6c50*/  FFMA.FTZ R228, R21, UR4, -R215 ;  /* 0x0000000415e47c23 */ /* 0x000fe200080108d7 */
[----:B------:R-:W-:Y:S01]  /*6c60*/  IADD3 R169, PT, PT, R148, R133, RZ ;  /* 0x0000008594a97210 */ /* 0x000fe20007ffe0ff */
[----:B---3--:R-:W-:Y:S01]  /*6c70*/  FMUL.FTZ R5, R2, R129 ;  /* 0x0000008102057220 */ /* 0x008fe20000410000 */
[----:B------:R-:W-:Y:S01]  /*6c80*/  LOP3.LUT R137, R4, R137, RZ, 0xc0, !PT ;  /* 0x0000008904897212 */ /* 0x000fe200078ec0ff */
[C---:B------:R-:W-:Y:S01]  /*6c90*/  FMUL.FTZ R4, R2.reuse, R128 ;  /* 0x0000008002047220 */ /* 0x040fe20000410000 */
[----:B------:R-:W-:Y:S01]  /*6ca0*/  FMUL.FTZ R8, R2, R124 ;  /* 0x0000007c02087220 */ /* 0x000fe20000410000 */
[C---:B-----5:R-:W-:Y:S01]  /*6cb0*/  FMUL.FTZ R6, R0.reuse, R130 ;  /* 0x0000008200067220 */ /* 0x060fe20000410000 */
        /* <DEDUP_REMOVED lines=12> */
[C---:B------:R-:W-:Y:S01]  /*6d80*/  FFMA.FTZ R213, R2.reuse, R205, R213 ;  /* 0x000000cd02d57223 */ /* 0x040fe200000100d5 */
[C---:B------:R-:W-:Y:S03]  /*6d90*/  HMMA.16816.F32.BF16 R8, R136.reuse, R142, R8 ;  /* 0x0000008e8808723c */ /* 0x040fe60000041808 */
[----:B------:R-:W-:Y:S01]  /*6da0*/  MUFU.EX2 R221, R221 ;  /* 0x000000dd00dd7308 */ /* 0x000fe20000000800 */
[C---:B------:R-:W-:Y:S01]  /*6db0*/  FMUL.FTZ R36, R2.reuse, R36 ;  /* 0x0000002402247220 */ /* 0x040fe20000410000 */
        /* <DEDUP_REMOVED lines=8> */
[C---:B------:R-:W-:Y:S01]  /*6e40*/  FMUL.FTZ R44, R2.reuse, R44 ;  /* 0x0000002c022c7220 */ /* 0x040fe20000410000 */
[C---:B----4-:R-:W-:Y:S01]  /*6e50*/  HMMA.16816.F32.BF16 R36, R136.reuse, R144, R36 ;  /* 0x000000908824723c */ /* 0x050fe20000041824 */
[----:B------:R-:W-:Y:S01]  /*6e60*/  MUFU.EX2 R223, R223 ;  /* 0x000000df00df7308 */ /* 0x000fe20000000800 */
[----:B------:R-:W-:Y:S01]  /*6e70*/  LDSM.16.MT88.4 R120, [R167+0xc800] ;  /* 0x00c80000a778783b */ /* 0x000fe20000004200 */
[----:B------:R-:W-:Y:S01]  /*6e80*/  FMUL.FTZ R45, R2, R45 ;  /* 0x0000002d022d7220 */ /* 0x000fe20000410000 */
[C---:B------:R-:W-:Y:S01]  /*6e90*/  FMUL.FTZ R46, R0.reuse, R46 ;  /* 0x0000002e002e7220 */ /* 0x040fe20000410000 */
[----:B------:R-:W-:Y:S01]  /*6ea0*/  FMUL.FTZ R47, R0, R47 ;  /* 0x0000002f002f7220 */ /* 0x000fe20000410000 */
[C---:B------:R-:W-:Y:S01]  /*6eb0*/  FMUL.FTZ R48, R2.reuse, R48 ;  /* 0x0000003002307220 */ /* 0x040fe20000410000 */
[----:B------:R-:W-:Y:S01]  /*6ec0*/  FMUL.FTZ R49, R2, R49 ;  /* 0x0000003102317220 */ /* 0x000fe20000410000 */
[C---:B------:R-:W-:Y:S03]  /*6ed0*/  HMMA.16816.F32.BF16 R40, R136.reuse, R146, R40 ;  /* 0x000000928828723c */ /* 0x040fe60000041828 */
[----:B------:R-:W-:Y:S01]  /*6ee0*/  MUFU.EX2 R222, R222 ;  /* 0x000000de00de7308 */ /* 0x000fe20000000800 */
[C---:B------:R-:W-:Y:S01]  /*6ef0*/  FMUL.FTZ R50, R0.reuse, R50 ;  /* 0x0000003200327220 */ /* 0x040fe20000410000 */
[----:B------:R-:W-:Y:S01]  /*6f00*/  FMUL.FTZ R51, R0, R51 ;  /* 0x0000003300337220 */ /* 0x000fe20000410000 */
[C---:B------:R-:W-:Y:S01]  /*6f10*/  FMUL.FTZ R52, R2.reuse, R52 ;  /* 0x0000003402347220 */ /* 0x040fe20000410000 */
[----:B------:R-:W-:Y:S01]  /*6f20*/  FMUL.FTZ R53, R2, R53 ;  /* 0x0000003502357220 */ /* 0x000fe20000410000 */
[C---:B------:R-:W-:Y:S01]  /*6f30*/  FMUL.FTZ R54, R0.reuse, R54 ;  /* 0x0000003600367220 */ /* 0x040fe20000410000 */
[C---:B-1----:R-:W-:Y:S04]  /*6f40*/  HMMA.16816.F32.BF16 R44, R136.reuse, R128, R44 ;  /* 0x00000080882c723c */ /* 0x042fe8000004182c */
        /* <DEDUP_REMOVED lines=8> */
[----:B------:R-:W4:Y:S01]  /*6fd0*/  MUFU.EX2 R217, R217 ;  /* 0x000000d900d97308 */ /* 0x000f220000000800 */
[C---:B------:R-:W-:Y:S01]  /*6fe0*/  FMUL.FTZ R60, R2.reuse, R60 ;  /* 0x0000003c023c7220 */ /* 0x040fe20000410000 */
[----:B------:R-:W-:Y:S01]  /*6ff0*/  FMUL.FTZ R61, R2, R61 ;  /* 0x0000003d023d7220 */ /* 0x000fe20000410000 */
[C---:B------:R-:W-:Y:S01]  /*7000*/  FMUL.FTZ R62, R0.reuse, R62 ;  /* 0x0000003e003e7220 */ /* 0x040fe20000410000 */
[----:B------:R-:W-:Y:S01]  /*7010*/  FMUL.FTZ R63, R0, R63 ;  /* 0x0000003f003f7220 */ /* 0x000fe20000410000 */
[C---:B------:R-:W-:Y:S01]  /*7020*/  FMUL.FTZ R64, R2.reuse, R64 ;  /* 0x0000004002407220 */ /* 0x040fe20000410000 */
[C---:B--2---:R-:W-:Y:S04]  /*7030*/  HMMA.16816.F32.BF16 R52, R136.reuse, R124, R52 ;  /* 0x0000007c8834723c */ /* 0x044fe80000041834 */
[----:B------:R-:W2:Y:S01]  /*7040*/  MUFU.EX2 R219, R219 ;  /* 0x000000db00db7308 */ /* 0x000ea20000000800 */
[----:B------:R-:W-:Y:S01]  /*7050*/  FMUL.FTZ R65, R2, R65 ;  /* 0x0000004102417220 */ /* 0x000fe20000410000 */
[C---:B------:R-:W-:Y:S01]  /*7060*/  FMUL.FTZ R66, R0.reuse, R66 ;  /* 0x0000004200427220 */ /* 0x040fe20000410000 */
[----:B------:R-:W-:Y:S01]  /*7070*/  FMUL.FTZ R67, R0, R67 ;  /* 0x0000004300437220 */ /* 0x000fe20000410000 */
[C---:B------:R-:W-:Y:S01]  /*7080*/  FMUL.FTZ R68, R2.reuse, R68 ;  /* 0x0000004402447220 */ /* 0x040fe20000410000 */
[----:B------:R-:W-:Y:S01]  /*7090*/  FMUL.FTZ R69, R2, R69 ;  /* 0x0000004502457220 */ /* 0x000fe20000410000 */
[C---:B------:R-:W-:Y:S01]  /*70a0*/  HMMA.16816.F32.BF16 R56, R136.reuse, R126, R56 ;  /* 0x0000007e8838723c */ /* 0x040fe20000041838 */
[----:B------:R-:W5:Y:S03]  /*70b0*/  LDSM.16.MT88.4 R124, [R133+0x2000] ;  /* 0x00200000857c783b */ /* 0x000f660000004200 */
[----:B------:R-:W-:Y:S01]  /*70c0*/  MUFU.EX2 R228, R228 ;  /* 0x000000e400e47308 */ /* 0x000fe20000000800 */
[C---:B------:R-:W-:Y:S01]  /*70d0*/  FMUL.FTZ R70, R0.reuse, R70 ;  /* 0x0000004600467220 */ /* 0x040fe20000410000 */
[----:B------:R-:W-:Y:S01]  /*70e0*/  FMUL.FTZ R71, R0, R71 ;  /* 0x0000004700477220 */ /* 0x000fe20000410000 */
[C---:B------:R-:W-:Y:S01]  /*70f0*/  FMUL.FTZ R72, R2.reuse, R72 ;  /* 0x0000004802487220 */ /* 0x040fe20000410000 */
[----:B------:R-:W-:Y:S01]  /*7100*/  FMUL.FTZ R73, R2, R73 ;  /* 0x0000004902497220 */ /* 0x000fe20000410000 */
[C---:B------:R-:W-:Y:S01]  /*7110*/  FMUL.FTZ R74, R0.reuse, R74 ;  /* 0x0000004a004a7220 */ /* 0x040fe20000410000 */
[C---:B---3--:R-:W-:Y:S04]  /*7120*/  HMMA.16816.F32.BF16 R60, R136.reuse, R140, R60 ;  /* 0x0000008c883c723c */ /* 0x048fe8000004183c */
[----:B------:R-:W-:Y:S01]  /*7130*/  MUFU.EX2 R231, R231 ;  /* 0x000000e700e77308 */ /* 0x000fe20000000800 */
[----:B------:R-:W-:Y:S01]  /*7140*/  FMUL.FTZ R75, R0, R75 ;  /* 0x0000004b004b7220 */ /* 0x000fe20000410000 */
[C---:B------:R-:W-:Y:S01]  /*7150*/  FMUL.FTZ R76, R2.reuse, R76 ;  /* 0x0000004c024c7220 */ /* 0x040fe20000410000 */
[----:B------:R-:W-:Y:S01]  /*7160*/  FMUL.FTZ R77, R2, R77 ;  /* 0x0000004d024d7220 */ /* 0x000fe20000410000 */
[C---:B------:R-:W-:Y:S01]  /*7170*/  FMUL.FTZ R78, R0.reuse, R78 ;  /* 0x0000004e004e7220 */ /* 0x040fe20000410000 */
[----:B------:R-:W-:Y:S01]  /*7180*/  FMUL.FTZ R79, R0, R79 ;  /* 0x0000004f004f7220 */ /* 0x000fe20000410000 */
[C---:B------:R-:W-:Y:S01]  /*7190*/  HMMA.16816.F32.BF16 R64, R136.reuse, R142, R64 ;  /* 0x0000008e8840723c */ /* 0x040fe20000041840 */
[----:B------:R-:W3:Y:S03]  /*71a0*/  LDSM.16.MT88.4 R140, [R169+0x2000] ;  /* 0x00200000a98c783b */ /* 0x000ee60000004200 */
[----:B------:R-:W-:Y:S01]  /*71b0*/  MUFU.EX2 R234, R234 ;  /* 0x000000ea00ea7308 */ /* 0x000fe20000000800 */
[C---:B------:R-:W-:Y:S01]  /*71c0*/  FMUL.FTZ R80, R2.reuse, R80 ;  /* 0x0000005002507220 */ /* 0x040fe20000410000 */
[----:B------:R-:W-:Y:S01]  /*71d0*/  FMUL.FTZ R81, R2, R81 ;  /* 0x0000005102517220 */ /* 0x000fe20000410000 */
[C---:B------:R-:W-:Y:S01]  /*71e0*/  FMUL.FTZ R82, R0.reuse, R82 ;  /* 0x0000005200527220 */ /* 0x040fe20000410000 */
[----:B------:R-:W-:Y:S01]  /*71f0*/  FMUL.FTZ R83, R0, R83 ;  /* 0x0000005300537220 */ /* 0x000fe20000410000 */
[C---:B------:R-:W-:Y:S01]  /*7200*/  FMUL.FTZ R84, R2.reuse, R84 ;  /* 0x0000005402547220 */ /* 0x040fe20000410000 */
[C---:B------:R-:W-:Y:S01]  /*7210*/  FMUL.FTZ R85, R2.reuse, R85 ;  /* 0x0000005502557220 */ /* 0x040fe20000410000 */
[C---:B-1----:R-:W-:Y:S03]  /*7220*/  HMMA.16816.F32.BF16 R68, R136.reuse, R128, R68 ;  /* 0x000000808844723c */ /* 0x042fe60000041844 */
[C---:B------:R-:W-:Y:S01]  /*7230*/  FMUL.FTZ R88, R2.reuse, R88 ;  /* 0x0000005802587220 */ /* 0x040fe20000410000 */
[C---:B------:R-:W-:Y:S01]  /*7240*/  FMUL.FTZ R89, R2.reuse, R89 ;  /* 0x0000005902597220 */ /* 0x040fe20000410000 */
        /* <DEDUP_REMOVED lines=10> */
[C---:B-----5:R-:W-:Y:S03]  /*72f0*/  HMMA.16816.F32.BF16 R76, R136.reuse, R124, R76 ;  /* 0x0000007c884c723c */ /* 0x060fe6000004184c */
[----:B------:R-:W-:Y:S01]  /*7300*/  IADD3 R226, PT, PT, R208, 0x1715609d, RZ ;  /* 0x1715609dd0e27810 */ /* 0x000fe20007ffe0ff */
[C---:B------:R-:W-:Y:S01]  /*7310*/  FMUL.FTZ R100, R2.reuse, R100 ;  /* 0x0000006402647220 */ /* 0x040fe20000410000 */
[C---:B------:R-:W-:Y:S01]  /*7320*/  FMUL.FTZ R101, R2.reuse, R101 ;  /* 0x0000006502657220 */ /* 0x040fe20000410000 */
[----:B------:R-:W-:Y:S01]  /*7330*/  IADD3 R224, PT, PT, R209, 0x646e171e, RZ ;  /* 0x646e171ed1e07810 */ /* 0x000fe20007ffe0ff */
[----:B------:R-:W-:Y:S01]  /*7340*/  FMUL.FTZ R104, R2, R104 ;  /* 0x0000006802687220 */ /* 0x000fe20000410000 */
[C---:B------:R-:W-:Y:S01]  /*7350*/  HMMA.16816.F32.BF16 R80, R136.reuse, R126, R80 ;  /* 0x0000007e8850723c */ /* 0x040fe20000041850 */
[----:B------:R-:W5:Y:S02]  /*7360*/  LDSM.16.MT88.4 R124, [R168+0x10000] ;  /* 0x01000000a87c783b */ /* 0x000f640000004200 */
[C---:B------:R-:W-:Y:S01]  /*7370*/  FMUL.FTZ R86, R0.reuse, R86 ;  /* 0x0000005600567220 */ /* 0x040fe20000410000 */
[----:B------:R-:W-:Y:S01]  /*7380*/  FMUL.FTZ R87, R0, R87 ;  /* 0x0000005700577220 */ /* 0x000fe20000410000 */
[----:B------:R-:W-:Y:S01]  /*7390*/  LOP3.LUT R148, R226, R152, R149, 0x96, !PT ;  /* 0x00000098e2947212 */ /* 0x000fe200078e9695 */
[----:B------:R-:W-:Y:S01]  /*73a0*/  FMUL.FTZ R105, R2, R105 ;  /* 0x0000006902697220 */ /* 0x000fe20000410000 */
[C---:B------:R-:W-:Y:S01]  /*73b0*/  FMUL.FTZ R106, R0.reuse, R106 ;  /* 0x0000006a006a7220 */ /* 0x040fe20000410000 */
[----:B------:R-:W-:Y:S01]  /*73c0*/  FMUL.FTZ R107, R0, R107 ;  /* 0x0000006b006b7220 */ /* 0x000fe20000410000 */
[----:B------:R-:W-:Y:S01]  /*73d0*/  LDSM.16.MT88.4 R152, [R168+0xe800] ;  /* 0x00e80000a898783b */ /* 0x000fe20000004200 */
[----:B------:R-:W-:Y:S01]  /*73e0*/  IMAD.WIDE.U32 R148, R148, -0x2daee0ad, RZ ;  /* 0xd2511f5394947825 */ /* 0x000fe200078e00ff */
[C---:B---3--:R-:W-:Y:S03]  /*73f0*/  HMMA.16816.F32.BF16 R84, R136.reuse, R140, R84 ;  /* 0x0000008c8854723c */ /* 0x048fe60000041854 */
[C---:B------:R-:W-:Y:S01]  /*7400*/  FMUL.FTZ R90, R0.reuse, R90 ;  /* 0x0000005a005a7220 */ /* 0x040fe20000410000 */
[----:B------:R-:W-:Y:S01]  /*7410*/  FMUL.FTZ R91, R0, R91 ;  /* 0x0000005b005b7220 */ /* 0x000fe20000410000 */
[----:B------:R-:W-:Y:S01]  /*7420*/  LOP3.LUT R150, R224, R150, R149, 0x96, !PT ;  /* 0x00000096e0967212 */ /* 0x000fe200078e9695 */
[C---:B------:R-:W-:Y:S01]  /*7430*/  FMUL.FTZ R108, R2.reuse, R108 ;  /* 0x0000006c026c7220 */ /* 0x040fe20000410000 */
[----:B------:R-:W-:Y:S01]  /*7440*/  MOV R140, R148 ;  /* 0x00000094008c7202 */ /* 0x000fe20000000f00 */
[----:B------:R-:W-:Y:S01]  /*7450*/  FMUL.FTZ R109, R2, R109 ;  /* 0x0000006d026d7220 */ /* 0x000fe20000410000 */
[----:B------:R-:W-:Y:S01]  /*7460*/  LOP3.LUT R149, R150, 0xff, RZ, 0xc0, !PT ;  /* 0x000000ff96957812 */ /* 0x000fe200078ec0ff */
[----:B------:R-:W-:Y:S01]  /*7470*/  FMUL.FTZ R110, R0, R110 ;  /* 0x0000006e006e7220 */ /* 0x000fe20000410000 */
[C---:B------:R-:W-:Y:S03]  /*7480*/  HMMA.16816.F32.BF16 R88, R136.reuse, R142, R88 ;  /* 0x0000008e8858723c */ /* 0x040fe60000041858 */
[----:B------:R-:W-:Y:S01]  /*7490*/  PRMT R143, R148, 0x7773, RZ ;  /* 0x00007773948f7816 */ /* 0x000fe200000000ff */
[----:B------:R-:W-:Y:S01]  /*74a0*/  FMUL.FTZ R111, R0, R111 ;  /* 0x0000006f006f7220 */ /* 0x000fe20000410000 */
[----:B------:R-:W-:Y:S01]  /*74b0*/  SHF.R.U32.HI R229, RZ, 0x18, R150 ;  /* 0x00000018ffe57819 */ /* 0x000fe20000011696 */
[----:B------:R-:W-:Y:S01]  /*74c0*/  FMUL.FTZ R12, R2, R116 ;  /* 0x00000074020c7220 */ /* 0x000fe20000410000 */
[C---:B------:R-:W-:Y:S01]  /*74d0*/  PRMT R141, R148.reuse, 0x7771, RZ ;  /* 0x00007771948d7816 */ /* 0x040fe200000000ff */
[C---:B-1----:R-:W-:Y:S03]  /*74e0*/  HMMA.16816.F32.BF16 R92, R136.reuse, R128, R92 ;  /* 0x00000080885c723c */ /* 0x042fe6000004185c */
[----:B------:R-:W-:Y:S01]  /*74f0*/  PRMT R144, R148, 0x7772, RZ ;  /* 0x0000777294907816 */ /* 0x000fe200000000ff */
[----:B------:R-:W-:Y:S01]  /*7500*/  FMUL.FTZ R13, R2, R117 ;  /* 0x00000075020d7220 */ /* 0x000fe20000410000 */
[C---:B------:R-:W-:Y:S01]  /*7510*/  FMUL.FTZ R14, R0.reuse, R118 ;  /* 0x00000076000e7220 */ /* 0x040fe20000410000 */
[----:B------:R-:W-:Y:S01]  /*7520*/  FMUL.FTZ R15, R0, R119 ;  /* 0x00000077000f7220 */ /* 0x000fe20000410000 */
[----:B------:R-:W-:Y:S01]  /*7530*/  PRMT R144, R144, 0x5410, R143 ;  /* 0x0000541090907816 */ /* 0x000fe2000000008f */
[C---:B------:R-:W-:Y:S01]  /*7540*/  HMMA.16816.F32.BF16 R96, R136.reuse, R130, R96 ;  /* 0x000000828860723c */ /* 0x040fe20000041860 */
[----:B------:R-:W1:Y:S02]  /*7550*/  LDSM.16.MT88.4 R128, [R133+0x4000] ;  /* 0x004000008580783b */ /* 0x000e640000004200 */
[C---:B------:R-:W-:Y:S01]  /*7560*/  FMUL.FTZ R102, R0.reuse, R102 ;  /* 0x0000006600667220 */ /* 0x040fe20000410000 */
[----:B------:R-:W-:Y:S01]  /*7570*/  FMUL.FTZ R103, R0, R103 ;  /* 0x0000006700677220 */ /* 0x000fe20000410000 */
[----:B------:R-:W-:Y:S01]  /*7580*/  LOP3.LUT R119, R144, 0xff00ff, RZ, 0xc0, !PT ;  /* 0x00ff00ff90777812 */ /* 0x000fe200078ec0ff */
[C---:B------:R-:W-:Y:S01]  /*7590*/  FMUL.FTZ R112, R2.reuse, R112 ;  /* 0x0000007002707220 */ /* 0x040fe20000410000 */
[----:B----4-:R-:W-:Y:S01]  /*75a0*/  F2FP.BF16.F32.PACK_AB R117, R217, R216 ;  /* 0x000000d8d975723e */ /* 0x010fe200000010ff */
[----:B------:R-:W-:Y:S01]  /*75b0*/  FMUL.FTZ R113, R2, R113 ;  /* 0x0000007102717220 */ /* 0x000fe20000410000 */
[----:B------:R-:W-:Y:S01]  /*75c0*/  LDSM.16.MT88.4 R144, [R169+0x800] ;  /* 0x00080000a990783b */ /* 0x000fe20000004200 */
[----:B------:R-:W-:Y:S01]  /*75d0*/  FMUL.FTZ R114, R0, R114 ;  /* 0x0000007200727220 */ /* 0x000fe20000410000 */
[C---:B-----5:R-:W-:Y:S03]  /*75e0*/  HMMA.16816.F32.BF16 R100, R136.reuse, R124, R100 ;  /* 0x0000007c8864723c */ /* 0x060fe60000041864 */
[----:B------:R-:W-:Y:S01]  /*75f0*/  LOP3.LUT R124, R140, 0xff, RZ, 0xc0, !PT ;  /* 0x000000ff8c7c7812 */ /* 0x000fe200078ec0ff */
[----:B------:R-:W-:Y:S01]  /*7600*/  FMUL.FTZ R115, R0, R115 ;  /* 0x0000007300737220 */ /* 0x000fe20000410000 */
[----:B------:R-:W-:Y:S01]  /*7610*/  LOP3.LUT R125, R150, 0xffff, RZ, 0xc0, !PT ;  /* 0x0000ffff967d7812 */ /* 0x000fe200078ec0ff */
[----:B------:R-:W-:Y:S01]  /*7620*/  FFMA.FTZ R230, R23, UR4, -R214 ;  /* 0x0000000417e67c23 */ /* 0x000fe200080108d6 */
[----:B------:R-:W-:Y:S01]  /*7630*/  PRMT R141, R124, 0x5410, R141 ;  /* 0x000054107c8d7816 */ /* 0x000fe2000000008d */
[C---:B------:R-:W-:Y:S03]  /*7640*/  HMMA.16816.F32.BF16 R104, R136.reuse, R126, R104 ;  /* 0x0000007e8868723c */ /* 0x040fe60000041868 */
[----:B------:R-:W-:Y:S01]  /*7650*/  SHF.R.U32.HI R142, RZ, 0x8, R125 ;  /* 0x00000008ff8e7819 */ /* 0x000fe2000001167d */
[----:B------:R-:W-:Y:S01]  /*7660*/  MUFU.EX2 R230, R230 ;  /* 0x000000e600e67308 */ /* 0x000fe20000000800 */
[----:B------:R-:W3:Y:S01]  /*7670*/  LDSM.16.MT88.4 R124, [R169+0x4000] ;  /* 0x00400000a97c783b */ /* 0x000ee20000004200 */
[----:B------:R-:W-:Y:S01]  /*7680*/  PRMT R140, R150, 0x7632, R140 ;  /* 0x00007632968c7816 */ /* 0x000fe2000000008c */
[----:B------:R-:W-:Y:S01]  /*7690*/  FFMA.FTZ R175, R0, R203, R175 ;  /* 0x000000cb00af7223 */ /* 0x000fe200000100af */
[--C-:B------:R-:W-:Y:S01]  /*76a0*/  HSET2.LE.AND R148, R141, R212.reuse, PT ;  /* 0x000000d48d947233 */ /* 0x100fe20003803000 */
[----:B------:R-:W-:Y:S01]  /*76b0*/  FADD.FTZ R202, R202, R213 ;  /* 0x000000d5caca7221 */ /* 0x000fe20000010000 */
[----:B------:R-:W-:Y:S01]  /*76c0*/  LOP3.LUT R140, R140, 0xff, RZ, 0xc0, !PT ;  /* 0x000000ff8c8c7812 */ /* 0x000fe200078ec0ff */
[----:B------:R-:W-:Y:S01]  /*76d0*/  FADD.FTZ R204, R204, R175 ;  /* 0x000000afcccc7221 */ /* 0x000fe20000010000 */
[----:B------:R-:W-:Y:S02]  /*76e0*/  PRMT R149, R149, 0x5410, R142 ;  /* 0x0000541095957816 */ /* 0x000fe4000000008e */
[----:B------:R-:W-:Y:S01]  /*76f0*/  PRMT R229, R140, 0x5410, R229 ;  /* 0x000054108ce57816 */ /* 0x000fe200000000e5 */
[----:B------:R-:W-:Y:S01]  /*7700*/  FADD.FTZ R173, R173, R204 ;  /* 0x000000ccadad7221 */ /* 0x000fe20000010000 */
[----:B------:R-:W-:Y:S01]  /*7710*/  LDSM.16.MT88.4 R140, [R133+0x800] ;  /* 0x00080000858c783b */ /* 0x000fe20000004200 */
[----:B------:R-:W-:Y:S02]  /*7720*/  LOP3.LUT R118, R117, R148, RZ, 0xc0, !PT ;  /* 0x0000009475767212 */ /* 0x000fe400078ec0ff */
[--C-:B------:R-:W-:Y:S01]  /*7730*/  HSET2.LE.AND R116, R149, R212.reuse, PT ;  /* 0x000000d495747233 */ /* 0x100fe20003803000 */
[----:B------:R-:W-:Y:S01]  /*7740*/  FADD.FTZ R174, R174, R173 ;  /* 0x000000adaeae7221 */ /* 0x000fe20000010000 */
[--C-:B------:R-:W-:Y:S01]  /*7750*/  HSET2.LE.AND R119, R119, R212.reuse, PT ;  /* 0x000000d477777233 */ /* 0x100fe20003803000 */
[C---:B-1----:R-:W-:Y:S02]  /*7760*/  HMMA.16816.F32.BF16 R108, R136.reuse, R128, R108 ;  /* 0x00000080886c723c */ /* 0x042fe4000004186c */
[----:B------:R-:W-:Y:S01]  /*7770*/  LDSM.16.MT88.4 R148, [R167+0xe800] ;  /* 0x00e80000a794783b */ /* 0x000fe20000004200 */
[--C-:B------:R-:W-:Y:S01]  /*7780*/  HSET2.LE.AND R117, R229, R212.reuse, PT ;  /* 0x000000d4e5757233 */ /* 0x100fe20003803000 */
[----:B------:R-:W-:Y:S01]  /*7790*/  FFMA.FTZ R229, R24, UR4, -R215 ;  /* 0x0000000418e57c23 */ /* 0x000fe200080108d7 */
[----:B--2---:R-:W-:Y:S03]  /*77a0*/  F2FP.BF16.F32.PACK_AB R156, R219, R218 ;  /* 0x000000dadb9c723e */ /* 0x004fe600000010ff */
[C---:B------:R-:W-:Y:S02]  /*77b0*/  HMMA.16816.F32.BF16 R16, R136.reuse, R130, R16 ;  /* 0x000000828810723c */ /* 0x040fe40000041810 */
[----:B------:R-:W1:Y:S01]  /*77c0*/  LDSM.16.MT88.4 R128, [R168+0xc800] ;  /* 0x00c80000a880783b */ /* 0x000e620000004200 */
[----:B------:R-:W-:Y:S01]  /*77d0*/  LOP3.LUT R119, R156, R119, RZ, 0xc0, !PT ;  /* 0x000000779c777212 */ /* 0x000fe200078ec0ff */
[----:B------:R-:W-:Y:S04]  /*77e0*/  MUFU.EX2 R229, R229 ;  /* 0x000000e500e57308 */ /* 0x000fe80000000800 */
[C---:B---3--:R-:W-:Y:S03]  /*77f0*/  HMMA.16816.F32.BF16 R12, R136.reuse, R124, R12 ;  /* 0x0000007c880c723c */ /* 0x048fe6000004180c */
[----:B------:R-:W-:Y:S02]  /*7800*/  F2FP.BF16.F32.PACK_AB R125, R221, R220 ;  /* 0x000000dcdd7d723e */ /* 0x000fe400000010ff */
[----:B------:R-:W-:Y:S02]  /*7810*/  F2FP.BF16.F32.PACK_AB R124, R222, R223 ;  /* 0x000000dfde7c723e */ /* 0x000fe400000010ff */
[----:B------:R-:W-:Y:S01]  /*7820*/  LOP3.LUT R116, R125, R116, RZ, 0xc0, !PT ;  /* 0x000000747d747212 */ /* 0x000fe200078ec0ff */
[----:B------:R-:W-:Y:S03]  /*7830*/  HMMA.16816.F32.BF16 R112, R136, R126, R112 ;  /* 0x0000007e8870723c */ /* 0x000fe60000041870 */
[----:B------:R-:W-:Y:S02]  /*7840*/  LOP3.LUT R117, R124, R117, RZ, 0xc0, !PT ;  /* 0x000000757c757212 */ /* 0x000fe400078ec0ff */
[----:B------:R-:W2:Y:S05]  /*7850*/  LDSM.16.MT88.4 R124, [R133+0x2800] ;  /* 0x00280000857c783b */ /* 0x000eaa0000004200 */
[C---:B------:R-:W-:Y:S08]  /*7860*/  HMMA.16816.F32.BF16 R4, R116.reuse, R120, R4 ;  /* 0x000000787404723c */ /* 0x040ff00000041804 */
[C---:B------:R-:W-:Y:S01]  /*7870*/  HMMA.16816.F32.BF16 R8, R116.reuse, R122, R8 ;  /* 0x0000007a7408723c */ /* 0x040fe20000041808 */
[----:B------:R-:W3:Y:S07]  /*7880*/  LDSM.16.MT88.4 R120, [R169+0x2800] ;  /* 0x00280000a978783b */ /* 0x000eee0000004200 */
[C---:B-1----:R-:W-:Y:S03]  /*7890*/  HMMA.16816.F32.BF16 R36, R116.reuse, R128, R36 ;  /* 0x000000807424723c */ /* 0x042fe60000041824 */
[C---:B------:R-:W-:Y:S02]  /*78a0*/  IADD3 R129, PT, PT, R196.reuse, -0x3, RZ ;  /* 0xfffffffdc4817810 */ /* 0x040fe40007ffe0ff */
[----:B------:R-:W-:Y:S02]  /*78b0*/  IADD3 R196, PT, PT, R196, -0x2, RZ ;  /* 0xfffffffec4c47810 */ /* 0x000fe40007ffe0ff */
[----:B------:R-:W-:Y:S01]  /*78c0*/  LOP3.LUT R128, R201, R209, R129, 0x96, !PT ;  /* 0x000000d1c9807212 */ /* 0x000fe200078e9681 */
[C---:B------:R-:W-:Y:S04]  /*78d0*/  HMMA.16816.F32.BF16 R40, R116.reuse, R130, R40 ;  /* 0x000000827428723c */ /* 0x040fe80000041828 */
[----:B------:R-:W-:Y:S02]  /*78e0*/  IMAD.WIDE.U32 R136, R128, -0x326172a9, RZ ;  /* 0xcd9e8d5780887825 */ /* 0x000fe400078e00ff */
[----:B------:R-:W1:Y:S02]  /*78f0*/  LDSM.16.MT88.4 R128, [R167+0x10800] ;  /* 0x01080000a780783b */ /* 0x000e640000004200 */
[C---:B------:R-:W-:Y:S03]  /*7900*/  HMMA.16816.F32.BF16 R44, R116.reuse, R140, R44 ;  /* 0x0000008c742c723c */ /* 0x040fe6000004182c */
[----:B------:R-:W-:Y:S02]  /*7910*/  LOP3.LUT R227, R206, R227, R137, 0x96, !PT ;  /* 0x000000e3cee37212 */ /* 0x000fe400078e9689 */
[----:B------:R-:W-:Y:S01]  /*7920*/  LOP3.LUT R136, R191, R225, R136, 0x96, !PT ;  /* 0x000000e1bf887212 */ /* 0x000fe200078e9688 */
[----:B------:R-:W-:Y:S02]  /*7930*/  FFMA.FTZ R225, R20, UR4, -R215 ;  /* 0x0000000414e17c23 */ /* 0x000fe400080108d7 */
[C---:B------:R-:W-:Y:S01]  /*7940*/  HMMA.16816.F32.BF16 R48, R116.reuse, R142, R48 ;  /* 0x0000008e7430723c */ /* 0x040fe20000041830 */
[----:B------:R-:W-:Y:S02]  /*7950*/  LDSM.16.MT88.4 R140, [R167+0xf000] ;  /* 0x00f00000a78c783b */ /* 0x000fe40000004200 */
[----:B------:R-:W-:Y:S04]  /*7960*/  IMAD.WIDE.U32 R238, R227, -0x2daee0ad, RZ ;  /* 0xd2511f53e3ee7825 */ /* 0x000fe800078e00ff */
[----:B------:R-:W-:Y:S01]  /*7970*/  FFMA.FTZ R227, R22, UR4, -R214 ;  /* 0x0000000416e37c23 */ /* 0x000fe200080108d6 */
[----:B------:R-:W-:Y:S01]  /*7980*/  MUFU.EX2 R225, R225 ;  /* 0x000000e100e17308 */ /* 0x000fe20000000800 */
[----:B------:R-:W-:Y:S01]  /*7990*/  IMAD.WIDE.U32 R136, R136, -0x2daee0ad, RZ ;  /* 0xd2511f5388887825 */ /* 0x000fe200078e00ff */
[C---:B------:R-:W-:Y:S08]  /*79a0*/  HMMA.16816.F32.BF16 R52, R116.reuse, R144, R52 ;  /* 0x000000907434723c */ /* 0x040ff00000041834 */
[----:B------:R-:W4:Y:S01]  /*79b0*/  MUFU.EX2 R227, R227 ;  /* 0x000000e300e37308 */ /* 0x000f220000000800 */
[----:B------:R-:W-:Y:S02]  /*79c0*/  LOP3.LUT R163, R192, R163, R239, 0x96, !PT ;  /* 0x000000a3c0a37212 */ /* 0x000fe400078e96ef */
[----:B------:R-:W-:Y:S01]  /*79d0*/  LOP3.LUT R238, R160, R238, R137, 0x96, !PT ;  /* 0x000000eea0ee7212 */ /* 0x000fe200078e9689 */
[C---:B------:R-:W-:Y:S01]  /*79e0*/  HMMA.16816.F32.BF16 R56, R116.reuse, R146, R56 ;  /* 0x000000927438723c */ /* 0x040fe20000041838 */
[----:B------:R-:W-:Y:S02]  /*79f0*/  LDSM.16.MT88.4 R144, [R168+0xf000] ;  /* 0x00f00000a890783b */ /* 0x000fe40000004200 */
[----:B------:R-:W-:Y:S04]  /*7a00*/  IMAD.WIDE.U32 R236, R163, -0x326172a9, RZ ;  /* 0xcd9e8d57a3ec7825 */ /* 0x000fe800078e00ff */
[----:B------:R-:W-:Y:S01]  /*7a10*/  IMAD.WIDE.U32 R238, R238, -0x326172a9, RZ ;  /* 0xcd9e8d57eeee7825 */ /* 0x000fe200078e00ff */
[C---:B------:R-:W-:Y:S03]  /*7a20*/  HMMA.16816.F32.BF16 R60, R116.reuse, R148, R60 ;  /* 0x00000094743c723c */ /* 0x040fe6000004183c */
[----:B------:R-:W-:Y:S02]  /*7a30*/  LOP3.LUT R161, R190, R161, R237, 0x96, !PT ;  /* 0x000000a1bea17212 */ /* 0x000fe400078e96ed */
[----:B------:R-:W-:Y:S02]  /*7a40*/  LOP3.LUT R236, R159, R236, R239, 0x96, !PT ;  /* 0x000000ec9fec7212 */ /* 0x000fe400078e96ef */
[----:B----4-:R-:W-:Y:S01]  /*7a50*/  F2FP.BF16.F32.PACK_AB R22, R230, R227 ;  /* 0x000000e3e616723e */ /* 0x010fe200000010ff */
[C---:B------:R-:W-:Y:S01]  /*7a60*/  HMMA.16816.F32.BF16 R64, R116.reuse, R150, R64 ;  /* 0x000000967440723c */ /* 0x040fe20000041840 */
[----:B------:R-:W-:Y:S02]  /*7a70*/  LDSM.16.MT88.4 R148, [R133+0x3000] ;  /* 0x003000008594783b */ /* 0x000fe40000004200 */
[----:B------:R-:W-:Y:S04]  /*7a80*/  IMAD.WIDE.U32 R138, R161, -0x2daee0ad, RZ ;  /* 0xd2511f53a18a7825 */ /* 0x000fe800078e00ff */
[----:B------:R-:W-:Y:S01]  /*7a90*/  IMAD.WIDE.U32 R236, R236, -0x2daee0ad, RZ ;  /* 0xd2511f53ecec7825 */ /* 0x000fe200078e00ff */
[C---:B------:R-:W-:Y:S03]  /*7aa0*/  HMMA.16816.F32.BF16 R68, R116.reuse, R152, R68 ;  /* 0x000000987444723c */ /* 0x040fe60000041844 */
[----:B------:R-:W-:Y:S02]  /*7ab0*/  LOP3.LUT R232, R158, R136, R139, 0x96, !PT ;  /* 0x000000889ee87212 */ /* 0x000fe400078e968b */
[----:B------:R-:W-:Y:S03]  /*7ac0*/  LOP3.LUT R157, R157, R138, R237, 0x96, !PT ;  /* 0x0000008a9d9d7212 */ /* 0x000fe600078e96ed */
[C---:B------:R-:W-:Y:S01]  /*7ad0*/  HMMA.16816.F32.BF16 R72, R116.reuse, R154, R72 ;  /* 0x0000009a7448723c */ /* 0x040fe20000041848 */
[----:B------:R-:W-:Y:S02]  /*7ae0*/  LDSM.16.MT88.4 R152, [R169+0x3000] ;  /* 0x00300000a998783b */ /* 0x000fe40000004200 */
[----:B------:R-:W-:Y:S05]  /*7af0*/  IMAD.WIDE.U32 R232, R232, -0x326172a9, RZ ;  /* 0xcd9e8d57e8e87825 */ /* 0x000fea00078e00ff */
[C---:B--2---:R-:W-:Y:S03]  /*7b00*/  HMMA.16816.F32.BF16 R76, R116.reuse, R124, R76 ;  /* 0x0000007c744c723c */ /* 0x044fe6000004184c */
[----:B------:R-:W-:Y:S05]  /*7b10*/  LOP3.LUT R226, R226, R238, R233, 0x96, !PT ;  /* 0x000000eee2e27212 */ /* 0x000fea00078e96e9 */
[C---:B------:R-:W-:Y:S01]  /*7b20*/  HMMA.16816.F32.BF16 R80, R116.reuse, R126, R80 ;  /* 0x0000007e7450723c */ /* 0x040fe20000041850 */
[----:B------:R-:W2:Y:S07]  /*7b30*/  LDSM.16.MT88.4 R124, [R168+0x10800] ;  /* 0x01080000a87c783b */ /* 0x000eae0000004200 */
[C---:B---3--:R-:W-:Y:S08]  /*7b40*/  HMMA.16816.F32.BF16 R84, R116.reuse, R120, R84 ;  /* 0x000000787454723c */ /* 0x048ff00000041854 */
[C---:B------:R-:W-:Y:S01]  /*7b50*/  HMMA.16816.F32.BF16 R88, R116.reuse, R122, R88 ;  /* 0x0000007a7458723c */ /* 0x040fe20000041858 */
[----:B------:R-:W3:Y:S07]  /*7b60*/  LDSM.16.MT88.4 R120, [R133+0x4800] ;  /* 0x004800008578783b */ /* 0x000eee0000004200 */
[C---:B-1----:R-:W-:Y:S03]  /*7b70*/  HMMA.16816.F32.BF16 R92, R116.reuse, R128, R92 ;  /* 0x00000080745c723c */ /* 0x042fe6000004185c */
[----:B------:R-:W-:Y:S05]  /*7b80*/  IMAD.WIDE.U32 R128, R157, -0x326172a9, RZ ;  /* 0xcd9e8d579d807825 */ /* 0x000fea00078e00ff */
[C---:B------:R-:W-:Y:S03]  /*7b90*/  HMMA.16816.F32.BF16 R96, R116.reuse, R130, R96 ;  /* 0x000000827460723c */ /* 0x040fe60000041860 */
[----:B------:R-:W-:Y:S01]  /*7ba0*/  LOP3.LUT R136, R184, R232, R129, 0x96, !PT ;  /* 0x000000e8b8887212 */ /* 0x000fe200078e9681 */
[----:B------:R-:W-:Y:S01]  /*7bb0*/  FFMA.FTZ R232, R25, UR4, -R215 ;  /* 0x0000000419e87c23 */ /* 0x000fe200080108d7 */
[----:B------:R-:W-:Y:S01]  /*7bc0*/  MOV R138, R128 ;  /* 0x00000080008a7202 */ /* 0x000fe20000000f00 */
[----:B------:R-:W-:Y:S01]  /*7bd0*/  LDSM.16.MT88.4 R24, [R168+0xd000] ;  /* 0x00d00000a818783b */ /* 0x000fe20000004200 */
[C---:B------:R-:W-:Y:S01]  /*7be0*/  PRMT R139, R128.reuse, 0x7773, RZ ;  /* 0x00007773808b7816 */ /* 0x040fe200000000ff */
[C---:B--2---:R-:W-:Y:S02]  /*7bf0*/  HMMA.16816.F32.BF16 R100, R116.reuse, R124, R100 ;  /* 0x0000007c7464723c */ /* 0x044fe40000041864 */
[----:B------:R-:W1:Y:S01]  /*7c00*/  MUFU.EX2 R232, R232 ;  /* 0x000000e800e87308 */ /* 0x000e620000000800 */
[C---:B------:R-:W-:Y:S02]  /*7c10*/  PRMT R156, R128.reuse, 0x7772, RZ ;  /* 0x00007772809c7816 */ /* 0x040fe400000000ff */
[----:B------:R-:W-:Y:S02]  /*7c20*/  PRMT R161, R128, 0x7771, RZ ;  /* 0x0000777180a17816 */ /* 0x000fe400000000ff */
[----:B------:R-:W2:Y:S01]  /*7c30*/  LDSM.16.MT88.4 R128, [R169+0x4800] ;  /* 0x00480000a980783b */ /* 0x000ea20000004200 */
[C---:B------:R-:W-:Y:S03]  /*7c40*/  HMMA.16816.F32.BF16 R104, R116.reuse, R126, R104 ;  /* 0x0000007e7468723c */ /* 0x040fe60000041868 */
[C---:B------:R-:W-:Y:S02]  /*7c50*/  LOP3.LUT R137, R136.reuse, 0xffff, RZ, 0xc0, !PT ;  /* 0x0000ffff88897812 */ /* 0x040fe400078ec0ff */
[----:B------:R-:W-:Y:S02]  /*7c60*/  LOP3.LUT R124, R136, 0xff, RZ, 0xc0, !PT ;  /* 0x000000ff887c7812 */ /* 0x000fe400078ec0ff */
[----:B------:R-:W-:Y:S01]  /*7c70*/  SHF.R.U32.HI R137, RZ, 0x8, R137 ;  /* 0x00000008ff897819 */ /* 0x000fe20000011689 */
[C---:B---3--:R-:W-:Y:S03]  /*7c80*/  HMMA.16816.F32.BF16 R108, R116.reuse, R120, R108 ;  /* 0x00000078746c723c */ /* 0x048fe6000004186c */
[----:B------:R-:W-:Y:S02]  /*7c90*/  PRMT R21, R124, 0x5410, R137 ;  /* 0x000054107c157816 */ /* 0x000fe40000000089 */
[----:B------:R-:W3:Y:S01]  /*7ca0*/  LDSM.16.MT88.4 R124, [R167+0xd000] ;  /* 0x00d00000a77c783b */ /* 0x000ee20000004200 */
[----:B------:R-:W-:Y:S02]  /*7cb0*/  PRMT R20, R136, 0x7632, R20 ;  /* 0x0000763288147816 */ /* 0x000fe40000000014 */
[C---:B------:R-:W-:Y:S03]  /*7cc0*/  HMMA.16816.F32.BF16 R16, R116.reuse, R122, R16 ;  /* 0x0000007a7410723c */ /* 0x040fe60000041810 */
[----:B------:R-:W-:Y:S02]  /*7cd0*/  SHF.R.U32.HI R23, RZ, 0x18, R136 ;  /* 0x00000018ff177819 */ /* 0x000fe40000011688 */
[----:B------:R-:W-:Y:S01]  /*7ce0*/  LOP3.LUT R20, R20, 0xff, RZ, 0xc0, !PT ;  /* 0x000000ff14147812 */ /* 0x000fe200078ec0ff */
[----:B------:R-:W4:Y:S01]  /*7cf0*/  LDSM.16.MT88.4 R120, [R133+0x1000] ;  /* 0x001000008578783b */ /* 0x000f220000004200 */
[----:B------:R-:W-:Y:S02]  /*7d00*/  LOP3.LUT R138, R138, 0xff, RZ, 0xc0, !PT ;  /* 0x000000ff8a8a7812 */ /* 0x000fe400078ec0ff */
[----:B------:R-:W-:Y:S02]  /*7d10*/  PRMT R23, R20, 0x5410, R23 ;  /* 0x0000541014177816 */ /* 0x000fe40000000017 */
[--C-:B------:R-:W-:Y:S02]  /*7d20*/  HSET2.LE.AND R20, R21, R212.reuse, PT ;  /* 0x000000d415147233 */ /* 0x100fe40003803000 */
[----:B------:R-:W-:Y:S02]  /*7d30*/  F2FP.BF16.F32.PACK_AB R21, R228, R225 ;  /* 0x000000e1e415723e */ /* 0x000fe400000010ff */
[----:B------:R-:W-:Y:S02]  /*7d40*/  PRMT R156, R156, 0x5410, R139 ;  /* 0x000054109c9c7816 */ /* 0x000fe4000000008b */
[----:B------:R-:W-:Y:S02]  /*7d50*/  LOP3.LUT R20, R21, R20, RZ, 0xc0, !PT ;  /* 0x0000001415147212 */ /* 0x000fe400078ec0ff */
[--C-:B------:R-:W-:Y:S02]  /*7d60*/  HSET2.LE.AND R21, R23, R212.reuse, PT ;  /* 0x000000d417157233 */ /* 0x100fe40003803000 */
[----:B------:R-:W-:Y:S01]  /*7d70*/  PRMT R161, R138, 0x5410, R161 ;  /* 0x000054108aa17816 */ /* 0x000fe200000000a1 */
[C---:B--2---:R-:W-:Y:S01]  /*7d80*/  HMMA.16816.F32.BF16 R12, R116.reuse, R128, R12 ;  /* 0x00000080740c723c */ /* 0x044fe2000004180c */
[----:B------:R-:W2:Y:S02]  /*7d90*/  LDSM.16.MT88.4 R136, [R169+0x1000] ;  /* 0x00100000a988783b */ /* 0x000ea40000004200 */
[----:B------:R-:W-:Y:S02]  /*7da0*/  LOP3.LUT R23, R156, 0xff00ff, RZ, 0xc0, !PT ;  /* 0x00ff00ff9c177812 */ /* 0x000fe400078ec0ff */
[----:B------:R-:W-:Y:S02]  /*7db0*/  LOP3.LUT R21, R22, R21, RZ, 0xc0, !PT ;  /* 0x0000001516157212 */ /* 0x000fe400078ec0ff */
[--C-:B------:R-:W-:Y:S01]  /*7dc0*/  HSET2.LE.AND R22, R161, R212.reuse, PT ;  /* 0x000000d4a1167233 */ /* 0x100fe20003803000 */
[----:B------:R-:W-:Y:S01]  /*7dd0*/  HMMA.16816.F32.BF16 R112, R116, R130, R112 ;  /* 0x000000827470723c */ /* 0x000fe20000041870 */
[----:B------:R-:W5:Y:S02]  /*7de0*/  LDSM.16.MT88.4 R156, [R167+0x11000] ;  /* 0x01100000a79c783b */ /* 0x000f640000004200 */
[--C-:B------:R-:W-:Y:S02]  /*7df0*/  HSET2.LE.AND R23, R23, R212.reuse, PT ;  /* 0x000000d417177233 */ /* 0x100fe40003803000 */
[----:B-1----:R-:W-:Y:S02]  /*7e00*/  F2FP.BF16.F32.PACK_AB R129, R232, R229 ;  /* 0x000000e5e881723e */ /* 0x002fe400000010ff */
[----:B------:R-:W-:Y:S02]  /*7e10*/  F2FP.BF16.F32.PACK_AB R128, R234, R231 ;  /* 0x000000e7ea80723e */ /* 0x000fe400000010ff */
[----:B------:R-:W-:Y:S01]  /*7e20*/  LOP3.LUT R22, R129, R22, RZ, 0xc0, !PT ;  /* 0x0000001681167212 */ /* 0x000fe200078ec0ff */
[----:B------:R-:W1:Y:S01]  /*7e30*/  LDSM.16.MT88.4 R160, [R168+0x11000] ;  /* 0x01100000a8a0783b */ /* 0x000e620000004200 */
[----:B------:R-:W-:Y:S07]  /*7e40*/  LOP3.LUT R23, R128, R23, RZ, 0xc0, !PT ;  /* 0x0000001780177212 */ /* 0x000fee00078ec0ff */
        /* <DEDUP_REMOVED lines=9> */
[----:B------:R-:W-:Y:S05]  /*7ee0*/  IMAD.WIDE.U32 R122, R226, -0x2daee0ad, RZ ;  /* 0xd2511f53e27a7825 */ /* 0x000fea00078e00ff */
[C---:B--2---:R-:W-:Y:S03]  /*7ef0*/  HMMA.16816.F32.BF16 R52, R20.reuse, R136, R52 ;  /* 0x000000881434723c */ /* 0x044fe60000041834 */
[----:B------:R-:W-:Y:S02]  /*7f00*/  LOP3.LUT R224, R224, R236, R123, 0x96, !PT ;  /* 0x000000ece0e07212 */ /* 0x000fe400078e967b */
[----:B------:R-:W-:Y:S02]  /*7f10*/  MOV R120, R122 ;  /* 0x0000007a00787202 */ /* 0x000fe40000000f00 */
[C---:B------:R-:W-:Y:S01]  /*7f20*/  PRMT R121, R122.reuse, 0x7773, RZ ;  /* 0x000077737a797816 */ /* 0x040fe200000000ff */
[C---:B------:R-:W-:Y:S01]  /*7f30*/  HMMA.16816.F32.BF16 R56, R20.reuse, R138, R56 ;  /* 0x0000008a1438723c */ /* 0x040fe20000041838 */
[----:B------:R-:W-:Y:S02]  /*7f40*/  LDSM.16.MT88.4 R136, [R169+0x1800] ;  /* 0x00180000a988783b */ /* 0x000fe40000004200 */
[C---:B------:R-:W-:Y:S02]  /*7f50*/  PRMT R128, R122.reuse, 0x7772, RZ ;  /* 0x000077727a807816 */ /* 0x040fe400000000ff */
[----:B------:R-:W-:Y:S02]  /*7f60*/  PRMT R129, R122, 0x7771, RZ ;  /* 0x000077717a817816 */ /* 0x000fe400000000ff */
[----:B------:R-:W-:Y:S01]  /*7f70*/  PRMT R128, R128, 0x5410, R121 ;  /* 0x0000541080807816 */ /* 0x000fe20000000079 */
        /* <DEDUP_REMOVED lines=11> */
[----:B------:R-:W-:Y:S01]  /*8030*/  FFMA.FTZ R153, R32, UR4, -R215 ;  /* 0x0000000420997c23 */ /* 0x000fe200080108d7 */
[----:B------:R-:W-:Y:S02]  /*8040*/  LOP3.LUT R32, R120, 0xff, RZ, 0xc0, !PT ;  /* 0x000000ff78207812 */ /* 0x000fe400078ec0ff */
[----:B------:R-:W-:Y:S01]  /*8050*/  LDSM.16.MT88.4 R120, [R133+0x1800] ;  /* 0x001800008578783b */ /* 0x000fe20000004200 */
[C---:B------:R-:W-:Y:S01]  /*8060*/  HMMA.16816.F32.BF16 R88, R20.reuse, R154, R88 ;  /* 0x0000009a1458723c */ /* 0x040fe20000041858 */
[----:B------:R-:W-:Y:S02]  /*8070*/  MUFU.EX2 R152, R152 ;  /* 0x0000009800987308 */ /* 0x000fe40000000800 */
[----:B------:R-:W-:Y:S01]  /*8080*/  FFMA.FTZ R155, R34, UR4, -R214 ;  /* 0x00000004229b7c23 */ /* 0x000fe200080108d6 */
[----:B------:R-:W-:Y:S07]  /*8090*/  PRMT R131, R32, 0x5410, R129 ;  /* 0x0000541020837816 */ /* 0x000fee0000000081 */
[----:B------:R-:W-:Y:S01]  /*80a0*/  MUFU.EX2 R153, R153 ;  /* 0x0000009900997308 */ /* 0x000fe20000000800 */
[----:B------:R-:W-:Y:S01]  /*80b0*/  PRMT R28, R224, 0x7632, R28 ;  /* 0x00007632e01c7816 */ /* 0x000fe2000000001c */
[C---:B-----5:R-:W-:Y:S08]  /*80c0*/  HMMA.16816.F32.BF16 R92, R20.reuse, R156, R92 ;  /* 0x0000009c145c723c */ /* 0x060ff0000004185c */
[----:B------:R-:W-:Y:S01]  /*80d0*/  MUFU.EX2 R155, R155 ;  /* 0x0000009b009b7308 */ /* 0x000fe20000000800 */
[--C-:B------:R-:W-:Y:S01]  /*80e0*/  FFMA.FTZ R157, R30, UR4, -R214.reuse ;  /* 0x000000041e9d7c23 */ /* 0x100fe200080108d6 */
[--C-:B------:R-:W-:Y:S01]  /*80f0*/  FFMA.FTZ R156, R31, UR4, -R214.reuse ;  /* 0x000000041f9c7c23 */ /* 0x100fe200080108d6 */
[----:B------:R-:W-:Y:S01]  /*8100*/  FFMA.FTZ R214, R35, UR4, -R214 ;  /* 0x0000000423d67c23 */ /* 0x000fe200080108d6 */
[C---:B------:R-:W-:Y:S01]  /*8110*/  LOP3.LUT R31, R224.reuse, 0xff, RZ, 0xc0, !PT ;  /* 0x000000ffe01f7812 */ /* 0x040fe200078ec0ff */
[C---:B------:R-:W-:Y:S05]  /*8120*/  HMMA.16816.F32.BF16 R96, R20.reuse, R158, R96 ;  /* 0x0000009e1460723c */ /* 0x040fea0000041860 */
[----:B------:R-:W-:Y:S01]  /*8130*/  MUFU.EX2 R157, R157 ;  /* 0x0000009d009d7308 */ /* 0x000fe20000000800 */
[--C-:B------:R-:W-:Y:S01]  /*8140*/  FFMA.FTZ R159, R29, UR4, -R215.reuse ;  /* 0x000000041d9f7c23 */ /* 0x100fe200080108d7 */
[----:B------:R-:W-:Y:S08]  /*8150*/  FFMA.FTZ R215, R33, UR4, -R215 ;  /* 0x0000000421d77c23 */ /* 0x000ff000080108d7 */
[----:B------:R-:W-:Y:S01]  /*8160*/  MUFU.EX2 R156, R156 ;  /* 0x0000009c009c7308 */ /* 0x000fe20000000800 */
[----:B------:R-:W-:Y:S01]  /*8170*/  LDSM.16.MT88.4 R32, [R167+0xf800] ;  /* 0x00f80000a720783b */ /* 0x000fe20000004200 */
[----:B------:R-:W-:Y:S01]  /*8180*/  LOP3.LUT R30, R224, 0xffff, RZ, 0xc0, !PT ;  /* 0x0000ffffe01e7812 */ /* 0x000fe200078ec0ff */
[C---:B-1----:R-:W-:Y:S07]  /*8190*/  HMMA.16816.F32.BF16 R100, R20.reuse, R160, R100 ;  /* 0x000000a01464723c */ /* 0x042fee0000041864 */
[----:B------:R-:W1:Y:S01]  /*81a0*/  MUFU.EX2 R159, R159 ;  /* 0x0000009f009f7308 */ /* 0x000e620000000800 */
[----:B------:R-:W-:Y:S02]  /*81b0*/  SHF.R.U32.HI R30, RZ, 0x8, R30 ;  /* 0x00000008ff1e7819 */ /* 0x000fe4000001161e */
[----:B------:R-:W-:Y:S07]  /*81c0*/  LOP3.LUT R28, R28, 0xff, RZ, 0xc0, !PT ;  /* 0x000000ff1c1c7812 */ /* 0x000fee00078ec0ff */
[----:B------:R-:W2:Y:S01]  /*81d0*/  MUFU.EX2 R154, R215 ;  /* 0x000000d7009a7308 */ /* 0x000ea20000000800 */
[----:B------:R-:W-:Y:S01]  /*81e0*/  PRMT R129, R31, 0x5410, R30 ;  /* 0x000054101f817816 */ /* 0x000fe2000000001e */
[C---:B------:R-:W-:Y:S08]  /*81f0*/  HMMA.16816.F32.BF16 R104, R20.reuse, R162, R104 ;  /* 0x000000a21468723c */ /* 0x040ff00000041868 */
[----:B------:R-:W4:Y:S01]  /*8200*/  MUFU.EX2 R214, R214 ;  /* 0x000000d600d67308 */ /* 0x000f220000000800 */
[----:B------:R-:W-:Y:S02]  /*8210*/  LOP3.LUT R31, R128, 0xff00ff, RZ, 0xc0, !PT ;  /* 0x00ff00ff801f7812 */ /* 0x000fe400078ec0ff */
[--C-:B------:R-:W-:Y:S02]  /*8220*/  HSET2.LE.AND R30, R131, R212.reuse, PT ;  /* 0x000000d4831e7233 */ /* 0x100fe40003803000 */
[----:B------:R-:W-:Y:S01]  /*8230*/  SHF.R.U32.HI R29, RZ, 0x18, R224 ;  /* 0x00000018ff1d7819 */ /* 0x000fe200000116e0 */
[C---:B---3--:R-:W-:Y:S03]  /*8240*/  HMMA.16816.F32.BF16 R108, R20.reuse, R116, R108 ;  /* 0x00000074146c723c */ /* 0x048fe6000004186c */
[--C-:B------:R-:W-:Y:S02]  /*8250*/  HSET2.LE.AND R31, R31, R212.reuse, PT ;  /* 0x000000d41f1f7233 */ /* 0x100fe40003803000 */
[----:B------:R-:W-:Y:S02]  /*8260*/  PRMT R29, R28, 0x5410, R29 ;  /* 0x000054101c1d7816 */ /* 0x000fe4000000001d */
[--C-:B------:R-:W-:Y:S01]  /*8270*/  HSET2.LE.AND R28, R129, R212.reuse, PT ;  /* 0x000000d4811c7233 */ /* 0x100fe20003803000 */
[C---:B------:R-:W-:Y:S01]  /*8280*/  HMMA.16816.F32.BF16 R16, R20.reuse, R118, R16 ;  /* 0x000000761410723c */ /* 0x040fe20000041810 */
[----:B------:R-:W3:Y:S02]  /*8290*/  LDSM.16.MT88.4 R116, [R168+0xd800] ;  /* 0x00d80000a874783b */ /* 0x000ee40000004200 */
[----:B-1----:R-:W-:Y:S02]  /*82a0*/  F2FP.BF16.F32.PACK_AB R129, R159, R152 ;  /* 0x000000989f81723e */ /* 0x002fe400000010ff */
[----:B------:R-:W-:Y:S02]  /*82b0*/  HSET2.LE.AND R29, R29, R212, PT ;  /* 0x000000d41d1d7233 */ /* 0x000fe40003803000 */
[----:B------:R-:W-:Y:S01]  /*82c0*/  LOP3.LUT R28, R129, R28, RZ, 0xc0, !PT ;  /* 0x0000001c811c7212 */ /* 0x000fe200078ec0ff */
[C---:B------:R-:W-:Y:S03]  /*82d0*/  HMMA.16816.F32.BF16 R12, R20.reuse, R24, R12 ;  /* 0x00000018140c723c */ /* 0x040fe6000004180c */
[----:B------:R-:W-:Y:S02]  /*82e0*/  F2FP.BF16.F32.PACK_AB R24, R156, R157 ;  /* 0x0000009d9c18723e */ /* 0x000fe400000010ff */
[----:B--2---:R-:W-:Y:S02]  /*82f0*/  F2FP.BF16.F32.PACK_AB R25, R154, R153 ;  /* 0x000000999a19723e */ /* 0x004fe400000010ff */
[----:B------:R-:W-:Y:S01]  /*8300*/  LOP3.LUT R29, R24, R29, RZ, 0xc0, !PT ;  /* 0x0000001d181d7212 */ /* 0x000fe200078ec0ff */
[----:B------:R-:W-:Y:S01]  /*8310*/  HMMA.16816.F32.BF16 R112, R20, R26, R112 ;  /* 0x0000001a1470723c */ /* 0x000fe20000041870 */
[----:B------:R-:W1:Y:S02]  /*8320*/  LDSM.16.MT88.4 R20, [R167+0x11800] ;  /* 0x01180000a714783b */ /* 0x000e640000004200 */
[----:B----4-:R-:W-:Y:S02]  /*8330*/  F2FP.BF16.F32.PACK_AB R24, R214, R155 ;  /* 0x0000009bd618723e */ /* 0x010fe400000010ff */
[----:B------:R-:W-:Y:S02]  /*8340*/  LOP3.LUT R30, R25, R30, RZ, 0xc0, !PT ;  /* 0x0000001e191e7212 */ /* 0x000fe400078ec0ff */
[----:B------:R-:W-:Y:S07]  /*8350*/  LOP3.LUT R31, R24, R31, RZ, 0xc0, !PT ;  /* 0x0000001f181f7212 */ /* 0x000fee00078ec0ff */
[C---:B------:R-:W-:Y:S01]  /*8360*/  HMMA.16816.F32.BF16 R128, R28.reuse, R124, R4 ;  /* 0x0000007c1c80723c */ /* 0x040fe20000041804 */
[----:B------:R-:W2:Y:S07]  /*8370*/  LDSM.16.MT88.4 R4, [R168+0x11800] ;  /* 0x01180000a804783b */ /* 0x000eae0000004200 */
[C---:B------:R-:W-:Y:S01]  /*8380*/  HMMA.16816.F32.BF16 R124, R28.reuse, R126, R8 ;  /* 0x0000007e1c7c723c */ /* 0x040fe20000041808 */
[----:B------:R-:W-:Y:S07]  /*8390*/  LDSM.16.MT88.4 R8, [R169+0x5800] ;  /* 0x00580000a908783b */ /* 0x000fee0000004200 */
[C---:B---3--:R-:W-:Y:S08]  /*83a0*/  HMMA.16816.F32.BF16 R36, R28.reuse, R116, R36 ;  /* 0x000000741c24723c */ /* 0x048ff00000041824 */
[C---:B------:R-:W-:Y:S08]  /*83b0*/  HMMA.16816.F32.BF16 R40, R28.reuse, R118, R40 ;  /* 0x000000761c28723c */ /* 0x040ff00000041828 */
[C---:B------:R-:W-:Y:S08]  /*83c0*/  HMMA.16816.F32.BF16 R44, R28.reuse, R120, R44 ;  /* 0x000000781c2c723c */ /* 0x040ff0000004182c */
        /* <DEDUP_REMOVED lines=9> */
[C---:B------:R-:W-:Y:S08]  /*8460*/  HMMA.16816.F32.BF16 R76, R28.reuse, R144, R76 ;  /* 0x000000901c4c723c */ /* 0x040ff0000004184c */
[C---:B------:R-:W-:Y:S08]  /*8470*/  HMMA.16816.F32.BF16 R80, R28.reuse, R146, R80 ;  /* 0x000000921c50723c */ /* 0x040ff00000041850 */
[C---:B------:R-:W-:Y:S08]  /*8480*/  HMMA.16816.F32.BF16 R84, R28.reuse, R148, R84 ;  /* 0x000000941c54723c */ /* 0x040ff00000041854 */
        /* <DEDUP_REMOVED lines=8> */
[----:B------:R-:W-:Y:S01]  /*8510*/  FADD.FTZ R5, R223, R174 ;  /* 0x000000aedf057221 */ /* 0x000fe20000010000 */
[----:B------:R-:W-:Y:S03]  /*8520*/  FADD.FTZ R0, R216, R221 ;  /* 0x000000ddd8007221 */ /* 0x000fe60000010000 */
[----:B------:R-:W-:Y:S01]  /*8530*/  FADD.FTZ R5, R222, R5 ;  /* 0x00000005de057221 */ /* 0x000fe20000010000 */
[C---:B------:R-:W-:Y:S03]  /*8540*/  HMMA.16816.F32.BF16 R104, R28.reuse, R6, R104 ;  /* 0x000000061c68723c */ /* 0x040fe60000041868 */
[----:B------:R-:W-:Y:S01]  /*8550*/  FADD.FTZ R2, R218, R5 ;  /* 0x00000005da027221 */ /* 0x000fe20000010000 */
[----:B------:R-:W-:Y:S01]  /*8560*/  FADD.FTZ R0, R217, R0 ;  /* 0x00000000d9007221 */ /* 0x000fe20000010000 */
[----:B------:R-:W1:Y:S02]  /*8570*/  LDC.64 R4, c[0x0][0x3c0] ;  /* 0x0000f000ff047b82 */ /* 0x000e640000000a00 */
[----:B------:R-:W-:Y:S01]  /*8580*/  FADD.FTZ R2, R219, R2 ;  /* 0x00000002db027221 */ /* 0x000fe20000010000 */
[C---:B----4-:R-:W-:Y:S03]  /*8590*/  HMMA.16816.F32.BF16 R108, R28.reuse, R120, R108 ;  /* 0x000000781c6c723c */ /* 0x050fe6000004186c */
[----:B------:R-:W-:Y:S01]  /*85a0*/  FADD.FTZ R225, R225, R0 ;  /* 0x00000000e1e17221 */ /* 0x000fe20000010000 */
[----:B------:R-:W-:Y:S01]  /*85b0*/  FADD.FTZ R227, R227, R2 ;  /* 0x00000002e3e37221 */ /* 0x000fe20000010000 */
[----:B------:R-:W-:Y:S02]  /*85c0*/  IADD3 R2, PT, PT, R197, 0x1, RZ ;  /* 0x00000001c5027810 */ /* 0x000fe40007ffe0ff */
[----:B------:R-:W-:Y:S01]  /*85d0*/  FADD.FTZ R228, R228, R225 ;  /* 0x000000e1e4e47221 */ /* 0x000fe20000010000 */
[C---:B------:R-:W-:Y:S03]  /*85e0*/  HMMA.16816.F32.BF16 R120, R28.reuse, R122, R16 ;  /* 0x0000007a1c78723c */ /* 0x040fe60000041810 */
[----:B------:R-:W-:Y:S01]  /*85f0*/  FADD.FTZ R230, R230, R227 ;  /* 0x000000e3e6e67221 */ /* 0x000fe20000010000 */
[----:B------:R-:W-:Y:S01]  /*8600*/  FADD.FTZ R7, R229, R228 ;  /* 0x000000e4e5077221 */ /* 0x000fe20000010000 */
[----:B------:R-:W-:Y:S02]  /*8610*/  ISETP.GT.AND P2, PT, R2, RZ, PT ;  /* 0x000000ff0200720c */ /* 0x000fe40003f44270 */
[----:B------:R-:W-:Y:S01]  /*8620*/  FADD.FTZ R231, R231, R230 ;  /* 0x000000e6e7e77221 */ /* 0x000fe20000010000 */
[C---:B------:R-:W-:Y:S03]  /*8630*/  HMMA.16816.F32.BF16 R116, R28.reuse, R8, R12 ;  /* 0x000000081c74723c */ /* 0x040fe6000004180c */
[----:B------:R-:W-:Y:S01]  /*8640*/  FADD.FTZ R7, R232, R7 ;  /* 0x00000007e8077221 */ /* 0x000fe20000010000 */
[----:B------:R-:W-:Y:S01]  /*8650*/  IADD3 R197, PT, PT, R197, -0x1, RZ ;  /* 0xffffffffc5c57810 */ /* 0x000fe20007ffe0ff */
[----:B------:R-:W-:Y:S01]  /*8660*/  FADD.FTZ R234, R234, R231 ;  /* 0x000000e7eaea7221 */ /* 0x000fe20000010000 */
[----:B-1----:R-:W-:Y:S01]  /*8670*/  SHF.L.U64.HI R5, R4, 0x7, R5 ;  /* 0x0000000704057819 */ /* 0x002fe20000010205 */
[----:B------:R-:W-:Y:S01]  /*8680*/  FADD.FTZ R0, R152, R7 ;  /* 0x0000000798007221 */ /* 0x000fe20000010000 */
[----:B------:R-:W-:Y:S03]  /*8690*/  HMMA.16816.F32.BF16 R112, R28, R10, R112 ;  /* 0x0000000a1c70723c */ /* 0x000fe60000041870 */
[----:B------:R-:W-:Y:S01]  /*86a0*/  FADD.FTZ R157, R157, R234 ;  /* 0x000000ea9d9d7221 */ /* 0x000fe20000010000 */
[----:B------:R-:W-:Y:S01]  /*86b0*/  FADD.FTZ R0, R159, R0 ;  /* 0x000000009f007221 */ /* 0x000fe20000010000 */
[----:B------:R-:W-:Y:S02]  /*86c0*/  LEA R210, P0, -R4, R210, 0x7 ;  /* 0x000000d204d27211 */ /* 0x000fe400078039ff */
[----:B------:R-:W-:Y:S01]  /*86d0*/  FADD.FTZ R156, R156, R157 ;  /* 0x0000009d9c9c7221 */ /* 0x000fe20000010000 */
[----:B------:R-:W-:Y:S01]  /*86e0*/  FADD.FTZ R153, R153, R0 ;  /* 0x0000000099997221 */ /* 0x000fe20000010000 */
[----:B------:R-:W-:Y:S02]  /*86f0*/  IADD3.X R211, PT, PT, R211, ~R5, RZ, P0, !PT ;  /* 0x80000005d3d37210 */ /* 0x000fe400007fe4ff */
[----:B------:R-:W-:Y:S01]  /*8700*/  FADD.FTZ R155, R155, R156 ;  /* 0x0000009c9b9b7221 */ /* 0x000fe20000010000 */
[----:B------:R-:W-:Y:S01]  /*8710*/  FADD.FTZ R205, R154, R153 ;  /* 0x000000999acd7221 */ /* 0x000fe20000010000 */
[----:B------:R-:W-:Y:S02]  /*8720*/  MOV R0, R3 ;  /* 0x0000000300007202 */ /* 0x000fe40000000f00 */
[----:B------:R-:W-:Y:S01]  /*8730*/  FADD.FTZ R203, R214, R155 ;  /* 0x0000009bd6cb7221 */ /* 0x000fe20000010000 */
[----:B------:R-:W-:Y:S06]  /*8740*/  @P2 BRA `(.L_x_885) ;  /* 0xffffffd000302947 */ /* 0x000fec000383ffff */
.L_x_884:
[----:B------:R-:W1:Y:S01]  /*8750*/  SHFL.BFLY PT, R0, R205, 0x2, 0x1f ;  /* 0x0c401f00cd007f89 */ /* 0x000e6200000e0000 */
[C---:B------:R-:W-:Y:S01]  /*8760*/  SHF.L.U32 R9, R165.reuse, 0x4, RZ ;  /* 0x00000004a5097819 */ /* 0x040fe200000006ff */
[----:B------:R-:W2:Y:S01]  /*8770*/  LDCU UR4, c[0x0][0x4fc] ;  /* 0x00009f80ff0477ac */ /* 0x000ea20008000800 */
[----:B------:R-:W-:Y:S01]  /*8780*/  SHF.L.U32 R2, R165, 0x1, RZ ;  /* 0x00000001a5027819 */ /* 0x000fe200000006ff */
[----:B------:R-:W3:Y:S01]  /*8790*/  SHFL.BFLY PT, R10, R203, 0x2, 0x1f ;  /* 0x0c401f00cb0a7f89 */ /* 0x000ee200000e0000 */
[----:B------:R-:W-:Y:S01]  /*87a0*/  LOP3.LUT R9, R9, 0x1c0, RZ, 0xc0, !PT ;  /* 0x000001c009097812 */ /* 0x000fe200078ec0ff */
[----:B------:R-:W4:Y:S01]  /*87b0*/  LDC R12, c[0x0][0x434] ;  /* 0x00010d00ff0c7b82 */ /* 0x000f220000000800 */
[----:B------:R-:W-:Y:S02]  /*87c0*/  LOP3.LUT P3, RZ, R165, 0x8, RZ, 0xc0, !PT ;  /* 0x00000008a5ff7812 */ /* 0x000fe4000786c0ff */
[----:B------:R-:W-:Y:S02]  /*87d0*/  LOP3.LUT R9, R9, 0x38, R2, 0xf8, !PT ;  /* 0x0000003809097812 */ /* 0x000fe400078ef802 */
[----:B------:R-:W-:-:S02]  /*87e0*/  SEL R178, R178, 0xffffffe0, !P3 ;  /* 0xffffffe0b2b27807 */ /* 0x000fc40005800000 */
[----:B------:R-:W-:Y:S01]  /*87f0*/  LOP3.LUT R16, R170, 0x1f8, RZ, 0xc0, !PT ;  /* 0x000001f8aa107812 */ /* 0x000fe200078ec0ff */
[----:B-1----:R-:W-:Y:S01]  /*8800*/  FADD.FTZ R5, R0, R205 ;  /* 0x000000cd00057221 */ /* 0x002fe20000010000 */
[----:B------:R-:W-:Y:S01]  /*8810*/  SHF.L.U32 R0, R165, 0x5, RZ ;  /* 0x00000005a5007819 */ /* 0x000fe200000006ff */
[----:B---3--:R-:W-:-:S03]  /*8820*/  FADD.FTZ R10, R10, R203 ;  /* 0x000000cb0a0a7221 */ /* 0x008fc60000010000 */
[----:B------:R-:W1:Y:S04]  /*8830*/  SHFL.BFLY PT, R8, R5, 0x1, 0x1f ;  /* 0x0c201f0005087f89 */ /* 0x000e6800000e0000 */
[----:B------:R-:W3:Y:S01]  /*8840*/  SHFL.BFLY PT, R7, R10, 0x1, 0x1f ;  /* 0x0c201f000a077f89 */ /* 0x000ee200000e0000 */
[----:B-1----:R-:W-:Y:S01]  /*8850*/  FADD.FTZ R8, R5, R8 ;  /* 0x0000000805087221 */ /* 0x002fe20000010000 */
[----:B------:R-:W-:Y:S02]  /*8860*/  LOP3.LUT R5, R2, 0x6, RZ, 0xc0, !PT ;  /* 0x0000000602057812 */ /* 0x000fe400078ec0ff */
[----:B------:R-:W-:Y:S01]  /*8870*/  MOV R2, 0x10 ;  /* 0x0000001000027802 */ /* 0x000fe20000000f00 */
[----:B---3--:R-:W-:Y:S01]  /*8880*/  FADD.FTZ R7, R10, R7 ;  /* 0x000000070a077221 */ /* 0x008fe20000010000 */
[----:B------:R-:W1:Y:S01]  /*8890*/  MUFU.RCP R6, R8 ;  /* 0x0000000800067308 */ /* 0x000e620000001000 */
[----:B------:R-:W-:-:S02]  /*88a0*/  LOP3.LUT R0, R5, 0x7c00, R0, 0xf8, !PT ;  /* 0x00007c0005007812 */ /* 0x000fc400078ef800 */
[----:B------:R-:W-:Y:S02]  /*88b0*/  FSETP.NE.FTZ.AND P2, PT, R8, RZ, PT ;  /* 0x000000ff0800720b */ /* 0x000fe40003f55000 */
[----:B------:R-:W-:Y:S02]  /*88c0*/  LOP3.LUT R0, R0, R9, RZ, 0xfc, !PT ;  /* 0x0000000900007212 */ /* 0x000fe400078efcff */
[----:B------:R-:W-:Y:S01]  /*88d0*/  FSETP.NE.FTZ.AND P0, PT, R7, RZ, PT ;  /* 0x000000ff0700720b */ /* 0x000fe20003f15000 */
[----:B------:R-:W3:Y:S01]  /*88e0*/  MUFU.RCP R4, R7 ;  /* 0x0000000700047308 */ /* 0x000ee20000001000 */
[----:B------:R-:W-:Y:S02]  /*88f0*/  SEL R2, R2, 0xfffffff0, !P1 ;  /* 0xfffffff002027807 */ /* 0x000fe40004800000 */
[----:B------:R-:W-:Y:S02]  /*8900*/  LEA R5, R0, UR6, 0x1 ;  /* 0x0000000600057c11 */ /* 0x000fe4000f8e08ff */
[----:B------:R-:W-:Y:S01]  /*8910*/  LOP3.LUT P1, RZ, R165, 0x10, RZ, 0xc0, !PT ;  /* 0x00000010a5ff7812 */ /* 0x000fe2000782c0ff */
[----:B------:R-:W5:Y:S01]  /*8920*/  LDC.U8 R0, c[0x0][0x549] ;  /* 0x00015240ff007b82 */ /* 0x000f620000000000 */
[----:B------:R-:W-:-:S02]  /*8930*/  IADD3 R13, PT, PT, R5, 0x40, RZ ;  /* 0x00000040050d7810 */ /* 0x000fc40007ffe0ff */
[C---:B------:R-:W-:Y:S02]  /*8940*/  IADD3 R11, PT, PT, R5.reuse, R178, RZ ;  /* 0x000000b2050b7210 */ /* 0x040fe40007ffe0ff */
[----:B-1----:R-:W-:Y:S02]  /*8950*/  FSEL R6, R6, 1, P2 ;  /* 0x3f80000006067808 */ /* 0x002fe40001000000 */
[----:B------:R-:W-:Y:S02]  /*8960*/  IADD3 R9, PT, PT, R5, R2, RZ ;  /* 0x0000000205097210 */ /* 0x000fe40007ffe0ff */
[----:B------:R-:W-:Y:S01]  /*8970*/  IADD3 R15, PT, PT, R2, R11, RZ ;  /* 0x0000000b020f7210 */ /* 0x000fe20007ffe0ff */
[----:B--2---:R-:W-:Y:S01]  /*8980*/  FMUL.FTZ R6, R6, UR4 ;  /* 0x0000000406067c20 */ /* 0x004fe20008410000 */
[----:B---3--:R-:W-:-:S03]  /*8990*/  FSEL R4, R4, 1, P0 ;  /* 0x3f80000004047808 */ /* 0x008fc60000000000 */
[C---:B------:R-:W-:Y:S01]  /*89a0*/  FMUL.FTZ R128, R6.reuse, R128 ;  /* 0x0000008006807220 */ /* 0x040fe20000410000 */
[C---:B------:R-:W-:Y:S01]  /*89b0*/  FMUL.FTZ R129, R6.reuse, R129 ;  /* 0x0000008106817220 */ /* 0x040fe20000410000 */
[----:B------:R-:W-:Y:S01]  /*89c0*/  FMUL.FTZ R124, R6, R124 ;  /* 0x0000007c067c7220 */ /* 0x000fe20000410000 */
[----:B------:R-:W-:Y:S01]  /*89d0*/  FMUL.FTZ R4, R4, UR4 ;  /* 0x0000000404047c20 */ /* 0x000fe20008410000 */
[C---:B------:R-:W-:Y:S01]  /*89e0*/  FMUL.FTZ R125, R6.reuse, R125 ;  /* 0x0000007d067d7220 */ /* 0x040fe20000410000 */
[C---:B------:R-:W-:Y:S01]  /*89f0*/  FMUL.FTZ R36, R6.reuse, R36 ;  /* 0x0000002406247220 */ /* 0x040fe20000410000 */
[----:B------:R-:W-:Y:S01]  /*8a00*/  FMUL.FTZ R37, R6, R37 ;  /* 0x0000002506257220 */ /* 0x000fe20000410000 */
        /* <DEDUP_REMOVED lines=14> */
[----:B------:R-:W-:Y:S01]  /*8af0*/  @P1 IADD3 R13, PT, PT, R5, -0x40, RZ ;  /* 0xffffffc0050d1810 */ /* 0x000fe20007ffe0ff */
        /* <DEDUP_REMOVED lines=81> */
[----:B-----5:R-:W-:Y:S01]  /*9010*/  ISETP.NE.AND P3, PT, R0, RZ, PT ;  /* 0x000000ff0000720c */ /* 0x020fe20003f65270 */
        /* <DEDUP_REMOVED lines=52> */
[C---:B------:R-:W-:Y:S01]  /*9360*/  FMUL.FTZ R119, R4.reuse, R119 ;  /* 0x0000007704777220 */ /* 0x040fe20000410000 */
[----:B------:R-:W-:Y:S01]  /*9370*/  F2FP.BF16.F32.PACK_AB R96, R97, R96 ;  /* 0x000000606160723e */ /* 0x000fe200000010ff */
[----:B------:R-:W-:Y:S01]  /*9380*/  STS [R13+0x2000], R76 ;  /* 0x0020004c0d007388 */ /* 0x000fe20000000800 */
[----:B------:R-:W-:Y:S01]  /*9390*/  F2FP.BF16.F32.PACK_AB R98, R99, R98 ;  /* 0x000000626362723e */ /* 0x000fe200000010ff */
[----:B------:R-:W4:Y:S01]  /*93a0*/  LDC R2, c[0x0][0x434] ;  /* 0x00010d00ff027b82 */ /* 0x000f220000000800 */
[----:B------:R-:W-:Y:S01]  /*93b0*/  F2FP.BF16.F32.PACK_AB R100, R101, R100 ;  /* 0x000000646564723e */ /* 0x000fe200000010ff */
[----:B------:R-:W-:Y:S01]  /*93c0*/  STS [R13+0x2400], R78 ;  /* 0x0024004e0d007388 */ /* 0x000fe20000000800 */
[----:B------:R-:W-:Y:S01]  /*93d0*/  F2FP.BF16.F32.PACK_AB R102, R103, R102 ;  /* 0x000000666766723e */ /* 0x000fe200000010ff */
[C---:B------:R-:W-:Y:S01]  /*93e0*/  FMUL.FTZ R114, R4.reuse, R114 ;  /* 0x0000007204727220 */ /* 0x040fe20000410000 */
[----:B------:R-:W-:Y:S01]  /*93f0*/  F2FP.BF16.F32.PACK_AB R104, R105, R104 ;  /* 0x000000686968723e */ /* 0x000fe200000010ff */
[----:B------:R-:W-:Y:S01]  /*9400*/  STS [R19+0x2000], R80 ;  /* 0x0020005013007388 */ /* 0x000fe20000000800 */
[----:B------:R-:W-:Y:S01]  /*9410*/  F2FP.BF16.F32.PACK_AB R106, R107, R106 ;  /* 0x0000006a6b6a723e */ /* 0x000fe200000010ff */
[----:B------:R-:W-:Y:S01]  /*9420*/  FMUL.FTZ R115, R4, R115 ;  /* 0x0000007304737220 */ /* 0x000fe20000410000 */
[----:B------:R-:W-:Y:S01]  /*9430*/  F2FP.BF16.F32.PACK_AB R108, R109, R108 ;  /* 0x0000006c6d6c723e */ /* 0x000fe200000010ff */
[----:B------:R-:W-:Y:S01]  /*9440*/  STS [R19+0x2400], R82 ;  /* 0x0024005213007388 */ /* 0x000fe20000000800 */
[----:B------:R-:W-:Y:S01]  /*9450*/  F2FP.BF16.F32.PACK_AB R110, R111, R110 ;  /* 0x0000006e6f6e723e */ /* 0x000fe200000010ff */
[----:B------:R-:W1:Y:S01]  /*9460*/  LDC.U8 R4, c[0x0][0x548] ;  /* 0x00015200ff047b82 */ /* 0x000e620000000000 */
[----:B------:R-:W-:Y:S01]  /*9470*/  F2FP.BF16.F32.PACK_AB R120, R121, R120 ;  /* 0x000000787978723e */ /* 0x000fe200000010ff */
[----:B------:R-:W-:Y:S01]  /*9480*/  STS [R17+0x2000], R84 ;  /* 0x0020005411007388 */ /* 0x000fe20000000800 */
[----:B------:R-:W-:Y:S01]  /*9490*/  F2FP.BF16.F32.PACK_AB R122, R123, R122 ;  /* 0x0000007a7b7a723e */ /* 0x000fe200000010ff */
[C---:B------:R-:W-:Y:S01]  /*94a0*/  FMUL.FTZ R112, R6.reuse, R112 ;  /* 0x0000007006707220 */ /* 0x040fe20000410000 */
[----:B------:R-:W-:Y:S01]  /*94b0*/  F2FP.BF16.F32.PACK_AB R116, R117, R116 ;  /* 0x000000747574723e */ /* 0x000fe200000010ff */
[----:B------:R-:W-:Y:S01]  /*94c0*/  STS [R17+0x2400], R86 ;  /* 0x0024005611007388 */ /* 0x000fe20000000800 */
[----:B------:R-:W-:Y:S01]  /*94d0*/  F2FP.BF16.F32.PACK_AB R118, R119, R118 ;  /* 0x000000767776723e */ /* 0x000fe200000010ff */
[----:B------:R-:W2:Y:S01]  /*94e0*/  @P3 LDC R23, c[0x0][0x430] ;  /* 0x00010c00ff173b82 */ /* 0x000ea20000000800 */
[----:B------:R-:W-:Y:S01]  /*94f0*/  FMUL.FTZ R113, R6, R113 ;  /* 0x0000007106717220 */ /* 0x000fe20000410000 */
[----:B------:R-:W-:Y:S01]  /*9500*/  STS [R21+0x2000], R88 ;  /* 0x0020005815007388 */ /* 0x000fe20000000800 */
[----:B------:R-:W-:-:S02]  /*9510*/  F2FP.BF16.F32.PACK_AB R114, R115, R114 ;  /* 0x000000727372723e */ /* 0x000fc400000010ff */
[----:B------:R-:W-:Y:S01]  /*9520*/  @P3 MOV R20, 0x1 ;  /* 0x0000000100143802 */ /* 0x000fe20000000f00 */
[----:B------:R-:W-:Y:S01]  /*9530*/  STS [R21+0x2400], R90 ;  /* 0x0024005a15007388 */ /* 0x000fe20000000800 */
[----:B------:R-:W-:-:S03]  /*9540*/  F2FP.BF16.F32.PACK_AB R112, R113, R112 ;  /* 0x000000707170723e */ /* 0x000fc600000010ff */
        /* <DEDUP_REMOVED lines=8> */
[----:B---3--:R-:W3:Y:S03]  /*95d0*/  @P3 LDC R5, c[0x0][0x430] ;  /* 0x00010c00ff053b82 */ /* 0x008ee60000000800 */
[----:B------:R-:W-:Y:S04]  /*95e0*/  STS [R13+0x4000], R108 ;  /* 0x0040006c0d007388 */ /* 0x000fe80000000800 */
[----:B------:R1:W-:Y:S04]  /*95f0*/  STS [R13+0x4400], R110 ;  /* 0x0044006e0d007388 */ /* 0x0003e80000000800 */
[----:B------:R-:W-:Y:S04]  /*9600*/  STS [R19+0x4000], R120 ;  /* 0x0040007813007388 */ /* 0x000fe80000000800 */
[----:B------:R2:W-:Y:S01]  /*9610*/  STS [R19+0x4400], R122 ;  /* 0x0044007a13007388 */ /* 0x0005e20000000800 */
[----:B-----5:R-:W2:Y:S01]  /*9620*/  @P1 LDC.64 R10, c[0x0][0x408] ;  /* 0x00010200ff0a1b82 */ /* 0x020ea20000000a00 */
[----:B------:R-:W1:Y:S02]  /*9630*/  S2R R0, SR_CTAID.X ;  /* 0x0000000000007919 */ /* 0x000e640000002500 */
[----:B------:R1:W-:Y:S05]  /*9640*/  STS [R17+0x4000], R116 ;  /* 0x0040007411007388 */ /* 0x0003ea0000000800 */
[----:B----4-:R-:W4:Y:S01]  /*9650*/  @!P1 LDC.64 R14, c[0x0][0x400] ;  /* 0x00010000ff0e9b82 */ /* 0x010f220000000a00 */
[----:B---3--:R-:W-:Y:S01]  /*9660*/  @P3 IMAD R12, R5, R2, RZ ;  /* 0x00000002050c3224 */ /* 0x008fe200078e02ff */
[----:B------:R3:W-:Y:S01]  /*9670*/  STS [R17+0x4400], R118 ;  /* 0x0044007611007388 */ /* 0x0007e20000000800 */
[----:B------:R-:W3:Y:S01]  /*9680*/  S2R R9, SR_CTAID.Y ;  /* 0x0000000000097919 */ /* 0x000ee20000002600 */
[----:B-1----:R-:W1:Y:S01]  /*9690*/  S2R R13, SR_CTAID.Z ;  /* 0x00000000000d7919 */ /* 0x002e620000002700 */
[----:B--2---:R-:W-:-:S04]  /*96a0*/  LOP3.LUT R19, R16, 0x38, R165, 0x78, !PT ;  /* 0x0000003810137812 */ /* 0x004fc800078e78a5 */
[----:B------:R-:W-:Y:S01]  /*96b0*/  LOP3.LUT R6, R19, 0x1e00, R170, 0xf8, !PT ;  /* 0x00001e0013067812 */ /* 0x000fe200078ef8aa */
        /* <DEDUP_REMOVED lines=9> */
.L_x_888:
[----:B------:R-:W-:Y:S01]  /*9750*/  STS [R21+0x4000], R112 ;  /* 0x0040007015007388 */ /* 0x000fe20000000800 */
[----:B------:R-:W-:Y:S01]  /*9760*/  LEA R6, R6, UR6, 0x1 ;  /* 0x0000000606067c11 */ /* 0x000fe2000f8e08ff */
[----:B------:R-:W2:Y:S01]  /*9770*/  @P2 MUFU.LG2 R8, R8 ;  /* 0x0000000800082308 */ /* 0x000ea20000000c00 */
[----:B------:R-:W-:Y:S01]  /*9780*/  ISETP.NE.AND P4, PT, R188, -0x1, PT ;  /* 0xffffffffbc00780c */ /* 0x000fe20003f85270 */
[----:B------:R5:W-:Y:S01]  /*9790*/  STS [R21+0x4400], R114 ;  /* 0x0044007215007388 */ /* 0x000be20000000800 */
[----:B------:R-:W-:Y:S01]  /*97a0*/  ISETP.NE.AND P3, PT, R4, RZ, !P3 ;  /* 0x000000ff0400720c */ /* 0x000fe20005f65270 */
[----:B------:R-:W5:Y:S01]  /*97b0*/  @P2 LDC R5, c[0x0][0x458] ;  /* 0x00011600ff052b82 */ /* 0x000f620000000800 */
[----:B---34-:R-:W-:-:S07]  /*97c0*/  @!P1 IMAD.WIDE.U32 R24, R9, R14, RZ ;  /* 0x0000000e09189225 */ /* 0x018fce00078e00ff */
[----:B------:R-:W-:Y:S01]  /*97d0*/  BAR.SYNC.DEFER_BLOCKING 0x0 ;  /* 0x0000000000007b1d */ /* 0x000fe20000010000 */
[----:B------:R-:W-:Y:S01]  /*97e0*/  LOP3.LUT R166, R166, 0x30, RZ, 0xc0, !PT ;  /* 0x00000030a6a67812 */ /* 0x000fe200078ec0ff */
[----:B------:R-:W-:Y:S01]  /*97f0*/  @P1 IMAD.WIDE.U32 R26, R188, R10, RZ ;  /* 0x0000000abc1a1225 */ /* 0x000fe200078e00ff */
[----:B------:R-:W-:-:S03]  /*9800*/  LOP3.LUT P5, RZ, R165, 0x3, RZ, 0xc0, !PT ;  /* 0x00000003a5ff7812 */ /* 0x000fc600078ac0ff */
[----:B------:R-:W3:Y:S02]  /*9810*/  @P0 MUFU.LG2 R7, R7 ;  /* 0x0000000700070308 */ /* 0x000ee40000000c00 */
[----:B------:R-:W4:Y:S01]  /*9820*/  @P0 LDC R4, c[0x0][0x458] ;  /* 0x00011600ff040b82 */ /* 0x000f220000000800 */
[C---:B------:R-:W-:Y:S01]  /*9830*/  @!P1 IMAD R15, R9.reuse, R15, R25 ;  /* 0x0000000f090f9224 */ /* 0x040fe200078e0219 */
[----:B------:R-:W-:Y:S01]  /*9840*/  BSSY.RECONVERGENT B0, `(.L_x_889) ;  /* 0x0000029000007945 */ /* 0x000fe20003800200 */
[----:B------:R-:W-:Y:S02]  /*9850*/  @P1 IMAD R15, R188, R11, R27 ;  /* 0x0000000bbc0f1224 */ /* 0x000fe400078e021b */
[----:B------:R-:W-:Y:S02]  /*9860*/  @!P4 IMAD R188, R9, R2, RZ ;  /* 0x0000000209bcc224 */ /* 0x000fe400078e02ff */
[----:B--2---:R-:W-:Y:S01]  /*9870*/  @P2 FMUL.FTZ R25, R8, 0.69314718246459960938 ;  /* 0x3f31721808192820 */ /* 0x004fe20000410000 */
[----:B-1----:R-:W-:-:S02]  /*9880*/  IMAD R12, R13, R12, RZ ;  /* 0x0000000c0d0c7224 */ /* 0x002fc400078e02ff */
[----:B------:R-:W-:Y:S01]  /*9890*/  IMAD.MOV.U32 R11, RZ, RZ, 0x7f800000 ;  /* 0x7f800000ff0b7424 */ /* 0x000fe200078e00ff */
[----:B------:R-:W-:Y:S01]  /*98a0*/  SHF.R.S32.HI R2, RZ, 0x1f, R188 ;  /* 0x0000001fff027819 */ /* 0x000fe200000114bc */
[----:B------:R-:W-:Y:S01]  /*98b0*/  @!P3 IMAD R12, R9, R20, R12 ;  /* 0x00000014090cb224 */ /* 0x000fe200078e020c */
[----:B------:R-:W-:Y:S02]  /*98c0*/  SEL R188, R188, RZ, P3 ;  /* 0x000000ffbcbc7207 */ /* 0x000fe40001800000 */
[----:B-----5:R-:W-:Y:S01]  /*98d0*/  SHF.R.U32.HI R21, RZ, 0x2, R165 ;  /* 0x00000002ff157819 */ /* 0x020fe200000116a5 */
[----:B------:R-:W-:Y:S01]  /*98e0*/  @P2 FFMA.FTZ R11, R132, R5, R25 ;  /* 0x00000005840b2223 */ /* 0x000fe20000010019 */
[----:B------:R-:W-:Y:S01]  /*98f0*/  SEL R2, R2, RZ, P3 ;  /* 0x000000ff02027207 */ /* 0x000fe20001800000 */
[----:B------:R1:W2:Y:S01]  /*9900*/  LDS.128 R16, [R6+0x1800] ;  /* 0x0018000006107984 */ /* 0x0002a20000000c00 */
[----:B------:R-:W-:Y:S01]  /*9910*/  LOP3.LUT R10, R166, 0x7, R21, 0xf8, !PT ;  /* 0x00000007a60a7812 */ /* 0x000fe200078ef815 */
[----:B------:R-:W-:-:S02]  /*9920*/  IMAD R21, R0, R23, RZ ;  /* 0x0000001700157224 */ /* 0x000fc400078e02ff */
[----:B---3--:R-:W-:Y:S01]  /*9930*/  @P0 FMUL.FTZ R8, R7, 0.69314718246459960938 ;  /* 0x3f31721807080820 */ /* 0x008fe20000410000 */
[----:B------:R-:W-:Y:S01]  /*9940*/  SHF.R.S32.HI R29, RZ, 0x1f, R12 ;  /* 0x0000001fff1d7819 */ /* 0x000fe2000001140c */
[----:B------:R-:W-:Y:S01]  /*9950*/  IMAD.SHL.U32 R21, R21, 0x40, RZ ;  /* 0x0000004015157824 */ /* 0x000fe200078e00ff */
[----:B------:R-:W-:Y:S01]  /*9960*/  MOV R9, 0x7f800000 ;  /* 0x7f80000000097802 */ /* 0x000fe20000000f00 */
[----:B----4-:R-:W-:-:S03]  /*9970*/  @P0 FFMA.FTZ R9, R3, R4, R8 ;  /* 0x0000000403090223 */ /* 0x010fc60000010008 */
[----:B------:R-:W-:Y:S02]  /*9980*/  IADD3 R7, P4, P3, R21, R188, R12 ;  /* 0x000000bc15077210 */ /* 0x000fe40007b9e00c */
[----:B------:R-:W-:-:S04]  /*9990*/  SHF.R.S32.HI R21, RZ, 0x1f, R21 ;  /* 0x0000001fff157819 */ /* 0x000fc80000011415 */
[----:B------:R-:W-:Y:S01]  /*99a0*/  IADD3.X R21, PT, PT, R21, R2, R29, P4, P3 ;  /* 0x0000000215157210 */ /* 0x000fe200027e641d */
[----:B------:R-:W-:Y:S06]  /*99b0*/  @P5 BRA `(.L_x_890) ;  /* 0x0000000000445947 */ /* 0x000fec0003800000 */
[C---:B------:R-:W-:Y:S01]  /*99c0*/  VIADD R8, R10.reuse, 0x8 ;  /* 0x000000080a087836 */ /* 0x040fe20000000000 */
[----:B------:R-:W-:-:S04]  /*99d0*/  ISETP.GE.AND P4, PT, R10, R183, PT ;  /* 0x000000b70a00720c */ /* 0x000fc80003f86270 */
[----:B------:R-:W-:-:S09]  /*99e0*/  ISETP.GE.AND P3, PT, R8, R183, PT ;  /* 0x000000b70800720c */ /* 0x000fd20003f66270 */
[----:B------:R-:W3:Y:S01]  /*99f0*/  @!P4 LDC.64 R4, c[0x0][0x420] ;  /* 0x00010800ff04cb82 */ /* 0x000ee20000000a00 */
[----:B------:R-:W-:-:S03]  /*9a00*/  @!P4 IMAD R10, R10, R23, RZ ;  /* 0x000000170a0ac224 */ /* 0x000fc600078e02ff */
[----:B------:R-:W-:Y:S02]  /*9a10*/  @!P3 IMAD R12, R8, R23, RZ ;  /* 0x00000017080cb224 */ /* 0x000fe400078e02ff */
[-C--:B------:R-:W-:Y:S02]  /*9a20*/  @!P4 IADD3 R8, P2, PT, R10, R7.reuse, RZ ;  /* 0x000000070a08c210 */ /* 0x080fe40007f5e0ff */
[----:B------:R-:W4:Y:S01]  /*9a30*/  @!P3 LDC.64 R2, c[0x0][0x420] ;  /* 0x00010800ff02bb82 */ /* 0x000f220000000a00 */
[----:B------:R-:W-:Y:S02]  /*9a40*/  @!P3 IADD3 R7, P0, PT, R12, R7, RZ ;  /* 0x000000070c07b210 */ /* 0x000fe40007f1e0ff */
[-C--:B------:R-:W-:Y:S02]  /*9a50*/  @!P4 LEA.HI.X.SX32 R10, R10, R21.reuse, 0x1, P2 ;  /* 0x000000150a0ac211 */ /* 0x080fe400010f0eff */
[----:B------:R-:W-:Y:S02]  /*9a60*/  @!P3 LEA.HI.X.SX32 R12, R12, R21, 0x1, P0 ;  /* 0x000000150c0cb211 */ /* 0x000fe400000f0eff */
[----:B---3--:R-:W-:-:S04]  /*9a70*/  @!P4 LEA R4, P2, R8, R4, 0x2 ;  /* 0x000000040804c211 */ /* 0x008fc800078410ff */
[----:B------:R-:W-:Y:S02]  /*9a80*/  @!P4 LEA.HI.X R5, R8, R5, R10, 0x2, P2 ;  /* 0x000000050805c211 */ /* 0x000fe400010f140a */
[----:B----4-:R-:W-:-:S03]  /*9a90*/  @!P3 LEA R2, P0, R7, R2, 0x2 ;  /* 0x000000020702b211 */ /* 0x010fc600078010ff */
[----:B------:R3:W-:Y:S01]  /*9aa0*/  @!P4 STG.E desc[UR10][R4.64], R11 ;  /* 0x0000000b0400c986 */ /* 0x0007e2000c10190a */
[----:B------:R-:W-:-:S05]  /*9ab0*/  @!P3 LEA.HI.X R3, R7, R3, R12, 0x2, P0 ;  /* 0x000000030703b211 */ /* 0x000fca00000f140c */
[----:B------:R3:W-:Y:S04]  /*9ac0*/  @!P3 STG.E desc[UR10][R2.64], R9 ;  /* 0x000000090200b986 */ /* 0x0007e8000c10190a */
.L_x_890:
[----:B------:R-:W-:Y:S05]  /*9ad0*/  BSYNC.RECONVERGENT B0 ;  /* 0x0000000000007941 */ /* 0x000fea0003800200 */
.L_x_889:
[----:B------:R-:W4:Y:S01]  /*9ae0*/  LDCU.64 UR4, c[0x0][0x410] ;  /* 0x00008200ff0477ac */ /* 0x000f220008000a00 */
[----:B------:R-:W-:Y:S01]  /*9af0*/  @P1 IMAD.MOV.U32 R24, RZ, RZ, R26 ;  /* 0x000000ffff181224 */ /* 0x000fe200078e001a */
[----:B------:R-:W-:Y:S01]  /*9b00*/  SHF.R.U32.HI R10, RZ, 0x3, R165 ;  /* 0x00000003ff0a7819 */ /* 0x000fe200000116a5 */
[----:B---3--:R-:W-:Y:S01]  /*9b10*/  IMAD.MOV.U32 R11, RZ, RZ, RZ ;  /* 0x000000ffff0b7224 */ /* 0x008fe200078e00ff */
[----:B------:R3:W1:Y:S01]  /*9b20*/  LDS.128 R20, [R6] ;  /* 0x0000000006147984 */ /* 0x0006620000000c00 */
[----:B------:R-:W-:Y:S01]  /*9b30*/  BSSY.RECONVERGENT B0, `(.L_x_891) ;  /* 0x000001c000007945 */ /* 0x000fe20003800200 */
[----:B------:R-:W-:Y:S01]  /*9b40*/  IADD3 R24, P0, PT, R164, R24, RZ ;  /* 0x00000018a4187210 */ /* 0x000fe20007f1e0ff */
[C---:B------:R-:W-:Y:S01]  /*9b50*/  VIADD R8, R10.reuse, 0x10 ;  /* 0x000000100a087836 */ /* 0x040fe20000000000 */
[C---:B------:R-:W-:Y:S01]  /*9b60*/  IADD3 R4, PT, PT, R10.reuse, 0x20, RZ ;  /* 0x000000200a047810 */ /* 0x040fe20007ffe0ff */
[----:B------:R-:W-:Y:S01]  /*9b70*/  VIADD R2, R10, 0x30 ;  /* 0x000000300a027836 */ /* 0x000fe20000000000 */
[----:B------:R-:W-:-:S02]  /*9b80*/  IADD3.X R25, PT, PT, RZ, R15, RZ, P0, !PT ;  /* 0x0000000fff197210 */ /* 0x000fc400007fe4ff */
[-C--:B------:R-:W-:Y:S02]  /*9b90*/  ISETP.GE.AND P1, PT, R4, R183.reuse, PT ;  /* 0x000000b70400720c */ /* 0x080fe40003f26270 */
[-C--:B------:R-:W-:Y:S02]  /*9ba0*/  ISETP.GE.AND P2, PT, R8, R183.reuse, PT ;  /* 0x000000b70800720c */ /* 0x080fe40003f46270 */
[-C--:B------:R-:W-:Y:S01]  /*9bb0*/  ISETP.GE.AND P3, PT, R10, R183.reuse, PT ;  /* 0x000000b70a00720c */ /* 0x080fe20003f66270 */
[----:B----4-:R-:W-:Y:S01]  /*9bc0*/  IMAD.WIDE.U32 R4, R13, UR4, R24 ;  /* 0x000000040d047c25 */ /* 0x010fe2000f8e0018 */
[----:B------:R-:W-:-:S03]  /*9bd0*/  ISETP.GE.AND P0, PT, R2, R183, PT ;  /* 0x000000b70200720c */ /* 0x000fc60003f06270 */
[----:B------:R-:W-:Y:S02]  /*9be0*/  IMAD.WIDE.U32 R24, R0, 0x40, R10 ;  /* 0x0000004000187825 */ /* 0x000fe400078e000a */
[----:B------:R3:W4:Y:S02]  /*9bf0*/  LDS.128 R8, [R6+0x4000] ;  /* 0x0040000006087984 */ /* 0x0007240000000c00 */
[----:B------:R-:W-:Y:S02]  /*9c00*/  IMAD R27, R13, UR5, R5 ;  /* 0x000000050d1b7c24 */ /* 0x000fe4000f8e0205 */
[----:B------:R3:W1:Y:S02]  /*9c10*/  LDS.128 R12, [R6+0x2000] ;  /* 0x00200000060c7984 */ /* 0x0006640000000c00 */
[----:B------:R-:W-:Y:S05]  /*9c20*/  @P3 BRA `(.L_x_892) ;  /* 0x0000000000303947 */ /* 0x000fea0003800000 */
[----:B------:R-:W5:Y:S01]  /*9c30*/  LDCU.64 UR6, c[0x0][0x408] ;  /* 0x00008100ff0677ac */ /* 0x000f620008000a00 */
[----:B------:R-:W-:Y:S01]  /*9c40*/  MOV R26, R4 ;  /* 0x00000004001a7202 */ /* 0x000fe20000000f00 */
[----:B------:R-:W2:Y:S01]  /*9c50*/  LDCU.64 UR4, c[0x0][0x3f0] ;  /* 0x00007e00ff0477ac */ /* 0x000ea20008000a00 */
[----:B-----5:R-:W-:-:S03]  /*9c60*/  IMAD R3, R25, UR6, RZ ;  /* 0x0000000619037c24 */ /* 0x020fc6000f8e02ff */
[----:B------:R-:W-:-:S04]  /*9c70*/  IMAD.WIDE.U32 R28, R24, UR6, R26 ;  /* 0x00000006181c7c25 */ /* 0x000fc8000f8e001a */
[----:B------:R-:W-:Y:S01]  /*9c80*/  IMAD R0, R24, UR7, R3 ;  /* 0x0000000718007c24 */ /* 0x000fe2000f8e0203 */
[----:B--2---:R-:W-:-:S04]  /*9c90*/  LEA R2, P3, R28, UR4, 0x1 ;  /* 0x000000041c027c11 */ /* 0x004fc8000f8608ff */
[----:B------:R-:W-:-:S04]  /*9ca0*/  IADD3 R0, PT, PT, R0, R29, RZ ;  /* 0x0000001d00007210 */ /* 0x000fc80007ffe0ff */
[----:B------:R-:W-:-:S05]  /*9cb0*/  LEA.HI.X R3, R28, UR5, R0, 0x1, P3 ;  /* 0x000000051c037c11 */ /* 0x000fca00098f0c00 */
[----:B-1----:R1:W-:Y:S04]  /*9cc0*/  STG.E.128 desc[UR10][R2.64], R20 ;  /* 0x0000001402007986 */ /* 0x0023e8000c101d0a */
[----:B------:R1:W-:Y:S04]  /*9cd0*/  STG.E.128 desc[UR10][R2.64+0x80], R12 ;  /* 0x0000800c02007986 */ /* 0x0003e8000c101d0a */
[----:B----4-:R1:W-:Y:S02]  /*9ce0*/  STG.E.128 desc[UR10][R2.64+0x100], R8 ;  /* 0x0001000802007986 */ /* 0x0103e4000c101d0a */
.L_x_892:
[----:B------:R-:W-:Y:S05]  /*9cf0*/  BSYNC.RECONVERGENT B0 ;  /* 0x0000000000007941 */ /* 0x000fea0003800200 */
.L_x_891:
[----:B-1----:R1:W1:Y:S01]  /*9d00*/  LDS.128 R20, [R6+0x800] ;  /* 0x0008000006147984 */ /* 0x0022620000000c00 */
[----:B------:R-:W-:Y:S03]  /*9d10*/  BSSY.RECONVERGENT B0, `(.L_x_893) ;  /* 0x0000013000007945 */ /* 0x000fe60003800200 */
[----:B------:R1:W1:Y:S04]  /*9d20*/  LDS.128 R12, [R6+0x2800] ;  /* 0x00280000060c7984 */ /* 0x0002680000000c00 */
[----:B----4-:R4:W1:Y:S01]  /*9d30*/  LDS.128 R8, [R6+0x4800] ;  /* 0x0048000006087984 */ /* 0x0108620000000c00 */
[----:B------:R-:W-:Y:S05]  /*9d40*/  @P2 BRA `(.L_x_894) ;  /* 0x00000000003c2947 */ /* 0x000fea0003800000 */
[----:B------:R-:W5:Y:S01]  /*9d50*/  LDCU.64 UR6, c[0x0][0x408] ;  /* 0x00008100ff0677ac */ /* 0x000f620008000a00 */
[----:B------:R-:W-:Y:S01]  /*9d60*/  IADD3 R3, P2, PT, R24, 0x10, RZ ;  /* 0x0000001018037810 */ /* 0x000fe20007f5e0ff */
[----:B------:R-:W-:Y:S01]  /*9d70*/  IMAD.MOV.U32 R28, RZ, RZ, R4 ;  /* 0x000000ffff1c7224 */ /* 0x000fe200078e0004 */
[----:B------:R-:W-:Y:S01]  /*9d80*/  MOV R29, R27 ;  /* 0x0000001b001d7202 */ /* 0x000fe20000000f00 */
[----:B------:R-:W2:Y:S02]  /*9d90*/  LDCU.64 UR4, c[0x0][0x3f0] ;  /* 0x00007e00ff0477ac */ /* 0x000ea40008000a00 */
[----:B------:R-:W-:-:S04]  /*9da0*/  IMAD.X R0, RZ, RZ, R25, P2 ;  /* 0x000000ffff007224 */ /* 0x000fc800010e0619 */
[----:B-----5:R-:W-:Y:S02]  /*9db0*/  IMAD R0, R0, UR6, RZ ;  /* 0x0000000600007c24 */ /* 0x020fe4000f8e02ff */
[----:B------:R-:W-:-:S04]  /*9dc0*/  IMAD.WIDE.U32 R28, R3, UR6, R28 ;  /* 0x00000006031c7c25 */ /* 0x000fc8000f8e001c */
[----:B------:R-:W-:Y:S01]  /*9dd0*/  IMAD R0, R3, UR7, R0 ;  /* 0x0000000703007c24 */ /* 0x000fe2000f8e0200 */
[----:B--2---:R-:W-:-:S04]  /*9de0*/  LEA R2, P2, R28, UR4, 0x1 ;  /* 0x000000041c027c11 */ /* 0x004fc8000f8408ff */
[----:B------:R-:W-:-:S04]  /*9df0*/  IADD3 R0, PT, PT, R0, R29, RZ ;  /* 0x0000001d00007210 */ /* 0x000fc80007ffe0ff */
[----:B------:R-:W-:-:S05]  /*9e00*/  LEA.HI.X R3, R28, UR5, R0, 0x1, P2 ;  /* 0x000000051c037c11 */ /* 0x000fca00090f0c00 */
[----:B-1----:R1:W-:Y:S04]  /*9e10*/  STG.E.128 desc[UR10][R2.64], R20 ;  /* 0x0000001402007986 */ /* 0x0023e8000c101d0a */
[----:B------:R1:W-:Y:S04]  /*9e20*/  STG.E.128 desc[UR10][R2.64+0x80], R12 ;  /* 0x0000800c02007986 */ /* 0x0003e8000c101d0a */
[----:B------:R1:W-:Y:S02]  /*9e30*/  STG.E.128 desc[UR10][R2.64+0x100], R8 ;  /* 0x0001000802007986 */ /* 0x0003e4000c101d0a */
.L_x_894:
[----:B------:R-:W-:Y:S05]  /*9e40*/  BSYNC.RECONVERGENT B0 ;  /* 0x0000000000007941 */ /* 0x000fea0003800200 */
.L_x_893:
[----:B-1----:R1:W1:Y:S01]  /*9e50*/  LDS.128 R20, [R6+0x1000] ;  /* 0x0010000006147984 */ /* 0x0022620000000c00 */
[----:B------:R-:W-:Y:S03]  /*9e60*/  BSSY.RECONVERGENT B0, `(.L_x_895) ;  /* 0x0000013000007945 */ /* 0x000fe60003800200 */
[----:B------:R1:W1:Y:S04]  /*9e70*/  LDS.128 R12, [R6+0x3000] ;  /* 0x00300000060c7984 */ /* 0x0002680000000c00 */
[----:B------:R1:W1:Y:S01]  /*9e80*/  LDS.128 R8, [R6+0x5000] ;  /* 0x0050000006087984 */ /* 0x0002620000000c00 */
        /* <DEDUP_REMOVED lines=16> */
.L_x_896:
[----:B------:R-:W-:Y:S05]  /*9f90*/  BSYNC.RECONVERGENT B0 ;  /* 0x0000000000007941 */ /* 0x000fea0003800200 */
.L_x_895:
[----:B-1----:R1:W1:Y:S04]  /*9fa0*/  LDS.128 R8, [R6+0x3800] ;  /* 0x0038000006087984 */ /* 0x0022680000000c00 */
[----:B------:R1:W1:Y:S01]  /*9fb0*/  LDS.128 R12, [R6+0x5800] ;  /* 0x00580000060c7984 */ /* 0x0002620000000c00 */
[----:B------:R-:W-:Y:S05]  /*9fc0*/  @P0 EXIT ;  /* 0x000000000000094d */ /* 0x000fea0003800000 */
[----:B------:R-:W5:Y:S01]  /*9fd0*/  LDCU.64 UR6, c[0x0][0x408] ;  /* 0x00008100ff0677ac */ /* 0x000f620008000a00 */
[----:B------:R-:W-:Y:S02]  /*9fe0*/  IADD3 R0, P0, PT, R24, 0x30, RZ ;  /* 0x0000003018007810 */ /* 0x000fe40007f1e0ff */
[----:B------:R-:W-:Y:S01]  /*9ff0*/  MOV R5, R27 ;  /* 0x0000001b00057202 */ /* 0x000fe20000000f00 */
[----:B------:R-:W2:Y:S01]  /*a000*/  LDCU.64 UR4, c[0x0][0x3f0] ;  /* 0x00007e00ff0477ac */ /* 0x000ea20008000a00 */
[----:B------:R-:W-:-:S05]  /*a010*/  IADD3.X R3, PT, PT, RZ, R25, RZ, P0, !PT ;  /* 0x00000019ff037210 */ /* 0x000fca00007fe4ff */
[----:B-----5:R-:W-:Y:S02]  /*a020*/  IMAD R3, R3, UR6, RZ ;  /* 0x0000000603037c24 */ /* 0x020fe4000f8e02ff */
[----:B------:R-:W-:-:S04]  /*a030*/  IMAD.WIDE.U32 R4, R0, UR6, R4 ;  /* 0x0000000600047c25 */ /* 0x000fc8000f8e0004 */
[----:B------:R-:W-:Y:S01]  /*a040*/  IMAD R3, R0, UR7, R3 ;  /* 0x0000000700037c24 */ /* 0x000fe2000f8e0203 */
[----:B--2---:R-:W-:-:S04]  /*a050*/  LEA R2, P0, R4, UR4, 0x1 ;  /* 0x0000000404027c11 */ /* 0x004fc8000f8008ff */
[----:B------:R-:W-:-:S04]  /*a060*/  IADD3 R3, PT, PT, R3, R5, RZ ;  /* 0x0000000503037210 */ /* 0x000fc80007ffe0ff */
[----:B------:R-:W-:-:S05]  /*a070*/  LEA.HI.X R3, R4, UR5, R3, 0x1, P0 ;  /* 0x0000000504037c11 */ /* 0x000fca00080f0c03 */
[----:B------:R-:W-:Y:S04]  /*a080*/  STG.E.128 desc[UR10][R2.64], R16 ;  /* 0x0000001002007986 */ /* 0x000fe8000c101d0a */
[----:B-1----:R-:W-:Y:S04]  /*a090*/  STG.E.128 desc[UR10][R2.64+0x80], R8 ;  /* 0x0000800802007986 */ /* 0x002fe8000c101d0a */
[----:B------:R-:W-:Y:S01]  /*a0a0*/  STG.E.128 desc[UR10][R2.64+0x100], R12 ;  /* 0x0001000c02007986 */ /* 0x000fe2000c101d0a */
[----:B------:R-:W-:Y:S05]  /*a0b0*/  EXIT ;  /* 0x000000000000794d */ /* 0x000fea0003800000 */
.L_x_897:
        /* <DEDUP_REMOVED lines=12> */
.L_x_1816:


//--------------------- .text._ZN5flash16flash_fwd_kernelI23Flash_fwd_kernel_traitsILi192ELi64ELi64ELi4ELb0ELb0EN7cutlass10bfloat16_tE19Flash_kernel_traitsILi192ELi64ELi64ELi4ES3_EELb0ELb0ELb0ELb0ELb0ELb1ELb1ELb0EEEvNS_16Flash_fwd_paramsE --------------------------
	.section	.text._ZN5flash16flash_fwd_kernelI23Flash_fwd_kernel_traitsILi192ELi64ELi64ELi4ELb0ELb0EN7cutlass10bfloat16_tE19Flash_kernel_traitsILi192ELi64ELi64ELi4ES3_EELb0ELb0ELb0ELb0ELb0ELb1ELb1ELb0EEEvNS_16Flash_fwd_paramsE,"ax",@progbits
	.align	128
        .global         _ZN5flash16flash_fwd_kernelI23Flash_fwd_kernel_traitsILi192ELi64ELi64ELi4ELb0ELb0EN7cutlass10bfloat16_tE19Flash_kernel_traitsILi192ELi64ELi64ELi4ES3_EELb0ELb0ELb0ELb0ELb0ELb1ELb1ELb0EEEvNS_16Flash_fwd_paramsE
        .type           _ZN5flash16flash_fwd_kernelI23Flash_fwd_kernel_traitsILi192ELi64ELi64ELi4ELb0ELb0EN7cutlass10bfloat16_tE19Flash_kernel_traitsILi192ELi64ELi64ELi4ES3_EELb0ELb0ELb0ELb0ELb0ELb1ELb1ELb0EEEvNS_16Flash_fwd_paramsE,@function
        .size           _ZN5flash16flash_fwd_kernelI23Flash_fwd_kernel_traitsILi192ELi64ELi64ELi4ELb0ELb0EN7cutlass10bfloat16_tE19Flash_kernel_traitsILi192ELi64ELi64ELi4ES3_EELb0ELb0ELb0ELb0ELb0ELb1ELb1ELb0EEEvNS_16Flash_fwd_paramsE,(.L_x_1817 - _ZN5flash16flash_fwd_kernelI23Flash_fwd_kernel_traitsILi192ELi64ELi64ELi4ELb0ELb0EN7cutlass10bfloat16_tE19Flash_kernel_traitsILi192ELi64ELi64ELi4ES3_EELb0ELb0ELb0ELb0ELb0ELb1ELb1ELb0EEEvNS_16Flash_fwd_paramsE)
        .other          _ZN5flash16flash_fwd_kernelI23Flash_fwd_kernel_traitsILi192ELi64ELi64ELi4ELb0ELb0EN7cutlass10bfloat16_tE19Flash_kernel_traitsILi192ELi64ELi64ELi4ES3_EELb0ELb0ELb0ELb0ELb0ELb1ELb1ELb0EEEvNS_16Flash_fwd_paramsE,@"STO_CUDA_ENTRY STV_DEFAULT"
_ZN5flash16flash_fwd_kernelI23Flash_fwd_kernel_traitsILi192ELi64ELi64ELi4ELb0ELb0EN7cutlass10bfloat16_tE19Flash_kernel_traitsILi192ELi64ELi64ELi4ES3_EELb0ELb0ELb0ELb0ELb0ELb1ELb1ELb0EEEvNS_16Flash_fwd_paramsE:
.text._ZN5flash16flash_fwd_kernelI23Flash_fwd_kernel_traitsILi192ELi64ELi64ELi4ELb0ELb0EN7cutlass10bfloat16_tE19Flash_kernel_traitsILi192ELi64ELi64ELi4ES3_EELb0ELb0ELb0ELb0ELb0ELb1ELb1ELb0EEEvNS_16Flash_fwd_paramsE:
[----:B------:R-:W-:Y:S01]  /*0000*/  LDC R1, c[0x0][0x37c] ;  /* 0x0000df00ff017b82 */ /* 0x000fe20000000800 */
[----:B------:R-:W1:Y:S01]  /*0010*/  S2R R155, SR_CTAID.Y ;  /* 0x00000000009b7919 */ /* 0x000e620000002600 */
[----:B------:R-:W2:Y:S06]  /*0020*/  LDCU.64 UR8, c[0x0][0x460] ;  /* 0x00008c00ff0877ac */ /* 0x000eac0008000a00 */
[----:B------:R-:W1:Y:S01]  /*0030*/  LDC.64 R4, c[0x0][0x460] ;  /* 0x00011800ff047b82 */ /* 0x000e620000000a00 */
[----:B------:R-:W-:Y:S01]  /*0040*/  IMAD.MOV.U32 R199, RZ, RZ, -0x1 ;  /* 0xffffffffffc77424 */ /* 0x000fe200078e00ff */
[----:B------:R-:W3:Y:S01]  /*0050*/  LDCU.64 UR10, c[0x0][0x358] ;  /* 0x00006b00ff0a77ac */ /* 0x000ee20008000a00 */
[----:B------:R-:W4:Y:S05]  /*0060*/  LDCU.64 UR4, c[0x0][0x478] ;  /* 0x00008f00ff0477ac */ /* 0x000f2a0008000a00 */
[----:B------:R-:W3:Y:S01]  /*0070*/  LDC.64 R8, c[0x0][0x468] ;  /* 0x00011a00ff087b82 */ /* 0x000ee20000000a00 */
[----:B------:R-:W4:Y:S01]  /*0080*/  LDCU.64 UR6, c[0x0][0x470] ;  /* 0x00008e00ff0677ac */ /* 0x000f220008000a00 */
[----:B--2---:R-:W-:-:S02]  /*0090*/  ISETP.NE.U32.AND P1, PT, RZ, UR8, PT ;  /* 0x00000008ff007c0c */ /* 0x004fc4000bf25070 */
[----:B------:R-:W-:Y:S02]  /*00a0*/  ISETP.NE.U32.AND P0, PT, RZ, UR8, PT ;  /* 0x00000008ff007c0c */ /* 0x000fe4000bf05070 */
[----:B------:R-:W-:Y:S02]  /*00b0*/  ISETP.NE.AND.EX P1, PT, RZ, UR9, PT, P1 ;  /* 0x00000009ff007c0c */ /* 0x000fe4000bf25310 */
[----:B------:R-:W-:Y:S02]  /*00c0*/  ISETP.NE.AND.EX P0, PT, RZ, UR9, PT, P0 ;  /* 0x00000009ff007c0c */ /* 0x000fe4000bf05300 */
[----:B----4-:R-:W-:Y:S02]  /*00d0*/  ISETP.NE.U32.AND P2, PT, RZ, UR4, PT ;  /* 0x00000004ff007c0c */ /* 0x010fe4000bf45070 */
[----:B------:R-:W-:Y:S01]  /*00e0*/  ISETP.NE.U32.AND P4, PT, RZ, UR6, PT ;  /* 0x00000006ff007c0c */ /* 0x000fe2000bf85070 */
[----:B-1----:R-:W-:Y:S01]  /*00f0*/  IMAD.WIDE.U32 R4, R155, 0x4, R4 ;  /* 0x000000049b047825 */ /* 0x002fe200078e0004 */
[----:B------:R-:W-:-:S02]  /*0100*/  ISETP.NE.AND.EX P2, PT, RZ, UR5, PT, P2 ;  /* 0x00000005ff007c0c */ /* 0x000fc4000bf45320 */
[----:B------:R-:W-:Y:S01]  /*0110*/  ISETP.NE.AND.EX P4, PT, RZ, UR7, PT, P4 ;  /* 0x00000007ff007c0c */ /* 0x000fe2000bf85340 */
[----:B------:R-:W-:Y:S02]  /*0120*/  IMAD.SHL.U32 R15, R155, 0x4, RZ ;  /* 0x000000049b0f7824 */ /* 0x000fe400078e00ff */
[----:B---3--:R1:W2:Y:S04]  /*0130*/  @P1 LDG.E R199, desc[UR10][R4.64] ;  /* 0x0000000a04c71981 */ /* 0x0082a8000c1e1900 */
[----:B------:R3:W2:Y:S01]  /*0140*/  @P0 LDG.E R10, desc[UR10][R4.64+0x4] ;  /* 0x0000040a040a0981 */ /* 0x0006a2000c1e1900 */
[----:B------:R-:W-:Y:S01]  /*0150*/  SHF.R.U32.HI R0, RZ, 0x1e, R155 ;  /* 0x0000001eff007819 */ /* 0x000fe2000001169b */
[----:B------:R-:W-:Y:S02]  /*0160*/  IMAD.MOV.U32 R2, RZ, RZ, RZ ;  /* 0x000000ffff027224 */ /* 0x000fe400078e00ff */
[C---:B------:R-:W-:Y:S01]  /*0170*/  @P2 IADD3 R12, P1, PT, R15.reuse, UR4, RZ ;  /* 0x000000040f0c2c10 */ /* 0x040fe2000ff3e0ff */
[----:B------:R-:W4:Y:S01]  /*0180*/  LDCU.U8 UR4, c[0x0][0x532] ;  /* 0x0000a640ff0477ac */ /* 0x000f220008000000 */
[----:B------:R-:W-:-:S02]  /*0190*/  @P4 IADD3 R6, P3, PT, R15, UR6, RZ ;  /* 0x000000060f064c10 */ /* 0x000fc4000ff7e0ff */
[C---:B------:R-:W-:Y:S02]  /*01a0*/  @P2 IADD3.X R13, PT, PT, R0.reuse, UR5, RZ, P1, !PT ;  /* 0x00000005000d2c10 */ /* 0x040fe40008ffe4ff */
[----:B------:R-:W-:-:S04]  /*01b0*/  @P4 IADD3.X R7, PT, PT, R0, UR7, RZ, P3, !PT ;  /* 0x0000000700074c10 */ /* 0x000fc80009ffe4ff */
[----:B------:R-:W2:Y:S04]  /*01c0*/  @P2 LDG.E R13, desc[UR10][R12.64] ;  /* 0x0000000a0c0d2981 */ /* 0x000ea8000c1e1900 */
[----:B------:R3:W2:Y:S01]  /*01d0*/  @P4 LDG.E R2, desc[UR10][R6.64] ;  /* 0x0000000a06024981 */ /* 0x0006a2000c1e1900 */
[----:B------:R-:W-:Y:S02]  /*01e0*/  ISETP.EQ.U32.AND P3, PT, R8, RZ, PT ;  /* 0x000000ff0800720c */ /* 0x000fe40003f62070 */
[----:B----4-:R-:W-:Y:S01]  /*01f0*/  ISETP.NE.AND P4, PT, RZ, UR4, PT ;  /* 0x00000004ff007c0c */ /* 0x010fe2000bf85270 */
[----:B-1----:R-:W1:Y:S01]  /*0200*/  @!P0 LDC R5, c[0x0][0x434] ;  /* 0x00010d00ff058b82 */ /* 0x002e620000000800 */
[----:B------:R-:W-:Y:S02]  /*0210*/  IADD3 R14, P1, PT, R15, R8, RZ ;  /* 0x000000080f0e7210 */ /* 0x000fe40007f3e0ff */
[----:B------:R-:W-:Y:S01]  /*0220*/  ISETP.EQ.OR.EX P3, PT, R9, RZ, !P4, P3 ;  /* 0x000000ff0900720c */ /* 0x000fe20006762730 */
[----:B------:R-:W-:-:S02]  /*0230*/  IMAD.MOV.U32 R11, RZ, RZ, -0x1 ;  /* 0xffffffffff0b7424 */ /* 0x000fc400078e00ff */
[----:B------:R-:W-:Y:S02]  /*0240*/  IMAD.X R15, R0, 0x1, R9, P1 ;  /* 0x00000001000f7824 */ /* 0x000fe400008e0609 */
[----:B------:R-:W4:Y:S01]  /*0250*/  @!P2 LDC R0, c[0x0][0x43c] ;  /* 0x00010f00ff00ab82 */ /* 0x000f220000000800 */
[----:B---3--:R-:W3:Y:S07]  /*0260*/  S2R R4, SR_CTAID.X ;  /* 0x0000000000047919 */ /* 0x008eee0000002500 */
[----:B------:R1:W5:Y:S01]  /*0270*/  @!P3 LDG.E R11, desc[UR10][R14.64] ;  /* 0x0000000a0e0bb981 */ /* 0x000362000c1e1900 */
[----:B------:R-:W1:Y:S01]  /*0280*/  @!P2 LDC.64 R6, c[0x0][0x488] ;  /* 0x00012200ff06ab82 */ /* 0x000e620000000a00 */
[----:B------:R-:W-:-:S04]  /*0290*/  ISETP.NE.U32.AND P3, PT, R8, RZ, PT ;  /* 0x000000ff0800720c */ /* 0x000fc80003f65070 */
[----:B------:R-:W-:Y:S01]  /*02a0*/  ISETP.NE.AND.EX P3, PT, R9, RZ, PT, P3 ;  /* 0x000000ff0900720c */ /* 0x000fe20003f65330 */
[----:B------:R-:W1:Y:S01]  /*02b0*/  S2R R3, SR_CTAID.Z ;  /* 0x0000000000037919 */ /* 0x000e620000002700 */
[----:B------:R-:W1:Y:S01]  /*02c0*/  S2R R200, SR_TID.X ;  /* 0x0000000000c87919 */ /* 0x000e620000002100 */
[----:B---3--:R-:W-:Y:S02]  /*02d0*/  IMAD.SHL.U32 R194, R4, 0x40, RZ ;  /* 0x0000004004c27824 */ /* 0x008fe400078e00ff */
[----:B--2---:R-:W-:Y:S01]  /*02e0*/  @P0 IMAD.IADD R5, R10, 0x1, -R199 ;  /* 0x000000010a050824 */ /* 0x004fe200078e0ac7 */
[----:B-1----:R-:W-:-:S04]  /*02f0*/  @!P2 ISETP.NE.U32.AND P0, PT, R6, RZ, PT ;  /* 0x000000ff0600a20c */ /* 0x002fc80003f05070 */
[----:B------:R-:W-:-:S04]  /*0300*/  @!P2 ISETP.NE.AND.EX P0, PT, R7, RZ, PT, P0 ;  /* 0x000000ff0700a20c */ /* 0x000fc80003f05300 */
[----:B----4-:R-:W-:Y:S02]  /*0310*/  @!P2 SEL R7, R0, RZ, P0 ;  /* 0x000000ff0007a207 */ /* 0x010fe40000000000 */
[----:B------:R-:W1:Y:S01]  /*0320*/  @!P3 LDC R0, c[0x0][0x438] ;  /* 0x00010e00ff00bb82 */ /* 0x000e620000000800 */
[----:B------:R-:W-:Y:S01]  /*0330*/  ISETP.GT.AND P1, PT, R5, R194, PT ;  /* 0x000000c20500720c */ /* 0x000fe20003f24270 */
[----:B------:R-:W-:Y:S01]  /*0340*/  @P2 IMAD.IADD R100, R13, 0x1, -R2 ;  /* 0x000000010d642824 */ /* 0x000fe200078e0a02 */
[----:B------:R-:W-:Y:S11]  /*0350*/  @!P3 BRA `(.L_x_898) ;  /* 0x00000000000cb947 */ /* 0x000ff60003800000 */
[----:B-1----:R-:W2:Y:S02]  /*0360*/  @P4 LDG.E R0, desc[UR10][R14.64+0x4] ;  /* 0x0000040a0e004981 */ /* 0x002ea4000c1e1900 */
[----:B--2--5:R-:W-:-:S06]  /*0370*/  @P4 IADD3 R0, PT, PT, R0, -R11, RZ ;  /* 0x8000000b00004210 */ /* 0x024fcc0007ffe0ff */
[----:B------:R2:W5:Y:S02]  /*0380*/  @!P4 LDG.E R0, desc[UR10][R14.64] ;  /* 0x0000000a0e00c981 */ /* 0x000564000c1e1900 */
.L_x_898:
        /* <DEDUP_REMOVED lines=9> */
[----:B------:R-:W3:Y:S08]  /*0420*/  LDC.U8 R2, c[0x0][0x548] ;  /* 0x00015200ff027b82 */ /* 0x000ef00000000000 */
[----:B------:R-:W4:Y:S01]  /*0430*/  @!P1 LDC.64 R10, c[0x0][0x400] ;  /* 0x00010000ff0a9b82 */ /* 0x000f220000000a00 */
[----:B-1----:R-:W-:-:S07]  /*0440*/  ISETP.NE.AND P0, PT, R0, RZ, PT ;  /* 0x000000ff0000720c */ /* 0x002fce0003f05270 */
[----:B------:R-:W1:Y:S01]  /*0450*/  @P1 LDC.64 R8, c[0x0][0x408] ;  /* 0x00010200ff081b82 */ /* 0x000e620000000a00 */
[----:B---3--:R-:W-:-:S07]  /*0460*/  ISETP.NE.AND P5, PT, R2, RZ, !P0 ;  /* 0x000000ff0200720c */ /* 0x008fce00047a5270 */
[----:B------:R-:W3:Y:S01]  /*0470*/  LDC R0, c[0x0][0x434] ;  /* 0x00010d00ff007b82 */ /* 0x000ee20000000800 */
[----:B----4-:R-:W-:-:S07]  /*0480*/  @!P1 IMAD.WIDE.U32 R12, R155, R10, RZ ;  /* 0x0000000a9b0c9225 */ /* 0x010fce00078e00ff */
[----:B------:R-:W4:Y:S01]  /*0490*/  @P0 LDC.64 R6, c[0x0][0x430] ;  /* 0x00010c00ff060b82 */ /* 0x000f220000000a00 */
[----:B------:R-:W-:Y:S01]  /*04a0*/  @!P1 IMAD R11, R155, R11, R13 ;  /* 0x0000000b9b0b9224 */ /* 0x000fe200078e020d */
[----:B------:R-:W-:Y:S01]  /*04b0*/  @!P1 MOV R10, R12 ;  /* 0x0000000c000a9202 */ /* 0x000fe20000000f00 */
[----:B-1----:R-:W-:-:S04]  /*04c0*/  @P1 IMAD.WIDE.U32 R12, R199, R8, RZ ;  /* 0x00000008c70c1225 */ /* 0x002fc800078e00ff */
[----:B------:R-:W-:Y:S01]  /*04d0*/  @P1 IMAD R11, R199, R9, R13 ;  /* 0x00000009c70b1224 */ /* 0x000fe200078e020d */
[----:B------:R-:W-:Y:S01]  /*04e0*/  @P1 MOV R10, R12 ;  /* 0x0000000c000a1202 */ /* 0x000fe20000000f00 */
[----:B----4-:R-:W-:Y:S01]  /*04f0*/  @P0 IMAD R8, R6, R7, RZ ;  /* 0x0000000706080224 */ /* 0x010fe200078e02ff */
[----:B------:R-:W-:Y:S01]  /*0500*/  @P0 MOV R6, 0x1 ;  /* 0x0000000100060802 */ /* 0x000fe20000000f00 */
[----:B------:R-:W1:Y:S01]  /*0510*/  @P0 LDC R7, c[0x0][0x430] ;  /* 0x00010c00ff070b82 */ /* 0x000e620000000800 */
[----:B---3--:R-:W-:Y:S05]  /*0520*/  @P0 BRA `(.L_x_900) ;  /* 0x0000000000280947 */ /* 0x008fea0003800000 */
[----:B------:R-:W-:Y:S01]  /*0530*/  ISETP.NE.AND P0, PT, R2, RZ, PT ;  /* 0x000000ff0200720c */ /* 0x000fe20003f05270 */
[----:B------:R-:W3:-:S12]  /*0540*/  LDC R9, c[0x0][0x3e0] ;  /* 0x0000f800ff097b82 */ /* 0x000ed80000000800 */
[----:B------:R-:W4:Y:S01]  /*0550*/  @P0 LDC R8, c[0x0][0x454] ;  /* 0x00011500ff080b82 */ /* 0x000f220000000800 */
[----:B-1----:R-:W-:Y:S02]  /*0560*/  @P0 MOV R7, 0x1 ;  /* 0x0000000100070802 */ /* 0x002fe40000000f00 */
[----:B------:R-:W-:-:S05]  /*0570*/  @!P0 MOV R7, 0x1 ;  /* 0x0000000100078802 */ /* 0x000fca0000000f00 */
[----:B------:R-:W3:Y:S08]  /*0580*/  @P0 LDC R6, c[0x0][0x454] ;  /* 0x00011500ff060b82 */ /* 0x000ef00000000800 */
[----:B------:R-:W1:Y:S08]  /*0590*/  @!P0 LDC R2, c[0x0][0x434] ;  /* 0x00010d00ff028b82 */ /* 0x000e700000000800 */
[----:B------:R-:W2:Y:S01]  /*05a0*/  @!P0 LDC R8, c[0x0][0x434] ;  /* 0x00010d00ff088b82 */ /* 0x000ea20000000800 */
[----:B---3--:R-:W-:-:S02]  /*05b0*/  @P0 IMAD R6, R6, R9, RZ ;  /* 0x0000000906060224 */ /* 0x008fc400078e02ff */
[----:B-1--4-:R-:W-:-:S07]  /*05c0*/  @!P0 IMAD R6, R2, R9, RZ ;  /* 0x0000000902068224 */ /* 0x012fce00078e02ff */
.L_x_900:
[----:B------:R-:W-:Y:S01]  /*05d0*/  IMAD.SHL.U32 R9, R200, 0x8, RZ ;  /* 0x00000008c8097824 */ /* 0x000fe200078e00ff */
[----:B------:R-:W3:Y:S01]  /*05e0*/  LDCU.64 UR4, c[0x0][0x410] ;  /* 0x00008200ff0477ac */ /* 0x000ee20008000a00 */
[----:B------:R-:W-:Y:S01]  /*05f0*/  IMAD.IADD R5, R5, 0x1, -R194 ;  /* 0x0000000105057824 */ /* 0x000fe200078e0ac2 */
[----:B------:R-:W-:Y:S01]  /*0600*/  SHF.R.U32.HI R12, RZ, 0x3, R200 ;  /* 0x00000003ff0c7819 */ /* 0x000fe200000116c8 */
[----:B------:R-:W-:Y:S01]  /*0610*/  IMAD R0, R155, R0, RZ ;  /* 0x000000009b007224 */ /* 0x000fe200078e02ff */
[----:B------:R-:W-:Y:S01]  /*0620*/  LOP3.LUT R9, R9, 0x38, RZ, 0xc0, !PT ;  /* 0x0000003809097812 */ /* 0x000fe200078ec0ff */
[----:B--2---:R-:W-:Y:S01]  /*0630*/  IMAD R8, R3, R8, RZ ;  /* 0x0000000803087224 */ /* 0x004fe200078e02ff */
[----:B------:R-:W-:Y:S01]  /*0640*/  ISETP.NE.AND P0, PT, R199, -0x1, PT ;  /* 0xffffffffc700780c */ /* 0x000fe20003f05270 */
[C---:B------:R-:W-:Y:S01]  /*0650*/  VIADD R14, R12.reuse, 0x10 ;  /* 0x000000100c0e7836 */ /* 0x040fe20000000000 */
[----:B------:R-:W-:Y:S01]  /*0660*/  IADD3 R10, P4, PT, R9, R10, RZ ;  /* 0x0000000a090a7210 */ /* 0x000fe20007f9e0ff */
[C---:B------:R-:W-:Y:S01]  /*0670*/  VIADD R2, R12.reuse, 0x20 ;  /* 0x000000200c027836 */ /* 0x040fe20000000000 */
[----:B------:R-:W-:Y:S01]  /*0680*/  ISETP.GE.AND P3, PT, R12, R5, PT ;  /* 0x000000050c00720c */ /* 0x000fe20003f66270 */
[----:B------:R-:W-:Y:S01]  /*0690*/  IMAD.MOV.U32 R13, RZ, RZ, RZ ;  /* 0x000000ffff0d7224 */ /* 0x000fe200078e00ff */
[----:B------:R-:W-:Y:S01]  /*06a0*/  SEL R199, R0, R199, !P0 ;  /* 0x000000c700c77207 */ /* 0x000fe20004000000 */
[----:B------:R-:W-:Y:S01]  /*06b0*/  VIADD R0, R12, 0x30 ;  /* 0x000000300c007836 */ /* 0x000fe20000000000 */
[----:B------:R-:W-:Y:S01]  /*06c0*/  LOP3.LUT P6, R200, R200, 0x7, RZ, 0xc0, !PT ;  /* 0x00000007c8c87812 */ /* 0x000fe200078cc0ff */
[----:B------:R-:W-:Y:S01]  /*06d0*/  IMAD.X R11, RZ, RZ, R11, P4 ;  /* 0x000000ffff0b7224 */ /* 0x000fe200020e060b */
[-C--:B------:R-:W-:Y:S01]  /*06e0*/  ISETP.GE.AND P1, PT, R14, R5.reuse, PT ;  /* 0x000000050e00720c */ /* 0x080fe20003f26270 */
[----:B------:R-:W-:Y:S01]  /*06f0*/  BSSY.RECONVERGENT B0, `(.L_x_901) ;  /* 0x000001a000007945 */ /* 0x000fe20003800200 */
[-C--:B------:R-:W-:Y:S01]  /*0700*/  ISETP.GE.OR P6, PT, R12, R5.reuse, P6 ;  /* 0x000000050c00720c */ /* 0x080fe200037c6670 */
[----:B---3--:R-:W-:Y:S01]  /*0710*/  IMAD.WIDE.U32 R10, R3, UR4, R10 ;  /* 0x00000004030a7c25 */ /* 0x008fe2000f8e000a */
[----:B------:R-:W-:-:S02]  /*0720*/  ISETP.GE.AND P2, PT, R2, R5, PT ;  /* 0x000000050200720c */ /* 0x000fc40003f46270 */
[----:B------:R-:W-:Y:S01]  /*0730*/  ISETP.GE.AND P0, PT, R0, R5, PT ;  /* 0x000000050000720c */ /* 0x000fe20003f06270 */
[----:B------:R-:W-:Y:S01]  /*0740*/  IMAD R19, R3, UR5, R11 ;  /* 0x0000000503137c24 */ /* 0x000fe2000f8e020b */
[----:B------:R-:W-:Y:S01]  /*0750*/  SHF.R.S32.HI R5, RZ, 0x1f, R199 ;  /* 0x0000001fff057819 */ /* 0x000fe200000114c7 */
[----:B------:R-:W-:Y:S01]  /*0760*/  @!P5 IMAD R8, R155, R6, R8 ;  /* 0x000000069b08d224 */ /* 0x000fe200078e0208 */
[----:B------:R-:W-:Y:S01]  /*0770*/  SEL R199, R199, RZ, P5 ;  /* 0x000000ffc7c77207 */ /* 0x000fe20002800000 */
[----:B------:R-:W-:Y:S01]  /*0780*/  IMAD.WIDE.U32 R16, R4, 0x40, R12 ;  /* 0x0000004004107825 */ /* 0x000fe200078e000c */
[----:B------:R-:W-:Y:S02]  /*0790*/  SEL R5, R5, RZ, P5 ;  /* 0x000000ff05057207 */ /* 0x000fe40002800000 */
[C---:B------:R-:W-:Y:S02]  /*07a0*/  ISETP.NE.OR P5, PT, R200.reuse, RZ, P1 ;  /* 0x000000ffc800720c */ /* 0x040fe40000fa5670 */
[----:B------:R-:W-:Y:S01]  /*07b0*/  ISETP.NE.OR P4, PT, R200, RZ, P2 ;  /* 0x000000ffc800720c */ /* 0x000fe20001785670 */
[----:B------:R-:W-:-:S12]  /*07c0*/  @P3 BRA `(.L_x_902) ;  /* 0x0000000000303947 */ /* 0x000fd80003800000 */
[----:B------:R-:W2:Y:S01]  /*07d0*/  LDCU.64 UR4, c[0x0][0x408] ;  /* 0x00008100ff0477ac */ /* 0x000ea20008000a00 */
[----:B------:R-:W-:Y:S01]  /*07e0*/  MOV R18, R10 ;  /* 0x0000000a00127202 */ /* 0x000fe20000000f00 */
[----:B------:R-:W3:Y:S01]  /*07f0*/  LDCU.64 UR6, c[0x0][0x3f0] ;  /* 0x00007e00ff0677ac */ /* 0x000ee20008000a00 */
[----:B--2---:R-:W-:-:S03]  /*0800*/  IMAD R3, R17, UR4, RZ ;  /* 0x0000000411037c24 */ /* 0x004fc6000f8e02ff */
[----:B------:R-:W-:-:S04]  /*0810*/  IMAD.WIDE.U32 R20, R16, UR4, R18 ;  /* 0x0000000410147c25 */ /* 0x000fc8000f8e0012 */
[----:B------:R-:W-:Y:S01]  /*0820*/  IMAD R3, R16, UR5, R3 ;  /* 0x0000000510037c24 */ /* 0x000fe2000f8e0203 */
[----:B---3--:R-:W-:-:S04]  /*0830*/  LEA R22, P3, R20, UR6, 0x1 ;  /* 0x0000000614167c11 */ /* 0x008fc8000f8608ff */
[----:B------:R-:W-:-:S04]  /*0840*/  IADD3 R3, PT, PT, R21, R3, RZ ;  /* 0x0000000315037210 */ /* 0x000fc80007ffe0ff */
[----:B------:R-:W-:-:S05]  /*0850*/  LEA.HI.X R23, R20, UR7, R3, 0x1, P3 ;  /* 0x0000000714177c11 */ /* 0x000fca00098f0c03 */
[----:B------:R2:W-:Y:S04]  /*0860*/  STG.E.128 desc[UR10][R22.64], RZ ;  /* 0x000000ff16007986 */ /* 0x0005e8000c101d0a */
[----:B------:R2:W-:Y:S04]  /*0870*/  STG.E.128 desc[UR10][R22.64+0x80], RZ ;  /* 0x000080ff16007986 */ /* 0x0005e8000c101d0a */
[----:B------:R2:W-:Y:S02]  /*0880*/  STG.E.128 desc[UR10][R22.64+0x100], RZ ;  /* 0x000100ff16007986 */ /* 0x0005e4000c101d0a */
.L_x_902:
[----:B------:R-:W-:Y:S05]  /*0890*/  BSYNC.RECONVERGENT B0 ;  /* 0x0000000000007941 */ /* 0x000fea0003800200 */
.L_x_901:
[----:B------:R-:W-:Y:S01]  /*08a0*/  BSSY.RECONVERGENT B0, `(.L_x_903) ;  /* 0x0000013000007945 */ /* 0x000fe20003800200 */
[----:B------:R-:W-:Y:S01]  /*08b0*/  ISETP.NE.OR P3, PT, R200, RZ, P0 ;  /* 0x000000ffc800720c */ /* 0x000fe20000765670 */
[----:B-1----:R-:W-:Y:S02]  /*08c0*/  IMAD R194, R194, R7, RZ ;  /* 0x00000007c2c27224 */ /* 0x002fe400078e02ff */
[----:B------:R-:W-:Y:S10]  /*08d0*/  @P1 BRA `(.L_x_904) ;  /* 0x00000000003c1947 */ /* 0x000ff40003800000 */
[----:B------:R-:W1:Y:S01]  /*08e0*/  LDCU.64 UR6, c[0x0][0x408] ;  /* 0x00008100ff0677ac */ /* 0x000e620008000a00 */
[----:B------:R-:W-:Y:S01]  /*08f0*/  IADD3 R4, P1, PT, R16, 0x10, RZ ;  /* 0x0000001010047810 */ /* 0x000fe20007f3e0ff */
[----:B------:R-:W-:Y:S01]  /*0900*/  IMAD.MOV.U32 R20, RZ, RZ, R10 ;  /* 0x000000ffff147224 */ /* 0x000fe200078e000a */
[----:B------:R-:W-:Y:S01]  /*0910*/  MOV R21, R19 ;  /* 0x0000001300157202 */ /* 0x000fe20000000f00 */
[----:B------:R-:W2:Y:S02]  /*0920*/  LDCU.64 UR4, c[0x0][0x3f0] ;  /* 0x00007e00ff0477ac */ /* 0x000ea40008000a00 */
[----:B------:R-:W-:-:S04]  /*0930*/  IMAD.X R3, RZ, RZ, R17, P1 ;  /* 0x000000ffff037224 */ /* 0x000fc800008e0611 */
        /* <DEDUP_REMOVED lines=9> */
.L_x_904:
[----:B------:R-:W-:Y:S05]  /*09d0*/  BSYNC.RECONVERGENT B0 ;  /* 0x0000000000007941 */ /* 0x000fea0003800200 */
.L_x_903:
[----:B------:R-:W-:Y:S04]  /*09e0*/  BSSY.RECONVERGENT B0, `(.L_x_905) ;  /* 0x0000011000007945 */ /* 0x000fe80003800200 */
[----:B------:R-:W-:Y:S05]  /*09f0*/  @P2 BRA `(.L_x_906) ;  /* 0x00000000003c2947 */ /* 0x000fea0003800000 */
[----:B------:R-:W3:Y:S01]  /*0a00*/  LDCU.64 UR6, c[0x0][0x408] ;  /* 0x00008100ff0677ac */ /* 0x000ee20008000a00 */
[----:B------:R-:W-:Y:S01]  /*0a10*/  IADD3 R4, P1, PT, R16, 0x20, RZ ;  /* 0x0000002010047810 */ /* 0x000fe20007f3e0ff */
[----:B------:R-:W-:Y:S01]  /*0a20*/  IMAD.MOV.U32 R20, RZ, RZ, R10 ;  /* 0x000000ffff147224 */ /* 0x000fe200078e000a */
[----:B------:R-:W-:Y:S01]  /*0a30*/  MOV R21, R19 ;  /* 0x0000001300157202 */ /* 0x000fe20000000f00 */
[----:B------:R-:W1:Y:S02]  /*0a40*/  LDCU.64 UR4, c[0x0][0x3f0] ;  /* 0x00007e00ff0477ac */ /* 0x000e640008000a00 */
[----:B------:R-:W-:-:S04]  /*0a50*/  IMAD.X R3, RZ, RZ, R17, P1 ;  /* 0x000000ffff037224 */ /* 0x000fc800008e0611 */
[----:B---3--:R-:W-:Y:S02]  /*0a60*/  IMAD R3, R3, UR6, RZ ;  /* 0x0000000603037c24 */ /* 0x008fe4000f8e02ff */
[----:B------:R-:W-:-:S04]  /*0a70*/  IMAD.WIDE.U32 R20, R4, UR6, R20 ;  /* 0x0000000604147c25 */ /* 0x000fc8000f8e0014 */
[----:B------:R-:W-:Y:S01]  /*0a80*/  IMAD R3, R4, UR7, R3 ;  /* 0x0000000704037c24 */ /* 0x000fe2000f8e0203 */
[----:B-12---:R-:W-:-:S04]  /*0a90*/  LEA R22, P1, R20, UR4, 0x1 ;  /* 0x0000000414167c11 */ /* 0x006fc8000f8208ff */
[----:B------:R-:W-:-:S04]  /*0aa0*/  IADD3 R3, PT, PT, R21, R3, RZ ;  /* 0x0000000315037210 */ /* 0x000fc80007ffe0ff */
[----:B------:R-:W-:-:S05]  /*0ab0*/  LEA.HI.X R23, R20, UR5, R3, 0x1, P1 ;  /* 0x0000000514177c11 */ /* 0x000fca00088f0c03 */
[----:B------:R3:W-:Y:S04]  /*0ac0*/  STG.E.128 desc[UR10][R22.64], RZ ;  /* 0x000000ff16007986 */ /* 0x0007e8000c101d0a */
[----:B------:R3:W-:Y:S04]  /*0ad0*/  STG.E.128 desc[UR10][R22.64+0x80], RZ ;  /* 0x000080ff16007986 */ /* 0x0007e8000c101d0a */
[----:B------:R3:W-:Y:S02]  /*0ae0*/  STG.E.128 desc[UR10][R22.64+0x100], RZ ;  /* 0x000100ff16007986 */ /* 0x0007e4000c101d0a */
.L_x_906:
[----:B------:R-:W-:Y:S05]  /*0af0*/  BSYNC.RECONVERGENT B0 ;  /* 0x0000000000007941 */ /* 0x000fea0003800200 */
.L_x_905:
[----:B------:R-:W-:Y:S01]  /*0b00*/  BSSY.RECONVERGENT B0, `(.L_x_907) ;  /* 0x0000013000007945 */ /* 0x000fe20003800200 */
[----:B------:R-:W-:Y:S02]  /*0b10*/  IADD3 R199, P2, P1, R194, R199, R8 ;  /* 0x000000c7c2c77210 */ /* 0x000fe4000795e008 */
[----:B------:R-:W-:Y:S02]  /*0b20*/  SHF.R.S32.HI R194, RZ, 0x1f, R194 ;  /* 0x0000001fffc27819 */ /* 0x000fe400000114c2 */
[----:B------:R-:W-:Y:S01]  /*0b30*/  SHF.R.S32.HI R8, RZ, 0x1f, R8 ;  /* 0x0000001fff087819 */ /* 0x000fe20000011408 */
[----:B------:R-:W-:Y:S05]  /*0b40*/  @P0 BRA `(.L_x_908) ;  /* 0x0000000000380947 */ /* 0x000fea0003800000 */
[----:B------:R-:W4:Y:S01]  /*0b50*/  LDCU.64 UR6, c[0x0][0x408] ;  /* 0x00008100ff0677ac */ /* 0x000f220008000a00 */
[----:B------:R-:W-:Y:S02]  /*0b60*/  IADD3 R3, P0, PT, R16, 0x30, RZ ;  /* 0x0000003010037810 */ /* 0x000fe40007f1e0ff */
[----:B------:R-:W-:Y:S01]  /*0b70*/  MOV R11, R19 ;  /* 0x00000013000b7202 */ /* 0x000fe20000000f00 */
[----:B------:R-:W5:Y:S01]  /*0b80*/  LDCU.64 UR4, c[0x0][0x3f0] ;  /* 0x00007e00ff0477ac */ /* 0x000f620008000a00 */
[----:B------:R-:W-:-:S05]  /*0b90*/  IADD3.X R4, PT, PT, RZ, R17, RZ, P0, !PT ;  /* 0x00000011ff047210 */ /* 0x000fca00007fe4ff */
        /* <DEDUP_REMOVED lines=9> */
.L_x_908:
[----:B------:R-:W-:Y:S05]  /*0c30*/  BSYNC.RECONVERGENT B0 ;  /* 0x0000000000007941 */ /* 0x000fea0003800200 */
.L_x_907:
[----:B------:R-:W-:Y:S01]  /*0c40*/  BSSY.RECONVERGENT B0, `(.L_x_909) ;  /* 0x000000b000007945 */ /* 0x000fe20003800200 */
[----:B------:R-:W-:-:S03]  /*0c50*/  IADD3.X R5, PT, PT, R194, R5, R8, P2, P1 ;  /* 0x00000005c2057210 */ /* 0x000fc600017e2408 */
[----:B------:R-:W-:Y:S05]  /*0c60*/  @P6 BRA `(.L_x_910) ;  /* 0x0000000000206947 */ /* 0x000fea0003800000 */
[----:B------:R-:W5:Y:S01]  /*0c70*/  LDCU.64 UR4, c[0x0][0x420] ;  /* 0x00008400ff0477ac */ /* 0x000f620008000a00 */
[----:B------:R-:W-:-:S05]  /*0c80*/  IMAD R12, R12, R7, RZ ;  /* 0x000000070c0c7224 */ /* 0x000fca00078e02ff */
[----:B------:R-:W-:-:S04]  /*0c90*/  IADD3 R4, P0, PT, R12, R199, RZ ;  /* 0x000000c70c047210 */ /* 0x000fc80007f1e0ff */
[----:B------:R-:W-:Y:S02]  /*0ca0*/  LEA.HI.X.SX32 R3, R12, R5, 0x1, P0 ;  /* 0x000000050c037211 */ /* 0x000fe400000f0eff */
[----:B-----5:R-:W-:-:S04]  /*0cb0*/  LEA R8, P0, R4, UR4, 0x2 ;  /* 0x0000000404087c11 */ /* 0x020fc8000f8010ff */
[----:B------:R-:W-:Y:S01]  /*0cc0*/  LEA.HI.X R9, R4, UR5, R3, 0x2, P0 ;  /* 0x0000000504097c11 */ /* 0x000fe200080f1403 */
[----:B------:R-:W-:-:S05]  /*0cd0*/  IMAD.MOV.U32 R3, RZ, RZ, 0x7f800000 ;  /* 0x7f800000ff037424 */ /* 0x000fca00078e00ff */
[----:B------:R1:W-:Y:S03]  /*0ce0*/  STG.E desc[UR10][R8.64], R3 ;  /* 0x0000000308007986 */ /* 0x0003e6000c10190a */
.L_x_910:
[----:B------:R-:W-:Y:S05]  /*0cf0*/  BSYNC.RECONVERGENT B0 ;  /* 0x0000000000007941 */ /* 0x000fea0003800200 */
.L_x_909:
[----:B------:R-:W-:Y:S04]  /*0d00*/  BSSY.RECONVERGENT B0, `(.L_x_911) ;  /* 0x000000a000007945 */ /* 0x000fe80003800200 */
[----:B------:R-:W-:Y:S05]  /*0d10*/  @P5 BRA `(.L_x_912) ;  /* 0x0000000000205947 */ /* 0x000fea0003800000 */
[----:B------:R-:W5:Y:S01]  /*0d20*/  LDCU.64 UR4, c[0x0][0x420] ;  /* 0x00008400ff0477ac */ /* 0x000f620008000a00 */
[----:B------:R-:W-:-:S05]  /*0d30*/  IMAD R14, R14, R7, RZ ;  /* 0x000000070e0e7224 */ /* 0x000fca00078e02ff */
[----:B------:R-:W-:-:S04]  /*0d40*/  IADD3 R4, P0, PT, R14, R199, RZ ;  /* 0x000000c70e047210 */ /* 0x000fc80007f1e0ff */
[----:B-1----:R-:W-:Y:S02]  /*0d50*/  LEA.HI.X.SX32 R3, R14, R5, 0x1, P0 ;  /* 0x000000050e037211 */ /* 0x002fe400000f0eff */
[----:B-----5:R-:W-:-:S04]  /*0d60*/  LEA R8, P0, R4, UR4, 0x2 ;  /* 0x0000000404087c11 */ /* 0x020fc8000f8010ff */
[----:B------:R-:W-:Y:S01]  /*0d70*/  LEA.HI.X R9, R4, UR5, R3, 0x2, P0 ;  /* 0x0000000504097c11 */ /* 0x000fe200080f1403 */
[----:B------:R-:W-:-:S05]  /*0d80*/  IMAD.MOV.U32 R3, RZ, RZ, 0x7f800000 ;  /* 0x7f800000ff037424 */ /* 0x000fca00078e00ff */
[----:B------:R1:W-:Y:S03]  /*0d90*/  STG.E desc[UR10][R8.64], R3 ;  /* 0x0000000308007986 */ /* 0x0003e6000c10190a */
.L_x_912:
[----:B------:R-:W-:Y:S05]  /*0da0*/  BSYNC.RECONVERGENT B0 ;  /* 0x0000000000007941 */ /* 0x000fea0003800200 */
.L_x_911:
[----:B------:R-:W-:Y:S04]  /*0db0*/  BSSY.RECONVERGENT B0, `(.L_x_913) ;  /* 0x000000a000007945 */ /* 0x000fe80003800200 */
[----:B------:R-:W-:Y:S05]  /*0dc0*/  @P4 BRA `(.L_x_914) ;  /* 0x0000000000204947 */ /* 0x000fea0003800000 */
[----:B------:R-:W5:Y:S01]  /*0dd0*/  LDCU.64 UR4, c[0x0][0x420] ;  /* 0x00008400ff0477ac */ /* 0x000f620008000a00 */
[----:B------:R-:W-:-:S05]  /*0de0*/  IMAD R2, R2, R7, RZ ;  /* 0x0000000702027224 */ /* 0x000fca00078e02ff */
[----:B-1----:R-:W-:-:S04]  /*0df0*/  IADD3 R3, P0, PT, R2, R199, RZ ;  /* 0x000000c702037210 */ /* 0x002fc80007f1e0ff */
[----:B------:R-:W-:Y:S02]  /*0e00*/  LEA.HI.X.SX32 R2, R2, R5, 0x1, P0 ;  /* 0x0000000502027211 */ /* 0x000fe400000f0eff */
[----:B-----5:R-:W-:-:S04]  /*0e10*/  LEA R8, P0, R3, UR4, 0x2 ;  /* 0x0000000403087c11 */ /* 0x020fc8000f8010ff */
[----:B------:R-:W-:Y:S01]  /*0e20*/  LEA.HI.X R9, R3, UR5, R2, 0x2, P0 ;  /* 0x0000000503097c11 */ /* 0x000fe200080f1402 */
[----:B------:R-:W-:-:S05]  /*0e30*/  IMAD.MOV.U32 R3, RZ, RZ, 0x7f800000 ;  /* 0x7f800000ff037424 */ /* 0x000fca00078e00ff */
[----:B------:R1:W-:Y:S03]  /*0e40*/  STG.E desc[UR10][R8.64], R3 ;  /* 0x0000000308007986 */ /* 0x0003e6000c10190a */
.L_x_914:
[----:B------:R-:W-:Y:S05]  /*0e50*/  BSYNC.RECONVERGENT B0 ;  /* 0x0000000000007941 */ /* 0x000fea0003800200 */
.L_x_913:
[----:B------:R-:W-:Y:S05]  /*0e60*/  @P3 EXIT ;  /* 0x000000000000394d */ /* 0x000fea0003800000 */
[----:B------:R-:W5:Y:S01]  /*0e70*/  LDCU.64 UR4, c[0x0][0x420] ;  /* 0x00008400ff0477ac */ /* 0x000f620008000a00 */
[----:B------:R-:W-:-:S05]  /*0e80*/  IMAD R0, R0, R7, RZ ;  /* 0x0000000700007224 */ /* 0x000fca00078e02ff */
[----:B------:R-:W-:-:S04]  /*0e90*/  IADD3 R199, P0, PT, R0, R199, RZ ;  /* 0x000000c700c77210 */ /* 0x000fc80007f1e0ff */
[----:B------:R-:W-:Y:S01]  /*0ea0*/  LEA.HI.X.SX32 R0, R0, R5, 0x1, P0 ;  /* 0x0000000500007211 */ /* 0x000fe200000f0eff */
[----:B------:R-:W-:Y:S01]  /*0eb0*/  IMAD.MOV.U32 R5, RZ, RZ, 0x7f800000 ;  /* 0x7f800000ff057424 */ /* 0x000fe200078e00ff */
[----:B-----5:R-:W-:-:S04]  /*0ec0*/  LEA R2, P0, R199, UR4, 0x2 ;  /* 0x00000004c7027c11 */ /* 0x020fc8000f8010ff */
[----:B-1----:R-:W-:-:S05]  /*0ed0*/  LEA.HI.X R3, R199, UR5, R0, 0x2, P0 ;  /* 0x00000005c7037c11 */ /* 0x002fca00080f1400 */
[----:B------:R-:W-:Y:S01]  /*0ee0*/  STG.E desc[UR10][R2.64], R5 ;  /* 0x0000000502007986 */ /* 0x000fe2000c10190a */
[----:B------:R-:W-:Y:S05]  /*0ef0*/  EXIT ;  /* 0x000000000000794d */ /* 0x000fea0003800000 */
.L_x_899:
[----:B------:R-:W-:Y:S02]  /*0f00*/  ISETP.NE.AND P0, PT, R199, -0x1, PT ;  /* 0xffffffffc700780c */ /* 0x000fe40003f05270 */
[----:B------:R-:W-:-:S11]  /*0f10*/  ISETP.NE.AND P2, PT, R11, -0x1, PT ;  /* 0xffffffff0b00780c */ /* 0x000fd60003f45270 */
[----:B------:R-:W1:Y:S08]  /*0f20*/  @!P0 LDC.64 R8, c[0x0][0x398] ;  /* 0x0000e600ff088b82 */ /* 0x000e700000000a00 */
[----:B------:R-:W3:Y:S01]  /*0f30*/  @P0 LDC.64 R6, c[0x0][0x3b0] ;  /* 0x0000ec00ff060b82 */ /* 0x000ee20000000a00 */
[----:B-1----:R-:W-:-:S04]  /*0f40*/  @!P0 IMAD.WIDE.U32 R34, R155, R8, RZ ;  /* 0x000000089b228225 */ /* 0x002fc800078e00ff */
[----:B------:R-:W-:Y:S02]  /*0f50*/  @!P0 IMAD R9, R155, R9, R35 ;  /* 0x000000099b098224 */ /* 0x000fe400078e0223 */
[----:B---3--:R-:W-:-:S04]  /*0f60*/  @P0 IMAD.WIDE.U32 R12, R199, R6, RZ ;  /* 0x00000006c70c0225 */ /* 0x008fc800078e00ff */
[----:B------:R-:W-:Y:S01]  /*0f70*/  @P0 IMAD R9, R199, R7, R13 ;  /* 0x00000007c7090224 */ /* 0x000fe200078e020d */
[----:B------:R-:W-:Y:S01]  /*0f80*/  @P0 MOV R34, R12 ;  /* 0x0000000c00220202 */ /* 0x000fe20000000f00 */
[----:B------:R-:W-:Y:S06]  /*0f90*/  @P2 BRA `(.L_x_915) ;  /* 0x0000000000302947 */ /* 0x000fec0003800000 */
[----:B------:R-:W1:Y:S01]  /*0fa0*/  LDCU.64 UR4, c[0x0][0x3b8] ;  /* 0x00007700ff0477ac */ /* 0x000e620008000a00 */
[----:B------:R-:W-:Y:S01]  /*0fb0*/  SHF.R.S32.HI R7, RZ, 0x1f, R2 ;  /* 0x0000001fff077819 */ /* 0x000fe20000011402 */
[----:B------:R-:W3:Y:S01]  /*0fc0*/  LDCU.64 UR6, c[0x0][0x3a0] ;  /* 0x00007400ff0677ac */ /* 0x000ee20008000a00 */
[----:B-1----:R-:W-:Y:S02]  /*0fd0*/  MOV R84, UR4 ;  /* 0x0000000400547c02 */ /* 0x002fe40008000f00 */
[----:B------:R-:W-:-:S03]  /*0fe0*/  MOV R85, UR5 ;  /* 0x0000000500557c02 */ /* 0x000fc60008000f00 */
[-C--:B------:R-:W-:Y:S02]  /*0ff0*/  IMAD R0, R7, R84.reuse, RZ ;  /* 0x0000005407007224 */ /* 0x080fe400078e02ff */
[----:B------:R-:W-:-:S04]  /*1000*/  IMAD.WIDE.U32 R6, R2, R84, RZ ;  /* 0x0000005402067225 */ /* 0x000fc800078e00ff */
[----:B------:R-:W-:-:S05]  /*1010*/  IMAD R0, R2, R85, R0 ;  /* 0x0000005502007224 */ /* 0x000fca00078e0200 */
[----:B------:R-:W-:-:S03]  /*1020*/  IADD3 R7, PT, PT, R7, R0, RZ ;  /* 0x0000000007077210 */ /* 0x000fc60007ffe0ff */
[----:B---3--:R-:W-:-:S04]  /*1030*/  IMAD.WIDE.U32 R28, R155, UR6, R6 ;  /* 0x000000069b1c7c25 */ /* 0x008fc8000f8e0006 */
[----:B------:R-:W-:Y:S01]  /*1040*/  IMAD R0, R155, UR7, R29 ;  /* 0x000000079b007c24 */ /* 0x000fe2000f8e021d */
[----:B------:R-:W-:Y:S06]  /*1050*/  BRA `(.L_x_916) ;  /* 0x0000000000147947 */ /* 0x000fec0003800000 */
.L_x_915:
[----:B------:R-:W1:Y:S01]  /*1060*/  LDC.64 R84, c[0x0][0x3b8] ;  /* 0x0000ee00ff547b82 */ /* 0x000e620000000a00 */
[----:B------:R-:W-:-:S05]  /*1070*/  IADD3 R28, PT, PT, R2, R11, RZ ;  /* 0x0000000b021c7210 */ /* 0x000fca0007ffe0ff */
[C---:B-1----:R-:W-:Y:S02]  /*1080*/  IMAD R0, R28.reuse, R85, RZ ;  /* 0x000000551c007224 */ /* 0x042fe400078e02ff */
[----:B------:R-:W-:-:S05]  /*1090*/  IMAD.WIDE.U32 R28, R28, R84, RZ ;  /* 0x000000541c1c7225 */ /* 0x000fca00078e00ff */
[----:B------:R-:W-:Y:S02]  /*10a0*/  IADD3 R0, PT, PT, R29, R0, RZ ;  /* 0x000000001d007210 */ /* 0x000fe40007ffe0ff */
.L_x_916:
[----:B------:R-:W1:Y:S02]  /*10b0*/  LDC R6, c[0x0][0x3e8] ;  /* 0x0000fa00ff067b82 */ /* 0x000e640000000800 */
[----:B-1----:R-:W-:-:S04]  /*10c0*/  IABS R10, R6 ;  /* 0x00000006000a7213 */ /* 0x002fc80000000000 */
[----:B--2---:R-:W1:Y:S08]  /*10d0*/  I2F.RP R14, R10 ;  /* 0x0000000a000e7306 */ /* 0x004e700000209400 */
        /* <DEDUP_REMOVED lines=9> */
[----:B------:R-:W-:-:S05]  /*1170*/  IMAD.HI.U32 R151, R13, R8, RZ ;  /* 0x000000080d977227 */ /* 0x000fca00078e00ff */
[----:B------:R-:W-:-:S05]  /*1180*/  IADD3 R7, PT, PT, -R151, RZ, RZ ;  /* 0x000000ff97077210 */ /* 0x000fca0007ffe1ff */
[----:B------:R-:W-:-:S05]  /*1190*/  IMAD R7, R10, R7, R8 ;  /* 0x000000070a077224 */ /* 0x000fca00078e0208 */
[----:B------:R-:W-:-:S13]  /*11a0*/  ISETP.GT.U32.AND P1, PT, R10, R7, PT ;  /* 0x000000070a00720c */ /* 0x000fda0003f24070 */
[----:B------:R-:W-:Y:S01]  /*11b0*/  @!P1 IMAD.IADD R7, R7, 0x1, -R10 ;  /* 0x0000000107079824 */ /* 0x000fe200078e0a0a */
[----:B------:R-:W-:Y:S02]  /*11c0*/  @!P1 IADD3 R151, PT, PT, R151, 0x1, RZ ;  /* 0x0000000197979810 */ /* 0x000fe40007ffe0ff */
[----:B------:R-:W-:Y:S02]  /*11d0*/  ISETP.NE.AND P1, PT, R6, RZ, PT ;  /* 0x000000ff0600720c */ /* 0x000fe40003f25270 */
[----:B------:R-:W-:Y:S02]  /*11e0*/  ISETP.GE.U32.AND P3, PT, R7, R10, PT ;  /* 0x0000000a0700720c */ /* 0x000fe40003f66070 */
[----:B------:R-:W-:-:S04]  /*11f0*/  LOP3.LUT R7, R3, R6, RZ, 0x3c, !PT ;  /* 0x0000000603077212 */ /* 0x000fc800078e3cff */
[----:B------:R-:W-:-:S07]  /*1200*/  ISETP.GE.AND P0, PT, R7, RZ, PT ;  /* 0x000000ff0700720c */ /* 0x000fce0003f06270 */
[----:B------:R-:W-:-:S06]  /*1210*/  @P3 VIADD R151, R151, 0x1 ;  /* 0x0000000197973836 */ /* 0x000fcc0000000000 */
        /* <DEDUP_REMOVED lines=16> */
.L_x_917:
[----:B------:R-:W1:Y:S01]  /*1320*/  LDC.64 R134, c[0x0][0x3c0] ;  /* 0x0000f000ff867b82 */ /* 0x000e620000000a00 */
[----:B------:R-:W-:-:S05]  /*1330*/  IADD3 R2, PT, PT, R2, R11, RZ ;  /* 0x0000000b02027210 */ /* 0x000fca0007ffe0ff */
[C---:B-1----:R-:W-:Y:S02]  /*1340*/  IMAD R155, R2.reuse, R135, RZ ;  /* 0x00000087029b7224 */ /* 0x042fe400078e02ff */
[----:B------:R-:W-:-:S05]  /*1350*/  IMAD.WIDE.U32 R6, R2, R134, RZ ;  /* 0x0000008602067225 */ /* 0x000fca00078e00ff */
[----:B------:R-:W-:Y:S02]  /*1360*/  IADD3 R155, PT, PT, R7, R155, RZ ;  /* 0x0000009b079b7210 */ /* 0x000fe40007ffe0ff */
[----:B------:R-:W-:-:S07]  /*1370*/  MOV R154, R6 ;  /* 0x00000006009a7202 */ /* 0x000fce0000000f00 */
.L_x_918:
[----:B------:R-:W-:Y:S01]  /*1380*/  IMAD.SHL.U32 R150, R200, 0x8, RZ ;  /* 0x00000008c8967824 */ /* 0x000fe200078e00ff */
[----:B------:R-:W1:Y:S01]  /*1390*/  LDCU.64 UR4, c[0x0][0x3c8] ;  /* 0x00007900ff0477ac */ /* 0x000e620008000a00 */
[----:B------:R-:W-:Y:S01]  /*13a0*/  SHF.R.U32.HI R153, RZ, 0x3, R200 ;  /* 0x00000003ff997819 */ /* 0x000fe200000116c8 */
[----:B------:R-:W-:Y:S01]  /*13b0*/  IMAD.IADD R194, R5, 0x1, -R194 ;  /* 0x0000000105c27824 */ /* 0x000fe200078e0ac2 */
[----:B------:R-:W-:Y:S01]  /*13c0*/  LEA.HI.SX32 R89, R148, 0xffffffff, 0x1a ;  /* 0xffffffff94597811 */ /* 0x000fe200078fd2ff */
[----:B------:R-:W2:Y:S01]  /*13d0*/  LDCU.64 UR8, c[0x0][0x3d0] ;  /* 0x00007a00ff0877ac */ /* 0x000ea20008000a00 */
[----:B------:R-:W-:Y:S01]  /*13e0*/  LOP3.LUT R149, R150, 0x38, RZ, 0xc0, !PT ;  /* 0x0000003896957812 */ /* 0x000fe200078ec0ff */
[C---:B------:R-:W-:Y:S01]  /*13f0*/  VIADD R19, R153.reuse, 0x10 ;  /* 0x0000001099137836 */ /* 0x040fe20000000000 */
[C---:B------:R-:W-:Y:S01]  /*1400*/  ISETP.GE.AND P5, PT, R153.reuse, R194, PT ;  /* 0x000000c29900720c */ /* 0x040fe20003fa6270 */
[----:B------:R-:W-:Y:S01]  /*1410*/  VIADD R17, R153, 0x20 ;  /* 0x0000002099117836 */ /* 0x000fe20000000000 */
[----:B------:R-:W-:Y:S01]  /*1420*/  IADD3 R34, P0, PT, R149, R34, RZ ;  /* 0x0000002295227210 */ /* 0x000fe20007f1e0ff */
[----:B------:R-:W-:Y:S01]  /*1430*/  VIADD R15, R153, 0x30 ;  /* 0x00000030990f7836 */ /* 0x000fe20000000000 */
[-C--:B------:R-:W-:Y:S01]  /*1440*/  ISETP.GE.AND P3, PT, R19, R194.reuse, PT ;  /* 0x000000c21300720c */ /* 0x080fe20003f66270 */
[----:B------:R-:W3:Y:S01]  /*1450*/  LDCU.64 UR6, c[0x0][0x388] ;  /* 0x00007100ff0677ac */ /* 0x000ee20008000a00 */
[----:B------:R-:W-:Y:S01]  /*1460*/  ISETP.GE.AND P2, PT, R17, R194, PT ;  /* 0x000000c21100720c */ /* 0x000fe20003f46270 */
[----:B------:R-:W-:Y:S01]  /*1470*/  IMAD.X R35, RZ, RZ, R9, P0 ;  /* 0x000000ffff237224 */ /* 0x000fe200000e0609 */
[----:B------:R-:W-:Y:S01]  /*1480*/  IADD3 R28, P0, PT, R149, R28, RZ ;  /* 0x0000001c951c7210 */ /* 0x000fe20007f1e0ff */
[----:B------:R-:W-:Y:S01]  /*1490*/  IMAD.SHL.U32 R92, R84, 0x40, RZ ;  /* 0x00000040545c7824 */ /* 0x000fe200078e00ff */
[----:B------:R-:W-:Y:S01]  /*14a0*/  ISETP.GE.AND P4, PT, R15, R194, PT ;  /* 0x000000c20f00720c */ /* 0x000fe20003f86270 */
[C---:B-1----:R-:W-:Y:S01]  /*14b0*/  IMAD.WIDE.U32 R34, R3.reuse, UR4, R34 ;  /* 0x0000000403227c25 */ /* 0x042fe2000f8e0022 */
[----:B------:R-:W-:Y:S01]  /*14c0*/  LOP3.LUT R133, R150, 0x1f8, RZ, 0xc0, !PT ;  /* 0x000001f896857812 */ /* 0x000fe200078ec0ff */
[----:B------:R-:W1:Y:S01]  /*14d0*/  @!P5 LDC.64 R12, c[0x0][0x3b0] ;  /* 0x0000ec00ff0cdb82 */ /* 0x000e620000000a00 */
[----:B------:R-:W-:Y:S01]  /*14e0*/  UMOV UR4, 0x400 ;  /* 0x0000040000047882 */ /* 0x000fe20000000000 */
[----:B------:R-:W-:Y:S01]  /*14f0*/  IMAD.X R29, RZ, RZ, R0, P0 ;  /* 0x000000ffff1d7224 */ /* 0x000fe200000e0600 */
[----:B------:R-:W-:Y:S01]  /*1500*/  SHF.R.S32.HI R0, RZ, 0x1f, R151 ;  /* 0x0000001fff007819 */ /* 0x000fe20000011497 */
[----:B------:R-:W-:Y:S01]  /*1510*/  IMAD R35, R3, UR5, R35 ;  /* 0x0000000503237c24 */ /* 0x000fe2000f8e0223 */
[C---:B------:R-:W-:Y:S01]  /*1520*/  LEA R14, P0, R4.reuse, R153, 0x6 ;  /* 0x00000099040e7211 */ /* 0x040fe200078030ff */
[C---:B------:R-:W-:Y:S01]  /*1530*/  IMAD.WIDE.U32 R28, R153.reuse, R84, R28 ;  /* 0x00000054991c7225 */ /* 0x040fe200078e001c */
[----:B------:R-:W-:Y:S01]  /*1540*/  @!P3 MOV R30, R34 ;  /* 0x00000022001eb202 */ /* 0x000fe20000000f00 */
[----:B------:R-:W4:Y:S01]  /*1550*/  @!P3 LDC.64 R2, c[0x0][0x3b0] ;  /* 0x0000ec00ff02bb82 */ /* 0x000f220000000a00 */
[----:B------:R-:W-:Y:S01]  /*1560*/  LEA.HI.X R23, R4, RZ, RZ, 0x6, P0 ;  /* 0x000000ff04177211 */ /* 0x000fe200000f34ff */
[----:B--2---:R-:W-:Y:S01]  /*1570*/  IMAD R6, R0, UR8, RZ ;  /* 0x0000000800067c24 */ /* 0x004fe2000f8e02ff */
[C---:B------:R-:W-:Y:S01]  /*1580*/  @!P3 IADD3 R27, P1, PT, R14.reuse, 0x10, RZ ;  /* 0x000000100e1bb810 */ /* 0x040fe20007f3e0ff */
[----:B------:R-:W-:Y:S01]  /*1590*/  IMAD R29, R153, R85, R29 ;  /* 0x00000055991d7224 */ /* 0x000fe200078e021d */
[----:B------:R-:W-:Y:S01]  /*15a0*/  @!P2 IADD3 R16, P0, PT, R14, 0x20, RZ ;  /* 0x000000200e10a810 */ /* 0x000fe20007f1e0ff */
[----:B------:R-:W-:Y:S01]  /*15b0*/  IMAD R5, R151, UR9, R6 ;  /* 0x0000000997057c24 */ /* 0x000fe2000f8e0206 */
[----:B------:R-:W-:Y:S01]  /*15c0*/  LOP3.LUT R133, R133, 0x38, R200, 0x78, !PT ;  /* 0x0000003885857812 */ /* 0x000fe200078e78c8 */
[----:B------:R-:W2:Y:S01]  /*15d0*/  @!P5 LDC.64 R8, c[0x0][0x380] ;  /* 0x0000e000ff08db82 */ /* 0x000ea20000000a00 */
[----:B------:R-:W-:Y:S01]  /*15e0*/  IMAD.WIDE.U32 R28, R151, UR8, R28 ;  /* 0x00000008971c7c25 */ /* 0x000fe2000f8e001c */
[----:B------:R-:W-:Y:S01]  /*15f0*/  SHF.L.U64.HI R90, R84, 0x6, R85 ;  /* 0x00000006545a7819 */ /* 0x000fe20000010255 */
[----:B------:R-:W5:Y:S01]  /*1600*/  LDCU.64 UR8, c[0x0][0x3d8] ;  /* 0x00007b00ff0877ac */ /* 0x000f620008000a00 */
[----:B------:R-:W-:Y:S01]  /*1610*/  LOP3.LUT R133, R133, 0x1e00, R150, 0xf8, !PT ;  /* 0x00001e0085857812 */ /* 0x000fe200078ef896 */
[----:B------:R-:W-:Y:S01]  /*1620*/  @!P3 IMAD.X R33, RZ, RZ, R23, P1 ;  /* 0x000000ffff21b224 */ /* 0x000fe200008e0617 */
[----:B------:R-:W-:Y:S01]  /*1630*/  IADD3 R196, PT, PT, R29, R5, RZ ;  /* 0x000000051dc47210 */ /* 0x000fe20007ffe0ff */
[----:B------:R-:W-:Y:S01]  /*1640*/  @!P3 IMAD.MOV.U32 R31, RZ, RZ, R35 ;  /* 0x000000ffff1fb224 */ /* 0x000fe200078e0023 */
[----:B------:R-:W5:Y:S01]  /*1650*/  @!P3 LDC.64 R6, c[0x0][0x380] ;  /* 0x0000e000ff06bb82 */ /* 0x000f620000000a00 */
[----:B-1----:R-:W-:Y:S01]  /*1660*/  @!P5 IMAD R22, R23, R12, RZ ;  /* 0x0000000c1716d224 */ /* 0x002fe200078e02ff */
[----:B---3--:R-:W-:Y:S01]  /*1670*/  LEA R197, P1, R28, UR6, 0x1 ;  /* 0x000000061cc57c11 */ /* 0x008fe2000f8208ff */
[----:B------:R-:W-:Y:S01]  /*1680*/  @!P2 IMAD.MOV.U32 R24, RZ, RZ, R34 ;  /* 0x000000ffff18a224 */ /* 0x000fe200078e0022 */
[----:B------:R-:W-:Y:S01]  /*1690*/  SHF.L.U64.HI R91, R84, 0x4, R85 ;  /* 0x00000004545b7819 */ /* 0x000fe20000010255 */
[--C-:B------:R-:W-:Y:S01]  /*16a0*/  @!P2 IMAD.MOV.U32 R25, RZ, RZ, R35.reuse ;  /* 0x000000ffff19a224 */ /* 0x100fe200078e0023 */
[----:B------:R-:W-:Y:S01]  /*16b0*/  LEA.HI.X R196, R28, UR7, R196, 0x1, P1 ;  /* 0x000000071cc47c11 */ /* 0x000fe200088f0cc4 */
[----:B------:R-:W-:Y:S01]  /*16c0*/  @!P4 IMAD.MOV.U32 R20, RZ, RZ, R34 ;  /* 0x000000ffff14c224 */ /* 0x000fe200078e0022 */
[----:B------:R-:W1:Y:S01]  /*16d0*/  S2UR UR5, SR_CgaCtaId ;  /* 0x00000000000579c3 */ /* 0x000e620000008800 */
[----:B----4-:R-:W-:Y:S01]  /*16e0*/  @!P3 IMAD R18, R33, R2, RZ ;  /* 0x000000022112b224 */ /* 0x010fe200078e02ff */
[----:B------:R-:W3:Y:S01]  /*16f0*/  LDCU.64 UR6, c[0x0][0x390] ;  /* 0x00007200ff0677ac */ /* 0x000ee20008000a00 */
[----:B------:R-:W-:-:S02]  /*1700*/  @!P4 IMAD.MOV.U32 R21, RZ, RZ, R35 ;  /* 0x000000ffff15c224 */ /* 0x000fc400078e0023 */
[C---:B------:R-:W-:Y:S02]  /*1710*/  @!P5 IMAD R13, R14.reuse, R13, R22 ;  /* 0x0000000d0e0dd224 */ /* 0x040fe400078e0216 */
[----:B------:R-:W-:Y:S01]  /*1720*/  @!P5 IMAD.WIDE.U32 R34, R14, R12, R34 ;  /* 0x0000000c0e22d225 */ /* 0x000fe200078e0022 */
[----:B------:R-:W4:Y:S03]  /*1730*/  @!P2 LDC.64 R10, c[0x0][0x3b0] ;  /* 0x0000ec00ff0aab82 */ /* 0x000f260000000a00 */
[C---:B------:R-:W-:Y:S01]  /*1740*/  @!P3 IMAD R18, R27.reuse, R3, R18 ;  /* 0x000000031b12b224 */ /* 0x040fe200078e0212 */
[----:B--2---:R-:W-:Y:S01]  /*1750*/  @!P5 LEA R12, P1, R34, R8, 0x1 ;  /* 0x00000008220cd211 */ /* 0x004fe200078208ff */
[----:B------:R-:W-:-:S03]  /*1760*/  @!P3 IMAD.WIDE.U32 R30, R27, R2, R30 ;  /* 0x000000021b1eb225 */ /* 0x000fc600078e001e */
[----:B------:R-:W2:Y:S01]  /*1770*/  @!P2 LDC.64 R4, c[0x0][0x380] ;  /* 0x0000e000ff04ab82 */ /* 0x000ea20000000a00 */
[----:B------:R-:W-:Y:S02]  /*1780*/  @!P5 IMAD.IADD R13, R35, 0x1, R13 ;  /* 0x00000001230dd824 */ /* 0x000fe400078e020d */
[----:B------:R-:W-:Y:S01]  /*1790*/  @!P2 IMAD.X R29, RZ, RZ, R23, P0 ;  /* 0x000000ffff1da224 */ /* 0x000fe200000e0617 */
[----:B-----5:R-:W-:Y:S01]  /*17a0*/  @!P3 LEA R8, P0, R30, R6, 0x1 ;  /* 0x000000061e08b211 */ /* 0x020fe200078008ff */
[----:B------:R-:W-:Y:S01]  /*17b0*/  @!P3 IMAD.IADD R18, R31, 0x1, R18 ;  /* 0x000000011f12b824 */ /* 0x000fe200078e0212 */
[----:B------:R-:W-:Y:S01]  /*17c0*/  @!P5 LEA.HI.X R13, R34, R9, R13, 0x1, P1 ;  /* 0x00000009220dd211 */ /* 0x000fe200008f0c0d */
[----:B------:R-:W-:Y:S01]  /*17d0*/  IMAD.SHL.U32 R93, R84, 0x10, RZ ;  /* 0x00000010545d7824 */ /* 0x000fe200078e00ff */
[----:B------:R-:W5:Y:S01]  /*17e0*/  @!P4 LDC.64 R2, c[0x0][0x3b0] ;  /* 0x0000ec00ff02cb82 */ /* 0x000f620000000a00 */
[----:B-1----:R-:W-:Y:S01]  /*17f0*/  ULEA UR12, UR5, UR4, 0x18 ;  /* 0x00000004050c7291 */ /* 0x002fe2000f8ec0ff */
[----:B------:R-:W-:Y:S01]  /*1800*/  @!P3 LEA.HI.X R9, R30, R7, R18, 0x1, P0 ;  /* 0x000000071e09b211 */ /* 0x000fe200000f0c12 */
[----:B------:R-:W-:Y:S01]  /*1810*/  IMAD R152, R153, R135, RZ ;  /* 0x0000008799987224 */ /* 0x000fe200078e02ff */
[----:B------:R-:W-:Y:S01]  /*1820*/  @!P4 IADD3 R27, P0, PT, R14, 0x30, RZ ;  /* 0x000000300e1bc810 */ /* 0x000fe20007f1e0ff */
[----:B------:R-:W-:-:S02]  /*1830*/  IMAD.SHL.U32 R88, R200, 0x40, RZ ;  /* 0x00000040c8587824 */ /* 0x000fc400078e00ff */
[----:B------:R-:W-:Y:S01]  /*1840*/  LEA R98, R133, UR12, 0x1 ;  /* 0x0000000c85627c11 */ /* 0x000fe2000f8e08ff */
[----:B------:R-:W1:Y:S01]  /*1850*/  @!P4 LDC.64 R6, c[0x0][0x380] ;  /* 0x0000e000ff06cb82 */ /* 0x000e620000000a00 */
[-C--:B----4-:R-:W-:Y:S01]  /*1860*/  @!P2 IMAD R29, R29, R10.reuse, RZ ;  /* 0x0000000a1d1da224 */ /* 0x090fe200078e02ff */
[----:B------:R-:W-:Y:S01]  /*1870*/  LOP3.LUT R97, R88, 0x400, RZ, 0xc0, !PT ;  /* 0x0000040058617812 */ /* 0x000fe200078ec0ff */
[C---:B------:R-:W-:Y:S01]  /*1880*/  @!P2 IMAD.WIDE.U32 R24, R16.reuse, R10, R24 ;  /* 0x0000000a1018a225 */ /* 0x040fe200078e0018 */
[----:B------:R-:W-:Y:S01]  /*1890*/  @!PT LDS RZ, [RZ] ;  /* 0x00000000fffff984 */ /* 0x000fe20000000800 */
[----:B------:R-:W-:Y:S01]  /*18a0*/  @!PT LDS RZ, [RZ] ;  /* 0x00000000fffff984 */ /* 0x000fe20000000800 */
[----:B------:R-:W-:Y:S01]  /*18b0*/  @!PT LDS RZ, [RZ] ;  /* 0x00000000fffff984 */ /* 0x000fe20000000800 */
[----:B------:R-:W-:Y:S03]  /*18c0*/  @!P5 LDGSTS.E.BYPASS.LTC128B.128 [R98], desc[UR10][R12.64] ;  /* 0x000000000c62dfae */ /* 0x000fe6000b981a0a */
[----:B------:R-:W-:Y:S01]  /*18d0*/  @!P2 IMAD R11, R16, R11, R29 ;  /* 0x0000000b100ba224 */ /* 0x000fe200078e021d */
[----:B--2---:R-:W-:Y:S01]  /*18e0*/  @!P2 LEA R28, P1, R24, R4, 0x1 ;  /* 0x00000004181ca211 */ /* 0x004fe200078208ff */
[----:B------:R-:W-:Y:S01]  /*18f0*/  @!P5 LDGSTS.E.BYPASS.LTC128B.128 [R98+0x2000], desc[UR10][R12.64+0x80] ;  /* 0x020000800c62dfae */ /* 0x000fe2000b981a0a */
[----:B------:R-:W-:-:S02]  /*1900*/  @!P4 IMAD.X R23, RZ, RZ, R23, P0 ;  /* 0x000000ffff17c224 */ /* 0x000fc400000e0617 */
[----:B------:R-:W-:Y:S01]  /*1910*/  IMAD R4, R89, -0x40, R100 ;  /* 0xffffffc059047824 */ /* 0x000fe200078e0264 */
[----:B------:R-:W-:Y:S01]  /*1920*/  @!P5 LDGSTS.E.BYPASS.LTC128B.128 [R98+0x4000], desc[UR10][R12.64+0x100] ;  /* 0x040001000c62dfae */ /* 0x000fe2000b981a0a */
[----:B------:R-:W-:Y:S02]  /*1930*/  @!P2 IMAD.IADD R11, R25, 0x1, R11 ;  /* 0x00000001190ba824 */ /* 0x000fe400078e020b */
[-C--:B-----5:R-:W-:Y:S01]  /*1940*/  @!P4 IMAD R10, R23, R2.reuse, RZ ;  /* 0x00000002170ac224 */ /* 0x0a0fe200078e02ff */
[----:B------:R-:W-:Y:S01]  /*1950*/  @!P3 LDGSTS.E.BYPASS.LTC128B.128 [R98+0x800], desc[UR10][R8.64] ;  /* 0x008000000862bfae */ /* 0x000fe2000b981a0a */
[C---:B------:R-:W-:Y:S01]  /*1960*/  @!P4 IMAD.WIDE.U32 R20, R27.reuse, R2, R20 ;  /* 0x000000021b14c225 */ /* 0x040fe200078e0014 */
[----:B------:R-:W-:Y:S02]  /*1970*/  @!P2 LEA.HI.X R29, R24, R5, R11, 0x1, P1 ;  /* 0x00000005181da211 */ /* 0x000fe400008f0c0b */
[----:B------:R-:W-:Y:S01]  /*1980*/  @!P3 LDGSTS.E.BYPASS.LTC128B.128 [R98+0x2800], desc[UR10][R8.64+0x80] ;  /* 0x028000800862bfae */ /* 0x000fe2000b981a0a */
[----:B------:R-:W-:Y:S01]  /*1990*/  @!P4 IMAD R5, R27, R3, R10 ;  /* 0x000000031b05c224 */ /* 0x000fe200078e020a */
[-C--:B------:R-:W-:Y:S01]  /*19a0*/  ISETP.GE.AND P6, PT, R153, R4.reuse, PT ;  /* 0x000000049900720c */ /* 0x080fe20003fc6270 */
[----:B------:R-:W-:Y:S01]  /*19b0*/  IMAD R11, R90, R89, RZ ;  /* 0x000000595a0b7224 */ /* 0x000fe200078e02ff */
[----:B------:R2:W-:Y:S01]  /*19c0*/  @!P3 LDGSTS.E.BYPASS.LTC128B.128 [R98+0x4800], desc[UR10][R8.64+0x100] ;  /* 0x048001000862bfae */ /* 0x0005e2000b981a0a */
[----:B------:R-:W-:Y:S01]  /*19d0*/  ISETP.GE.AND P3, PT, R19, R4, PT ;  /* 0x000000041300720c */ /* 0x000fe20003f66270 */
[----:B------:R-:W-:Y:S01]  /*19e0*/  IMAD.WIDE.U32 R22, R84, 0x20, RZ ;  /* 0x0000002054167825 */ /* 0x000fe200078e00ff */
[----:B------:R-:W-:Y:S01]  /*19f0*/  SHF.R.S32.HI R3, RZ, 0x1f, R89 ;  /* 0x0000001fff037819 */ /* 0x000fe20000011459 */
[----:B------:R-:W-:Y:S01]  /*1a00*/  @!P2 LDGSTS.E.BYPASS.LTC128B.128 [R98+0x1000], desc[UR10][R28.64] ;  /* 0x010000001c62afae */ /* 0x000fe2000b981a0a */
[----:B------:R-:W-:Y:S01]  /*1a10*/  @!P4 IADD3 R2, PT, PT, R21, R5, RZ ;  /* 0x000000051502c210 */ /* 0x000fe20007ffe0ff */
[----:B------:R-:W-:Y:S01]  /*1a20*/  IMAD R0, R0, UR8, RZ ;  /* 0x0000000800007c24 */ /* 0x000fe2000f8e02ff */
[----:B-1----:R-:W-:Y:S01]  /*1a30*/  @!P4 LEA R10, P0, R20, R6, 0x1 ;  /* 0x00000006140ac211 */ /* 0x002fe200078008ff */
[----:B------:R-:W-:Y:S01]  /*1a40*/  @!P2 LDGSTS.E.BYPASS.LTC128B.128 [R98+0x3000], desc[UR10][R28.64+0x80] ;  /* 0x030000801c62afae */ /* 0x000fe2000b981a0a */
[----:B------:R-:W-:Y:S01]  /*1a50*/  IMAD R5, R3, R92, R11 ;  /* 0x0000005c03057224 */ /* 0x000fe200078e020b */
[-C--:B------:R-:W-:Y:S01]  /*1a60*/  ISETP.GE.AND P1, PT, R15, R4.reuse, PT ;  /* 0x000000040f00720c */ /* 0x080fe20003f26270 */
[----:B------:R-:W-:Y:S01]  /*1a70*/  IMAD.SHL.U32 R16, R134, 0x40, RZ ;  /* 0x0000004086107824 */ /* 0x000fe200078e00ff */
[----:B------:R-:W-:Y:S01]  /*1a80*/  @!P2 LDGSTS.E.BYPASS.LTC128B.128 [R98+0x5000], desc[UR10][R28.64+0x100] ;  /* 0x050001001c62afae */ /* 0x000fe2000b981a0a */
[----:B------:R-:W-:Y:S01]  /*1a90*/  ISETP.GE.AND P2, PT, R17, R4, PT ;  /* 0x000000041100720c */ /* 0x000fe20003f46270 */
[----:B------:R-:W-:Y:S01]  /*1aa0*/  IMAD R0, R151, UR9, R0 ;  /* 0x0000000997007c24 */ /* 0x000fe2000f8e0200 */
[----:B------:R-:W-:Y:S01]  /*1ab0*/  @!P4 LEA.HI.X R11, R20, R7, R2, 0x1, P0 ;  /* 0x00000007140bc211 */ /* 0x000fe200000f0c02 */
[----:B------:R-:W-:Y:S01]  /*1ac0*/  IMAD.WIDE.U32 R156, R134, 0x20, RZ ;  /* 0x00000020869c7825 */ /* 0x000fe200078e00ff */
[----:B------:R-:W1:Y:S03]  /*1ad0*/  LDCU UR9, c[0x0][0x50c] ;  /* 0x0000a180ff0977ac */ /* 0x000e660008000800 */
[----:B------:R-:W-:Y:S01]  /*1ae0*/  @!P4 LDGSTS.E.BYPASS.LTC128B.128 [R98+0x1800], desc[UR10][R10.64] ;  /* 0x018000000a62cfae */ /* 0x000fe2000b981a0a */
[----:B------:R-:W-:-:S02]  /*1af0*/  IMAD.MOV.U32 R86, RZ, RZ, 0x20 ;  /* 0x00000020ff567424 */ /* 0x000fc400078e00ff */
[----:B------:R-:W-:Y:S01]  /*1b00*/  IMAD.MOV.U32 R87, RZ, RZ, 0x40 ;  /* 0x00000040ff577424 */ /* 0x000fe200078e00ff */
[----:B------:R-:W-:Y:S01]  /*1b10*/  @!P4 LDGSTS.E.BYPASS.LTC128B.128 [R98+0x3800], desc[UR10][R10.64+0x80] ;  /* 0x038000800a62cfae */ /* 0x000fe2000b981a0a */
[----:B--2---:R-:W-:-:S03]  /*1b20*/  IMAD.WIDE.U32 R8, R92, R89, RZ ;  /* 0x000000595c087225 */ /* 0x004fc600078e00ff */
[----:B------:R2:W-:Y:S01]  /*1b30*/  @!P4 LDGSTS.E.BYPASS.LTC128B.128 [R98+0x5800], desc[UR10][R10.64+0x100] ;  /* 0x058001000a62cfae */ /* 0x0005e2000b981a0a */
[----:B------:R-:W-:Y:S01]  /*1b40*/  IMAD.IADD R9, R9, 0x1, R5 ;  /* 0x0000000109097824 */ /* 0x000fe200078e0205 */
[----:B------:R-:W-:Y:S01]  /*1b50*/  @!P3 IADD3 R6, P0, PT, R93, R8, RZ ;  /* 0x000000085d06b210 */ /* 0x000fe20007f1e0ff */
[----:B------:R-:W-:Y:S01]  /*1b60*/  IMAD.SHL.U32 R5, R85, 0x20, RZ ;  /* 0x0000002055057824 */ /* 0x000fe200078e00ff */
[----:B------:R-:W-:Y:S01]  /*1b70*/  @!P6 LEA R20, P5, R8, R197, 0x1 ;  /* 0x000000c50814e211 */ /* 0x000fe200078a08ff */
[----:B------:R-:W-:-:S03]  /*1b80*/  @!P1 IMAD.WIDE.U32 R24, R84, 0x30, R8 ;  /* 0x0000003054189825 */ /* 0x000fc600078e0008 */
[--C-:B------:R-:W-:Y:S01]  /*1b90*/  @!P6 LEA.HI.X R21, R8, R196, R9.reuse, 0x1, P5 ;  /* 0x000000c40815e211 */ /* 0x100fe200028f0c09 */
[----:B------:R-:W-:Y:S01]  /*1ba0*/  @!P3 IMAD.X R7, R91, 0x1, R9, P0 ;  /* 0x000000015b07b824 */ /* 0x000fe200000e0609 */
[----:B------:R-:W-:Y:S02]  /*1bb0*/  @!P3 LEA R12, P0, R6, R197, 0x1 ;  /* 0x000000c5060cb211 */ /* 0x000fe400078008ff */
[----:B------:R-:W-:Y:S01]  /*1bc0*/  @!P2 IADD3 R2, P5, PT, R8, R22, RZ ;  /* 0x000000160802a210 */ /* 0x000fe20007fbe0ff */
[----:B------:R-:W-:Y:S01]  /*1bd0*/  @!P6 LDGSTS.E.BYPASS.LTC128B.128 [R98+0x6000], desc[UR10][R20.64] ;  /* 0x060000001462efae */ /* 0x000fe2000b981a0a */
[----:B------:R-:W-:Y:S01]  /*1be0*/  @!P3 LEA.HI.X R13, R6, R196, R7, 0x1, P0 ;  /* 0x000000c4060db211 */ /* 0x000fe200000f0c07 */
[----:B------:R-:W-:Y:S01]  /*1bf0*/  @!P1 IMAD R6, R85, 0x30, RZ ;  /* 0x0000003055069824 */ /* 0x000fe200078e02ff */
[----:B------:R-:W-:Y:S01]  /*1c00*/  IADD3 R18, P0, PT, R149, R154, RZ ;  /* 0x0000009a95127210 */ /* 0x000fe20007f1e0ff */
[----:B------:R-:W-:Y:S01]  /*1c10*/  @!P6 LDGSTS.E.BYPASS.LTC128B.128 [R98+0x8000], desc[UR10][R20.64+0x80] ;  /* 0x080000801462efae */ /* 0x000fe2000b981a0a */
[----:B------:R-:W-:-:S02]  /*1c20*/  @!P2 IADD3.X R5, PT, PT, R9, R23, R5, P5, !PT ;  /* 0x000000170905a210 */ /* 0x000fc40002ffe405 */
[----:B------:R-:W-:Y:S01]  /*1c30*/  ISETP.GE.AND P5, PT, R19, R4, PT ;  /* 0x000000041300720c */ /* 0x000fe20003fa6270 */
[----:B------:R-:W-:Y:S01]  /*1c40*/  IMAD.X R19, RZ, RZ, R155, P0 ;  /* 0x000000ffff137224 */ /* 0x000fe200000e069b */
[-C--:B------:R-:W-:Y:S01]  /*1c50*/  @!P2 LEA R8, P4, R2, R197.reuse, 0x1 ;  /* 0x000000c50208a211 */ /* 0x080fe200078808ff */
[----:B------:R-:W-:Y:S01]  /*1c60*/  @!P6 LDGSTS.E.BYPASS.LTC128B.128 [R98+0xa000], desc[UR10][R20.64+0x100] ;  /* 0x0a0001001462efae */ /* 0x000fe2000b981a0a */
[----:B------:R-:W-:Y:S01]  /*1c70*/  @!P1 IADD3 R7, PT, PT, R25, R6, RZ ;  /* 0x0000000619079210 */ /* 0x000fe20007ffe0ff */
[----:B------:R-:W-:Y:S01]  /*1c80*/  IMAD.WIDE.U32 R22, R153, R134, R18 ;  /* 0x0000008699167225 */ /* 0x000fe200078e0012 */
[----:B------:R-:W-:Y:S01]  /*1c90*/  @!P1 LEA R18, P0, R24, R197, 0x1 ;  /* 0x000000c518129211 */ /* 0x000fe200078008ff */
[----:B------:R-:W-:Y:S01]  /*1ca0*/  @!P3 LDGSTS.E.BYPASS.LTC128B.128 [R98+0x6800], desc[UR10][R12.64] ;  /* 0x068000000c62bfae */ /* 0x000fe2000b981a0a */
[-C--:B------:R-:W-:Y:S01]  /*1cb0*/  @!P2 LEA.HI.X R9, R2, R196.reuse, R5, 0x1, P4 ;  /* 0x000000c40209a211 */ /* 0x080fe200020f0c05 */
[----:B------:R-:W-:Y:S01]  /*1cc0*/  IMAD.IADD R23, R23, 0x1, R152 ;  /* 0x0000000117177824 */ /* 0x000fe200078e0298 */
[----:B------:R-:W-:Y:S01]  /*1cd0*/  @!P1 LEA.HI.X R19, R24, R196, R7, 0x1, P0 ;  /* 0x000000c418139211 */ /* 0x000fe200000f0c07 */
[----:B------:R-:W-:Y:S01]  /*1ce0*/  @!P3 LDGSTS.E.BYPASS.LTC128B.128 [R98+0x8800], desc[UR10][R12.64+0x80] ;  /* 0x088000800c62bfae */ /* 0x000fe2000b981a0a */
[----:B------:R-:W-:Y:S01]  /*1cf0*/  SHF.L.U64.HI R6, R134, 0x6, R135 ;  /* 0x0000000686067819 */ /* 0x000fe20000010287 */
[----:B--2---:R-:W-:Y:S01]  /*1d00*/  IMAD.SHL.U32 R10, R200, 0x20, RZ ;  /* 0x00000020c80a7824 */ /* 0x004fe200078e00ff */
[-C--:B------:R-:W-:Y:S01]  /*1d10*/  ISETP.GE.AND P4, PT, R17, R4.reuse, PT ;  /* 0x000000041100720c */ /* 0x080fe20003f86270 */
[----:B------:R2:W-:Y:S01]  /*1d20*/  @!P3 LDGSTS.E.BYPASS.LTC128B.128 [R98+0xa800], desc[UR10][R12.64+0x100] ;  /* 0x0a8001000c62bfae */ /* 0x0005e2000b981a0a */
[----:B------:R-:W-:Y:S01]  /*1d30*/  LOP3.LUT R7, R88, 0x200, RZ, 0xc0, !PT ;  /* 0x0000020058077812 */ /* 0x000fe200078ec0ff */
[----:B------:R-:W-:Y:S01]  /*1d40*/  IMAD R6, R6, R89, RZ ;  /* 0x0000005906067224 */ /* 0x000fe200078e02ff */
[----:B------:R-:W-:Y:S01]  /*1d50*/  ISETP.GE.AND P3, PT, R15, R4, PT ;  /* 0x000000040f00720c */ /* 0x000fe20003f66270 */
[----:B------:R-:W-:Y:S01]  /*1d60*/  @!P2 LDGSTS.E.BYPASS.LTC128B.128 [R98+0x7000], desc[UR10][R8.64] ;  /* 0x070000000862afae */ /* 0x000fe2000b981a0a */
[----:B------:R-:W-:Y:S01]  /*1d70*/  IMAD.WIDE.U32 R22, R151, UR8, R22 ;  /* 0x0000000897167c25 */ /* 0x000fe2000f8e0016 */
[----:B------:R-:W-:-:S02]  /*1d80*/  LOP3.LUT R10, R7, 0x7c00, R10, 0xf8, !PT ;  /* 0x00007c00070a7812 */ /* 0x000fc400078ef80a */
[----:B------:R-:W-:Y:S01]  /*1d90*/  @!P2 LDGSTS.E.BYPASS.LTC128B.128 [R98+0x9000], desc[UR10][R8.64+0x80] ;  /* 0x090000800862afae */ /* 0x000fe2000b981a0a */
[----:B------:R-:W-:Y:S01]  /*1da0*/  IMAD R3, R3, R16, R6 ;  /* 0x0000001003037224 */ /* 0x000fe200078e0206 */
[----:B------:R-:W-:Y:S01]  /*1db0*/  LOP3.LUT R7, R88, 0x1c0, RZ, 0xc0, !PT ;  /* 0x000001c058077812 */ /* 0x000fe200078ec0ff */
[----:B------:R-:W-:Y:S01]  /*1dc0*/  IMAD.IADD R2, R23, 0x1, R0 ;  /* 0x0000000117027824 */ /* 0x000fe200078e0200 */
[----:B------:R4:W-:Y:S01]  /*1dd0*/  @!P2 LDGSTS.E.BYPASS.LTC128B.128 [R98+0xb000], desc[UR10][R8.64+0x100] ;  /* 0x0b0001000862afae */ /* 0x0009e2000b981a0a */
[----:B------:R-:W-:Y:S01]  /*1de0*/  IMAD.WIDE.U32 R16, R16, R89, RZ ;  /* 0x0000005910107225 */ /* 0x000fe200078e00ff */
[C---:B---3--:R-:W-:Y:S02]  /*1df0*/  LEA R5, P0, R22.reuse, UR6, 0x1 ;  /* 0x0000000616057c11 */ /* 0x048fe4000f8008ff */
[----:B------:R-:W-:Y:S01]  /*1e00*/  @!P1 LDGSTS.E.BYPASS.LTC128B.128 [R98+0x7800], desc[UR10][R18.64] ;  /* 0x0780000012629fae */ /* 0x000fe2000b981a0a */
[----:B------:R-:W-:Y:S01]  /*1e10*/  LOP3.LUT R7, R7, 0x38, R150, 0xf8, !PT ;  /* 0x0000003807077812 */ /* 0x000fe200078ef896 */
[----:B------:R-:W-:Y:S01]  /*1e20*/  IMAD.SHL.U32 R11, R135, 0x20, RZ ;  /* 0x00000020870b7824 */ /* 0x000fe200078e00ff */
[----:B------:R-:W-:Y:S01]  /*1e30*/  LEA.HI.X R4, R22, UR7, R2, 0x1, P0 ;  /* 0x0000000716047c11 */ /* 0x000fe200080f0c02 */
[----:B------:R-:W-:Y:S01]  /*1e40*/  @!P1 LDGSTS.E.BYPASS.LTC128B.128 [R98+0x9800], desc[UR10][R18.64+0x80] ;  /* 0x0980008012629fae */ /* 0x000fe2000b981a0a */
[----:B------:R-:W-:Y:S01]  /*1e50*/  IADD3 R17, PT, PT, R17, R3, RZ ;  /* 0x0000000311117210 */ /* 0x000fe20007ffe0ff */
[----:B------:R-:W-:-:S02]  /*1e60*/  IMAD.IADD R2, R157, 0x1, R11 ;  /* 0x000000019d027824 */ /* 0x000fc400078e020b */
[----:B------:R3:W-:Y:S01]  /*1e70*/  @!P1 LDGSTS.E.BYPASS.LTC128B.128 [R98+0xb800], desc[UR10][R18.64+0x100] ;  /* 0x0b80010012629fae */ /* 0x0007e2000b981a0a */
[C---:B------:R-:W-:Y:S01]  /*1e80*/  @!P5 LEA R6, P1, R134.reuse, R16, 0x4 ;  /* 0x000000108606d211 */ /* 0x040fe200078220ff */
[----:B------:R-:W-:Y:S01]  /*1e90*/  @!P3 IMAD R11, R135, 0x30, RZ ;  /* 0x00000030870bb824 */ /* 0x000fe200078e02ff */
[----:B--2---:R-:W-:Y:S01]  /*1ea0*/  SHF.R.U32.HI R12, RZ, 0x1, R200 ;  /* 0x00000001ff0c7819 */ /* 0x004fe200000116c8 */
[----:B------:R-:W0:Y:S01]  /*1eb0*/  LDGDEPBAR ;  /* 0x00000000000079af */ /* 0x000e220000000000 */
[C---:B------:R-:W-:Y:S02]  /*1ec0*/  @!P3 IMAD.WIDE.U32 R14, R134.reuse, 0x30, R16 ;  /* 0x00000030860eb825 */ /* 0x040fe400078e0010 */
[C---:B------:R-:W-:Y:S02]  /*1ed0*/  LOP3.LUT R3, R7.reuse, 0x8, R12, 0x78, !PT ;  /* 0x0000000807037812 */ /* 0x040fe400078e780c */
[----:B------:R-:W-:Y:S01]  /*1ee0*/  LOP3.LUT R12, R7, 0x8, R200, 0x78, !PT ;  /* 0x00000008070c7812 */ /* 0x000fe200078e78c8 */
[----:B------:R-:W-:Y:S01]  /*1ef0*/  @!P3 IMAD.IADD R11, R15, 0x1, R11 ;  /* 0x000000010f0bb824 */ /* 0x000fe200078e020b */
[----:B------:R-:W-:Y:S01]  /*1f00*/  @!P5 LEA.HI.X R7, R134, R17, R135, 0x4, P1 ;  /* 0x000000118607d211 */ /* 0x000fe200008f2487 */
[----:B------:R-:W-:-:S02]  /*1f10*/  IMAD.IADD R10, R3, 0x1, R10 ;  /* 0x00000001030a7824 */ /* 0x000fc400078e020a */
[----:B------:R-:W-:Y:S01]  /*1f20*/  IMAD R97, R12, 0x2, R97 ;  /* 0x000000020c617824 */ /* 0x000fe200078e0261 */
[----:B----4-:R-:W-:Y:S02]  /*1f30*/  @!P4 IADD3 R8, P0, PT, R16, R156, RZ ;  /* 0x0000009c1008c210 */ /* 0x010fe40007f1e0ff */
[----:B------:R-:W-:Y:S02]  /*1f40*/  LEA R82, R10, UR12, 0x1 ;  /* 0x0000000c0a527c11 */ /* 0x000fe4000f8e08ff */
[----:B------:R-:W-:Y:S01]  /*1f50*/  @!P4 LEA R22, P1, R8, R5, 0x1 ;  /* 0x000000050816c211 */ /* 0x000fe200078208ff */
[----:B------:R-:W-:Y:S01]  /*1f60*/  @!P4 IMAD.X R9, R2, 0x1, R17, P0 ;  /* 0x000000010209c824 */ /* 0x000fe200000e0611 */
[----:B------:R-:W-:-:S04]  /*1f70*/  IADD3 R95, PT, PT, R97, UR12, RZ ;  /* 0x0000000c615f7c10 */ /* 0x000fc8000fffe0ff */
[----:B------:R-:W-:Y:S02]  /*1f80*/  @!P4 LEA.HI.X R23, R8, R4, R9, 0x1, P1 ;  /* 0x000000040817c211 */ /* 0x000fe400008f0c09 */
[----:B---3--:R-:W-:Y:S01]  /*1f90*/  @!P6 LEA R18, P2, R16, R5, 0x1 ;  /* 0x000000051012e211 */ /* 0x008fe200078408ff */
[----:B------:R-:W-:-:S04]  /*1fa0*/  DEPBAR.LE SB0, 0x0 ;  /* 0x000080000000791a */ /* 0x000fc80000000000 */
[-C--:B------:R-:W-:Y:S01]  /*1fb0*/  @!P6 LEA.HI.X R19, R16, R4.reuse, R17, 0x1, P2 ;  /* 0x000000041013e211 */ /* 0x080fe200010f0c11 */
[----:B------:R-:W-:Y:S01]  /*1fc0*/  BAR.SYNC.DEFER_BLOCKING 0x0 ;  /* 0x0000000000007b1d */ /* 0x000fe20000010000 */
[-C--:B------:R-:W-:Y:S02]  /*1fd0*/  @!P5 LEA R20, P2, R6, R5.reuse, 0x1 ;  /* 0x000000050614d211 */ /* 0x080fe400078408ff */
[----:B------:R-:W-:Y:S02]  /*1fe0*/  @!P3 LEA R16, P0, R14, R5, 0x1 ;  /* 0x000000050e10b211 */ /* 0x000fe400078008ff */
[-C--:B------:R-:W-:Y:S02]  /*1ff0*/  @!P5 LEA.HI.X R21, R6, R4.reuse, R7, 0x1, P2 ;  /* 0x000000040615d211 */ /* 0x080fe400010f0c07 */
[----:B------:R-:W-:Y:S02]  /*2000*/  @!P3 LEA.HI.X R17, R14, R4, R11, 0x1, P0 ;  /* 0x000000040e11b211 */ /* 0x000fe400000f0c0b */
[----:B------:R-:W-:-:S02]  /*2010*/  LOP3.LUT P0, RZ, R200, 0x2, RZ, 0xc0, !PT ;  /* 0x00000002c8ff7812 */ /* 0x000fc4000780c0ff */
[----:B------:R-:W-:Y:S02]  /*2020*/  LOP3.LUT P2, RZ, R200, 0x4, RZ, 0xc0, !PT ;  /* 0x00000004c8ff7812 */ /* 0x000fe4000784c0ff */
[----:B------:R-:W-:Y:S02]  /*2030*/  SEL R86, R86, 0xffffffe0, !P0 ;  /* 0xffffffe056567807 */ /* 0x000fe40004000000 */
[----:B------:R-:W-:Y:S02]  /*2040*/  SEL R87, R87, 0xffffffc0, !P2 ;  /* 0xffffffc057577807 */ /* 0x000fe40005000000 */
[----:B------:R-:W-:Y:S01]  /*2050*/  P2R R4, PR, RZ, 0x4 ;  /* 0x00000004ff047803 */ /* 0x000fe20000000000 */
[C-C-:B------:R-:W-:Y:S02]  /*2060*/  IMAD.IADD R80, R82.reuse, 0x1, R86.reuse ;  /* 0x0000000152507824 */ /* 0x140fe400078e0256 */
[C---:B------:R-:W-:Y:S02]  /*2070*/  IMAD.IADD R96, R95.reuse, 0x1, R86 ;  /* 0x000000015f607824 */ /* 0x040fe400078e0256 */
[--C-:B------:R-:W-:Y:S01]  /*2080*/  IMAD.IADD R81, R82, 0x1, R87.reuse ;  /* 0x0000000152517824 */ /* 0x100fe200078e0257 */
[----:B------:R-:W-:Y:S01]  /*2090*/  @!PT LDS RZ, [RZ] ;  /* 0x00000000fffff984 */ /* 0x000fe20000000800 */
[----:B------:R-:W-:Y:S01]  /*20a0*/  @!PT LDS RZ, [RZ] ;  /* 0x00000000fffff984 */ /* 0x000fe20000000800 */
[----:B------:R-:W-:Y:S01]  /*20b0*/  @!PT LDS RZ, [RZ] ;  /* 0x00000000fffff984 */ /* 0x000fe20000000800 */
[----:B------:R-:W-:Y:S01]  /*20c0*/  @!P6 LDGSTS.E.BYPASS.LTC128B.128 [R98+0xc000], desc[UR10][R18.64] ;  /* 0x0c0000001262efae */ /* 0x000fe2000b981a0a */
[----:B------:R-:W-:-:S03]  /*20d0*/  IMAD.IADD R95, R95, 0x1, R87 ;  /* 0x000000015f5f7824 */ /* 0x000fc600078e0257 */
[C---:B------:R-:W-:Y:S01]  /*20e0*/  IADD3 R99, PT, PT, R86.reuse, R81, RZ ;  /* 0x0000005156637210 */ /* 0x040fe20007ffe0ff */
[----:B------:R-:W-:Y:S01]  /*20f0*/  @!P6 LDGSTS.E.BYPASS.LTC128B.128 [R98+0xe000], desc[UR10][R18.64+0x80] ;  /* 0x0e0000801262efae */ /* 0x000fe2000b981a0a */
[----:B------:R-:W-:-:S03]  /*2100*/  IMAD.IADD R94, R86, 0x1, R95 ;  /* 0x00000001565e7824 */ /* 0x000fc600078e025f */
        /* <DEDUP_REMOVED lines=35> */
[----:B------:R-:W1:Y:S04]  /*2340*/  LDSM.16.M88.4 R68, [R97+UR12+0x7800] ;  /* 0x0078000c6144783b */ /* 0x000e680008000200 */
[----:B------:R-:W-:Y:S04]  /*2350*/  LDSM.16.M88.4 R36, [R80] ;  /* 0x000000005024783b */ /* 0x000fe80000000200 */
[----:B------:R-:W1:Y:S04]  /*2360*/  LDSM.16.M88.4 R44, [R96+0x6000] ;  /* 0x00600000602c783b */ /* 0x000e680000000200 */
[----:B------:R-:W1:Y:S04]  /*2370*/  LDSM.16.M88.4 R40, [R96+0x6800] ;  /* 0x006800006028783b */ /* 0x000e680000000200 */
[----:B------:R-:W1:Y:S04]  /*2380*/  LDSM.16.M88.4 R8, [R96+0x7000] ;  /* 0x007000006008783b */ /* 0x000e680000000200 */
[----:B------:R-:W1:Y:S04]  /*2390*/  LDSM.16.M88.4 R64, [R96+0x7800] ;  /* 0x007800006040783b */ /* 0x000e680000000200 */
[----:B--2---:R-:W-:Y:S01]  /*23a0*/  LDSM.16.M88.4 R16, [R81] ;  /* 0x000000005110783b */ /* 0x004fe20000000200 */
[C---:B---3--:R-:W-:Y:S03]  /*23b0*/  HMMA.16816.F32.BF16 R12, R48.reuse, R32, RZ ;  /* 0x00000020300c723c */ /* 0x048fe600000418ff */
[----:B------:R-:W2:Y:S04]  /*23c0*/  LDSM.16.M88.4 R20, [R95+0x6000] ;  /* 0x006000005f14783b */ /* 0x000ea80000000200 */
        /* <DEDUP_REMOVED lines=9> */
[----:B-1----:R-:W-:Y:S08]  /*2460*/  HMMA.16816.F32.BF16 R52, R48, R68, RZ ;  /* 0x000000443034723c */ /* 0x002ff000000418ff */
[C---:B------:R-:W-:Y:S08]  /*2470*/  HMMA.16816.F32.BF16 R12, R36.reuse, R44, R12 ;  /* 0x0000002c240c723c */ /* 0x040ff0000004180c */
[C---:B------:R-:W-:Y:S01]  /*2480*/  HMMA.16816.F32.BF16 R32, R36.reuse, R46, R32 ;  /* 0x0000002e2420723c */ /* 0x040fe20000041820 */
[----:B------:R-:W-:Y:S07]  /*2490*/  LDSM.16.M88.4 R44, [R94+0x6000] ;  /* 0x006000005e2c783b */ /* 0x000fee0000000200 */
[C---:B------:R-:W-:Y:S08]  /*24a0*/  HMMA.16816.F32.BF16 R28, R36.reuse, R40, R28 ;  /* 0x00000028241c723c */ /* 0x040ff0000004181c */
[C---:B------:R-:W-:Y:S01]  /*24b0*/  HMMA.16816.F32.BF16 R24, R36.reuse, R42, R24 ;  /* 0x0000002a2418723c */ /* 0x040fe20000041818 */
[----:B------:R-:W1:Y:S07]  /*24c0*/  LDSM.16.M88.4 R40, [R95+0x7800] ;  /* 0x007800005f28783b */ /* 0x000e6e0000000200 */
[C---:B------:R-:W-:Y:S08]  /*24d0*/  HMMA.16816.F32.BF16 R60, R36.reuse, R8, R60 ;  /* 0x00000008243c723c */ /* 0x040ff0000004183c */
[----:B------:R-:W-:Y:S01]  /*24e0*/  HMMA.16816.F32.BF16 R56, R36, R10, R56 ;  /* 0x0000000a2438723c */ /* 0x000fe20000041838 */
[----:B------:R-:W5:Y:S07]  /*24f0*/  LDSM.16.M88.4 R8, [R99] ;  /* 0x000000006308783b */ /* 0x000f6e0000000200 */
[----:B------:R-:W-:Y:S01]  /*2500*/  HMMA.16816.F32.BF16 R48, R48, R70, RZ ;  /* 0x000000463030723c */ /* 0x000fe200000418ff */
[----:B------:R-:W5:Y:S07]  /*2510*/  LDSM.16.M88.4 R68, [R94+0x6800] ;  /* 0x006800005e44783b */ /* 0x000f6e0000000200 */
[----:B------:R-:W-:Y:S08]  /*2520*/  HMMA.16816.F32.BF16 R52, R36, R64, R52 ;  /* 0x000000402434723c */ /* 0x000ff00000041834 */
[----:B--2---:R-:W-:Y:S08]  /*2530*/  HMMA.16816.F32.BF16 R12, R16, R20, R12 ;  /* 0x00000014100c723c */ /* 0x004ff0000004180c */
[----:B------:R-:W-:Y:S01]  /*2540*/  HMMA.16816.F32.BF16 R48, R36, R66, R48 ;  /* 0x000000422430723c */ /* 0x000fe20000041830 */
[----:B------:R-:W2:Y:S04]  /*2550*/  LDSM.16.M88.4 R64, [R94+0x7000] ;  /* 0x007000005e40783b */ /* 0x000ea80000000200 */
[----:B------:R-:W-:Y:S03]  /*2560*/  LDSM.16.M88.4 R36, [R82+0x2000] ;  /* 0x002000005224783b */ /* 0x000fe60000000200 */
[C---:B------:R-:W-:Y:S01]  /*2570*/  HMMA.16816.F32.BF16 R32, R16.reuse, R22, R32 ;  /* 0x000000161020723c */ /* 0x040fe20000041820 */
[----:B------:R-:W2:Y:S07]  /*2580*/  LDSM.16.M88.4 R20, [R94+0x7800] ;  /* 0x007800005e14783b */ /* 0x000eae0000000200 */
[C---:B---3--:R-:W-:Y:S08]  /*2590*/  HMMA.16816.F32.BF16 R28, R16.reuse, R4, R28 ;  /* 0x00000004101c723c */ /* 0x048ff0000004181c */
[C---:B------:R-:W-:Y:S01]  /*25a0*/  HMMA.16816.F32.BF16 R24, R16.reuse, R6, R24 ;  /* 0x000000061018723c */ /* 0x040fe20000041818 */
[----:B------:R-:W3:Y:S07]  /*25b0*/  LDSM.16.M88.4 R4, [R97+UR12+0x8000] ;  /* 0x0080000c6104783b */ /* 0x000eee0008000200 */
[C---:B----4-:R-:W-:Y:S08]  /*25c0*/  HMMA.16816.F32.BF16 R60, R16.reuse, R72, R60 ;  /* 0x00000048103c723c */ /* 0x050ff0000004183c */
[C---:B------:R-:W-:Y:S01]  /*25d0*/  HMMA.16816.F32.BF16 R56, R16.reuse, R74, R56 ;  /* 0x0000004a1038723c */ /* 0x040fe20000041838 */
[----:B------:R-:W-:Y:S07]  /*25e0*/  LDSM.16.M88.4 R72, [R81+0x2000] ;  /* 0x002000005148783b */ /* 0x000fee0000000200 */
[C---:B-1----:R-:W-:Y:S08]  /*25f0*/  HMMA.16816.F32.BF16 R52, R16.reuse, R40, R52 ;  /* 0x000000281034723c */ /* 0x042ff00000041834 */
[----:B------:R-:W-:Y:S01]  /*2600*/  HMMA.16816.F32.BF16 R48, R16, R42, R48 ;  /* 0x0000002a1030723c */ /* 0x000fe20000041830 */
[----:B------:R-:W1:Y:S04]  /*2610*/  LDSM.16.M88.4 R16, [R97+UR12+0x8800] ;  /* 0x0088000c6110783b */ /* 0x000e680008000200 */
[----:B------:R-:W4:Y:S03]  /*2620*/  LDSM.16.M88.4 R40, [R97+UR12+0x9000] ;  /* 0x0090000c6128783b */ /* 0x000f260008000200 */
[C---:B-----5:R-:W-:Y:S08]  /*2630*/  HMMA.16816.F32.BF16 R12, R8.reuse, R44, R12 ;  /* 0x0000002c080c723c */ /* 0x060ff0000004180c */
[C---:B------:R-:W-:Y:S01]  /*2640*/  HMMA.16816.F32.BF16 R32, R8.reuse, R46, R32 ;  /* 0x0000002e0820723c */ /* 0x040fe20000041820 */
[----:B------:R-:W5:Y:S07]  /*2650*/  LDSM.16.M88.4 R44, [R97+UR12+0x9800] ;  /* 0x0098000c612c783b */ /* 0x000f6e0008000200 */
        /* <DEDUP_REMOVED lines=9> */
[----:B------:R-:W2:Y:S03]  /*26f0*/  LDSM.16.M88.4 R20, [R96+0x8000] ;  /* 0x008000006014783b */ /* 0x000ea60000000200 */
[C---:B---3--:R-:W-:Y:S08]  /*2700*/  HMMA.16816.F32.BF16 R12, R36.reuse, R4, R12 ;  /* 0x00000004240c723c */ /* 0x048ff0000004180c */
[C---:B------:R-:W-:Y:S01]  /*2710*/  HMMA.16816.F32.BF16 R32, R36.reuse, R6, R32 ;  /* 0x000000062420723c */ /* 0x040fe20000041820 */
[----:B------:R-:W3:Y:S07]  /*2720*/  LDSM.16.M88.4 R4, [R96+0x8800] ;  /* 0x008800006004783b */ /* 0x000eee0000000200 */
[C---:B-1----:R-:W-:Y:S08]  /*2730*/  HMMA.16816.F32.BF16 R28, R36.reuse, R16, R28 ;  /* 0x00000010241c723c */ /* 0x042ff0000004181c */
[C---:B------:R-:W-:Y:S01]  /*2740*/  HMMA.16816.F32.BF16 R24, R36.reuse, R18, R24 ;  /* 0x000000122418723c */ /* 0x040fe20000041818 */
[----:B------:R-:W1:Y:S07]  /*2750*/  LDSM.16.M88.4 R16, [R96+0x9000] ;  /* 0x009000006010783b */ /* 0x000e6e0000000200 */
[C---:B----4-:R-:W-:Y:S08]  /*2760*/  HMMA.16816.F32.BF16 R60, R36.reuse, R40, R60 ;  /* 0x00000028243c723c */ /* 0x050ff0000004183c */
[C---:B------:R-:W-:Y:S01]  /*2770*/  HMMA.16816.F32.BF16 R56, R36.reuse, R42, R56 ;  /* 0x0000002a2438723c */ /* 0x040fe20000041838 */
[----:B------:R-:W-:Y:S07]  /*2780*/  LDSM.16.M88.4 R40, [R96+0x9800] ;  /* 0x009800006028783b */ /* 0x000fee0000000200 */
[C---:B-----5:R-:W-:Y:S08]  /*2790*/  HMMA.16816.F32.BF16 R52, R36.reuse, R44, R52 ;  /* 0x0000002c2434723c */ /* 0x060ff00000041834 */
[----:B------:R-:W-:Y:S01]  /*27a0*/  HMMA.16816.F32.BF16 R48, R36, R46, R48 ;  /* 0x0000002e2430723c */ /* 0x000fe20000041830 */
[----:B------:R-:W4:Y:S04]  /*27b0*/  LDSM.16.M88.4 R36, [R95+0x8000] ;  /* 0x008000005f24783b */ /* 0x000f280000000200 */
[----:B------:R-:W-:Y:S03]  /*27c0*/  LDSM.16.M88.4 R44, [R99+0x2000] ;  /* 0x00200000632c783b */ /* 0x000fe60000000200 */
[C---:B--2---:R-:W-:Y:S08]  /*27d0*/  HMMA.16816.F32.BF16 R12, R8.reuse, R20, R12 ;  /* 0x00000014080c723c */ /* 0x044ff0000004180c */
[C---:B------:R-:W-:Y:S01]  /*27e0*/  HMMA.16816.F32.BF16 R32, R8.reuse, R22, R32 ;  /* 0x000000160820723c */ /* 0x040fe20000041820 */
[----:B------:R-:W-:Y:S07]  /*27f0*/  LDSM.16.M88.4 R20, [R82+0x4000] ;  /* 0x004000005214783b */ /* 0x000fee0000000200 */
[C---:B---3--:R-:W-:Y:S08]  /*2800*/  HMMA.16816.F32.BF16 R28, R8.reuse, R4, R28 ;  /* 0x00000004081c723c */ /* 0x048ff0000004181c */
[C---:B------:R-:W-:Y:S01]  /*2810*/  HMMA.16816.F32.BF16 R24, R8.reuse, R6, R24 ;  /* 0x000000060818723c */ /* 0x040fe20000041818 */
[----:B------:R-:W2:Y:S07]  /*2820*/  LDSM.16.M88.4 R4, [R95+0x8800] ;  /* 0x008800005f04783b */ /* 0x000eae0000000200 */
[----:B-1----:R-:W-:Y:S08]  /*2830*/  HMMA.16816.F32.BF16 R60, R8, R16, R60 ;  /* 0x00000010083c723c */ /* 0x002ff0000004183c */
[C---:B----4-:R-:W-:Y:S08]  /*2840*/  HMMA.16816.F32.BF16 R12, R72.reuse, R36, R12 ;  /* 0x00000024480c723c */ /* 0x050ff0000004180c */
[----:B------:R-:W-:Y:S01]  /*2850*/  HMMA.16816.F32.BF16 R32, R72, R38, R32 ;  /* 0x000000264820723c */ /* 0x000fe20000041820 */
[----:B------:R-:W1:Y:S07]  /*2860*/  LDSM.16.M88.4 R36, [R94+0x9000] ;  /* 0x009000005e24783b */ /* 0x000e6e0000000200 */
[C---:B------:R-:W-:Y:S01]  /*2870*/  HMMA.16816.F32.BF16 R56, R8.reuse, R18, R56 ;  /* 0x000000120838723c */ /* 0x040fe20000041838 */
[----:B------:R-:W3:Y:S07]  /*2880*/  LDSM.16.M88.4 R16, [R97+UR12+0xa000] ;  /* 0x00a0000c6110783b */ /* 0x000eee0008000200 */
        /* <DEDUP_REMOVED lines=8> */
[C---:B--2---:R-:W-:Y:S08]  /*2910*/  HMMA.16816.F32.BF16 R28, R72.reuse, R4, R28 ;  /* 0x00000004481c723c */ /* 0x044ff0000004181c */
[----:B------:R-:W-:Y:S01]  /*2920*/  HMMA.16816.F32.BF16 R24, R72, R6, R24 ;  /* 0x000000064818723c */ /* 0x000fe20000041818 */
[----:B------:R-:W2:Y:S07]  /*2930*/  LDSM.16.M88.4 R4, [R96+0xa000] ;  /* 0x00a000006004783b */ /* 0x000eae0000000200 */
        /* <DEDUP_REMOVED lines=8> */
[C---:B---3--:R-:W-:Y:S01]  /*29c0*/  HMMA.16816.F32.BF16 R72, R20.reuse, R16, R12 ;  /* 0x000000101448723c */ /* 0x048fe2000004180c */
[----:B------:R-:W3:Y:S07]  /*29d0*/  LDSM.16.M88.4 R12, [R95+0xa000] ;  /* 0x00a000005f0c783b */ /* 0x000eee0000000200 */
[----:B------:R-:W-:Y:S01]  /*29e0*/  HMMA.16816.F32.BF16 R32, R20, R18, R32 ;  /* 0x000000121420723c */ /* 0x000fe20000041820 */
[----:B------:R-:W5:Y:S07]  /*29f0*/  LDSM.16.M88.4 R16, [R96+0xa800] ;  /* 0x00a800006010783b */ /* 0x000f6e0000000200 */
[C---:B----4-:R-:W-:Y:S08]  /*2a00*/  HMMA.16816.F32.BF16 R28, R44.reuse, R40, R28 ;  /* 0x000000282c1c723c */ /* 0x050ff0000004181c */
[----:B------:R-:W-:Y:S01]  /*2a10*/  HMMA.16816.F32.BF16 R24, R44, R42, R24 ;  /* 0x0000002a2c18723c */ /* 0x000fe20000041818 */
[----:B------:R-:W-:Y:S07]  /*2a20*/  LDSM.16.M88.4 R40, [R94+0xa000] ;  /* 0x00a000005e28783b */ /* 0x000fee0000000200 */
[C---:B--2---:R-:W-:Y:S01]  /*2a30*/  HMMA.16816.F32.BF16 R76, R8.reuse, R4, R72 ;  /* 0x00000004084c723c */ /* 0x044fe20000041848 */
[----:B------:R-:W2:Y:S07]  /*2a40*/  LDSM.16.M88.4 R72, [R99+0x4000] ;  /* 0x004000006348783b */ /* 0x000eae0000000200 */
[----:B------:R-:W-:Y:S01]  /*2a50*/  HMMA.16816.F32.BF16 R32, R8, R6, R32 ;  /* 0x000000060820723c */ /* 0x000fe20000041820 */
[----:B------:R-:W4:Y:S07]  /*2a60*/  LDSM.16.M88.4 R4, [R95+0xa800] ;  /* 0x00a800005f04783b */ /* 0x000f2e0000000200 */
[C---:B-1----:R-:W-:Y:S08]  /*2a70*/  HMMA.16816.F32.BF16 R28, R20.reuse, R36, R28 ;  /* 0x00000024141c723c */ /* 0x042ff0000004181c */
[----:B------:R-:W-:Y:S01]  /*2a80*/  HMMA.16816.F32.BF16 R24, R20, R38, R24 ;  /* 0x000000261418723c */ /* 0x000fe20000041818 */
[----:B------:R-:W-:Y:S07]  /*2a90*/  LDSM.16.M88.4 R36, [R96+0xb000] ;  /* 0x00b000006024783b */ /* 0x000fee0000000200 */
[C---:B---3--:R-:W-:Y:S08]  /*2aa0*/  HMMA.16816.F32.BF16 R76, R68.reuse, R12, R76 ;  /* 0x0000000c444c723c */ /* 0x048ff0000004184c */
[----:B------:R-:W-:Y:S01]  /*2ab0*/  HMMA.16816.F32.BF16 R32, R68, R14, R32 ;  /* 0x0000000e4420723c */ /* 0x000fe20000041820 */
[----:B------:R-:W1:Y:S07]  /*2ac0*/  LDSM.16.M88.4 R12, [R94+0xa800] ;  /* 0x00a800005e0c783b */ /* 0x000e6e0000000200 */
[C---:B-----5:R-:W-:Y:S08]  /*2ad0*/  HMMA.16816.F32.BF16 R28, R8.reuse, R16, R28 ;  /* 0x00000010081c723c */ /* 0x060ff0000004181c */
[----:B------:R-:W-:Y:S01]  /*2ae0*/  HMMA.16816.F32.BF16 R24, R8, R18, R24 ;  /* 0x000000120818723c */ /* 0x000fe20000041818 */
[----:B------:R-:W3:Y:S07]  /*2af0*/  LDSM.16.M88.4 R16, [R95+0xb000] ;  /* 0x00b000005f10783b */ /* 0x000eee0000000200 */
[----:B--2---:R-:W-:Y:S08]  /*2b00*/  HMMA.16816.F32.BF16 R76, R72, R40, R76 ;  /* 0x00000028484c723c */ /* 0x004ff0000004184c */
[----:B------:R-:W-:Y:S08]  /*2b10*/  HMMA.16816.F32.BF16 R60, R20, R80, R60 ;  /* 0x00000050143c723c */ /* 0x000ff0000004183c */
[----:B------:R-:W-:Y:S01]  /*2b20*/  HMMA.16816.F32.BF16 R32, R72, R42, R32 ;  /* 0x0000002a4820723c */ /* 0x000fe20000041820 */
[----:B------:R-:W2:Y:S07]  /*2b30*/  LDSM.16.M88.4 R40, [R97+UR12+0xb800] ;  /* 0x00b8000c6128783b */ /* 0x000eae0008000200 */
        /* <DEDUP_REMOVED lines=31> */
[C---:B---3--:R-:W-:Y:S02]  /*2d30*/  HMMA.16816.F32.BF16 R60, R68.reuse, R16, R60 ;  /* 0x00000010443c723c */ /* 0x048fe4000004183c */
[----:B------:R3:W-:Y:S06]  /*2d40*/  MUFU.TANH R39, R31 ;  /* 0x0000001f00277308 */ /* 0x0007ec0000002400 */
[----:B------:R-:W-:Y:S01]  /*2d50*/  HMMA.16816.F32.BF16 R56, R68, R18, R56 ;  /* 0x000000124438723c */ /* 0x000fe20000041838 */
[----:B------:R-:W5:Y:S01]  /*2d60*/  LDSM.16.M88.4 R16, [R95+0xb800] ;  /* 0x00b800005f10783b */ /* 0x000f620000000200 */
[----:B------:R-:W-:Y:S06]  /*2d70*/  MUFU.TANH R64, R64 ;  /* 0x0000004000407308 */ /* 0x000fec0000002400 */
[----:B--2---:R-:W-:Y:S02]  /*2d80*/  HMMA.16816.F32.BF16 R52, R20, R40, R52 ;  /* 0x000000281434723c */ /* 0x004fe40000041834 */
[----:B------:R-:W2:Y:S01]  /*2d90*/  MUFU.TANH R76, R76 ;  /* 0x0000004c004c7308 */ /* 0x000ea20000002400 */
[----:B---3--:R-:W3:Y:S01]  /*2da0*/  LDSM.16.M88.4 R28, [R94+0xb800] ;  /* 0x00b800005e1c783b */ /* 0x008ee20000000200 */
[----:B------:R-:W-:-:S04]  /*2db0*/  DEPBAR.LE SB0, 0x0 ;  /* 0x000080000000791a */ /* 0x000fc80000000000 */
[----:B------:R-:W-:Y:S02]  /*2dc0*/  HMMA.16816.F32.BF16 R48, R20, R42, R48 ;  /* 0x0000002a1430723c */ /* 0x000fe40000041830 */
[----:B------:R-:W-:Y:S06]  /*2dd0*/  MUFU.TANH R65, R65 ;  /* 0x0000004100417308 */ /* 0x000fec0000002400 */
[----:B----4-:R-:W-:Y:S01]  /*2de0*/  HMMA.16816.F32.BF16 R56, R72, R6, R56 ;  /* 0x000000064838723c */ /* 0x010fe20000041838 */
[----:B------:R-:W-:Y:S01]  /*2df0*/  IMAD.SHL.U32 R6, R200, 0x2, RZ ;  /* 0x00000002c8067824 */ /* 0x000fe200078e00ff */
[----:B------:R-:W4:Y:S04]  /*2e00*/  MUFU.TANH R77, R77 ;  /* 0x0000004d004d7308 */ /* 0x000f280000002400 */
[----:B------:R-:W-:-:S02]  /*2e10*/  LOP3.LUT R6, R6, 0x6, RZ, 0xc0, !PT ;  /* 0x0000000606067812 */ /* 0x000fc400078ec0ff */
[----:B-1----:R-:W-:Y:S01]  /*2e20*/  HMMA.16816.F32.BF16 R52, R8, R12, R52 ;  /* 0x0000000c0834723c */ /* 0x002fe20000041834 */
[----:B------:R-:W-:Y:S01]  /*2e30*/  FMUL.FTZ R12, R27, UR9 ;  /* 0x000000091b0c7c20 */ /* 0x000fe20008410000 */
[----:B------:R-:W-:Y:S01]  /*2e40*/  MUFU.TANH R24, R24 ;  /* 0x0000001800187308 */ /* 0x000fe20000002400 */
[----:B------:R-:W-:-:S04]  /*2e50*/  IMAD R89, R89, 0x40, R6 ;  /* 0x0000004059597824 */ /* 0x000fc800078e0206 */
[C---:B------:R-:W-:Y:S01]  /*2e60*/  VIADD R7, R89.reuse, 0x1 ;  /* 0x0000000159077836 */ /* 0x040fe20000000000 */
[----:B------:R-:W-:Y:S01]  /*2e70*/  HMMA.16816.F32.BF16 R48, R8, R14, R48 ;  /* 0x0000000e0830723c */ /* 0x000fe20000041830 */
[CC--:B------:R-:W-:Y:S01]  /*2e80*/  ISETP.GE.AND P5, PT, R89.reuse, R100.reuse, PT ;  /* 0x000000645900720c */ /* 0x0c0fe20003fa6270 */
[C---:B------:R-:W-:Y:S01]  /*2e90*/  VIADD R11, R89.reuse, 0x8 ;  /* 0x00000008590b7836 */ /* 0x040fe20000000000 */
[----:B------:R-:W-:Y:S01]  /*2ea0*/  IADD3 R9, PT, PT, R89, 0x9, RZ ;  /* 0x0000000959097810 */ /* 0x000fe20007ffe0ff */
[----:B------:R-:W-:Y:S01]  /*2eb0*/  MUFU.TANH R12, R12 ;  /* 0x0000000c000c7308 */ /* 0x000fe20000002400 */
[-C--:B------:R-:W-:Y:S01]  /*2ec0*/  ISETP.GE.AND P4, PT, R7, R100.reuse, PT ;  /* 0x000000640700720c */ /* 0x080fe20003f86270 */
[----:B------:R-:W-:Y:S01]  /*2ed0*/  VIADD R7, R89, 0x10 ;  /* 0x0000001059077836 */ /* 0x000fe20000000000 */
[-C--:B------:R-:W-:Y:S01]  /*2ee0*/  ISETP.GE.AND P2, PT, R9, R100.reuse, PT ;  /* 0x000000640900720c */ /* 0x080fe20003f46270 */
[----:B------:R-:W-:Y:S01]  /*2ef0*/  HMMA.16816.F32.BF16 R60, R72, R4, R60 ;  /* 0x00000004483c723c */ /* 0x000fe2000004183c */
[----:B------:R-:W-:Y:S01]  /*2f00*/  FMUL.FTZ R4, R25, UR9 ;  /* 0x0000000919047c20 */ /* 0x000fe20008410000 */
[----:B------:R-:W-:Y:S01]  /*2f10*/  FMUL.FTZ R5, R26, UR9 ;  /* 0x000000091a057c20 */ /* 0x000fe20008410000 */
[-C--:B------:R-:W-:Y:S01]  /*2f20*/  ISETP.GE.AND P1, PT, R7, R100.reuse, PT ;  /* 0x000000640700720c */ /* 0x080fe20003f26270 */
[C---:B------:R-:W-:Y:S01]  /*2f30*/  VIADD R7, R89.reuse, 0x11 ;  /* 0x0000001159077836 */ /* 0x040fe20000000000 */
[----:B--2---:R-:W-:Y:S01]  /*2f40*/  FSEL R25, R76, -INF , !P5 ;  /* 0xff8000004c197808 */ /* 0x004fe20006800000 */
[----:B------:R-:W-:Y:S01]  /*2f50*/  VIADD R9, R89, 0x19 ;  /* 0x0000001959097836 */ /* 0x000fe20000000000 */
[----:B------:R-:W-:Y:S01]  /*2f60*/  ISETP.GE.AND P3, PT, R11, R100, PT ;  /* 0x000000640b00720c */ /* 0x000fe20003f66270 */
[C---:B-----5:R-:W-:Y:S01]  /*2f70*/  HMMA.16816.F32.BF16 R52, R68.reuse, R16, R52 ;  /* 0x000000104434723c */ /* 0x060fe20000041834 */
[----:B------:R-:W1:Y:S01]  /*2f80*/  MUFU.TANH R5, R5 ;  /* 0x0000000500057308 */ /* 0x000e620000002400 */
[----:B----4-:R-:W-:Y:S01]  /*2f90*/  FSEL R77, R77, -INF , !P4 ;  /* 0xff8000004d4d7808 */ /* 0x010fe20006000000 */
[----:B------:R-:W-:Y:S01]  /*2fa0*/  FMUL.FTZ R56, R56, UR9 ;  /* 0x0000000938387c20 */ /* 0x000fe20008410000 */
[----:B------:R-:W-:Y:S01]  /*2fb0*/  FSEL R65, R65, -INF , !P4 ;  /* 0xff80000041417808 */ /* 0x000fe20006000000 */
[----:B------:R-:W-:Y:S01]  /*2fc0*/  FMUL.FTZ R57, R57, UR9 ;  /* 0x0000000939397c20 */ /* 0x000fe20008410000 */
[----:B------:R-:W-:Y:S01]  /*2fd0*/  FSEL R27, R32, -INF , !P3 ;  /* 0xff800000201b7808 */ /* 0x000fe20005800000 */
[----:B------:R-:W-:Y:S01]  /*2fe0*/  FMUL.FTZ R58, R58, UR9 ;  /* 0x000000093a3a7c20 */ /* 0x000fe20008410000 */
[----:B------:R-:W-:Y:S01]  /*2ff0*/  HMMA.16816.F32.BF16 R48, R68, R18, R48 ;  /* 0x000000124430723c */ /* 0x000fe20000041830 */
[----:B------:R-:W-:Y:S01]  /*3000*/  FSEL R35, R35, -INF , !P2 ;  /* 0xff80000023237808 */ /* 0x000fe20005000000 */
[----:B------:R-:W-:Y:S01]  /*3010*/  MUFU.TANH R4, R4 ;  /* 0x0000000400047308 */ /* 0x000fe20000002400 */
[----:B------:R-:W-:Y:S01]  /*3020*/  FMUL.FTZ R60, R60, UR9 ;  /* 0x000000093c3c7c20 */ /* 0x000fe20008410000 */
[----:B------:R-:W-:Y:S01]  /*3030*/  FMUL.FTZ R62, R62, UR9 ;  /* 0x000000093e3e7c20 */ /* 0x000fe20008410000 */
[----:B------:R-:W-:Y:S01]  /*3040*/  FMUL.FTZ R61, R61, UR9 ;  /* 0x000000093d3d7c20 */ /* 0x000fe20008410000 */
[----:B------:R-:W-:Y:S01]  /*3050*/  FMUL.FTZ R63, R63, UR9 ;  /* 0x000000093f3f7c20 */ /* 0x000fe20008410000 */
[----:B------:R-:W-:Y:S01]  /*3060*/  FSEL R33, R33, -INF , !P2 ;  /* 0xff80000021217808 */ /* 0x000fe20005000000 */
[----:B------:R-:W-:Y:S01]  /*3070*/  FMUL.FTZ R59, R59, UR9 ;  /* 0x000000093b3b7c20 */ /* 0x000fe20008410000 */
[----:B------:R-:W-:Y:S01]  /*3080*/  FSEL R15, R38, -INF , !P1 ;  /* 0xff800000260f7808 */ /* 0x000fe20004800000 */
[----:B------:R-:W-:Y:S01]  /*3090*/  MUFU.TANH R211, R60 ;  /* 0x0000003c00d37308 */ /* 0x000fe20000002400 */
[----:B------:R-:W-:Y:S01]  /*30a0*/  FSEL R17, R36, -INF , !P1 ;  /* 0xff80000024117808 */ /* 0x000fe20004800000 */
[----:B---3--:R-:W-:Y:S01]  /*30b0*/  HMMA.16816.F32.BF16 R52, R72, R28, R52 ;  /* 0x0000001c4834723c */ /* 0x008fe20000041834 */
[----:B------:R-:W-:-:S02]  /*30c0*/  FSEL R29, R64, -INF , !P5 ;  /* 0xff800000401d7808 */ /* 0x000fc40006800000 */
[-C--:B------:R-:W-:Y:S01]  /*30d0*/  ISETP.GE.AND P5, PT, R7, R100.reuse, PT ;  /* 0x000000640700720c */ /* 0x080fe20003fa6270 */
[----:B------:R-:W-:Y:S02]  /*30e0*/  VIADD R7, R89, 0x18 ;  /* 0x0000001859077836 */ /* 0x000fe40000000000 */
[----:B------:R-:W2:Y:S01]  /*30f0*/  MUFU.TANH R207, R62 ;  /* 0x0000003e00cf7308 */ /* 0x000ea20000002400 */
[----:B------:R-:W-:Y:S01]  /*3100*/  FSEL R13, R39, -INF , !P5 ;  /* 0xff800000270d7808 */ /* 0x000fe20006800000 */
[----:B------:R-:W-:Y:S01]  /*3110*/  HMMA.16816.F32.BF16 R48, R72, R30, R48 ;  /* 0x0000001e4830723c */ /* 0x000fe20000041830 */
[-C--:B------:R-:W-:Y:S02]  /*3120*/  ISETP.GE.AND P4, PT, R7, R100.reuse, PT ;  /* 0x000000640700720c */ /* 0x080fe40003f86270 */
[----:B------:R-:W-:Y:S02]  /*3130*/  FSEL R7, R34, -INF , !P3 ;  /* 0xff80000022077808 */ /* 0x000fe40005800000 */
[-C--:B------:R-:W-:Y:S01]  /*3140*/  ISETP.GE.AND P3, PT, R9, R100.reuse, PT ;  /* 0x000000640900720c */ /* 0x080fe20003f66270 */
[----:B------:R-:W-:Y:S01]  /*3150*/  VIADD R9, R89, 0x20 ;  /* 0x0000002059097836 */ /* 0x000fe20000000000 */
[----:B------:R-:W-:Y:S01]  /*3160*/  MUFU.TANH R209, R61 ;  /* 0x0000003d00d17308 */ /* 0x000fe20000002400 */
[----:B-1----:R-:W-:Y:S01]  /*3170*/  FSEL R11, R5, -INF , !P4 ;  /* 0xff800000050b7808 */ /* 0x002fe20006000000 */
[----:B------:R-:W-:Y:S01]  /*3180*/  VIADD R5, R89, 0x30 ;  /* 0x0000003059057836 */ /* 0x000fe20000000000 */
[----:B------:R-:W-:Y:S01]  /*3190*/  FSEL R23, R24, -INF , !P4 ;  /* 0xff80000018177808 */ /* 0x000fe20006000000 */
[----:B------:R-:W-:Y:S01]  /*31a0*/  FMUL.FTZ R52, R52, UR9 ;  /* 0x0000000934347c20 */ /* 0x000fe20008410000 */
[-C--:B------:R-:W-:Y:S01]  /*31b0*/  ISETP.GE.AND P2, PT, R9, R100.reuse, PT ;  /* 0x000000640900720c */ /* 0x080fe20003f46270 */
[----:B------:R-:W-:Y:S01]  /*31c0*/  FMUL.FTZ R54, R54, UR9 ;  /* 0x0000000936367c20 */ /* 0x000fe20008410000 */
[----:B------:R-:W-:Y:S01]  /*31d0*/  IADD3 R9, PT, PT, R89, 0x21, RZ ;  /* 0x0000002159097810 */ /* 0x000fe20007ffe0ff */
[----:B------:R-:W1:Y:S01]  /*31e0*/  MUFU.TANH R201, R63 ;  /* 0x0000003f00c97308 */ /* 0x000e620000002400 */
[----:B------:R-:W-:Y:S01]  /*31f0*/  FMUL.FTZ R53, R53, UR9 ;  /* 0x0000000935357c20 */ /* 0x000fe20008410000 */
[----:B------:R-:W-:Y:S01]  /*3200*/  FMUL.FTZ R55, R55, UR9 ;  /* 0x0000000937377c20 */ /* 0x000fe20008410000 */
[----:B--2---:R-:W-:Y:S01]  /*3210*/  FSEL R207, R207, -INF , !P2 ;  /* 0xff800000cfcf7808 */ /* 0x004fe20005000000 */
[----:B------:R-:W-:Y:S01]  /*3220*/  FMUL.FTZ R48, R48, UR9 ;  /* 0x0000000930307c20 */ /* 0x000fe20008410000 */
[----:B------:R-:W-:Y:S01]  /*3230*/  FSEL R211, R211, -INF , !P2 ;  /* 0xff800000d3d37808 */ /* 0x000fe20005000000 */
[----:B------:R-:W-:Y:S01]  /*3240*/  FMUL.FTZ R50, R50, UR9 ;  /* 0x0000000932327c20 */ /* 0x000fe20008410000 */
[----:B------:R-:W-:Y:S01]  /*3250*/  ISETP.GE.U32.AND P2, PT, R100, 0x41, PT ;  /* 0x000000416400780c */ /* 0x000fe20003f46070 */
[----:B------:R2:W3:Y:S01]  /*3260*/  MUFU.TANH R189, R56 ;  /* 0x0000003800bd7308 */ /* 0x0004e20000002400 */
[-C--:B------:R-:W-:Y:S01]  /*3270*/  ISETP.GE.AND P1, PT, R9, R100.reuse, PT ;  /* 0x000000640900720c */ /* 0x080fe20003f26270 */
[----:B------:R-:W-:Y:S01]  /*3280*/  VIADD R9, R89, 0x28 ;  /* 0x0000002859097836 */ /* 0x000fe20000000000 */
[----:B------:R-:W-:Y:S01]  /*3290*/  ISETP.GE.AND P4, PT, R5, R100, PT ;  /* 0x000000640500720c */ /* 0x000fe20003f86270 */
[----:B------:R-:W-:Y:S01]  /*32a0*/  VIADD R5, R89, 0x31 ;  /* 0x0000003159057836 */ /* 0x000fe20000000000 */
[----:B------:R-:W-:-:S02]  /*32b0*/  FSEL R19, R37, -INF , !P5 ;  /* 0xff80000025137808 */ /* 0x000fc40006800000 */
[-C--:B------:R-:W-:Y:S01]  /*32c0*/  ISETP.GE.AND P6, PT, R9, R100.reuse, PT ;  /* 0x000000640900720c */ /* 0x080fe20003fc6270 */
[----:B------:R2:W4:Y:S01]  /*32d0*/  MUFU.TANH R187, R57 ;  /* 0x0000003900bb7308 */ /* 0x0005220000002400 */
[----:B------:R-:W-:Y:S01]  /*32e0*/  VIADD R9, R89, 0x29 ;  /* 0x0000002959097836 */ /* 0x000fe20000000000 */
[----:B------:R-:W-:Y:S02]  /*32f0*/  FSEL R21, R4, -INF , !P3 ;  /* 0xff80000004157808 */ /* 0x000fe40005800000 */
[----:B-1----:R-:W-:Y:S02]  /*3300*/  FSEL R201, R201, -INF , !P1 ;  /* 0xff800000c9c97808 */ /* 0x002fe40004800000 */
[----:B------:R-:W-:Y:S02]  /*3310*/  ISETP.GE.AND P5, PT, R9, R100, PT ;  /* 0x000000640900720c */ /* 0x000fe40003fa6270 */
[----:B------:R2:W1:Y:S01]  /*3320*/  MUFU.TANH R205, R58 ;  /* 0x0000003a00cd7308 */ /* 0x0004620000002400 */
[----:B------:R-:W-:-:S02]  /*3330*/  FSEL R9, R12, -INF , !P3 ;  /* 0xff8000000c097808 */ /* 0x000fc40005800000 */
[----:B------:R-:W-:Y:S01]  /*3340*/  FSEL R209, R209, -INF , !P1 ;  /* 0xff800000d1d17808 */ /* 0x000fe20004800000 */
[----:B------:R-:W-:Y:S01]  /*3350*/  BAR.SYNC.DEFER_BLOCKING 0x0 ;  /* 0x0000000000007b1d */ /* 0x000fe20000010000 */
[----:B------:R-:W-:-:S05]  /*3360*/  ISETP.GE.AND P3, PT, R5, R100, PT ;  /* 0x000000640500720c */ /* 0x000fca0003f66270 */
[----:B------:R2:W1:Y:S08]  /*3370*/  MUFU.TANH R203, R59 ;  /* 0x0000003b00cb7308 */ /* 0x0004700000002400 */
[----:B------:R2:W1:Y:S08]  /*3380*/  MUFU.TANH R195, R52 ;  /* 0x0000003400c37308 */ /* 0x0004700000002400 */
[----:B------:R2:W1:Y:S08]  /*3390*/  MUFU.TANH R185, R54 ;  /* 0x0000003600b97308 */ /* 0x0004700000002400 */
[----:B------:R2:W1:Y:S08]  /*33a0*/  MUFU.TANH R193, R53 ;  /* 0x0000003500c17308 */ /* 0x0004700000002400 */
[----:B------:R2:W1:Y:S08]  /*33b0*/  MUFU.TANH R183, R55 ;  /* 0x0000003700b77308 */ /* 0x0004700000002400 */
[----:B------:R2:W1:Y:S01]  /*33c0*/  MUFU.TANH R191, R48 ;  /* 0x0000003000bf7308 */ /* 0x0004620000002400 */
[----:B---34-:R-:W-:Y:S05]  /*33d0*/  @!P2 BRA `(.L_x_919) ;  /* 0x000000000088a947 */ /* 0x018fea0003800000 */
[----:B------:R-:W-:-:S05]  /*33e0*/  LEA.HI.SX32 R5, R148, 0xfffffffe, 0x1a ;  /* 0xfffffffe94057811 */ /* 0x000fca00078fd2ff */
[-C--:B------:R-:W-:Y:S02]  /*33f0*/  IMAD R4, R90, R5.reuse, RZ ;  /* 0x000000055a047224 */ /* 0x080fe400078e02ff */
[----:B------:R-:W-:-:S04]  /*3400*/  IMAD.WIDE.U32 R36, R92, R5, RZ ;  /* 0x000000055c247225 */ /* 0x000fc800078e00ff */
[----:B------:R-:W-:Y:S01]  /*3410*/  IMAD.IADD R4, R37, 0x1, R4 ;  /* 0x0000000125047824 */ /* 0x000fe200078e0204 */
[----:B------:R-:W-:-:S04]  /*3420*/  LEA R30, P1, R36, R197, 0x1 ;  /* 0x000000c5241e7211 */ /* 0x000fc800078208ff */
[----:B------:R-:W-:Y:S02]  /*3430*/  LEA.HI.X R31, R36, R196, R4, 0x1, P1 ;  /* 0x000000c4241f7211 */ /* 0x000fe400008f0c04 */
[----:B------:R-:W-:-:S03]  /*3440*/  IADD3 R5, P1, PT, R93, R36, RZ ;  /* 0x000000245d057210 */ /* 0x000fc60007f3e0ff */
[----:B------:R-:W-:Y:S01]  /*3450*/  @!PT LDS RZ, [RZ] ;  /* 0x00000000fffff984 */ /* 0x000fe20000000800 */
[----:B------:R-:W-:Y:S01]  /*3460*/  @!PT LDS RZ, [RZ] ;  /* 0x00000000fffff984 */ /* 0x000fe20000000800 */
[----:B------:R-:W-:Y:S01]  /*3470*/  @!PT LDS RZ, [RZ] ;  /* 0x00000000fffff984 */ /* 0x000fe20000000800 */
[----:B------:R3:W-:Y:S02]  /*3480*/  LDGSTS.E.BYPASS.LTC128B.128 [R98+0x6000], desc[UR10][R30.64] ;  /* 0x060000001e627fae */ /* 0x0007e4000b981a0a */
[----:B------:R-:W-:Y:S01]  /*3490*/  IMAD.X R4, R91, 0x1, R4, P1 ;  /* 0x000000015b047824 */ /* 0x000fe200008e0604 */
[CC--:B------:R-:W-:Y:S01]  /*34a0*/  LEA R6, P1, R84.reuse, R5.reuse, 0x5 ;  /* 0x0000000554067211 */ /* 0x0c0fe200078228ff */
[----:B------:R3:W-:Y:S03]  /*34b0*/  LDGSTS.E.BYPASS.LTC128B.128 [R98+0x8000], desc[UR10][R30.64+0x80] ;  /* 0x080000801e627fae */ /* 0x0007e6000b981a0a */
[----:B------:R-:W-:Y:S01]  /*34c0*/  LEA.HI.X R85, R84, R4, R85, 0x5, P1 ;  /* 0x0000000454557211 */ /* 0x000fe200008f2c55 */
[----:B------:R3:W-:Y:S01]  /*34d0*/  LDGSTS.E.BYPASS.LTC128B.128 [R98+0xa000], desc[UR10][R30.64+0x100] ;  /* 0x0a0001001e627fae */ /* 0x0007e2000b981a0a */
[----:B------:R-:W-:-:S05]  /*34e0*/  IADD3 R93, P1, PT, R93, R5, RZ ;  /* 0x000000055d5d7210 */ /* 0x000fca0007f3e0ff */
[----:B------:R-:W-:Y:S01]  /*34f0*/  IMAD.X R91, R91, 0x1, R4, P1 ;  /* 0x000000015b5b7824 */ /* 0x000fe200008e0604 */
[----:B------:R-:W-:-:S04]  /*3500*/  LEA R36, P1, R5, R197, 0x1 ;  /* 0x000000c505247211 */ /* 0x000fc800078208ff */
[----:B------:R-:W-:Y:S02]  /*3510*/  LEA.HI.X R37, R5, R196, R4, 0x1, P1 ;  /* 0x000000c405257211 */ /* 0x000fe400008f0c04 */
[----:B------:R-:W-:-:S03]  /*3520*/  LEA R4, P1, R93, R197, 0x1 ;  /* 0x000000c55d047211 */ /* 0x000fc600078208ff */
[----:B------:R3:W-:Y:S01]  /*3530*/  LDGSTS.E.BYPASS.LTC128B.128 [R98+0x6800], desc[UR10][R36.64] ;  /* 0x0680000024627fae */ /* 0x0007e2000b981a0a */
[-C--:B------:R-:W-:Y:S02]  /*3540*/  LEA.HI.X R5, R93, R196.reuse, R91, 0x1, P1 ;  /* 0x000000c45d057211 */ /* 0x080fe400008f0c5b */
[C---:B------:R-:W-:Y:S01]  /*3550*/  LEA R38, P1, R6.reuse, R197, 0x1 ;  /* 0x000000c506267211 */ /* 0x040fe200078208ff */
[----:B------:R3:W-:Y:S03]  /*3560*/  LDGSTS.E.BYPASS.LTC128B.128 [R98+0x8800], desc[UR10][R36.64+0x80] ;  /* 0x0880008024627fae */ /* 0x0007e6000b981a0a */
[----:B------:R-:W-:Y:S01]  /*3570*/  LEA.HI.X R39, R6, R196, R85, 0x1, P1 ;  /* 0x000000c406277211 */ /* 0x000fe200008f0c55 */
        /* <DEDUP_REMOVED lines=8> */
.L_x_919:
[----:B---3--:R-:W-:Y:S01]  /*3600*/  FMNMX3.FTZ R4, R29, R65, R27, !PT ;  /* 0x000000411d047276 */ /* 0x008fe2000781001b */
[----:B------:R-:W-:Y:S01]  /*3610*/  FMUL.FTZ R49, R49, UR9 ;  /* 0x0000000931317c20 */ /* 0x000fe20008410000 */
[----:B------:R-:W-:Y:S01]  /*3620*/  MUFU.TANH R179, R50 ;  /* 0x0000003200b37308 */ /* 0x000fe20000002400 */
[----:B------:R-:W-:Y:S01]  /*3630*/  FMUL.FTZ R51, R51, UR9 ;  /* 0x0000000933337c20 */ /* 0x000fe20008410000 */
[----:B------:R-:W-:Y:S01]  /*3640*/  FMNMX3.FTZ R4, R4, R33, R17, !PT ;  /* 0x0000002104047276 */ /* 0x000fe20007810011 */
[----:B------:R-:W3:Y:S01]  /*3650*/  LDCU UR9, c[0x0][0x45c] ;  /* 0x00008b80ff0977ac */ /* 0x000ee20008000800 */
[----:B------:R-:W-:Y:S02]  /*3660*/  IADD3 R5, PT, PT, R89, 0x38, RZ ;  /* 0x0000003859057810 */ /* 0x000fe40007ffe0ff */
[----:B------:R-:W-:Y:S02]  /*3670*/  FMNMX3.FTZ R4, R4, R19, R23, !PT ;  /* 0x0000001304047276 */ /* 0x000fe40007810017 */
[----:B------:R-:W4:Y:S01]  /*3680*/  MUFU.TANH R181, R49 ;  /* 0x0000003100b57308 */ /* 0x000f220000002400 */
[----:B------:R-:W-:-:S02]  /*3690*/  FSEL R189, R189, -INF , !P6 ;  /* 0xff800000bdbd7808 */ /* 0x000fc40007000000 */
[----:B------:R-:W-:Y:S02]  /*36a0*/  FMNMX3.FTZ R6, R4, R21, R211, !PT ;  /* 0x0000001504067276 */ /* 0x000fe400078100d3 */
[----:B------:R-:W-:Y:S02]  /*36b0*/  FMNMX3.FTZ R4, R25, R77, R7, !PT ;  /* 0x0000004d19047276 */ /* 0x000fe40007810007 */
[----:B------:R-:W-:Y:S01]  /*36c0*/  ISETP.GE.AND P1, PT, R5, R100, PT ;  /* 0x000000640500720c */ /* 0x000fe20003f26270 */
[----:B------:R-:W5:Y:S01]  /*36d0*/  MUFU.TANH R177, R51 ;  /* 0x0000003300b17308 */ /* 0x000f620000002400 */
[----:B------:R-:W-:Y:S02]  /*36e0*/  FMNMX3.FTZ R4, R4, R35, R15, !PT ;  /* 0x0000002304047276 */ /* 0x000fe4000781000f */
[----:B------:R-:W-:Y:S02]  /*36f0*/  IADD3 R89, PT, PT, R89, 0x39, RZ ;  /* 0x0000003959597810 */ /* 0x000fe40007ffe0ff */
[----:B------:R-:W-:-:S02]  /*3700*/  FMNMX3.FTZ R4, R4, R13, R11, !PT ;  /* 0x0000000d04047276 */ /* 0x000fc4000781000b */
[----:B------:R-:W-:Y:S02]  /*3710*/  FSEL R187, R187, -INF , !P5 ;  /* 0xff800000bbbb7808 */ /* 0x000fe40006800000 */
[----:B-1----:R-:W-:Y:S02]  /*3720*/  FSEL R195, R195, -INF , !P4 ;  /* 0xff800000c3c37808 */ /* 0x002fe40006000000 */
[----:B------:R-:W-:Y:S02]  /*3730*/  FMNMX3.FTZ R6, R6, R209, R189, !PT ;  /* 0x000000d106067276 */ /* 0x000fe400078100bd */
[----:B------:R-:W-:Y:S02]  /*3740*/  FSEL R205, R205, -INF , !P6 ;  /* 0xff800000cdcd7808 */ /* 0x000fe40007000000 */
[----:B------:R-:W-:Y:S02]  /*3750*/  FMNMX3.FTZ R4, R4, R9, R207, !PT ;  /* 0x0000000904047276 */ /* 0x000fe400078100cf */
[----:B------:R-:W-:-:S02]  /*3760*/  FSEL R203, R203, -INF , !P5 ;  /* 0xff800000cbcb7808 */ /* 0x000fc40006800000 */
[----:B------:R-:W-:Y:S02]  /*3770*/  ISETP.GE.AND P5, PT, R89, R100, PT ;  /* 0x000000645900720c */ /* 0x000fe40003fa6270 */
[----:B------:R-:W-:Y:S02]  /*3780*/  FSEL R193, R193, -INF , !P3 ;  /* 0xff800000c1c17808 */ /* 0x000fe40005800000 */
[----:B------:R-:W-:Y:S02]  /*3790*/  FSEL R191, R191, -INF , !P1 ;  /* 0xff800000bfbf7808 */ /* 0x000fe40004800000 */
[----:B------:R-:W-:Y:S02]  /*37a0*/  FMNMX3.FTZ R6, R6, R187, R195, !PT ;  /* 0x000000bb06067276 */ /* 0x000fe400078100c3 */
[----:B------:R-:W-:Y:S02]  /*37b0*/  FSEL R185, R185, -INF , !P4 ;  /* 0xff800000b9b97808 */ /* 0x000fe40006000000 */
[----:B------:R-:W-:-:S02]  /*37c0*/  FMNMX3.FTZ R4, R4, R201, R205, !PT ;  /* 0x000000c904047276 */ /* 0x000fc400078100cd */
[----:B----4-:R-:W-:Y:S02]  /*37d0*/  FSEL R181, R181, -INF , !P5 ;  /* 0xff800000b5b57808 */ /* 0x010fe40006800000 */
[----:B------:R-:W-:Y:S02]  /*37e0*/  FMNMX3.FTZ R6, R6, R193, R191, !PT ;  /* 0x000000c106067276 */ /* 0x000fe400078100bf */
[----:B------:R-:W-:Y:S02]  /*37f0*/  FSEL R183, R183, -INF , !P3 ;  /* 0xff800000b7b77808 */ /* 0x000fe40005800000 */
[----:B------:R-:W-:Y:S02]  /*3800*/  FSEL R179, R179, -INF , !P1 ;  /* 0xff800000b3b37808 */ /* 0x000fe40004800000 */
[----:B------:R-:W-:Y:S02]  /*3810*/  FMNMX3.FTZ R4, R4, R203, R185, !PT ;  /* 0x000000cb04047276 */ /* 0x000fe400078100b9 */
[----:B------:R-:W-:-:S02]  /*3820*/  FMNMX.FTZ R6, R181, R6, !PT ;  /* 0x00000006b5067209 */ /* 0x000fc40007810000 */
[----:B-----5:R-:W-:Y:S02]  /*3830*/  FSEL R177, R177, -INF , !P5 ;  /* 0xff800000b1b17808 */ /* 0x020fe40006800000 */
[----:B------:R-:W-:Y:S01]  /*3840*/  FMNMX3.FTZ R4, R4, R183, R179, !PT ;  /* 0x000000b704047276 */ /* 0x000fe200078100b3 */
[----:B------:R-:W1:Y:S01]  /*3850*/  SHFL.BFLY PT, R31, R6, 0x2, 0x1f ;  /* 0x0c401f00061f7f89 */ /* 0x000e6200000e0000 */
[----:B------:R-:W-:Y:S02]  /*3860*/  LOP3.LUT R180, R3, 0x200, R88, 0xf8, !PT ;  /* 0x0000020003b47812 */ /* 0x000fe400078ef858 */
[----:B------:R-:W-:Y:S02]  /*3870*/  FMNMX.FTZ R8, R177, R4, !PT ;  /* 0x00000004b1087209 */ /* 0x000fe40007810000 */
[----:B------:R-:W-:-:S03]  /*3880*/  LEA R180, R180, UR12, 0x1 ;  /* 0x0000000cb4b47c11 */ /* 0x000fc6000f8e08ff */
[----:B------:R-:W4:Y:S01]  /*3890*/  SHFL.BFLY PT, R5, R8, 0x2, 0x1f ;  /* 0x0c401f0008057f89 */ /* 0x000f2200000e0000 */
[-C--:B------:R-:W-:Y:S02]  /*38a0*/  IADD3 R175, PT, PT, R87, R180.reuse, RZ ;  /* 0x000000b457af7210 */ /* 0x080fe40007ffe0ff */
[C---:B------:R-:W-:Y:S01]  /*38b0*/  IADD3 R176, PT, PT, R86.reuse, R180, RZ ;  /* 0x000000b456b07210 */ /* 0x040fe20007ffe0ff */
[----:B------:R-:W-:Y:S01]  /*38c0*/  LDSM.16.MT88.4 R124, [R180+0xc000] ;  /* 0x00c00000b47c783b */ /* 0x000fe20000004200 */
[----:B------:R-:W-:-:S03]  /*38d0*/  IADD3 R174, PT, PT, R86, R175, RZ ;  /* 0x000000af56ae7210 */ /* 0x000fc60007ffe0ff */
[----:B------:R-:W-:Y:S04]  /*38e0*/  LDSM.16.MT88.4 R116, [R176+0xc000] ;  /* 0x00c00000b074783b */ /* 0x000fe80000004200 */
[----:B------:R-:W-:Y:S01]  /*38f0*/  LDSM.16.MT88.4 R108, [R175+0xc000] ;  /* 0x00c00000af6c783b */ /* 0x000fe20000004200 */
[----:B-1----:R-:W-:-:S03]  /*3900*/  FMNMX.FTZ R31, R6, R31, !PT ;  /* 0x0000001f061f7209 */ /* 0x002fc60007810000 */
[----:B------:R-:W-:Y:S04]  /*3910*/  LDSM.16.MT88.4 R100, [R174+0xc000] ;  /* 0x00c00000ae64783b */ /* 0x000fe80000004200 */
[----:B------:R-:W1:Y:S01]  /*3920*/  SHFL.BFLY PT, R132, R31, 0x1, 0x1f ;  /* 0x0c201f001f847f89 */ /* 0x000e6200000e0000 */
[----:B----4-:R-:W-:-:S03]  /*3930*/  FMNMX.FTZ R5, R8, R5, !PT ;  /* 0x0000000508057209 */ /* 0x010fc60007810000 */
[----:B------:R-:W-:Y:S04]  /*3940*/  LDSM.16.MT88.4 R40, [R180+0xe000] ;  /* 0x00e00000b428783b */ /* 0x000fe80000004200 */
[----:B------:R-:W4:Y:S04]  /*3950*/  SHFL.BFLY PT, R4, R5, 0x1, 0x1f ;  /* 0x0c201f0005047f89 */ /* 0x000f2800000e0000 */
[----:B--2---:R-:W2:Y:S04]  /*3960*/  LDSM.16.MT88.4 R48, [R176+0xe000] ;  /* 0x00e00000b030783b */ /* 0x004ea80000004200 */
[----:B------:R-:W5:Y:S04]  /*3970*/  LDSM.16.MT88.4 R56, [R175+0xe000] ;  /* 0x00e00000af38783b */ /* 0x000f680000004200 */
[----:B------:R-:W-:Y:S01]  /*3980*/  LDSM.16.MT88.4 R72, [R180+0x10000] ;  /* 0x01000000b448783b */ /* 0x000fe20000004200 */
[----:B-1----:R-:W-:-:S03]  /*3990*/  FMNMX.FTZ R132, R31, R132, !PT ;  /* 0x000000841f847209 */ /* 0x002fc60007810000 */
[----:B------:R-:W-:Y:S01]  /*39a0*/  LDSM.16.MT88.4 R80, [R176+0x10000] ;  /* 0x01000000b050783b */ /* 0x000fe20000004200 */
[C---:B------:R-:W-:Y:S01]  /*39b0*/  FSETP.NEU.FTZ.AND P1, PT, R132.reuse, -INF , PT ;  /* 0xff8000008400780b */ /* 0x040fe20003f3d000 */
[----:B---3--:R-:W-:Y:S02]  /*39c0*/  FMUL.FTZ R184, R132, UR9 ;  /* 0x0000000984b87c20 */ /* 0x008fe40008410000 */
[----:B------:R-:W-:Y:S01]  /*39d0*/  LDSM.16.MT88.4 R88, [R175+0x10000] ;  /* 0x01000000af58783b */ /* 0x000fe20000004200 */
[----:B----4-:R-:W-:Y:S02]  /*39e0*/  FMNMX.FTZ R3, R5, R4, !PT ;  /* 0x0000000405037209 */ /* 0x010fe40007810000 */
        /* <DEDUP_REMOVED lines=14> */
[----:B------:R-:W3:Y:S01]  /*3ad0*/  LDSM.16.MT88.4 R4, [R174+0x10000] ;  /* 0x01000000ae04783b */ /* 0x000ee20000004200 */
[--C-:B------:R-:W-:Y:S01]  /*3ae0*/  FFMA.FTZ R170, R77, UR9, -R178.reuse ;  /* 0x000000094daa7c23 */ /* 0x100fe200080108b2 */
[----:B------:R-:W-:Y:S01]  /*3af0*/  FFMA.FTZ R166, R35, UR9, -R178 ;  /* 0x0000000923a67c23 */ /* 0x000fe200080108b2 */
[----:B------:R-:W4:Y:S01]  /*3b00*/  MUFU.EX2 R173, R173 ;  /* 0x000000ad00ad7308 */ /* 0x000f220000000800 */
[--C-:B------:R-:W-:Y:S01]  /*3b10*/  FFMA.FTZ R164, R19, UR9, -R184.reuse ;  /* 0x0000000913a47c23 */ /* 0x100fe200080108b8 */
[--C-:B------:R-:W-:Y:S01]  /*3b20*/  FFMA.FTZ R161, R23, UR9, -R184.reuse ;  /* 0x0000000917a17c23 */ /* 0x100fe200080108b8 */
[----:B------:R-:W3:Y:S01]  /*3b30*/  LDSM.16.MT88.4 R16, [R180+0xc800] ;  /* 0x00c80000b410783b */ /* 0x000ee20000004200 */
[----:B------:R-:W-:Y:S01]  /*3b40*/  MUFU.EX2 R169, R169 ;  /* 0x000000a900a97308 */ /* 0x000fe20000000800 */
[----:B------:R-:W-:Y:S01]  /*3b50*/  FFMA.FTZ R160, R21, UR9, -R184 ;  /* 0x0000000915a07c23 */ /* 0x000fe200080108b8 */
[--C-:B------:R-:W-:Y:S01]  /*3b60*/  FFMA.FTZ R163, R15, UR9, -R178.reuse ;  /* 0x000000090fa37c23 */ /* 0x100fe200080108b2 */
[--C-:B------:R-:W-:Y:S01]  /*3b70*/  FFMA.FTZ R162, R13, UR9, -R178.reuse ;  /* 0x000000090da27c23 */ /* 0x100fe200080108b2 */
[----:B------:R-:W2:Y:S01]  /*3b80*/  MUFU.EX2 R168, R168 ;  /* 0x000000a800a87308 */ /* 0x000ea20000000800 */
[--C-:B------:R-:W-:Y:S01]  /*3b90*/  FFMA.FTZ R159, R11, UR9, -R178.reuse ;  /* 0x000000090b9f7c23 */ /* 0x100fe200080108b2 */
[----:B------:R-:W-:Y:S01]  /*3ba0*/  FFMA.FTZ R158, R9, UR9, -R178 ;  /* 0x00000009099e7c23 */ /* 0x000fe200080108b2 */
[----:B------:R-:W3:Y:S01]  /*3bb0*/  LDSM.16.MT88.4 R12, [R180+0xe800] ;  /* 0x00e80000b40c783b */ /* 0x000ee20000004200 */
[----:B------:R-:W-:Y:S01]  /*3bc0*/  MUFU.EX2 R171, R171 ;  /* 0x000000ab00ab7308 */ /* 0x000fe20000000800 */
[--C-:B------:R-:W-:Y:S01]  /*3bd0*/  FFMA.FTZ R182, R211, UR9, -R184.reuse ;  /* 0x00000009d3b67c23 */ /* 0x100fe200080108b8 */
[----:B----4-:R-:W-:Y:S01]  /*3be0*/  F2FP.BF16.F32.PACK_AB R96, R172, R173 ;  /* 0x000000adac60723e */ /* 0x010fe200000010ff */
[----:B------:R-:W4:Y:S01]  /*3bf0*/  LDSM.16.MT88.4 R8, [R176+0x10800] ;  /* 0x01080000b008783b */ /* 0x000f220000004200 */
[----:B------:R-:W5:Y:S01]  /*3c00*/  MUFU.EX2 R170, R170 ;  /* 0x000000aa00aa7308 */ /* 0x000f620000000800 */
[----:B------:R-:W-:Y:S01]  /*3c10*/  FFMA.FTZ R186, R187, UR9, -R184 ;  /* 0x00000009bbba7c23 */ /* 0x000fe200080108b8 */
        /* <DEDUP_REMOVED lines=8> */
[----:B------:R-:W-:Y:S01]  /*3ca0*/  FFMA.FTZ R209, R209, UR9, -R184 ;  /* 0x00000009d1d17c23 */ /* 0x000fe200080108b8 */
[----:B------:R-:W-:Y:S01]  /*3cb0*/  LDSM.16.MT88.4 R32, [R176+0xe800] ;  /* 0x00e80000b020783b */ /* 0x000fe20000004200 */
[----:B------:R-:W-:Y:S01]  /*3cc0*/  MUFU.EX2 R165, R165 ;  /* 0x000000a500a57308 */ /* 0x000fe20000000800 */
[----:B------:R-:W-:Y:S01]  /*3cd0*/  FFMA.FTZ R207, R207, UR9, -R178 ;  /* 0x00000009cfcf7c23 */ /* 0x000fe200080108b2 */
[----:B-----5:R-:W-:Y:S01]  /*3ce0*/  F2FP.BF16.F32.PACK_AB R97, R170, R171 ;  /* 0x000000abaa61723e */ /* 0x020fe200000010ff */
[----:B------:R-:W-:Y:S01]  /*3cf0*/  LDSM.16.MT88.4 R28, [R175+0xe800] ;  /* 0x00e80000af1c783b */ /* 0x000fe20000004200 */
[----:B------:R-:W5:Y:S01]  /*3d00*/  MUFU.EX2 R164, R164 ;  /* 0x000000a400a47308 */ /* 0x000f620000000800 */
[----:B------:R-:W-:Y:S01]  /*3d10*/  FFMA.FTZ R211, R181, UR9, -R184 ;  /* 0x00000009b5d37c23 */ /* 0x000fe200080108b8 */
[----:B------:R-:W-:Y:S01]  /*3d20*/  FFMA.FTZ R179, R179, UR9, -R178 ;  /* 0x00000009b3b37c23 */ /* 0x000fe200080108b2 */
[----:B------:R-:W-:Y:S01]  /*3d30*/  LDSM.16.MT88.4 R24, [R174+0xe800] ;  /* 0x00e80000ae18783b */ /* 0x000fe20000004200 */
[----:B------:R-:W-:Y:S01]  /*3d40*/  MUFU.EX2 R161, R161 ;  /* 0x000000a100a17308 */ /* 0x000fe20000000800 */
[----:B------:R-:W-:Y:S01]  /*3d50*/  FADD.FTZ R172, R173, R172 ;  /* 0x000000acadac7221 */ /* 0x000fe20000010000 */
        /* <DEDUP_REMOVED lines=10> */
[----:B------:R-:W-:Y:S02]  /*3e00*/  FADD.FTZ R166, R166, R167 ;  /* 0x000000a7a6a67221 */ /* 0x000fe40000010000 */
[----:B------:R-:W-:Y:S01]  /*3e10*/  MUFU.EX2 R159, R159 ;  /* 0x0000009f009f7308 */ /* 0x000fe20000000800 */
[C---:B------:R-:W-:Y:S03]  /*3e20*/  HMMA.16816.F32.BF16 R124, R96.reuse, R126, RZ ;  /* 0x0000007e607c723c */ /* 0x040fe600000418ff */
[----:B------:R-:W4:Y:S04]  /*3e30*/  MUFU.EX2 R158, R158 ;  /* 0x0000009e009e7308 */ /* 0x000f280000000800 */
        /* <DEDUP_REMOVED lines=28> */
[----:B-----5:R-:W-:Y:S01]  /*4000*/  F2FP.BF16.F32.PACK_AB R4, R164, R165 ;  /* 0x000000a5a404723e */ /* 0x020fe200000010ff */
[----:B------:R-:W-:Y:S01]  /*4010*/  FADD.FTZ R165, R165, R168 ;  /* 0x000000a8a5a57221 */ /* 0x000fe20000010000 */
[----:B--2---:R-:W-:Y:S01]  /*4020*/  F2FP.BF16.F32.PACK_AB R5, R162, R163 ;  /* 0x000000a3a205723e */ /* 0x004fe200000010ff */
[----:B------:R-:W-:-:S02]  /*4030*/  FADD.FTZ R163, R163, R166 ;  /* 0x000000a6a3a37221 */ /* 0x000fc40000010000 */
[----:B------:R-:W-:Y:S02]  /*4040*/  FADD.FTZ R164, R164, R165 ;  /* 0x000000a5a4a47221 */ /* 0x000fe40000010000 */
[----:B------:R-:W-:Y:S01]  /*4050*/  HMMA.16816.F32.BF16 R96, R96, R6, RZ ;  /* 0x000000066060723c */ /* 0x000fe200000418ff */
[----:B------:R-:W-:Y:S01]  /*4060*/  F2FP.BF16.F32.PACK_AB R6, R160, R161 ;  /* 0x000000a1a006723e */ /* 0x000fe200000010ff */
[----:B------:R-:W-:Y:S01]  /*4070*/  FADD.FTZ R162, R162, R163 ;  /* 0x000000a3a2a27221 */ /* 0x000fe20000010000 */
[----:B----4-:R-:W-:-:S03]  /*4080*/  F2FP.BF16.F32.PACK_AB R7, R158, R159 ;  /* 0x0000009f9e07723e */ /* 0x010fc600000010ff */
        /* <DEDUP_REMOVED lines=65> */
[----:B------:R-:W1:Y:S04]  /*44a0*/  MUFU.EX2 R184, R184 ;  /* 0x000000b800b87308 */ /* 0x000e680000000800 */
[----:B------:R-:W-:Y:S03]  /*44b0*/  MUFU.EX2 R177, R179 ;  /* 0x000000b300b17308 */ /* 0x000fe60000000800 */
[C---:B------:R-:W-:Y:S01]  /*44c0*/  HMMA.16816.F32.BF16 R88, R4.reuse, R10, R88 ;  /* 0x0000000a0458723c */ /* 0x040fe20000041858 */
[----:B------:R-:W4:Y:S01]  /*44d0*/  LDSM.16.MT88.4 R8, [R176+0xf800] ;  /* 0x00f80000b008783b */ /* 0x000f220000004200 */
[----:B------:R-:W5:Y:S06]  /*44e0*/  MUFU.EX2 R178, R178 ;  /* 0x000000b200b27308 */ /* 0x000f6c0000000800 */
        /* <DEDUP_REMOVED lines=74> */
[----:B------:R-:W-:Y:S01]  /*4990*/  IMAD.WIDE.U32 R4, R153, R134, R154 ;  /* 0x0000008699047225 */ /* 0x000fe200078e009a */
[----:B------:R-:W-:Y:S01]  /*49a0*/  LEA.HI.SX32 R11, R148, 0xfffffffe, 0x1a ;  /* 0xfffffffe940b7811 */ /* 0x000fe200078fd2ff */
[----:B------:R-:W-:Y:S01]  /*49b0*/  ULEA UR5, UR5, UR4, 0x18 ;  /* 0x0000000405057291 */ /* 0x000fe2000f8ec0ff */
[----:B------:R-:W-:Y:S01]  /*49c0*/  IADD3 R198, P1, PT, R156, -0x100, RZ ;  /* 0xffffff009cc67810 */ /* 0x000fe20007f3e0ff */
[----:B------:R-:W-:Y:S01]  /*49d0*/  IMAD.IADD R5, R152, 0x1, R5 ;  /* 0x0000000198057824 */ /* 0x000fe200078e0205 */
[C---:B------:R-:W-:Y:S01]  /*49e0*/  LOP3.LUT P6, RZ, R200.reuse, 0x4, RZ, 0xc0, !PT ;  /* 0x00000004c8ff7812 */ /* 0x040fe200078cc0ff */
[----:B------:R-:W-:Y:S01]  /*49f0*/  IMAD.SHL.U32 R185, R200, 0x40, RZ ;  /* 0x00000040c8b97824 */ /* 0x000fe200078e00ff */
[----:B------:R-:W-:Y:S01]  /*4a00*/  IADD3.X R204, PT, PT, R2, -0x1, RZ, P1, !PT ;  /* 0xffffffff02cc7810 */ /* 0x000fe20000ffe4ff */
[----:B------:R-:W-:Y:S01]  /*4a10*/  IMAD.WIDE.U32 R12, R151, UR8, R4 ;  /* 0x00000008970c7c25 */ /* 0x000fe2000f8e0004 */
[----:B------:R-:W-:Y:S01]  /*4a20*/  SHF.R.U32.HI R4, RZ, 0x1, R200 ;  /* 0x00000001ff047819 */ /* 0x000fe200000116c8 */
[----:B------:R-:W1:Y:S01]  /*4a30*/  LDCU UR4, c[0x0][0x45c] ;  /* 0x00008b80ff0477ac */ /* 0x000e620008000800 */
[----:B------:R-:W-:Y:S01]  /*4a40*/  LOP3.LUT R9, R185, 0x1c0, RZ, 0xc0, !PT ;  /* 0x000001c0b9097812 */ /* 0x000fe200078ec0ff */
[----:B------:R-:W-:Y:S01]  /*4a50*/  IMAD.SHL.U32 R195, R200, 0x20, RZ ;  /* 0x00000020c8c37824 */ /* 0x000fe200078e00ff */
[----:B------:R-:W-:Y:S01]  /*4a60*/  IADD3 R7, P2, PT, R149, R12, RZ ;  /* 0x0000000c95077210 */ /* 0x000fe20007f5e0ff */
[----:B------:R-:W-:Y:S01]  /*4a70*/  IMAD.MOV.U32 R188, RZ, RZ, 0x20 ;  /* 0x00000020ffbc7424 */ /* 0x000fe200078e00ff */
[----:B------:R-:W-:Y:S01]  /*4a80*/  LOP3.LUT R9, R9, 0x38, R150, 0xf8, !PT ;  /* 0x0000003809097812 */ /* 0x000fe200078ef896 */
[----:B------:R-:W-:Y:S01]  /*4a90*/  IMAD.SHL.U32 R203, R134, 0x20, RZ ;  /* 0x0000002086cb7824 */ /* 0x000fe200078e00ff */
[----:B------:R-:W-:Y:S01]  /*4aa0*/  LOP3.LUT R6, R185, 0x200, RZ, 0xc0, !PT ;  /* 0x00000200b9067812 */ /* 0x000fe200078ec0ff */
[----:B------:R-:W-:Y:S01]  /*4ab0*/  IMAD.X R0, R0, 0x1, R13, P2 ;  /* 0x0000000100007824 */ /* 0x000fe200010e060d */
[----:B------:R-:W-:Y:S01]  /*4ac0*/  LOP3.LUT R5, R9, 0x8, R200, 0x78, !PT ;  /* 0x0000000809057812 */ /* 0x000fe200078e78c8 */
[----:B------:R-:W-:Y:S01]  /*4ad0*/  IMAD.SHL.U32 R13, R7, 0x2, RZ ;  /* 0x00000002070d7824 */ /* 0x000fe200078e00ff */
[----:B------:R-:W-:Y:S01]  /*4ae0*/  LOP3.LUT R4, R9, 0x8, R4, 0x78, !PT ;  /* 0x0000000809047812 */ /* 0x000fe200078e7804 */
[----:B------:R-:W-:Y:S01]  /*4af0*/  IMAD.WIDE.U32 R8, R11, R134, RZ ;  /* 0x000000860b087225 */ /* 0x000fe200078e00ff */
[----:B------:R-:W-:-:S02]  /*4b00*/  SHF.L.U64.HI R7, R7, 0x1, R0 ;  /* 0x0000000107077819 */ /* 0x000fc40000010200 */
[----:B------:R-:W-:Y:S01]  /*4b10*/  LOP3.LUT R195, R6, 0x7c00, R195, 0xf8, !PT ;  /* 0x00007c0006c37812 */ /* 0x000fe200078ef8c3 */
[----:B------:R-:W-:Y:S01]  /*4b20*/  IMAD R0, R11, R135, R9 ;  /* 0x000000870b007224 */ /* 0x000fe200078e0209 */
[----:B------:R-:W-:Y:S01]  /*4b30*/  LEA R212, P2, R8, R13, 0x7 ;  /* 0x0000000d08d47211 */ /* 0x000fe200078438ff */
[----:B------:R-:W-:Y:S01]  /*4b40*/  IMAD.SHL.U32 R206, R134, 0x80, RZ ;  /* 0x0000008086ce7824 */ /* 0x000fe200078e00ff */
[----:B------:R-:W-:Y:S01]  /*4b50*/  LOP3.LUT R190, R185, 0x400, RZ, 0xc0, !PT ;  /* 0x00000400b9be7812 */ /* 0x000fe200078ec0ff */
[----:B------:R-:W-:Y:S01]  /*4b60*/  IMAD.MOV.U32 R137, RZ, RZ, R132 ;  /* 0x000000ffff897224 */ /* 0x000fe200078e0084 */
[----:B------:R-:W-:Y:S02]  /*4b70*/  LEA.HI.X R0, R8, R7, R0, 0x7, P2 ;  /* 0x0000000708007211 */ /* 0x000fe400010f3c00 */
[----:B------:R-:W-:Y:S01]  /*4b80*/  IADD3 R212, P2, PT, R212, UR6, RZ ;  /* 0x00000006d4d47c10 */ /* 0x000fe2000ff5e0ff */
[----:B------:R-:W-:Y:S01]  /*4b90*/  IMAD R190, R5, 0x2, R190 ;  /* 0x0000000205be7824 */ /* 0x000fe200078e02be */
[----:B------:R-:W-:Y:S01]  /*4ba0*/  LOP3.LUT R195, R195, R4, RZ, 0xfc, !PT ;  /* 0x00000004c3c37212 */ /* 0x000fe200078efcff */
[----:B------:R-:W2:Y:S01]  /*4bb0*/  LDCU UR6, c[0x0][0x50c] ;  /* 0x0000a180ff0677ac */ /* 0x000ea20008000800 */
[----:B------:R-:W-:Y:S01]  /*4bc0*/  IADD3.X R213, PT, PT, R0, UR7, RZ, P2, !PT ;  /* 0x0000000700d57c10 */ /* 0x000fe200097fe4ff */
[----:B------:R-:W-:Y:S01]  /*4bd0*/  IMAD.MOV.U32 R0, RZ, RZ, R3 ;  /* 0x000000ffff007224 */ /* 0x000fe200078e0003 */
[----:B------:R-:W-:Y:S01]  /*4be0*/  LOP3.LUT R185, R4, 0x200, R185, 0xf8, !PT ;  /* 0x0000020004b97812 */ /* 0x000fe200078ef8b9 */
[----:B------:R-:W-:Y:S01]  /*4bf0*/  IMAD.MOV.U32 R3, RZ, RZ, 0x40 ;  /* 0x00000040ff037424 */ /* 0x000fe200078e00ff */
[----:B------:R-:W-:-:S02]  /*4c00*/  LEA R195, R195, UR5, 0x1 ;  /* 0x00000005c3c37c11 */ /* 0x000fc4000f8e08ff */
[----:B------:R-:W-:Y:S02]  /*4c10*/  SEL R188, R188, 0xffffffe0, !P0 ;  /* 0xffffffe0bcbc7807 */ /* 0x000fe40004000000 */
[----:B------:R-:W-:Y:S01]  /*4c20*/  SEL R2, R3, 0xffffffc0, !P6 ;  /* 0xffffffc003027807 */ /* 0x000fe20007000000 */
[----:B------:R-:W-:Y:S01]  /*4c30*/  VIADD R3, R190, UR5 ;  /* 0x00000005be037c36 */ /* 0x000fe20008000000 */
[----:B------:R-:W-:Y:S01]  /*4c40*/  LEA R185, R185, UR5, 0x1 ;  /* 0x00000005b9b97c11 */ /* 0x000fe2000f8e08ff */
[----:B------:R-:W-:Y:S01]  /*4c50*/  IMAD.IADD R191, R188, 0x1, R195 ;  /* 0x00000001bcbf7824 */ /* 0x000fe200078e02c3 */
[----:B------:R-:W-:Y:S01]  /*4c60*/  SHF.L.U64.HI R202, R134, 0x5, R135 ;  /* 0x0000000586ca7819 */ /* 0x000fe20000010287 */
[----:B------:R-:W-:Y:S01]  /*4c70*/  IMAD.IADD R193, R2, 0x1, R195 ;  /* 0x0000000102c17824 */ /* 0x000fe200078e02c3 */
[----:B------:R-:W-:Y:S01]  /*4c80*/  SHF.L.U64.HI R205, R134, 0x7, R135 ;  /* 0x0000000786cd7819 */ /* 0x000fe20000010287 */
[C---:B------:R-:W-:Y:S01]  /*4c90*/  IMAD.IADD R189, R3.reuse, 0x1, R2 ;  /* 0x0000000103bd7824 */ /* 0x040fe200078e0202 */
[----:B------:R-:W-:Y:S01]  /*4ca0*/  LEA.HI.SX32 R207, R148, 0xfffffffd, 0x1a ;  /* 0xfffffffd94cf7811 */ /* 0x000fe200078fd2ff */
[----:B------:R-:W-:Y:S01]  /*4cb0*/  IMAD.IADD R186, R3, 0x1, R188 ;  /* 0x0000000103ba7824 */ /* 0x000fe200078e02bc */
[----:B------:R-:W-:Y:S01]  /*4cc0*/  LEA R201, R133, UR5, 0x1 ;  /* 0x0000000585c97c11 */ /* 0x000fe2000f8e08ff */
[----:B------:R-:W-:-:S02]  /*4cd0*/  VIADD R210, R185, 0xc000 ;  /* 0x0000c000b9d27836 */ /* 0x000fc40000000000 */
[C---:B------:R-:W-:Y:S02]  /*4ce0*/  IMAD.IADD R184, R188.reuse, 0x1, R185 ;  /* 0x00000001bcb87824 */ /* 0x040fe400078e02b9 */
[----:B------:R-:W-:Y:S02]  /*4cf0*/  VIADD R208, R185, 0xc040 ;  /* 0x0000c040b9d07836 */ /* 0x000fe40000000000 */
[C---:B------:R-:W-:Y:S02]  /*4d00*/  IMAD.IADD R187, R188.reuse, 0x1, R189 ;  /* 0x00000001bcbb7824 */ /* 0x040fe400078e02bd */
[----:B------:R-:W-:Y:S01]  /*4d10*/  IMAD.IADD R192, R188, 0x1, R193 ;  /* 0x00000001bcc07824 */ /* 0x000fe200078e02c1 */
[----:B-12---:R-:W-:Y:S06]  /*4d20*/  BRA `(.L_x_921) ;  /* 0x0000000000907947 */ /* 0x006fec0003800000 */
.L_x_923:
        /* <DEDUP_REMOVED lines=15> */
[-C--:B------:R-:W-:Y:S02]  /*4e20*/  IADD3 R4, P0, PT, R4, R9.reuse, RZ ;  /* 0x0000000904047210 */ /* 0x080fe40007f1e0ff */
[--C-:B------:R-:W-:Y:S01]  /*4e30*/  LEA.HI.X R13, R9, R196, R8.reuse, 0x1, P2 ;  /* 0x000000c4090d7211 */ /* 0x100fe200010f0c08 */
[----:B------:R1:W-:Y:S01]  /*4e40*/  LDGSTS.E.BYPASS.LTC128B.128 [R201+0xa000], desc[UR10][R14.64+0x100] ;  /* 0x0a0001000ec97fae */ /* 0x0003e2000b981a0a */
[C---:B------:R-:W-:Y:S01]  /*4e50*/  LEA R10, P1, R2.reuse, R9, 0x5 ;  /* 0x00000009020a7211 */ /* 0x040fe200078228ff */
        /* <DEDUP_REMOVED lines=17> */
.L_x_921:
[----:B------:R-:W-:Y:S04]  /*4f70*/  DEPBAR.LE SB0, 0x0 ;  /* 0x000080000000791a */ /* 0x000fe80000000000 */
[----:B------:R-:W-:Y:S01]  /*4f80*/  BAR.SYNC.DEFER_BLOCKING 0x0 ;  /* 0x0000000000007b1d */ /* 0x000fe20000010000 */
[----:B------:R-:W-:Y:S04]  /*4f90*/  IADD3 R134, P0, PT, R212, R203, RZ ;  /* 0x000000cbd4867210 */ /* 0x000fe80007f1e0ff */
[----:B------:R-:W-:Y:S02]  /*4fa0*/  IADD3.X R135, PT, PT, R213, R202, RZ, P0, !PT ;  /* 0x000000cad5877210 */ /* 0x000fe400007fe4ff */
[----:B------:R-:W-:Y:S04]  /*4fb0*/  IADD3 R132, P0, PT, R198, R134, RZ ;  /* 0x00000086c6847210 */ /* 0x000fe80007f1e0ff */
[----:B------:R-:W-:Y:S02]  /*4fc0*/  IADD3.X R133, PT, PT, R204, R135, RZ, P0, !PT ;  /* 0x00000087cc857210 */ /* 0x000fe400007fe4ff */
[----:B------:R-:W-:Y:S04]  /*4fd0*/  IADD3 R2, P0, PT, R198, R132, RZ ;  /* 0x00000084c6027210 */ /* 0x000fe80007f1e0ff */
[----:B------:R-:W-:Y:S02]  /*4fe0*/  IADD3.X R3, PT, PT, R204, R133, RZ, P0, !PT ;  /* 0x00000085cc037210 */ /* 0x000fe400007fe4ff */
[----:B------:R-:W-:Y:S01]  /*4ff0*/  ISETP.NE.AND P0, PT, R207, -0x1, PT ;  /* 0xffffffffcf00780c */ /* 0x000fe20003f05270 */
[----:B------:R-:W-:Y:S01]  /*5000*/  @!PT LDS RZ, [RZ] ;  /* 0x00000000fffff984 */ /* 0x000fe20000000800 */
[----:B------:R-:W-:Y:S01]  /*5010*/  @!PT LDS RZ, [RZ] ;  /* 0x00000000fffff984 */ /* 0x000fe20000000800 */
[----:B------:R-:W-:Y:S01]  /*5020*/  @!PT LDS RZ, [RZ] ;  /* 0x00000000fffff984 */ /* 0x000fe20000000800 */
[----:B------:R-:W-:Y:S06]  /*5030*/  LDGSTS.E.BYPASS.LTC128B.128 [R201+0xc000], desc[UR10][R212.64] ;  /* 0x0c000000d4c97fae */ /* 0x000fec000b981a0a */
[----:B------:R-:W-:Y:S06]  /*5040*/  LDGSTS.E.BYPASS.LTC128B.128 [R201+0xe000], desc[UR10][R212.64+0x80] ;  /* 0x0e000080d4c97fae */ /* 0x000fec000b981a0a */
[----:B------:R-:W-:Y:S06]  /*5050*/  LDGSTS.E.BYPASS.LTC128B.128 [R201+0x10000], desc[UR10][R212.64+0x100] ;  /* 0x10000100d4c97fae */ /* 0x000fec000b981a0a */
[----:B------:R-:W-:Y:S06]  /*5060*/  LDGSTS.E.BYPASS.LTC128B.128 [R201+0xc800], desc[UR10][R134.64] ;  /* 0x0c80000086c97fae */ /* 0x000fec000b981a0a */
[----:B------:R-:W-:Y:S06]  /*5070*/  LDGSTS.E.BYPASS.LTC128B.128 [R201+0xe800], desc[UR10][R134.64+0x80] ;  /* 0x0e80008086c97fae */ /* 0x000fec000b981a0a */
[----:B------:R-:W-:Y:S06]  /*5080*/  LDGSTS.E.BYPASS.LTC128B.128 [R201+0x10800], desc[UR10][R134.64+0x100] ;  /* 0x1080010086c97fae */ /* 0x000fec000b981a0a */
        /* <DEDUP_REMOVED lines=21> */
[C---:B------:R-:W-:Y:S01]  /*51e0*/  HMMA.16816.F32.BF16 R16, R140.reuse, R150, RZ ;  /* 0x000000968c10723c */ /* 0x040fe200000418ff */
[----:B------:R-:W4:Y:S06]  /*51f0*/  LDSM.16.M88.4 R180, [R189+0x6000] ;  /* 0x00600000bdb4783b */ /* 0x000f2c0000000200 */
[----:B------:R-:W-:Y:S01]  /*5200*/  LDSM.16.M88.4 R148, [R189+0x7000] ;  /* 0x00700000bd94783b */ /* 0x000fe20000000200 */
[C---:B-----5:R-:W-:Y:S05]  /*5210*/  HMMA.16816.F32.BF16 R20, R140.reuse, R152, RZ ;  /* 0x000000988c14723c */ /* 0x060fea00000418ff */
[----:B-1----:R-:W-:Y:S03]  /*5220*/  LDSM.16.M88.4 R132, [R187+0x6800] ;  /* 0x00680000bb84783b */ /* 0x002fe60000000200 */
[C---:B------:R-:W-:Y:S03]  /*5230*/  HMMA.16816.F32.BF16 R24, R140.reuse, R154, RZ ;  /* 0x0000009a8c18723c */ /* 0x040fe600000418ff */
[----:B------:R-:W-:Y:S05]  /*5240*/  LDSM.16.M88.4 R152, [R189+0x7800] ;  /* 0x00780000bd98783b */ /* 0x000fea0000000200 */
[C---:B--2---:R-:W-:Y:S08]  /*5250*/  HMMA.16816.F32.BF16 R28, R140.reuse, R156, RZ ;  /* 0x0000009c8c1c723c */ /* 0x044ff000000418ff */
[----:B------:R-:W-:Y:S01]  /*5260*/  HMMA.16816.F32.BF16 R32, R140, R158, RZ ;  /* 0x0000009e8c20723c */ /* 0x000fe200000418ff */
[----:B------:R-:W1:Y:S06]  /*5270*/  LDSM.16.M88.4 R140, [R189+0x6800] ;  /* 0x00680000bd8c783b */ /* 0x000e6c0000000200 */
[----:B------:R-:W-:Y:S01]  /*5280*/  LDSM.16.M88.4 R156, [R192] ;  /* 0x00000000c09c783b */ /* 0x000fe20000000200 */
[C---:B------:R-:W-:Y:S08]  /*5290*/  HMMA.16816.F32.BF16 R4, R160.reuse, R164, R4 ;  /* 0x000000a4a004723c */ /* 0x040ff00000041804 */
[C---:B------:R-:W-:Y:S01]  /*52a0*/  HMMA.16816.F32.BF16 R8, R160.reuse, R166, R8 ;  /* 0x000000a6a008723c */ /* 0x040fe20000041808 */
[----:B------:R-:W2:Y:S07]  /*52b0*/  LDSM.16.M88.4 R164, [R187+0x6000] ;  /* 0x00600000bba4783b */ /* 0x000eae0000000200 */
[C---:B---3--:R-:W-:Y:S08]  /*52c0*/  HMMA.16816.F32.BF16 R12, R160.reuse, R168, R12 ;  /* 0x000000a8a00c723c */ /* 0x048ff0000004180c */
[C---:B------:R-:W-:Y:S01]  /*52d0*/  HMMA.16816.F32.BF16 R16, R160.reuse, R170, R16 ;  /* 0x000000aaa010723c */ /* 0x040fe20000041810 */
[----:B------:R-:W-:Y:S07]  /*52e0*/  LDSM.16.M88.4 R168, [R195+0x2000] ;  /* 0x00200000c3a8783b */ /* 0x000fee0000000200 */
[C---:B------:R-:W-:Y:S08]  /*52f0*/  HMMA.16816.F32.BF16 R20, R160.reuse, R172, R20 ;  /* 0x000000aca014723c */ /* 0x040ff00000041814 */
[C---:B------:R-:W-:Y:S01]  /*5300*/  HMMA.16816.F32.BF16 R24, R160.reuse, R174, R24 ;  /* 0x000000aea018723c */ /* 0x040fe20000041818 */
[----:B------:R-:W-:Y:S07]  /*5310*/  LDSM.16.M88.4 R172, [R190+UR5+0x8000] ;  /* 0x00800005beac783b */ /* 0x000fee0008000200 */
[C---:B------:R-:W-:Y:S08]  /*5320*/  HMMA.16816.F32.BF16 R28, R160.reuse, R144, R28 ;  /* 0x00000090a01c723c */ /* 0x040ff0000004181c */
[----:B------:R-:W-:Y:S01]  /*5330*/  HMMA.16816.F32.BF16 R32, R160, R146, R32 ;  /* 0x00000092a020723c */ /* 0x000fe20000041820 */
[----:B------:R-:W3:Y:S06]  /*5340*/  LDSM.16.M88.4 R144, [R187+0x7000] ;  /* 0x00700000bb90783b */ /* 0x000eec0000000200 */
[----:B------:R-:W5:Y:S01]  /*5350*/  LDSM.16.M88.4 R160, [R187+0x7800] ;  /* 0x00780000bba0783b */ /* 0x000f620000000200 */
[C---:B----4-:R-:W-:Y:S08]  /*5360*/  HMMA.16816.F32.BF16 R4, R176.reuse, R180, R4 ;  /* 0x000000b4b004723c */ /* 0x050ff00000041804 */
[C---:B------:R-:W-:Y:S01]  /*5370*/  HMMA.16816.F32.BF16 R8, R176.reuse, R182, R8 ;  /* 0x000000b6b008723c */ /* 0x040fe20000041808 */
[----:B------:R-:W-:Y:S07]  /*5380*/  LDSM.16.M88.4 R180, [R186+0x8000] ;  /* 0x00800000bab4783b */ /* 0x000fee0000000200 */
[C---:B-1----:R-:W-:Y:S08]  /*5390*/  HMMA.16816.F32.BF16 R12, R176.reuse, R140, R12 ;  /* 0x0000008cb00c723c */ /* 0x042ff0000004180c */
[C---:B------:R-:W-:Y:S01]  /*53a0*/  HMMA.16816.F32.BF16 R16, R176.reuse, R142, R16 ;  /* 0x0000008eb010723c */ /* 0x040fe20000041810 */
[----:B------:R-:W1:Y:S07]  /*53b0*/  LDSM.16.M88.4 R140, [R190+UR5+0x8800] ;  /* 0x00880005be8c783b */ /* 0x000e6e0008000200 */
[C---:B------:R-:W-:Y:S08]  /*53c0*/  HMMA.16816.F32.BF16 R20, R176.reuse, R148, R20 ;  /* 0x00000094b014723c */ /* 0x040ff00000041814 */
[C---:B------:R-:W-:Y:S01]  /*53d0*/  HMMA.16816.F32.BF16 R24, R176.reuse, R150, R24 ;  /* 0x00000096b018723c */ /* 0x040fe20000041818 */
[----:B------:R-:W4:Y:S07]  /*53e0*/  LDSM.16.M88.4 R148, [R190+UR5+0x9000] ;  /* 0x00900005be94783b */ /* 0x000f2e0008000200 */
[C---:B------:R-:W-:Y:S08]  /*53f0*/  HMMA.16816.F32.BF16 R28, R176.reuse, R152, R28 ;  /* 0x00000098b01c723c */ /* 0x040ff0000004181c */
[----:B------:R-:W-:Y:S01]  /*5400*/  HMMA.16816.F32.BF16 R32, R176, R154, R32 ;  /* 0x0000009ab020723c */ /* 0x000fe20000041820 */
[----:B------:R-:W4:Y:S06]  /*5410*/  LDSM.16.M88.4 R152, [R190+UR5+0x9800] ;  /* 0x00980005be98783b */ /* 0x000f2c0008000200 */
[----:B------:R-:W4:Y:S01]  /*5420*/  LDSM.16.M88.4 R176, [R191+0x2000] ;  /* 0x00200000bfb0783b */ /* 0x000f220000000200 */
[C---:B--2---:R-:W-:Y:S08]  /*5430*/  HMMA.16816.F32.BF16 R4, R156.reuse, R164, R4 ;  /* 0x000000a49c04723c */ /* 0x044ff00000041804 */
[C---:B------:R-:W-:Y:S01]  /*5440*/  HMMA.16816.F32.BF16 R8, R156.reuse, R166, R8 ;  /* 0x000000a69c08723c */ /* 0x040fe20000041808 */
[----:B------:R-:W-:Y:S07]  /*5450*/  LDSM.16.M88.4 R164, [R189+0x8000] ;  /* 0x00800000bda4783b */ /* 0x000fee0000000200 */
[C---:B------:R-:W-:Y:S08]  /*5460*/  HMMA.16816.F32.BF16 R12, R156.reuse, R132, R12 ;  /* 0x000000849c0c723c */ /* 0x040ff0000004180c */
[C---:B------:R-:W-:Y:S01]  /*5470*/  HMMA.16816.F32.BF16 R16, R156.reuse, R134, R16 ;  /* 0x000000869c10723c */ /* 0x040fe20000041810 */
[----:B------:R-:W2:Y:S07]  /*5480*/  LDSM.16.M88.4 R132, [R186+0x8800] ;  /* 0x00880000ba84783b */ /* 0x000eae0000000200 */
[C---:B---3--:R-:W-:Y:S08]  /*5490*/  HMMA.16816.F32.BF16 R20, R156.reuse, R144, R20 ;  /* 0x000000909c14723c */ /* 0x048ff00000041814 */
[C---:B------:R-:W-:Y:S01]  /*54a0*/  HMMA.16816.F32.BF16 R24, R156.reuse, R146, R24 ;  /* 0x000000929c18723c */ /* 0x040fe20000041818 */
[----:B------:R-:W3:Y:S07]  /*54b0*/  LDSM.16.M88.4 R144, [R186+0x9000] ;  /* 0x00900000ba90783b */ /* 0x000eee0000000200 */
[C---:B-----5:R-:W-:Y:S08]  /*54c0*/  HMMA.16816.F32.BF16 R28, R156.reuse, R160, R28 ;  /* 0x000000a09c1c723c */ /* 0x060ff0000004181c */
[----:B------:R-:W-:Y:S01]  /*54d0*/  HMMA.16816.F32.BF16 R32, R156, R162, R32 ;  /* 0x000000a29c20723c */ /* 0x000fe20000041820 */
[----:B------:R-:W5:Y:S06]  /*54e0*/  LDSM.16.M88.4 R156, [R186+0x9800] ;  /* 0x00980000ba9c783b */ /* 0x000f6c0000000200 */
[----:B------:R-:W5:Y:S01]  /*54f0*/  LDSM.16.M88.4 R160, [R193+0x2000] ;  /* 0x00200000c1a0783b */ /* 0x000f620000000200 */
        /* <DEDUP_REMOVED lines=9> */
[C---:B------:R-:W-:Y:S08]  /*5590*/  HMMA.16816.F32.BF16 R28, R168.reuse, R152, R28 ;  /* 0x00000098a81c723c */ /* 0x040ff0000004181c */
[----:B------:R-:W-:Y:S01]  /*55a0*/  HMMA.16816.F32.BF16 R32, R168, R154, R32 ;  /* 0x0000009aa820723c */ /* 0x000fe20000041820 */
[----:B------:R-:W4:Y:S06]  /*55b0*/  LDSM.16.M88.4 R152, [R189+0x9800] ;  /* 0x00980000bd98783b */ /* 0x000f2c0000000200 */
        /* <DEDUP_REMOVED lines=23> */
[C---:B------:R-:W-:Y:S08]  /*5730*/  HMMA.16816.F32.BF16 R28, R160.reuse, R152, R28 ;  /* 0x00000098a01c723c */ /* 0x040ff0000004181c */
[----:B------:R-:W-:Y:S01]  /*5740*/  HMMA.16816.F32.BF16 R32, R160, R154, R32 ;  /* 0x0000009aa020723c */ /* 0x000fe20000041820 */
[----:B------:R-:W4:Y:S06]  /*5750*/  LDSM.16.M88.4 R152, [R190+UR5+0xb800] ;  /* 0x00b80005be98783b */ /* 0x000f2c0008000200 */
[----:B------:R-:W-:Y:S01]  /*5760*/  LDSM.16.M88.4 R160, [R191+0x4000] ;  /* 0x00400000bfa0783b */ /* 0x000fe20000000200 */
[C---:B------:R-:W-:Y:S08]  /*5770*/  HMMA.16816.F32.BF16 R4, R168.reuse, R172, R4 ;  /* 0x000000aca804723c */ /* 0x040ff00000041804 */
[C---:B------:R-:W-:Y:S01]  /*5780*/  HMMA.16816.F32.BF16 R8, R168.reuse, R174, R8 ;  /* 0x000000aea808723c */ /* 0x040fe20000041808 */
[----:B------:R-:W4:Y:S07]  /*5790*/  LDSM.16.M88.4 R172, [R186+0xa000] ;  /* 0x00a00000baac783b */ /* 0x000f2e0000000200 */
        /* <DEDUP_REMOVED lines=24> */
[C---:B------:R-:W-:Y:S08]  /*5920*/  HMMA.16816.F32.BF16 R8, R160.reuse, R174, R8 ;  /* 0x000000aea008723c */ /* 0x040ff00000041808 */
[C---:B--2---:R-:W-:Y:S08]  /*5930*/  HMMA.16816.F32.BF16 R12, R160.reuse, R132, R12 ;  /* 0x00000084a00c723c */ /* 0x044ff0000004180c */
[C---:B------:R-:W-:Y:S01]  /*5940*/  HMMA.16816.F32.BF16 R16, R160.reuse, R134, R16 ;  /* 0x00000086a010723c */ /* 0x040fe20000041810 */
[----:B------:R-:W2:Y:S07]  /*5950*/  LDSM.16.M88.4 R132, [R187+0xa800] ;  /* 0x00a80000bb84783b */ /* 0x000eae0000000200 */
[C---:B---3--:R-:W-:Y:S08]  /*5960*/  HMMA.16816.F32.BF16 R20, R160.reuse, R144, R20 ;  /* 0x00000090a014723c */ /* 0x048ff00000041814 */
[C---:B------:R-:W-:Y:S08]  /*5970*/  HMMA.16816.F32.BF16 R24, R160.reuse, R146, R24 ;  /* 0x00000092a018723c */ /* 0x040ff00000041818 */
[C---:B-----5:R-:W-:Y:S08]  /*5980*/  HMMA.16816.F32.BF16 R28, R160.reuse, R156, R28 ;  /* 0x0000009ca01c723c */ /* 0x060ff0000004181c */
[----:B------:R-:W-:Y:S08]  /*5990*/  HMMA.16816.F32.BF16 R32, R160, R158, R32 ;  /* 0x0000009ea020723c */ /* 0x000ff00000041820 */
[C---:B------:R-:W-:Y:S08]  /*59a0*/  HMMA.16816.F32.BF16 R4, R168.reuse, R176, R4 ;  /* 0x000000b0a804723c */ /* 0x040ff00000041804 */
[C---:B------:R-:W-:Y:S08]  /*59b0*/  HMMA.16816.F32.BF16 R8, R168.reuse, R178, R8 ;  /* 0x000000b2a808723c */ /* 0x040ff00000041808 */
[C---:B-1----:R-:W-:Y:S08]  /*59c0*/  HMMA.16816.F32.BF16 R12, R168.reuse, R140, R12 ;  /* 0x0000008ca80c723c */ /* 0x042ff0000004180c */
[C---:B------:R-:W-:Y:S01]  /*59d0*/  HMMA.16816.F32.BF16 R16, R168.reuse, R142, R16 ;  /* 0x0000008ea810723c */ /* 0x040fe20000041810 */
[----:B------:R-:W1:Y:S07]  /*59e0*/  LDSM.16.M88.4 R140, [R187+0xb000] ;  /* 0x00b00000bb8c783b */ /* 0x000e6e0000000200 */
[C---:B----4-:R-:W-:Y:S08]  /*59f0*/  HMMA.16816.F32.BF16 R20, R168.reuse, R148, R20 ;  /* 0x00000094a814723c */ /* 0x050ff00000041814 */
[C---:B------:R-:W-:Y:S08]  /*5a00*/  HMMA.16816.F32.BF16 R24, R168.reuse, R150, R24 ;  /* 0x00000096a818723c */ /* 0x040ff00000041818 */
[C---:B------:R-:W-:Y:S08]  /*5a10*/  HMMA.16816.F32.BF16 R28, R168.reuse, R152, R28 ;  /* 0x00000098a81c723c */ /* 0x040ff0000004181c */
[----:B------:R-:W-:Y:S08]  /*5a20*/  HMMA.16816.F32.BF16 R32, R168, R154, R32 ;  /* 0x0000009aa820723c */ /* 0x000ff00000041820 */
[C---:B------:R-:W-:Y:S08]  /*5a30*/  HMMA.16816.F32.BF16 R4, R164.reuse, R180, R4 ;  /* 0x000000b4a404723c */ /* 0x040ff00000041804 */
[C---:B------:R-:W-:Y:S08]  /*5a40*/  HMMA.16816.F32.BF16 R8, R164.reuse, R182, R8 ;  /* 0x000000b6a408723c */ /* 0x040ff00000041808 */
[C---:B--2---:R-:W-:Y:S03]  /*5a50*/  HMMA.16816.F32.BF16 R12, R164.reuse, R132, R12 ;  /* 0x00000084a40c723c */ /* 0x044fe6000004180c */
[----:B------:R-:W-:Y:S01]  /*5a60*/  FMUL.FTZ R237, R4, UR6 ;  /* 0x0000000604ed7c20 */ /* 0x000fe20008410000 */
[----:B------:R-:W-:Y:S01]  /*5a70*/  FMUL.FTZ R235, R5, UR6 ;  /* 0x0000000605eb7c20 */ /* 0x000fe20008410000 */
[----:B------:R-:W-:Y:S01]  /*5a80*/  FMUL.FTZ R232, R6, UR6 ;  /* 0x0000000606e87c20 */ /* 0x000fe20008410000 */
[----:B------:R-:W-:Y:S02]  /*5a90*/  FMUL.FTZ R230, R7, UR6 ;  /* 0x0000000607e67c20 */ /* 0x000fe40008410000 */
[C---:B------:R-:W-:Y:S01]  /*5aa0*/  HMMA.16816.F32.BF16 R16, R164.reuse, R134, R16 ;  /* 0x00000086a410723c */ /* 0x040fe20000041810 */
[----:B------:R-:W-:Y:S01]  /*5ab0*/  MUFU.TANH R237, R237 ;  /* 0x000000ed00ed7308 */ /* 0x000fe20000002400 */
[----:B------:R-:W2:Y:S01]  /*5ac0*/  LDSM.16.M88.4 R132, [R187+0xb800] ;  /* 0x00b80000bb84783b */ /* 0x000ea20000000200 */
[----:B------:R-:W-:Y:S04]  /*5ad0*/  DEPBAR.LE SB0, 0x0 ;  /* 0x000080000000791a */ /* 0x000fe80000000000 */
[----:B------:R-:W-:Y:S01]  /*5ae0*/  FMUL.FTZ R241, R8, UR6 ;  /* 0x0000000608f17c20 */ /* 0x000fe20008410000 */
[C---:B-1----:R-:W-:Y:S03]  /*5af0*/  HMMA.16816.F32.BF16 R20, R164.reuse, R140, R20 ;  /* 0x0000008ca414723c */ /* 0x042fe60000041814 */
[----:B------:R-:W1:Y:S01]  /*5b00*/  MUFU.TANH R235, R235 ;  /* 0x000000eb00eb7308 */ /* 0x000e620000002400 */
        /* <DEDUP_REMOVED lines=18> */
[----:B------:R-:W-:Y:S01]  /*5c30*/  FMUL.FTZ R216, R23, UR6 ;  /* 0x0000000617d87c20 */ /* 0x000fe20008410000 */
[----:B-1----:R-:W-:Y:S03]  /*5c40*/  FMNMX3.FTZ R2, R137, R237, R235, !PT ;  /* 0x000000ed89027276 */ /* 0x002fe600078100eb */
[----:B------:R-:W-:Y:S01]  /*5c50*/  MUFU.TANH R241, R241 ;  /* 0x000000f100f17308 */ /* 0x000fe20000002400 */
[----:B------:R-:W-:Y:S01]  /*5c60*/  FMUL.FTZ R223, R24, UR6 ;  /* 0x0000000618df7c20 */ /* 0x000fe20008410000 */
[----:B------:R-:W-:Y:S01]  /*5c70*/  FMUL.FTZ R225, R25, UR6 ;  /* 0x0000000619e17c20 */ /* 0x000fe20008410000 */
[----:B------:R-:W-:Y:S01]  /*5c80*/  FMUL.FTZ R218, R26, UR6 ;  /* 0x000000061ada7c20 */ /* 0x000fe20008410000 */
[----:B------:R-:W-:Y:S06]  /*5c90*/  FMUL.FTZ R214, R27, UR6 ;  /* 0x000000061bd67c20 */ /* 0x000fec0008410000 */
[----:B------:R-:W1:Y:S01]  /*5ca0*/  MUFU.TANH R239, R239 ;  /* 0x000000ef00ef7308 */ /* 0x000e620000002400 */
[C---:B--2---:R-:W-:Y:S03]  /*5cb0*/  HMMA.16816.F32.BF16 R28, R164.reuse, R132, R28 ;  /* 0x00000084a41c723c */ /* 0x044fe6000004181c */
[----:B---3--:R-:W-:Y:S06]  /*5cc0*/  FMNMX3.FTZ R3, R0, R232, R230, !PT ;  /* 0x000000e800037276 */ /* 0x008fec00078100e6 */
[----:B------:R-:W-:Y:S01]  /*5cd0*/  MUFU.TANH R236, R236 ;  /* 0x000000ec00ec7308 */ /* 0x000fe20000002400 */
[----:B------:R-:W-:Y:S09]  /*5ce0*/  HMMA.16816.F32.BF16 R32, R164, R134, R32 ;  /* 0x00000086a420723c */ /* 0x000ff20000041820 */
[----:B------:R-:W2:Y:S01]  /*5cf0*/  MUFU.TANH R234, R234 ;  /* 0x000000ea00ea7308 */ /* 0x000ea20000002400 */
[----:B-1----:R-:W-:Y:S01]  /*5d00*/  FMNMX3.FTZ R2, R2, R241, R239, !PT ;  /* 0x000000f102027276 */ /* 0x002fe200078100ef */
        /* <DEDUP_REMOVED lines=43> */
[----:B-1----:R-:W-:Y:S02]  /*5fc0*/  FMNMX3.FTZ R238, R238, R138, R139, !PT ;  /* 0x0000008aeeee7276 */ /* 0x002fe4000781008b */
[----:B--2---:R-:W-:Y:S01]  /*5fd0*/  FMNMX3.FTZ R7, R7, R134, R133, !PT ;  /* 0x0000008607077276 */ /* 0x004fe20007810085 */
[----:B------:R-:W-:Y:S06]  /*5fe0*/  @P0 BRA `(.L_x_923) ;  /* 0xffffffec00500947 */ /* 0x000fec000383ffff */
.L_x_922:
[----:B-1----:R-:W1:Y:S01]  /*5ff0*/  SHFL.BFLY PT, R3, R238, 0x2, 0x1f ;  /* 0x0c401f00ee037f89 */ /* 0x002e6200000e0000 */
[----:B------:R-:W-:Y:S02]  /*6000*/  LOP3.LUT P2, RZ, R200, 0x4, RZ, 0xc0, !PT ;  /* 0x00000004c8ff7812 */ /* 0x000fe4000784c0ff */
[----:B------:R-:W-:Y:S05]  /*6010*/  MOV R165, R208 ;  /* 0x000000d000a57202 */ /* 0x000fea0000000f00 */
[----:B------:R-:W2:Y:S08]  /*6020*/  SHFL.BFLY PT, R2, R7, 0x2, 0x1f ;  /* 0x0c401f0007027f89 */ /* 0x000eb000000e0000 */
[----:B------:R-:W-:Y:S01]  /*6030*/  LDSM.16.MT88.4 R12, [R185+0xc000] ;  /* 0x00c00000b90c783b */ /* 0x000fe20000004200 */
[----:B------:R-:W-:Y:S07]  /*6040*/  @P2 IADD3 R165, PT, PT, R210, -0x40, RZ ;  /* 0xffffffc0d2a52810 */ /* 0x000fee0007ffe0ff */
[----:B------:R-:W-:Y:S01]  /*6050*/  LDSM.16.MT88.4 R20, [R184+0xc000] ;  /* 0x00c00000b814783b */ /* 0x000fe20000004200 */
[----:B------:R-:W-:Y:S07]  /*6060*/  IADD3 R164, PT, PT, R188, R165, RZ ;  /* 0x000000a5bca47210 */ /* 0x000fee0007ffe0ff */
[----:B------:R-:W-:Y:S08]  /*6070*/  LDSM.16.MT88.4 R28, [R165] ;  /* 0x00000000a51c783b */ /* 0x000ff00000004200 */
        /* <DEDUP_REMOVED lines=21> */
[----:B------:R-:W-:Y:S01]  /*61d0*/  IADD3 R212, P0, PT, R212, -R206, RZ ;  /* 0x800000ced4d47210 */ /* 0x000fe20007f1e0ff */
        /* <DEDUP_REMOVED lines=88> */
[----:B------:R-:W-:Y:S01]  /*6760*/  MUFU.EX2 R180, R180 ;  /* 0x000000b400b47308 */ /* 0x000fe20000000800 */
[C---:B------:R-:W-:Y:S01]  /*6770*/  FMUL.FTZ R22, R0.reuse, R114 ;  /* 0x0000007200167220 */ /* 0x040fe20000410000 */
[C---:B------:R-:W-:Y:S01]  /*6780*/  FMUL.FTZ R23, R0.reuse, R115 ;  /* 0x0000007300177220 */ /* 0x040fe20000410000 */
[C---:B------:R-:W-:Y:S01]  /*6790*/  FMUL.FTZ R54, R0.reuse, R54 ;  /* 0x0000003600367220 */ /* 0x040fe20000410000 */
[----:B------:R-:W3:Y:S01]  /*67a0*/  LDSM.16.MT88.4 R112, [R185+0xe000] ;  /* 0x00e00000b970783b */ /* 0x000ee20000004200 */
        /* <DEDUP_REMOVED lines=16> */
[----:B------:R-:W4:Y:S01]  /*68b0*/  LDSM.16.MT88.4 R104, [R184+0xe000] ;  /* 0x00e00000b868783b */ /* 0x000f220000004200 */
[----:B------:R-:W-:Y:S01]  /*68c0*/  FMUL.FTZ R63, R0, R63 ;  /* 0x0000003f003f7220 */ /* 0x000fe20000410000 */
[C---:B------:R-:W-:Y:S01]  /*68d0*/  FMUL.FTZ R64, R2.reuse, R64 ;  /* 0x0000004002407220 */ /* 0x040fe20000410000 */
[----:B------:R-:W-:Y:S01]  /*68e0*/  FMUL.FTZ R65, R2, R65 ;  /* 0x0000004102417220 */ /* 0x000fe20000410000 */
[C---:B------:R-:W-:Y:S01]  /*68f0*/  FMUL.FTZ R66, R0.reuse, R66 ;  /* 0x0000004200427220 */ /* 0x040fe20000410000 */
[C---:B--2---:R-:W-:Y:S01]  /*6900*/  HMMA.16816.F32.BF16 R28, R128.reuse, R120, R28 ;  /* 0x00000078801c723c */ /* 0x044fe2000004181c */
        /* <DEDUP_REMOVED lines=48> */
[----:B------:R-:W-:Y:S01]  /*6c10*/  FFMA.FTZ R156, R139, UR4, -R156 ;  /* 0x000000048b9c7c23 */ /* 0x000fe2000801089c */
[--C-:B------:R-:W-:Y:S01]  /*6c20*/  FFMA.FTZ R179, R226, UR4, -R137.reuse ;  /* 0x00000004e2b37c23 */ /* 0x100fe20008010889 */
[C---:B------:R-:W-:Y:S01]  /*6c30*/  HMMA.16816.F32.BF16 R56, R128.reuse, R102, R56 ;  /* 0x000000668038723c */ /* 0x040fe20000041838 */
[----:B------:R-:W3:Y:S01]  /*6c40*/  LDSM.16.MT88.4 R100, [R184+0x10000] ;  /* 0x01000000b864783b */ /* 0x000ee20000004200 */
[----:B------:R-:W-:Y:S01]  /*6c50*/  MUFU.EX2 R221, R221 ;  /* 0x000000dd00dd7308 */ /* 0x000fe20000000800 */
[--C-:B------:R-:W-:Y:S01]  /*6c60*/  FFMA.FTZ R174, R228, UR4, -R137.reuse ;  /* 0x00000004e4ae7c23 */ /* 0x100fe20008010889 */
[--C-:B------:R-:W-:Y:S01]  /*6c70*/  FFMA.FTZ R181, R224, UR4, -R137.reuse ;  /* 0x00000004e0b57c23 */ /* 0x100fe20008010889 */
[--C-:B------:R-:W-:Y:S07]  /*6c80*/  FFMA.FTZ R178, R222, UR4, -R137.reuse ;  /* 0x00000004deb27c23 */ /* 0x100fee0008010889 */
[----:B------:R-:W-:Y:S01]  /*6c90*/  MUFU.EX2 R179, R179 ;  /* 0x000000b300b37308 */ /* 0x000fe20000000800 */
[--C-:B------:R-:W-:Y:S01]  /*6ca0*/  FFMA.FTZ R222, R136, UR4, -R137.reuse ;  /* 0x0000000488de7c23 */ /* 0x100fe20008010889 */
[C---:B------:R-:W-:Y:S08]  /*6cb0*/  HMMA.16816.F32.BF16 R60, R128.reuse, R108, R60 ;  /* 0x0000006c803c723c */ /* 0x040ff0000004183c */
[----:B------:R-:W-:Y:S01]  /*6cc0*/  MUFU.EX2 R174, R174 ;  /* 0x000000ae00ae7308 */ /* 0x000fe20000000800 */
[--C-:B------:R-:W-:Y:S01]  /*6cd0*/  FFMA.FTZ R216, R216, UR4, -R137.reuse ;  /* 0x00000004d8d87c23 */ /* 0x100fe20008010889 */
[----:B------:R-:W-:Y:S01]  /*6ce0*/  FFMA.FTZ R135, R135, UR4, -R137 ;  /* 0x0000000487877c23 */ /* 0x000fe20008010889 */
[----:B------:R-:W-:Y:S07]  /*6cf0*/  FFMA.FTZ R173, R2, R211, R173 ;  /* 0x000000d302ad7223 */ /* 0x000fee00000100ad */
[----:B------:R-:W-:Y:S01]  /*6d00*/  MUFU.EX2 R181, R181 ;  /* 0x000000b500b57308 */ /* 0x000fe20000000800 */
[----:B------:R-:W-:Y:S01]  /*6d10*/  IADD3.X R213, PT, PT, R213, ~R205, RZ, P0, !PT ;  /* 0x800000cdd5d57210 */ /* 0x000fe200007fe4ff */
        /* <DEDUP_REMOVED lines=8> */
[C---:B--2---:R-:W-:Y:S07]  /*6da0*/  HMMA.16816.F32.BF16 R68, R128.reuse, R104, R68 ;  /* 0x000000688044723c */ /* 0x044fee0000041844 */
[----:B------:R-:W2:Y:S01]  /*6db0*/  MUFU.EX2 R220, R220 ;  /* 0x000000dc00dc7308 */ /* 0x000ea20000000800 */
[----:B------:R-:W-:Y:S01]  /*6dc0*/  FADD.FTZ R167, R167, R168 ;  /* 0x000000a8a7a77221 */ /* 0x000fe20000010000 */
[----:B------:R-:W-:Y:S08]  /*6dd0*/  FADD.FTZ R169, R169, R170 ;  /* 0x000000aaa9a97221 */ /* 0x000ff00000010000 */
[----:B------:R-:W-:Y:S01]  /*6de0*/  MUFU.EX2 R222, R222 ;  /* 0x000000de00de7308 */ /* 0x000fe20000000800 */
[----:B------:R-:W-:Y:S01]  /*6df0*/  FADD.FTZ R166, R166, R167 ;  /* 0x000000a7a6a67221 */ /* 0x000fe20000010000 */
[C---:B------:R-:W-:Y:S01]  /*6e00*/  HMMA.16816.F32.BF16 R72, R128.reuse, R106, R72 ;  /* 0x0000006a8048723c */ /* 0x040fe20000041848 */
[----:B------:R-:W5:Y:S07]  /*6e10*/  LDSM.16.MT88.4 R104, [R164+0x4000] ;  /* 0x00400000a468783b */ /* 0x000f6e0000004200 */
[----:B------:R-:W-:Y:S01]  /*6e20*/  MUFU.EX2 R135, R135 ;  /* 0x0000008700877308 */ /* 0x000fe20000000800 */
[----:B-1----:R-:W-:Y:S09]  /*6e30*/  FADD.FTZ R0, R176, R169 ;  /* 0x000000a9b0007221 */ /* 0x002ff20000010000 */
[----:B------:R-:W-:Y:S01]  /*6e40*/  MUFU.EX2 R217, R217 ;  /* 0x000000d900d97308 */ /* 0x000fe20000000800 */
[----:B--2---:R-:W-:Y:S01]  /*6e50*/  F2FP.BF16.F32.PACK_AB R136, R220, R215 ;  /* 0x000000d7dc88723e */ /* 0x004fe200000010ff */
[C---:B---3--:R-:W-:Y:S03]  /*6e60*/  HMMA.16816.F32.BF16 R76, R128.reuse, R100, R76 ;  /* 0x00000064804c723c */ /* 0x048fe6000004184c */
[C---:B------:R-:W-:Y:S01]  /*6e70*/  F2FP.BF16.F32.PACK_AB R100, R177.reuse, R176 ;  /* 0x000000b0b164723e */ /* 0x040fe200000010ff */
[----:B------:R-:W-:Y:S01]  /*6e80*/  FADD.FTZ R0, R177, R0 ;  /* 0x00000000b1007221 */ /* 0x000fe20000010000 */
[----:B------:R-:W-:Y:S01]  /*6e90*/  F2FP.BF16.F32.PACK_AB R101, R174, R179 ;  /* 0x000000b3ae65723e */ /* 0x000fe200000010ff */
[----:B------:R-:W-:Y:S02]  /*6ea0*/  FADD.FTZ R179, R179, R166 ;  /* 0x000000a6b3b37221 */ /* 0x000fe40000010000 */
[C---:B------:R-:W-:Y:S03]  /*6eb0*/  HMMA.16816.F32.BF16 R80, R128.reuse, R102, R80 ;  /* 0x000000668050723c */ /* 0x040fe60000041850 */
[----:B------:R-:W-:Y:S01]  /*6ec0*/  F2FP.BF16.F32.PACK_AB R102, R180, R175 ;  /* 0x000000afb466723e */ /* 0x000fe200000010ff */
[----:B------:R-:W-:Y:S01]  /*6ed0*/  FADD.FTZ R174, R174, R179 ;  /* 0x000000b3aeae7221 */ /* 0x000fe20000010000 */
[C---:B------:R-:W-:Y:S03]  /*6ee0*/  F2FP.BF16.F32.PACK_AB R103, R178.reuse, R181 ;  /* 0x000000b5b267723e */ /* 0x040fe600000010ff */
[C---:B----4-:R-:W-:Y:S03]  /*6ef0*/  HMMA.16816.F32.BF16 R84, R128.reuse, R108, R84 ;  /* 0x0000006c8054723c */ /* 0x050fe60000041854 */
[----:B------:R-:W-:Y:S04]  /*6f00*/  FADD.FTZ R181, R181, R174 ;  /* 0x000000aeb5b57221 */ /* 0x000fe80000010000 */
[----:B------:R-:W-:Y:S01]  /*6f10*/  FADD.FTZ R178, R178, R181 ;  /* 0x000000b5b2b27221 */ /* 0x000fe20000010000 */
[C---:B------:R-:W-:Y:S01]  /*6f20*/  HMMA.16816.F32.BF16 R88, R128.reuse, R110, R88 ;  /* 0x0000006e8058723c */ /* 0x040fe20000041858 */
[----:B------:R-:W1:Y:S07]  /*6f30*/  LDSM.16.MT88.4 R108, [R185+0xc800] ;  /* 0x00c80000b96c783b */ /* 0x000e6e0000004200 */
        /* <DEDUP_REMOVED lines=42> */
[----:B------:R-:W-:Y:S02]  /*71e0*/  F2FP.BF16.F32.PACK_AB R100, R183, R182 ;  /* 0x000000b6b764723e */ /* 0x000fe400000010ff */
[----:B------:R-:W-:Y:S01]  /*71f0*/  F2FP.BF16.F32.PACK_AB R101, R216, R221 ;  /* 0x000000ddd865723e */ /* 0x000fe200000010ff */
[----:B------:R-:W-:Y:S01]  /*7200*/  FADD.FTZ R221, R221, R178 ;  /* 0x000000b2dddd7221 */ /* 0x000fe20000010000 */
[----:B---3--:R-:W-:Y:S01]  /*7210*/  F2FP.BF16.F32.PACK_AB R102, R218, R219 ;  /* 0x000000dbda66723e */ /* 0x008fe200000010ff */
[----:B------:R-:W2:Y:S01]  /*7220*/  LDSM.16.MT88.4 R104, [R164+0x3000] ;  /* 0x00300000a468783b */ /* 0x000ea20000004200 */
[C---:B-----5:R-:W-:Y:S01]  /*7230*/  F2FP.BF16.F32.PACK_AB R103, R223.reuse, R214 ;  /* 0x000000d6df67723e */ /* 0x060fe200000010ff */
[----:B------:R-:W-:Y:S04]  /*7240*/  FADD.FTZ R221, R216, R221 ;  /* 0x000000ddd8dd7221 */ /* 0x000fe80000010000 */
[----:B------:R-:W-:Y:S02]  /*7250*/  FADD.FTZ R214, R214, R221 ;  /* 0x000000ddd6d67221 */ /* 0x000fe40000010000 */
[C---:B-1----:R-:W-:Y:S03]  /*7260*/  HMMA.16816.F32.BF16 R4, R100.reuse, R108, R4 ;  /* 0x0000006c6404723c */ /* 0x042fe60000041804 */
[----:B------:R-:W-:Y:S05]  /*7270*/  FADD.FTZ R223, R223, R214 ;  /* 0x000000d6dfdf7221 */ /* 0x000fea0000010000 */
[C---:B------:R-:W-:Y:S01]  /*7280*/  HMMA.16816.F32.BF16 R8, R100.reuse, R110, R8 ;  /* 0x0000006e6408723c */ /* 0x040fe20000041808 */
[----:B------:R-:W1:Y:S07]  /*7290*/  LDSM.16.MT88.4 R108, [R164+0x5000] ;  /* 0x00500000a46c783b */ /* 0x000e6e0000004200 */
[C---:B------:R-:W-:Y:S03]  /*72a0*/  HMMA.16816.F32.BF16 R12, R100.reuse, R112, R12 ;  /* 0x00000070640c723c */ /* 0x040fe6000004180c */
[--C-:B------:R-:W-:Y:S01]  /*72b0*/  FFMA.FTZ R112, R134, UR4, -R137.reuse ;  /* 0x0000000486707c23 */ /* 0x100fe20008010889 */
[----:B------:R-:W-:Y:S01]  /*72c0*/  FFMA.FTZ R137, R133, UR4, -R137 ;  /* 0x0000000485897c23 */ /* 0x000fe20008010889 */
[----:B------:R3:W4:Y:S03]  /*72d0*/  MUFU.EX2 R134, R156 ;  /* 0x0000009c00867308 */ /* 0x0007260000000800 */
[C---:B------:R-:W-:Y:S07]  /*72e0*/  HMMA.16816.F32.BF16 R16, R100.reuse, R114, R16 ;  /* 0x000000726410723c */ /* 0x040fee0000041810 */
[----:B------:R-:W-:Y:S10]  /*72f0*/  MUFU.EX2 R133, R112 ;  /* 0x0000007000857308 */ /* 0x000ff40000000800 */
[----:B------:R5:W2:Y:S01]  /*7300*/  MUFU.EX2 R224, R137 ;  /* 0x0000008900e07308 */ /* 0x000aa20000000800 */
[C---:B------:R-:W-:Y:S01]  /*7310*/  HMMA.16816.F32.BF16 R20, R100.reuse, R116, R20 ;  /* 0x000000746414723c */ /* 0x040fe20000041814 */
[----:B---3--:R-:W-:Y:S02]  /*7320*/  LDSM.16.MT88.4 R156, [R164+0x3800] ;  /* 0x00380000a49c783b */ /* 0x008fe40000004200 */
[----:B----4-:R-:W-:Y:S05]  /*7330*/  F2FP.BF16.F32.PACK_AB R138, R134, R217 ;  /* 0x000000d9868a723e */ /* 0x010fea00000010ff */
[C---:B------:R-:W-:Y:S01]  /*7340*/  HMMA.16816.F32.BF16 R24, R100.reuse, R118, R24 ;  /* 0x000000766418723c */ /* 0x040fe20000041818 */
[----:B------:R-:W-:Y:S02]  /*7350*/  LDSM.16.MT88.4 R116, [R184+0xd800] ;  /* 0x00d80000b874783b */ /* 0x000fe40000004200 */
[C---:B-----5:R-:W-:Y:S01]  /*7360*/  F2FP.BF16.F32.PACK_AB R137, R135.reuse, R222 ;  /* 0x000000de8789723e */ /* 0x060fe200000010ff */
[----:B------:R-:W-:Y:S01]  /*7370*/  FADD.FTZ R222, R222, R223 ;  /* 0x000000dfdede7221 */ /* 0x000fe20000010000 */
[C---:B--2---:R-:W-:Y:S03]  /*7380*/  F2FP.BF16.F32.PACK_AB R139, R224.reuse, R133 ;  /* 0x00000085e08b723e */ /* 0x044fe600000010ff */
[C---:B------:R-:W-:Y:S03]  /*7390*/  HMMA.16816.F32.BF16 R28, R100.reuse, R120, R28 ;  /* 0x00000078641c723c */ /* 0x040fe6000004181c */
[----:B------:R-:W-:Y:S04]  /*73a0*/  FADD.FTZ R222, R135, R222 ;  /* 0x000000de87de7221 */ /* 0x000fe80000010000 */
[----:B------:R-:W-:Y:S01]  /*73b0*/  FADD.FTZ R133, R133, R222 ;  /* 0x000000de85857221 */ /* 0x000fe20000010000 */
[C---:B------:R-:W-:Y:S03]  /*73c0*/  HMMA.16816.F32.BF16 R32, R100.reuse, R122, R32 ;  /* 0x0000007a6420723c */ /* 0x040fe60000041820 */
[----:B------:R-:W-:Y:S05]  /*73d0*/  FADD.FTZ R209, R224, R133 ;  /* 0x00000085e0d17221 */ /* 0x000fea0000010000 */
[C---:B------:R-:W-:Y:S08]  /*73e0*/  HMMA.16816.F32.BF16 R36, R100.reuse, R124, R36 ;  /* 0x0000007c6424723c */ /* 0x040ff00000041824 */
[C---:B------:R-:W-:Y:S01]  /*73f0*/  HMMA.16816.F32.BF16 R40, R100.reuse, R126, R40 ;  /* 0x0000007e6428723c */ /* 0x040fe20000041828 */
[----:B------:R-:W2:Y:S07]  /*7400*/  LDSM.16.MT88.4 R124, [R185+0xd800] ;  /* 0x00d80000b97c783b */ /* 0x000eae0000004200 */
[C---:B------:R-:W-:Y:S08]  /*7410*/  HMMA.16816.F32.BF16 R44, R100.reuse, R128, R44 ;  /* 0x00000080642c723c */ /* 0x040ff0000004182c */
[C---:B------:R-:W-:Y:S08]  /*7420*/  HMMA.16816.F32.BF16 R48, R100.reuse, R130, R48 ;  /* 0x000000826430723c */ /* 0x040ff00000041830 */
[C---:B------:R-:W-:Y:S08]  /*7430*/  HMMA.16816.F32.BF16 R52, R100.reuse, R140, R52 ;  /* 0x0000008c6434723c */ /* 0x040ff00000041834 */
[C---:B------:R-:W-:Y:S01]  /*7440*/  HMMA.16816.F32.BF16 R56, R100.reuse, R142, R56 ;  /* 0x0000008e6438723c */ /* 0x040fe20000041838 */
[----:B------:R-:W-:Y:S07]  /*7450*/  LDSM.16.MT88.4 R140, [R164+0x1800] ;  /* 0x00180000a48c783b */ /* 0x000fee0000004200 */
[C---:B------:R-:W-:Y:S08]  /*7460*/  HMMA.16816.F32.BF16 R60, R100.reuse, R104, R60 ;  /* 0x00000068643c723c */ /* 0x040ff0000004183c */
        /* <DEDUP_REMOVED lines=13> */
[C---:B--2---:R-:W-:Y:S01]  /*7540*/  HMMA.16816.F32.BF16 R128, R136.reuse, R124, R4 ;  /* 0x0000007c8880723c */ /* 0x044fe20000041804 */
[----:B------:R-:W1:Y:S07]  /*7550*/  LDSM.16.MT88.4 R4, [R184+0x11800] ;  /* 0x01180000b804783b */ /* 0x000e6e0000004200 */
[C---:B------:R-:W-:Y:S01]  /*7560*/  HMMA.16816.F32.BF16 R124, R136.reuse, R126, R8 ;  /* 0x0000007e887c723c */ /* 0x040fe20000041808 */
[----:B------:R-:W2:Y:S07]  /*7570*/  LDSM.16.MT88.4 R8, [R165+0x5800] ;  /* 0x00580000a508783b */ /* 0x000eae0000004200 */
[C---:B------:R-:W-:Y:S01]  /*7580*/  HMMA.16816.F32.BF16 R120, R136.reuse, R116, R12 ;  /* 0x000000748878723c */ /* 0x040fe2000004180c */
[----:B------:R-:W2:Y:S07]  /*7590*/  LDSM.16.MT88.4 R12, [R164+0x5800] ;  /* 0x00580000a40c783b */ /* 0x000eae0000004200 */
[C---:B------:R-:W-:Y:S08]  /*75a0*/  HMMA.16816.F32.BF16 R116, R136.reuse, R118, R16 ;  /* 0x000000768874723c */ /* 0x040ff00000041810 */
[C---:B---3--:R-:W-:Y:S08]  /*75b0*/  HMMA.16816.F32.BF16 R112, R136.reuse, R104, R20 ;  /* 0x000000688870723c */ /* 0x048ff00000041814 */
        /* <DEDUP_REMOVED lines=21> */
[C---:B------:R-:W-:Y:S02]  /*7710*/  IADD3 R0, PT, PT, R207.reuse, 0x1, RZ ;  /* 0x00000001cf007810 */ /* 0x040fe40007ffe0ff */
[----:B------:R-:W-:Y:S01]  /*7720*/  IADD3 R207, PT, PT, R207, -0x1, RZ ;  /* 0xffffffffcfcf7810 */ /* 0x000fe20007ffe0ff */
[----:B------:R-:W-:Y:S01]  /*7730*/  FADD.FTZ R218, R218, R219 ;  /* 0x000000dbdada7221 */ /* 0x000fe20000010000 */
[C---:B------:R-:W-:Y:S03]  /*7740*/  HMMA.16816.F32.BF16 R88, R136.reuse, R10, R88 ;  /* 0x0000000a8858723c */ /* 0x040fe60000041858 */
[----:B------:R-:W-:Y:S01]  /*7750*/  ISETP.GT.AND P1, PT, R0, RZ, PT ;  /* 0x000000ff0000720c */ /* 0x000fe20003f24270 */
[----:B------:R-:W-:Y:S01]  /*7760*/  FADD.FTZ R215, R215, R218 ;  /* 0x000000dad7d77221 */ /* 0x000fe20000010000 */
[----:B------:R-:W-:Y:S03]  /*7770*/  MOV R0, R3 ;  /* 0x0000000300007202 */ /* 0x000fe60000000f00 */
[C---:B------:R-:W-:Y:S03]  /*7780*/  HMMA.16816.F32.BF16 R92, R136.reuse, R12, R92 ;  /* 0x0000000c885c723c */ /* 0x040fe6000004185c */
[----:B------:R-:W-:Y:S04]  /*7790*/  FADD.FTZ R220, R220, R215 ;  /* 0x000000d7dcdc7221 */ /* 0x000fe80000010000 */
[----:B------:R-:W-:Y:S01]  /*77a0*/  FADD.FTZ R211, R217, R220 ;  /* 0x000000dcd9d37221 */ /* 0x000fe20000010000 */
[----:B------:R-:W-:Y:S03]  /*77b0*/  HMMA.16816.F32.BF16 R96, R136, R14, R96 ;  /* 0x0000000e8860723c */ /* 0x000fe60000041860 */
[----:B------:R-:W-:Y:S01]  /*77c0*/  MOV R137, R132 ;  /* 0x0000008400897202 */ /* 0x000fe20000000f00 */
[----:B------:R-:W-:Y:S04]  /*77d0*/  FADD.FTZ R211, R134, R211 ;  /* 0x000000d386d37221 */ /* 0x000fe80000010000 */
[----:B------:R-:W-:Y:S01]  /*77e0*/  @!UPT UIADD3 URZ, UPT, UPT, URZ, URZ, URZ ;  /* 0x000000fffffff290 */ /* 0x000fe2000fffe0ff */
[----:B------:R-:W-:Y:S11]  /*77f0*/  @P1 BRA `(.L_x_921) ;  /* 0xffffffd400dc1947 */ /* 0x000ff6000383ffff */
.L_x_920:
        /* <DEDUP_REMOVED lines=261> */
.L_x_924:
[----:B------:R3:W-:Y:S01]  /*8850*/  STS [R21+0x4400], R28 ;  /* 0x0044001c15007388 */ /* 0x0007e20000000800 */
[----:B------:R-:W-:Y:S01]  /*8860*/  LEA R8, R8, UR4, 0x1 ;  /* 0x0000000408087c11 */ /* 0x000fe2000f8e08ff */
[----:B-12---:R-:W-:Y:S01]  /*8870*/  @!P0 IMAD.WIDE.U32 R26, R5, R12, RZ ;  /* 0x0000000c051a8225 */ /* 0x006fe200078e00ff */
[----:B------:R-:W-:Y:S01]  /*8880*/  ISETP.NE.AND P1, PT, R24, RZ, !P2 ;  /* 0x000000ff1800720c */ /* 0x000fe20005725270 */
[----:B------:R-:W-:Y:S01]  /*8890*/  BAR.SYNC.DEFER_BLOCKING 0x0 ;  /* 0x0000000000007b1d */ /* 0x000fe20000010000 */
[----:B------:R-:W-:Y:S01]  /*88a0*/  ISETP.NE.AND P2, PT, R199, -0x1, PT ;  /* 0xffffffffc700780c */ /* 0x000fe20003f45270 */
[----:B------:R-:W-:Y:S01]  /*88b0*/  @!P0 IMAD R13, R5, R13, R27 ;  /* 0x0000000d050d8224 */ /* 0x000fe200078e021b */
[----:B------:R-:W-:Y:S01]  /*88c0*/  SHF.R.U32.HI R24, RZ, 0x1, R4 ;  /* 0x00000001ff187819 */ /* 0x000fe20000011604 */
[----:B----4-:R-:W-:Y:S01]  /*88d0*/  IMAD R27, R0, R15, RZ ;  /* 0x0000000f001b7224 */ /* 0x010fe200078e02ff */
[----:B------:R-:W-:-:S03]  /*88e0*/  LOP3.LUT P5, RZ, R4, 0x3, RZ, 0xc0, !PT ;  /* 0x0000000304ff7812 */ /* 0x000fc600078ac0ff */
[----:B------:R-:W1:Y:S01]  /*88f0*/  @P4 LDC R23, c[0x0][0x458] ;  /* 0x00011600ff174b82 */ /* 0x000e620000000800 */
[----:B------:R-:W2:Y:S01]  /*8900*/  @P4 MUFU.LG2 R7, R7 ;  /* 0x0000000700074308 */ /* 0x000ea20000000c00 */
[----:B------:R-:W-:Y:S01]  /*8910*/  IMAD.SHL.U32 R27, R27, 0x40, RZ ;  /* 0x000000401b1b7824 */ /* 0x000fe200078e00ff */
[----:B------:R-:W-:Y:S05]  /*8920*/  BSSY.RECONVERGENT B0, `(.L_x_925) ;  /* 0x000002b000007945 */ /* 0x000fea0003800200 */
[----:B------:R-:W4:Y:S01]  /*8930*/  @P3 LDC R12, c[0x0][0x458] ;  /* 0x00011600ff0c3b82 */ /* 0x000f220000000800 */
[----:B------:R-:W5:Y:S01]  /*8940*/  @P3 MUFU.LG2 R6, R6 ;  /* 0x0000000600063308 */ /* 0x000f620000000c00 */
[----:B---3--:R-:W-:Y:S01]  /*8950*/  LOP3.LUT R21, R24, 0x30, RZ, 0xc0, !PT ;  /* 0x0000003018157812 */ /* 0x008fe200078ec0ff */
[----:B------:R-:W-:Y:S01]  /*8960*/  @P0 IMAD.WIDE.U32 R24, R199, R10, RZ ;  /* 0x0000000ac7180225 */ /* 0x000fe200078e00ff */
[----:B------:R-:W-:Y:S01]  /*8970*/  SHF.R.U32.HI R28, RZ, 0x2, R4 ;  /* 0x00000002ff1c7819 */ /* 0x000fe20000011604 */
[----:B------:R3:W3:Y:S02]  /*8980*/  LDS.128 R16, [R8+0x1800] ;  /* 0x0018000008107984 */ /* 0x0006e40000000c00 */
[----:B--2---:R-:W-:Y:S01]  /*8990*/  @P4 FMUL.FTZ R7, R7, 0.69314718246459960938 ;  /* 0x3f31721807074820 */ /* 0x004fe20000410000 */
[----:B------:R-:W-:-:S02]  /*89a0*/  @P0 IMAD R13, R199, R11, R25 ;  /* 0x0000000bc70d0224 */ /* 0x000fc400078e0219 */
[----:B------:R-:W-:Y:S02]  /*89b0*/  @!P2 IMAD R199, R5, R2, RZ ;  /* 0x0000000205c7a224 */ /* 0x000fe400078e02ff */
[----:B------:R-:W-:Y:S01]  /*89c0*/  IMAD R10, R20, R9, RZ ;  /* 0x00000009140a7224 */ /* 0x000fe200078e02ff */
[----:B------:R-:W-:Y:S01]  /*89d0*/  LOP3.LUT R9, R21, 0x7, R28, 0xf8, !PT ;  /* 0x0000000715097812 */ /* 0x000fe200078ef81c */
[----:B------:R-:W-:Y:S01]  /*89e0*/  IMAD.MOV.U32 R11, RZ, RZ, 0x7f800000 ;  /* 0x7f800000ff0b7424 */ /* 0x000fe200078e00ff */
[----:B------:R-:W-:Y:S01]  /*89f0*/  SHF.R.S32.HI R2, RZ, 0x1f, R199 ;  /* 0x0000001fff027819 */ /* 0x000fe200000114c7 */
[----:B------:R-:W-:Y:S01]  /*8a00*/  @!P1 IMAD R10, R5, R22, R10 ;  /* 0x00000016050a9224 */ /* 0x000fe200078e020a */
[----:B------:R-:W-:Y:S01]  /*8a10*/  SEL R21, R199, RZ, P1 ;  /* 0x000000ffc7157207 */ /* 0x000fe20000800000 */
[----:B-----5:R-:W-:Y:S01]  /*8a20*/  @P3 FMUL.FTZ R6, R6, 0.69314718246459960938 ;  /* 0x3f31721806063820 */ /* 0x020fe20000410000 */
[----:B------:R-:W-:Y:S01]  /*8a30*/  SEL R2, R2, RZ, P1 ;  /* 0x000000ff02027207 */ /* 0x000fe20000800000 */
[----:B------:R-:W-:Y:S01]  /*8a40*/  IMAD.MOV.U32 R5, RZ, RZ, 0x7f800000 ;  /* 0x7f800000ff057424 */ /* 0x000fe200078e00ff */
[--C-:B------:R-:W-:Y:S01]  /*8a50*/  IADD3 R21, P2, P1, R27, R21, R10.reuse ;  /* 0x000000151b157210 */ /* 0x100fe2000795e00a */
[----:B-1----:R-:W-:Y:S01]  /*8a60*/  @P4 FFMA.FTZ R11, R132, R23, R7 ;  /* 0x00000017840b4223 */ /* 0x002fe20000010007 */
[----:B------:R-:W-:Y:S01]  /*8a70*/  SHF.R.S32.HI R29, RZ, 0x1f, R10 ;  /* 0x0000001fff1d7819 */ /* 0x000fe2000001140a */
[----:B----4-:R-:W-:Y:S01]  /*8a80*/  @P3 FFMA.FTZ R5, R3, R12, R6 ;  /* 0x0000000c03053223 */ /* 0x010fe20000010006 */
[----:B------:R-:W-:-:S04]  /*8a90*/  SHF.R.S32.HI R27, RZ, 0x1f, R27 ;  /* 0x0000001fff1b7819 */ /* 0x000fc8000001141b */
        /* <DEDUP_REMOVED lines=19> */
.L_x_926:
[----:B------:R-:W-:Y:S05]  /*8bd0*/  BSYNC.RECONVERGENT B0 ;  /* 0x0000000000007941 */ /* 0x000fea0003800200 */
.L_x_925:
[----:B------:R-:W2:Y:S01]  /*8be0*/  LDCU.64 UR4, c[0x0][0x410] ;  /* 0x00008200ff0477ac */ /* 0x000ea20008000a00 */
[----:B------:R-:W-:Y:S01]  /*8bf0*/  @P0 IMAD.MOV.U32 R26, RZ, RZ, R24 ;  /* 0x000000ffff1a0224 */ /* 0x000fe200078e0018 */
[----:B-1----:R-:W-:Y:S01]  /*8c00*/  LOP3.LUT R3, R14, 0x38, RZ, 0xc0, !PT ;  /* 0x000000380e037812 */ /* 0x002fe200078ec0ff */
[----:B------:R-:W-:Y:S01]  /*8c10*/  BSSY.RECONVERGENT B0, `(.L_x_927) ;  /* 0x000001f000007945 */ /* 0x000fe20003800200 */
[----:B------:R-:W-:Y:S02]  /*8c20*/  SHF.R.U32.HI R4, RZ, 0x3, R4 ;  /* 0x00000003ff047819 */ /* 0x000fe40000011604 */
[----:B------:R-:W-:Y:S02]  /*8c30*/  IADD3 R10, P0, PT, R3, R26, RZ ;  /* 0x0000001a030a7210 */ /* 0x000fe40007f1e0ff */
[C---:B------:R-:W-:Y:S01]  /*8c40*/  IADD3 R3, PT, PT, R4.reuse, 0x30, RZ ;  /* 0x0000003004037810 */ /* 0x040fe20007ffe0ff */
[C---:B------:R-:W-:Y:S01]  /*8c50*/  VIADD R5, R4.reuse, 0x20 ;  /* 0x0000002004057836 */ /* 0x040fe20000000000 */
[CC--:B------:R-:W-:Y:S01]  /*8c60*/  ISETP.GE.AND P3, PT, R4.reuse, R194.reuse, PT ;  /* 0x000000c20400720c */ /* 0x0c0fe20003f66270 */
[----:B------:R-:W-:Y:S01]  /*8c70*/  IMAD.X R11, RZ, RZ, R13, P0 ;  /* 0x000000ffff0b7224 */ /* 0x000fe200000e060d */
[-C--:B------:R-:W-:Y:S01]  /*8c80*/  ISETP.GE.AND P0, PT, R3, R194.reuse, PT ;  /* 0x000000c20300720c */ /* 0x080fe20003f06270 */
[----:B------:R-:W-:Y:S01]  /*8c90*/  VIADD R7, R4, 0x10 ;  /* 0x0000001004077836 */ /* 0x000fe20000000000 */
[-C--:B------:R-:W-:Y:S01]  /*8ca0*/  ISETP.GE.AND P1, PT, R5, R194.reuse, PT ;  /* 0x000000c20500720c */ /* 0x080fe20003f26270 */
[----:B------:R1:W3:Y:S01]  /*8cb0*/  LDS.128 R12, [R8+0x2000] ;  /* 0x00200000080c7984 */ /* 0x0002e20000000c00 */
[----:B------:R-:W-:Y:S01]  /*8cc0*/  MOV R5, RZ ;  /* 0x000000ff00057202 */ /* 0x000fe20000000f00 */
[----:B--2---:R-:W-:Y:S01]  /*8cd0*/  IMAD.WIDE.U32 R10, R20, UR4, R10 ;  /* 0x00000004140a7c25 */ /* 0x004fe2000f8e000a */
[----:B------:R-:W-:-:S03]  /*8ce0*/  ISETP.GE.AND P2, PT, R7, R194, PT ;  /* 0x000000c20700720c */ /* 0x000fc60003f46270 */
[----:B------:R-:W-:Y:S02]  /*8cf0*/  IMAD.WIDE.U32 R24, R0, 0x40, R4 ;  /* 0x0000004000187825 */ /* 0x000fe400078e0004 */
[----:B------:R1:W2:Y:S02]  /*8d00*/  LDS.128 R4, [R8+0x4000] ;  /* 0x0040000008047984 */ /* 0x0002a40000000c00 */
[----:B------:R-:W-:Y:S02]  /*8d10*/  IMAD R27, R20, UR5, R11 ;  /* 0x00000005141b7c24 */ /* 0x000fe4000f8e020b */
[----:B------:R1:W4:Y:S01]  /*8d20*/  LDS.128 R20, [R8] ;  /* 0x0000000008147984 */ /* 0x0003220000000c00 */
[----:B------:R-:W-:Y:S05]  /*8d30*/  @P3 BRA `(.L_x_928) ;  /* 0x0000000000303947 */ /* 0x000fea0003800000 */
        /* <DEDUP_REMOVED lines=12> */
.L_x_928:
[----:B------:R-:W-:Y:S05]  /*8e00*/  BSYNC.RECONVERGENT B0 ;  /* 0x0000000000007941 */ /* 0x000fea0003800200 */
.L_x_927:
        /* <DEDUP_REMOVED lines=20> */
.L_x_930:
[----:B------:R-:W-:Y:S05]  /*8f50*/  BSYNC.RECONVERGENT B0 ;  /* 0x0000000000007941 */ /* 0x000fea0003800200 */
.L_x_929:
        /* <DEDUP_REMOVED lines=20> */
.L_x_932:
[----:B------:R-:W-:Y:S05]  /*90a0*/  BSYNC.RECONVERGENT B0 ;  /* 0x0000000000007941 */ /* 0x000fea0003800200 */
.L_x_931:
        /* <DEDUP_REMOVED lines=19> */
.L_x_933:
        /* <DEDUP_REMOVED lines=10> */
.L_x_1817:


//--------------------- .text._ZN5flash16flash_fwd_kernelI23Flash_fwd_kernel_traitsILi192ELi64ELi64ELi4ELb0ELb0EN7cutlass10bfloat16_tE19Flash_kernel_traitsILi192ELi64ELi64ELi4ES3_EELb1ELb0ELb0ELb1ELb0ELb0ELb0ELb0EEEvNS_16Flash_fwd_paramsE --------------------------
	.section	.text._ZN5flash16flash_fwd_kernelI23Flash_fwd_kernel_traitsILi192ELi64ELi64ELi4ELb0ELb0EN7cutlass10bfloat16_tE19Flash_kernel_traitsILi192ELi64ELi64ELi4ES3_EELb1ELb0ELb0ELb1ELb0ELb0ELb0ELb0EEEvNS_16Flash_fwd_paramsE,"ax",@progbits
	.align	128
        .global         _ZN5flash16flash_fwd_kernelI23Flash_fwd_kernel_traitsILi192ELi64ELi64ELi4ELb0ELb0EN7cutlass10bfloat16_tE19Flash_kernel_traitsILi192ELi64ELi64ELi4ES3_EELb1ELb0ELb0ELb1ELb0ELb0ELb0ELb0EEEvNS_16Flash_fwd_paramsE
        .type           _ZN5flash16flash_fwd_kernelI23Flash_fwd_kernel_traitsILi192ELi64ELi64ELi4ELb0ELb0EN7cutlass10bfloat16_tE19Flash_kernel_traitsILi192ELi64ELi64ELi4ES3_EELb1ELb0ELb0ELb1ELb0ELb0ELb0ELb0EEEvNS_16Flash_fwd_paramsE,@function
        .size           _ZN5flash16flash_fwd_kernelI23Flash_fwd_kernel_traitsILi192ELi64ELi64ELi4ELb0ELb0EN7cutlass10bfloat16_tE19Flash_kernel_traitsILi192ELi64ELi64ELi4ES3_EELb1ELb0ELb0ELb1ELb0ELb0ELb0ELb0EEEvNS_16Flash_fwd_paramsE,(.L_x_1818 - _ZN5flash16flash_fwd_kernelI23Flash_fwd_kernel_traitsILi192ELi64ELi64ELi4ELb0ELb0EN7cutlass10bfloat16_tE19Flash_kernel_traitsILi192ELi64ELi64ELi4ES3_EELb1ELb0ELb0ELb1ELb0ELb0ELb0ELb0EEEvNS_16Flash_fwd_paramsE)
        .other          _ZN5flash16flash_fwd_kernelI23Flash_fwd_kernel_traitsILi192ELi64ELi64ELi4ELb0ELb0EN7cutlass10bfloat16_tE19Flash_kernel_traitsILi192ELi64ELi64ELi4ES3_EELb1ELb0ELb0ELb1ELb0ELb0ELb0ELb0EEEvNS_16Flash_fwd_paramsE,@"STO_CUDA_ENTRY STV_DEFAULT"
_ZN5flash16flash_fwd_kernelI23Flash_fwd_kernel_traitsILi192ELi64ELi64ELi4ELb0ELb0EN7cutlass10bfloat16_tE19Flash_kernel_traitsILi192ELi64ELi64ELi4ES3_EELb1ELb0ELb0ELb1ELb0ELb0ELb0ELb0EEEvNS_16Flash_fwd_paramsE:
.text._ZN5flash16flash_fwd_kernelI23Flash_fwd_kernel_traitsILi192ELi64ELi64ELi4ELb0ELb0EN7cutlass10bfloat16_tE19Flash_kernel_traitsILi192ELi64ELi64ELi4ES3_EELb1ELb0ELb0ELb1ELb0ELb0ELb0ELb0EEEvNS_16Flash_fwd_paramsE:
        /* <DEDUP_REMOVED lines=8> */
[----:B------:R-:W4:Y:S01]  /*0080*/  LDCU.64 UR6, c[0x0][0x470] ;  /* 0x00008e00ff0677ac */ /* 0x000f220008000a00 */
        /* <DEDUP_REMOVED lines=9> */
[----:B------:R-:W-:Y:S01]  /*0120*/  ISETP.NE.U32.AND P3, PT, RZ, UR8, PT ;  /* 0x00000008ff007c0c */ /* 0x000fe2000bf65070 */
[----:B------:R-:W2:Y:S03]  /*0130*/  LDCU.64 UR4, c[0x0][0x478] ;  /* 0x00008f00ff0477ac */ /* 0x000ea60008000a00 */
[----:B------:R-:W3:Y:S01]  /*0140*/  @P5 LDG.E.64 R222, desc[UR14][R222.64] ;  /* 0x0000000edede5981 */ /* 0x000ee2000c1e1b00 */
[----:B------:R-:W-:Y:S01]  /*0150*/  ISETP.NE.U32.AND P2, PT, RZ, UR8, PT ;  /* 0x00000008ff007c0c */ /* 0x000fe2000bf45070 */
[----:B------:R-:W-:Y:S01]  /*0160*/  IMAD.MOV.U32 R208, RZ, RZ, -0x1 ;  /* 0xffffffffffd07424 */ /* 0x000fe200078e00ff */
[----:B------:R-:W-:Y:S01]  /*0170*/  ISETP.NE.AND.EX P3, PT, RZ, UR9, PT, P3 ;  /* 0x00000009ff007c0c */ /* 0x000fe2000bf65330 */
[----:B----4-:R-:W-:Y:S01]  /*0180*/  IMAD.SHL.U32 R13, R96, 0x4, RZ ;  /* 0x00000004600d7824 */ /* 0x010fe200078e00ff */
[----:B------:R-:W-:-:S02]  /*0190*/  ISETP.NE.AND.EX P2, PT, RZ, UR9, PT, P2 ;  /* 0x00000009ff007c0c */ /* 0x000fc4000bf45320 */
[----:B------:R-:W-:-:S04]  /*01a0*/  ISETP.NE.U32.AND P1, PT, RZ, UR6, PT ;  /* 0x00000006ff007c0c */ /* 0x000fc8000bf25070 */
[----:B------:R-:W-:Y:S02]  /*01b0*/  ISETP.NE.AND.EX P1, PT, RZ, UR7, PT, P1 ;  /* 0x00000007ff007c0c */ /* 0x000fe4000bf25310 */
[----:B--2---:R-:W-:Y:S02]  /*01c0*/  ISETP.NE.U32.AND P0, PT, RZ, UR4, PT ;  /* 0x00000004ff007c0c */ /* 0x004fe4000bf05070 */
[----:B------:R-:W-:Y:S02]  /*01d0*/  LOP3.LUT R3, R98, R209, R96, 0xfe, !PT ;  /* 0x000000d162037212 */ /* 0x000fe400078efe60 */
[----:B------:R-:W-:Y:S02]  /*01e0*/  ISETP.NE.AND.EX P0, PT, RZ, UR5, PT, P0 ;  /* 0x00000005ff007c0c */ /* 0x000fe4000bf05300 */
[----:B-1----:R-:W-:Y:S02]  /*01f0*/  LOP3.LUT P6, RZ, R3, R178, RZ, 0xfc, !PT ;  /* 0x000000b203ff7212 */ /* 0x002fe400078cfcff */
[----:B------:R-:W1:Y:S11]  /*0200*/  LDC.64 R2, c[0x0][0x460] ;  /* 0x00011800ff027b82 */ /* 0x000e760000000a00 */
[----:B------:R-:W2:Y:S01]  /*0210*/  @!P6 LDC.64 R16, c[0x0][0x528] ;  /* 0x00014a00ff10eb82 */ /* 0x000ea20000000a00 */
[----:B-1----:R-:W-:-:S04]  /*0220*/  IMAD.WIDE.U32 R2, R96, 0x4, R2 ;  /* 0x0000000460027825 */ /* 0x002fc800078e0002 */
[----:B------:R-:W-:Y:S01]  /*0230*/  IMAD.MOV.U32 R6, RZ, RZ, RZ ;  /* 0x000000ffff067224 */ /* 0x000fe200078e00ff */
[----:B---3--:R-:W-:Y:S02]  /*0240*/  @P5 IADD3 R90, P4, PT, R4, R0, RZ ;  /* 0x00000000045a5210 */ /* 0x008fe40007f9e0ff */
[----:B------:R-:W-:-:S03]  /*0250*/  SHF.R.U32.HI R0, RZ, 0x1e, R96 ;  /* 0x0000001eff007819 */ /* 0x000fc60000011660 */
[----:B------:R-:W-:Y:S01]  /*0260*/  @P5 IMAD.X R89, RZ, RZ, R5, P4 ;  /* 0x000000ffff595224 */ /* 0x000fe200020e0605 */
[C---:B------:R-:W-:Y:S01]  /*0270*/  @P1 IADD3 R14, P4, PT, R13.reuse, UR6, RZ ;  /* 0x000000060d0e1c10 */ /* 0x040fe2000ff9e0ff */
[----:B------:R-:W-:Y:S01]  /*0280*/  @!P6 IMAD.MOV.U32 R88, RZ, RZ, R90 ;  /* 0x000000ffff58e224 */ /* 0x000fe200078e005a */
[----:B------:R-:W1:Y:S01]  /*0290*/  LDC.64 R4, c[0x0][0x468] ;  /* 0x00011a00ff047b82 */ /* 0x000e620000000a00 */
[----:B--2---:R2:W-:Y:S04]  /*02a0*/  @!P6 STG.E.64 desc[UR14][R16.64], R222 ;  /* 0x000000de1000e986 */ /* 0x0045e8000c101b0e */
[----:B------:R2:W-:Y:S04]  /*02b0*/  @!P6 STG.E.64 desc[UR14][R16.64+0x8], R88 ;  /* 0x000008581000e986 */ /* 0x0005e8000c101b0e */
[----:B------:R-:W3:Y:S04]  /*02c0*/  @P3 LDG.E R208, desc[UR14][R2.64] ;  /* 0x0000000e02d03981 */ /* 0x000ee8000c1e1900 */
[----:B------:R4:W3:Y:S01]  /*02d0*/  @P2 LDG.E R11, desc[UR14][R2.64+0x4] ;  /* 0x0000040e020b2981 */ /* 0x0008e2000c1e1900 */
[----:B------:R-:W-:Y:S01]  /*02e0*/  @P0 IADD3 R8, P3, PT, R13, UR4, RZ ;  /* 0x000000040d080c10 */ /* 0x000fe2000ff7e0ff */
[----:B------:R-:W2:Y:S01]  /*02f0*/  @!P2 LDC R211, c[0x0][0x434] ;  /* 0x00010d00ffd3ab82 */ /* 0x000ea20000000800 */
[C---:B------:R-:W-:Y:S01]  /*0300*/  @P1 IADD3.X R15, PT, PT, R0.reuse, UR7, RZ, P4, !PT ;  /* 0x00000007000f1c10 */ /* 0x040fe2000a7fe4ff */
[----:B------:R-:W4:Y:S01]  /*0310*/  LDCU.U8 UR4, c[0x0][0x532] ;  /* 0x0000a640ff0477ac */ /* 0x000f220008000000 */
[----:B------:R-:W-:-:S03]  /*0320*/  @P0 IADD3.X R9, PT, PT, R0, UR5, RZ, P3, !PT ;  /* 0x0000000500090c10 */ /* 0x000fc60009ffe4ff */
[----:B------:R-:W2:Y:S04]  /*0330*/  @P1 LDG.E R6, desc[UR14][R14.64] ;  /* 0x0000000e0e061981 */ /* 0x000ea8000c1e1900 */
[----:B------:R-:W2:Y:S01]  /*0340*/  @P0 LDG.E R9, desc[UR14][R8.64] ;  /* 0x0000000e08090981 */ /* 0x000ea2000c1e1900 */
[----:B-1----:R-:W-:Y:S01]  /*0350*/  IADD3 R12, P1, PT, R13, R4, RZ ;  /* 0x000000040d0c7210 */ /* 0x002fe20007f3e0ff */
[----:B------:R-:W-:Y:S01]  /*0360*/  IMAD.MOV.U32 R7, RZ, RZ, -0x1 ;  /* 0xffffffffff077424 */ /* 0x000fe200078e00ff */
[----:B------:R-:W-:-:S03]  /*0370*/  ISETP.EQ.U32.AND P4, PT, R4, RZ, PT ;  /* 0x000000ff0400720c */ /* 0x000fc60003f82070 */
[----:B------:R-:W-:Y:S02]  /*0380*/  IMAD.X R13, R0, 0x1, R5, P1 ;  /* 0x00000001000d7824 */ /* 0x000fe400008e0605 */
[----:B------:R-:W1:Y:S08]  /*0390*/  @!P0 LDC R0, c[0x0][0x43c] ;  /* 0x00010f00ff008b82 */ /* 0x000e700000000800 */
[----:B----4-:R-:W4:Y:S01]  /*03a0*/  @!P0 LDC.64 R2, c[0x0][0x488] ;  /* 0x00012200ff028b82 */ /* 0x010f220000000a00 */
[----:B------:R-:W-:-:S02]  /*03b0*/  ISETP.NE.U32.AND P1, PT, R4, RZ, PT ;  /* 0x000000ff0400720c */ /* 0x000fc40003f25070 */
[----:B------:R-:W-:Y:S02]  /*03c0*/  ISETP.NE.AND P3, PT, RZ, UR4, PT ;  /* 0x00000004ff007c0c */ /* 0x000fe4000bf65270 */
[C---:B------:R-:W-:Y:S02]  /*03d0*/  ISETP.NE.AND.EX P1, PT, R5.reuse, RZ, PT, P1 ;  /* 0x000000ff0500720c */ /* 0x040fe40003f25310 */
[----:B------:R-:W-:Y:S01]  /*03e0*/  ISETP.EQ.OR.EX P4, PT, R5, RZ, !P3, P4 ;  /* 0x000000ff0500720c */ /* 0x000fe20005f82740 */
[----:B------:R-:W-:-:S12]  /*03f0*/  IMAD.SHL.U32 R100, R209, 0x40, RZ ;  /* 0x00000040d1647824 */ /* 0x000fd800078e00ff */
[----:B------:R1:W5:Y:S01]  /*0400*/  @!P4 LDG.E R7, desc[UR14][R12.64] ;  /* 0x0000000e0c07c981 */ /* 0x000362000c1e1900 */
[----:B---3--:R-:W-:Y:S01]  /*0410*/  @P2 IMAD.IADD R211, R11, 0x1, -R208 ;  /* 0x000000010bd32824 */ /* 0x008fe200078e0ad0 */
[----:B----4-:R-:W-:-:S04]  /*0420*/  @!P0 ISETP.NE.U32.AND P2, PT, R2, RZ, PT ;  /* 0x000000ff0200820c */ /* 0x010fc80003f45070 */
[----:B------:R-:W-:Y:S02]  /*0430*/  @!P0 ISETP.NE.AND.EX P2, PT, R3, RZ, PT, P2 ;  /* 0x000000ff0300820c */ /* 0x000fe40003f45320 */
[----:B--2---:R-:W-:Y:S02]  /*0440*/  ISETP.GT.AND P4, PT, R211, R100, PT ;  /* 0x00000064d300720c */ /* 0x004fe40003f84270 */
[----:B-1----:R-:W-:Y:S02]  /*0450*/  @!P0 SEL R3, R0, RZ, P2 ;  /* 0x000000ff00038207 */ /* 0x002fe40001000000 */
[----:B------:R-:W1:Y:S01]  /*0460*/  @!P1 LDC R0, c[0x0][0x438] ;  /* 0x00010e00ff009b82 */ /* 0x000e620000000800 */
[----:B------:R-:W-:Y:S01]  /*0470*/  @P0 IMAD.IADD R156, R9, 0x1, -R6 ;  /* 0x00000001099c0824 */ /* 0x000fe200078e0a06 */
[----:B------:R-:W-:Y:S07]  /*0480*/  @!P1 BRA `(.L_x_934) ;  /* 0x00000000000c9947 */ /* 0x000fee0003800000 */
[----:B-1----:R-:W2:Y:S02]  /*0490*/  @P3 LDG.E R0, desc[UR14][R12.64+0x4] ;  /* 0x0000040e0c003981 */ /* 0x002ea4000c1e1900 */
[----:B--2--5:R-:W-:-:S06]  /*04a0*/  @P3 IADD3 R0, PT, PT, R0, -R7, RZ ;  /* 0x8000000700003210 */ /* 0x024fcc0007ffe0ff */
[----:B------:R2:W5:Y:S02]  /*04b0*/  @!P3 LDG.E R0, desc[UR14][R12.64] ;  /* 0x0000000e0c00b981 */ /* 0x000564000c1e1900 */
.L_x_934:
[----:B-1---5:R-:W-:Y:S01]  /*04c0*/  @!P0 IADD3 R156, PT, PT, R3, R0, -R6 ;  /* 0x00000000039c8210 */ /* 0x022fe20007ffe806 */
[----:B------:R-:W-:Y:S06]  /*04d0*/  @!P4 EXIT ;  /* 0x000000000000c94d */ /* 0x000fec0003800000 */
[----:B------:R-:W-:-:S13]  /*04e0*/  ISETP.GT.AND P0, PT, R156, RZ, PT ;  /* 0x000000ff9c00720c */ /* 0x000fda0003f04270 */
[----:B------:R-:W-:Y:S05]  /*04f0*/  @P0 BRA `(.L_x_935) ;  /* 0x0000000c00080947 */ /* 0x000fea0003800000 */
[----:B------:R-:W1:Y:S01]  /*0500*/  LDC.U8 R0, c[0x0][0x549] ;  /* 0x00015240ff007b82 */ /* 0x000e620000000000 */
[----:B------:R-:W-:-:S13]  /*0510*/  ISETP.NE.AND P1, PT, R208, -0x1, PT ;  /* 0xffffffffd000780c */ /* 0x000fda0003f25270 */
[----:B------:R-:W2:Y:S08]  /*0520*/  @!P1 LDC.64 R6, c[0x0][0x400] ;  /* 0x00010000ff069b82 */ /* 0x000eb00000000a00 */
[----:B------:R-:W3:Y:S01]  /*0530*/  @P1 LDC.64 R4, c[0x0][0x408] ;  /* 0x00010200ff041b82 */ /* 0x000ee20000000a00 */
[----:B-1----:R-:W-:Y:S02]  /*0540*/  ISETP.NE.AND P6, PT, R0, RZ, PT ;  /* 0x000000ff0000720c */ /* 0x002fe40003fc5270 */
[----:B------:R-:W-:-:S11]  /*0550*/  SHF.L.U32 R0, R178, 0x3, RZ ;  /* 0x00000003b2007819 */ /* 0x000fd600000006ff */
[----:B------:R-:W1:Y:S01]  /*0560*/  @P6 LDC.64 R2, c[0x0][0x430] ;  /* 0x00010c00ff026b82 */ /* 0x000e620000000a00 */
[----:B--2---:R-:W-:Y:S01]  /*0570*/  @!P1 IMAD.WIDE.U32 R12, R96, R6, RZ ;  /* 0x00000006600c9225 */ /* 0x004fe200078e00ff */
[----:B------:R-:W-:-:S06]  /*0580*/  @P6 MOV R9, 0x1 ;  /* 0x0000000100096802 */ /* 0x000fcc0000000f00 */
[----:B------:R-:W2:Y:S01]  /*0590*/  LDC.U8 R6, c[0x0][0x548] ;  /* 0x00015200ff067b82 */ /* 0x000ea20000000000 */
[----:B---3--:R-:W-:-:S07]  /*05a0*/  @P1 IMAD.WIDE.U32 R16, R208, R4, RZ ;  /* 0x00000004d0101225 */ /* 0x008fce00078e00ff */
[----:B------:R-:W3:Y:S01]  /*05b0*/  @P6 LDC R11, c[0x0][0x430] ;  /* 0x00010c00ff0b6b82 */ /* 0x000ee20000000800 */
[----:B-1----:R-:W-:Y:S01]  /*05c0*/  @P6 IMAD R3, R2, R3, RZ ;  /* 0x0000000302036224 */ /* 0x002fe200078e02ff */
[----:B------:R-:W-:Y:S01]  /*05d0*/  @!P1 MOV R2, R12 ;  /* 0x0000000c00029202 */ /* 0x000fe20000000f00 */
[----:B------:R-:W-:Y:S06]  /*05e0*/  @P6 BRA `(.L_x_936) ;  /* 0x0000000000286947 */ /* 0x000fec0003800000 */
[----:B--2---:R-:W-:Y:S01]  /*05f0*/  ISETP.NE.AND P0, PT, R6, RZ, PT ;  /* 0x000000ff0600720c */ /* 0x004fe20003f05270 */
[----:B------:R-:W1:-:S12]  /*0600*/  LDC R15, c[0x0][0x3e0] ;  /* 0x0000f800ff0f7b82 */ /* 0x000e580000000800 */
[----:B------:R-:W4:Y:S01]  /*0610*/  @P0 LDC R3, c[0x0][0x454] ;  /* 0x00011500ff030b82 */ /* 0x000f220000000800 */
[----:B---3--:R-:W-:Y:S02]  /*0620*/  @P0 MOV R11, 0x1 ;  /* 0x00000001000b0802 */ /* 0x008fe40000000f00 */
[----:B------:R-:W-:-:S05]  /*0630*/  @!P0 MOV R11, 0x1 ;  /* 0x00000001000b8802 */ /* 0x000fca0000000f00 */
[----:B------:R-:W1:Y:S08]  /*0640*/  @P0 LDC R8, c[0x0][0x454] ;  /* 0x00011500ff080b82 */ /* 0x000e700000000800 */
[----:B------:R-:W2:Y:S08]  /*0650*/  @!P0 LDC R4, c[0x0][0x434] ;  /* 0x00010d00ff048b82 */ /* 0x000eb00000000800 */
[----:B------:R-:W3:Y:S01]  /*0660*/  @!P0 LDC R3, c[0x0][0x434] ;  /* 0x00010d00ff038b82 */ /* 0x000ee20000000800 */
[----:B-1----:R-:W-:-:S02]  /*0670*/  @P0 IMAD R9, R8, R15, RZ ;  /* 0x0000000f08090224 */ /* 0x002fc400078e02ff */
[----:B--2-4-:R-:W-:-:S07]  /*0680*/  @!P0 IMAD R9, R4, R15, RZ ;  /* 0x0000000f04098224 */ /* 0x014fce00078e02ff */
.L_x_936:
[----:B------:R-:W1:Y:S01]  /*0690*/  LDCU.64 UR4, c[0x0][0x410] ;  /* 0x00008200ff0477ac */ /* 0x000e620008000a00 */
[----:B------:R-:W-:Y:S01]  /*06a0*/  @P1 IMAD.MOV.U32 R2, RZ, RZ, R16 ;  /* 0x000000ffff021224 */ /* 0x000fe200078e0010 */
[----:B------:R-:W-:Y:S01]  /*06b0*/  LOP3.LUT R0, R0, 0x38, RZ, 0xc0, !PT ;  /* 0x0000003800007812 */ /* 0x000fe200078ec0ff */
[----:B------:R-:W-:Y:S01]  /*06c0*/  @!P1 IMAD R7, R96, R7, R13 ;  /* 0x0000000760079224 */ /* 0x000fe200078e020d */
[----:B------:R-:W-:Y:S01]  /*06d0*/  SHF.R.U32.HI R178, RZ, 0x3, R178 ;  /* 0x00000003ffb27819 */ /* 0x000fe200000116b2 */
[----:B------:R-:W-:Y:S01]  /*06e0*/  @P1 IMAD R7, R208, R5, R17 ;  /* 0x00000005d0071224 */ /* 0x000fe200078e0211 */
[----:B------:R-:W-:Y:S01]  /*06f0*/  IADD3 R14, P0, PT, R0, R2, RZ ;  /* 0x00000002000e7210 */ /* 0x000fe20007f1e0ff */
[----:B------:R-:W4:Y:S01]  /*0700*/  LDC R5, c[0x0][0x434] ;  /* 0x00010d00ff057b82 */ /* 0x000f220000000800 */
[----:B------:R-:W-:Y:S01]  /*0710*/  IMAD.IADD R211, R211, 0x1, -R100 ;  /* 0x00000001d3d37824 */ /* 0x000fe200078e0a64 */
[----:B------:R-:W-:Y:S01]  /*0720*/  BSSY.RECONVERGENT B0, `(.L_x_937) ;  /* 0x000001f000007945 */ /* 0x000fe20003800200 */
[----:B------:R-:W-:Y:S01]  /*0730*/  IADD3.X R15, PT, PT, RZ, R7, RZ, P0, !PT ;  /* 0x00000007ff0f7210 */ /* 0x000fe200007fe4ff */
[----:B------:R-:W-:Y:S01]  /*0740*/  VIADD R2, R178, 0x10 ;  /* 0x00000010b2027836 */ /* 0x000fe20000000000 */
[----:B--2---:R-:W-:Y:S01]  /*0750*/  ISETP.NE.AND P6, PT, R6, RZ, !P6 ;  /* 0x000000ff0600720c */ /* 0x004fe200077c5270 */
[----:B------:R-:W-:Y:S01]  /*0760*/  IMAD.MOV.U32 R179, RZ, RZ, RZ ;  /* 0x000000ffffb37224 */ /* 0x000fe200078e00ff */
[----:B------:R-:W-:-:S02]  /*0770*/  ISETP.GE.AND P0, PT, R178, R211, PT ;  /* 0x000000d3b200720c */ /* 0x000fc40003f06270 */
[----:B------:R-:W-:Y:S01]  /*0780*/  ISETP.NE.AND P1, PT, R208, -0x1, PT ;  /* 0xffffffffd000780c */ /* 0x000fe20003f25270 */
[----:B------:R-:W-:Y:S01]  /*0790*/  IMAD.WIDE.U32 R18, R209, 0x40, R178 ;  /* 0x00000040d1127825 */ /* 0x000fe200078e00b2 */
[----:B------:R-:W-:Y:S02]  /*07a0*/  ISETP.GE.AND P2, PT, R2, R211, PT ;  /* 0x000000d30200720c */ /* 0x000fe40003f46270 */
[----:B------:R-:W-:Y:S01]  /*07b0*/  IADD3 R6, PT, PT, R178, 0x20, RZ ;  /* 0x00000020b2067810 */ /* 0x000fe20007ffe0ff */
[----:B-1----:R-:W-:Y:S01]  /*07c0*/  IMAD.WIDE.U32 R14, R98, UR4, R14 ;  /* 0x00000004620e7c25 */ /* 0x002fe2000f8e000e */
[C---:B------:R-:W-:Y:S02]  /*07d0*/  LOP3.LUT R8, R0.reuse, 0x40, RZ, 0xfc, !PT ;  /* 0x0000004000087812 */ /* 0x040fe400078efcff */
[----:B------:R-:W-:Y:S01]  /*07e0*/  LOP3.LUT R7, R0, 0x80, RZ, 0xfc, !PT ;  /* 0x0000008000077812 */ /* 0x000fe200078efcff */
[----:B------:R-:W-:Y:S02]  /*07f0*/  IMAD R17, R98, UR5, R15 ;  /* 0x0000000562117c24 */ /* 0x000fe4000f8e020f */
[----:B------:R-:W-:Y:S05]  /*0800*/  @P0 BRA `(.L_x_938) ;  /* 0x0000000000400947 */ /* 0x000fea0003800000 */
[----:B------:R-:W1:Y:S01]  /*0810*/  LDCU.64 UR4, c[0x0][0x408] ;  /* 0x00008100ff0477ac */ /* 0x000e620008000a00 */
[----:B------:R-:W-:Y:S01]  /*0820*/  IMAD.MOV.U32 R16, RZ, RZ, R14 ;  /* 0x000000ffff107224 */ /* 0x000fe200078e000e */
[----:B------:R-:W2:Y:S01]  /*0830*/  LDCU UR8, c[0x0][0x440] ;  /* 0x00008800ff0877ac */ /* 0x000ea20008000800 */
[----:B------:R-:W5:Y:S01]  /*0840*/  LDCU.64 UR6, c[0x0][0x3f0] ;  /* 0x00007e00ff0677ac */ /* 0x000f620008000a00 */
[----:B-1----:R-:W-:Y:S02]  /*0850*/  IMAD R13, R19, UR4, RZ ;  /* 0x00000004130d7c24 */ /* 0x002fe4000f8e02ff */
[----:B------:R-:W-:Y:S01]  /*0860*/  IMAD.WIDE.U32 R20, R18, UR4, R16 ;  /* 0x0000000412147c25 */ /* 0x000fe2000f8e0010 */
[----:B--2---:R-:W-:-:S03]  /*0870*/  ISETP.GE.AND P5, PT, R0, UR8, PT ;  /* 0x0000000800007c0c */ /* 0x004fc6000bfa6270 */
        /* <DEDUP_REMOVED lines=9> */
.L_x_938:
[----:B------:R-:W-:Y:S05]  /*0910*/  BSYNC.RECONVERGENT B0 ;  /* 0x0000000000007941 */ /* 0x000fea0003800200 */
.L_x_937:
[----:B------:R-:W-:Y:S01]  /*0920*/  BSSY.RECONVERGENT B0, `(.L_x_939) ;  /* 0x0000016000007945 */ /* 0x000fe20003800200 */
[----:B------:R-:W-:-:S03]  /*0930*/  ISETP.GE.AND P0, PT, R6, R211, PT ;  /* 0x000000d30600720c */ /* 0x000fc60003f06270 */
[----:B------:R-:W-:Y:S10]  /*0940*/  @P2 BRA `(.L_x_940) ;  /* 0x00000000004c2947 */ /* 0x000ff40003800000 */
[----:B------:R-:W2:Y:S01]  /*0950*/  LDCU.64 UR6, c[0x0][0x408] ;  /* 0x00008100ff0677ac */ /* 0x000ea20008000a00 */
[----:B-1----:R-:W-:Y:S01]  /*0960*/  IADD3 R13, P2, PT, R18, 0x10, RZ ;  /* 0x00000010120d7810 */ /* 0x002fe20007f5e0ff */
[----:B------:R-:W-:Y:S01]  /*0970*/  IMAD.MOV.U32 R20, RZ, RZ, R14 ;  /* 0x000000ffff147224 */ /* 0x000fe200078e000e */
[----:B------:R-:W-:Y:S01]  /*0980*/  MOV R21, R17 ;  /* 0x0000001100157202 */ /* 0x000fe20000000f00 */
[----:B------:R-:W1:Y:S02]  /*0990*/  LDCU UR8, c[0x0][0x440] ;  /* 0x00008800ff0877ac */ /* 0x000e640008000800 */
[----:B------:R-:W-:Y:S01]  /*09a0*/  IMAD.X R4, RZ, RZ, R19, P2 ;  /* 0x000000ffff047224 */ /* 0x000fe200010e0613 */
[----:B------:R-:W5:Y:S03]  /*09b0*/  LDCU.64 UR4, c[0x0][0x3f0] ;  /* 0x00007e00ff0477ac */ /* 0x000f660008000a00 */
[----:B--2---:R-:W-:-:S02]  /*09c0*/  IMAD R4, R4, UR6, RZ ;  /* 0x0000000604047c24 */ /* 0x004fc4000f8e02ff */
        /* <DEDUP_REMOVED lines=11> */
.L_x_940:
[----:B------:R-:W-:Y:S05]  /*0a80*/  BSYNC.RECONVERGENT B0 ;  /* 0x0000000000007941 */ /* 0x000fea0003800200 */
.L_x_939:
[----:B------:R-:W-:Y:S01]  /*0a90*/  BSSY.RECONVERGENT B0, `(.L_x_941) ;  /* 0x0000018000007945 */ /* 0x000fe20003800200 */
[----:B------:R-:W-:Y:S01]  /*0aa0*/  ISETP.NE.AND P2, PT, R0, RZ, PT ;  /* 0x000000ff0000720c */ /* 0x000fe20003f45270 */
[----:B-12-4-:R-:W-:Y:S01]  /*0ab0*/  IMAD R13, R96, R5, RZ ;  /* 0x00000005600d7224 */ /* 0x016fe200078e02ff */
        /* <DEDUP_REMOVED lines=8> */
[----:B------:R-:W4:Y:S03]  /*0b40*/  LDCU.64 UR4, c[0x0][0x3f0] ;  /* 0x00007e00ff0477ac */ /* 0x000f260008000a00 */
[----:B-1----:R-:W-:-:S02]  /*0b50*/  IMAD R5, R5, UR6, RZ ;  /* 0x0000000605057c24 */ /* 0x002fc4000f8e02ff */
        /* <DEDUP_REMOVED lines=11> */
.L_x_942:
[----:B------:R-:W-:Y:S05]  /*0c10*/  BSYNC.RECONVERGENT B0 ;  /* 0x0000000000007941 */ /* 0x000fea0003800200 */
.L_x_941:
[----:B------:R-:W-:Y:S01]  /*0c20*/  ISETP.GE.AND P0, PT, R4, R211, PT ;  /* 0x000000d30400720c */ /* 0x000fe20003f06270 */
[----:B---3--:R-:W-:Y:S01]  /*0c30*/  IMAD R3, R98, R3, RZ ;  /* 0x0000000362037224 */ /* 0x008fe200078e02ff */
[----:B------:R-:W-:Y:S01]  /*0c40*/  SEL R13, R13, R208, !P1 ;  /* 0x000000d00d0d7207 */ /* 0x000fe20004800000 */
[----:B------:R-:W-:Y:S01]  /*0c50*/  BSSY.RECONVERGENT B0, `(.L_x_943) ;  /* 0x000001c000007945 */ /* 0x000fe20003800200 */
[----:B------:R-:W-:Y:S01]  /*0c60*/  ISETP.GE.OR P5, PT, R178, R211, P2 ;  /* 0x000000d3b200720c */ /* 0x000fe200017a6670 */
[----:B------:R-:W-:Y:S01]  /*0c70*/  @!P6 IMAD R3, R96, R9, R3 ;  /* 0x000000096003e224 */ /* 0x000fe200078e0203 */
[----:B------:R-:W-:Y:S01]  /*0c80*/  ISETP.GE.OR P4, PT, R2, R211, P2 ;  /* 0x000000d30200720c */ /* 0x000fe20001786670 */
[----:B------:R-:W-:Y:S01]  /*0c90*/  IMAD R100, R100, R11, RZ ;  /* 0x0000000b64647224 */ /* 0x000fe200078e02ff */
[-C--:B------:R-:W-:Y:S02]  /*0ca0*/  ISETP.GE.OR P3, PT, R6, R211.reuse, P2 ;  /* 0x000000d30600720c */ /* 0x080fe40001766670 */
[----:B------:R-:W-:-:S02]  /*0cb0*/  ISETP.GE.OR P2, PT, R4, R211, P2 ;  /* 0x000000d30400720c */ /* 0x000fc40001746670 */
[----:B------:R-:W-:Y:S02]  /*0cc0*/  SHF.R.S32.HI R5, RZ, 0x1f, R13 ;  /* 0x0000001fff057819 */ /* 0x000fe4000001140d */
        /* <DEDUP_REMOVED lines=20> */
.L_x_944:
[----:B------:R-:W-:Y:S05]  /*0e10*/  BSYNC.RECONVERGENT B0 ;  /* 0x0000000000007941 */ /* 0x000fea0003800200 */
.L_x_943:
        /* <DEDUP_REMOVED lines=15> */
.L_x_946:
[----:B------:R-:W-:Y:S05]  /*0f10*/  BSYNC.RECONVERGENT B0 ;  /* 0x0000000000007941 */ /* 0x000fea0003800200 */
.L_x_945:
        /* <DEDUP_REMOVED lines=10> */
.L_x_948:
[----:B------:R-:W-:Y:S05]  /*0fc0*/  BSYNC.RECONVERGENT B0 ;  /* 0x0000000000007941 */ /* 0x000fea0003800200 */
.L_x_947:
        /* <DEDUP_REMOVED lines=10> */
.L_x_950:
[----:B------:R-:W-:Y:S05]  /*1070*/  BSYNC.RECONVERGENT B0 ;  /* 0x0000000000007941 */ /* 0x000fea0003800200 */
.L_x_949:
[----:B------:R-:W-:Y:S05]  /*1080*/  @P2 EXIT ;  /* 0x000000000000294d */ /* 0x000fea0003800000 */
[----:B------:R-:W5:Y:S01]  /*1090*/  LDCU.64 UR4, c[0x0][0x420] ;  /* 0x00008400ff0477ac */ /* 0x000f620008000a00 */
[----:B------:R-:W-:Y:S02]  /*10a0*/  IMAD R4, R4, R11, RZ ;  /* 0x0000000b04047224 */ /* 0x000fe400078e02ff */
[----:B---34-:R-:W-:-:S03]  /*10b0*/  IMAD.MOV.U32 R5, RZ, RZ, 0x7f800000 ;  /* 0x7f800000ff057424 */ /* 0x018fc600078e00ff */
[----:B------:R-:W-:-:S04]  /*10c0*/  IADD3 R10, P0, PT, R4, R10, RZ ;  /* 0x0000000a040a7210 */ /* 0x000fc80007f1e0ff */
[----:B------:R-:W-:Y:S02]  /*10d0*/  LEA.HI.X.SX32 R3, R4, R3, 0x1, P0 ;  /* 0x0000000304037211 */ /* 0x000fe400000f0eff */
[----:B-----5:R-:W-:-:S04]  /*10e0*/  LEA R2, P0, R10, UR4, 0x2 ;  /* 0x000000040a027c11 */ /* 0x020fc8000f8010ff */
[----:B------:R-:W-:-:S05]  /*10f0*/  LEA.HI.X R3, R10, UR5, R3, 0x2, P0 ;  /* 0x000000050a037c11 */ /* 0x000fca00080f1403 */
[----:B------:R-:W-:Y:S01]  /*1100*/  STG.E desc[UR14][R2.64], R5 ;  /* 0x0000000502007986 */ /* 0x000fe2000c10190e */
[----:B------:R-:W-:Y:S05]  /*1110*/  EXIT ;  /* 0x000000000000794d */ /* 0x000fea0003800000 */
.L_x_935:
        /* <DEDUP_REMOVED lines=22> */
.L_x_951:
[----:B------:R-:W1:Y:S01]  /*1280*/  LDC.64 R84, c[0x0][0x3b8] ;  /* 0x0000ee00ff547b82 */ /* 0x000e620000000a00 */
[----:B------:R-:W-:-:S05]  /*1290*/  IADD3 R3, PT, PT, R6, R7, RZ ;  /* 0x0000000706037210 */ /* 0x000fca0007ffe0ff */
[C---:B-1----:R-:W-:Y:S02]  /*12a0*/  IMAD R2, R3.reuse, R85, RZ ;  /* 0x0000005503027224 */ /* 0x042fe400078e02ff */
[----:B------:R-:W-:-:S05]  /*12b0*/  IMAD.WIDE.U32 R10, R3, R84, RZ ;  /* 0x00000054030a7225 */ /* 0x000fca00078e00ff */
[----:B------:R-:W-:-:S07]  /*12c0*/  IADD3 R2, PT, PT, R11, R2, RZ ;  /* 0x000000020b027210 */ /* 0x000fce0007ffe0ff */
.L_x_952:
[----:B------:R-:W1:Y:S02]  /*12d0*/  LDC R3, c[0x0][0x3e8] ;  /* 0x0000fa00ff037b82 */ /* 0x000e640000000800 */
[----:B-1----:R-:W-:-:S04]  /*12e0*/  IABS R8, R3 ;  /* 0x0000000300087213 */ /* 0x002fc80000000000 */
[----:B------:R-:W2:Y:S08]  /*12f0*/  I2F.RP R11, R8 ;  /* 0x00000008000b7306 */ /* 0x000eb00000209400 */
[----:B--2---:R-:W1:Y:S02]  /*1300*/  MUFU.RCP R12, R11 ;  /* 0x0000000b000c7308 */ /* 0x004e640000001000 */
        /* <DEDUP_REMOVED lines=34> */
.L_x_953:
[----:B------:R-:W1:Y:S01]  /*1530*/  LDC.64 R4, c[0x0][0x3c0] ;  /* 0x0000f000ff047b82 */ /* 0x000e620000000a00 */
[----:B------:R-:W-:-:S05]  /*1540*/  IADD3 R6, PT, PT, R6, R7, RZ ;  /* 0x0000000706067210 */ /* 0x000fca0007ffe0ff */
[C---:B-1----:R-:W-:Y:S02]  /*1550*/  IMAD R3, R6.reuse, R5, RZ ;  /* 0x0000000506037224 */ /* 0x042fe400078e02ff */
[----:B------:R-:W-:-:S05]  /*1560*/  IMAD.WIDE.U32 R6, R6, R4, RZ ;  /* 0x0000000406067225 */ /* 0x000fca00078e00ff */
[----:B------:R-:W-:-:S07]  /*1570*/  IADD3 R3, PT, PT, R7, R3, RZ ;  /* 0x0000000307037210 */ /* 0x000fce0007ffe0ff */
.L_x_954:
[C---:B------:R-:W-:Y:S01]  /*1580*/  IMAD.SHL.U32 R196, R178.reuse, 0x8, RZ ;  /* 0x00000008b2c47824 */ /* 0x040fe200078e00ff */
[----:B------:R-:W1:Y:S01]  /*1590*/  LDCU.128 UR4, c[0x0][0x3d0] ;  /* 0x00007a00ff0477ac */ /* 0x000e620008000c00 */
[----:B------:R-:W-:Y:S01]  /*15a0*/  SHF.R.S32.HI R7, RZ, 0x1f, R8 ;  /* 0x0000001fff077819 */ /* 0x000fe20000011408 */
[----:B------:R-:W2:Y:S01]  /*15b0*/  S2UR UR16, SR_CgaCtaId ;  /* 0x00000000001079c3 */ /* 0x000ea20000008800 */
[----:B------:R-:W-:Y:S01]  /*15c0*/  SHF.L.U32 R88, R178, 0x6, RZ ;  /* 0x00000006b2587819 */ /* 0x000fe200000006ff */
[----:B------:R-:W3:Y:S01]  /*15d0*/  LDCU.64 UR10, c[0x0][0x390] ;  /* 0x00007200ff0a77ac */ /* 0x000ee20008000a00 */
[C---:B------:R-:W-:Y:S01]  /*15e0*/  LOP3.LUT R177, R196.reuse, 0x38, RZ, 0xc0, !PT ;  /* 0x00000038c4b17812 */ /* 0x040fe200078ec0ff */
[----:B------:R-:W-:Y:S01]  /*15f0*/  BSSY.RECONVERGENT B0, `(.L_x_955) ;  /* 0x000004a000007945 */ /* 0x000fe20003800200 */
[----:B------:R-:W-:Y:S01]  /*1600*/  LOP3.LUT R15, R196, 0x1f8, RZ, 0xc0, !PT ;  /* 0x000001f8c40f7812 */ /* 0x000fe200078ec0ff */
[----:B------:R-:W4:Y:S01]  /*1610*/  LDCU.64 UR12, c[0x0][0x388] ;  /* 0x00007100ff0c77ac */ /* 0x000f220008000a00 */
[----:B------:R-:W-:-:S02]  /*1620*/  IADD3 R10, P1, PT, R177, R10, RZ ;  /* 0x0000000ab10a7210 */ /* 0x000fc40007f3e0ff */
[----:B------:R-:W-:Y:S01]  /*1630*/  IADD3 R12, P0, PT, R177, R6, RZ ;  /* 0x00000006b10c7210 */ /* 0x000fe20007f1e0ff */
[----:B------:R-:W5:Y:S01]  /*1640*/  LDCU.64 UR8, c[0x0][0x3c8] ;  /* 0x00007900ff0877ac */ /* 0x000f620008000a00 */
[----:B------:R-:W-:Y:S01]  /*1650*/  SHF.R.U32.HI R6, RZ, 0x3, R178 ;  /* 0x00000003ff067819 */ /* 0x000fe200000116b2 */
[----:B------:R-:W-:Y:S01]  /*1660*/  IMAD.X R11, RZ, RZ, R2, P1 ;  /* 0x000000ffff0b7224 */ /* 0x000fe200008e0602 */
[----:B------:R-:W-:Y:S01]  /*1670*/  LOP3.LUT R134, R15, 0x38, R178, 0x78, !PT ;  /* 0x000000380f867812 */ /* 0x000fe200078e78b2 */
[----:B------:R-:W-:Y:S01]  /*1680*/  IMAD.X R13, RZ, RZ, R3, P0 ;  /* 0x000000ffff0d7224 */ /* 0x000fe200000e0603 */
[C---:B------:R-:W-:Y:S01]  /*1690*/  IADD3 R16, P0, PT, R177.reuse, R16, RZ ;  /* 0x00000010b1107210 */ /* 0x040fe20007f1e0ff */
[C---:B------:R-:W-:Y:S01]  /*16a0*/  IMAD.WIDE.U32 R10, R6.reuse, R84, R10 ;  /* 0x00000054060a7225 */ /* 0x040fe200078e000a */
[----:B------:R-:W-:Y:S02]  /*16b0*/  SHF.R.U32.HI R180, RZ, 0x1, R178 ;  /* 0x00000001ffb47819 */ /* 0x000fe400000116b2 */
[C---:B------:R-:W-:Y:S01]  /*16c0*/  LOP3.LUT R195, R177.reuse, 0x40, RZ, 0xfc, !PT ;  /* 0x00000040b1c37812 */ /* 0x040fe200078efcff */
[----:B------:R-:W-:Y:S01]  /*16d0*/  IMAD.WIDE.U32 R2, R6, R4, R12 ;  /* 0x0000000406027225 */ /* 0x000fe200078e000c */
[----:B------:R-:W-:-:S03]  /*16e0*/  LOP3.LUT R194, R177, 0x80, RZ, 0xfc, !PT ;  /* 0x00000080b1c27812 */ /* 0x000fc600078efcff */
[C---:B-1----:R-:W-:Y:S02]  /*16f0*/  IMAD R13, R7.reuse, UR4, RZ ;  /* 0x00000004070d7c24 */ /* 0x042fe4000f8e02ff */
[C---:B------:R-:W-:Y:S02]  /*1700*/  IMAD R11, R6.reuse, R85, R11 ;  /* 0x00000055060b7224 */ /* 0x040fe400078e020b */
[----:B------:R-:W-:Y:S02]  /*1710*/  IMAD R7, R7, UR6, RZ ;  /* 0x0000000607077c24 */ /* 0x000fe4000f8e02ff */
[----:B------:R-:W-:Y:S02]  /*1720*/  IMAD R3, R6, R5, R3 ;  /* 0x0000000506037224 */ /* 0x000fe400078e0203 */
[C---:B------:R-:W-:Y:S01]  /*1730*/  IMAD R13, R8.reuse, UR5, R13 ;  /* 0x00000005080d7c24 */ /* 0x040fe2000f8e020d */
[----:B------:R-:W-:Y:S01]  /*1740*/  UMOV UR5, 0x400 ;  /* 0x0000040000057882 */ /* 0x000fe20000000000 */
[C---:B------:R-:W-:Y:S01]  /*1750*/  IMAD R7, R8.reuse, UR7, R7 ;  /* 0x0000000708077c24 */ /* 0x040fe2000f8e0207 */
[----:B--2---:R-:W-:Y:S01]  /*1760*/  ULEA UR5, UR16, UR5, 0x18 ;  /* 0x0000000510057291 */ /* 0x004fe2000f8ec0ff */
[----:B------:R-:W-:-:S04]  /*1770*/  IMAD.WIDE.U32 R10, R8, UR4, R10 ;  /* 0x00000004080a7c25 */ /* 0x000fc8000f8e000a */
[----:B------:R-:W-:Y:S01]  /*1780*/  IMAD.WIDE.U32 R8, R8, UR6, R2 ;  /* 0x0000000608087c25 */ /* 0x000fe2000f8e0002 */
[----:B------:R-:W-:Y:S02]  /*1790*/  LOP3.LUT R3, R196, 0x1e00, RZ, 0xc0, !PT ;  /* 0x00001e00c4037812 */ /* 0x000fe400078ec0ff */
[----:B------:R-:W-:Y:S01]  /*17a0*/  IADD3 R206, PT, PT, R11, R13, RZ ;  /* 0x0000000d0bce7210 */ /* 0x000fe20007ffe0ff */
[----:B------:R-:W-:Y:S01]  /*17b0*/  IMAD.X R17, RZ, RZ, R0, P0 ;  /* 0x000000ffff117224 */ /* 0x000fe200000e0600 */
[----:B------:R-:W-:Y:S01]  /*17c0*/  LOP3.LUT R134, R134, R3, RZ, 0xfc, !PT ;  /* 0x0000000386867212 */ /* 0x000fe200078efcff */
[----:B------:R-:W-:Y:S01]  /*17d0*/  IMAD.IADD R204, R9, 0x1, R7 ;  /* 0x0000000109cc7824 */ /* 0x000fe200078e0207 */
[----:B---3--:R-:W-:Y:S01]  /*17e0*/  LEA R205, P0, R8, UR10, 0x1 ;  /* 0x0000000a08cd7c11 */ /* 0x008fe2000f8008ff */
[----:B------:R-:W-:Y:S01]  /*17f0*/  IMAD.IADD R3, R211, 0x1, -R100 ;  /* 0x00000001d3037824 */ /* 0x000fe200078e0a64 */
[----:B----4-:R-:W-:Y:S01]  /*1800*/  LEA R207, P1, R10, UR12, 0x1 ;  /* 0x0000000c0acf7c11 */ /* 0x010fe2000f8208ff */
[----:B-----5:R-:W-:Y:S01]  /*1810*/  IMAD.WIDE.U32 R12, R98, UR8, R16 ;  /* 0x00000008620c7c25 */ /* 0x020fe2000f8e0010 */
[----:B------:R-:W-:-:S02]  /*1820*/  LEA.HI.X R204, R8, UR11, R204, 0x1, P0 ;  /* 0x0000000b08cc7c11 */ /* 0x000fc400080f0ccc */
[----:B------:R-:W-:Y:S01]  /*1830*/  ISETP.GE.AND P0, PT, R6, R3, PT ;  /* 0x000000030600720c */ /* 0x000fe20003f06270 */
[----:B------:R-:W-:Y:S01]  /*1840*/  IMAD.MOV.U32 R7, RZ, RZ, RZ ;  /* 0x000000ffff077224 */ /* 0x000fe200078e00ff */
[----:B------:R-:W-:Y:S01]  /*1850*/  LEA.HI.X R206, R10, UR13, R206, 0x1, P1 ;  /* 0x0000000d0ace7c11 */ /* 0x000fe200088f0cce */
[----:B------:R-:W-:Y:S01]  /*1860*/  IMAD R15, R98, UR9, R13 ;  /* 0x00000009620f7c24 */ /* 0x000fe2000f8e020d */
[----:B------:R-:W-:Y:S01]  /*1870*/  LOP3.LUT R9, R177, 0x1c0, R88, 0xf8, !PT ;  /* 0x000001c0b1097812 */ /* 0x000fe200078ef858 */
[----:B------:R-:W-:Y:S01]  /*1880*/  IMAD.WIDE.U32 R16, R209, 0x40, R6 ;  /* 0x00000040d1107825 */ /* 0x000fe200078e0006 */
[----:B------:R-:W-:-:S07]  /*1890*/  LEA R95, R134, UR5, 0x1 ;  /* 0x00000005865f7c11 */ /* 0x000fce000f8e08ff */
        /* <DEDUP_REMOVED lines=30> */
.L_x_957:
[----:B------:R2:W-:Y:S02]  /*1a80*/  STS.128 [R95+0x4000], RZ ;  /* 0x004000ff5f007388 */ /* 0x0005e40000000c00 */
.L_x_956:
[----:B------:R-:W-:Y:S05]  /*1a90*/  BSYNC.RECONVERGENT B0 ;  /* 0x0000000000007941 */ /* 0x000fea0003800200 */
.L_x_955:
        /* <DEDUP_REMOVED lines=36> */
.L_x_960:
[----:B------:R4:W-:Y:S02]  /*1ce0*/  STS.128 [R95+0x4800], RZ ;  /* 0x004800ff5f007388 */ /* 0x0009e40000000c00 */
.L_x_959:
[----:B------:R-:W-:Y:S05]  /*1cf0*/  BSYNC.RECONVERGENT B0 ;  /* 0x0000000000007941 */ /* 0x000fea0003800200 */
.L_x_958:
[----:B------:R-:W-:Y:S01]  /*1d00*/  IADD3 R8, PT, PT, R6, 0x20, RZ ;  /* 0x0000002006087810 */ /* 0x000fe20007ffe0ff */
[----:B------:R-:W-:Y:S03]  /*1d10*/  BSSY.RECONVERGENT B0, `(.L_x_961) ;  /* 0x0000024000007945 */ /* 0x000fe60003800200 */
[----:B------:R-:W-:-:S13]  /*1d20*/  ISETP.GE.AND P0, PT, R8, R3, PT ;  /* 0x000000030800720c */ /* 0x000fda0003f06270 */
[----:B------:R-:W-:Y:S05]  /*1d30*/  @P0 BRA `(.L_x_962) ;  /* 0x0000000000840947 */ /* 0x000fea0003800000 */
[----:B------:R-:W5:Y:S01]  /*1d40*/  LDCU.64 UR8, c[0x0][0x3b0] ;  /* 0x00007600ff0877ac */ /* 0x000f620008000a00 */
[----:B------:R-:W-:Y:S01]  /*1d50*/  IADD3 R2, P0, PT, R16, 0x20, RZ ;  /* 0x0000002010027810 */ /* 0x000fe20007f1e0ff */
[----:B------:R-:W-:Y:S01]  /*1d60*/  IMAD.MOV.U32 R18, RZ, RZ, R12 ;  /* 0x000000ffff127224 */ /* 0x000fe200078e000c */
[----:B------:R-:W-:Y:S01]  /*1d70*/  MOV R19, R15 ;  /* 0x0000000f00137202 */ /* 0x000fe20000000f00 */
[----:B------:R-:W1:Y:S02]  /*1d80*/  LDCU UR4, c[0x0][0x440] ;  /* 0x00008800ff0477ac */ /* 0x000e640008000800 */
        /* <DEDUP_REMOVED lines=27> */
.L_x_963:
[----:B------:R3:W-:Y:S02]  /*1f40*/  STS.128 [R95+0x5000], RZ ;  /* 0x005000ff5f007388 */ /* 0x0007e40000000c00 */
.L_x_962:
[----:B------:R-:W-:Y:S05]  /*1f50*/  BSYNC.RECONVERGENT B0 ;  /* 0x0000000000007941 */ /* 0x000fea0003800200 */
.L_x_961:
[----:B------:R-:W-:Y:S01]  /*1f60*/  VIADD R2, R6, 0x30 ;  /* 0x0000003006027836 */ /* 0x000fe20000000000 */
[----:B------:R-:W-:Y:S01]  /*1f70*/  BSSY.RECONVERGENT B0, `(.L_x_964) ;  /* 0x0000029000007945 */ /* 0x000fe20003800200 */
[----:B------:R-:W-:Y:S01]  /*1f80*/  VIADD R11, R156, 0x3f ;  /* 0x0000003f9c0b7836 */ /* 0x000fe20000000000 */
[C---:B------:R-:W-:Y:S01]  /*1f90*/  SHF.L.U64.HI R91, R84.reuse, 0x6, R85 ;  /* 0x00000006545b7819 */ /* 0x040fe20000010255 */
[----:B------:R-:W-:Y:S01]  /*1fa0*/  IMAD.SHL.U32 R92, R84, 0x40, RZ ;  /* 0x00000040545c7824 */ /* 0x000fe200078e00ff */
[----:B------:R-:W-:Y:S02]  /*1fb0*/  ISETP.GE.AND P0, PT, R2, R3, PT ;  /* 0x000000030200720c */ /* 0x000fe40003f06270 */
[----:B------:R-:W-:-:S04]  /*1fc0*/  SHF.R.S32.HI R0, RZ, 0x1f, R11 ;  /* 0x0000001fff007819 */ /* 0x000fc8000001140b */
[----:B------:R-:W-:-:S04]  /*1fd0*/  LEA.HI R3, R0, R11, RZ, 0x6 ;  /* 0x0000000b00037211 */ /* 0x000fc800078f30ff */
[----:B------:R-:W-:-:S03]  /*1fe0*/  SHF.R.S32.HI R3, RZ, 0x6, R3 ;  /* 0x00000006ff037819 */ /* 0x000fc60000011403 */
[----:B------:R-:W-:Y:S05]  /*1ff0*/  @P0 BRA `(.L_x_965) ;  /* 0x0000000000800947 */ /* 0x000fea0003800000 */
[----:B------:R-:W5:Y:S01]  /*2000*/  LDCU.64 UR8, c[0x0][0x3b0] ;  /* 0x00007600ff0877ac */ /* 0x000f620008000a00 */
[----:B------:R-:W-:Y:S01]  /*2010*/  IADD3 R11, P0, PT, R16, 0x30, RZ ;  /* 0x00000030100b7810 */ /* 0x000fe20007f1e0ff */
[----:B------:R-:W-:Y:S01]  /*2020*/  IMAD.MOV.U32 R13, RZ, RZ, R15 ;  /* 0x000000ffff0d7224 */ /* 0x000fe200078e000f */
[----:B------:R-:W1:Y:S03]  /*2030*/  LDCU UR4, c[0x0][0x440] ;  /* 0x00008800ff0477ac */ /* 0x000e660008000800 */
[----:B------:R-:W-:Y:S01]  /*2040*/  IMAD.X R0, RZ, RZ, R17, P0 ;  /* 0x000000ffff007224 */ /* 0x000fe200000e0611 */
        /* <DEDUP_REMOVED lines=26> */
.L_x_966:
[----:B------:R2:W-:Y:S02]  /*21f0*/  STS.128 [R95+0x5800], RZ ;  /* 0x005800ff5f007388 */ /* 0x0005e40000000c00 */
.L_x_965:
[----:B------:R-:W-:Y:S05]  /*2200*/  BSYNC.RECONVERGENT B0 ;  /* 0x0000000000007941 */ /* 0x000fea0003800200 */
.L_x_964:
[----:B------:R-:W-:Y:S01]  /*2210*/  IADD3 R97, PT, PT, R3, -0x1, RZ ;  /* 0xffffffff03617810 */ /* 0x000fe20007ffe0ff */
[----:B------:R-:W-:Y:S03]  /*2220*/  BSSY.RECONVERGENT B0, `(.L_x_967) ;  /* 0x0000020000007945 */ /* 0x000fe60003800200 */
[----:B------:R-:W-:Y:S01]  /*2230*/  SHF.R.S32.HI R13, RZ, 0x1f, R97 ;  /* 0x0000001fff0d7819 */ /* 0x000fe20000011461 */
[----:B------:R-:W-:Y:S02]  /*2240*/  IMAD R11, R97, -0x40, R156 ;  /* 0xffffffc0610b7824 */ /* 0x000fe400078e029c */
[-C--:B------:R-:W-:Y:S02]  /*2250*/  IMAD R0, R91, R97.reuse, RZ ;  /* 0x000000615b007224 */ /* 0x080fe400078e02ff */
[----:B-12---:R-:W-:Y:S01]  /*2260*/  IMAD.WIDE.U32 R14, R92, R97, RZ ;  /* 0x000000615c0e7225 */ /* 0x006fe200078e00ff */
[----:B------:R-:W-:-:S03]  /*2270*/  ISETP.GE.AND P3, PT, R6, R11, PT ;  /* 0x0000000b0600720c */ /* 0x000fc60003f66270 */
[----:B------:R-:W-:-:S05]  /*2280*/  IMAD R17, R13, R92, R0 ;  /* 0x0000005c0d117224 */ /* 0x000fca00078e0200 */
[----:B------:R-:W-:-:S05]  /*2290*/  IADD3 R17, PT, PT, R15, R17, RZ ;  /* 0x000000110f117210 */ /* 0x000fca0007ffe0ff */
        /* <DEDUP_REMOVED lines=23> */
.L_x_969:
[----:B------:R2:W-:Y:S02]  /*2410*/  STS.128 [R95+0xa000], RZ ;  /* 0x00a000ff5f007388 */ /* 0x0005e40000000c00 */
.L_x_968:
[----:B------:R-:W-:Y:S05]  /*2420*/  BSYNC.RECONVERGENT B0 ;  /* 0x0000000000007941 */ /* 0x000fea0003800200 */
.L_x_967:
[----:B------:R-:W-:Y:S01]  /*2430*/  ISETP.GE.AND P0, PT, R10, R11, PT ;  /* 0x0000000b0a00720c */ /* 0x000fe20003f06270 */
[----:B------:R-:W-:Y:S01]  /*2440*/  BSSY.RECONVERGENT B0, `(.L_x_970) ;  /* 0x000001d000007945 */ /* 0x000fe20003800200 */
[C---:B------:R-:W-:Y:S01]  /*2450*/  SHF.L.U64.HI R93, R84.reuse, 0x4, R85 ;  /* 0x00000004545d7819 */ /* 0x040fe20000010255 */
[----:B------:R-:W-:-:S10]  /*2460*/  IMAD.SHL.U32 R94, R84, 0x10, RZ ;  /* 0x00000010545e7824 */ /* 0x000fd400078e00ff */
[----:B------:R-:W-:Y:S05]  /*2470*/  @P0 BRA `(.L_x_971) ;  /* 0x0000000000640947 */ /* 0x000fea0003800000 */
[----:B------:R-:W5:Y:S01]  /*2480*/  LDCU UR4, c[0x0][0x440] ;  /* 0x00008800ff0477ac */ /* 0x000f620008000800 */
[----:B------:R-:W-:-:S05]  /*2490*/  IADD3 R0, P2, PT, R94, R14, RZ ;  /* 0x0000000e5e007210 */ /* 0x000fca0007f5e0ff */
[----:B-12---:R-:W-:Y:S01]  /*24a0*/  IMAD.X R7, R93, 0x1, R17, P2 ;  /* 0x000000015d077824 */ /* 0x006fe200010e0611 */
        /* <DEDUP_REMOVED lines=21> */
.L_x_972:
[----:B------:R2:W-:Y:S02]  /*2600*/  STS.128 [R95+0xa800], RZ ;  /* 0x00a800ff5f007388 */ /* 0x0005e40000000c00 */
.L_x_971:
[----:B------:R-:W-:Y:S05]  /*2610*/  BSYNC.RECONVERGENT B0 ;  /* 0x0000000000007941 */ /* 0x000fea0003800200 */
.L_x_970:
[----:B------:R-:W-:Y:S01]  /*2620*/  ISETP.GE.AND P0, PT, R8, R11, PT ;  /* 0x0000000b0800720c */ /* 0x000fe20003f06270 */
[----:B------:R-:W-:-:S12]  /*2630*/  BSSY.RECONVERGENT B0, `(.L_x_973) ;  /* 0x000001d000007945 */ /* 0x000fd80003800200 */
[----:B------:R-:W-:Y:S05]  /*2640*/  @P0 BRA `(.L_x_974) ;  /* 0x00000000006c0947 */ /* 0x000fea0003800000 */
[----:B------:R-:W5:Y:S01]  /*2650*/  LDCU UR4, c[0x0][0x440] ;  /* 0x00008800ff0477ac */ /* 0x000f620008000800 */
[----:B-12---:R-:W-:-:S04]  /*2660*/  IMAD.WIDE.U32 R6, R84, 0x20, RZ ;  /* 0x0000002054067825 */ /* 0x006fc800078e00ff */
        /* <DEDUP_REMOVED lines=24> */
.L_x_975:
[----:B------:R2:W-:Y:S02]  /*27f0*/  STS.128 [R95+0xb000], RZ ;  /* 0x00b000ff5f007388 */ /* 0x0005e40000000c00 */
.L_x_974:
[----:B------:R-:W-:Y:S05]  /*2800*/  BSYNC.RECONVERGENT B0 ;  /* 0x0000000000007941 */ /* 0x000fea0003800200 */
.L_x_973:
[----:B------:R-:W-:Y:S01]  /*2810*/  ISETP.GE.AND P0, PT, R2, R11, PT ;  /* 0x0000000b0200720c */ /* 0x000fe20003f06270 */
[----:B------:R-:W-:-:S12]  /*2820*/  BSSY.RECONVERGENT B0, `(.L_x_976) ;  /* 0x000001d000007945 */ /* 0x000fd80003800200 */
[----:B------:R-:W-:Y:S05]  /*2830*/  @P0 BRA `(.L_x_977) ;  /* 0x00000000006c0947 */ /* 0x000fea0003800000 */
[----:B------:R-:W5:Y:S01]  /*2840*/  LDCU UR4, c[0x0][0x440] ;  /* 0x00008800ff0477ac */ /* 0x000f620008000800 */
[----:B------:R-:W-:Y:S02]  /*2850*/  IMAD.MOV.U32 R16, RZ, RZ, R14 ;  /* 0x000000ffff107224 */ /* 0x000fe400078e000e */
[----:B------:R-:W-:Y:S02]  /*2860*/  IMAD R0, R85, 0x30, RZ ;  /* 0x0000003055007824 */ /* 0x000fe400078e02ff */
[----:B------:R-:W-:-:S04]  /*2870*/  IMAD.WIDE.U32 R16, R84, 0x30, R16 ;  /* 0x0000003054107825 */ /* 0x000fc800078e0010 */
[----:B-12---:R-:W-:Y:S01]  /*2880*/  IMAD.IADD R7, R17, 0x1, R0 ;  /* 0x0000000111077824 */ /* 0x006fe200078e0200 */
        /* <DEDUP_REMOVED lines=21> */
.L_x_978:
[----:B------:R2:W-:Y:S02]  /*29e0*/  STS.128 [R95+0xb800], RZ ;  /* 0x00b800ff5f007388 */ /* 0x0005e40000000c00 */
.L_x_977:
[----:B------:R-:W-:Y:S05]  /*29f0*/  BSYNC.RECONVERGENT B0 ;  /* 0x0000000000007941 */ /* 0x000fea0003800200 */
.L_x_976:
[----:B------:R-:W5:Y:S01]  /*2a00*/  LDCU.64 UR6, c[0x0][0x538] ;  /* 0x0000a700ff0677ac */ /* 0x000f620008000a00 */
[----:B------:R-:W0:Y:S01]  /*2a10*/  LDGDEPBAR ;  /* 0x00000000000079af */ /* 0x000e220000000000 */
[----:B-----5:R-:W-:-:S04]  /*2a20*/  ISETP.NE.U32.AND P1, PT, RZ, UR6, PT ;  /* 0x00000006ff007c0c */ /* 0x020fc8000bf25070 */
[----:B------:R-:W-:Y:S02]  /*2a30*/  ISETP.NE.AND.EX P1, PT, RZ, UR7, PT, P1 ;  /* 0x00000007ff007c0c */ /* 0x000fe4000bf25310 */
[----:B------:R-:W-:Y:S01]  /*2a40*/  SHF.L.U64.HI R0, R4, 0x6, R5 ;  /* 0x0000000604007819 */ /* 0x000fe20000010205 */
[----:B------:R-:W-:-:S10]  /*2a50*/  DEPBAR.LE SB0, 0x0 ;  /* 0x000080000000791a */ /* 0x000fd40000000000 */
[----:B-12---:R-:W1:Y:S01]  /*2a60*/  @P1 LDC.64 R6, c[0x0][0x540] ;  /* 0x00015000ff061b82 */ /* 0x006e620000000a00 */
[----:B------:R-:W-:-:S03]  /*2a70*/  @P1 MOV R99, RZ ;  /* 0x000000ff00631202 */ /* 0x000fc60000000f00 */
[----:B-1----:R-:W-:-:S04]  /*2a80*/  @P1 IMAD.WIDE.U32 R14, R96, R6, R98 ;  /* 0x00000006600e1225 */ /* 0x002fc800078e0062 */
[----:B------:R-:W1:Y:S01]  /*2a90*/  @P1 LDC R6, c[0x0][0x458] ;  /* 0x00011600ff061b82 */ /* 0x000e620000000800 */
[----:B------:R-:W-:Y:S01]  /*2aa0*/  @P1 IMAD R7, R96, R7, R15 ;  /* 0x0000000760071224 */ /* 0x000fe200078e020f */
[----:B------:R-:W-:-:S04]  /*2ab0*/  @P1 LEA R16, P0, R14, UR6, 0x2 ;  /* 0x000000060e101c11 */ /* 0x000fc8000f8010ff */
[----:B------:R-:W-:-:S05]  /*2ac0*/  @P1 LEA.HI.X R17, R14, UR7, R7, 0x2, P0 ;  /* 0x000000070e111c11 */ /* 0x000fca00080f1407 */
[----:B------:R-:W2:Y:S01]  /*2ad0*/  @P1 LDG.E R7, desc[UR14][R16.64] ;  /* 0x0000000e10071981 */ /* 0x000ea2000c1e1900 */
[----:B------:R-:W-:Y:S01]  /*2ae0*/  SHF.L.U32 R14, R4, 0x6, RZ ;  /* 0x00000006040e7819 */ /* 0x000fe200000006ff */
[-C--:B------:R-:W-:Y:S01]  /*2af0*/  IMAD R0, R0, R97.reuse, RZ ;  /* 0x0000006100007224 */ /* 0x080fe200078e02ff */
[----:B------:R-:W-:Y:S03]  /*2b00*/  BSSY.RECONVERGENT B0, `(.L_x_979) ;  /* 0x0000024000007945 */ /* 0x000fe60003800200 */
[----:B------:R-:W-:Y:S01]  /*2b10*/  IMAD R13, R13, R14, R0 ;  /* 0x0000000e0d0d7224 */ /* 0x000fe200078e0200 */
[----:B------:R-:W-:Y:S01]  /*2b20*/  MOV R0, RZ ;  /* 0x000000ff00007202 */ /* 0x000fe20000000f00 */
[----:B------:R-:W-:Y:S01]  /*2b30*/  IMAD.WIDE.U32 R14, R14, R97, RZ ;  /* 0x000000610e0e7225 */ /* 0x000fe200078e00ff */
[----:B-1----:R-:W2:Y:S04]  /*2b40*/  @P1 MUFU.RCP R6, R6 ;  /* 0x0000000600061308 */ /* 0x002ea80000001000 */
[----:B------:R-:W-:Y:S01]  /*2b50*/  IADD3 R13, PT, PT, R15, R13, RZ ;  /* 0x0000000d0f0d7210 */ /* 0x000fe20007ffe0ff */
[----:B------:R-:W-:Y:S01]  /*2b60*/  BAR.SYNC.DEFER_BLOCKING 0x0 ;  /* 0x0000000000007b1d */ /* 0x000fe20000010000 */
[----:B--2---:R-:W-:-:S05]  /*2b70*/  @P1 FMUL.FTZ R0, R7, R6 ;  /* 0x0000000607001220 */ /* 0x004fca0000410000 */
        /* <DEDUP_REMOVED lines=23> */
.L_x_981:
[----:B------:R2:W-:Y:S01]  /*2cf0*/  STS.128 [R95+0x10000], RZ ;  /* 0x010000ff5f007388 */ /* 0x0005e20000000c00 */
[----:B------:R-:W-:Y:S05]  /*2d00*/  BRA `(.L_x_982) ;  /* 0x00000000000c7947 */ /* 0x000fea0003800000 */
.L_x_980:
[----:B------:R1:W-:Y:S04]  /*2d10*/  STS.128 [R95+0xc000], RZ ;  /* 0x00c000ff5f007388 */ /* 0x0003e80000000c00 */
[----:B------:R1:W-:Y:S04]  /*2d20*/  STS.128 [R95+0xe000], RZ ;  /* 0x00e000ff5f007388 */ /* 0x0003e80000000c00 */
[----:B------:R1:W-:Y:S02]  /*2d30*/  STS.128 [R95+0x10000], RZ ;  /* 0x010000ff5f007388 */ /* 0x0003e40000000c00 */
.L_x_982:
[----:B------:R-:W-:Y:S05]  /*2d40*/  BSYNC.RECONVERGENT B0 ;  /* 0x0000000000007941 */ /* 0x000fea0003800200 */
.L_x_979:
[----:B------:R-:W-:Y:S01]  /*2d50*/  ISETP.GE.AND P0, PT, R10, R11, PT ;  /* 0x0000000b0a00720c */ /* 0x000fe20003f06270 */
[----:B------:R-:W-:-:S12]  /*2d60*/  BSSY.RECONVERGENT B0, `(.L_x_983) ;  /* 0x000001e000007945 */ /* 0x000fd80003800200 */
[----:B------:R1:W-:Y:S04]  /*2d70*/  @P0 STS.128 [R95+0xc800], RZ ;  /* 0x00c800ff5f000388 */ /* 0x0003e80000000c00 */
[----:B------:R1:W-:Y:S04]  /*2d80*/  @P0 STS.128 [R95+0xe800], RZ ;  /* 0x00e800ff5f000388 */ /* 0x0003e80000000c00 */
[----:B------:R1:W-:Y:S01]  /*2d90*/  @P0 STS.128 [R95+0x10800], RZ ;  /* 0x010800ff5f000388 */ /* 0x0003e20000000c00 */
[----:B------:R-:W-:Y:S05]  /*2da0*/  @P0 BRA `(.L_x_984) ;  /* 0x0000000000640947 */ /* 0x000fea0003800000 */
[----:B------:R-:W5:Y:S01]  /*2db0*/  LDCU UR4, c[0x0][0x440] ;  /* 0x00008800ff0477ac */ /* 0x000f620008000800 */
[----:B-12---:R-:W-:-:S04]  /*2dc0*/  LEA R6, P2, R4, R14, 0x4 ;  /* 0x0000000e04067211 */ /* 0x006fc800078420ff */
        /* <DEDUP_REMOVED lines=22> */
.L_x_985:
[----:B------:R2:W-:Y:S02]  /*2f30*/  STS.128 [R95+0x10800], RZ ;  /* 0x010800ff5f007388 */ /* 0x0005e40000000c00 */
.L_x_984:
[----:B------:R-:W-:Y:S05]  /*2f40*/  BSYNC.RECONVERGENT B0 ;  /* 0x0000000000007941 */ /* 0x000fea0003800200 */
.L_x_983:
[----:B------:R-:W-:Y:S01]  /*2f50*/  ISETP.GE.AND P0, PT, R8, R11, PT ;  /* 0x0000000b0800720c */ /* 0x000fe20003f06270 */
[----:B------:R-:W-:-:S12]  /*2f60*/  BSSY.RECONVERGENT B0, `(.L_x_986) ;  /* 0x0000020000007945 */ /* 0x000fd80003800200 */
[----:B------:R1:W-:Y:S04]  /*2f70*/  @P0 STS.128 [R95+0xd000], RZ ;  /* 0x00d000ff5f000388 */ /* 0x0003e80000000c00 */
[----:B------:R1:W-:Y:S04]  /*2f80*/  @P0 STS.128 [R95+0xf000], RZ ;  /* 0x00f000ff5f000388 */ /* 0x0003e80000000c00 */
[----:B------:R1:W-:Y:S01]  /*2f90*/  @P0 STS.128 [R95+0x11000], RZ ;  /* 0x011000ff5f000388 */ /* 0x0003e20000000c00 */
        /* <DEDUP_REMOVED lines=27> */
.L_x_988:
[----:B------:R2:W-:Y:S02]  /*3150*/  STS.128 [R95+0x11000], RZ ;  /* 0x011000ff5f007388 */ /* 0x0005e40000000c00 */
.L_x_987:
[----:B------:R-:W-:Y:S05]  /*3160*/  BSYNC.RECONVERGENT B0 ;  /* 0x0000000000007941 */ /* 0x000fea0003800200 */
.L_x_986:
[----:B------:R-:W-:Y:S01]  /*3170*/  ISETP.GE.AND P0, PT, R2, R11, PT ;  /* 0x0000000b0200720c */ /* 0x000fe20003f06270 */
[C---:B------:R-:W-:Y:S01]  /*3180*/  IMAD.SHL.U32 R179, R178.reuse, 0x20, RZ ;  /* 0x00000020b2b37824 */ /* 0x040fe200078e00ff */
[----:B------:R-:W-:Y:S01]  /*3190*/  BSSY.RECONVERGENT B0, `(.L_x_989) ;  /* 0x0000024000007945 */ /* 0x000fe20003800200 */
[----:B-12---:R-:W-:Y:S02]  /*31a0*/  LOP3.LUT R6, R178, 0x8, RZ, 0xc0, !PT ;  /* 0x00000008b2067812 */ /* 0x006fe400078ec0ff */
[----:B------:R-:W-:Y:S02]  /*31b0*/  LOP3.LUT R87, R9, 0x8, R180, 0x78, !PT ;  /* 0x0000000809577812 */ /* 0x000fe400078e78b4 */
[----:B------:R-:W-:-:S04]  /*31c0*/  LOP3.LUT R179, R179, 0x7c00, RZ, 0xc0, !PT ;  /* 0x00007c00b3b37812 */ /* 0x000fc800078ec0ff */
[----:B------:R-:W-:Y:S02]  /*31d0*/  LOP3.LUT R2, R179, 0x200, R88, 0xf8, !PT ;  /* 0x00000200b3027812 */ /* 0x000fe400078ef858 */
[----:B------:R1:W-:Y:S04]  /*31e0*/  @P0 STS.128 [R95+0xd800], RZ ;  /* 0x00d800ff5f000388 */ /* 0x0003e80000000c00 */
[----:B------:R1:W-:Y:S04]  /*31f0*/  @P0 STS.128 [R95+0xf800], RZ ;  /* 0x00f800ff5f000388 */ /* 0x0003e80000000c00 */
[----:B------:R1:W-:Y:S01]  /*3200*/  @P0 STS.128 [R95+0x11800], RZ ;  /* 0x011800ff5f000388 */ /* 0x0003e20000000c00 */
[----:B------:R-:W-:Y:S05]  /*3210*/  @P0 BRA `(.L_x_990) ;  /* 0x00000000006c0947 */ /* 0x000fea0003800000 */
[----:B------:R-:W2:Y:S01]  /*3220*/  LDCU UR4, c[0x0][0x440] ;  /* 0x00008800ff0477ac */ /* 0x000ea20008000800 */
[----:B------:R-:W-:Y:S02]  /*3230*/  IMAD.MOV.U32 R12, RZ, RZ, R14 ;  /* 0x000000ffff0c7224 */ /* 0x000fe400078e000e */
[----:B------:R-:W-:Y:S02]  /*3240*/  IMAD R5, R5, 0x30, RZ ;  /* 0x0000003005057824 */ /* 0x000fe400078e02ff */
[----:B------:R-:W-:-:S04]  /*3250*/  IMAD.WIDE.U32 R12, R4, 0x30, R12 ;  /* 0x00000030040c7825 */ /* 0x000fc800078e000c */
[----:B------:R-:W-:Y:S01]  /*3260*/  IMAD.IADD R5, R13, 0x1, R5 ;  /* 0x000000010d057824 */ /* 0x000fe200078e0205 */
[----:B------:R-:W-:-:S04]  /*3270*/  LEA R4, P2, R12, R205, 0x1 ;  /* 0x000000cd0c047211 */ /* 0x000fc800078408ff */
[----:B------:R-:W-:Y:S02]  /*3280*/  LEA.HI.X R5, R12, R204, R5, 0x1, P2 ;  /* 0x000000cc0c057211 */ /* 0x000fe400010f0c05 */
[----:B--2---:R-:W-:Y:S02]  /*3290*/  ISETP.GE.AND P1, PT, R177, UR4, PT ;  /* 0x00000004b1007c0c */ /* 0x004fe4000bf26270 */
        /* <DEDUP_REMOVED lines=18> */
.L_x_991:
[----:B------:R1:W-:Y:S02]  /*33c0*/  STS.128 [R95+0x11800], RZ ;  /* 0x011800ff5f007388 */ /* 0x0003e40000000c00 */
.L_x_990:
[----:B------:R-:W-:Y:S05]  /*33d0*/  BSYNC.RECONVERGENT B0 ;  /* 0x0000000000007941 */ /* 0x000fea0003800200 */
.L_x_989:
[----:B------:R-:W-:Y:S01]  /*33e0*/  LOP3.LUT R6, R9, R6, RZ, 0x3c, !PT ;  /* 0x0000000609067212 */ /* 0x000fe200078e3cff */
[----:B------:R-:W-:Y:S01]  /*33f0*/  IMAD.IADD R2, R87, 0x1, R2 ;  /* 0x0000000157027824 */ /* 0x000fe200078e0202 */
[----:B-12---:R-:W-:Y:S01]  /*3400*/  LOP3.LUT R5, R88, 0x400, RZ, 0xc0, !PT ;  /* 0x0000040058057812 */ /* 0x006fe200078ec0ff */
[----:B------:R-:W-:Y:S01]  /*3410*/  IMAD.MOV.U32 R176, RZ, RZ, 0x20 ;  /* 0x00000020ffb07424 */ /* 0x000fe200078e00ff */
[----:B------:R-:W-:Y:S01]  /*3420*/  R2P PR, R178, 0x6 ;  /* 0x00000006b2007804 */ /* 0x000fe20000000000 */
[----:B------:R-:W-:Y:S01]  /*3430*/  IMAD.MOV.U32 R8, RZ, RZ, 0x40 ;  /* 0x00000040ff087424 */ /* 0x000fe200078e00ff */
[----:B------:R-:W-:Y:S01]  /*3440*/  LEA R107, R2, UR5, 0x1 ;  /* 0x00000005026b7c11 */ /* 0x000fe2000f8e08ff */
[----:B------:R-:W-:Y:S01]  /*3450*/  IMAD R106, R6, 0x2, R5 ;  /* 0x00000002066a7824 */ /* 0x000fe200078e0205 */
[----:B------:R-:W-:Y:S01]  /*3460*/  SHF.R.U32.HI R135, RZ, 0x2, R178 ;  /* 0x00000002ff877819 */ /* 0x000fe200000116b2 */
[----:B------:R-:W0:Y:S01]  /*3470*/  LDGDEPBAR ;  /* 0x00000000000079af */ /* 0x000e220000000000 */
[----:B------:R-:W-:Y:S01]  /*3480*/  SEL R86, R176, 0xffffffe0, !P1 ;  /* 0xffffffe0b0567807 */ /* 0x000fe20004800000 */
[----:B------:R-:W-:Y:S01]  /*3490*/  VIADD R103, R106, UR5 ;  /* 0x000000056a677c36 */ /* 0x000fe20008000000 */
[----:B------:R-:W-:Y:S01]  /*34a0*/  SEL R8, R8, 0xffffffc0, !P2 ;  /* 0xffffffc008087807 */ /* 0x000fe20005000000 */
[----:B------:R-:W-:Y:S01]  /*34b0*/  LDSM.16.M88.4 R40, [R107] ;  /* 0x000000006b28783b */ /* 0x000fe20000000200 */
[----:B------:R-:W-:Y:S01]  /*34c0*/  LOP3.LUT R158, R180, 0x1f0, RZ, 0xc0, !PT ;  /* 0x000001f0b49e7812 */ /* 0x000fe200078ec0ff */
[--C-:B------:R-:W-:Y:S01]  /*34d0*/  IMAD.IADD R104, R107, 0x1, R86.reuse ;  /* 0x000000016b687824 */ /* 0x100fe200078e0256 */
[----:B------:R-:W-:Y:S01]  /*34e0*/  LOP3.LUT R135, R135, 0x7, RZ, 0xc0, !PT ;  /* 0x0000000787877812 */ /* 0x000fe200078ec0ff */
[----:B------:R-:W1:Y:S01]  /*34f0*/  LDSM.16.M88.4 R12, [R106+UR5+0x6000] ;  /* 0x006000056a0c783b */ /* 0x000e620008000200 */
[----:B------:R-:W-:-:S02]  /*3500*/  IMAD.IADD R2, R103, 0x1, R86 ;  /* 0x0000000167027824 */ /* 0x000fc400078e0256 */
[--C-:B------:R-:W-:Y:S01]  /*3510*/  IMAD.IADD R103, R103, 0x1, R8.reuse ;  /* 0x0000000167677824 */ /* 0x100fe200078e0208 */
[----:B------:R-:W2:Y:S01]  /*3520*/  LDSM.16.M88.4 R48, [R106+UR5+0x7000] ;  /* 0x007000056a30783b */ /* 0x000ea20008000200 */
[----:B------:R-:W-:Y:S02]  /*3530*/  IMAD.IADD R105, R107, 0x1, R8 ;  /* 0x000000016b697824 */ /* 0x000fe400078e0208 */
[C---:B------:R-:W-:Y:S01]  /*3540*/  IMAD.IADD R101, R86.reuse, 0x1, R103 ;  /* 0x0000000156657824 */ /* 0x040fe200078e0267 */
[----:B------:R-:W5:Y:S01]  /*3550*/  LDSM.16.M88.4 R56, [R106+UR5+0x6800] ;  /* 0x006800056a38783b */ /* 0x000f620008000200 */
[----:B------:R-:W-:-:S03]  /*3560*/  IMAD.IADD R102, R86, 0x1, R105 ;  /* 0x0000000156667824 */ /* 0x000fc600078e0269 */
[----:B---3--:R-:W3:Y:S04]  /*3570*/  LDSM.16.M88.4 R20, [R106+UR5+0x7800] ;  /* 0x007800056a14783b */ /* 0x008ee80008000200 */
[----:B------:R-:W-:Y:S04]  /*3580*/  LDSM.16.M88.4 R4, [R104] ;  /* 0x000000006804783b */ /* 0x000fe80000000200 */
[----:B------:R-:W4:Y:S04]  /*3590*/  LDSM.16.M88.4 R68, [R2+0x6000] ;  /* 0x006000000244783b */ /* 0x000f280000000200 */
[----:B------:R-:W4:Y:S04]  /*35a0*/  LDSM.16.M88.4 R36, [R2+0x7000] ;  /* 0x007000000224783b */ /* 0x000f280000000200 */
[----:B------:R-:W4:Y:S04]  /*35b0*/  LDSM.16.M88.4 R64, [R2+0x6800] ;  /* 0x006800000240783b */ /* 0x000f280000000200 */
[----:B------:R-:W4:Y:S04]  /*35c0*/  LDSM.16.M88.4 R28, [R2+0x7800] ;  /* 0x00780000021c783b */ /* 0x000f280000000200 */
[----:B------:R-:W-:Y:S01]  /*35d0*/  LDSM.16.M88.4 R8, [R105] ;  /* 0x000000006908783b */ /* 0x000fe20000000200 */
[C---:B-1----:R-:W-:Y:S03]  /*35e0*/  HMMA.16816.F32.BF16 R16, R40.reuse, R12, RZ ;  /* 0x0000000c2810723c */ /* 0x042fe600000418ff */
[----:B------:R-:W1:Y:S04]  /*35f0*/  LDSM.16.M88.4 R80, [R103+0x6000] ;  /* 0x006000006750783b */ /* 0x000e680000000200 */
[----:B------:R-:W1:Y:S01]  /*3600*/  LDSM.16.M88.4 R24, [R103+0x7000] ;  /* 0x007000006718783b */ /* 0x000e620000000200 */
[C---:B--2---:R-:W-:Y:S03]  /*3610*/  HMMA.16816.F32.BF16 R52, R40.reuse, R48, RZ ;  /* 0x000000302834723c */ /* 0x044fe600000418ff */
[----:B------:R-:W2:Y:S04]  /*3620*/  LDSM.16.M88.4 R76, [R103+0x6800] ;  /* 0x00680000674c783b */ /* 0x000ea80000000200 */
[----:B------:R-:W-:Y:S01]  /*3630*/  LDSM.16.M88.4 R32, [R102] ;  /* 0x000000006620783b */ /* 0x000fe20000000200 */
[C---:B------:R-:W-:Y:S03]  /*3640*/  HMMA.16816.F32.BF16 R12, R40.reuse, R14, RZ ;  /* 0x0000000e280c723c */ /* 0x040fe600000418ff */
[----:B------:R-:W-:Y:S05]  /*3650*/  LDSM.16.M88.4 R72, [R101+0x6000] ;  /* 0x006000006548783b */ /* 0x000fea0000000200 */
[C---:B-----5:R-:W-:Y:S08]  /*3660*/  HMMA.16816.F32.BF16 R60, R40.reuse, R56, RZ ;  /* 0x00000038283c723c */ /* 0x060ff000000418ff */
[C---:B------:R-:W-:Y:S08]  /*3670*/  HMMA.16816.F32.BF16 R48, R40.reuse, R50, RZ ;  /* 0x000000322830723c */ /* 0x040ff000000418ff */
[C---:B------:R-:W-:Y:S08]  /*3680*/  HMMA.16816.F32.BF16 R56, R40.reuse, R58, RZ ;  /* 0x0000003a2838723c */ /* 0x040ff000000418ff */
[C---:B---3--:R-:W-:Y:S08]  /*3690*/  HMMA.16816.F32.BF16 R44, R40.reuse, R20, RZ ;  /* 0x00000014282c723c */ /* 0x048ff000000418ff */
[----:B------:R-:W-:Y:S01]  /*36a0*/  HMMA.16816.F32.BF16 R40, R40, R22, RZ ;  /* 0x000000162828723c */ /* 0x000fe200000418ff */
[----:B------:R-:W3:Y:S07]  /*36b0*/  LDSM.16.M88.4 R20, [R103+0x7800] ;  /* 0x007800006714783b */ /* 0x000eee0000000200 */
[C---:B----4-:R-:W-:Y:S08]  /*36c0*/  HMMA.16816.F32.BF16 R16, R4.reuse, R68, R16 ;  /* 0x000000440410723c */ /* 0x050ff00000041810 */
[C---:B------:R-:W-:Y:S01]  /*36d0*/  HMMA.16816.F32.BF16 R12, R4.reuse, R70, R12 ;  /* 0x00000046040c723c */ /* 0x040fe2000004180c */
[----:B------:R-:W4:Y:S07]  /*36e0*/  LDSM.16.M88.4 R68, [R101+0x6800] ;  /* 0x006800006544783b */ /* 0x000f2e0000000200 */
[C---:B------:R-:W-:Y:S08]  /*36f0*/  HMMA.16816.F32.BF16 R52, R4.reuse, R36, R52 ;  /* 0x000000240434723c */ /* 0x040ff00000041834 */
[C---:B------:R-:W-:Y:S01]  /*3700*/  HMMA.16816.F32.BF16 R48, R4.reuse, R38, R48 ;  /* 0x000000260430723c */ /* 0x040fe20000041830 */
[----:B------:R-:W-:Y:S07]  /*3710*/  LDSM.16.M88.4 R36, [R101+0x7800] ;  /* 0x007800006524783b */ /* 0x000fee0000000200 */
[C---:B------:R-:W-:Y:S08]  /*3720*/  HMMA.16816.F32.BF16 R60, R4.reuse, R64, R60 ;  /* 0x00000040043c723c */ /* 0x040ff0000004183c */
[C---:B------:R-:W-:Y:S01]  /*3730*/  HMMA.16816.F32.BF16 R56, R4.reuse, R66, R56 ;  /* 0x000000420438723c */ /* 0x040fe20000041838 */
[----:B------:R-:W5:Y:S07]  /*3740*/  LDSM.16.M88.4 R64, [R101+0x7000] ;  /* 0x007000006540783b */ /* 0x000f6e0000000200 */
[C---:B------:R-:W-:Y:S08]  /*3750*/  HMMA.16816.F32.BF16 R44, R4.reuse, R28, R44 ;  /* 0x0000001c042c723c */ /* 0x040ff0000004182c */
[----:B------:R-:W-:Y:S01]  /*3760*/  HMMA.16816.F32.BF16 R40, R4, R30, R40 ;  /* 0x0000001e0428723c */ /* 0x000fe20000041828 */
[----:B------:R-:W-:Y:S04]  /*3770*/  LDSM.16.M88.4 R4, [R107+0x2000] ;  /* 0x002000006b04783b */ /* 0x000fe80000000200 */
[----:B------:R-:W5:Y:S03]  /*3780*/  LDSM.16.M88.4 R28, [R106+UR5+0x8000] ;  /* 0x008000056a1c783b */ /* 0x000f660008000200 */
[C---:B-1----:R-:W-:Y:S08]  /*3790*/  HMMA.16816.F32.BF16 R16, R8.reuse, R80, R16 ;  /* 0x000000500810723c */ /* 0x042ff00000041810 */
[C---:B------:R-:W-:Y:S01]  /*37a0*/  HMMA.16816.F32.BF16 R12, R8.reuse, R82, R12 ;  /* 0x00000052080c723c */ /* 0x040fe2000004180c */
[----:B------:R-:W-:Y:S07]  /*37b0*/  LDSM.16.M88.4 R80, [R2+0x8000] ;  /* 0x008000000250783b */ /* 0x000fee0000000200 */
[C---:B------:R-:W-:Y:S08]  /*37c0*/  HMMA.16816.F32.BF16 R52, R8.reuse, R24, R52 ;  /* 0x000000180834723c */ /* 0x040ff00000041834 */
[C---:B------:R-:W-:Y:S01]  /*37d0*/  HMMA.16816.F32.BF16 R48, R8.reuse, R26, R48 ;  /* 0x0000001a0830723c */ /* 0x040fe20000041830 */
[----:B------:R-:W1:Y:S07]  /*37e0*/  LDSM.16.M88.4 R24, [R106+UR5+0x8800] ;  /* 0x008800056a18783b */ /* 0x000e6e0008000200 */
[C---:B--2---:R-:W-:Y:S08]  /*37f0*/  HMMA.16816.F32.BF16 R60, R8.reuse, R76, R60 ;  /* 0x0000004c083c723c */ /* 0x044ff0000004183c */
[C---:B------:R-:W-:Y:S01]  /*3800*/  HMMA.16816.F32.BF16 R56, R8.reuse, R78, R56 ;  /* 0x0000004e0838723c */ /* 0x040fe20000041838 */
[----:B------:R-:W-:Y:S07]  /*3810*/  LDSM.16.M88.4 R76, [R104+0x2000] ;  /* 0x00200000684c783b */ /* 0x000fee0000000200 */
[C---:B---3--:R-:W-:Y:S08]  /*3820*/  HMMA.16816.F32.BF16 R44, R8.reuse, R20, R44 ;  /* 0x00000014082c723c */ /* 0x048ff0000004182c */
[----:B------:R-:W-:Y:S01]  /*3830*/  HMMA.16816.F32.BF16 R40, R8, R22, R40 ;  /* 0x000000160828723c */ /* 0x000fe20000041828 */
[----:B------:R-:W2:Y:S04]  /*3840*/  LDSM.16.M88.4 R8, [R106+UR5+0x9800] ;  /* 0x009800056a08783b */ /* 0x000ea80008000200 */
[----:B------:R-:W3:Y:S03]  /*3850*/  LDSM.16.M88.4 R20, [R106+UR5+0x9000] ;  /* 0x009000056a14783b */ /* 0x000ee60008000200 */
[C---:B------:R-:W-:Y:S08]  /*3860*/  HMMA.16816.F32.BF16 R16, R32.reuse, R72, R16 ;  /* 0x000000482010723c */ /* 0x040ff00000041810 */
[C---:B------:R-:W-:Y:S01]  /*3870*/  HMMA.16816.F32.BF16 R12, R32.reuse, R74, R12 ;  /* 0x0000004a200c723c */ /* 0x040fe2000004180c */
[----:B------:R-:W3:Y:S07]  /*3880*/  LDSM.16.M88.4 R72, [R2+0x8800] ;  /* 0x008800000248783b */ /* 0x000eee0000000200 */
[C---:B----4-:R-:W-:Y:S08]  /*3890*/  HMMA.16816.F32.BF16 R60, R32.reuse, R68, R60 ;  /* 0x00000044203c723c */ /* 0x050ff0000004183c */
[C---:B------:R-:W-:Y:S01]  /*38a0*/  HMMA.16816.F32.BF16 R56, R32.reuse, R70, R56 ;  /* 0x000000462038723c */ /* 0x040fe20000041838 */
[----:B------:R-:W-:Y:S07]  /*38b0*/  LDSM.16.M88.4 R68, [R2+0x9000] ;  /* 0x009000000244783b */ /* 0x000fee0000000200 */
[C---:B-----5:R-:W-:Y:S08]  /*38c0*/  HMMA.16816.F32.BF16 R52, R32.reuse, R64, R52 ;  /* 0x000000402034723c */ /* 0x060ff00000041834 */
[C---:B------:R-:W-:Y:S01]  /*38d0*/  HMMA.16816.F32.BF16 R48, R32.reuse, R66, R48 ;  /* 0x000000422030723c */ /* 0x040fe20000041830 */
[----:B------:R-:W4:Y:S07]  /*38e0*/  LDSM.16.M88.4 R64, [R2+0x9800] ;  /* 0x009800000240783b */ /* 0x000f2e0000000200 */
[C---:B------:R-:W-:Y:S08]  /*38f0*/  HMMA.16816.F32.BF16 R44, R32.reuse, R36, R44 ;  /* 0x00000024202c723c */ /* 0x040ff0000004182c */
[----:B------:R-:W-:Y:S01]  /*3900*/  HMMA.16816.F32.BF16 R40, R32, R38, R40 ;  /* 0x000000262028723c */ /* 0x000fe20000041828 */
[----:B------:R-:W-:Y:S04]  /*3910*/  LDSM.16.M88.4 R36, [R105+0x2000] ;  /* 0x002000006924783b */ /* 0x000fe80000000200 */
[----:B------:R-:W-:Y:S03]  /*3920*/  LDSM.16.M88.4 R32, [R103+0x8000] ;  /* 0x008000006720783b */ /* 0x000fe60000000200 */
[C---:B------:R-:W-:Y:S08]  /*3930*/  HMMA.16816.F32.BF16 R16, R4.reuse, R28, R16 ;  /* 0x0000001c0410723c */ /* 0x040ff00000041810 */
[C---:B------:R-:W-:Y:S01]  /*3940*/  HMMA.16816.F32.BF16 R12, R4.reuse, R30, R12 ;  /* 0x0000001e040c723c */ /* 0x040fe2000004180c */
[----:B------:R-:W5:Y:S07]  /*3950*/  LDSM.16.M88.4 R28, [R103+0x8800] ;  /* 0x00880000671c783b */ /* 0x000f6e0000000200 */
[C---:B-1----:R-:W-:Y:S08]  /*3960*/  HMMA.16816.F32.BF16 R60, R4.reuse, R24, R60 ;  /* 0x00000018043c723c */ /* 0x042ff0000004183c */
[C---:B------:R-:W-:Y:S01]  /*3970*/  HMMA.16816.F32.BF16 R56, R4.reuse, R26, R56 ;  /* 0x0000001a0438723c */ /* 0x040fe20000041838 */
[----:B------:R-:W1:Y:S07]  /*3980*/  LDSM.16.M88.4 R24, [R103+0x9000] ;  /* 0x009000006718783b */ /* 0x000e6e0000000200 */
[C---:B--2---:R-:W-:Y:S08]  /*3990*/  HMMA.16816.F32.BF16 R44, R4.reuse, R8, R44 ;  /* 0x00000008042c723c */ /* 0x044ff0000004182c */
[C---:B---3--:R-:W-:Y:S08]  /*39a0*/  HMMA.16816.F32.BF16 R52, R4.reuse, R20, R52 ;  /* 0x000000140434723c */ /* 0x048ff00000041834 */
[C---:B------:R-:W-:Y:S01]  /*39b0*/  HMMA.16816.F32.BF16 R48, R4.reuse, R22, R48 ;  /* 0x000000160430723c */ /* 0x040fe20000041830 */
[----:B------:R-:W2:Y:S07]  /*39c0*/  LDSM.16.M88.4 R20, [R103+0x9800] ;  /* 0x009800006714783b */ /* 0x000eae0000000200 */
[----:B------:R-:W-:Y:S01]  /*39d0*/  HMMA.16816.F32.BF16 R40, R4, R10, R40 ;  /* 0x0000000a0428723c */ /* 0x000fe20000041828 */
[----:B------:R-:W-:Y:S04]  /*39e0*/  LDSM.16.M88.4 R8, [R102+0x2000] ;  /* 0x002000006608783b */ /* 0x000fe80000000200 */
[----:B------:R-:W3:Y:S03]  /*39f0*/  LDSM.16.M88.4 R4, [R101+0x8000] ;  /* 0x008000006504783b */ /* 0x000ee60000000200 */
[C---:B------:R-:W-:Y:S08]  /*3a00*/  HMMA.16816.F32.BF16 R60, R76.reuse, R72, R60 ;  /* 0x000000484c3c723c */ /* 0x040ff0000004183c */
[C---:B------:R-:W-:Y:S08]  /*3a10*/  HMMA.16816.F32.BF16 R56, R76.reuse, R74, R56 ;  /* 0x0000004a4c38723c */ /* 0x040ff00000041838 */
[C---:B------:R-:W-:Y:S08]  /*3a20*/  HMMA.16816.F32.BF16 R16, R76.reuse, R80, R16 ;  /* 0x000000504c10723c */ /* 0x040ff00000041810 */
[C---:B------:R-:W-:Y:S08]  /*3a30*/  HMMA.16816.F32.BF16 R12, R76.reuse, R82, R12 ;  /* 0x000000524c0c723c */ /* 0x040ff0000004180c */
[C---:B----4-:R-:W-:Y:S08]  /*3a40*/  HMMA.16816.F32.BF16 R44, R76.reuse, R64, R44 ;  /* 0x000000404c2c723c */ /* 0x050ff0000004182c */
[C---:B------:R-:W-:Y:S08]  /*3a50*/  HMMA.16816.F32.BF16 R52, R76.reuse, R68, R52 ;  /* 0x000000444c34723c */ /* 0x040ff00000041834 */
[C---:B------:R-:W-:Y:S01]  /*3a60*/  HMMA.16816.F32.BF16 R48, R76.reuse, R70, R48 ;  /* 0x000000464c30723c */ /* 0x040fe20000041830 */
[----:B------:R-:W-:Y:S07]  /*3a70*/  LDSM.16.M88.4 R68, [R101+0x9000] ;  /* 0x009000006544783b */ /* 0x000fee0000000200 */
[----:B------:R-:W-:Y:S01]  /*3a80*/  HMMA.16816.F32.BF16 R64, R76, R66, R40 ;  /* 0x000000424c40723c */ /* 0x000fe20000041828 */
[----:B------:R-:W4:Y:S07]  /*3a90*/  LDSM.16.M88.4 R40, [R101+0x8800] ;  /* 0x008800006528783b */ /* 0x000f2e0000000200 */
[C---:B-----5:R-:W-:Y:S08]  /*3aa0*/  HMMA.16816.F32.BF16 R60, R36.reuse, R28, R60 ;  /* 0x0000001c243c723c */ /* 0x060ff0000004183c */
[C---:B------:R-:W-:Y:S01]  /*3ab0*/  HMMA.16816.F32.BF16 R56, R36.reuse, R30, R56 ;  /* 0x0000001e2438723c */ /* 0x040fe20000041838 */
[----:B------:R-:W5:Y:S07]  /*3ac0*/  LDSM.16.M88.4 R28, [R101+0x9800] ;  /* 0x00980000651c783b */ /* 0x000f6e0000000200 */
[C---:B------:R-:W-:Y:S08]  /*3ad0*/  HMMA.16816.F32.BF16 R16, R36.reuse, R32, R16 ;  /* 0x000000202410723c */ /* 0x040ff00000041810 */
[C---:B------:R-:W-:Y:S01]  /*3ae0*/  HMMA.16816.F32.BF16 R12, R36.reuse, R34, R12 ;  /* 0x00000022240c723c */ /* 0x040fe2000004180c */
[----:B------:R-:W-:Y:S07]  /*3af0*/  LDSM.16.M88.4 R32, [R106+UR5+0xb000] ;  /* 0x00b000056a20783b */ /* 0x000fee0008000200 */
[C---:B-1----:R-:W-:Y:S08]  /*3b00*/  HMMA.16816.F32.BF16 R52, R36.reuse, R24, R52 ;  /* 0x000000182434723c */ /* 0x042ff00000041834 */
[C---:B------:R-:W-:Y:S01]  /*3b10*/  HMMA.16816.F32.BF16 R48, R36.reuse, R26, R48 ;  /* 0x0000001a2430723c */ /* 0x040fe20000041830 */
[----:B------:R-:W-:Y:S07]  /*3b20*/  LDSM.16.M88.4 R24, [R107+0x4000] ;  /* 0x004000006b18783b */ /* 0x000fee0000000200 */
[C---:B--2---:R-:W-:Y:S08]  /*3b30*/  HMMA.16816.F32.BF16 R44, R36.reuse, R20, R44 ;  /* 0x00000014242c723c */ /* 0x044ff0000004182c */
[----:B------:R-:W-:Y:S01]  /*3b40*/  HMMA.16816.F32.BF16 R64, R36, R22, R64 ;  /* 0x000000162440723c */ /* 0x000fe20000041840 */
[----:B------:R-:W1:Y:S04]  /*3b50*/  LDSM.16.M88.4 R20, [R106+UR5+0xa000] ;  /* 0x00a000056a14783b */ /* 0x000e680008000200 */
[----:B------:R-:W-:Y:S03]  /*3b60*/  LDSM.16.M88.4 R36, [R106+UR5+0xb800] ;  /* 0x00b800056a24783b */ /* 0x000fe60008000200 */
[C---:B---3--:R-:W-:Y:S08]  /*3b70*/  HMMA.16816.F32.BF16 R16, R8.reuse, R4, R16 ;  /* 0x000000040810723c */ /* 0x048ff00000041810 */
[C---:B------:R-:W-:Y:S01]  /*3b80*/  HMMA.16816.F32.BF16 R12, R8.reuse, R6, R12 ;  /* 0x00000006080c723c */ /* 0x040fe2000004180c */
[----:B------:R-:W2:Y:S07]  /*3b90*/  LDSM.16.M88.4 R4, [R106+UR5+0xa800] ;  /* 0x00a800056a04783b */ /* 0x000eae0008000200 */
[C---:B----4-:R-:W-:Y:S08]  /*3ba0*/  HMMA.16816.F32.BF16 R60, R8.reuse, R40, R60 ;  /* 0x00000028083c723c */ /* 0x050ff0000004183c */
[C---:B------:R-:W-:Y:S01]  /*3bb0*/  HMMA.16816.F32.BF16 R56, R8.reuse, R42, R56 ;  /* 0x0000002a0838723c */ /* 0x040fe20000041838 */
[----:B------:R-:W-:Y:S07]  /*3bc0*/  LDSM.16.M88.4 R40, [R2+0xa000] ;  /* 0x00a000000228783b */ /* 0x000fee0000000200 */
[C---:B------:R-:W-:Y:S08]  /*3bd0*/  HMMA.16816.F32.BF16 R52, R8.reuse, R68, R52 ;  /* 0x000000440834723c */ /* 0x040ff00000041834 */
[C---:B------:R-:W-:Y:S01]  /*3be0*/  HMMA.16816.F32.BF16 R48, R8.reuse, R70, R48 ;  /* 0x000000460830723c */ /* 0x040fe20000041830 */
[----:B------:R-:W-:Y:S04]  /*3bf0*/  LDSM.16.M88.4 R68, [R104+0x4000] ;  /* 0x004000006844783b */ /* 0x000fe80000000200 */
[----:B------:R-:W-:Y:S03]  /*3c00*/  LDSM.16.M88.4 R104, [R105+0x4000] ;  /* 0x004000006968783b */ /* 0x000fe60000000200 */
[C---:B-----5:R-:W-:Y:S08]  /*3c10*/  HMMA.16816.F32.BF16 R44, R8.reuse, R28, R44 ;  /* 0x0000001c082c723c */ /* 0x060ff0000004182c */
[----:B------:R-:W-:Y:S01]  /*3c20*/  HMMA.16816.F32.BF16 R64, R8, R30, R64 ;  /* 0x0000001e0840723c */ /* 0x000fe20000041840 */
[----:B------:R-:W3:Y:S04]  /*3c30*/  LDSM.16.M88.4 R8, [R2+0xa800] ;  /* 0x00a800000208783b */ /* 0x000ee80000000200 */
[----:B------:R-:W-:Y:S03]  /*3c40*/  LDSM.16.M88.4 R28, [R103+0xa800] ;  /* 0x00a80000671c783b */ /* 0x000fe60000000200 */
[C---:B-1----:R-:W-:Y:S08]  /*3c50*/  HMMA.16816.F32.BF16 R16, R24.reuse, R20, R16 ;  /* 0x000000141810723c */ /* 0x042ff00000041810 */
[C---:B------:R-:W-:Y:S01]  /*3c60*/  HMMA.16816.F32.BF16 R12, R24.reuse, R22, R12 ;  /* 0x00000016180c723c */ /* 0x040fe2000004180c */
[----:B------:R-:W1:Y:S07]  /*3c70*/  LDSM.16.M88.4 R20, [R2+0xb000] ;  /* 0x00b000000214783b */ /* 0x000e6e0000000200 */
[C---:B--2---:R-:W-:Y:S08]  /*3c80*/  HMMA.16816.F32.BF16 R60, R24.reuse, R4, R60 ;  /* 0x00000004183c723c */ /* 0x044ff0000004183c */
[C---:B------:R-:W-:Y:S01]  /*3c90*/  HMMA.16816.F32.BF16 R56, R24.reuse, R6, R56 ;  /* 0x000000061838723c */ /* 0x040fe20000041838 */
[----:B------:R2:W4:Y:S07]  /*3ca0*/  LDSM.16.M88.4 R4, [R2+0xb800] ;  /* 0x00b800000204783b */ /* 0x00052e0000000200 */
[----:B------:R-:W-:Y:S08]  /*3cb0*/  HMMA.16816.F32.BF16 R52, R24, R32, R52 ;  /* 0x000000201834723c */ /* 0x000ff00000041834 */
[C---:B---3--:R-:W-:Y:S08]  /*3cc0*/  HMMA.16816.F32.BF16 R60, R68.reuse, R8, R60 ;  /* 0x00000008443c723c */ /* 0x048ff0000004183c */
[----:B------:R-:W-:Y:S01]  /*3cd0*/  HMMA.16816.F32.BF16 R56, R68, R10, R56 ;  /* 0x0000000a4438723c */ /* 0x000fe20000041838 */
[----:B------:R-:W3:Y:S01]  /*3ce0*/  LDSM.16.M88.4 R8, [R103+0xb000] ;  /* 0x00b000006708783b */ /* 0x000ee20000000200 */
[----:B--2---:R-:W-:-:S05]  /*3cf0*/  IMAD.SHL.U32 R2, R178, 0x2, RZ ;  /* 0x00000002b2027824 */ /* 0x004fca00078e00ff */
[----:B------:R-:W-:Y:S01]  /*3d00*/  LOP3.LUT R2, R2, 0x6, RZ, 0xc0, !PT ;  /* 0x0000000602027812 */ /* 0x000fe200078ec0ff */
[----:B------:R-:W-:Y:S01]  /*3d10*/  HMMA.16816.F32.BF16 R48, R24, R34, R48 ;  /* 0x000000221830723c */ /* 0x000fe20000041830 */
[----:B------:R-:W-:Y:S03]  /*3d20*/  LDSM.16.M88.4 R32, [R102+0x4000] ;  /* 0x004000006620783b */ /* 0x000fe60000000200 */
[----:B------:R-:W-:-:S04]  /*3d30*/  IMAD R97, R97, 0x40, R2 ;  /* 0x0000004061617824 */ /* 0x000fc800078e0202 */
[----:B------:R-:W-:Y:S01]  /*3d40*/  HMMA.16816.F32.BF16 R44, R24, R36, R44 ;  /* 0x00000024182c723c */ /* 0x000fe2000004182c */
[C---:B------:R-:W-:Y:S01]  /*3d50*/  VIADD R73, R97.reuse, 0x11 ;  /* 0x0000001161497836 */ /* 0x040fe20000000000 */
[----:B------:R-:W-:-:S04]  /*3d60*/  ISETP.GE.AND P4, PT, R97, R156, PT ;  /* 0x0000009c6100720c */ /* 0x000fc80003f86270 */
[----:B------:R-:W-:Y:S02]  /*3d70*/  ISETP.GE.AND P5, PT, R73, R156, PT ;  /* 0x0000009c4900720c */ /* 0x000fe40003fa6270 */
[----:B------:R-:W-:Y:S01]  /*3d80*/  HMMA.16816.F32.BF16 R64, R24, R38, R64 ;  /* 0x000000261840723c */ /* 0x000fe20000041840 */
[----:B------:R-:W2:Y:S04]  /*3d90*/  LDSM.16.M88.4 R24, [R103+0xa000] ;  /* 0x00a000006718783b */ /* 0x000ea80000000200 */
[----:B------:R-:W5:Y:S03]  /*3da0*/  LDSM.16.M88.4 R36, [R103+0xb800] ;  /* 0x00b800006724783b */ /* 0x000f660000000200 */
[C---:B-1----:R-:W-:Y:S08]  /*3db0*/  HMMA.16816.F32.BF16 R52, R68.reuse, R20, R52 ;  /* 0x000000144434723c */ /* 0x042ff00000041834 */
[C---:B------:R-:W-:Y:S01]  /*3dc0*/  HMMA.16816.F32.BF16 R48, R68.reuse, R22, R48 ;  /* 0x000000164430723c */ /* 0x040fe20000041830 */
[----:B------:R-:W-:Y:S07]  /*3dd0*/  LDSM.16.M88.4 R20, [R101+0xa800] ;  /* 0x00a800006514783b */ /* 0x000fee0000000200 */
[C---:B----4-:R-:W-:Y:S08]  /*3de0*/  HMMA.16816.F32.BF16 R44, R68.reuse, R4, R44 ;  /* 0x00000004442c723c */ /* 0x050ff0000004182c */
[C---:B------:R-:W-:Y:S01]  /*3df0*/  HMMA.16816.F32.BF16 R64, R68.reuse, R6, R64 ;  /* 0x000000064440723c */ /* 0x040fe20000041840 */
[----:B------:R-:W1:Y:S07]  /*3e00*/  LDSM.16.M88.4 R4, [R101+0xb000] ;  /* 0x00b000006504783b */ /* 0x000e6e0000000200 */
[C---:B------:R-:W-:Y:S08]  /*3e10*/  HMMA.16816.F32.BF16 R16, R68.reuse, R40, R16 ;  /* 0x000000284410723c */ /* 0x040ff00000041810 */
[----:B------:R-:W-:Y:S01]  /*3e20*/  HMMA.16816.F32.BF16 R12, R68, R42, R12 ;  /* 0x0000002a440c723c */ /* 0x000fe2000004180c */
[----:B------:R-:W4:Y:S01]  /*3e30*/  LDSM.16.M88.4 R40, [R101+0xa000] ;  /* 0x00a000006528783b */ /* 0x000f220000000200 */
[----:B------:R-:W-:-:S02]  /*3e40*/  VIADD R69, R97, 0x19 ;  /* 0x0000001961457836 */ /* 0x000fc40000000000 */
[----:B------:R-:W-:-:S04]  /*3e50*/  VIADD R71, R97, 0x18 ;  /* 0x0000001861477836 */ /* 0x000fc80000000000 */
[C---:B---3--:R-:W-:Y:S08]  /*3e60*/  HMMA.16816.F32.BF16 R52, R104.reuse, R8, R52 ;  /* 0x000000086834723c */ /* 0x048ff00000041834 */
[----:B------:R-:W-:Y:S01]  /*3e70*/  HMMA.16816.F32.BF16 R48, R104, R10, R48 ;  /* 0x0000000a6830723c */ /* 0x000fe20000041830 */
[----:B------:R-:W3:Y:S01]  /*3e80*/  LDSM.16.M88.4 R8, [R101+0xb800] ;  /* 0x00b800006508783b */ /* 0x000ee20000000200 */
[----:B------:R-:W-:-:S06]  /*3e90*/  DEPBAR.LE SB0, 0x0 ;  /* 0x000080000000791a */ /* 0x000fcc0000000000 */
[C---:B--2---:R-:W-:Y:S08]  /*3ea0*/  HMMA.16816.F32.BF16 R12, R104.reuse, R26, R12 ;  /* 0x0000001a680c723c */ /* 0x044ff0000004180c */
[----:B------:R-:W-:Y:S01]  /*3eb0*/  HMMA.16816.F32.BF16 R16, R104, R24, R16 ;  /* 0x000000186810723c */ /* 0x000fe20000041810 */
[----:B------:R-:W-:-:S05]  /*3ec0*/  VIADD R25, R97, 0x8 ;  /* 0x0000000861197836 */ /* 0x000fca0000000000 */
[----:B------:R-:W-:Y:S02]  /*3ed0*/  ISETP.GE.AND P1, PT, R25, R156, PT ;  /* 0x0000009c1900720c */ /* 0x000fe40003f26270 */
[C---:B------:R-:W-:Y:S08]  /*3ee0*/  HMMA.16816.F32.BF16 R56, R104.reuse, R30, R56 ;  /* 0x0000001e6838723c */ /* 0x040ff00000041838 */
[C---:B------:R-:W-:Y:S08]  /*3ef0*/  HMMA.16816.F32.BF16 R60, R104.reuse, R28, R60 ;  /* 0x0000001c683c723c */ /* 0x040ff0000004183c */
[----:B-----5:R-:W-:Y:S08]  /*3f00*/  HMMA.16816.F32.BF16 R44, R104, R36, R44 ;  /* 0x00000024682c723c */ /* 0x020ff0000004182c */
[----:B-1----:R-:W-:Y:S01]  /*3f10*/  HMMA.16816.F32.BF16 R52, R32, R4, R52 ;  /* 0x000000042034723c */ /* 0x002fe20000041834 */
[----:B------:R-:W-:Y:S01]  /*3f20*/  IADD3 R4, PT, PT, R135, R158, R100 ;  /* 0x0000009e87047210 */ /* 0x000fe20007ffe064 */
[----:B------:R-:W-:-:S03]  /*3f30*/  VIADD R5, R97, 0x10 ;  /* 0x0000001061057836 */ /* 0x000fc60000000000 */
[----:B------:R-:W-:Y:S02]  /*3f40*/  IADD3 R4, PT, PT, R156, R4, -R211 ;  /* 0x000000049c047210 */ /* 0x000fe40007ffe8d3 */
[----:B------:R-:W-:Y:S01]  /*3f50*/  ISETP.GE.AND P6, PT, R5, R156, PT ;  /* 0x0000009c0500720c */ /* 0x000fe20003fc6270 */
[----:B----4-:R-:W-:Y:S02]  /*3f60*/  HMMA.16816.F32.BF16 R12, R32, R42, R12 ;  /* 0x0000002a200c723c */ /* 0x010fe4000004180c */
[----:B------:R-:W-:-:S05]  /*3f70*/  IMAD.IADD R25, R4, 0x1, -R25 ;  /* 0x0000000104197824 */ /* 0x000fca00078e0a19 */
[----:B------:R-:W-:Y:S01]  /*3f80*/  IABS R25, R25 ;  /* 0x0000001900197213 */ /* 0x000fe20000000000 */
[C---:B------:R-:W-:Y:S01]  /*3f90*/  HMMA.16816.F32.BF16 R48, R32.reuse, R6, R48 ;  /* 0x000000062030723c */ /* 0x040fe20000041830 */
[----:B------:R-:W-:Y:S02]  /*3fa0*/  VIADD R7, R97, 0x9 ;  /* 0x0000000961077836 */ /* 0x000fe40000000000 */
[----:B------:R-:W-:Y:S02]  /*3fb0*/  I2FP.F32.S32 R25, R25 ;  /* 0x0000001900197245 */ /* 0x000fe40000201400 */
[----:B------:R-:W-:Y:S01]  /*3fc0*/  IMAD.IADD R6, R4, 0x1, -R7 ;  /* 0x0000000104067824 */ /* 0x000fe200078e0a07 */
[----:B------:R-:W-:Y:S02]  /*3fd0*/  ISETP.GE.AND P0, PT, R7, R156, PT ;  /* 0x0000009c0700720c */ /* 0x000fe40003f06270 */
[----:B------:R-:W-:Y:S02]  /*3fe0*/  HMMA.16816.F32.BF16 R16, R32, R40, R16 ;  /* 0x000000282010723c */ /* 0x000fe40000041810 */
[----:B------:R-:W-:Y:S01]  /*3ff0*/  IABS R6, R6 ;  /* 0x0000000600067213 */ /* 0x000fe20000000000 */
[----:B------:R-:W-:Y:S01]  /*4000*/  FFMA.FTZ R12, R25, -R0, R12 ;  /* 0x80000000190c7223 */ /* 0x000fe2000001000c */
[----:B------:R-:W-:-:S02]  /*4010*/  VIADD R25, R97, 0x20 ;  /* 0x0000002061197836 */ /* 0x000fc40000000000 */
[----:B------:R-:W-:Y:S02]  /*4020*/  I2FP.F32.S32 R6, R6 ;  /* 0x0000000600067245 */ /* 0x000fe40000201400 */
[C---:B------:R-:W-:Y:S01]  /*4030*/  HMMA.16816.F32.BF16 R56, R32.reuse, R22, R56 ;  /* 0x000000162038723c */ /* 0x040fe20000041838 */
[----:B------:R-:W-:Y:S01]  /*4040*/  VIADD R23, R97, 0x1 ;  /* 0x0000000161177836 */ /* 0x000fe20000000000 */
[----:B------:R-:W-:Y:S01]  /*4050*/  FSEL R41, R12, -INF , !P1 ;  /* 0xff8000000c297808 */ /* 0x000fe20004800000 */
[----:B------:R-:W-:Y:S03]  /*4060*/  BAR.SYNC.DEFER_BLOCKING 0x0 ;  /* 0x0000000000007b1d */ /* 0x000fe60000010000 */
[----:B------:R-:W-:Y:S02]  /*4070*/  ISETP.GE.AND P3, PT, R23, R156, PT ;  /* 0x0000009c1700720c */ /* 0x000fe40003f66270 */
[----:B------:R-:W-:Y:S01]  /*4080*/  HMMA.16816.F32.BF16 R60, R32, R20, R60 ;  /* 0x00000014203c723c */ /* 0x000fe2000004183c */
[----:B------:R-:W-:-:S02]  /*4090*/  IMAD.IADD R20, R4, 0x1, -R23 ;  /* 0x0000000104147824 */ /* 0x000fc400078e0a17 */
[----:B------:R-:W-:-:S03]  /*40a0*/  IMAD.IADD R21, R4, 0x1, -R5 ;  /* 0x0000000104157824 */ /* 0x000fc600078e0a05 */
[----:B------:R-:W-:Y:S02]  /*40b0*/  IABS R20, R20 ;  /* 0x0000001400147213 */ /* 0x000fe40000000000 */
[----:B---3--:R-:W-:Y:S01]  /*40c0*/  HMMA.16816.F32.BF16 R44, R32, R8, R44 ;  /* 0x00000008202c723c */ /* 0x008fe2000004182c */
[----:B------:R-:W-:Y:S01]  /*40d0*/  VIADD R9, R97, 0x21 ;  /* 0x0000002161097836 */ /* 0x000fe20000000000 */
[----:B------:R-:W-:Y:S01]  /*40e0*/  I2FP.F32.S32 R20, R20 ;  /* 0x0000001400147245 */ /* 0x000fe20000201400 */
[----:B------:R-:W-:Y:S01]  /*40f0*/  IMAD.IADD R8, R4, 0x1, -R69 ;  /* 0x0000000104087824 */ /* 0x000fe200078e0a45 */
[----:B------:R-:W-:-:S03]  /*4100*/  IABS R21, R21 ;  /* 0x0000001500157213 */ /* 0x000fc60000000000 */
[-C--:B------:R-:W-:Y:S01]  /*4110*/  FFMA.FTZ R43, R20, -R0.reuse, R17 ;  /* 0x80000000142b7223 */ /* 0x080fe20000010011 */
[----:B------:R-:W-:Y:S01]  /*4120*/  HMMA.16816.F32.BF16 R64, R104, R38, R64 ;  /* 0x000000266840723c */ /* 0x000fe20000041840 */
[----:B------:R-:W-:Y:S01]  /*4130*/  FFMA.FTZ R39, R6, -R0, R13 ;  /* 0x8000000006277223 */ /* 0x000fe2000001000d */
[C---:B------:R-:W-:Y:S01]  /*4140*/  IMAD.IADD R6, R4.reuse, 0x1, -R9 ;  /* 0x0000000104067824 */ /* 0x040fe200078e0a09 */
[----:B------:R-:W-:Y:S01]  /*4150*/  IABS R8, R8 ;  /* 0x0000000800087213 */ /* 0x000fe20000000000 */
[C---:B------:R-:W-:Y:S01]  /*4160*/  IMAD.IADD R20, R4.reuse, 0x1, -R73 ;  /* 0x0000000104147824 */ /* 0x040fe200078e0a49 */
[----:B------:R-:W-:Y:S01]  /*4170*/  I2FP.F32.S32 R21, R21 ;  /* 0x0000001500157245 */ /* 0x000fe20000201400 */
[C---:B------:R-:W-:Y:S01]  /*4180*/  IMAD.IADD R13, R4.reuse, 0x1, -R25 ;  /* 0x00000001040d7824 */ /* 0x040fe200078e0a19 */
[----:B------:R-:W-:Y:S01]  /*4190*/  IABS R6, R6 ;  /* 0x0000000600067213 */ /* 0x000fe20000000000 */
[----:B------:R-:W-:Y:S01]  /*41a0*/  IMAD.IADD R17, R4, 0x1, -R71 ;  /* 0x0000000104117824 */ /* 0x000fe200078e0a47 */
[----:B------:R-:W-:Y:S01]  /*41b0*/  IABS R20, R20 ;  /* 0x0000001400147213 */ /* 0x000fe20000000000 */
[----:B------:R-:W-:Y:S01]  /*41c0*/  FFMA.FTZ R21, R21, -R0, R60 ;  /* 0x8000000015157223 */ /* 0x000fe2000001003c */
[----:B------:R-:W-:-:S02]  /*41d0*/  I2FP.F32.S32 R6, R6 ;  /* 0x0000000600067245 */ /* 0x000fc40000201400 */
[----:B------:R-:W-:Y:S02]  /*41e0*/  I2FP.F32.S32 R8, R8 ;  /* 0x0000000800087245 */ /* 0x000fe40000201400 */
[----:B------:R-:W-:Y:S01]  /*41f0*/  I2FP.F32.S32 R20, R20 ;  /* 0x0000001400147245 */ /* 0x000fe20000201400 */
[-C--:B------:R-:W-:Y:S01]  /*4200*/  FFMA.FTZ R143, R6, -R0.reuse, R53 ;  /* 0x80000000068f7223 */ /* 0x080fe20000010035 */
[----:B------:R-:W-:Y:S02]  /*4210*/  VIADD R6, R4, 0x8 ;  /* 0x0000000804067836 */ /* 0x000fe40000000000 */
[-C--:B------:R-:W-:Y:S01]  /*4220*/  FFMA.FTZ R57, R8, -R0.reuse, R57 ;  /* 0x8000000008397223 */ /* 0x080fe20000010039 */
[----:B------:R-:W-:Y:S02]  /*4230*/  IMAD.IADD R8, R4, 0x1, -R97 ;  /* 0x0000000104087824 */ /* 0x000fe400078e0a61 */
[----:B------:R-:W-:Y:S01]  /*4240*/  FFMA.FTZ R61, R20, -R0, R61 ;  /* 0x80000000143d7223 */ /* 0x000fe2000001003d */
[C---:B------:R-:W-:Y:S01]  /*4250*/  IMAD.IADD R23, R6.reuse, 0x1, -R23 ;  /* 0x0000000106177824 */ /* 0x040fe200078e0a17 */
[----:B------:R-:W-:Y:S01]  /*4260*/  IABS R13, R13 ;  /* 0x0000000d000d7213 */ /* 0x000fe20000000000 */
[C---:B------:R-:W-:Y:S01]  /*4270*/  IMAD.IADD R20, R6.reuse, 0x1, -R7 ;  /* 0x0000000106147824 */ /* 0x040fe200078e0a07 */
[----:B------:R-:W-:Y:S01]  /*4280*/  IABS R8, R8 ;  /* 0x0000000800087213 */ /* 0x000fe20000000000 */
[C---:B------:R-:W-:Y:S01]  /*4290*/  IMAD.IADD R5, R6.reuse, 0x1, -R5 ;  /* 0x0000000106057824 */ /* 0x040fe200078e0a05 */
[----:B------:R-:W-:Y:S01]  /*42a0*/  IABS R7, R23 ;  /* 0x0000001700077213 */ /* 0x000fe20000000000 */
[C---:B------:R-:W-:Y:S01]  /*42b0*/  IMAD.IADD R12, R6.reuse, 0x1, -R69 ;  /* 0x00000001060c7824 */ /* 0x040fe200078e0a45 */
[----:B------:R-:W-:Y:S01]  /*42c0*/  I2FP.F32.S32 R13, R13 ;  /* 0x0000000d000d7245 */ /* 0x000fe20000201400 */
[----:B------:R-:W-:Y:S01]  /*42d0*/  HMMA.16816.F32.BF16 R64, R32, R10, R64 ;  /* 0x0000000a2040723c */ /* 0x000fe20000041840 */
[----:B------:R-:W-:Y:S01]  /*42e0*/  I2FP.F32.S32 R22, R7 ;  /* 0x0000000700167245 */ /* 0x000fe20000201400 */
[----:B------:R-:W-:Y:S01]  /*42f0*/  VIADD R23, R97, 0x38 ;  /* 0x0000003861177836 */ /* 0x000fe20000000000 */
[----:B------:R-:W-:Y:S01]  /*4300*/  I2FP.F32.S32 R7, R8 ;  /* 0x0000000800077245 */ /* 0x000fe20000201400 */
[----:B------:R-:W-:Y:S01]  /*4310*/  FFMA.FTZ R52, R13, -R0, R52 ;  /* 0x800000000d347223 */ /* 0x000fe20000010034 */
[C---:B------:R-:W-:Y:S01]  /*4320*/  IMAD.IADD R13, R6.reuse, 0x1, -R97 ;  /* 0x00000001060d7824 */ /* 0x040fe200078e0a61 */
[----:B------:R-:W-:Y:S01]  /*4330*/  IABS R20, R20 ;  /* 0x0000001400147213 */ /* 0x000fe20000000000 */
[----:B------:R-:W-:-:S02]  /*4340*/  IMAD.IADD R8, R6, 0x1, -R9 ;  /* 0x0000000106087824 */ /* 0x000fc400078e0a09 */
[CC--:B------:R-:W-:Y:S01]  /*4350*/  FFMA.FTZ R14, R7.reuse, -R0.reuse, R14 ;  /* 0x80000000070e7223 */ /* 0x0c0fe2000001000e */
[----:B------:R-:W-:Y:S01]  /*4360*/  IABS R5, R5 ;  /* 0x0000000500057213 */ /* 0x000fe20000000000 */
[-C--:B------:R-:W-:Y:S01]  /*4370*/  FFMA.FTZ R16, R7, -R0.reuse, R16 ;  /* 0x8000000007107223 */ /* 0x080fe20000010010 */
[----:B------:R-:W-:Y:S01]  /*4380*/  IABS R13, R13 ;  /* 0x0000000d000d7213 */ /* 0x000fe20000000000 */
[----:B------:R-:W-:Y:S01]  /*4390*/  FFMA.FTZ R19, R22, -R0, R19 ;  /* 0x8000000016137223 */ /* 0x000fe20000010013 */
[----:B------:R-:W-:Y:S01]  /*43a0*/  FSEL R31, R14, -INF , !P1 ;  /* 0xff8000000e1f7808 */ /* 0x000fe20004800000 */
[----:B------:R-:W-:Y:S01]  /*43b0*/  IMAD.IADD R14, R6, 0x1, -R73 ;  /* 0x00000001060e7824 */ /* 0x000fe200078e0a49 */
[----:B------:R-:W-:Y:S02]  /*43c0*/  I2FP.F32.S32 R13, R13 ;  /* 0x0000000d000d7245 */ /* 0x000fe40000201400 */
[----:B------:R-:W-:Y:S02]  /*43d0*/  I2FP.F32.S32 R20, R20 ;  /* 0x0000001400147245 */ /* 0x000fe40000201400 */
[----:B------:R-:W-:Y:S01]  /*43e0*/  IABS R14, R14 ;  /* 0x0000000e000e7213 */ /* 0x000fe20000000000 */
[-C--:B------:R-:W-:Y:S01]  /*43f0*/  FFMA.FTZ R18, R13, -R0.reuse, R18 ;  /* 0x800000000d127223 */ /* 0x080fe20000010012 */
[----:B------:R-:W-:Y:S01]  /*4400*/  I2FP.F32.S32 R5, R5 ;  /* 0x0000000500057245 */ /* 0x000fe20000201400 */
[----:B------:R-:W-:Y:S01]  /*4410*/  FFMA.FTZ R15, R20, -R0, R15 ;  /* 0x80000000140f7223 */ /* 0x000fe2000001000f */
[----:B------:R-:W-:-:S02]  /*4420*/  I2FP.F32.S32 R14, R14 ;  /* 0x0000000e000e7245 */ /* 0x000fc40000201400 */
[----:B------:R-:W-:Y:S01]  /*4430*/  FSEL R53, R16, -INF , !P4 ;  /* 0xff80000010357808 */ /* 0x000fe20006000000 */
[-C--:B------:R-:W-:Y:S01]  /*4440*/  FFMA.FTZ R13, R5, -R0.reuse, R62 ;  /* 0x80000000050d7223 */ /* 0x080fe2000001003e */
[----:B------:R-:W-:Y:S01]  /*4450*/  FSEL R37, R18, -INF , !P4 ;  /* 0xff80000012257808 */ /* 0x000fe20006000000 */
[----:B------:R-:W-:Y:S01]  /*4460*/  FFMA.FTZ R5, R14, -R0, R63 ;  /* 0x800000000e057223 */ /* 0x000fe2000001003f */
[----:B------:R-:W-:Y:S01]  /*4470*/  ISETP.GE.AND P4, PT, R71, R156, PT ;  /* 0x0000009c4700720c */ /* 0x000fe20003f86270 */
[C---:B------:R-:W-:Y:S01]  /*4480*/  IMAD.IADD R71, R6.reuse, 0x1, -R71 ;  /* 0x0000000106477824 */ /* 0x040fe200078e0a47 */
[----:B------:R-:W-:Y:S01]  /*4490*/  FSEL R29, R15, -INF , !P0 ;  /* 0xff8000000f1d7808 */ /* 0x000fe20004000000 */
[----:B------:R-:W-:Y:S01]  /*44a0*/  IMAD.IADD R15, R6, 0x1, -R25 ;  /* 0x00000001060f7824 */ /* 0x000fe200078e0a19 */
[----:B------:R-:W-:Y:S01]  /*44b0*/  IABS R12, R12 ;  /* 0x0000000c000c7213 */ /* 0x000fe20000000000 */
[----:B------:R-:W-:Y:S01]  /*44c0*/  VIADD R63, R97, 0x28 ;  /* 0x00000028613f7836 */ /* 0x000fe20000000000 */
[----:B------:R-:W-:-:S02]  /*44d0*/  IABS R8, R8 ;  /* 0x0000000800087213 */ /* 0x000fc40000000000 */
[----:B------:R-:W-:Y:S01]  /*44e0*/  FSEL R39, R39, -INF , !P0 ;  /* 0xff80000027277808 */ /* 0x000fe20004000000 */
[----:B------:R-:W-:Y:S01]  /*44f0*/  IMAD.IADD R18, R4, 0x1, -R63 ;  /* 0x0000000104127824 */ /* 0x000fe200078e0a3f */
[----:B------:R-:W-:Y:S02]  /*4500*/  ISETP.GE.AND P0, PT, R9, R156, PT ;  /* 0x0000009c0900720c */ /* 0x000fe40003f06270 */
[----:B------:R-:W-:Y:S02]  /*4510*/  FSEL R21, R21, -INF , !P6 ;  /* 0xff80000015157808 */ /* 0x000fe40007000000 */
[----:B------:R-:W-:Y:S02]  /*4520*/  FSEL R13, R13, -INF , !P6 ;  /* 0xff8000000d0d7808 */ /* 0x000fe40007000000 */
[----:B------:R-:W-:Y:S02]  /*4530*/  IABS R17, R17 ;  /* 0x0000001100117213 */ /* 0x000fe40000000000 */
[----:B------:R-:W-:-:S02]  /*4540*/  IABS R9, R71 ;  /* 0x0000004700097213 */ /* 0x000fc40000000000 */
[----:B------:R-:W-:Y:S02]  /*4550*/  IABS R15, R15 ;  /* 0x0000000f000f7213 */ /* 0x000fe40000000000 */
[----:B------:R-:W-:Y:S02]  /*4560*/  I2FP.F32.S32 R12, R12 ;  /* 0x0000000c000c7245 */ /* 0x000fe40000201400 */
[----:B------:R-:W-:Y:S02]  /*4570*/  I2FP.F32.S32 R8, R8 ;  /* 0x0000000800087245 */ /* 0x000fe40000201400 */
[----:B------:R-:W-:Y:S01]  /*4580*/  ISETP.GE.AND P6, PT, R63, R156, PT ;  /* 0x0000009c3f00720c */ /* 0x000fe20003fc6270 */
[----:B------:R-:W-:Y:S01]  /*4590*/  IMAD.IADD R63, R6, 0x1, -R63 ;  /* 0x00000001063f7824 */ /* 0x000fe200078e0a3f */
[----:B------:R-:W-:Y:S01]  /*45a0*/  I2FP.F32.S32 R17, R17 ;  /* 0x0000001100117245 */ /* 0x000fe20000201400 */
[-C--:B------:R-:W-:Y:S01]  /*45b0*/  FFMA.FTZ R7, R12, -R0.reuse, R59 ;  /* 0x800000000c077223 */ /* 0x080fe2000001003b */
[----:B------:R-:W-:Y:S01]  /*45c0*/  I2FP.F32.S32 R9, R9 ;  /* 0x0000000900097245 */ /* 0x000fe20000201400 */
[----:B------:R-:W-:Y:S01]  /*45d0*/  FFMA.FTZ R191, R8, -R0, R55 ;  /* 0x8000000008bf7223 */ /* 0x000fe20000010037 */
[----:B------:R-:W-:Y:S01]  /*45e0*/  I2FP.F32.S32 R15, R15 ;  /* 0x0000000f000f7245 */ /* 0x000fe20000201400 */
[----:B------:R-:W-:Y:S01]  /*45f0*/  VIADD R59, R97, 0x29 ;  /* 0x00000029613b7836 */ /* 0x000fe20000000000 */
[----:B------:R-:W-:Y:S01]  /*4600*/  ISETP.GE.AND P1, PT, R25, R156, PT ;  /* 0x0000009c1900720c */ /* 0x000fe20003f26270 */
[C---:B------:R-:W-:Y:S01]  /*4610*/  VIADD R55, R97.reuse, 0x30 ;  /* 0x0000003061377836 */ /* 0x040fe20000000000 */
[----:B------:R-:W-:Y:S01]  /*4620*/  IABS R18, R18 ;  /* 0x0000001200127213 */ /* 0x000fe20000000000 */
[C---:B------:R-:W-:Y:S01]  /*4630*/  VIADD R25, R97.reuse, 0x31 ;  /* 0x0000003161197836 */ /* 0x040fe20000000000 */
[----:B------:R-:W-:Y:S01]  /*4640*/  IABS R11, R63 ;  /* 0x0000003f000b7213 */ /* 0x000fe20000000000 */
[----:B------:R-:W-:Y:S01]  /*4650*/  VIADD R97, R97, 0x39 ;  /* 0x0000003961617836 */ /* 0x000fe20000000000 */
[----:B------:R-:W-:Y:S01]  /*4660*/  FSEL R27, R19, -INF , !P3 ;  /* 0xff800000131b7808 */ /* 0x000fe20005800000 */
[-C--:B------:R-:W-:Y:S01]  /*4670*/  FFMA.FTZ R17, R17, -R0.reuse, R56 ;  /* 0x8000000011117223 */ /* 0x080fe20000010038 */
[----:B------:R-:W-:Y:S01]  /*4680*/  FSEL R43, R43, -INF , !P3 ;  /* 0xff8000002b2b7808 */ /* 0x000fe20005800000 */
[-C--:B------:R-:W-:Y:S01]  /*4690*/  FFMA.FTZ R9, R9, -R0.reuse, R58 ;  /* 0x8000000009097223 */ /* 0x080fe2000001003a */
[----:B------:R-:W-:Y:S01]  /*46a0*/  FFMA.FTZ R54, R15, -R0, R54 ;  /* 0x800000000f367223 */ /* 0x000fe20000010036 */
[----:B------:R-:W-:Y:S01]  /*46b0*/  FSEL R19, R61, -INF , !P5 ;  /* 0xff8000003d137808 */ /* 0x000fe20006800000 */
[C---:B------:R-:W-:Y:S01]  /*46c0*/  IMAD.IADD R16, R4.reuse, 0x1, -R59 ;  /* 0x0000000104107824 */ /* 0x040fe200078e0a3b */
[----:B------:R-:W-:Y:S01]  /*46d0*/  ISETP.GE.AND P3, PT, R69, R156, PT ;  /* 0x0000009c4500720c */ /* 0x000fe20003f66270 */
[C---:B------:R-:W-:Y:S01]  /*46e0*/  IMAD.IADD R14, R4.reuse, 0x1, -R55 ;  /* 0x00000001040e7824 */ /* 0x040fe200078e0a37 */
        /* <DEDUP_REMOVED lines=9> */
[----:B------:R-:W-:Y:S01]  /*4780*/  FFMA.FTZ R11, R11, -R0, R50 ;  /* 0x800000000b0b7223 */ /* 0x000fe20000010032 */
[----:B------:R-:W-:-:S02]  /*4790*/  FSEL R15, R57, -INF , !P3 ;  /* 0xff800000390f7808 */ /* 0x000fc40005800000 */
[----:B------:R-:W-:Y:S02]  /*47a0*/  FSEL R7, R7, -INF , !P3 ;  /* 0xff80000007077808 */ /* 0x000fe40005800000 */
[----:B------:R-:W-:Y:S02]  /*47b0*/  FSEL R153, R52, -INF , !P1 ;  /* 0xff80000034997808 */ /* 0x000fe40004800000 */
[----:B------:R-:W-:Y:S02]  /*47c0*/  FSEL R225, R54, -INF , !P1 ;  /* 0xff80000036e17808 */ /* 0x000fe40004800000 */
[-C--:B------:R-:W-:Y:S01]  /*47d0*/  ISETP.GE.AND P5, PT, R59, R156.reuse, PT ;  /* 0x0000009c3b00720c */ /* 0x080fe20003fa6270 */
[C---:B------:R-:W-:Y:S01]  /*47e0*/  IMAD.IADD R59, R6.reuse, 0x1, -R59 ;  /* 0x00000001063b7824 */ /* 0x040fe200078e0a3b */
[-C--:B------:R-:W-:Y:S01]  /*47f0*/  ISETP.GE.AND P4, PT, R55, R156.reuse, PT ;  /* 0x0000009c3700720c */ /* 0x080fe20003f86270 */
[C---:B------:R-:W-:Y:S01]  /*4800*/  IMAD.IADD R55, R6.reuse, 0x1, -R55 ;  /* 0x0000000106377824 */ /* 0x040fe200078e0a37 */
[-C--:B------:R-:W-:Y:S01]  /*4810*/  ISETP.GE.AND P3, PT, R25, R156.reuse, PT ;  /* 0x0000009c1900720c */ /* 0x080fe20003f66270 */
[C---:B------:R-:W-:Y:S01]  /*4820*/  IMAD.IADD R25, R6.reuse, 0x1, -R25 ;  /* 0x0000000106197824 */ /* 0x040fe200078e0a19 */
[----:B------:R-:W-:Y:S01]  /*4830*/  ISETP.GE.AND P1, PT, R23, R156, PT ;  /* 0x0000009c1700720c */ /* 0x000fe20003f26270 */
[C---:B------:R-:W-:Y:S01]  /*4840*/  IMAD.IADD R23, R6.reuse, 0x1, -R23 ;  /* 0x0000000106177824 */ /* 0x040fe200078e0a17 */
[----:B------:R-:W-:Y:S01]  /*4850*/  IABS R33, R8 ;  /* 0x0000000800217213 */ /* 0x000fe20000000000 */
[----:B------:R-:W-:Y:S01]  /*4860*/  IMAD.IADD R6, R6, 0x1, -R97 ;  /* 0x0000000106067824 */ /* 0x000fe200078e0a61 */
[----:B------:R-:W-:-:S02]  /*4870*/  IABS R14, R14 ;  /* 0x0000000e000e7213 */ /* 0x000fc40000000000 */
[----:B------:R-:W-:Y:S02]  /*4880*/  IABS R8, R4 ;  /* 0x0000000400087213 */ /* 0x000fe40000000000 */
[----:B------:R-:W-:Y:S01]  /*4890*/  FSEL R147, R48, -INF , !P6 ;  /* 0xff80000030937808 */ /* 0x000fe20007000000 */
[----:B------:R-:W-:Y:S01]  /*48a0*/  IMAD.MOV.U32 R57, RZ, RZ, R14 ;  /* 0x000000ffff397224 */ /* 0x000fe200078e000e */
[----:B------:R-:W-:Y:S02]  /*48b0*/  I2FP.F32.S32 R8, R8 ;  /* 0x0000000800087245 */ /* 0x000fe40000201400 */
[----:B------:R-:W-:Y:S02]  /*48c0*/  FSEL R141, R11, -INF , !P6 ;  /* 0xff8000000b8d7808 */ /* 0x000fe40007000000 */
[----:B------:R-:W-:Y:S01]  /*48d0*/  ISETP.GE.U32.AND P6, PT, R156, 0x41, PT ;  /* 0x000000419c00780c */ /* 0x000fe20003fc6070 */
[----:B------:R-:W-:Y:S01]  /*48e0*/  FFMA.FTZ R65, R8, -R0, R65 ;  /* 0x8000000008417223 */ /* 0x000fe20000010041 */
[----:B------:R-:W-:-:S02]  /*48f0*/  IABS R16, R16 ;  /* 0x0000001000107213 */ /* 0x000fc40000000000 */
[----:B------:R-:W-:Y:S02]  /*4900*/  IABS R10, R12 ;  /* 0x0000000c000a7213 */ /* 0x000fe40000000000 */
[----:B------:R-:W-:Y:S02]  /*4910*/  IABS R4, R59 ;  /* 0x0000003b00047213 */ /* 0x000fe40000000000 */
[----:B------:R-:W-:Y:S02]  /*4920*/  IABS R55, R55 ;  /* 0x0000003700377213 */ /* 0x000fe40000000000 */
[----:B------:R-:W-:Y:S02]  /*4930*/  IABS R25, R25 ;  /* 0x0000001900197213 */ /* 0x000fe40000000000 */
[----:B------:R-:W-:Y:S02]  /*4940*/  IABS R23, R23 ;  /* 0x0000001700177213 */ /* 0x000fe40000000000 */
[----:B------:R-:W-:-:S02]  /*4950*/  IABS R6, R6 ;  /* 0x0000000600067213 */ /* 0x000fc40000000000 */
[----:B------:R-:W-:Y:S02]  /*4960*/  I2FP.F32.S32 R14, R16 ;  /* 0x00000010000e7245 */ /* 0x000fe40000201400 */
[----:B------:R-:W-:Y:S02]  /*4970*/  I2FP.F32.S32 R57, R57 ;  /* 0x0000003900397245 */ /* 0x000fe40000201400 */
[----:B------:R-:W-:Y:S01]  /*4980*/  I2FP.F32.S32 R10, R10 ;  /* 0x0000000a000a7245 */ /* 0x000fe20000201400 */
[-C--:B------:R-:W-:Y:S01]  /*4990*/  FFMA.FTZ R14, R14, -R0.reuse, R49 ;  /* 0x800000000e0e7223 */ /* 0x080fe20000010031 */
[----:B------:R-:W-:Y:S01]  /*49a0*/  I2FP.F32.S32 R33, R33 ;  /* 0x0000002100217245 */ /* 0x000fe20000201400 */
[----:B------:R-:W-:Y:S01]  /*49b0*/  FFMA.FTZ R44, R57, -R0, R44 ;  /* 0x80000000392c7223 */ /* 0x000fe2000001002c */
        /* <DEDUP_REMOVED lines=22> */
[----:B------:R-:W-:Y:S02]  /*4b20*/  FSEL R185, R66, -INF , !P1 ;  /* 0xff80000042b97808 */ /* 0x000fe40004800000 */
[----:B------:R-:W-:Y:S02]  /*4b30*/  FSEL R193, R65, -INF , !P0 ;  /* 0xff80000041c17808 */ /* 0x000fe40004000000 */
        /* <DEDUP_REMOVED lines=8> */
[----:B------:R-:W-:Y:S02]  /*4bc0*/  LEA R22, P1, R10, R207, 0x1 ;  /* 0x000000cf0a167211 */ /* 0x000fe400078208ff */
[----:B------:R-:W-:Y:S02]  /*4bd0*/  IADD3 R11, P0, PT, R94, R10, RZ ;  /* 0x0000000a5e0b7210 */ /* 0x000fe40007f1e0ff */
[--C-:B------:R-:W-:Y:S02]  /*4be0*/  LEA.HI.X R23, R10, R206, R4.reuse, 0x1, P1 ;  /* 0x000000ce0a177211 */ /* 0x100fe400008f0c04 */
[----:B-1----:R-:W-:Y:S01]  /*4bf0*/  ISETP.GE.AND P3, PT, R177, UR4, PT ;  /* 0x00000004b1007c0c */ /* 0x002fe2000bf66270 */
[----:B------:R-:W-:Y:S01]  /*4c00*/  IMAD.X R4, R93, 0x1, R4, P0 ;  /* 0x000000015d047824 */ /* 0x000fe200000e0604 */
[----:B------:R-:W-:Y:S02]  /*4c10*/  IADD3 R94, P0, PT, R94, R11, RZ ;  /* 0x0000000b5e5e7210 */ /* 0x000fe40007f1e0ff */
[----:B------:R-:W-:-:S02]  /*4c20*/  ISETP.GE.AND P1, PT, R195, UR4, PT ;  /* 0x00000004c3007c0c */ /* 0x000fc4000bf26270 */
[----:B------:R-:W-:Y:S01]  /*4c30*/  LEA R10, P5, R11, R207, 0x1 ;  /* 0x000000cf0b0a7211 */ /* 0x000fe200078a08ff */
[--C-:B------:R-:W-:Y:S01]  /*4c40*/  IMAD.X R93, R93, 0x1, R4.reuse, P0 ;  /* 0x000000015d5d7824 */ /* 0x100fe200000e0604 */
[----:B------:R-:W-:Y:S02]  /*4c50*/  ISETP.GE.AND P0, PT, R194, UR4, PT ;  /* 0x00000004c2007c0c */ /* 0x000fe4000bf06270 */
[----:B------:R-:W-:Y:S02]  /*4c60*/  LEA R6, P4, R84, R11, 0x5 ;  /* 0x0000000b54067211 */ /* 0x000fe400078828ff */
[----:B------:R-:W-:Y:S01]  /*4c70*/  LEA.HI.X R11, R11, R206, R4, 0x1, P5 ;  /* 0x000000ce0b0b7211 */ /* 0x000fe200028f0c04 */
[----:B------:R-:W-:Y:S01]  /*4c80*/  @!PT LDS RZ, [RZ] ;  /* 0x00000000fffff984 */ /* 0x000fe20000000800 */
[----:B------:R-:W-:Y:S01]  /*4c90*/  @!PT LDS RZ, [RZ] ;  /* 0x00000000fffff984 */ /* 0x000fe20000000800 */
[----:B------:R-:W-:Y:S01]  /*4ca0*/  @!PT LDS RZ, [RZ] ;  /* 0x00000000fffff984 */ /* 0x000fe20000000800 */
[----:B------:R1:W-:Y:S01]  /*4cb0*/  @!P3 LDGSTS.E.BYPASS.LTC128B.128 [R95+0x6000], desc[UR14][R22.64] ;  /* 0x06000000165fbfae */ /* 0x0003e2000b981a0e */
[----:B------:R-:W-:Y:S02]  /*4cc0*/  LEA R24, P5, R94, R207, 0x1 ;  /* 0x000000cf5e187211 */ /* 0x000fe400078a08ff */
        /* <DEDUP_REMOVED lines=61> */
.L_x_994:
[----:B------:R3:W-:Y:S02]  /*50a0*/  STS.128 [R95+0xb800], RZ ;  /* 0x00b800ff5f007388 */ /* 0x0007e40000000c00 */
.L_x_995:
[----:B------:R-:W-:Y:S05]  /*50b0*/  BSYNC.RECONVERGENT B0 ;  /* 0x0000000000007941 */ /* 0x000fea0003800200 */
.L_x_993:
[----:B------:R-:W0:Y:S02]  /*50c0*/  LDGDEPBAR ;  /* 0x00000000000079af */ /* 0x000e240000000000 */
.L_x_992:
[----:B------:R-:W-:Y:S01]  /*50d0*/  FMNMX3.FTZ R6, R53, R43, R41, !PT ;  /* 0x0000002b35067276 */ /* 0x000fe20007810029 */
[----:B------:R-:W4:Y:S01]  /*50e0*/  LDCU UR4, c[0x0][0x3e0] ;  /* 0x00007c00ff0477ac */ /* 0x000f220008000800 */
[----:B------:R-:W-:Y:S01]  /*50f0*/  FMNMX3.FTZ R4, R37, R27, R31, !PT ;  /* 0x0000001b25047276 */ /* 0x000fe2000781001f */
[----:B------:R-:W-:Y:S01]  /*5100*/  IMAD.SHL.U32 R146, R3, 0x2, RZ ;  /* 0x0000000203927824 */ /* 0x000fe200078e00ff */
[----:B------:R-:W-:Y:S01]  /*5110*/  FMNMX3.FTZ R6, R6, R39, R21, !PT ;  /* 0x0000002706067276 */ /* 0x000fe20007810015 */
[----:B------:R-:W-:Y:S01]  /*5120*/  VIADD R219, R222, 0x9e3779b9 ;  /* 0x9e3779b9dedb7836 */ /* 0x000fe20000000000 */
[----:B------:R-:W-:Y:S01]  /*5130*/  FMNMX3.FTZ R4, R4, R29, R13, !PT ;  /* 0x0000001d04047276 */ /* 0x000fe2000781000d */
[----:B-12---:R-:W-:Y:S01]  /*5140*/  VIADD R33, R146, 0xfffffffe ;  /* 0xfffffffe92217836 */ /* 0x006fe20000000000 */
[----:B------:R-:W-:Y:S01]  /*5150*/  FMNMX3.FTZ R6, R6, R19, R17, !PT ;  /* 0x0000001306067276 */ /* 0x000fe20007810011 */
[----:B------:R-:W-:Y:S01]  /*5160*/  VIADD R189, R222, 0x3c6ef372 ;  /* 0x3c6ef372debd7836 */ /* 0x000fe20000000000 */
[----:B------:R-:W-:Y:S01]  /*5170*/  FMNMX3.FTZ R4, R4, R5, R9, !PT ;  /* 0x0000000504047276 */ /* 0x000fe20007810009 */
[C---:B------:R-:W-:Y:S01]  /*5180*/  VIADD R155, R223.reuse, 0x76cf5d0a ;  /* 0x76cf5d0adf9b7836 */ /* 0x040fe20000000000 */
[----:B------:R-:W-:Y:S01]  /*5190*/  FMNMX3.FTZ R6, R6, R15, R153, !PT ;  /* 0x0000000f06067276 */ /* 0x000fe20007810099 */
[----:B------:R-:W-:Y:S01]  /*51a0*/  VIADD R144, R223, 0x32370b8f ;  /* 0x32370b8fdf907836 */ /* 0x000fe20000000000 */
[----:B------:R-:W-:Y:S01]  /*51b0*/  FMNMX3.FTZ R4, R4, R7, R225, !PT ;  /* 0x0000000704047276 */ /* 0x000fe200078100e1 */
[----:B------:R-:W-:Y:S01]  /*51c0*/  VIADD R203, R222, 0xdaa66d2b ;  /* 0xdaa66d2bdecb7836 */ /* 0x000fe20000000000 */
[----:B------:R-:W-:Y:S01]  /*51d0*/  FMNMX3.FTZ R6, R6, R143, R147, !PT ;  /* 0x0000008f06067276 */ /* 0x000fe20007810093 */
[----:B------:R-:W-:Y:S01]  /*51e0*/  VIADD R202, R222, 0x78dde6e4 ;  /* 0x78dde6e4deca7836 */ /* 0x000fe20000000000 */
[----:B------:R-:W-:Y:S01]  /*51f0*/  FMNMX3.FTZ R4, R4, R191, R141, !PT ;  /* 0x000000bf04047276 */ /* 0x000fe2000781008d */
[----:B----4-:R-:W-:Y:S01]  /*5200*/  IMAD R25, R96, UR4, R98 ;  /* 0x0000000460197c24 */ /* 0x010fe2000f8e0262 */
[----:B------:R-:W-:Y:S01]  /*5210*/  FMNMX3.FTZ R6, R6, R145, R199, !PT ;  /* 0x0000009106067276 */ /* 0x000fe200078100c7 */
[----:B------:R-:W1:Y:S01]  /*5220*/  LDCU UR4, c[0x0][0x45c] ;  /* 0x00008b80ff0477ac */ /* 0x000e620008000800 */
[----:B------:R-:W-:Y:S01]  /*5230*/  LOP3.LUT R216, R178, 0x1f, RZ, 0xc0, !PT ;  /* 0x0000001fb2d87812 */ /* 0x000fe200078ec0ff */
[----:B------:R-:W-:Y:S01]  /*5240*/  IMAD.SHL.U32 R25, R25, 0x20, RZ ;  /* 0x0000002019197824 */ /* 0x000fe200078e00ff */
[----:B------:R-:W-:Y:S01]  /*5250*/  FMNMX3.FTZ R6, R6, R210, R197, !PT ;  /* 0x000000d206067276 */ /* 0x000fe200078100c5 */
[C---:B------:R-:W-:Y:S01]  /*5260*/  VIADD R140, R223.reuse, 0xa9066899 ;  /* 0xa9066899df8c7836 */ /* 0x040fe20000000000 */
[----:B------:R-:W-:Y:S01]  /*5270*/  FMNMX3.FTZ R23, R4, R227, R187, !PT ;  /* 0x000000e304177276 */ /* 0x000fe200078100bb */
[----:B------:R-:W-:Y:S01]  /*5280*/  VIADD R142, R223, 0xed9eba14 ;  /* 0xed9eba14df8e7836 */ /* 0x000fe20000000000 */
[----:B------:R-:W-:Y:S01]  /*5290*/  FMNMX.FTZ R11, R193, R6, !PT ;  /* 0x00000006c10b7209 */ /* 0x000fe20007810000 */
[C---:B------:R-:W-:Y:S01]  /*52a0*/  VIADD R200, R222.reuse, 0xb54cda56 ;  /* 0xb54cda56dec87836 */ /* 0x040fe20000000000 */
[----:B------:R-:W-:Y:S01]  /*52b0*/  IADD3 R216, P1, P0, R25, R90, R216 ;  /* 0x0000005a19d87210 */ /* 0x000fe2000783e0d8 */
[----:B------:R-:W-:Y:S01]  /*52c0*/  VIADD R201, R222, 0x1715609d ;  /* 0x1715609ddec97836 */ /* 0x000fe20000000000 */
[----:B------:R-:W-:Y:S01]  /*52d0*/  SHF.R.S32.HI R4, RZ, 0x1f, R25 ;  /* 0x0000001fff047819 */ /* 0x000fe20000011419 */
[----:B------:R-:W2:Y:S01]  /*52e0*/  SHFL.BFLY PT, R6, R11, 0x2, 0x1f ;  /* 0x0c401f000b067f89 */ /* 0x000ea200000e0000 */
[----:B------:R-:W-:Y:S01]  /*52f0*/  FMNMX3.FTZ R23, R23, R186, R185, !PT ;  /* 0x000000ba17177276 */ /* 0x000fe200078100b9 */
[----:B------:R-:W-:Y:S01]  /*5300*/  IMAD.WIDE.U32 R216, R216, -0x2daee0ad, RZ ;  /* 0xd2511f53d8d87825 */ /* 0x000fe200078e00ff */
[----:B------:R-:W-:-:S02]  /*5310*/  IADD3.X R89, PT, PT, R4, R89, RZ, P1, P0 ;  /* 0x0000005904597210 */ /* 0x000fc40000fe04ff */
[----:B------:R-:W-:Y:S01]  /*5320*/  FMNMX.FTZ R4, R184, R23, !PT ;  /* 0x00000017b8047209 */ /* 0x000fe20007810000 */
[C---:B------:R-:W-:Y:S01]  /*5330*/  VIADD R23, R223.reuse, 0xbb67ae85 ;  /* 0xbb67ae85df177836 */ /* 0x040fe20000000000 */
[----:B------:R-:W-:Y:S01]  /*5340*/  SHF.R.U32.HI R220, RZ, 0x5, R178 ;  /* 0x00000005ffdc7819 */ /* 0x000fe200000116b2 */
[C---:B------:R-:W-:Y:S01]  /*5350*/  VIADD R226, R223.reuse, 0x646e171e ;  /* 0x646e171edfe27836 */ /* 0x040fe20000000000 */
[----:B------:R-:W-:Y:S01]  /*5360*/  LOP3.LUT R8, R223, R33, R217, 0x96, !PT ;  /* 0x00000021df087212 */ /* 0x000fe200078e96d9 */
[----:B------:R-:W4:Y:S01]  /*5370*/  SHFL.BFLY PT, R25, R4, 0x2, 0x1f ;  /* 0x0c401f0004197f89 */ /* 0x000f2200000e0000 */
[----:B------:R-:W-:Y:S01]  /*5380*/  LOP3.LUT R181, R87, 0x200, R88, 0xf8, !PT ;  /* 0x0000020057b57812 */ /* 0x000fe200078ef858 */
[----:B------:R-:W-:Y:S02]  /*5390*/  IMAD R220, R209, 0x4, R220 ;  /* 0x00000004d1dc7824 */ /* 0x000fe400078e02dc */
[----:B------:R-:W-:Y:S01]  /*53a0*/  IMAD.WIDE.U32 R34, R8, -0x326172a9, RZ ;  /* 0xcd9e8d5708227825 */ /* 0x000fe200078e00ff */
[----:B------:R-:W-:-:S03]  /*53b0*/  LEA R181, R181, UR5, 0x1 ;  /* 0x00000005b5b57c11 */ /* 0x000fc6000f8e08ff */
[----:B------:R-:W-:Y:S02]  /*53c0*/  IMAD.WIDE.U32 R220, R220, -0x326172a9, RZ ;  /* 0xcd9e8d57dcdc7825 */ /* 0x000fe400078e00ff */
[----:B------:R-:W-:Y:S02]  /*53d0*/  LDSM.16.MT88.4 R64, [R181+0xe000] ;  /* 0x00e00000b540783b */ /* 0x000fe40000004200 */
[----:B------:R-:W-:Y:S01]  /*53e0*/  VIADD R175, R181, 0xc040 ;  /* 0x0000c040b5af7836 */ /* 0x000fe20000000000 */
[----:B------:R-:W-:Y:S01]  /*53f0*/  LOP3.LUT R214, R222, R89, R221, 0x96, !PT ;  /* 0x00000059ded67212 */ /* 0x000fe200078e96dd */
[----:B------:R-:W-:Y:S01]  /*5400*/  IMAD.IADD R183, R86, 0x1, R181 ;  /* 0x0000000156b77824 */ /* 0x000fe200078e02b5 */
[----:B--2---:R-:W-:Y:S01]  /*5410*/  FMNMX.FTZ R6, R11, R6, !PT ;  /* 0x000000060b067209 */ /* 0x004fe20007810000 */
[----:B------:R-:W-:Y:S01]  /*5420*/  LDSM.16.MT88.4 R96, [R181+0x10000] ;  /* 0x01000000b560783b */ /* 0x000fe20000004200 */
[----:B------:R-:W-:Y:S01]  /*5430*/  LOP3.LUT R8, R219, R220, R35, 0x96, !PT ;  /* 0x000000dcdb087212 */ /* 0x000fe200078e9623 */
[----:B------:R-:W-:-:S02]  /*5440*/  IMAD.WIDE.U32 R214, R214, -0x2daee0ad, RZ ;  /* 0xd2511f53d6d67825 */ /* 0x000fc400078e00ff */
[----:B------:R-:W2:Y:S03]  /*5450*/  SHFL.BFLY PT, R133, R6, 0x1, 0x1f ;  /* 0x0c201f0006857f89 */ /* 0x000ea600000e0000 */
[----:B------:R-:W-:Y:S01]  /*5460*/  LOP3.LUT R212, R23, R216, R215, 0x96, !PT ;  /* 0x000000d817d47212 */ /* 0x000fe200078e96d7 */
[----:B------:R-:W-:Y:S01]  /*5470*/  IMAD.WIDE.U32 R22, R8, -0x2daee0ad, RZ ;  /* 0xd2511f5308167825 */ /* 0x000fe200078e00ff */
[----:B----4-:R-:W-:Y:S01]  /*5480*/  FMNMX.FTZ R25, R4, R25, !PT ;  /* 0x0000001904197209 */ /* 0x010fe20007810000 */
[----:B------:R-:W4:Y:S01]  /*5490*/  LDC R8, c[0x0][0x4f8] ;  /* 0x00013e00ff087b82 */ /* 0x000f220000000800 */
[----:B------:R-:W-:Y:S01]  /*54a0*/  LDSM.16.MT88.4 R72, [R183+0xe000] ;  /* 0x00e00000b748783b */ /* 0x000fe20000004200 */
[----:B------:R-:W-:Y:S01]  /*54b0*/  IMAD.WIDE.U32 R212, R212, -0x326172a9, RZ ;  /* 0xcd9e8d57d4d47825 */ /* 0x000fe200078e00ff */
[----:B------:R-:W-:Y:S02]  /*54c0*/  LOP3.LUT R4, R155, R214, R23, 0x96, !PT ;  /* 0x000000d69b047212 */ /* 0x000fe400078e9617 */
[----:B------:R-:W5:Y:S02]  /*54d0*/  SHFL.BFLY PT, R132, R25, 0x1, 0x1f ;  /* 0x0c201f0019847f89 */ /* 0x000f6400000e0000 */
[----:B------:R-:W-:Y:S01]  /*54e0*/  LOP3.LUT R34, R189, R34, R213, 0x96, !PT ;  /* 0x00000022bd227212 */ /* 0x000fe200078e96d5 */
[----:B------:R-:W-:Y:S01]  /*54f0*/  IMAD.WIDE.U32 R10, R4, -0x326172a9, RZ ;  /* 0xcd9e8d57040a7825 */ /* 0x000fe200078e00ff */
[----:B------:R-:W-:Y:S03]  /*5500*/  LDSM.16.MT88.4 R104, [R183+0x10000] ;  /* 0x01000000b768783b */ /* 0x000fe60000004200 */
[----:B------:R-:W-:Y:S01]  /*5510*/  IMAD.WIDE.U32 R34, R34, -0x2daee0ad, RZ ;  /* 0xd2511f5322227825 */ /* 0x000fe200078e00ff */
[----:B------:R-:W-:Y:S01]  /*5520*/  LOP3.LUT R4, R203, R212, R11, 0x96, !PT ;  /* 0x000000d4cb047212 */ /* 0x000fe200078e960b */
[----:B------:R-:W-:Y:S03]  /*5530*/  LDSM.16.MT88.4 R124, [R181+0xc000] ;  /* 0x00c00000b57c783b */ /* 0x000fe60000004200 */
[----:B------:R-:W-:Y:S01]  /*5540*/  LOP3.LUT R22, R144, R22, R35, 0x96, !PT ;  /* 0x0000001690167212 */ /* 0x000fe200078e9623 */
[----:B------:R-:W-:Y:S01]  /*5550*/  IMAD.WIDE.U32 R32, R4, -0x2daee0ad, RZ ;  /* 0xd2511f5304207825 */ /* 0x000fe200078e00ff */
[----:B--2---:R-:W-:-:S03]  /*5560*/  FMNMX.FTZ R133, R6, R133, !PT ;  /* 0x0000008506857209 */ /* 0x004fc60007810000 */
[----:B------:R-:W-:Y:S01]  /*5570*/  IMAD.WIDE.U32 R22, R22, -0x326172a9, RZ ;  /* 0xcd9e8d5716167825 */ /* 0x000fe200078e00ff */
[----:B------:R-:W-:-:S03]  /*5580*/  FSETP.NEU.FTZ.AND P0, PT, R133, -INF , PT ;  /* 0xff8000008500780b */ /* 0x000fc60003f1d000 */
[----:B-1----:R-:W-:Y:S01]  /*5590*/  FMUL.FTZ R218, R133, UR4 ;  /* 0x0000000485da7c20 */ /* 0x002fe20008410000 */
[----:B------:R-:W-:Y:S01]  /*55a0*/  LOP3.LUT R24, R142, R34, R33, 0x96, !PT ;  /* 0x000000228e187212 */ /* 0x000fe200078e9621 */
[----:B------:R-:W-:Y:S01]  /*55b0*/  VIADD R4, R181, 0xc000 ;  /* 0x0000c000b5047836 */ /* 0x000fe20000000000 */
[----:B------:R-:W-:Y:S02]  /*55c0*/  LOP3.LUT R10, R202, R10, R23, 0x96, !PT ;  /* 0x0000000aca0a7212 */ /* 0x000fe400078e9617 */
[----:B-----5:R-:W-:Y:S01]  /*55d0*/  FMNMX.FTZ R132, R25, R132, !PT ;  /* 0x0000008419847209 */ /* 0x020fe20007810000 */
[----:B------:R-:W-:Y:S01]  /*55e0*/  IMAD.WIDE.U32 R24, R24, -0x326172a9, RZ ;  /* 0xcd9e8d5718187825 */ /* 0x000fe200078e00ff */
[----:B------:R-:W-:Y:S02]  /*55f0*/  FSEL R218, R218, RZ, P0 ;  /* 0x000000ffdada7208 */ /* 0x000fe40000000000 */
[----:B------:R-:W-:Y:S01]  /*5600*/  FSETP.NEU.FTZ.AND P0, PT, R132, -INF , PT ;  /* 0xff8000008400780b */ /* 0x000fe20003f1d000 */
[----:B------:R-:W-:-:S04]  /*5610*/  IMAD.WIDE.U32 R10, R10, -0x2daee0ad, RZ ;  /* 0xd2511f530a0a7825 */ /* 0x000fc800078e00ff */
[----:B------:R-:W-:Y:S01]  /*5620*/  FMUL.FTZ R188, R132, UR4 ;  /* 0x0000000484bc7c20 */ /* 0x000fe20008410000 */
[--C-:B------:R-:W-:Y:S01]  /*5630*/  FFMA.FTZ R174, R53, UR4, -R218.reuse ;  /* 0x0000000435ae7c23 */ /* 0x100fe200080108da */
[--C-:B------:R-:W-:Y:S01]  /*5640*/  FFMA.FTZ R171, R43, UR4, -R218.reuse ;  /* 0x000000042bab7c23 */ /* 0x100fe200080108da */
[----:B------:R-:W-:Y:S01]  /*5650*/  @P2 VIADD R175, R4, 0xffffffc0 ;  /* 0xffffffc004af2836 */ /* 0x000fe20000000000 */
[----:B------:R-:W-:Y:S01]  /*5660*/  LOP3.LUT R32, R140, R32, R11, 0x96, !PT ;  /* 0x000000208c207212 */ /* 0x000fe200078e960b */
[----:B------:R-:W-:Y:S01]  /*5670*/  FFMA.FTZ R164, R17, UR4, -R218 ;  /* 0x0000000411a47c23 */ /* 0x000fe200080108da */
[----:B------:R-:W-:Y:S01]  /*5680*/  FSEL R188, R188, RZ, P0 ;  /* 0x000000ffbcbc7208 */ /* 0x000fe20000000000 */
[----:B------:R-:W-:Y:S01]  /*5690*/  MUFU.EX2 R174, R174 ;  /* 0x000000ae00ae7308 */ /* 0x000fe20000000800 */
[----:B----4-:R-:W-:Y:S01]  /*56a0*/  LOP3.LUT R8, R8, 0xff, RZ, 0xc0, !PT ;  /* 0x000000ff08087812 */ /* 0x010fe200078ec0ff */
[----:B------:R-:W-:Y:S01]  /*56b0*/  IMAD.WIDE.U32 R32, R32, -0x326172a9, RZ ;  /* 0xcd9e8d5720207825 */ /* 0x000fe200078e00ff */
[----:B------:R-:W-:-:S03]  /*56c0*/  LOP3.LUT R16, R201, R22, R25, 0x96, !PT ;  /* 0x00000016c9107212 */ /* 0x000fc600078e9619 */
[--C-:B------:R-:W-:Y:S01]  /*56d0*/  FFMA.FTZ R166, R31, UR4, -R188.reuse ;  /* 0x000000041fa67c23 */ /* 0x100fe200080108bc */
[----:B------:R-:W-:Y:S01]  /*56e0*/  FFMA.FTZ R165, R29, UR4, -R188 ;  /* 0x000000041da57c23 */ /* 0x000fe200080108bc */
[----:B------:R-:W-:Y:S02]  /*56f0*/  IMAD.MOV.U32 R12, RZ, RZ, R32 ;  /* 0x000000ffff0c7224 */ /* 0x000fe400078e0020 */
[--C-:B------:R-:W-:Y:S01]  /*5700*/  FFMA.FTZ R170, R37, UR4, -R188.reuse ;  /* 0x0000000425aa7c23 */ /* 0x100fe200080108bc */
[----:B------:R-:W-:Y:S01]  /*5710*/  FFMA.FTZ R169, R27, UR4, -R188 ;  /* 0x000000041ba97c23 */ /* 0x000fe200080108bc */
[C---:B------:R-:W-:Y:S01]  /*5720*/  PRMT R23, R32.reuse, 0x7773, RZ ;  /* 0x0000777320177816 */ /* 0x040fe200000000ff */
[----:B------:R-:W-:Y:S01]  /*5730*/  MUFU.EX2 R166, R166 ;  /* 0x000000a600a67308 */ /* 0x000fe20000000800 */
[----:B------:R-:W-:Y:S01]  /*5740*/  PRMT R4, R32, 0x7772, RZ ;  /* 0x0000777220047816 */ /* 0x000fe200000000ff */
[----:B------:R-:W-:Y:S01]  /*5750*/  IMAD R182, R8, 0x10000, R8 ;  /* 0x0001000008b67824 */ /* 0x000fe200078e0208 */
[----:B------:R-:W-:Y:S01]  /*5760*/  LOP3.LUT R6, R200, R24, R33, 0x96, !PT ;  /* 0x00000018c8067212 */ /* 0x000fe200078e9621 */
[----:B------:R-:W1:Y:S01]  /*5770*/  MUFU.EX2 R165, R165 ;  /* 0x000000a500a57308 */ /* 0x000e620000000800 */
[----:B------:R-:W-:Y:S01]  /*5780*/  PRMT R11, R32, 0x7771, RZ ;  /* 0x00007771200b7816 */ /* 0x000fe200000000ff */
[----:B------:R-:W2:Y:S01]  /*5790*/  LDSM.16.MT88.4 R48, [R175] ;  /* 0x00000000af30783b */ /* 0x000ea20000004200 */
[----:B------:R-:W-:Y:S01]  /*57a0*/  LOP3.LUT R12, R12, 0xff, RZ, 0xc0, !PT ;  /* 0x000000ff0c0c7812 */ /* 0x000fe200078ec0ff */
[----:B------:R-:W4:Y:S01]  /*57b0*/  MUFU.EX2 R171, R171 ;  /* 0x000000ab00ab7308 */ /* 0x000f220000000800 */
[----:B------:R-:W-:Y:S01]  /*57c0*/  PRMT R4, R4, 0x5410, R23 ;  /* 0x0000541004047816 */ /* 0x000fe20000000017 */
[----:B------:R-:W-:Y:S01]  /*57d0*/  IMAD.WIDE.U32 R16, R16, -0x2daee0ad, RZ ;  /* 0xd2511f5310107825 */ /* 0x000fe200078e00ff */
[C---:B------:R-:W-:Y:S01]  /*57e0*/  PRMT R14, R6.reuse, 0x7632, R14 ;  /* 0x00007632060e7816 */ /* 0x040fe2000000000e */
[----:B------:R-:W-:Y:S01]  /*57f0*/  MUFU.EX2 R170, R170 ;  /* 0x000000aa00aa7308 */ /* 0x000fe20000000800 */
[----:B------:R-:W-:Y:S01]  /*5800*/  LOP3.LUT R27, R6, 0xffff, RZ, 0xc0, !PT ;  /* 0x0000ffff061b7812 */ /* 0x000fe200078ec0ff */
[----:B------:R-:W-:Y:S01]  /*5810*/  IMAD.IADD R173, R86, 0x1, R175 ;  /* 0x0000000156ad7824 */ /* 0x000fe200078e02af */
[----:B------:R-:W-:Y:S01]  /*5820*/  PRMT R11, R12, 0x5410, R11 ;  /* 0x000054100c0b7816 */ /* 0x000fe2000000000b */
[----:B------:R-:W5:Y:S01]  /*5830*/  MUFU.EX2 R169, R169 ;  /* 0x000000a900a97308 */ /* 0x000f620000000800 */
[----:B------:R-:W-:Y:S01]  /*5840*/  LOP3.LUT R12, R6, 0xff, RZ, 0xc0, !PT ;  /* 0x000000ff060c7812 */ /* 0x000fe200078ec0ff */
[----:B------:R-:W-:Y:S01]  /*5850*/  FFMA.FTZ R160, R9, UR4, -R188 ;  /* 0x0000000409a07c23 */ /* 0x000fe200080108bc */
[----:B------:R-:W-:Y:S01]  /*5860*/  SHF.R.U32.HI R117, RZ, 0x18, R6 ;  /* 0x00000018ff757819 */ /* 0x000fe20000011606 */
[----:B------:R-:W-:Y:S01]  /*5870*/  FFMA.FTZ R157, R7, UR4, -R188 ;  /* 0x00000004079d7c23 */ /* 0x000fe200080108bc */
[----:B------:R-:W-:Y:S01]  /*5880*/  LOP3.LUT R6, R14, 0xff, RZ, 0xc0, !PT ;  /* 0x000000ff0e067812 */ /* 0x000fe200078ec0ff */
[----:B------:R-:W3:Y:S01]  /*5890*/  LDSM.16.MT88.4 R80, [R175+0x2000] ;  /* 0x00200000af50783b */ /* 0x000ee20000004200 */
[----:B------:R-:W-:Y:S01]  /*58a0*/  LOP3.LUT R29, R4, 0xff00ff, RZ, 0xc0, !PT ;  /* 0x00ff00ff041d7812 */ /* 0x000fe200078ec0ff */
[--C-:B------:R-:W-:Y:S01]  /*58b0*/  FFMA.FTZ R159, R15, UR4, -R218.reuse ;  /* 0x000000040f9f7c23 */ /* 0x100fe200080108da */
[----:B------:R-:W-:Y:S01]  /*58c0*/  SHF.R.U32.HI R27, RZ, 0x8, R27 ;  /* 0x00000008ff1b7819 */ /* 0x000fe2000001161b */
[--C-:B------:R-:W-:Y:S01]  /*58d0*/  FFMA.FTZ R172, R41, UR4, -R218.reuse ;  /* 0x0000000429ac7c23 */ /* 0x100fe200080108da */
[----:B------:R-:W-:Y:S01]  /*58e0*/  PRMT R117, R6, 0x5410, R117 ;  /* 0x0000541006757816 */ /* 0x000fe20000000075 */
[----:B------:R-:W-:Y:S01]  /*58f0*/  FFMA.FTZ R167, R39, UR4, -R218 ;  /* 0x0000000427a77c23 */ /* 0x000fe200080108da */
[----:B------:R-:W-:Y:S01]  /*5900*/  PRMT R27, R12, 0x5410, R27 ;  /* 0x000054100c1b7816 */ /* 0x000fe2000000001b */
[----:B------:R-:W3:Y:S01]  /*5910*/  LDSM.16.MT88.4 R136, [R173+0x4000] ;  /* 0x00400000ad88783b */ /* 0x000ee20000004200 */
[--C-:B------:R-:W-:Y:S01]  /*5920*/  HSET2.LE.AND R6, R29, R182.reuse, PT ;  /* 0x000000b61d067233 */ /* 0x100fe20003803000 */
[----:B------:R-:W-:Y:S01]  /*5930*/  MUFU.EX2 R160, R160 ;  /* 0x000000a000a07308 */ /* 0x000fe20000000800 */
[----:B-1----:R-:W-:Y:S01]  /*5940*/  F2FP.BF16.F32.PACK_AB R119, R165, R166 ;  /* 0x000000a6a577723e */ /* 0x002fe200000010ff */
[--C-:B------:R-:W-:Y:S01]  /*5950*/  FFMA.FTZ R162, R13, UR4, -R188.reuse ;  /* 0x000000040da27c23 */ /* 0x100fe200080108bc */
[--C-:B------:R-:W-:Y:S01]  /*5960*/  HSET2.LE.AND R23, R11, R182.reuse, PT ;  /* 0x000000b60b177233 */ /* 0x100fe20003803000 */
[----:B------:R-:W1:Y:S01]  /*5970*/  MUFU.EX2 R157, R157 ;  /* 0x0000009d009d7308 */ /* 0x000e620000000800 */
[--C-:B------:R-:W-:Y:S01]  /*5980*/  HSET2.LE.AND R11, R27, R182.reuse, PT ;  /* 0x000000b61b0b7233 */ /* 0x100fe20003803000 */
[----:B------:R-:W-:Y:S01]  /*5990*/  FFMA.FTZ R161, R5, UR4, -R188 ;  /* 0x0000000405a17c23 */ /* 0x000fe200080108bc */
[--C-:B------:R-:W-:Y:S01]  /*59a0*/  HSET2.LE.AND R117, R117, R182.reuse, PT ;  /* 0x000000b675757233 */ /* 0x100fe20003803000 */
[----:B------:R-:W-:Y:S01]  /*59b0*/  MUFU.EX2 R164, R164 ;  /* 0x000000a400a47308 */ /* 0x000fe20000000800 */
[----:B------:R-:W-:Y:S01]  /*59c0*/  LOP3.LUT R119, R119, R6, RZ, 0xc0, !PT ;  /* 0x0000000677777212 */ /* 0x000fe200078ec0ff */
[----:B------:R-:W-:Y:S01]  /*59d0*/  IMAD.MOV.U32 R6, RZ, RZ, R16 ;  /* 0x000000ffff067224 */ /* 0x000fe200078e0010 */
[----:B----4-:R-:W-:Y:S01]  /*59e0*/  F2FP.BF16.F32.PACK_AB R116, R171, R174 ;  /* 0x000000aeab74723e */ /* 0x010fe200000010ff */
[----:B------:R-:W4:Y:S01]  /*59f0*/  MUFU.EX2 R159, R159 ;  /* 0x0000009f009f7308 */ /* 0x000f220000000800 */
[----:B-----5:R-:W-:Y:S01]  /*5a00*/  F2FP.BF16.F32.PACK_AB R4, R169, R170 ;  /* 0x000000aaa904723e */ /* 0x020fe200000010ff */
[--C-:B------:R-:W-:Y:S01]  /*5a10*/  FFMA.FTZ R168, R21, UR4, -R218.reuse ;  /* 0x0000000415a87c23 */ /* 0x100fe200080108da */
[----:B------:R-:W-:Y:S01]  /*5a20*/  LOP3.LUT R14, R226, R10, R17, 0x96, !PT ;  /* 0x0000000ae20e7212 */ /* 0x000fe200078e9611 */
[----:B------:R-:W-:Y:S01]  /*5a30*/  MUFU.EX2 R172, R172 ;  /* 0x000000ac00ac7308 */ /* 0x000fe20000000800 */
[----:B------:R-:W-:Y:S01]  /*5a40*/  LOP3.LUT R116, R116, R11, RZ, 0xc0, !PT ;  /* 0x0000000b74747212 */ /* 0x000fe200078ec0ff */
[----:B------:R-:W-:Y:S01]  /*5a50*/  FFMA.FTZ R163, R19, UR4, -R218 ;  /* 0x0000000413a37c23 */ /* 0x000fe200080108da */
[----:B------:R-:W-:Y:S01]  /*5a60*/  LOP3.LUT R117, R4, R117, RZ, 0xc0, !PT ;  /* 0x0000007504757212 */ /* 0x000fe200078ec0ff */
[----:B------:R-:W5:Y:S01]  /*5a70*/  MUFU.EX2 R167, R167 ;  /* 0x000000a700a77308 */ /* 0x000f620000000800 */
[C---:B------:R-:W-:Y:S01]  /*5a80*/  PRMT R15, R16.reuse, 0x7773, RZ ;  /* 0x00007773100f7816 */ /* 0x040fe200000000ff */
[----:B------:R-:W-:Y:S01]  /*5a90*/  LDSM.16.MT88.4 R88, [R173+0x2000] ;  /* 0x00200000ad58783b */ /* 0x000fe20000004200 */
[C---:B------:R-:W-:Y:S01]  /*5aa0*/  PRMT R12, R16.reuse, 0x7772, RZ ;  /* 0x00007772100c7816 */ /* 0x040fe200000000ff */
[----:B------:R-:W-:Y:S01]  /*5ab0*/  MUFU.EX2 R168, R168 ;  /* 0x000000a800a87308 */ /* 0x000fe20000000800 */
[----:B------:R-:W-:Y:S01]  /*5ac0*/  PRMT R4, R16, 0x7771, RZ ;  /* 0x0000777110047816 */ /* 0x000fe200000000ff */
[----:B------:R-:W-:Y:S01]  /*5ad0*/  LDSM.16.MT88.4 R112, [R175+0x4000] ;  /* 0x00400000af70783b */ /* 0x000fe20000004200 */
[----:B------:R-:W-:Y:S01]  /*5ae0*/  LOP3.LUT R11, R6, 0xff, RZ, 0xc0, !PT ;  /* 0x000000ff060b7812 */ /* 0x000fe200078ec0ff */
[----:B------:R-:W-:Y:S01]  /*5af0*/  MUFU.EX2 R163, R163 ;  /* 0x000000a300a37308 */ /* 0x000fe20000000800 */
[----:B------:R-:W-:Y:S01]  /*5b00*/  LOP3.LUT R17, R14, 0xffff, RZ, 0xc0, !PT ;  /* 0x0000ffff0e117812 */ /* 0x000fe200078ec0ff */
[----:B------:R-:W-:Y:S01]  /*5b10*/  LDSM.16.MT88.4 R56, [R173] ;  /* 0x00000000ad38783b */ /* 0x000fe20000004200 */
[----:B------:R-:W-:Y:S01]  /*5b20*/  PRMT R12, R12, 0x5410, R15 ;  /* 0x000054100c0c7816 */ /* 0x000fe2000000000f */
[----:B------:R-:W-:Y:S01]  /*5b30*/  MUFU.EX2 R162, R162 ;  /* 0x000000a200a27308 */ /* 0x000fe20000000800 */
[----:B------:R-:W-:Y:S01]  /*5b40*/  PRMT R13, R11, 0x5410, R4 ;  /* 0x000054100b0d7816 */ /* 0x000fe20000000004 */
[----:B------:R-:W-:Y:S01]  /*5b50*/  LDSM.16.MT88.4 R28, [R183+0x10800] ;  /* 0x01080000b71c783b */ /* 0x000fe20000004200 */
[C---:B------:R-:W-:Y:S01]  /*5b60*/  LOP3.LUT R15, R14.reuse, 0xff, RZ, 0xc0, !PT ;  /* 0x000000ff0e0f7812 */ /* 0x040fe200078ec0ff */
[----:B------:R-:W-:Y:S01]  /*5b70*/  MUFU.EX2 R161, R161 ;  /* 0x000000a100a17308 */ /* 0x000fe20000000800 */
[----:B------:R-:W-:Y:S01]  /*5b80*/  PRMT R16, R14, 0x7632, R16 ;  /* 0x000076320e107816 */ /* 0x000fe20000000010 */
[----:B------:R-:W3:Y:S01]  /*5b90*/  LDSM.16.MT88.4 R4, [R175+0x800] ;  /* 0x00080000af04783b */ /* 0x000ee20000004200 */
[----:B------:R-:W-:Y:S01]  /*5ba0*/  SHF.R.U32.HI R149, RZ, 0x18, R14 ;  /* 0x00000018ff957819 */ /* 0x000fe2000001160e */
[----:B------:R-:W-:Y:S01]  /*5bb0*/  FFMA.FTZ R198, R145, UR4, -R218 ;  /* 0x0000000491c67c23 */ /* 0x000fe200080108da */
[----:B------:R-:W-:Y:S01]  /*5bc0*/  SHF.R.U32.HI R14, RZ, 0x8, R17 ;  /* 0x00000008ff0e7819 */ /* 0x000fe20000011611 */
[----:B------:R-:W-:Y:S01]  /*5bd0*/  LDSM.16.MT88.4 R8, [R183+0xe800] ;  /* 0x00e80000b708783b */ /* 0x000fe20000004200 */
[----:B------:R-:W-:Y:S01]  /*5be0*/  LOP3.LUT R151, R12, 0xff00ff, RZ, 0xc0, !PT ;  /* 0x00ff00ff0c977812 */ /* 0x000fe200078ec0ff */
[----:B------:R-:W-:Y:S01]  /*5bf0*/  FFMA.FTZ R192, R141, UR4, -R188 ;  /* 0x000000048dc07c23 */ /* 0x000fe200080108bc */
[--C-:B------:R-:W-:Y:S01]  /*5c00*/  HSET2.LE.AND R17, R13, R182.reuse, PT ;  /* 0x000000b60d117233 */ /* 0x100fe20003803000 */
[----:B------:R-:W-:Y:S01]  /*5c10*/  LDSM.16.MT88.4 R40, [R183+0xc000] ;  /* 0x00c00000b728783b */ /* 0x000fe20000004200 */
[----:B------:R-:W-:Y:S01]  /*5c20*/  LOP3.LUT R12, R16, 0xff, RZ, 0xc0, !PT ;  /* 0x000000ff100c7812 */ /* 0x000fe200078ec0ff */
[----:B------:R-:W-:Y:S01]  /*5c30*/  FFMA.FTZ R190, R143, UR4, -R218 ;  /* 0x000000048fbe7c23 */ /* 0x000fe200080108da */
[----:B------:R-:W-:Y:S01]  /*5c40*/  PRMT R13, R15, 0x5410, R14 ;  /* 0x000054100f0d7816 */ /* 0x000fe2000000000e */
[--C-:B------:R-:W-:Y:S01]  /*5c50*/  FFMA.FTZ R225, R225, UR4, -R188.reuse ;  /* 0x00000004e1e17c23 */ /* 0x100fe200080108bc */
[--C-:B------:R-:W-:Y:S01]  /*5c60*/  HSET2.LE.AND R151, R151, R182.reuse, PT ;  /* 0x000000b697977233 */ /* 0x100fe20003803000 */
[--C-:B------:R-:W-:Y:S01]  /*5c70*/  FFMA.FTZ R224, R191, UR4, -R188.reuse ;  /* 0x00000004bfe07c23 */ /* 0x100fe200080108bc */
[----:B-1----:R-:W-:Y:S01]  /*5c80*/  F2FP.BF16.F32.PACK_AB R16, R157, R160 ;  /* 0x000000a09d10723e */ /* 0x002fe200000010ff */
[----:B------:R-:W-:Y:S01]  /*5c90*/  FFMA.FTZ R227, R227, UR4, -R188 ;  /* 0x00000004e3e37c23 */ /* 0x000fe200080108bc */
[----:B------:R-:W-:Y:S01]  /*5ca0*/  PRMT R149, R12, 0x5410, R149 ;  /* 0x000054100c957816 */ /* 0x000fe20000000095 */
[----:B------:R-:W-:Y:S01]  /*5cb0*/  MUFU.EX2 R198, R198 ;  /* 0x000000c600c67308 */ /* 0x000fe20000000800 */
[--C-:B------:R-:W-:Y:S01]  /*5cc0*/  HSET2.LE.AND R148, R13, R182.reuse, PT ;  /* 0x000000b60d947233 */ /* 0x100fe20003803000 */
[----:B------:R-:W-:Y:S01]  /*5cd0*/  LDSM.16.MT88.4 R32, [R183+0xc800] ;  /* 0x00c80000b720783b */ /* 0x000fe20000004200 */
[----:B----4-:R-:W-:Y:S01]  /*5ce0*/  F2FP.BF16.F32.PACK_AB R150, R159, R164 ;  /* 0x000000a49f96723e */ /* 0x010fe200000010ff */
[----:B------:R-:W-:Y:S01]  /*5cf0*/  MUFU.EX2 R192, R192 ;  /* 0x000000c000c07308 */ /* 0x000fe20000000800 */
[----:B-----5:R-:W-:Y:S01]  /*5d00*/  F2FP.BF16.F32.PACK_AB R118, R167, R172 ;  /* 0x000000aca776723e */ /* 0x020fe200000010ff */
[----:B------:R-:W1:Y:S01]  /*5d10*/  LDSM.16.MT88.4 R12, [R175+0x2800] ;  /* 0x00280000af0c783b */ /* 0x000e620000004200 */
[----:B------:R-:W-:Y:S01]  /*5d20*/  LOP3.LUT R150, R150, R17, RZ, 0xc0, !PT ;  /* 0x0000001196967212 */ /* 0x000fe200078ec0ff */
[----:B------:R-:W4:Y:S01]  /*5d30*/  MUFU.EX2 R191, R227 ;  /* 0x000000e300bf7308 */ /* 0x000f220000000800 */
[----:B------:R-:W-:Y:S01]  /*5d40*/  LOP3.LUT R151, R16, R151, RZ, 0xc0, !PT ;  /* 0x0000009710977212 */ /* 0x000fe200078ec0ff */
[----:B------:R-:W-:Y:S01]  /*5d50*/  LDSM.16.MT88.4 R24, [R181+0xc800] ;  /* 0x00c80000b518783b */ /* 0x000fe20000004200 */
[----:B------:R-:W-:Y:S01]  /*5d60*/  LOP3.LUT R118, R118, R23, RZ, 0xc0, !PT ;  /* 0x0000001776767212 */ /* 0x000fe200078ec0ff */
[----:B------:R-:W-:Y:S01]  /*5d70*/  MUFU.EX2 R190, R190 ;  /* 0x000000be00be7308 */ /* 0x000fe20000000800 */
[----:B------:R-:W-:Y:S01]  /*5d80*/  HSET2.LE.AND R149, R149, R182, PT ;  /* 0x000000b695957233 */ /* 0x000fe20003803000 */
[----:B------:R-:W5:Y:S01]  /*5d90*/  LDSM.16.MT88.4 R16, [R181+0xe800] ;  /* 0x00e80000b510783b */ /* 0x000f620000004200 */
[----:B------:R-:W-:Y:S01]  /*5da0*/  FADD.FTZ R171, R174, R171 ;  /* 0x000000abaeab7221 */ /* 0x000fe20000010000 */
[----:B------:R-:W-:Y:S01]  /*5db0*/  MUFU.EX2 R225, R225 ;  /* 0x000000e100e17308 */ /* 0x000fe20000000800 */
[----:B------:R-:W-:Y:S01]  /*5dc0*/  FADD.FTZ R169, R170, R169 ;  /* 0x000000a9aaa97221 */ /* 0x000fe20000010000 */
[----:B--2---:R-:W-:Y:S01]  /*5dd0*/  HMMA.16816.F32.BF16 R44, R116, R48, RZ ;  /* 0x00000030742c723c */ /* 0x004fe200000418ff */
[----:B------:R-:W-:Y:S01]  /*5de0*/  LDSM.16.MT88.4 R20, [R173+0x800] ;  /* 0x00080000ad14783b */ /* 0x000fe20000004200 */
[----:B------:R-:W-:Y:S01]  /*5df0*/  MUFU.EX2 R224, R224 ;  /* 0x000000e000e07308 */ /* 0x000fe20000000800 */
[----:B------:R-:W-:Y:S01]  /*5e00*/  FADD.FTZ R172, R172, R171 ;  /* 0x000000abacac7221 */ /* 0x000fe20000010000 */
[----:B----4-:R-:W-:Y:S01]  /*5e10*/  F2FP.BF16.F32.PACK_AB R227, R191, R192 ;  /* 0x000000c0bfe3723e */ /* 0x010fe200000010ff */
[----:B------:R-:W-:-:S02]  /*5e20*/  FADD.FTZ R166, R166, R169 ;  /* 0x000000a9a6a67221 */ /* 0x000fc40000010000 */
[----:B------:R-:W-:Y:S01]  /*5e30*/  FADD.FTZ R167, R167, R172 ;  /* 0x000000aca7a77221 */ /* 0x000fe20000010000 */
[----:B------:R-:W-:Y:S01]  /*5e40*/  HMMA.16816.F32.BF16 R48, R116, R50, RZ ;  /* 0x000000327430723c */ /* 0x000fe200000418ff */
[----:B------:R-:W-:-:S07]  /*5e50*/  FADD.FTZ R165, R165, R166 ;  /* 0x000000a6a5a57221 */ /* 0x000fce0000010000 */
[C---:B---3--:R-:W-:Y:S08]  /*5e60*/  HMMA.16816.F32.BF16 R76, R116.reuse, R80, RZ ;  /* 0x00000050744c723c */ /* 0x048ff000000418ff */
[C---:B------:R-:W-:Y:S01]  /*5e70*/  HMMA.16816.F32.BF16 R120, R116.reuse, R136, RZ ;  /* 0x000000887478723c */ /* 0x040fe200000418ff */
[----:B------:R-:W-:Y:S01]  /*5e80*/  F2FP.BF16.F32.PACK_AB R137, R163, R168 ;  /* 0x000000a8a389723e */ /* 0x000fe200000010ff */
[----:B------:R-:W-:Y:S01]  /*5e90*/  FADD.FTZ R168, R168, R167 ;  /* 0x000000a7a8a87221 */ /* 0x000fe20000010000 */
[----:B------:R-:W-:Y:S01]  /*5ea0*/  F2FP.BF16.F32.PACK_AB R136, R161, R162 ;  /* 0x000000a2a188723e */ /* 0x000fe200000010ff */
[----:B------:R-:W-:Y:S01]  /*5eb0*/  FADD.FTZ R162, R162, R165 ;  /* 0x000000a5a2a27221 */ /* 0x000fe20000010000 */
[----:B------:R-:W-:Y:S01]  /*5ec0*/  LOP3.LUT R148, R137, R148, RZ, 0xc0, !PT ;  /* 0x0000009489947212 */ /* 0x000fe200078ec0ff */
[----:B------:R-:W-:Y:S01]  /*5ed0*/  FADD.FTZ R163, R163, R168 ;  /* 0x000000a8a3a37221 */ /* 0x000fe20000010000 */
[----:B------:R-:W-:Y:S01]  /*5ee0*/  LOP3.LUT R149, R136, R149, RZ, 0xc0, !PT ;  /* 0x0000009588957212 */ /* 0x000fe200078ec0ff */
[----:B------:R-:W-:Y:S01]  /*5ef0*/  HMMA.16816.F32.BF16 R60, R116, R64, RZ ;  /* 0x00000040743c723c */ /* 0x000fe200000418ff */
[----:B------:R-:W-:Y:S01]  /*5f00*/  FADD.FTZ R161, R161, R162 ;  /* 0x000000a2a1a17221 */ /* 0x000fe20000010000 */
[----:B------:R-:W-:-:S04]  /*5f10*/  FADD.FTZ R164, R164, R163 ;  /* 0x000000a3a4a47221 */ /* 0x000fc80000010000 */
[----:B------:R-:W-:Y:S02]  /*5f20*/  FADD.FTZ R164, R159, R164 ;  /* 0x000000a49fa47221 */ /* 0x000fe40000010000 */
[C---:B------:R-:W-:Y:S08]  /*5f30*/  HMMA.16816.F32.BF16 R44, R148.reuse, R4, R44 ;  /* 0x00000004942c723c */ /* 0x040ff0000004182c */
[----:B------:R-:W-:Y:S01]  /*5f40*/  HMMA.16816.F32.BF16 R48, R148, R6, R48 ;  /* 0x000000069430723c */ /* 0x000fe20000041830 */
[----:B------:R-:W2:Y:S07]  /*5f50*/  LDSM.16.MT88.4 R4, [R181+0x10800] ;  /* 0x01080000b504783b */ /* 0x000eae0000004200 */
[C---:B------:R-:W-:Y:S08]  /*5f60*/  HMMA.16816.F32.BF16 R68, R116.reuse, R72, RZ ;  /* 0x000000487444723c */ /* 0x040ff000000418ff */
[----:B------:R-:W-:Y:S08]  /*5f70*/  HMMA.16816.F32.BF16 R72, R116, R74, RZ ;  /* 0x0000004a7448723c */ /* 0x000ff000000418ff */
[----:B-1----:R-:W-:Y:S01]  /*5f80*/  HMMA.16816.F32.BF16 R76, R148, R12, R76 ;  /* 0x0000000c944c723c */ /* 0x002fe2000004184c */
[----:B------:R-:W-:-:S07]  /*5f90*/  VIADD R13, R146, 0xffffffff ;  /* 0xffffffff920d7836 */ /* 0x000fce0000000000 */
[----:B-----5:R-:W-:Y:S01]  /*5fa0*/  HMMA.16816.F32.BF16 R60, R148, R16, R60 ;  /* 0x00000010943c723c */ /* 0x020fe2000004183c */
[----:B------:R-:W-:-:S05]  /*5fb0*/  LOP3.LUT R16, R223, R13, R217, 0x96, !PT ;  /* 0x0000000ddf107212 */ /* 0x000fca00078e96d9 */
[----:B------:R-:W-:Y:S02]  /*5fc0*/  IMAD.WIDE.U32 R16, R16, -0x326172a9, RZ ;  /* 0xcd9e8d5710107825 */ /* 0x000fe400078e00ff */
[----:B------:R-:W-:Y:S03]  /*5fd0*/  HMMA.16816.F32.BF16 R92, R116, R96, RZ ;  /* 0x00000060745c723c */ /* 0x000fe600000418ff */
[----:B------:R-:W-:Y:S02]  /*5fe0*/  LOP3.LUT R219, R219, R220, R17, 0x96, !PT ;  /* 0x000000dcdbdb7212 */ /* 0x000fe400078e9611 */
[----:B------:R-:W-:-:S03]  /*5ff0*/  LOP3.LUT R189, R189, R16, R213, 0x96, !PT ;  /* 0x00000010bdbd7212 */ /* 0x000fc600078e96d5 */
[----:B------:R-:W-:Y:S01]  /*6000*/  HMMA.16816.F32.BF16 R80, R116, R82, RZ ;  /* 0x000000527450723c */ /* 0x000fe200000418ff */
[----:B------:R-:W-:-:S04]  /*6010*/  IMAD.WIDE.U32 R230, R219, -0x2daee0ad, RZ ;  /* 0xd2511f53dbe67825 */ /* 0x000fc800078e00ff */
[----:B------:R-:W-:Y:S01]  /*6020*/  FFMA.FTZ R219, R153, UR4, -R218 ;  /* 0x0000000499db7c23 */ /* 0x000fe200080108da */
[----:B------:R-:W-:Y:S01]  /*6030*/  IMAD.WIDE.U32 R232, R189, -0x2daee0ad, RZ ;  /* 0xd2511f53bde87825 */ /* 0x000fe200078e00ff */
[----:B------:R-:W-:-:S03]  /*6040*/  LOP3.LUT R155, R155, R214, R231, 0x96, !PT ;  /* 0x000000d69b9b7212 */ /* 0x000fc600078e96e7 */
[----:B------:R-:W-:Y:S01]  /*6050*/  FFMA.FTZ R189, R147, UR4, -R218 ;  /* 0x0000000493bd7c23 */ /* 0x000fe200080108da */
[C---:B------:R-:W-:Y:S01]  /*6060*/  HMMA.16816.F32.BF16 R68, R148.reuse, R8, R68 ;  /* 0x000000089444723c */ /* 0x040fe20000041844 */
[----:B------:R-:W1:Y:S01]  /*6070*/  MUFU.EX2 R219, R219 ;  /* 0x000000db00db7308 */ /* 0x000e620000000800 */
[----:B------:R-:W-:Y:S01]  /*6080*/  LOP3.LUT R230, R144, R230, R233, 0x96, !PT ;  /* 0x000000e690e67212 */ /* 0x000fe200078e96e9 */
[----:B------:R-:W-:Y:S01]  /*6090*/  IMAD.WIDE.U32 R228, R155, -0x326172a9, RZ ;  /* 0xcd9e8d579be47825 */ /* 0x000fe200078e00ff */
[----:B------:R-:W-:Y:S01]  /*60a0*/  LDSM.16.MT88.4 R144, [R183+0xd000] ;  /* 0x00d00000b790783b */ /* 0x000fe20000004200 */
[----:B------:R-:W3:Y:S02]  /*60b0*/  MUFU.EX2 R189, R189 ;  /* 0x000000bd00bd7308 */ /* 0x000ee40000000800 */
[----:B------:R-:W-:Y:S01]  /*60c0*/  IMAD.WIDE.U32 R230, R230, -0x326172a9, RZ ;  /* 0xcd9e8d57e6e67825 */ /* 0x000fe200078e00ff */
[----:B------:R-:W-:Y:S01]  /*60d0*/  HMMA.16816.F32.BF16 R72, R148, R10, R72 ;  /* 0x0000000a9448723c */ /* 0x000fe20000041848 */
[----:B------:R-:W4:Y:S03]  /*60e0*/  LDSM.16.MT88.4 R8, [R173+0x2800] ;  /* 0x00280000ad08783b */ /* 0x000f260000004200 */
[----:B------:R-:W-:Y:S01]  /*60f0*/  LOP3.LUT R228, R202, R228, R231, 0x96, !PT ;  /* 0x000000e4cae47212 */ /* 0x000fe200078e96e7 */
[----:B------:R-:W-:Y:S03]  /*6100*/  LDSM.16.MT88.4 R152, [R173+0x4800] ;  /* 0x00480000ad98783b */ /* 0x000fe60000004200 */
[----:B------:R-:W-:Y:S08]  /*6110*/  HMMA.16816.F32.BF16 R96, R116, R98, RZ ;  /* 0x000000627460723c */ /* 0x000ff000000418ff */
[----:B--2---:R-:W-:Y:S01]  /*6120*/  HMMA.16816.F32.BF16 R92, R148, R4, R92 ;  /* 0x00000004945c723c */ /* 0x004fe2000004185c */
[----:B------:R-:W-:Y:S01]  /*6130*/  LOP3.LUT R4, R203, R212, R229, 0x96, !PT ;  /* 0x000000d4cb047212 */ /* 0x000fe200078e96e5 */
[----:B------:R-:W-:-:S04]  /*6140*/  IMAD.WIDE.U32 R228, R228, -0x2daee0ad, RZ ;  /* 0xd2511f53e4e47825 */ /* 0x000fc800078e00ff */
[----:B------:R-:W-:Y:S02]  /*6150*/  IMAD.WIDE.U32 R4, R4, -0x2daee0ad, RZ ;  /* 0xd2511f5304047825 */ /* 0x000fe400078e00ff */
[----:B------:R-:W-:Y:S01]  /*6160*/  HMMA.16816.F32.BF16 R84, R116, R88, RZ ;  /* 0x000000587454723c */ /* 0x000fe200000418ff */
[----:B------:R-:W-:Y:S02]  /*6170*/  LOP3.LUT R140, R140, R4, R229, 0x96, !PT ;  /* 0x000000048c8c7212 */ /* 0x000fe400078e96e5 */
[----:B------:R-:W-:-:S05]  /*6180*/  LOP3.LUT R232, R142, R232, R5, 0x96, !PT ;  /* 0x000000e88ee87212 */ /* 0x000fca00078e9605 */
[----:B------:R-:W-:Y:S01]  /*6190*/  HMMA.16816.F32.BF16 R80, R148, R14, R80 ;  /* 0x0000000e9450723c */ /* 0x000fe20000041850 */
[----:B------:R-:W2:Y:S01]  /*61a0*/  LDSM.16.MT88.4 R12, [R175+0x4800] ;  /* 0x00480000af0c783b */ /* 0x000ea20000004200 */
[----:B------:R-:W-:-:S05]  /*61b0*/  IMAD.WIDE.U32 R232, R232, -0x326172a9, RZ ;  /* 0xcd9e8d57e8e87825 */ /* 0x000fca00078e00ff */
[----:B------:R-:W-:Y:S01]  /*61c0*/  LOP3.LUT R230, R201, R230, R233, 0x96, !PT ;  /* 0x000000e6c9e67212 */ /* 0x000fe200078e96e9 */
[----:B------:R-:W-:Y:S04]  /*61d0*/  HMMA.16816.F32.BF16 R88, R116, R90, RZ ;  /* 0x0000005a7458723c */ /* 0x000fe800000418ff */
[----:B------:R-:W-:-:S04]  /*61e0*/  IMAD.WIDE.U32 R230, R230, -0x2daee0ad, RZ ;  /* 0xd2511f53e6e67825 */ /* 0x000fc800078e00ff */
[----:B------:R-:W-:Y:S01]  /*61f0*/  HMMA.16816.F32.BF16 R96, R148, R6, R96 ;  /* 0x000000069460723c */ /* 0x000fe20000041860 */
[----:B------:R-:W-:Y:S01]  /*6200*/  IMAD.WIDE.U32 R6, R140, -0x326172a9, RZ ;  /* 0xcd9e8d578c067825 */ /* 0x000fe200078e00ff */
[----:B------:R-:W-:Y:S01]  /*6210*/  LOP3.LUT R226, R226, R228, R231, 0x96, !PT ;  /* 0x000000e4e2e27212 */ /* 0x000fe200078e96e7 */
[----:B------:R-:W-:Y:S02]  /*6220*/  LDSM.16.MT88.4 R140, [R183+0xf000] ;  /* 0x00f00000b78c783b */ /* 0x000fe40000004200 */
[----:B------:R-:W-:Y:S01]  /*6230*/  IMAD.MOV.U32 R4, RZ, RZ, R6 ;  /* 0x000000ffff047224 */ /* 0x000fe200078e0006 */
[----:B------:R-:W-:Y:S02]  /*6240*/  PRMT R5, R6, 0x7773, RZ ;  /* 0x0000777306057816 */ /* 0x000fe400000000ff */
[----:B------:R-:W-:Y:S02]  /*6250*/  HMMA.16816.F32.BF16 R108, R116, R112, RZ ;  /* 0x00000070746c723c */ /* 0x000fe400000418ff */
[----:B------:R-:W-:-:S06]  /*6260*/  LOP3.LUT R4, R4, 0xff, RZ, 0xc0, !PT ;  /* 0x000000ff04047812 */ /* 0x000fcc00078ec0ff */
[C---:B----4-:R-:W-:Y:S01]  /*6270*/  HMMA.16816.F32.BF16 R84, R148.reuse, R8, R84 ;  /* 0x000000089454723c */ /* 0x050fe20000041854 */
[----:B------:R-:W-:Y:S02]  /*6280*/  PRMT R8, R6, 0x7772, RZ ;  /* 0x0000777206087816 */ /* 0x000fe400000000ff */
[----:B------:R-:W-:Y:S02]  /*6290*/  LOP3.LUT R9, R200, R232, R7, 0x96, !PT ;  /* 0x000000e8c8097212 */ /* 0x000fe400078e9607 */
[----:B------:R-:W-:Y:S02]  /*62a0*/  PRMT R8, R8, 0x5410, R5 ;  /* 0x0000541008087816 */ /* 0x000fe40000000005 */
[----:B------:R-:W-:Y:S01]  /*62b0*/  SHF.R.U32.HI R17, RZ, 0x18, R9 ;  /* 0x00000018ff117819 */ /* 0x000fe20000011609 */
[----:B------:R-:W-:Y:S01]  /*62c0*/  HMMA.16816.F32.BF16 R88, R148, R10, R88 ;  /* 0x0000000a9458723c */ /* 0x000fe20000041858 */
[----:B------:R-:W-:Y:S02]  /*62d0*/  PRMT R11, R6, 0x7771, RZ ;  /* 0x00007771060b7816 */ /* 0x000fe400000000ff */
[----:B------:R-:W-:-:S02]  /*62e0*/  PRMT R10, R9, 0x7632, R10 ;  /* 0x00007632090a7816 */ /* 0x000fc4000000000a */
[----:B------:R-:W-:Y:S02]  /*62f0*/  PRMT R11, R4, 0x5410, R11 ;  /* 0x00005410040b7816 */ /* 0x000fe4000000000b */
[----:B------:R-:W4:Y:S01]  /*6300*/  LDSM.16.MT88.4 R4, [R183+0x11000] ;  /* 0x01100000b704783b */ /* 0x000f220000004200 */
[C---:B------:R-:W-:Y:S01]  /*6310*/  HMMA.16816.F32.BF16 R64, R116.reuse, R66, RZ ;  /* 0x000000427440723c */ /* 0x040fe200000418ff */
[----:B------:R-:W-:Y:S02]  /*6320*/  LOP3.LUT R10, R10, 0xff, RZ, 0xc0, !PT ;  /* 0x000000ff0a0a7812 */ /* 0x000fe400078ec0ff */
[--C-:B------:R-:W-:Y:S02]  /*6330*/  HSET2.LE.AND R11, R11, R182.reuse, PT ;  /* 0x000000b60b0b7233 */ /* 0x100fe40003803000 */
[----:B------:R-:W-:Y:S02]  /*6340*/  PRMT R17, R10, 0x5410, R17 ;  /* 0x000054100a117816 */ /* 0x000fe40000000011 */
[----:B-1----:R-:W-:Y:S01]  /*6350*/  F2FP.BF16.F32.PACK_AB R232, R190, R219 ;  /* 0x000000dbbee8723e */ /* 0x002fe200000010ff */
[----:B------:R-:W-:Y:S01]  /*6360*/  HMMA.16816.F32.BF16 R100, R116, R104, RZ ;  /* 0x000000687464723c */ /* 0x000fe200000418ff */
[----:B------:R-:W-:Y:S01]  /*6370*/  FADD.FTZ R219, R219, R164 ;  /* 0x000000a4dbdb7221 */ /* 0x000fe20000010000 */
[----:B------:R-:W-:-:S03]  /*6380*/  HSET2.LE.AND R17, R17, R182, PT ;  /* 0x000000b611117233 */ /* 0x000fc60003803000 */
[----:B------:R-:W-:-:S03]  /*6390*/  FADD.FTZ R190, R190, R219 ;  /* 0x000000dbbebe7221 */ /* 0x000fc60000010000 */
[C---:B------:R-:W-:Y:S08]  /*63a0*/  HMMA.16816.F32.BF16 R104, R116.reuse, R106, RZ ;  /* 0x0000006a7468723c */ /* 0x040ff000000418ff */
[C---:B------:R-:W-:Y:S08]  /*63b0*/  HMMA.16816.F32.BF16 R52, R116.reuse, R56, RZ ;  /* 0x000000387434723c */ /* 0x040ff000000418ff */
[----:B------:R-:W-:Y:S08]  /*63c0*/  HMMA.16816.F32.BF16 R56, R116, R58, RZ ;  /* 0x0000003a7438723c */ /* 0x000ff000000418ff */
[----:B--2---:R-:W-:Y:S01]  /*63d0*/  HMMA.16816.F32.BF16 R108, R148, R12, R108 ;  /* 0x0000000c946c723c */ /* 0x004fe2000004186c */
[----:B------:R-:W-:-:S04]  /*63e0*/  LOP3.LUT R12, R9, 0xffff, RZ, 0xc0, !PT ;  /* 0x0000ffff090c7812 */ /* 0x000fc800078ec0ff */
[----:B------:R-:W-:-:S03]  /*63f0*/  SHF.R.U32.HI R12, RZ, 0x8, R12 ;  /* 0x00000008ff0c7819 */ /* 0x000fc6000001160c */
[C---:B------:R-:W-:Y:S01]  /*6400*/  HMMA.16816.F32.BF16 R64, R148.reuse, R18, R64 ;  /* 0x000000129440723c */ /* 0x040fe20000041840 */
[----:B------:R-:W-:Y:S02]  /*6410*/  LOP3.LUT R19, R9, 0xff, RZ, 0xc0, !PT ;  /* 0x000000ff09137812 */ /* 0x000fe400078ec0ff */
[----:B---3--:R-:W-:Y:S01]  /*6420*/  F2FP.BF16.F32.PACK_AB R18, R198, R189 ;  /* 0x000000bdc612723e */ /* 0x008fe200000010ff */
[----:B------:R-:W-:Y:S01]  /*6430*/  FADD.FTZ R189, R189, R190 ;  /* 0x000000bebdbd7221 */ /* 0x000fe20000010000 */
[----:B------:R-:W-:Y:S02]  /*6440*/  PRMT R19, R19, 0x5410, R12 ;  /* 0x0000541013137816 */ /* 0x000fe4000000000c */
[----:B------:R-:W-:Y:S01]  /*6450*/  LOP3.LUT R18, R18, R11, RZ, 0xc0, !PT ;  /* 0x0000000b12127212 */ /* 0x000fe200078ec0ff */
[----:B------:R-:W-:Y:S01]  /*6460*/  HMMA.16816.F32.BF16 R100, R148, R28, R100 ;  /* 0x0000001c9464723c */ /* 0x000fe20000041864 */
[----:B------:R-:W-:-:S07]  /*6470*/  FADD.FTZ R198, R198, R189 ;  /* 0x000000bdc6c67221 */ /* 0x000fce0000010000 */
[C---:B------:R-:W-:Y:S01]  /*6480*/  HMMA.16816.F32.BF16 R104, R148.reuse, R30, R104 ;  /* 0x0000001e9468723c */ /* 0x040fe20000041868 */
[----:B------:R-:W-:Y:S07]  /*6490*/  LDSM.16.MT88.4 R28, [R173+0x1000] ;  /* 0x00100000ad1c783b */ /* 0x000fee0000004200 */
[----:B------:R-:W-:Y:S01]  /*64a0*/  HMMA.16816.F32.BF16 R120, R148, R152, R120 ;  /* 0x000000989478723c */ /* 0x000fe20000041878 */
[----:B------:R-:W-:Y:S02]  /*64b0*/  LOP3.LUT R153, R8, 0xff00ff, RZ, 0xc0, !PT ;  /* 0x00ff00ff08997812 */ /* 0x000fe400078ec0ff */
[----:B------:R-:W-:Y:S01]  /*64c0*/  F2FP.BF16.F32.PACK_AB R152, R224, R225 ;  /* 0x000000e1e098723e */ /* 0x000fe200000010ff */
[----:B------:R-:W1:Y:S02]  /*64d0*/  LDSM.16.MT88.4 R8, [R181+0x11000] ;  /* 0x01100000b508783b */ /* 0x000e640000004200 */
[----:B------:R-:W-:-:S02]  /*64e0*/  HSET2.LE.AND R16, R153, R182, PT ;  /* 0x000000b699107233 */ /* 0x000fc40003803000 */
[----:B------:R-:W-:Y:S01]  /*64f0*/  HSET2.LE.AND R153, R19, R182, PT ;  /* 0x000000b613997233 */ /* 0x000fe20003803000 */
[C---:B------:R-:W-:Y:S01]  /*6500*/  HMMA.16816.F32.BF16 R36, R116.reuse, R40, RZ ;  /* 0x000000287424723c */ /* 0x040fe200000418ff */
[----:B------:R-:W-:Y:S01]  /*6510*/  LOP3.LUT R17, R152, R17, RZ, 0xc0, !PT ;  /* 0x0000001198117212 */ /* 0x000fe200078ec0ff */
[----:B------:R-:W-:Y:S01]  /*6520*/  FFMA.FTZ R152, R185, UR4, -R188 ;  /* 0x00000004b9987c23 */ /* 0x000fe200080108bc */
[----:B------:R-:W-:Y:S02]  /*6530*/  LOP3.LUT R19, R227, R16, RZ, 0xc0, !PT ;  /* 0x00000010e3137212 */ /* 0x000fe400078ec0ff */
[----:B------:R-:W-:Y:S01]  /*6540*/  LOP3.LUT R16, R232, R153, RZ, 0xc0, !PT ;  /* 0x00000099e8107212 */ /* 0x000fe200078ec0ff */
[----:B------:R-:W-:Y:S02]  /*6550*/  FFMA.FTZ R153, R193, UR4, -R218 ;  /* 0x00000004c1997c23 */ /* 0x000fe400080108da */
[----:B------:R-:W-:Y:S01]  /*6560*/  HMMA.16816.F32.BF16 R40, R116, R42, RZ ;  /* 0x0000002a7428723c */ /* 0x000fe200000418ff */
[----:B------:R-:W-:Y:S04]  /*6570*/  MUFU.EX2 R152, R152 ;  /* 0x0000009800987308 */ /* 0x000fe80000000800 */
[----:B------:R-:W-:Y:S03]  /*6580*/  MUFU.EX2 R153, R153 ;  /* 0x0000009900997308 */ /* 0x000fe60000000800 */
[C---:B------:R-:W-:Y:S08]  /*6590*/  HMMA.16816.F32.BF16 R52, R148.reuse, R20, R52 ;  /* 0x000000149434723c */ /* 0x040ff00000041834 */
[----:B------:R-:W-:Y:S01]  /*65a0*/  HMMA.16816.F32.BF16 R56, R148, R22, R56 ;  /* 0x000000169438723c */ /* 0x000fe20000041838 */
[----:B------:R-:W2:Y:S07]  /*65b0*/  LDSM.16.MT88.4 R20, [R175+0x3000] ;  /* 0x00300000af14783b */ /* 0x000eae0000004200 */
[C---:B----4-:R-:W-:Y:S08]  /*65c0*/  HMMA.16816.F32.BF16 R100, R16.reuse, R4, R100 ;  /* 0x000000041064723c */ /* 0x050ff00000041864 */
[----:B------:R-:W-:Y:S01]  /*65d0*/  HMMA.16816.F32.BF16 R104, R16, R6, R104 ;  /* 0x000000061068723c */ /* 0x000fe20000041868 */
[----:B------:R-:W3:Y:S07]  /*65e0*/  LDSM.16.MT88.4 R4, [R175+0x5000] ;  /* 0x00500000af04783b */ /* 0x000eee0000004200 */
[C---:B------:R-:W-:Y:S08]  /*65f0*/  HMMA.16816.F32.BF16 R128, R116.reuse, R124, RZ ;  /* 0x0000007c7480723c */ /* 0x040ff000000418ff */
[----:B------:R-:W-:Y:S08]  /*6600*/  HMMA.16816.F32.BF16 R124, R116, R126, RZ ;  /* 0x0000007e747c723c */ /* 0x000ff000000418ff */
[C---:B------:R-:W-:Y:S08]  /*6610*/  HMMA.16816.F32.BF16 R36, R148.reuse, R32, R36 ;  /* 0x000000209424723c */ /* 0x040ff00000041824 */
[----:B------:R-:W-:Y:S01]  /*6620*/  HMMA.16816.F32.BF16 R40, R148, R34, R40 ;  /* 0x000000229428723c */ /* 0x000fe20000041828 */
[----:B------:R-:W-:Y:S07]  /*6630*/  LDSM.16.MT88.4 R32, [R175+0x1000] ;  /* 0x00100000af20783b */ /* 0x000fee0000004200 */
[----:B------:R-:W-:Y:S08]  /*6640*/  HMMA.16816.F32.BF16 R112, R116, R114, RZ ;  /* 0x000000727470723c */ /* 0x000ff000000418ff */
[C---:B------:R-:W-:Y:S08]  /*6650*/  HMMA.16816.F32.BF16 R128, R148.reuse, R24, R128 ;  /* 0x000000189480723c */ /* 0x040ff00000041880 */
[----:B------:R-:W-:Y:S01]  /*6660*/  HMMA.16816.F32.BF16 R124, R148, R26, R124 ;  /* 0x0000001a947c723c */ /* 0x000fe2000004187c */
[----:B------:R-:W4:Y:S07]  /*6670*/  LDSM.16.MT88.4 R24, [R181+0xf000] ;  /* 0x00f00000b518783b */ /* 0x000f2e0000004200 */
[----:B-1----:R-:W-:Y:S01]  /*6680*/  HMMA.16816.F32.BF16 R96, R16, R10, R96 ;  /* 0x0000000a1060723c */ /* 0x002fe20000041860 */
[----:B------:R-:W-:-:S07]  /*6690*/  IMAD.MOV.U32 R10, RZ, RZ, R230 ;  /* 0x000000ffff0a7224 */ /* 0x000fce00078e00e6 */
[C---:B------:R-:W-:Y:S08]  /*66a0*/  HMMA.16816.F32.BF16 R36, R16.reuse, R144, R36 ;  /* 0x000000901024723c */ /* 0x040ff00000041824 */
[----:B------:R-:W-:Y:S01]  /*66b0*/  HMMA.16816.F32.BF16 R40, R16, R146, R40 ;  /* 0x000000921028723c */ /* 0x000fe20000041828 */
[----:B------:R-:W1:Y:S07]  /*66c0*/  LDSM.16.MT88.4 R144, [R173+0x5000] ;  /* 0x00500000ad90783b */ /* 0x000e6e0000004200 */
[----:B------:R-:W-:Y:S01]  /*66d0*/  HMMA.16816.F32.BF16 R116, R116, R138, RZ ;  /* 0x0000008a7474723c */ /* 0x000fe200000418ff */
[----:B------:R-:W5:Y:S07]  /*66e0*/  LDSM.16.MT88.4 R136, [R181+0xd000] ;  /* 0x00d00000b588783b */ /* 0x000f6e0000004200 */
[----:B--2---:R-:W-:Y:S01]  /*66f0*/  HMMA.16816.F32.BF16 R76, R16, R20, R76 ;  /* 0x00000014104c723c */ /* 0x004fe2000004184c */
[----:B------:R-:W-:-:S02]  /*6700*/  LOP3.LUT R20, R10, 0xff, RZ, 0xc0, !PT ;  /* 0x000000ff0a147812 */ /* 0x000fc400078ec0ff */
[----:B------:R-:W-:Y:S02]  /*6710*/  PRMT R10, R226, 0x7632, R10 ;  /* 0x00007632e20a7816 */ /* 0x000fe4000000000a */
[----:B------:R-:W-:Y:S02]  /*6720*/  PRMT R21, R230, 0x7771, RZ ;  /* 0x00007771e6157816 */ /* 0x000fe400000000ff */
[----:B------:R-:W-:Y:S01]  /*6730*/  LOP3.LUT R10, R10, 0xff, RZ, 0xc0, !PT ;  /* 0x000000ff0a0a7812 */ /* 0x000fe200078ec0ff */
[----:B------:R-:W-:Y:S01]  /*6740*/  HMMA.16816.F32.BF16 R112, R148, R14, R112 ;  /* 0x0000000e9470723c */ /* 0x000fe20000041870 */
[----:B------:R-:W2:Y:S01]  /*6750*/  LDSM.16.MT88.4 R12, [R173+0x3000] ;  /* 0x00300000ad0c783b */ /* 0x000ea20000004200 */
[----:B------:R-:W-:-:S06]  /*6760*/  PRMT R21, R20, 0x5410, R21 ;  /* 0x0000541014157816 */ /* 0x000fcc0000000015 */
[----:B------:R-:W-:Y:S01]  /*6770*/  HMMA.16816.F32.BF16 R92, R16, R8, R92 ;  /* 0x00000008105c723c */ /* 0x000fe2000004185c */
[C---:B------:R-:W-:Y:S02]  /*6780*/  PRMT R9, R230.reuse, 0x7773, RZ ;  /* 0x00007773e6097816 */ /* 0x040fe400000000ff */
[----:B------:R-:W-:-:S05]  /*6790*/  PRMT R8, R230, 0x7772, RZ ;  /* 0x00007772e6087816 */ /* 0x000fca00000000ff */
[----:B---3--:R-:W-:Y:S01]  /*67a0*/  HMMA.16816.F32.BF16 R108, R16, R4, R108 ;  /* 0x00000004106c723c */ /* 0x008fe2000004186c */
[----:B------:R-:W-:Y:S02]  /*67b0*/  SHF.R.U32.HI R5, RZ, 0x18, R226 ;  /* 0x00000018ff057819 */ /* 0x000fe400000116e2 */
[----:B------:R-:W-:Y:S02]  /*67c0*/  PRMT R4, R8, 0x5410, R9 ;  /* 0x0000541008047816 */ /* 0x000fe40000000009 */
[----:B------:R-:W-:Y:S02]  /*67d0*/  PRMT R5, R10, 0x5410, R5 ;  /* 0x000054100a057816 */ /* 0x000fe40000000005 */
[----:B------:R-:W3:Y:S01]  /*67e0*/  LDSM.16.MT88.4 R8, [R181+0xf800] ;  /* 0x00f80000b508783b */ /* 0x000ee20000004200 */
[----:B------:R-:W-:Y:S01]  /*67f0*/  HMMA.16816.F32.BF16 R116, R148, R154, R116 ;  /* 0x0000009a9474723c */ /* 0x000fe20000041874 */
[--C-:B------:R-:W-:Y:S01]  /*6800*/  FFMA.FTZ R149, R199, UR4, -R218.reuse ;  /* 0x00000004c7957c23 */ /* 0x100fe200080108da */
[--C-:B------:R-:W-:Y:S01]  /*6810*/  FFMA.FTZ R148, R210, UR4, -R218.reuse ;  /* 0x00000004d2947c23 */ /* 0x100fe200080108da */
[----:B------:R-:W-:Y:S01]  /*6820*/  FFMA.FTZ R150, R197, UR4, -R218 ;  /* 0x00000004c5967c23 */ /* 0x000fe200080108da */
[--C-:B------:R-:W-:Y:S01]  /*6830*/  FFMA.FTZ R155, R187, UR4, -R188.reuse ;  /* 0x00000004bb9b7c23 */ /* 0x100fe200080108bc */
[--C-:B------:R-:W-:Y:S01]  /*6840*/  FFMA.FTZ R154, R186, UR4, -R188.reuse ;  /* 0x00000004ba9a7c23 */ /* 0x100fe200080108bc */
[----:B------:R-:W-:Y:S01]  /*6850*/  FFMA.FTZ R151, R184, UR4, -R188 ;  /* 0x00000004b8977c23 */ /* 0x000fe200080108bc */
[----:B------:R-:W-:Y:S01]  /*6860*/  MUFU.EX2 R149, R149 ;  /* 0x0000009500957308 */ /* 0x000fe20000000800 */
[----:B------:R-:W-:Y:S01]  /*6870*/  HMMA.16816.F32.BF16 R80, R16, R22, R80 ;  /* 0x000000161050723c */ /* 0x000fe20000041850 */
[----:B------:R-:W-:-:S02]  /*6880*/  LOP3.LUT R22, R226, 0xffff, RZ, 0xc0, !PT ;  /* 0x0000ffffe2167812 */ /* 0x000fc400078ec0ff */
[----:B------:R-:W-:Y:S01]  /*6890*/  MUFU.EX2 R148, R148 ;  /* 0x0000009400947308 */ /* 0x000fe20000000800 */
[----:B------:R-:W-:Y:S02]  /*68a0*/  LOP3.LUT R23, R226, 0xff, RZ, 0xc0, !PT ;  /* 0x000000ffe2177812 */ /* 0x000fe400078ec0ff */
[----:B------:R-:W-:Y:S01]  /*68b0*/  SHF.R.U32.HI R22, RZ, 0x8, R22 ;  /* 0x00000008ff167819 */ /* 0x000fe20000011616 */
[----:B------:R-:W5:Y:S01]  /*68c0*/  MUFU.EX2 R150, R150 ;  /* 0x0000009600967308 */ /* 0x000f620000000800 */
[----:B----4-:R-:W-:Y:S01]  /*68d0*/  HMMA.16816.F32.BF16 R60, R16, R24, R60 ;  /* 0x00000018103c723c */ /* 0x010fe2000004183c */
[----:B------:R-:W-:Y:S02]  /*68e0*/  HSET2.LE.AND R5, R5, R182, PT ;  /* 0x000000b605057233 */ /* 0x000fe40003803000 */
[----:B------:R-:W4:Y:S01]  /*68f0*/  MUFU.EX2 R151, R151 ;  /* 0x0000009700977308 */ /* 0x000f220000000800 */
[----:B------:R-:W-:-:S03]  /*6900*/  PRMT R23, R23, 0x5410, R22 ;  /* 0x0000541017177816 */ /* 0x000fc60000000016 */
[----:B------:R-:W-:Y:S01]  /*6910*/  MUFU.EX2 R155, R155 ;  /* 0x0000009b009b7308 */ /* 0x000fe20000000800 */
[C---:B------:R-:W-:Y:S01]  /*6920*/  HMMA.16816.F32.BF16 R64, R16.reuse, R26, R64 ;  /* 0x0000001a1040723c */ /* 0x040fe20000041840 */
[----:B------:R-:W-:Y:S02]  /*6930*/  LDSM.16.MT88.4 R24, [R175+0x1800] ;  /* 0x00180000af18783b */ /* 0x000fe40000004200 */
[----:B------:R-:W2:Y:S05]  /*6940*/  MUFU.EX2 R154, R154 ;  /* 0x0000009a009a7308 */ /* 0x000eaa0000000800 */
[----:B------:R-:W-:Y:S01]  /*6950*/  HMMA.16816.F32.BF16 R112, R16, R6, R112 ;  /* 0x000000061070723c */ /* 0x000fe20000041870 */
[----:B------:R-:W-:-:S02]  /*6960*/  LOP3.LUT R7, R4, 0xff00ff, RZ, 0xc0, !PT ;  /* 0x00ff00ff04077812 */ /* 0x000fc400078ec0ff */
[--C-:B------:R-:W-:Y:S02]  /*6970*/  HSET2.LE.AND R6, R21, R182.reuse, PT ;  /* 0x000000b615067233 */ /* 0x100fe40003803000 */
[--C-:B------:R-:W-:Y:S02]  /*6980*/  HSET2.LE.AND R4, R23, R182.reuse, PT ;  /* 0x000000b617047233 */ /* 0x100fe40003803000 */
[----:B------:R-:W-:Y:S01]  /*6990*/  HSET2.LE.AND R7, R7, R182, PT ;  /* 0x000000b607077233 */ /* 0x000fe20003803000 */
[C---:B-1----:R-:W-:Y:S01]  /*69a0*/  HMMA.16816.F32.BF16 R120, R16.reuse, R144, R120 ;  /* 0x000000901078723c */ /* 0x042fe20000041878 */
[----:B-----5:R-:W-:Y:S02]  /*69b0*/  F2FP.BF16.F32.PACK_AB R21, R153, R150 ;  /* 0x000000969915723e */ /* 0x020fe400000010ff */
[----:B----4-:R-:W-:Y:S02]  /*69c0*/  F2FP.BF16.F32.PACK_AB R20, R151, R152 ;  /* 0x000000989714723e */ /* 0x010fe400000010ff */
[----:B------:R-:W-:Y:S01]  /*69d0*/  F2FP.BF16.F32.PACK_AB R23, R148, R149 ;  /* 0x000000959417723e */ /* 0x000fe200000010ff */
[----:B------:R-:W-:Y:S01]  /*69e0*/  FADD.FTZ R149, R149, R198 ;  /* 0x000000c695957221 */ /* 0x000fe20000010000 */
[----:B--2---:R-:W-:Y:S01]  /*69f0*/  F2FP.BF16.F32.PACK_AB R144, R154, R155 ;  /* 0x0000009b9a90723e */ /* 0x004fe200000010ff */
[----:B------:R-:W-:Y:S01]  /*6a00*/  HMMA.16816.F32.BF16 R68, R16, R140, R68 ;  /* 0x0000008c1044723c */ /* 0x000fe20000041844 */
[----:B------:R-:W-:Y:S01]  /*6a10*/  LOP3.LUT R6, R21, R6, RZ, 0xc0, !PT ;  /* 0x0000000615067212 */ /* 0x000fe200078ec0ff */
[----:B------:R-:W-:Y:S01]  /*6a20*/  FADD.FTZ R149, R148, R149 ;  /* 0x0000009594957221 */ /* 0x000fe20000010000 */
[----:B------:R-:W-:-:S02]  /*6a30*/  LOP3.LUT R7, R20, R7, RZ, 0xc0, !PT ;  /* 0x0000000714077212 */ /* 0x000fc400078ec0ff */
[----:B------:R-:W-:Y:S01]  /*6a40*/  LOP3.LUT R4, R23, R4, RZ, 0xc0, !PT ;  /* 0x0000000417047212 */ /* 0x000fe200078ec0ff */
[----:B------:R-:W-:Y:S01]  /*6a50*/  FADD.FTZ R150, R150, R149 ;  /* 0x0000009596967221 */ /* 0x000fe20000010000 */
[----:B------:R-:W-:Y:S01]  /*6a60*/  LOP3.LUT R5, R144, R5, RZ, 0xc0, !PT ;  /* 0x0000000590057212 */ /* 0x000fe200078ec0ff */
[----:B------:R-:W-:Y:S01]  /*6a70*/  HMMA.16816.F32.BF16 R72, R16, R142, R72 ;  /* 0x0000008e1048723c */ /* 0x000fe20000041848 */
[----:B------:R-:W1:Y:S01]  /*6a80*/  LDSM.16.MT88.4 R140, [R183+0xf800] ;  /* 0x00f80000b78c783b */ /* 0x000e620000004200 */
[----:B------:R-:W-:-:S03]  /*6a90*/  FADD.FTZ R218, R153, R150 ;  /* 0x0000009699da7221 */ /* 0x000fc60000010000 */
[----:B------:R-:W-:Y:S03]  /*6aa0*/  LDSM.16.MT88.4 R20, [R175+0x3800] ;  /* 0x00380000af14783b */ /* 0x000fe60000004200 */
        /* <DEDUP_REMOVED lines=11> */
[----:B------:R-:W2:Y:S07]  /*6b60*/  LDSM.16.MT88.4 R12, [R183+0xd800] ;  /* 0x00d80000b70c783b */ /* 0x000eae0000004200 */
[----:B------:R-:W-:Y:S01]  /*6b70*/  HMMA.16816.F32.BF16 R116, R16, R146, R116 ;  /* 0x000000921074723c */ /* 0x000fe20000041874 */
[----:B------:R-:W4:Y:S07]  /*6b80*/  LDSM.16.MT88.4 R16, [R175+0x5800] ;  /* 0x00580000af10783b */ /* 0x000f2e0000004200 */
[C---:B---3--:R-:W-:Y:S08]  /*6b90*/  HMMA.16816.F32.BF16 R60, R4.reuse, R8, R60 ;  /* 0x00000008043c723c */ /* 0x048ff0000004183c */
[C---:B------:R-:W-:Y:S01]  /*6ba0*/  HMMA.16816.F32.BF16 R64, R4.reuse, R10, R64 ;  /* 0x0000000a0440723c */ /* 0x040fe20000041840 */
[----:B------:R-:W3:Y:S07]  /*6bb0*/  LDSM.16.MT88.4 R8, [R173+0x3800] ;  /* 0x00380000ad08783b */ /* 0x000eee0000004200 */
[C---:B-1----:R-:W-:Y:S08]  /*6bc0*/  HMMA.16816.F32.BF16 R68, R4.reuse, R140, R68 ;  /* 0x0000008c0444723c */ /* 0x042ff00000041844 */
[C---:B------:R-:W-:Y:S08]  /*6bd0*/  HMMA.16816.F32.BF16 R72, R4.reuse, R142, R72 ;  /* 0x0000008e0448723c */ /* 0x040ff00000041848 */
[C---:B--2---:R-:W-:Y:S08]  /*6be0*/  HMMA.16816.F32.BF16 R36, R4.reuse, R12, R36 ;  /* 0x0000000c0424723c */ /* 0x044ff00000041824 */
[C---:B------:R-:W-:Y:S01]  /*6bf0*/  HMMA.16816.F32.BF16 R40, R4.reuse, R14, R40 ;  /* 0x0000000e0428723c */ /* 0x040fe20000041828 */
[----:B------:R-:W1:Y:S07]  /*6c00*/  LDSM.16.MT88.4 R12, [R173+0x1800] ;  /* 0x00180000ad0c783b */ /* 0x000e6e0000004200 */
[C---:B----4-:R-:W-:Y:S08]  /*6c10*/  HMMA.16816.F32.BF16 R108, R4.reuse, R16, R108 ;  /* 0x00000010046c723c */ /* 0x050ff0000004186c */
[C---:B------:R-:W-:Y:S01]  /*6c20*/  HMMA.16816.F32.BF16 R112, R4.reuse, R18, R112 ;  /* 0x000000120470723c */ /* 0x040fe20000041870 */
[----:B------:R-:W2:Y:S07]  /*6c30*/  LDSM.16.MT88.4 R16, [R173+0x5800] ;  /* 0x00580000ad10783b */ /* 0x000eae0000004200 */
        /* <DEDUP_REMOVED lines=28> */
[----:B------:R-:W1:Y:S01]  /*6e00*/  S2R R178, SR_TID.X ;  /* 0x0000000000b27919 */ /* 0x000e620000002100 */
[----:B------:R-:W2:Y:S01]  /*6e10*/  S2UR UR9, SR_CgaCtaId ;  /* 0x00000000000979c3 */ /* 0x000ea20000008800 */
[----:B------:R-:W3:Y:S01]  /*6e20*/  LDCU UR4, c[0x0][0x440] ;  /* 0x00008800ff0477ac */ /* 0x000ee20008000800 */
[----:B------:R-:W-:Y:S01]  /*6e30*/  IMAD R158, R209, 0x40, R158 ;  /* 0x00000040d19e7824 */ /* 0x000fe200078e029e */
[----:B------:R-:W-:Y:S01]  /*6e40*/  LOP3.LUT R196, R196, 0x38, RZ, 0xc0, !PT ;  /* 0x00000038c4c47812 */ /* 0x000fe200078ec0ff */
[----:B------:R-:W-:Y:S01]  /*6e50*/  VIADD R210, R3, 0xfffffffe ;  /* 0xfffffffe03d27836 */ /* 0x000fe20000000000 */
[----:B------:R-:W-:Y:S01]  /*6e60*/  UMOV UR5, 0x400 ;  /* 0x0000040000057882 */ /* 0x000fe20000000000 */
[----:B------:R-:W-:Y:S01]  /*6e70*/  IMAD.IADD R135, R135, 0x1, R158 ;  /* 0x0000000187877824 */ /* 0x000fe200078e029e */
[----:B------:R-:W-:Y:S01]  /*6e80*/  MOV R3, R132 ;  /* 0x0000008400037202 */ /* 0x000fe20000000f00 */
[----:B------:R-:W4:Y:S01]  /*6e90*/  S2UR UR7, SR_CgaCtaId ;  /* 0x00000000000779c3 */ /* 0x000f220000008800 */
[--C-:B------:R-:W-:Y:S01]  /*6ea0*/  IMAD.IADD R199, R2, 0x1, R211.reuse ;  /* 0x0000000102c77824 */ /* 0x100fe200078e02d3 */
[----:B------:R-:W-:Y:S01]  /*6eb0*/  UMOV UR8, 0x400 ;  /* 0x0000040000087882 */ /* 0x000fe20000000000 */
[----:B------:R-:W-:Y:S01]  /*6ec0*/  IMAD.IADD R198, R135, 0x1, R156 ;  /* 0x0000000187c67824 */ /* 0x000fe200078e029c */
[----:B------:R-:W-:Y:S01]  /*6ed0*/  IADD3 R156, PT, PT, R156, R135, -R211 ;  /* 0x000000879c9c7210 */ /* 0x000fe20007ffe8d3 */
[----:B------:R-:W-:Y:S01]  /*6ee0*/  IMAD.MOV.U32 R2, RZ, RZ, R133 ;  /* 0x000000ffff027224 */ /* 0x000fe200078e0085 */
[----:B------:R-:W4:Y:S01]  /*6ef0*/  LDCU UR6, c[0x0][0x440] ;  /* 0x00008800ff0677ac */ /* 0x000f220008000800 */
[----:B------:R-:W-:Y:S01]  /*6f00*/  IMAD.MOV.U32 R175, RZ, RZ, 0x40 ;  /* 0x00000040ffaf7424 */ /* 0x000fe200078e00ff */
[----:B------:R-:W4:Y:S01]  /*6f10*/  LDC.64 R190, c[0x0][0x3c0] ;  /* 0x0000f000ffbe7b82 */ /* 0x000f220000000a00 */
[----:B------:R-:W-:-:S02]  /*6f20*/  IADD3 R197, PT, PT, R156, 0x8, R211 ;  /* 0x000000089cc57810 */ /* 0x000fc40007ffe0d3 */
[----:B---3--:R-:W-:Y:S01]  /*6f30*/  ISETP.GE.AND P1, PT, R196, UR4, PT ;  /* 0x00000004c4007c0c */ /* 0x008fe2000bf26270 */
[----:B------:R-:W3:Y:S01]  /*6f40*/  LDCU UR4, c[0x0][0x45c] ;  /* 0x00008b80ff0477ac */ /* 0x000ee20008000800 */
[----:B--2---:R-:W-:-:S06]  /*6f50*/  ULEA UR9, UR9, UR5, 0x18 ;  /* 0x0000000509097291 */ /* 0x004fcc000f8ec0ff */
[----:B------:R-:W-:Y:S01]  /*6f60*/  LEA R193, R134, UR9, 0x1 ;  /* 0x0000000986c17c11 */ /* 0x000fe2000f8e08ff */
[C---:B-1----:R-:W-:Y:S01]  /*6f70*/  IMAD.SHL.U32 R192, R178.reuse, 0x20, RZ ;  /* 0x00000020b2c07824 */ /* 0x042fe200078e00ff */
[C---:B------:R-:W-:Y:S01]  /*6f80*/  LOP3.LUT P0, RZ, R178.reuse, 0x2, RZ, 0xc0, !PT ;  /* 0x00000002b2ff7812 */ /* 0x040fe2000780c0ff */
[----:B----4-:R-:W-:Y:S01]  /*6f90*/  ULEA UR5, UR7, UR8, 0x18 ;  /* 0x0000000807057291 */ /* 0x010fe2000f8ec0ff */
[----:B------:R-:W-:Y:S02]  /*6fa0*/  SHF.L.U32 R174, R178, 0x6, RZ ;  /* 0x00000006b2ae7819 */ /* 0x000fe400000006ff */
[----:B------:R-:W-:Y:S02]  /*6fb0*/  SEL R172, R176, 0xffffffe0, !P0 ;  /* 0xffffffe0b0ac7807 */ /* 0x000fe40004000000 */
[----:B------:R-:W-:Y:S01]  /*6fc0*/  LOP3.LUT R173, R174, 0x400, RZ, 0xc0, !PT ;  /* 0x00000400aead7812 */ /* 0x000fe200078ec0ff */
[----:B---3--:R-:W-:Y:S06]  /*6fd0*/  BRA `(.L_x_997) ;  /* 0x0000000400587947 */ /* 0x008fec0003800000 */
.L_x_999:
[----:B------:R-:W1:Y:S01]  /*6fe0*/  LDC.64 R134, c[0x0][0x3b8] ;  /* 0x0000ee00ff867b82 */ /* 0x000e620000000a00 */
[----:B------:R-:W-:Y:S01]  /*6ff0*/  VIADD R137, R210, 0xffffffff ;  /* 0xffffffffd2897836 */ /* 0x000fe20000000000 */
[----:B------:R-:W-:Y:S04]  /*7000*/  LOP3.LUT R141, R196, 0x1f8, RZ, 0xc0, !PT ;  /* 0x000001f8c48d7812 */ /* 0x000fe800078ec0ff */
[----:B------:R-:W-:Y:S04]  /*7010*/  LOP3.LUT R141, R141, 0x38, R178, 0x78, !PT ;  /* 0x000000388d8d7812 */ /* 0x000fe800078e78b2 */
[----:B------:R-:W-:Y:S04]  /*7020*/  LOP3.LUT R141, R141, 0x1e00, R196, 0xf8, !PT ;  /* 0x00001e008d8d7812 */ /* 0x000fe800078ef8c4 */
[----:B------:R-:W-:Y:S01]  /*7030*/  LEA R193, R141, UR5, 0x1 ;  /* 0x000000058dc17c11 */ /* 0x000fe2000f8e08ff */
        /* <DEDUP_REMOVED lines=10> */
[----:B------:R1:W-:Y:S01]  /*70e0*/  @!P1 LDGSTS.E.BYPASS.LTC128B.128 [R193+0x6000], desc[UR14][R144.64] ;  /* 0x0600000090c19fae */ /* 0x0003e2000b981a0e */
[----:B------:R-:W-:Y:S02]  /*70f0*/  LEA.HI.X R137, R142, R140, R143, 0x6, P5 ;  /* 0x0000008c8e897211 */ /* 0x000fe400028f348f */
[C---:B------:R-:W-:Y:S01]  /*7100*/  LEA R142, P6, R136.reuse, R207, 0x1 ;  /* 0x000000cf888e7211 */ /* 0x040fe200078c08ff */
[----:B------:R1:W-:Y:S01]  /*7110*/  @P1 STS.128 [R193+0x6000], RZ ;  /* 0x006000ffc1001388 */ /* 0x0003e20000000c00 */
[----:B------:R-:W-:Y:S02]  /*7120*/  IADD3 R139, P4, PT, R139, R136, RZ ;  /* 0x000000888b8b7210 */ /* 0x000fe40007f9e0ff */
[--C-:B------:R-:W-:Y:S01]  /*7130*/  LEA.HI.X R143, R136, R206, R137.reuse, 0x1, P6 ;  /* 0x000000ce888f7211 */ /* 0x100fe200030f0c89 */
[----:B------:R-:W-:Y:S01]  /*7140*/  @!PT LDS RZ, [RZ] ;  /* 0x00000000fffff984 */ /* 0x000fe20000000800 */
[----:B------:R-:W-:Y:S01]  /*7150*/  @!PT LDS RZ, [RZ] ;  /* 0x00000000fffff984 */ /* 0x000fe20000000800 */
[----:B------:R-:W-:Y:S01]  /*7160*/  @!PT LDS RZ, [RZ] ;  /* 0x00000000fffff984 */ /* 0x000fe20000000800 */
[----:B------:R1:W-:Y:S01]  /*7170*/  @!P3 LDGSTS.E.BYPASS.LTC128B.128 [R193+0x8000], desc[UR14][R144.64+0x80] ;  /* 0x0800008090c1bfae */ /* 0x0003e2000b981a0e */
[----:B------:R-:W-:Y:S01]  /*7180*/  LEA R138, P5, R134, R136, 0x5 ;  /* 0x00000088868a7211 */ /* 0x000fe200078a28ff */
[----:B------:R-:W-:Y:S02]  /*7190*/  IMAD.X R140, R140, 0x1, R137, P4 ;  /* 0x000000018c8c7824 */ /* 0x000fe400020e0689 */
[----:B------:R1:W-:Y:S01]  /*71a0*/  @P3 STS.128 [R193+0x8000], RZ ;  /* 0x008000ffc1003388 */ /* 0x0003e20000000c00 */
[----:B------:R-:W-:Y:S02]  /*71b0*/  LEA.HI.X R135, R134, R137, R135, 0x5, P5 ;  /* 0x0000008986877211 */ /* 0x000fe400028f2c87 */
[CC--:B------:R-:W-:Y:S01]  /*71c0*/  LEA R146, P5, R139.reuse, R207.reuse, 0x1 ;  /* 0x000000cf8b927211 */ /* 0x0c0fe200078a08ff */
[----:B------:R-:W-:Y:S01]  /*71d0*/  @!PT LDS RZ, [RZ] ;  /* 0x00000000fffff984 */ /* 0x000fe20000000800 */
[----:B------:R-:W-:Y:S01]  /*71e0*/  @!PT LDS RZ, [RZ] ;  /* 0x00000000fffff984 */ /* 0x000fe20000000800 */
[----:B------:R-:W-:Y:S01]  /*71f0*/  @!PT LDS RZ, [RZ] ;  /* 0x00000000fffff984 */ /* 0x000fe20000000800 */
[----:B------:R1:W-:Y:S01]  /*7200*/  @!P0 LDGSTS.E.BYPASS.LTC128B.128 [R193+0xa000], desc[UR14][R144.64+0x100] ;  /* 0x0a00010090c18fae */ /* 0x0003e2000b981a0e */
[C---:B------:R-:W-:Y:S02]  /*7210*/  LEA R134, P4, R138.reuse, R207, 0x1 ;  /* 0x000000cf8a867211 */ /* 0x040fe400078808ff */
[-C--:B------:R-:W-:Y:S01]  /*7220*/  LEA.HI.X R147, R139, R206.reuse, R140, 0x1, P5 ;  /* 0x000000ce8b937211 */ /* 0x080fe200028f0c8c */
[----:B------:R1:W-:Y:S01]  /*7230*/  @P0 STS.128 [R193+0xa000], RZ ;  /* 0x00a000ffc1000388 */ /* 0x0003e20000000c00 */
[----:B------:R-:W-:Y:S03]  /*7240*/  LEA.HI.X R135, R138, R206, R135, 0x1, P4 ;  /* 0x000000ce8a877211 */ /* 0x000fe600020f0c87 */
        /* <DEDUP_REMOVED lines=47> */
.L_x_997:
[----:B------:R-:W-:Y:S04]  /*7540*/  DEPBAR.LE SB0, 0x0 ;  /* 0x000080000000791a */ /* 0x000fe80000000000 */
[----:B------:R-:W-:Y:S01]  /*7550*/  BAR.SYNC.DEFER_BLOCKING 0x0 ;  /* 0x0000000000007b1d */ /* 0x000fe20000010000 */
[----:B------:R-:W-:Y:S01]  /*7560*/  IMAD.SHL.U32 R196, R178, 0x8, RZ ;  /* 0x00000008b2c47824 */ /* 0x000fe200078e00ff */
[----:B------:R-:W-:Y:S01]  /*7570*/  SHF.R.U32.HI R180, RZ, 0x1, R178 ;  /* 0x00000001ffb47819 */ /* 0x000fe200000116b2 */
[----:B------:R-:W-:Y:S01]  /*7580*/  IMAD.WIDE.U32 R168, R210, R190, RZ ;  /* 0x000000bed2a87225 */ /* 0x000fe200078e00ff */
[----:B------:R-:W-:Y:S02]  /*7590*/  LOP3.LUT R179, R192, 0x7c00, RZ, 0xc0, !PT ;  /* 0x00007c00c0b37812 */ /* 0x000fe400078ec0ff */
[----:B------:R-:W-:Y:S01]  /*75a0*/  LOP3.LUT R177, R196, 0x38, RZ, 0xc0, !PT ;  /* 0x00000038c4b17812 */ /* 0x000fe200078ec0ff */
[----:B------:R-:W-:Y:S01]  /*75b0*/  IMAD R169, R210, R191, R169 ;  /* 0x000000bfd2a97224 */ /* 0x000fe200078e02a9 */
[C---:B------:R-:W-:Y:S01]  /*75c0*/  LEA R226, P0, R168.reuse, R205, 0x7 ;  /* 0x000000cda8e27211 */ /* 0x040fe200078038ff */
[----:B------:R-:W-:Y:S01]  /*75d0*/  IMAD.SHL.U32 R133, R168, 0x40, RZ ;  /* 0x00000040a8857824 */ /* 0x000fe200078e00ff */
[----:B------:R-:W-:Y:S01]  /*75e0*/  LOP3.LUT R195, R177, 0x40, RZ, 0xfc, !PT ;  /* 0x00000040b1c37812 */ /* 0x000fe200078efcff */
[----:B------:R-:W-:Y:S01]  /*75f0*/  IMAD.SHL.U32 R235, R210, 0x2, RZ ;  /* 0x00000002d2eb7824 */ /* 0x000fe200078e00ff */
[CCC-:B------:R-:W-:Y:S02]  /*7600*/  LEA.HI.X R227, R168.reuse, R204.reuse, R169.reuse, 0x7, P0 ;  /* 0x000000cca8e37211 */ /* 0x1c0fe400000f3ca9 */
[----:B------:R-:W-:Y:S02]  /*7610*/  ISETP.GE.AND P3, PT, R195, UR6, PT ;  /* 0x00000006c3007c0c */ /* 0x000fe4000bf66270 */
[----:B------:R-:W-:Y:S02]  /*7620*/  SHF.L.U64.HI R171, R168, 0x6, R169 ;  /* 0x00000006a8ab7819 */ /* 0x000fe400000102a9 */
[C---:B------:R-:W-:Y:S02]  /*7630*/  LEA R133, P0, R190.reuse, R133, 0x4 ;  /* 0x00000085be857211 */ /* 0x040fe400078020ff */
[----:B------:R-:W-:Y:S02]  /*7640*/  LOP3.LUT R194, R177, 0x80, RZ, 0xfc, !PT ;  /* 0x00000080b1c27812 */ /* 0x000fe400078efcff */
[----:B------:R-:W-:Y:S01]  /*7650*/  LEA.HI.X R171, R190, R171, R191, 0x4, P0 ;  /* 0x000000abbeab7211 */ /* 0x000fe200000f24bf */
[----:B------:R-:W-:Y:S01]  /*7660*/  @!PT LDS RZ, [RZ] ;  /* 0x00000000fffff984 */ /* 0x000fe20000000800 */
[----:B------:R-:W-:Y:S01]  /*7670*/  @!PT LDS RZ, [RZ] ;  /* 0x00000000fffff984 */ /* 0x000fe20000000800 */
[----:B------:R-:W-:Y:S01]  /*7680*/  @!PT LDS RZ, [RZ] ;  /* 0x00000000fffff984 */ /* 0x000fe20000000800 */
[----:B------:R-:W-:Y:S01]  /*7690*/  @!P1 LDGSTS.E.BYPASS.LTC128B.128 [R193+0xc000], desc[UR14][R226.64] ;  /* 0x0c000000e2c19fae */ /* 0x000fe2000b981a0e */
[----:B------:R-:W-:Y:S02]  /*76a0*/  ISETP.GE.AND P0, PT, R194, UR6, PT ;  /* 0x00000006c2007c0c */ /* 0x000fe4000bf06270 */
[----:B------:R-:W-:Y:S02]  /*76b0*/  LEA R224, P5, R133, R205, 0x1 ;  /* 0x000000cd85e07211 */ /* 0x000fe400078a08ff */
[----:B------:R-:W-:Y:S01]  /*76c0*/  @P1 STS.128 [R193+0xc000], RZ ;  /* 0x00c000ffc1001388 */ /* 0x000fe20000000c00 */
[----:B------:R-:W-:Y:S02]  /*76d0*/  ISETP.GE.AND P1, PT, R177, UR6, PT ;  /* 0x00000006b1007c0c */ /* 0x000fe4000bf26270 */
[-C--:B------:R-:W-:Y:S02]  /*76e0*/  LEA.HI.X R225, R133, R204.reuse, R171, 0x1, P5 ;  /* 0x000000cc85e17211 */ /* 0x080fe400028f0cab */
[----:B------:R-:W-:Y:S01]  /*76f0*/  @!PT LDS RZ, [RZ] ;  /* 0x00000000fffff984 */ /* 0x000fe20000000800 */
[----:B------:R-:W-:Y:S01]  /*7700*/  @!PT LDS RZ, [RZ] ;  /* 0x00000000fffff984 */ /* 0x000fe20000000800 */
[----:B------:R-:W-:Y:S01]  /*7710*/  @!PT LDS RZ, [RZ] ;  /* 0x00000000fffff984 */ /* 0x000fe20000000800 */
[----:B------:R-:W-:Y:S01]  /*7720*/  @!P3 LDGSTS.E.BYPASS.LTC128B.128 [R193+0xe000], desc[UR14][R226.64+0x80] ;  /* 0x0e000080e2c1bfae */ /* 0x000fe2000b981a0e */
[CC--:B------:R-:W-:Y:S02]  /*7730*/  LEA R170, P4, R190.reuse, R133.reuse, 0x4 ;  /* 0x00000085beaa7211 */ /* 0x0c0fe400078820ff */
[C---:B------:R-:W-:Y:S02]  /*7740*/  LEA R182, P2, R190.reuse, R133, 0x5 ;  /* 0x00000085beb67211 */ /* 0x040fe400078428ff */
[----:B------:R-:W-:Y:S01]  /*7750*/  @P3 STS.128 [R193+0xe000], RZ ;  /* 0x00e000ffc1003388 */ /* 0x000fe20000000c00 */
[--C-:B------:R-:W-:Y:S02]  /*7760*/  LEA.HI.X R133, R190, R171, R191.reuse, 0x4, P4 ;  /* 0x000000abbe857211 */ /* 0x100fe400020f24bf */
[----:B------:R-:W-:Y:S02]  /*7770*/  LEA R168, P4, R170, R205, 0x1 ;  /* 0x000000cdaaa87211 */ /* 0x000fe400078808ff */
[----:B------:R-:W-:Y:S01]  /*7780*/  @!PT LDS RZ, [RZ] ;  /* 0x00000000fffff984 */ /* 0x000fe20000000800 */
[----:B------:R-:W-:Y:S01]  /*7790*/  @!PT LDS RZ, [RZ] ;  /* 0x00000000fffff984 */ /* 0x000fe20000000800 */
[----:B------:R-:W-:Y:S01]  /*77a0*/  @!PT LDS RZ, [RZ] ;  /* 0x00000000fffff984 */ /* 0x000fe20000000800 */
[----:B------:R-:W-:Y:S01]  /*77b0*/  @!P0 LDGSTS.E.BYPASS.LTC128B.128 [R193+0x10000], desc[UR14][R226.64+0x100] ;  /* 0x10000100e2c18fae */ /* 0x000fe2000b981a0e */
[----:B------:R-:W-:Y:S02]  /*77c0*/  LEA.HI.X R171, R190, R171, R191, 0x5, P2 ;  /* 0x000000abbeab7211 */ /* 0x000fe400010f2cbf */
[-C--:B------:R-:W-:Y:S02]  /*77d0*/  LEA.HI.X R169, R170, R204.reuse, R133, 0x1, P4 ;  /* 0x000000ccaaa97211 */ /* 0x080fe400020f0c85 */
[----:B------:R-:W-:Y:S01]  /*77e0*/  @P0 STS.128 [R193+0x10000], RZ ;  /* 0x010000ffc1000388 */ /* 0x000fe20000000c00 */
[----:B------:R-:W-:Y:S02]  /*77f0*/  LEA R132, P2, R182, R205, 0x1 ;  /* 0x000000cdb6847211 */ /* 0x000fe400078408ff */
[----:B------:R-:W-:Y:S02]  /*7800*/  LOP3.LUT R136, R180, 0x8, RZ, 0xc0, !PT ;  /* 0x00000008b4887812 */ /* 0x000fe400078ec0ff */
[----:B------:R-:W-:Y:S01]  /*7810*/  @!PT LDS RZ, [RZ] ;  /* 0x00000000fffff984 */ /* 0x000fe20000000800 */
[----:B------:R-:W-:Y:S01]  /*7820*/  @!PT LDS RZ, [RZ] ;  /* 0x00000000fffff984 */ /* 0x000fe20000000800 */
[----:B------:R-:W-:Y:S01]  /*7830*/  @!PT LDS RZ, [RZ] ;  /* 0x00000000fffff984 */ /* 0x000fe20000000800 */
[----:B------:R-:W-:Y:S01]  /*7840*/  @!P1 LDGSTS.E.BYPASS.LTC128B.128 [R193+0xc800], desc[UR14][R224.64] ;  /* 0x0c800000e0c19fae */ /* 0x000fe2000b981a0e */
[----:B------:R-:W-:Y:S02]  /*7850*/  LEA.HI.X R133, R182, R204, R171, 0x1, P2 ;  /* 0x000000ccb6857211 */ /* 0x000fe400010f0cab */
[--C-:B------:R-:W-:Y:S02]  /*7860*/  LOP3.LUT R135, R177, 0x1c0, R174.reuse, 0xf8, !PT ;  /* 0x000001c0b1877812 */ /* 0x100fe400078ef8ae */
[----:B------:R-:W-:Y:S01]  /*7870*/  @P1 STS.128 [R193+0xc800], RZ ;  /* 0x00c800ffc1001388 */ /* 0x000fe20000000c00 */
[----:B------:R-:W-:Y:S02]  /*7880*/  LOP3.LUT R134, R179, 0x200, R174, 0xf8, !PT ;  /* 0x00000200b3867812 */ /* 0x000fe400078ef8ae */
[C---:B------:R-:W-:Y:S02]  /*7890*/  LOP3.LUT R181, R135.reuse, R136, RZ, 0x3c, !PT ;  /* 0x0000008887b57212 */ /* 0x040fe400078e3cff */
        /* <DEDUP_REMOVED lines=15> */
[----:B------:R-:W-:Y:S01]  /*7990*/  VIADD R183, R188, UR5 ;  /* 0x00000005bcb77c36 */ /* 0x000fe20008000000 */
[----:B------:R-:W-:Y:S02]  /*79a0*/  ISETP.NE.AND P4, PT, R210, RZ, PT ;  /* 0x000000ffd200720c */ /* 0x000fe40003f85270 */
        /* <DEDUP_REMOVED lines=63> */
[----:B------:R-:W4:Y:S07]  /*7da0*/  LDSM.16.M88.4 R160, [R183+0x7800] ;  /* 0x00780000b7a0783b */ /* 0x000f2e0000000200 */
[C---:B------:R-:W-:Y:S08]  /*7db0*/  HMMA.16816.F32.BF16 R12, R156.reuse, R164, R12 ;  /* 0x000000a49c0c723c */ /* 0x040ff0000004180c */
[C---:B------:R-:W-:Y:S01]  /*7dc0*/  HMMA.16816.F32.BF16 R16, R156.reuse, R166, R16 ;  /* 0x000000a69c10723c */ /* 0x040fe20000041810 */
[----:B------:R-:W5:Y:S07]  /*7dd0*/  LDSM.16.M88.4 R164, [R184] ;  /* 0x00000000b8a4783b */ /* 0x000f6e0000000200 */
[C---:B-1----:R-:W-:Y:S08]  /*7de0*/  HMMA.16816.F32.BF16 R20, R156.reuse, R140, R20 ;  /* 0x0000008c9c14723c */ /* 0x042ff00000041814 */
[C---:B------:R-:W-:Y:S01]  /*7df0*/  HMMA.16816.F32.BF16 R24, R156.reuse, R142, R24 ;  /* 0x0000008e9c18723c */ /* 0x040fe20000041818 */
[----:B------:R-:W1:Y:S07]  /*7e00*/  LDSM.16.M88.4 R140, [R182+0x6800] ;  /* 0x00680000b68c783b */ /* 0x000e6e0000000200 */
[C---:B--2---:R-:W-:Y:S08]  /*7e10*/  HMMA.16816.F32.BF16 R28, R156.reuse, R136, R28 ;  /* 0x000000889c1c723c */ /* 0x044ff0000004181c */
[----:B------:R-:W-:Y:S01]  /*7e20*/  HMMA.16816.F32.BF16 R32, R156, R138, R32 ;  /* 0x0000008a9c20723c */ /* 0x000fe20000041820 */
[----:B------:R-:W2:Y:S05]  /*7e30*/  LDSM.16.M88.4 R136, [R182+0x7000] ;  /* 0x00700000b688783b */ /* 0x000eaa0000000200 */
[----:B------:R-:W2:Y:S02]  /*7e40*/  LDSM.16.M88.4 R156, [R182+0x7800] ;  /* 0x00780000b69c783b */ /* 0x000ea40000000200 */
[C---:B------:R-:W-:Y:S08]  /*7e50*/  HMMA.16816.F32.BF16 R4, R132.reuse, R144, R4 ;  /* 0x000000908404723c */ /* 0x040ff00000041804 */
[C---:B------:R-:W-:Y:S01]  /*7e60*/  HMMA.16816.F32.BF16 R8, R132.reuse, R146, R8 ;  /* 0x000000928408723c */ /* 0x040fe20000041808 */
[----:B------:R-:W-:Y:S07]  /*7e70*/  LDSM.16.M88.4 R144, [R189+0x2000] ;  /* 0x00200000bd90783b */ /* 0x000fee0000000200 */
[C---:B------:R-:W-:Y:S08]  /*7e80*/  HMMA.16816.F32.BF16 R12, R132.reuse, R148, R12 ;  /* 0x00000094840c723c */ /* 0x040ff0000004180c */
[C---:B------:R-:W-:Y:S01]  /*7e90*/  HMMA.16816.F32.BF16 R16, R132.reuse, R150, R16 ;  /* 0x000000968410723c */ /* 0x040fe20000041810 */
[----:B------:R-:W2:Y:S07]  /*7ea0*/  LDSM.16.M88.4 R148, [R188+UR5+0x8000] ;  /* 0x00800005bc94783b */ /* 0x000eae0008000200 */
[C---:B---3--:R-:W-:Y:S08]  /*7eb0*/  HMMA.16816.F32.BF16 R20, R132.reuse, R152, R20 ;  /* 0x000000988414723c */ /* 0x048ff00000041814 */
[C---:B------:R-:W-:Y:S01]  /*7ec0*/  HMMA.16816.F32.BF16 R24, R132.reuse, R154, R24 ;  /* 0x0000009a8418723c */ /* 0x040fe20000041818 */
[----:B------:R-:W-:Y:S07]  /*7ed0*/  LDSM.16.M88.4 R152, [R188+UR5+0x9000] ;  /* 0x00900005bc98783b */ /* 0x000fee0008000200 */
[C---:B----4-:R-:W-:Y:S08]  /*7ee0*/  HMMA.16816.F32.BF16 R28, R132.reuse, R160, R28 ;  /* 0x000000a0841c723c */ /* 0x050ff0000004181c */
[----:B------:R-:W-:Y:S01]  /*7ef0*/  HMMA.16816.F32.BF16 R32, R132, R162, R32 ;  /* 0x000000a28420723c */ /* 0x000fe20000041820 */
[----:B------:R-:W3:Y:S05]  /*7f00*/  LDSM.16.M88.4 R132, [R188+UR5+0x8800] ;  /* 0x00880005bc84783b */ /* 0x000eea0008000200 */
[----:B------:R-:W-:Y:S02]  /*7f10*/  LDSM.16.M88.4 R160, [R185+0x8800] ;  /* 0x00880000b9a0783b */ /* 0x000fe40000000200 */
[C---:B-----5:R-:W-:Y:S08]  /*7f20*/  HMMA.16816.F32.BF16 R4, R164.reuse, R168, R4 ;  /* 0x000000a8a404723c */ /* 0x060ff00000041804 */
        /* <DEDUP_REMOVED lines=25> */
[C---:B--2---:R-:W-:Y:S08]  /*80c0*/  HMMA.16816.F32.BF16 R4, R140.reuse, R156, R4 ;  /* 0x0000009c8c04723c */ /* 0x044ff00000041804 */
[C---:B------:R-:W-:Y:S01]  /*80d0*/  HMMA.16816.F32.BF16 R8, R140.reuse, R158, R8 ;  /* 0x0000009e8c08723c */ /* 0x040fe20000041808 */
[----:B------:R-:W-:Y:S07]  /*80e0*/  LDSM.16.M88.4 R156, [R184+0x2000] ;  /* 0x00200000b89c783b */ /* 0x000fee0000000200 */
[C---:B------:R-:W-:Y:S08]  /*80f0*/  HMMA.16816.F32.BF16 R12, R140.reuse, R160, R12 ;  /* 0x000000a08c0c723c */ /* 0x040ff0000004180c */
        /* <DEDUP_REMOVED lines=12> */
[C---:B------:R-:W-:Y:S03]  /*81c0*/  HMMA.16816.F32.BF16 R12, R148.reuse, R168, R12 ;  /* 0x000000a8940c723c */ /* 0x040fe6000004180c */
[----:B------:R-:W-:Y:S05]  /*81d0*/  IMAD R168, R210, 0x40, R199 ;  /* 0x00000040d2a87824 */ /* 0x000fea00078e02c7 */
[C---:B------:R-:W-:Y:S03]  /*81e0*/  HMMA.16816.F32.BF16 R16, R148.reuse, R170, R16 ;  /* 0x000000aa9410723c */ /* 0x040fe60000041810 */
[----:B------:R-:W-:Y:S01]  /*81f0*/  LOP3.LUT R169, RZ, R168, RZ, 0x33, !PT ;  /* 0x000000a8ffa97212 */ /* 0x000fe200078e33ff */
[C-C-:B------:R-:W-:Y:S02]  /*8200*/  IMAD.IADD R170, R198.reuse, 0x1, -R168.reuse ;  /* 0x00000001c6aa7824 */ /* 0x140fe400078e0aa8 */
[--C-:B------:R-:W-:Y:S02]  /*8210*/  IMAD.IADD R171, R197, 0x1, -R168.reuse ;  /* 0x00000001c5ab7824 */ /* 0x100fe400078e0aa8 */
[C---:B-1----:R-:W-:Y:S03]  /*8220*/  HMMA.16816.F32.BF16 R20, R148.reuse, R136, R20 ;  /* 0x000000889414723c */ /* 0x042fe60000041814 */
[----:B------:R-:W-:Y:S01]  /*8230*/  IMAD.IADD R224, R198, 0x1, R169 ;  /* 0x00000001c6e07824 */ /* 0x000fe200078e02a9 */
[----:B------:R-:W-:Y:S02]  /*8240*/  IABS R169, R170 ;  /* 0x000000aa00a97213 */ /* 0x000fe40000000000 */
[----:B------:R-:W-:Y:S02]  /*8250*/  IABS R171, R171 ;  /* 0x000000ab00ab7213 */ /* 0x000fe40000000000 */
[C---:B------:R-:W-:Y:S01]  /*8260*/  HMMA.16816.F32.BF16 R24, R148.reuse, R138, R24 ;  /* 0x0000008a9418723c */ /* 0x040fe20000041818 */
[----:B------:R-:W-:Y:S02]  /*8270*/  LDSM.16.M88.4 R136, [R189+0x4000] ;  /* 0x00400000bd88783b */ /* 0x000fe40000000200 */
[----:B------:R-:W-:Y:S02]  /*8280*/  I2FP.F32.S32 R169, R169 ;  /* 0x000000a900a97245 */ /* 0x000fe40000201400 */
[----:B------:R-:W-:Y:S03]  /*8290*/  I2FP.F32.S32 R171, R171 ;  /* 0x000000ab00ab7245 */ /* 0x000fe60000201400 */
        /* <DEDUP_REMOVED lines=28> */
[----:B------:R5:W-:Y:S05]  /*8460*/  LDSM.16.M88.4 R136, [R187+0x4000] ;  /* 0x00400000bb88783b */ /* 0x000bea0000000200 */
[----:B------:R-:W3:Y:S02]  /*8470*/  LDSM.16.M88.4 R148, [R183+0xa000] ;  /* 0x00a00000b794783b */ /* 0x000ee40000000200 */
[C---:B----4-:R-:W-:Y:S08]  /*8480*/  HMMA.16816.F32.BF16 R4, R152.reuse, R156, R4 ;  /* 0x0000009c9804723c */ /* 0x050ff00000041804 */
[C---:B------:R-:W-:Y:S01]  /*8490*/  HMMA.16816.F32.BF16 R8, R152.reuse, R158, R8 ;  /* 0x0000009e9808723c */ /* 0x040fe20000041808 */
[----:B------:R-:W4:Y:S07]  /*84a0*/  LDSM.16.M88.4 R156, [R183+0xa800] ;  /* 0x00a80000b79c783b */ /* 0x000f2e0000000200 */
[C---:B-1----:R-:W-:Y:S03]  /*84b0*/  HMMA.16816.F32.BF16 R12, R152.reuse, R144, R12 ;  /* 0x00000090980c723c */ /* 0x042fe6000004180c */
[----:B-----5:R-:W-:Y:S01]  /*84c0*/  VIADD R187, R170, 0xfffffff8 ;  /* 0xfffffff8aabb7836 */ /* 0x020fe20000000000 */
[----:B------:R-:W-:Y:S04]  /*84d0*/  IADD3 R170, PT, PT, R198, -0x9, -R168 ;  /* 0xfffffff7c6aa7810 */ /* 0x000fe80007ffe8a8 */
[----:B------:R-:W-:Y:S01]  /*84e0*/  IABS R170, R170 ;  /* 0x000000aa00aa7213 */ /* 0x000fe20000000000 */
[C---:B------:R-:W-:Y:S01]  /*84f0*/  HMMA.16816.F32.BF16 R16, R152.reuse, R146, R16 ;  /* 0x000000929810723c */ /* 0x040fe20000041810 */
[----:B------:R-:W-:Y:S02]  /*8500*/  LDSM.16.M88.4 R144, [R182+0xa000] ;  /* 0x00a00000b690783b */ /* 0x000fe40000000200 */
[----:B------:R-:W-:Y:S02]  /*8510*/  I2FP.F32.S32 R170, R170 ;  /* 0x000000aa00aa7245 */ /* 0x000fe40000201400 */
[----:B------:R-:W-:Y:S03]  /*8520*/  IABS R187, R187 ;  /* 0x000000bb00bb7213 */ /* 0x000fe60000000000 */
[C---:B--2---:R-:W-:Y:S03]  /*8530*/  HMMA.16816.F32.BF16 R20, R152.reuse, R132, R20 ;  /* 0x000000849814723c */ /* 0x044fe60000041814 */
[----:B------:R-:W-:Y:S05]  /*8540*/  I2FP.F32.S32 R187, R187 ;  /* 0x000000bb00bb7245 */ /* 0x000fea0000201400 */
[C---:B------:R-:W-:Y:S01]  /*8550*/  HMMA.16816.F32.BF16 R24, R152.reuse, R134, R24 ;  /* 0x000000869818723c */ /* 0x040fe20000041818 */
[----:B------:R1:W2:Y:S07]  /*8560*/  LDSM.16.M88.4 R132, [R184+0x4000] ;  /* 0x00400000b884783b */ /* 0x0002ae0000000200 */
[C---:B---3--:R-:W-:Y:S08]  /*8570*/  HMMA.16816.F32.BF16 R28, R152.reuse, R140, R28 ;  /* 0x0000008c981c723c */ /* 0x048ff0000004181c */
[----:B------:R-:W-:Y:S01]  /*8580*/  HMMA.16816.F32.BF16 R32, R152, R142, R32 ;  /* 0x0000008e9820723c */ /* 0x000fe20000041820 */
[----:B------:R-:W3:Y:S07]  /*8590*/  LDSM.16.M88.4 R140, [R182+0xa800] ;  /* 0x00a80000b68c783b */ /* 0x000eee0000000200 */
[C---:B------:R-:W-:Y:S05]  /*85a0*/  HMMA.16816.F32.BF16 R4, R136.reuse, R148, R4 ;  /* 0x000000948804723c */ /* 0x040fea0000041804 */
[----:B-1----:R-:W-:Y:S01]  /*85b0*/  VIADD R184, R224, 0x8 ;  /* 0x00000008e0b87836 */ /* 0x002fe20000000000 */
[----:B------:R-:W-:Y:S02]  /*85c0*/  IABS R224, R224 ;  /* 0x000000e000e07213 */ /* 0x000fe40000000000 */
[C---:B------:R-:W-:Y:S03]  /*85d0*/  HMMA.16816.F32.BF16 R8, R136.reuse, R150, R8 ;  /* 0x000000968808723c */ /* 0x040fe60000041808 */
[----:B------:R-:W-:Y:S02]  /*85e0*/  IABS R184, R184 ;  /* 0x000000b800b87213 */ /* 0x000fe40000000000 */
[----:B------:R-:W-:Y:S02]  /*85f0*/  I2FP.F32.S32 R224, R224 ;  /* 0x000000e000e07245 */ /* 0x000fe40000201400 */
[----:B------:R-:W-:Y:S01]  /*8600*/  I2FP.F32.S32 R184, R184 ;  /* 0x000000b800b87245 */ /* 0x000fe20000201400 */
[C---:B----4-:R-:W-:Y:S08]  /*8610*/  HMMA.16816.F32.BF16 R12, R136.reuse, R156, R12 ;  /* 0x0000009c880c723c */ /* 0x050ff0000004180c */
[C---:B------:R-:W-:Y:S08]  /*8620*/  HMMA.16816.F32.BF16 R16, R136.reuse, R158, R16 ;  /* 0x0000009e8810723c */ /* 0x040ff00000041810 */
[C---:B------:R-:W-:Y:S08]  /*8630*/  HMMA.16816.F32.BF16 R20, R136.reuse, R160, R20 ;  /* 0x000000a08814723c */ /* 0x040ff00000041814 */
[C---:B------:R-:W-:Y:S08]  /*8640*/  HMMA.16816.F32.BF16 R24, R136.reuse, R162, R24 ;  /* 0x000000a28818723c */ /* 0x040ff00000041818 */
[C---:B------:R-:W-:Y:S08]  /*8650*/  HMMA.16816.F32.BF16 R28, R136.reuse, R164, R28 ;  /* 0x000000a4881c723c */ /* 0x040ff0000004181c */
[----:B------:R-:W-:Y:S01]  /*8660*/  HMMA.16816.F32.BF16 R32, R136, R166, R32 ;  /* 0x000000a68820723c */ /* 0x000fe20000041820 */
[----:B------:R-:W1:Y:S07]  /*8670*/  LDSM.16.M88.4 R136, [R182+0xb000] ;  /* 0x00b00000b688783b */ /* 0x000e6e0000000200 */
[C---:B--2---:R-:W-:Y:S08]  /*8680*/  HMMA.16816.F32.BF16 R4, R132.reuse, R144, R4 ;  /* 0x000000908404723c */ /* 0x044ff00000041804 */
[C---:B------:R-:W-:Y:S08]  /*8690*/  HMMA.16816.F32.BF16 R8, R132.reuse, R146, R8 ;  /* 0x000000928408723c */ /* 0x040ff00000041808 */
[C---:B---3--:R-:W-:Y:S03]  /*86a0*/  HMMA.16816.F32.BF16 R12, R132.reuse, R140, R12 ;  /* 0x0000008c840c723c */ /* 0x048fe6000004180c */
[-C--:B------:R-:W-:Y:S01]  /*86b0*/  FFMA.FTZ R4, R169, -R0.reuse, R4 ;  /* 0x80000000a9047223 */ /* 0x080fe20000010004 */
[-C--:B------:R-:W-:Y:S01]  /*86c0*/  FFMA.FTZ R6, R171, -R0.reuse, R6 ;  /* 0x80000000ab067223 */ /* 0x080fe20000010006 */
[--C-:B------:R-:W-:Y:S01]  /*86d0*/  IADD3 R171, PT, PT, R197, -0x9, -R168.reuse ;  /* 0xfffffff7c5ab7810 */ /* 0x100fe20007ffe8a8 */
[----:B------:R-:W-:Y:S01]  /*86e0*/  FFMA.FTZ R7, R184, -R0, R7 ;  /* 0x80000000b8077223 */ /* 0x000fe20000010007 */
[C---:B------:R-:W-:Y:S01]  /*86f0*/  IADD3 R184, PT, PT, R198.reuse, -0x10, -R168 ;  /* 0xfffffff0c6b87810 */ /* 0x040fe20007ffe8a8 */
[C---:B------:R-:W-:Y:S01]  /*8700*/  HMMA.16816.F32.BF16 R16, R132.reuse, R142, R16 ;  /* 0x0000008e8410723c */ /* 0x040fe20000041810 */
[----:B------:R-:W2:Y:S01]  /*8710*/  LDSM.16.M88.4 R140, [R182+0xb800] ;  /* 0x00b80000b68c783b */ /* 0x000ea20000000200 */
[----:B------:R-:W-:Y:S04]  /*8720*/  DEPBAR.LE SB0, 0x0 ;  /* 0x000080000000791a */ /* 0x000fe80000000000 */
[----:B------:R-:W-:Y:S01]  /*8730*/  IABS R171, R171 ;  /* 0x000000ab00ab7213 */ /* 0x000fe20000000000 */
[----:B------:R-:W-:Y:S01]  /*8740*/  BAR.SYNC.DEFER_BLOCKING 0x0 ;  /* 0x0000000000007b1d */ /* 0x000fe20000010000 */
[----:B------:R-:W-:Y:S01]  /*8750*/  IABS R184, R184 ;  /* 0x000000b800b87213 */ /* 0x000fe20000000000 */
[C---:B-1----:R-:W-:Y:S05]  /*8760*/  HMMA.16816.F32.BF16 R20, R132.reuse, R136, R20 ;  /* 0x000000888414723c */ /* 0x042fea0000041814 */
[-C--:B------:R-:W-:Y:S01]  /*8770*/  FFMA.FTZ R10, R169, -R0.reuse, R10 ;  /* 0x80000000a90a7223 */ /* 0x080fe2000001000a */
[--C-:B------:R-:W-:Y:S01]  /*8780*/  IADD3 R169, PT, PT, R198, -0x18, -R168.reuse ;  /* 0xffffffe8c6a97810 */ /* 0x100fe20007ffe8a8 */
[-C--:B------:R-:W-:Y:S01]  /*8790*/  FFMA.FTZ R9, R170, -R0.reuse, R9 ;  /* 0x80000000aa097223 */ /* 0x080fe20000010009 */
[----:B------:R-:W-:Y:S01]  /*87a0*/  IADD3 R170, PT, PT, R198, -0x19, -R168 ;  /* 0xffffffe7c6aa7810 */ /* 0x000fe20007ffe8a8 */
[C---:B------:R-:W-:Y:S03]  /*87b0*/  HMMA.16816.F32.BF16 R24, R132.reuse, R138, R24 ;  /* 0x0000008a8418723c */ /* 0x040fe60000041818 */
[----:B------:R-:W-:Y:S01]  /*87c0*/  IABS R169, R169 ;  /* 0x000000a900a97213 */ /* 0x000fe20000000000 */
[----:B------:R-:W-:Y:S01]  /*87d0*/  FFMA.FTZ R5, R224, -R0, R5 ;  /* 0x80000000e0057223 */ /* 0x000fe20000010005 */
[----:B------:R-:W-:Y:S01]  /*87e0*/  IABS R170, R170 ;  /* 0x000000aa00aa7213 */ /* 0x000fe20000000000 */
[----:B------:R-:W-:Y:S01]  /*87f0*/  FFMA.FTZ R8, R187, -R0, R8 ;  /* 0x80000000bb087223 */ /* 0x000fe20000010008 */
[----:B------:R-:W-:Y:S02]  /*8800*/  I2FP.F32.S32 R169, R169 ;  /* 0x000000a900a97245 */ /* 0x000fe40000201400 */
[----:B------:R-:W-:Y:S02]  /*8810*/  I2FP.F32.S32 R170, R170 ;  /* 0x000000aa00aa7245 */ /* 0x000fe40000201400 */
[----:B------:R-:W-:Y:S01]  /*8820*/  I2FP.F32.S32 R224, R171 ;  /* 0x000000ab00e07245 */ /* 0x000fe20000201400 */
[-C--:B------:R-:W-:Y:S01]  /*8830*/  FFMA.FTZ R16, R169, -R0.reuse, R16 ;  /* 0x80000000a9107223 */ /* 0x080fe20000010010 */
[--C-:B------:R-:W-:Y:S01]  /*8840*/  IADD3 R169, PT, PT, R197, -0x20, -R168.reuse ;  /* 0xffffffe0c5a97810 */ /* 0x100fe20007ffe8a8 */
[-C--:B------:R-:W-:Y:S01]  /*8850*/  FFMA.FTZ R17, R170, -R0.reuse, R17 ;  /* 0x80000000aa117223 */ /* 0x080fe20000010011 */
[----:B------:R-:W-:Y:S01]  /*8860*/  IADD3 R170, PT, PT, R198, -0x21, -R168 ;  /* 0xffffffdfc6aa7810 */ /* 0x000fe20007ffe8a8 */
[----:B------:R-:W-:Y:S01]  /*8870*/  FFMA.FTZ R11, R224, -R0, R11 ;  /* 0x80000000e00b7223 */ /* 0x000fe2000001000b */
[----:B------:R-:W-:Y:S02]  /*8880*/  IABS R169, R169 ;  /* 0x000000a900a97213 */ /* 0x000fe40000000000 */
[----:B------:R-:W-:Y:S02]  /*8890*/  IABS R170, R170 ;  /* 0x000000aa00aa7213 */ /* 0x000fe40000000000 */
[----:B------:R-:W-:Y:S02]  /*88a0*/  I2FP.F32.S32 R169, R169 ;  /* 0x000000a900a97245 */ /* 0x000fe40000201400 */
[----:B------:R-:W-:Y:S01]  /*88b0*/  I2FP.F32.S32 R171, R184 ;  /* 0x000000b800ab7245 */ /* 0x000fe20000201400 */
[C---:B--2---:R-:W-:Y:S03]  /*88c0*/  HMMA.16816.F32.BF16 R28, R132.reuse, R140, R28 ;  /* 0x0000008c841c723c */ /* 0x044fe6000004181c */
[----:B------:R-:W-:Y:S01]  /*88d0*/  I2FP.F32.S32 R170, R170 ;  /* 0x000000aa00aa7245 */ /* 0x000fe20000201400 */
[-C--:B------:R-:W-:Y:S01]  /*88e0*/  FFMA.FTZ R22, R169, -R0.reuse, R22 ;  /* 0x80000000a9167223 */ /* 0x080fe20000010016 */
[----:B------:R-:W-:Y:S01]  /*88f0*/  IADD3 R169, PT, PT, R197, -0x28, -R168 ;  /* 0xffffffd8c5a97810 */ /* 0x000fe20007ffe8a8 */
[-C--:B------:R-:W-:Y:S01]  /*8900*/  FFMA.FTZ R12, R171, -R0.reuse, R12 ;  /* 0x80000000ab0c7223 */ /* 0x080fe2000001000c */
[C-C-:B------:R-:W-:Y:S01]  /*8910*/  IADD3 R171, PT, PT, R197.reuse, -0x10, -R168.reuse ;  /* 0xfffffff0c5ab7810 */ /* 0x140fe20007ffe8a8 */
[-C--:B------:R-:W-:Y:S01]  /*8920*/  FFMA.FTZ R21, R170, -R0.reuse, R21 ;  /* 0x80000000aa157223 */ /* 0x080fe20000010015 */
[----:B------:R-:W-:Y:S01]  /*8930*/  IABS R169, R169 ;  /* 0x000000a900a97213 */ /* 0x000fe20000000000 */
[----:B------:R-:W-:Y:S03]  /*8940*/  HMMA.16816.F32.BF16 R32, R132, R142, R32 ;  /* 0x0000008e8420723c */ /* 0x000fe60000041820 */
[----:B------:R-:W-:Y:S02]  /*8950*/  I2FP.F32.S32 R169, R169 ;  /* 0x000000a900a97245 */ /* 0x000fe40000201400 */
[C-C-:B------:R-:W-:Y:S02]  /*8960*/  IADD3 R182, PT, PT, R197.reuse, -0x19, -R168.reuse ;  /* 0xffffffe7c5b67810 */ /* 0x140fe40007ffe8a8 */
[----:B------:R-:W-:Y:S01]  /*8970*/  IADD3 R170, PT, PT, R197, -0x29, -R168 ;  /* 0xffffffd7c5aa7810 */ /* 0x000fe20007ffe8a8 */
[----:B------:R-:W-:Y:S01]  /*8980*/  FFMA.FTZ R26, R169, -R0, R26 ;  /* 0x80000000a91a7223 */ /* 0x000fe2000001001a */
[----:B------:R-:W-:Y:S02]  /*8990*/  IABS R171, R171 ;  /* 0x000000ab00ab7213 */ /* 0x000fe40000000000 */
[----:B------:R-:W-:Y:S02]  /*89a0*/  IABS R182, R182 ;  /* 0x000000b600b67213 */ /* 0x000fe40000000000 */
[----:B------:R-:W-:Y:S02]  /*89b0*/  IABS R170, R170 ;  /* 0x000000aa00aa7213 */ /* 0x000fe40000000000 */
[----:B------:R-:W-:Y:S02]  /*89c0*/  IADD3 R169, PT, PT, R198, -0x30, -R168 ;  /* 0xffffffd0c6a97810 */ /* 0x000fe40007ffe8a8 */
[----:B------:R-:W-:Y:S02]  /*89d0*/  I2FP.F32.S32 R171, R171 ;  /* 0x000000ab00ab7245 */ /* 0x000fe40000201400 */
[----:B------:R-:W-:Y:S02]  /*89e0*/  I2FP.F32.S32 R182, R182 ;  /* 0x000000b600b67245 */ /* 0x000fe40000201400 */
[----:B------:R-:W-:Y:S01]  /*89f0*/  I2FP.F32.S32 R170, R170 ;  /* 0x000000aa00aa7245 */ /* 0x000fe20000201400 */
[-C--:B------:R-:W-:Y:S01]  /*8a00*/  FFMA.FTZ R14, R171, -R0.reuse, R14 ;  /* 0x80000000ab0e7223 */ /* 0x080fe2000001000e */
[----:B------:R-:W-:Y:S01]  /*8a10*/  IABS R169, R169 ;  /* 0x000000a900a97213 */ /* 0x000fe20000000000 */
[-C--:B------:R-:W-:Y:S01]  /*8a20*/  FFMA.FTZ R19, R182, -R0.reuse, R19 ;  /* 0x80000000b6137223 */ /* 0x080fe20000010013 */
[--C-:B------:R-:W-:Y:S01]  /*8a30*/  IADD3 R132, PT, PT, R198, -0x38, -R168.reuse ;  /* 0xffffffc8c6847810 */ /* 0x100fe20007ffe8a8 */
[-C--:B------:R-:W-:Y:S01]  /*8a40*/  FFMA.FTZ R27, R170, -R0.reuse, R27 ;  /* 0x80000000aa1b7223 */ /* 0x080fe2000001001b */
[C-C-:B------:R-:W-:Y:S02]  /*8a50*/  IADD3 R184, PT, PT, R197.reuse, -0x11, -R168.reuse ;  /* 0xffffffefc5b87810 */ /* 0x140fe40007ffe8a8 */
[C-C-:B------:R-:W-:Y:S02]  /*8a60*/  IADD3 R171, PT, PT, R198.reuse, -0x20, -R168.reuse ;  /* 0xffffffe0c6ab7810 */ /* 0x140fe40007ffe8a8 */
[----:B------:R-:W-:Y:S02]  /*8a70*/  I2FP.F32.S32 R169, R169 ;  /* 0x000000a900a97245 */ /* 0x000fe40000201400 */
[C-C-:B------:R-:W-:Y:S02]  /*8a80*/  IADD3 R182, PT, PT, R198.reuse, -0x29, -R168.reuse ;  /* 0xffffffd7c6b67810 */ /* 0x140fe40007ffe8a8 */
[----:B------:R-:W-:Y:S01]  /*8a90*/  IADD3 R133, PT, PT, R197, -0x30, -R168 ;  /* 0xffffffd0c5857810 */ /* 0x000fe20007ffe8a8 */
[----:B------:R-:W-:Y:S01]  /*8aa0*/  FFMA.FTZ R28, R169, -R0, R28 ;  /* 0x80000000a91c7223 */ /* 0x000fe2000001001c */
[--C-:B------:R-:W-:Y:S02]  /*8ab0*/  IADD3 R170, PT, PT, R197, -0x31, -R168.reuse ;  /* 0xffffffcfc5aa7810 */ /* 0x100fe40007ffe8a8 */
[----:B------:R-:W-:Y:S02]  /*8ac0*/  IADD3 R224, PT, PT, R198, -0x11, -R168 ;  /* 0xffffffefc6e07810 */ /* 0x000fe40007ffe8a8 */
[----:B------:R-:W-:Y:S02]  /*8ad0*/  IABS R132, R132 ;  /* 0x0000008400847213 */ /* 0x000fe40000000000 */
[----:B------:R-:W-:Y:S02]  /*8ae0*/  IABS R184, R184 ;  /* 0x000000b800b87213 */ /* 0x000fe40000000000 */
[----:B------:R-:W-:Y:S02]  /*8af0*/  IABS R171, R171 ;  /* 0x000000ab00ab7213 */ /* 0x000fe40000000000 */
[----:B------:R-:W-:Y:S02]  /*8b00*/  IABS R182, R182 ;  /* 0x000000b600b67213 */ /* 0x000fe40000000000 */
[----:B------:R-:W-:Y:S02]  /*8b10*/  IABS R133, R133 ;  /* 0x0000008500857213 */ /* 0x000fe40000000000 */
[----:B------:R-:W-:Y:S02]  /*8b20*/  IABS R170, R170 ;  /* 0x000000aa00aa7213 */ /* 0x000fe40000000000 */
[----:B------:R-:W-:Y:S02]  /*8b30*/  IABS R224, R224 ;  /* 0x000000e000e07213 */ /* 0x000fe40000000000 */
[----:B------:R-:W-:Y:S02]  /*8b40*/  I2FP.F32.S32 R169, R132 ;  /* 0x0000008400a97245 */ /* 0x000fe40000201400 */
[----:B------:R-:W-:Y:S02]  /*8b50*/  I2FP.F32.S32 R184, R184 ;  /* 0x000000b800b87245 */ /* 0x000fe40000201400 */
[----:B------:R-:W-:Y:S01]  /*8b60*/  I2FP.F32.S32 R171, R171 ;  /* 0x000000ab00ab7245 */ /* 0x000fe20000201400 */
[----:B------:R-:W-:Y:S01]  /*8b70*/  FFMA.FTZ R32, R169, -R0, R32 ;  /* 0x80000000a9207223 */ /* 0x000fe20000010020 */
[----:B------:R-:W-:Y:S01]  /*8b80*/  I2FP.F32.S32 R182, R182 ;  /* 0x000000b600b67245 */ /* 0x000fe20000201400 */
[-C--:B------:R-:W-:Y:S01]  /*8b90*/  FFMA.FTZ R15, R184, -R0.reuse, R15 ;  /* 0x80000000b80f7223 */ /* 0x080fe2000001000f */
[----:B------:R-:W-:Y:S01]  /*8ba0*/  I2FP.F32.S32 R133, R133 ;  /* 0x0000008500857245 */ /* 0x000fe20000201400 */
[----:B------:R-:W-:Y:S01]  /*8bb0*/  FFMA.FTZ R20, R171, -R0, R20 ;  /* 0x80000000ab147223 */ /* 0x000fe20000010014 */
[----:B------:R-:W-:Y:S01]  /*8bc0*/  I2FP.F32.S32 R170, R170 ;  /* 0x000000aa00aa7245 */ /* 0x000fe20000201400 */
[----:B------:R-:W-:Y:S01]  /*8bd0*/  FFMA.FTZ R25, R182, -R0, R25 ;  /* 0x80000000b6197223 */ /* 0x000fe20000010019 */
[----:B------:R-:W-:Y:S01]  /*8be0*/  I2FP.F32.S32 R224, R224 ;  /* 0x000000e000e07245 */ /* 0x000fe20000201400 */
[-C--:B------:R-:W-:Y:S01]  /*8bf0*/  FFMA.FTZ R30, R133, -R0.reuse, R30 ;  /* 0x80000000851e7223 */ /* 0x080fe2000001001e */
[C-C-:B------:R-:W-:Y:S01]  /*8c00*/  IADD3 R187, PT, PT, R197.reuse, -0x18, -R168.reuse ;  /* 0xffffffe8c5bb7810 */ /* 0x140fe20007ffe8a8 */
[----:B------:R-:W-:Y:S01]  /*8c10*/  FFMA.FTZ R31, R170, -R0, R31 ;  /* 0x80000000aa1f7223 */ /* 0x000fe2000001001f */
[----:B------:R-:W-:Y:S01]  /*8c20*/  FMNMX3.FTZ R169, R2, R4, R5, !PT ;  /* 0x0000000402a97276 */ /* 0x000fe20007810005 */
[----:B------:R-:W-:Y:S01]  /*8c30*/  FFMA.FTZ R13, R224, -R0, R13 ;  /* 0x80000000e00d7223 */ /* 0x000fe2000001000d */
[----:B------:R-:W-:Y:S02]  /*8c40*/  IABS R187, R187 ;  /* 0x000000bb00bb7213 */ /* 0x000fe40000000000 */
[C-C-:B------:R-:W-:Y:S02]  /*8c50*/  IADD3 R184, PT, PT, R197.reuse, -0x21, -R168.reuse ;  /* 0xffffffdfc5b87810 */ /* 0x140fe40007ffe8a8 */
[C-C-:B------:R-:W-:Y:S02]  /*8c60*/  IADD3 R171, PT, PT, R198.reuse, -0x28, -R168.reuse ;  /* 0xffffffd8c6ab7810 */ /* 0x140fe40007ffe8a8 */
[C-C-:B------:R-:W-:Y:S02]  /*8c70*/  IADD3 R182, PT, PT, R198.reuse, -0x31, -R168.reuse ;  /* 0xffffffcfc6b67810 */ /* 0x140fe40007ffe8a8 */
[--C-:B------:R-:W-:Y:S02]  /*8c80*/  IADD3 R170, PT, PT, R198, -0x39, -R168.reuse ;  /* 0xffffffc7c6aa7810 */ /* 0x100fe40007ffe8a8 */
[C-C-:B------:R-:W-:Y:S02]  /*8c90*/  IADD3 R133, PT, PT, R197.reuse, -0x38, -R168.reuse ;  /* 0xffffffc8c5857810 */ /* 0x140fe40007ffe8a8 */
        /* <DEDUP_REMOVED lines=11> */
[----:B------:R-:W-:Y:S01]  /*8d50*/  IABS R182, R182 ;  /* 0x000000b600b67213 */ /* 0x000fe20000000000 */
[-C--:B------:R-:W-:Y:S01]  /*8d60*/  FFMA.FTZ R23, R184, -R0.reuse, R23 ;  /* 0x80000000b8177223 */ /* 0x080fe20000010017 */
[----:B------:R-:W-:Y:S01]  /*8d70*/  IABS R133, R133 ;  /* 0x0000008500857213 */ /* 0x000fe20000000000 */
[----:B------:R-:W-:Y:S01]  /*8d80*/  FFMA.FTZ R24, R171, -R0, R24 ;  /* 0x80000000ab187223 */ /* 0x000fe20000010018 */
[----:B------:R-:W-:Y:S02]  /*8d90*/  IABS R132, R132 ;  /* 0x0000008400847213 */ /* 0x000fe40000000000 */
[----:B------:R-:W-:Y:S02]  /*8da0*/  FMNMX3.FTZ R168, R168, R14, R15, !PT ;  /* 0x0000000ea8a87276 */ /* 0x000fe4000781000f */
        /* <DEDUP_REMOVED lines=11> */
[----:B------:R-:W-:Y:S02]  /*8e60*/  FMNMX3.FTZ R132, R168, R22, R23, !PT ;  /* 0x00000016a8847276 */ /* 0x000fe40007810017 */
[----:B------:R-:W-:Y:S01]  /*8e70*/  FMNMX3.FTZ R133, R169, R24, R25, !PT ;  /* 0x00000018a9857276 */ /* 0x000fe20007810019 */
[----:B------:R-:W-:Y:S01]  /*8e80*/  FFMA.FTZ R33, R170, -R0, R33 ;  /* 0x80000000aa217223 */ /* 0x000fe20000010021 */
[----:B------:R-:W-:Y:S02]  /*8e90*/  FMNMX3.FTZ R132, R132, R26, R27, !PT ;  /* 0x0000001a84847276 */ /* 0x000fe4000781001b */
[----:B------:R-:W-:Y:S02]  /*8ea0*/  FMNMX3.FTZ R133, R133, R28, R29, !PT ;  /* 0x0000001c85857276 */ /* 0x000fe4000781001d */
[----:B------:R-:W-:Y:S02]  /*8eb0*/  FMNMX3.FTZ R132, R132, R30, R31, !PT ;  /* 0x0000001e84847276 */ /* 0x000fe4000781001f */
[----:B------:R-:W-:Y:S01]  /*8ec0*/  FMNMX3.FTZ R133, R133, R32, R33, !PT ;  /* 0x0000002085857276 */ /* 0x000fe20007810021 */
[----:B------:R-:W-:Y:S06]  /*8ed0*/  @P4 BRA `(.L_x_999) ;  /* 0xffffffe000404947 */ /* 0x000fec000383ffff */
.L_x_998:
[----:B-1----:R-:W-:Y:S01]  /*8ee0*/  LOP3.LUT R135, R235, R217, R223, 0x96, !PT ;  /* 0x000000d9eb877212 */ /* 0x002fe200078e96df */
[----:B------:R-:W1:Y:S01]  /*8ef0*/  SHFL.BFLY PT, R134, R133, 0x2, 0x1f ;  /* 0x0c401f0085867f89 */ /* 0x000e6200000e0000 */
[----:B------:R-:W-:Y:S02]  /*8f00*/  FMNMX3.FTZ R132, R132, R34, R35, !PT ;  /* 0x0000002284847276 */ /* 0x000fe40007810023 */
[C---:B------:R-:W-:Y:S01]  /*8f10*/  IADD3 R231, PT, PT, R222.reuse, 0x3c6ef372, RZ ;  /* 0x3c6ef372dee77810 */ /* 0x040fe20007ffe0ff */
[----:B------:R-:W-:Y:S01]  /*8f20*/  IMAD.WIDE.U32 R152, R135, -0x326172a9, RZ ;  /* 0xcd9e8d5787987825 */ /* 0x000fe200078e00ff */
[----:B------:R-:W-:Y:S03]  /*8f30*/  IADD3 R233, PT, PT, R222, -0x61c88647, RZ ;  /* 0x9e3779b9dee97810 */ /* 0x000fe60007ffe0ff */
[----:B------:R-:W2:Y:S01]  /*8f40*/  SHFL.BFLY PT, R135, R132, 0x2, 0x1f ;  /* 0x0c401f0084877f89 */ /* 0x000ea200000e0000 */
[----:B------:R-:W-:Y:S02]  /*8f50*/  IADD3 R163, PT, PT, R223, 0x32370b8f, RZ ;  /* 0x32370b8fdfa37810 */ /* 0x000fe40007ffe0ff */
[----:B------:R-:W-:Y:S02]  /*8f60*/  LOP3.LUT R152, R213, R231, R152, 0x96, !PT ;  /* 0x000000e7d5987212 */ /* 0x000fe400078e9698 */
[----:B------:R-:W-:Y:S02]  /*8f70*/  LOP3.LUT R136, R220, R233, R153, 0x96, !PT ;  /* 0x000000e9dc887212 */ /* 0x000fe400078e9699 */
[C---:B------:R-:W-:Y:S01]  /*8f80*/  IADD3 R229, PT, PT, R223.reuse, 0x76cf5d0a, RZ ;  /* 0x76cf5d0adfe57810 */ /* 0x040fe20007ffe0ff */
[----:B------:R-:W-:Y:S01]  /*8f90*/  IMAD.WIDE.U32 R152, R152, -0x2daee0ad, RZ ;  /* 0xd2511f5398987825 */ /* 0x000fe200078e00ff */
[C---:B------:R-:W-:Y:S02]  /*8fa0*/  IADD3 R162, PT, PT, R223.reuse, -0x126145ec, RZ ;  /* 0xed9eba14dfa27810 */ /* 0x040fe40007ffe0ff */
[----:B------:R-:W-:Y:S01]  /*8fb0*/  IADD3 R161, PT, PT, R223, -0x56f99767, RZ ;  /* 0xa9066899dfa17810 */ /* 0x000fe20007ffe0ff */
[----:B------:R-:W-:Y:S01]  /*8fc0*/  IMAD.WIDE.U32 R150, R136, -0x2daee0ad, RZ ;  /* 0xd2511f5388967825 */ /* 0x000fe200078e00ff */
[----:B------:R-:W-:Y:S02]  /*8fd0*/  LOP3.LUT R165, R181, 0x200, R174, 0xf8, !PT ;  /* 0x00000200b5a57812 */ /* 0x000fe400078ef8ae */
[----:B------:R-:W-:Y:S02]  /*8fe0*/  IADD3 R230, PT, PT, R223, 0x646e171e, RZ ;  /* 0x646e171edfe67810 */ /* 0x000fe40007ffe0ff */
[----:B------:R-:W-:Y:S02]  /*8ff0*/  LOP3.LUT R150, R163, R150, R153, 0x96, !PT ;  /* 0x00000096a3967212 */ /* 0x000fe400078e9699 */
[----:B------:R-:W-:Y:S02]  /*9000*/  LOP3.LUT R136, R214, R229, R151, 0x96, !PT ;  /* 0x000000e5d6887212 */ /* 0x000fe400078e9697 */
[----:B------:R-:W-:Y:S01]  /*9010*/  LEA R165, R165, UR5, 0x1 ;  /* 0x00000005a5a57c11 */ /* 0x000fe2000f8e08ff */
[----:B------:R-:W-:Y:S01]  /*9020*/  IMAD.WIDE.U32 R150, R150, -0x326172a9, RZ ;  /* 0xcd9e8d5796967825 */ /* 0x000fe200078e00ff */
[----:B------:R-:W-:Y:S02]  /*9030*/  IADD3 R235, PT, PT, R235, 0x1, RZ ;  /* 0x00000001ebeb7810 */ /* 0x000fe40007ffe0ff */
[----:B-1----:R-:W-:Y:S01]  /*9040*/  FMNMX.FTZ R134, R133, R134, !PT ;  /* 0x0000008685867209 */ /* 0x002fe20007810000 */
[----:B------:R-:W-:Y:S01]  /*9050*/  IMAD.WIDE.U32 R148, R136, -0x326172a9, RZ ;  /* 0xcd9e8d5788947825 */ /* 0x000fe200078e00ff */
[----:B--2---:R-:W-:Y:S03]  /*9060*/  FMNMX.FTZ R135, R132, R135, !PT ;  /* 0x0000008784877209 */ /* 0x004fe60007810000 */
[----:B------:R-:W1:Y:S01]  /*9070*/  SHFL.BFLY PT, R133, R134, 0x1, 0x1f ;  /* 0x0c201f0086857f89 */ /* 0x000e6200000e0000 */
[----:B------:R-:W-:Y:S02]  /*9080*/  LOP3.LUT R136, R212, R203, R149, 0x96, !PT ;  /* 0x000000cbd4887212 */ /* 0x000fe400078e9695 */
[----:B------:R-:W-:Y:S05]  /*9090*/  LOP3.LUT R148, R202, R148, R151, 0x96, !PT ;  /* 0x00000094ca947212 */ /* 0x000fea00078e9697 */
[----:B------:R-:W2:Y:S01]  /*90a0*/  SHFL.BFLY PT, R132, R135, 0x1, 0x1f ;  /* 0x0c201f0087847f89 */ /* 0x000ea200000e0000 */
[----:B------:R-:W-:Y:S04]  /*90b0*/  IMAD.WIDE.U32 R136, R136, -0x2daee0ad, RZ ;  /* 0xd2511f5388887825 */ /* 0x000fe800078e00ff */
[----:B------:R-:W-:Y:S01]  /*90c0*/  IMAD.WIDE.U32 R148, R148, -0x2daee0ad, RZ ;  /* 0xd2511f5394947825 */ /* 0x000fe200078e00ff */
[----:B------:R-:W-:Y:S04]  /*90d0*/  LOP3.LUT R152, R162, R152, R137, 0x96, !PT ;  /* 0x00000098a2987212 */ /* 0x000fe800078e9689 */
[----:B------:R-:W-:Y:S01]  /*90e0*/  LOP3.LUT R136, R161, R136, R149, 0x96, !PT ;  /* 0x00000088a1887212 */ /* 0x000fe200078e9695 */
[----:B------:R-:W-:Y:S04]  /*90f0*/  IMAD.WIDE.U32 R152, R152, -0x326172a9, RZ ;  /* 0xcd9e8d5798987825 */ /* 0x000fe800078e00ff */
[----:B------:R-:W-:Y:S01]  /*9100*/  IMAD.WIDE.U32 R140, R136, -0x326172a9, RZ ;  /* 0xcd9e8d57888c7825 */ /* 0x000fe200078e00ff */
[----:B------:R-:W-:Y:S02]  /*9110*/  LOP3.LUT R150, R201, R150, R153, 0x96, !PT ;  /* 0x00000096c9967212 */ /* 0x000fe400078e9699 */
[----:B-1----:R-:W-:Y:S02]  /*9120*/  FMNMX.FTZ R133, R134, R133, !PT ;  /* 0x0000008586857209 */ /* 0x002fe40007810000 */
[----:B------:R-:W-:Y:S01]  /*9130*/  LOP3.LUT R137, R200, R152, R141, 0x96, !PT ;  /* 0x00000098c8897212 */ /* 0x000fe200078e968d */
[----:B------:R-:W-:Y:S01]  /*9140*/  IMAD.WIDE.U32 R150, R150, -0x2daee0ad, RZ ;  /* 0xd2511f5396967825 */ /* 0x000fe200078e00ff */
[----:B--2---:R-:W-:Y:S01]  /*9150*/  FMNMX.FTZ R132, R135, R132, !PT ;  /* 0x0000008487847209 */ /* 0x004fe20007810000 */
[----:B------:R-:W-:Y:S02]  /*9160*/  LDSM.16.MT88.4 R152, [R165+0xe800] ;  /* 0x00e80000a598783b */ /* 0x000fe40000004200 */
[C---:B------:R-:W-:Y:S01]  /*9170*/  FMUL.FTZ R186, R133.reuse, UR4 ;  /* 0x0000000485ba7c20 */ /* 0x040fe20008410000 */
[C---:B------:R-:W-:Y:S01]  /*9180*/  FSETP.NEU.FTZ.AND P0, PT, R133.reuse, -INF , PT ;  /* 0xff8000008500780b */ /* 0x040fe20003f1d000 */
[----:B------:R-:W1:Y:S01]  /*9190*/  LDC R135, c[0x0][0x4f8] ;  /* 0x00013e00ff877b82 */ /* 0x000e620000000800 */
[----:B------:R-:W-:Y:S01]  /*91a0*/  PRMT R139, R140, 0x7773, RZ ;  /* 0x000077738c8b7816 */ /* 0x000fe200000000ff */
[----:B------:R-:W-:Y:S01]  /*91b0*/  FMUL.FTZ R185, R132, UR4 ;  /* 0x0000000484b97c20 */ /* 0x000fe20008410000 */
[----:B------:R-:W-:Y:S01]  /*91c0*/  FSEL R186, R186, RZ, P0 ;  /* 0x000000ffbaba7208 */ /* 0x000fe20000000000 */
[----:B------:R-:W-:Y:S01]  /*91d0*/  FADD.FTZ R2, -R133, R2 ;  /* 0x0000000285027221 */ /* 0x000fe20000010100 */
[----:B------:R-:W-:Y:S02]  /*91e0*/  PRMT R134, R140, 0x7772, RZ ;  /* 0x000077728c867816 */ /* 0x000fe400000000ff */
[----:B------:R-:W-:Y:S01]  /*91f0*/  MOV R136, R140 ;  /* 0x0000008c00887202 */ /* 0x000fe20000000f00 */
[--C-:B------:R-:W-:Y:S01]  /*9200*/  FFMA.FTZ R168, R8, UR4, -R186.reuse ;  /* 0x0000000408a87c23 */ /* 0x100fe200080108ba */
[----:B------:R-:W-:Y:S01]  /*9210*/  PRMT R138, R140, 0x7771, RZ ;  /* 0x000077718c8a7816 */ /* 0x000fe200000000ff */
[--C-:B------:R-:W-:Y:S01]  /*9220*/  FFMA.FTZ R167, R9, UR4, -R186.reuse ;  /* 0x0000000409a77c23 */ /* 0x100fe200080108ba */
[----:B------:R-:W-:Y:S01]  /*9230*/  LOP3.LUT R140, R137, 0xffff, RZ, 0xc0, !PT ;  /* 0x0000ffff898c7812 */ /* 0x000fe200078ec0ff */
[--C-:B------:R-:W-:Y:S01]  /*9240*/  FFMA.FTZ R184, R4, UR4, -R186.reuse ;  /* 0x0000000404b87c23 */ /* 0x100fe200080108ba */
[----:B------:R-:W-:Y:S01]  /*9250*/  FSETP.NEU.FTZ.AND P0, PT, R132, -INF , PT ;  /* 0xff8000008400780b */ /* 0x000fe20003f1d000 */
[----:B------:R-:W-:Y:S01]  /*9260*/  FFMA.FTZ R182, R5, UR4, -R186 ;  /* 0x0000000405b67c23 */ /* 0x000fe200080108ba */
[----:B------:R-:W-:Y:S01]  /*9270*/  PRMT R8, R137, 0x7632, R8 ;  /* 0x0000763289087816 */ /* 0x000fe20000000008 */
[----:B------:R-:W-:Y:S01]  /*9280*/  MUFU.EX2 R168, R168 ;  /* 0x000000a800a87308 */ /* 0x000fe20000000800 */
[----:B------:R-:W-:Y:S01]  /*9290*/  SHF.R.U32.HI R9, RZ, 0x8, R140 ;  /* 0x00000008ff097819 */ /* 0x000fe2000001168c */
[--C-:B------:R-:W-:Y:S01]  /*92a0*/  FFMA.FTZ R234, R24, UR4, -R186.reuse ;  /* 0x0000000418ea7c23 */ /* 0x100fe200080108ba */
[----:B------:R-:W-:Y:S01]  /*92b0*/  PRMT R134, R134, 0x5410, R139 ;  /* 0x0000541086867816 */ /* 0x000fe2000000008b */
[----:B------:R-:W2:Y:S01]  /*92c0*/  LDSM.16.MT88.4 R140, [R165+0xc000] ;  /* 0x00c00000a58c783b */ /* 0x000ea20000004200 */
[----:B------:R-:W-:Y:S05]  /*92d0*/  FSEL R185, R185, RZ, P0 ;  /* 0x000000ffb9b97208 */ /* 0x000fea0000000000 */
[----:B------:R-:W3:Y:S01]  /*92e0*/  MUFU.EX2 R167, R167 ;  /* 0x000000a700a77308 */ /* 0x000ee20000000800 */
[----:B------:R-:W-:Y:S01]  /*92f0*/  LOP3.LUT R139, R136, 0xff, RZ, 0xc0, !PT ;  /* 0x000000ff888b7812 */ /* 0x000fe200078ec0ff */
[--C-:B------:R-:W-:Y:S01]  /*9300*/  FFMA.FTZ R226, R12, UR4, -R186.reuse ;  /* 0x000000040ce27c23 */ /* 0x100fe200080108ba */
[----:B------:R-:W-:Y:S01]  /*9310*/  LOP3.LUT R136, R137, 0xff, RZ, 0xc0, !PT ;  /* 0x000000ff89887812 */ /* 0x000fe200078ec0ff */
[--C-:B------:R-:W-:Y:S01]  /*9320*/  FFMA.FTZ R181, R6, UR4, -R185.reuse ;  /* 0x0000000406b57c23 */ /* 0x100fe200080108b9 */
[----:B------:R-:W-:Y:S01]  /*9330*/  LOP3.LUT R4, R8, 0xff, RZ, 0xc0, !PT ;  /* 0x000000ff08047812 */ /* 0x000fe200078ec0ff */
[----:B------:R-:W-:Y:S01]  /*9340*/  FFMA.FTZ R169, R10, UR4, -R185 ;  /* 0x000000040aa97c23 */ /* 0x000fe200080108b9 */
[----:B------:R-:W-:Y:S01]  /*9350*/  SHF.R.U32.HI R137, RZ, 0x18, R137 ;  /* 0x00000018ff897819 */ /* 0x000fe20000011689 */
[--C-:B------:R-:W-:Y:S01]  /*9360*/  FFMA.FTZ R170, R11, UR4, -R185.reuse ;  /* 0x000000040baa7c23 */ /* 0x100fe200080108b9 */
[----:B------:R-:W-:Y:S01]  /*9370*/  FFMA.FTZ R171, R7, UR4, -R185 ;  /* 0x0000000407ab7c23 */ /* 0x000fe200080108b9 */
[----:B------:R-:W-:Y:S01]  /*9380*/  LOP3.LUT R8, R134, 0xff00ff, RZ, 0xc0, !PT ;  /* 0x00ff00ff86087812 */ /* 0x000fe200078ec0ff */
[----:B------:R-:W-:Y:S01]  /*9390*/  MUFU.EX2 R184, R184 ;  /* 0x000000b800b87308 */ /* 0x000fe20000000800 */
[----:B------:R-:W-:Y:S01]  /*93a0*/  PRMT R6, R4, 0x5410, R137 ;  /* 0x0000541004067816 */ /* 0x000fe20000000089 */
[----:B------:R-:W-:Y:S01]  /*93b0*/  FADD.FTZ R4, -R132, R3 ;  /* 0x0000000384047221 */ /* 0x000fe20000010100 */
[----:B------:R-:W-:Y:S01]  /*93c0*/  FMUL.FTZ R3, R2, UR4 ;  /* 0x0000000402037c20 */ /* 0x000fe20008410000 */
[----:B------:R-:W-:Y:S06]  /*93d0*/  IADD3 R134, PT, PT, R172, R165, RZ ;  /* 0x000000a5ac867210 */ /* 0x000fec0007ffe0ff */
[----:B------:R-:W-:Y:S01]  /*93e0*/  MUFU.EX2 R169, R169 ;  /* 0x000000a900a97308 */ /* 0x000fe20000000800 */
[----:B------:R-:W-:Y:S01]  /*93f0*/  FMUL.FTZ R2, R4, UR4 ;  /* 0x0000000404027c20 */ /* 0x000fe20008410000 */
[----:B-1----:R-:W-:Y:S01]  /*9400*/  LOP3.LUT R135, R135, 0xff, RZ, 0xc0, !PT ;  /* 0x000000ff87877812 */ /* 0x002fe200078ec0ff */
[--C-:B------:R-:W-:Y:S07]  /*9410*/  FFMA.FTZ R189, R18, UR4, -R185.reuse ;  /* 0x0000000412bd7c23 */ /* 0x100fee00080108b9 */
[----:B------:R-:W1:Y:S01]  /*9420*/  MUFU.EX2 R170, R170 ;  /* 0x000000aa00aa7308 */ /* 0x000e620000000800 */
[----:B------:R-:W4:Y:S01]  /*9430*/  LDSM.16.MT88.4 R144, [R134+0xc000] ;  /* 0x00c000008690783b */ /* 0x000f220000004200 */
[----:B------:R-:W-:Y:S01]  /*9440*/  LEA R183, R135, R135, 0x10 ;  /* 0x0000008787b77211 */ /* 0x000fe200078e80ff */
[----:B------:R-:W-:Y:S07]  /*9450*/  FFMA.FTZ R224, R19, UR4, -R185 ;  /* 0x0000000413e07c23 */ /* 0x000fee00080108b9 */
[----:B------:R-:W5:Y:S01]  /*9460*/  MUFU.EX2 R182, R182 ;  /* 0x000000b600b67308 */ /* 0x000f620000000800 */
[----:B------:R-:W-:Y:S01]  /*9470*/  PRMT R136, R136, 0x5410, R9 ;  /* 0x0000541088887816 */ /* 0x000fe20000000009 */
[----:B------:R-:W-:Y:S01]  /*9480*/  FFMA.FTZ R227, R13, UR4, -R186 ;  /* 0x000000040de37c23 */ /* 0x000fe200080108ba */
[----:B------:R-:W-:Y:S07]  /*9490*/  PRMT R138, R139, 0x5410, R138 ;  /* 0x000054108b8a7816 */ /* 0x000fee000000008a */
[----:B------:R-:W-:Y:S01]  /*94a0*/  MUFU.EX2 R181, R181 ;  /* 0x000000b500b57308 */ /* 0x000fe20000000800 */
[--C-:B------:R-:W-:Y:S01]  /*94b0*/  HSET2.LE.AND R139, R8, R183.reuse, PT ;  /* 0x000000b7088b7233 */ /* 0x100fe20003803000 */
[----:B------:R-:W-:Y:S01]  /*94c0*/  LDSM.16.MT88.4 R156, [R134+0xe800] ;  /* 0x00e80000869c783b */ /* 0x000fe20000004200 */
[----:B------:R-:W-:Y:S07]  /*94d0*/  IADD3 R8, PT, PT, R165, 0xc000, RZ ;  /* 0x0000c000a5087810 */ /* 0x000fee0007ffe0ff */
[----:B------:R-:W2:Y:S01]  /*94e0*/  MUFU.EX2 R171, R171 ;  /* 0x000000ab00ab7308 */ /* 0x000ea20000000800 */
[--C-:B------:R-:W-:Y:S01]  /*94f0*/  HSET2.LE.AND R138, R138, R183.reuse, PT ;  /* 0x000000b78a8a7233 */ /* 0x100fe20003803000 */
[--C-:B------:R-:W-:Y:S01]  /*9500*/  FFMA.FTZ R228, R14, UR4, -R185.reuse ;  /* 0x000000040ee47c23 */ /* 0x100fe200080108b9 */
[--C-:B------:R-:W-:Y:S07]  /*9510*/  HSET2.LE.AND R136, R136, R183.reuse, PT ;  /* 0x000000b788887233 */ /* 0x100fee0003803000 */
[----:B------:R-:W4:Y:S01]  /*9520*/  MUFU.EX2 R3, R3 ;  /* 0x0000000300037308 */ /* 0x000f220000000800 */
[--C-:B------:R-:W-:Y:S01]  /*9530*/  HSET2.LE.AND R137, R6, R183.reuse, PT ;  /* 0x000000b706897233 */ /* 0x100fe20003803000 */
[--C-:B------:R-:W-:Y:S01]  /*9540*/  FFMA.FTZ R225, R15, UR4, -R185.reuse ;  /* 0x000000040fe17c23 */ /* 0x100fe200080108b9 */
[----:B---3--:R-:W-:Y:S07]  /*9550*/  F2FP.BF16.F32.PACK_AB R7, R167, R168 ;  /* 0x000000a8a707723e */ /* 0x008fee00000010ff */
[----:B------:R-:W3:Y:S01]  /*9560*/  MUFU.EX2 R2, R2 ;  /* 0x0000000200027308 */ /* 0x000ee20000000800 */
[----:B-1----:R-:W-:Y:S01]  /*9570*/  F2FP.BF16.F32.PACK_AB R6, R170, R169 ;  /* 0x000000a9aa06723e */ /* 0x002fe200000010ff */
[----:B------:R-:W-:Y:S01]  /*9580*/  FFMA.FTZ R232, R21, UR4, -R186 ;  /* 0x0000000415e87c23 */ /* 0x000fe200080108ba */
[----:B-----5:R-:W-:Y:S07]  /*9590*/  F2FP.BF16.F32.PACK_AB R5, R182, R184 ;  /* 0x000000b8b605723e */ /* 0x020fee00000010ff */
[----:B------:R-:W-:Y:S01]  /*95a0*/  MUFU.EX2 R189, R189 ;  /* 0x000000bd00bd7308 */ /* 0x000fe20000000800 */
[----:B------:R-:W-:Y:S01]  /*95b0*/  IADD3 R135, PT, PT, R165, 0xc040, RZ ;  /* 0x0000c040a5877810 */ /* 0x000fe20007ffe0ff */
[----:B------:R-:W-:Y:S01]  /*95c0*/  FFMA.FTZ R238, R22, UR4, -R185 ;  /* 0x0000000416ee7c23 */ /* 0x000fe200080108b9 */
[----:B--2---:R-:W-:Y:S07]  /*95d0*/  F2FP.BF16.F32.PACK_AB R4, R171, R181 ;  /* 0x000000b5ab04723e */ /* 0x004fee00000010ff */
[----:B------:R-:W1:Y:S01]  /*95e0*/  MUFU.EX2 R224, R224 ;  /* 0x000000e000e07308 */ /* 0x000e620000000800 */
[----:B------:R-:W-:Y:S01]  /*95f0*/  @P2 IADD3 R135, PT, PT, R8, -0x40, RZ ;  /* 0xffffffc008872810 */ /* 0x000fe20007ffe0ff */
[----:B----4-:R-:W-:Y:S01]  /*9600*/  FMUL.FTZ R8, R3, R124 ;  /* 0x0000007c03087220 */ /* 0x010fe20000410000 */
[----:B------:R-:W-:Y:S01]  /*9610*/  LOP3.LUT R138, R7, R138, RZ, 0xc0, !PT ;  /* 0x0000008a078a7212 */ /* 0x000fe200078ec0ff */
[----:B------:R-:W-:Y:S01]  /*9620*/  FMUL.FTZ R9, R3, R125 ;  /* 0x0000007d03097220 */ /* 0x000fe20000410000 */
[----:B------:R-:W-:Y:S01]  /*9630*/  LOP3.LUT R139, R6, R139, RZ, 0xc0, !PT ;  /* 0x0000008b068b7212 */ /* 0x000fe200078ec0ff */
[----:B---3--:R-:W-:Y:S01]  /*9640*/  FMUL.FTZ R6, R2, R130 ;  /* 0x0000008202067220 */ /* 0x008fe20000410000 */
[----:B------:R-:W-:Y:S01]  /*9650*/  LOP3.LUT R136, R5, R136, RZ, 0xc0, !PT ;  /* 0x0000008805887212 */ /* 0x000fe200078ec0ff */
[C---:B------:R-:W-:Y:S01]  /*9660*/  FMUL.FTZ R5, R3.reuse, R129 ;  /* 0x0000008103057220 */ /* 0x040fe20000410000 */
[----:B------:R-:W-:Y:S01]  /*9670*/  LOP3.LUT R137, R4, R137, RZ, 0xc0, !PT ;  /* 0x0000008904897212 */ /* 0x000fe200078ec0ff */
[C---:B------:R-:W-:Y:S01]  /*9680*/  FMUL.FTZ R4, R3.reuse, R128 ;  /* 0x0000008003047220 */ /* 0x040fe20000410000 */
[C---:B------:R-:W-:Y:S01]  /*9690*/  FMUL.FTZ R7, R2.reuse, R131 ;  /* 0x0000008302077220 */ /* 0x040fe20000410000 */
[C---:B------:R-:W-:Y:S01]  /*96a0*/  FMUL.FTZ R10, R2.reuse, R126 ;  /* 0x0000007e020a7220 */ /* 0x040fe20000410000 */
[----:B------:R-:W2:Y:S01]  /*96b0*/  LDSM.16.MT88.4 R128, [R135] ;  /* 0x000000008780783b */ /* 0x000ea20000004200 */
[----:B------:R-:W-:Y:S01]  /*96c0*/  FMUL.FTZ R11, R2, R127 ;  /* 0x0000007f020b7220 */ /* 0x000fe20000410000 */
[----:B------:R-:W-:Y:S01]  /*96d0*/  IADD3 R164, PT, PT, R172, R135, RZ ;  /* 0x00000087aca47210 */ /* 0x000fe20007ffe0ff */
[C---:B------:R-:W-:Y:S01]  /*96e0*/  FMUL.FTZ R12, R3.reuse, R120 ;  /* 0x00000078030c7220 */ /* 0x040fe20000410000 */
[----:B------:R-:W-:Y:S01]  /*96f0*/  LOP3.LUT R148, R230, R148, R151, 0x96, !PT ;  /* 0x00000094e6947212 */ /* 0x000fe200078e9697 */
[C---:B------:R-:W-:Y:S01]  /*9700*/  HMMA.16816.F32.BF16 R4, R136.reuse, R140, R4 ;  /* 0x0000008c8804723c */ /* 0x040fe20000041804 */
[----:B------:R-:W-:Y:S02]  /*9710*/  MUFU.EX2 R226, R226 ;  /* 0x000000e200e27308 */ /* 0x000fe40000000800 */
[----:B------:R-:W3:Y:S02]  /*9720*/  LDSM.16.MT88.4 R124, [R164] ;  /* 0x00000000a47c783b */ /* 0x000ee40000004200 */
        /* <DEDUP_REMOVED lines=8> */
[C---:B------:R-:W-:Y:S01]  /*97b0*/  FMUL.FTZ R39, R2.reuse, R39 ;  /* 0x0000002702277220 */ /* 0x040fe20000410000 */
[----:B------:R-:W4:Y:S01]  /*97c0*/  LDSM.16.MT88.4 R140, [R165+0xe000] ;  /* 0x00e00000a58c783b */ /* 0x000f220000004200 */
[----:B------:R-:W-:Y:S01]  /*97d0*/  FMUL.FTZ R19, R2, R119 ;  /* 0x0000007702137220 */ /* 0x000fe20000410000 */
[----:B-1----:R-:W-:Y:S01]  /*97e0*/  F2FP.BF16.F32.PACK_AB R160, R224, R189 ;  /* 0x000000bde0a0723e */ /* 0x002fe200000010ff */
[C---:B------:R-:W-:Y:S01]  /*97f0*/  FMUL.FTZ R40, R3.reuse, R40 ;  /* 0x0000002803287220 */ /* 0x040fe20000410000 */
[C---:B------:R-:W-:Y:S01]  /*9800*/  FMUL.FTZ R41, R3.reuse, R41 ;  /* 0x0000002903297220 */ /* 0x040fe20000410000 */
[C---:B------:R-:W-:Y:S01]  /*9810*/  FMUL.FTZ R42, R2.reuse, R42 ;  /* 0x0000002a022a7220 */ /* 0x040fe20000410000 */
[C---:B------:R-:W-:Y:S01]  /*9820*/  HMMA.16816.F32.BF16 R36, R136.reuse, R144, R36 ;  /* 0x000000908824723c */ /* 0x040fe20000041824 */
[----:B------:R-:W-:Y:S01]  /*9830*/  MUFU.EX2 R228, R228 ;  /* 0x000000e400e47308 */ /* 0x000fe20000000800 */
[----:B------:R-:W-:Y:S01]  /*9840*/  LDSM.16.MT88.4 R120, [R135+0x800] ;  /* 0x000800008778783b */ /* 0x000fe20000004200 */
[----:B------:R-:W-:Y:S01]  /*9850*/  FMUL.FTZ R43, R2, R43 ;  /* 0x0000002b022b7220 */ /* 0x000fe20000410000 */
[----:B------:R-:W-:Y:S01]  /*9860*/  LOP3.LUT R145, R148, 0xff, RZ, 0xc0, !PT ;  /* 0x000000ff94917812 */ /* 0x000fe200078ec0ff */
[C---:B------:R-:W-:Y:S01]  /*9870*/  FMUL.FTZ R44, R3.reuse, R44 ;  /* 0x0000002c032c7220 */ /* 0x040fe20000410000 */
        /* <DEDUP_REMOVED lines=11> */
[C---:B--2---:R-:W-:Y:S03]  /*9930*/  HMMA.16816.F32.BF16 R44, R136.reuse, R128, R44 ;  /* 0x00000080882c723c */ /* 0x044fe6000004182c */
[----:B------:R-:W-:Y:S01]  /*9940*/  MUFU.EX2 R238, R238 ;  /* 0x000000ee00ee7308 */ /* 0x000fe20000000800 */
[C---:B------:R-:W-:Y:S01]  /*9950*/  FMUL.FTZ R54, R2.reuse, R54 ;  /* 0x0000003602367220 */ /* 0x040fe20000410000 */
[C---:B------:R-:W-:Y:S01]  /*9960*/  FMUL.FTZ R55, R2.reuse, R55 ;  /* 0x0000003702377220 */ /* 0x040fe20000410000 */
[C---:B------:R-:W-:Y:S01]  /*9970*/  FMUL.FTZ R56, R3.reuse, R56 ;  /* 0x0000003803387220 */ /* 0x040fe20000410000 */
[C---:B------:R-:W-:Y:S01]  /*9980*/  FMUL.FTZ R57, R3.reuse, R57 ;  /* 0x0000003903397220 */ /* 0x040fe20000410000 */
[C---:B------:R-:W-:Y:S01]  /*9990*/  FMUL.FTZ R58, R2.reuse, R58 ;  /* 0x0000003a023a7220 */ /* 0x040fe20000410000 */
[C---:B------:R-:W-:Y:S01]  /*99a0*/  HMMA.16816.F32.BF16 R48, R136.reuse, R130, R48 ;  /* 0x000000828830723c */ /* 0x040fe20000041830 */
[----:B------:R-:W1:Y:S03]  /*99b0*/  LDSM.16.MT88.4 R128, [R134+0xe000] ;  /* 0x00e000008680783b */ /* 0x000e660000004200 */
[----:B------:R-:W-:Y:S01]  /*99c0*/  MUFU.EX2 R234, R234 ;  /* 0x000000ea00ea7308 */ /* 0x000fe20000000800 */
        /* <DEDUP_REMOVED lines=19> */
[C---:B----4-:R-:W-:Y:S03]  /*9b00*/  HMMA.16816.F32.BF16 R60, R136.reuse, R140, R60 ;  /* 0x0000008c883c723c */ /* 0x050fe6000004183c */
        /* <DEDUP_REMOVED lines=42> */
[----:B------:R-:W-:Y:S01]  /*9db0*/  FMUL.FTZ R115, R2, R115 ;  /* 0x0000007302737220 */ /* 0x000fe20000410000 */
[----:B------:R-:W-:Y:S01]  /*9dc0*/  LOP3.LUT R144, R148, 0xffff, RZ, 0xc0, !PT ;  /* 0x0000ffff94907812 */ /* 0x000fe200078ec0ff */
[C---:B------:R-:W-:Y:S01]  /*9dd0*/  FMUL.FTZ R92, R3.reuse, R92 ;  /* 0x0000005c035c7220 */ /* 0x040fe20000410000 */
[C---:B------:R-:W-:Y:S01]  /*9de0*/  HMMA.16816.F32.BF16 R88, R136.reuse, R142, R88 ;  /* 0x0000008e8858723c */ /* 0x040fe20000041858 */
[----:B------:R-:W3:Y:S02]  /*9df0*/  LDSM.16.MT88.4 R140, [R135+0x4000] ;  /* 0x00400000878c783b */ /* 0x000ee40000004200 */
[C---:B------:R-:W-:Y:S01]  /*9e00*/  FMUL.FTZ R93, R3.reuse, R93 ;  /* 0x0000005d035d7220 */ /* 0x040fe20000410000 */
[C---:B------:R-:W-:Y:S01]  /*9e10*/  FMUL.FTZ R94, R2.reuse, R94 ;  /* 0x0000005e025e7220 */ /* 0x040fe20000410000 */
[C---:B------:R-:W-:Y:S01]  /*9e20*/  FMUL.FTZ R95, R2.reuse, R95 ;  /* 0x0000005f025f7220 */ /* 0x040fe20000410000 */
[----:B------:R-:W-:Y:S01]  /*9e30*/  SHF.R.U32.HI R144, RZ, 0x8, R144 ;  /* 0x00000008ff907819 */ /* 0x000fe20000011690 */
[C---:B------:R-:W-:Y:S01]  /*9e40*/  FMUL.FTZ R96, R3.reuse, R96 ;  /* 0x0000006003607220 */ /* 0x040fe20000410000 */
[----:B------:R-:W-:Y:S01]  /*9e50*/  FMUL.FTZ R97, R3, R97 ;  /* 0x0000006103617220 */ /* 0x000fe20000410000 */
[C---:B------:R-:W-:Y:S01]  /*9e60*/  FMUL.FTZ R98, R2.reuse, R98 ;  /* 0x0000006202627220 */ /* 0x040fe20000410000 */
[----:B------:R-:W-:Y:S01]  /*9e70*/  FMUL.FTZ R99, R2, R99 ;  /* 0x0000006302637220 */ /* 0x000fe20000410000 */
[--C-:B------:R-:W-:Y:S01]  /*9e80*/  FFMA.FTZ R187, R16, UR4, -R186.reuse ;  /* 0x0000000410bb7c23 */ /* 0x100fe200080108ba */
[C---:B-1----:R-:W-:Y:S03]  /*9e90*/  HMMA.16816.F32.BF16 R92, R136.reuse, R128, R92 ;  /* 0x00000080885c723c */ /* 0x042fe6000004185c */
[C---:B------:R-:W-:Y:S01]  /*9ea0*/  PRMT R129, R150.reuse, 0x7772, RZ ;  /* 0x0000777296817816 */ /* 0x040fe200000000ff */
[----:B------:R-:W-:Y:S01]  /*9eb0*/  FFMA.FTZ R188, R17, UR4, -R186 ;  /* 0x0000000411bc7c23 */ /* 0x000fe200080108ba */
[----:B------:R-:W-:Y:S01]  /*9ec0*/  PRMT R128, R150, 0x7771, RZ ;  /* 0x0000777196807816 */ /* 0x000fe200000000ff */
[----:B------:R-:W-:Y:S01]  /*9ed0*/  MUFU.EX2 R187, R187 ;  /* 0x000000bb00bb7308 */ /* 0x000fe20000000800 */
[----:B------:R-:W-:Y:S01]  /*9ee0*/  PRMT R16, R148, 0x7632, R16 ;  /* 0x0000763294107816 */ /* 0x000fe20000000010 */
[C---:B------:R-:W-:Y:S08]  /*9ef0*/  HMMA.16816.F32.BF16 R96, R136.reuse, R130, R96 ;  /* 0x000000828860723c */ /* 0x040ff00000041860 */
[----:B------:R-:W1:Y:S01]  /*9f00*/  MUFU.EX2 R188, R188 ;  /* 0x000000bc00bc7308 */ /* 0x000e620000000800 */
[----:B------:R-:W-:Y:S01]  /*9f10*/  PRMT R130, R150, 0x7773, RZ ;  /* 0x0000777396827816 */ /* 0x000fe200000000ff */
[----:B------:R-:W-:Y:S01]  /*9f20*/  FFMA.FTZ R184, R3, R218, R184 ;  /* 0x000000da03b87223 */ /* 0x000fe200000100b8 */
[----:B------:R-:W-:Y:S01]  /*9f30*/  SHF.R.U32.HI R148, RZ, 0x18, R148 ;  /* 0x00000018ff947819 */ /* 0x000fe20000011694 */
[----:B------:R-:W-:Y:S01]  /*9f40*/  FFMA.FTZ R181, R2, R219, R181 ;  /* 0x000000db02b57223 */ /* 0x000fe200000100b5 */
[----:B------:R-:W-:Y:S01]  /*9f50*/  PRMT R129, R129, 0x5410, R130 ;  /* 0x0000541081817816 */ /* 0x000fe20000000082 */
[C---:B--2---:R-:W-:Y:S03]  /*9f60*/  HMMA.16816.F32.BF16 R100, R136.reuse, R124, R100 ;  /* 0x0000007c8864723c */ /* 0x044fe60000041864 */
[----:B------:R-:W-:Y:S02]  /*9f70*/  MOV R124, R150 ;  /* 0x00000096007c7202 */ /* 0x000fe40000000f00 */
[----:B------:R-:W-:Y:S02]  /*9f80*/  LOP3.LUT R18, R129, 0xff00ff, RZ, 0xc0, !PT ;  /* 0x00ff00ff81127812 */ /* 0x000fe400078ec0ff */
[----:B------:R-:W-:Y:S01]  /*9f90*/  LOP3.LUT R131, R124, 0xff, RZ, 0xc0, !PT ;  /* 0x000000ff7c837812 */ /* 0x000fe200078ec0ff */
[C---:B------:R-:W-:Y:S01]  /*9fa0*/  HMMA.16816.F32.BF16 R104, R136.reuse, R126, R104 ;  /* 0x0000007e8868723c */ /* 0x040fe20000041868 */
[----:B------:R-:W2:Y:S02]  /*9fb0*/  LDSM.16.MT88.4 R124, [R164+0x4000] ;  /* 0x00400000a47c783b */ /* 0x000ea40000004200 */
[----:B------:R-:W-:Y:S02]  /*9fc0*/  PRMT R130, R131, 0x5410, R128 ;  /* 0x0000541083827816 */ /* 0x000fe40000000080 */
[----:B------:R-:W-:Y:S02]  /*9fd0*/  PRMT R128, R145, 0x5410, R144 ;  /* 0x0000541091807816 */ /* 0x000fe40000000090 */
[----:B------:R-:W-:Y:S01]  /*9fe0*/  LOP3.LUT R131, R16, 0xff, RZ, 0xc0, !PT ;  /* 0x000000ff10837812 */ /* 0x000fe200078ec0ff */
[C---:B---3--:R-:W-:Y:S01]  /*9ff0*/  HMMA.16816.F32.BF16 R108, R136.reuse, R140, R108 ;  /* 0x0000008c886c723c */ /* 0x048fe2000004186c */
[----:B------:R-:W-:Y:S02]  /*a000*/  LDSM.16.MT88.4 R144, [R134+0xc800] ;  /* 0x00c800008690783b */ /* 0x000fe40000004200 */
[----:B------:R-:W-:Y:S02]  /*a010*/  PRMT R16, R131, 0x5410, R148 ;  /* 0x0000541083107816 */ /* 0x000fe40000000094 */
[----:B-1----:R-:W-:Y:S02]  /*a020*/  F2FP.BF16.F32.PACK_AB R17, R188, R187 ;  /* 0x000000bbbc11723e */ /* 0x002fe400000010ff */
[--C-:B------:R-:W-:Y:S01]  /*a030*/  HSET2.LE.AND R131, R18, R183.reuse, PT ;  /* 0x000000b712837233 */ /* 0x100fe20003803000 */
[C---:B------:R-:W-:Y:S01]  /*a040*/  HMMA.16816.F32.BF16 R112, R136.reuse, R142, R112 ;  /* 0x0000008e8870723c */ /* 0x040fe20000041870 */
[----:B------:R-:W1:Y:S02]  /*a050*/  LDSM.16.MT88.4 R140, [R165+0xc800] ;  /* 0x00c80000a58c783b */ /* 0x000e640000004200 */
[--C-:B------:R-:W-:Y:S01]  /*a060*/  HSET2.LE.AND R130, R130, R183.reuse, PT ;  /* 0x000000b782827233 */ /* 0x100fe20003803000 */
[----:B------:R-:W-:Y:S01]  /*a070*/  FMUL.FTZ R18, R2, R118 ;  /* 0x0000007602127220 */ /* 0x000fe20000410000 */
[----:B------:R-:W-:Y:S01]  /*a080*/  LOP3.LUT R131, R160, R131, RZ, 0xc0, !PT ;  /* 0x00000083a0837212 */ /* 0x000fe200078ec0ff */
[----:B------:R-:W-:Y:S01]  /*a090*/  FADD.FTZ R2, R171, R181 ;  /* 0x000000b5ab027221 */ /* 0x000fe20000010000 */
[--C-:B------:R-:W-:Y:S01]  /*a0a0*/  HSET2.LE.AND R129, R16, R183.reuse, PT ;  /* 0x000000b710817233 */ /* 0x100fe20003803000 */
[----:B------:R-:W-:Y:S01]  /*a0b0*/  FMUL.FTZ R16, R3, R116 ;  /* 0x0000007403107220 */ /* 0x000fe20000410000 */
[----:B------:R-:W3:Y:S01]  /*a0c0*/  LDSM.16.MT88.4 R148, [R164+0x800] ;  /* 0x00080000a494783b */ /* 0x000ee20000004200 */
[----:B------:R-:W-:Y:S01]  /*a0d0*/  LOP3.LUT R130, R17, R130, RZ, 0xc0, !PT ;  /* 0x0000008211827212 */ /* 0x000fe200078ec0ff */
[----:B------:R-:W-:Y:S01]  /*a0e0*/  FMUL.FTZ R17, R3, R117 ;  /* 0x0000007503117220 */ /* 0x000fe20000410000 */
[--C-:B------:R-:W-:Y:S01]  /*a0f0*/  HSET2.LE.AND R128, R128, R183.reuse, PT ;  /* 0x000000b780807233 */ /* 0x100fe20003803000 */
[----:B------:R-:W-:Y:S01]  /*a100*/  FADD.FTZ R3, R182, R184 ;  /* 0x000000b8b6037221 */ /* 0x000fe20000010000 */
[----:B------:R-:W-:Y:S01]  /*a110*/  ISETP.GT.AND P0, PT, R210, RZ, PT ;  /* 0x000000ffd200720c */ /* 0x000fe20003f04270 */
[----:B------:R-:W-:Y:S02]  /*a120*/  FADD.FTZ R169, R169, R2 ;  /* 0x00000002a9a97221 */ /* 0x000fe40000010000 */
[----:B------:R-:W4:Y:S01]  /*a130*/  LDSM.16.MT88.4 R116, [R135+0x2800] ;  /* 0x002800008774783b */ /* 0x000f220000004200 */
[----:B------:R-:W-:Y:S01]  /*a140*/  FADD.FTZ R168, R168, R3 ;  /* 0x00000003a8a87221 */ /* 0x000fe20000010000 */
[----:B------:R-:W-:Y:S03]  /*a150*/  FADD.FTZ R169, R170, R169 ;  /* 0x000000a9aaa97221 */ /* 0x000fe60000010000 */
[----:B------:R-:W-:Y:S01]  /*a160*/  FADD.FTZ R167, R167, R168 ;  /* 0x000000a8a7a77221 */ /* 0x000fe20000010000 */
[C---:B--2---:R-:W-:Y:S03]  /*a170*/  HMMA.16816.F32.BF16 R12, R136.reuse, R124, R12 ;  /* 0x0000007c880c723c */ /* 0x044fe6000004180c */
[----:B------:R-:W-:Y:S01]  /*a180*/  F2FP.BF16.F32.PACK_AB R125, R227, R226 ;  /* 0x000000e2e37d723e */ /* 0x000fe200000010ff */
[----:B------:R-:W-:Y:S01]  /*a190*/  FADD.FTZ R2, R226, R167 ;  /* 0x000000a7e2027221 */ /* 0x000fe20000010000 */
[----:B------:R-:W-:Y:S01]  /*a1a0*/  F2FP.BF16.F32.PACK_AB R124, R225, R228 ;  /* 0x000000e4e17c723e */ /* 0x000fe200000010ff */
[----:B------:R-:W-:Y:S01]  /*a1b0*/  FADD.FTZ R228, R228, R169 ;  /* 0x000000a9e4e47221 */ /* 0x000fe20000010000 */
[----:B------:R-:W-:Y:S01]  /*a1c0*/  LOP3.LUT R128, R125, R128, RZ, 0xc0, !PT ;  /* 0x000000807d807212 */ /* 0x000fe200078ec0ff */
[----:B------:R-:W-:Y:S03]  /*a1d0*/  HMMA.16816.F32.BF16 R16, R136, R126, R16 ;  /* 0x0000007e8810723c */ /* 0x000fe60000041810 */
[----:B------:R-:W-:Y:S01]  /*a1e0*/  LOP3.LUT R129, R124, R129, RZ, 0xc0, !PT ;  /* 0x000000817c817212 */ /* 0x000fe200078ec0ff */
[----:B------:R-:W-:Y:S01]  /*a1f0*/  FADD.FTZ R2, R227, R2 ;  /* 0x00000002e3027221 */ /* 0x000fe20000010000 */
[----:B------:R-:W2:Y:S01]  /*a200*/  LDSM.16.MT88.4 R124, [R164+0x2800] ;  /* 0x00280000a47c783b */ /* 0x000ea20000004200 */
[----:B------:R-:W-:Y:S01]  /*a210*/  LOP3.LUT R136, R217, R223, R235, 0x96, !PT ;  /* 0x000000dfd9887212 */ /* 0x000fe200078e96eb */
[----:B------:R-:W-:Y:S01]  /*a220*/  FFMA.FTZ R235, R25, UR4, -R186 ;  /* 0x0000000419eb7c23 */ /* 0x000fe200080108ba */
[----:B------:R-:W-:Y:S01]  /*a230*/  FADD.FTZ R228, R225, R228 ;  /* 0x000000e4e1e47221 */ /* 0x000fe20000010000 */
[----:B------:R-:W-:Y:S01]  /*a240*/  FADD.FTZ R187, R187, R2 ;  /* 0x00000002bbbb7221 */ /* 0x000fe20000010000 */
[C---:B-1----:R-:W-:Y:S03]  /*a250*/  HMMA.16816.F32.BF16 R4, R128.reuse, R140, R4 ;  /* 0x0000008c8004723c */ /* 0x042fe60000041804 */
[----:B------:R-:W-:Y:S02]  /*a260*/  MUFU.EX2 R235, R235 ;  /* 0x000000eb00eb7308 */ /* 0x000fe40000000800 */
[----:B------:R-:W-:Y:S01]  /*a270*/  IMAD.WIDE.U32 R136, R136, -0x326172a9, RZ ;  /* 0xcd9e8d5788887825 */ /* 0x000fe200078e00ff */
[----:B------:R-:W-:Y:S02]  /*a280*/  IADD3 R2, PT, PT, R210, -0x1, RZ ;  /* 0xffffffffd2027810 */ /* 0x000fe40007ffe0ff */
[C---:B------:R-:W-:Y:S01]  /*a290*/  HMMA.16816.F32.BF16 R8, R128.reuse, R142, R8 ;  /* 0x0000008e8008723c */ /* 0x040fe20000041808 */
[----:B------:R-:W-:Y:S02]  /*a2a0*/  LDSM.16.MT88.4 R140, [R164+0x1000] ;  /* 0x00100000a48c783b */ /* 0x000fe40000004200 */
[----:B------:R-:W-:Y:S01]  /*a2b0*/  LOP3.LUT R233, R220, R233, R137, 0x96, !PT ;  /* 0x000000e9dce97212 */ /* 0x000fe200078e9689 */
[----:B------:R-:W-:Y:S01]  /*a2c0*/  FADD.FTZ R189, R189, R228 ;  /* 0x000000e4bdbd7221 */ /* 0x000fe20000010000 */
[----:B------:R-:W-:Y:S01]  /*a2d0*/  LOP3.LUT R136, R213, R231, R136, 0x96, !PT ;  /* 0x000000e7d5887212 */ /* 0x000fe200078e9688 */
[----:B------:R-:W-:Y:S01]  /*a2e0*/  FFMA.FTZ R231, R27, UR4, -R185 ;  /* 0x000000041be77c23 */ /* 0x000fe200080108b9 */
[----:B------:R-:W-:Y:S01]  /*a2f0*/  FADD.FTZ R188, R188, R187 ;  /* 0x000000bbbcbc7221 */ /* 0x000fe20000010000 */
[C---:B------:R-:W-:Y:S03]  /*a300*/  HMMA.16816.F32.BF16 R36, R128.reuse, R144, R36 ;  /* 0x000000908024723c */ /* 0x040fe60000041824 */
[----:B------:R-:W-:Y:S01]  /*a310*/  IMAD.WIDE.U32 R136, R136, -0x2daee0ad, RZ ;  /* 0xd2511f5388887825 */ /* 0x000fe200078e00ff */
[----:B------:R-:W-:Y:S02]  /*a320*/  MUFU.EX2 R231, R231 ;  /* 0x000000e700e77308 */ /* 0x000fe40000000800 */
[----:B------:R-:W-:Y:S01]  /*a330*/  MOV R210, R2 ;  /* 0x0000000200d27202 */ /* 0x000fe20000000f00 */
[----:B------:R-:W-:Y:S01]  /*a340*/  IMAD.WIDE.U32 R242, R233, -0x2daee0ad, RZ ;  /* 0xd2511f53e9f27825 */ /* 0x000fe200078e00ff */
[C---:B------:R-:W-:Y:S01]  /*a350*/  HMMA.16816.F32.BF16 R40, R128.reuse, R146, R40 ;  /* 0x000000928028723c */ /* 0x040fe20000041828 */
[----:B------:R-:W-:Y:S02]  /*a360*/  LDSM.16.MT88.4 R144, [R165+0xf000] ;  /* 0x00f00000a590783b */ /* 0x000fe40000004200 */
[----:B------:R-:W-:Y:S01]  /*a370*/  FFMA.FTZ R233, R23, UR4, -R185 ;  /* 0x0000000417e97c23 */ /* 0x000fe200080108b9 */
[----:B------:R-:W-:Y:S01]  /*a380*/  LOP3.LUT R242, R163, R242, R137, 0x96, !PT ;  /* 0x000000f2a3f27212 */ /* 0x000fe200078e9689 */
[----:B------:R-:W-:Y:S01]  /*a390*/  FADD.FTZ R189, R224, R189 ;  /* 0x000000bde0bd7221 */ /* 0x000fe20000010000 */
[----:B------:R-:W-:Y:S02]  /*a3a0*/  LOP3.LUT R229, R214, R229, R243, 0x96, !PT ;  /* 0x000000e5d6e57212 */ /* 0x000fe400078e96f3 */
[C---:B------:R-:W-:Y:S01]  /*a3b0*/  HMMA.16816.F32.BF16 R44, R128.reuse, R120, R44 ;  /* 0x00000078802c723c */ /* 0x040fe2000004182c */
[----:B------:R-:W-:Y:S02]  /*a3c0*/  MUFU.EX2 R233, R233 ;  /* 0x000000e900e97308 */ /* 0x000fe40000000800 */
[----:B------:R-:W-:Y:S04]  /*a3d0*/  IMAD.WIDE.U32 R240, R229, -0x326172a9, RZ ;  /* 0xcd9e8d57e5f07825 */ /* 0x000fe800078e00ff */
[----:B------:R-:W-:Y:S01]  /*a3e0*/  FFMA.FTZ R229, R20, UR4, -R186 ;  /* 0x0000000414e57c23 */ /* 0x000fe200080108ba */
[----:B------:R-:W-:Y:S01]  /*a3f0*/  MOV R2, R133 ;  /* 0x0000008500027202 */ /* 0x000fe20000000f00 */
[----:B------:R-:W-:Y:S01]  /*a400*/  IMAD.WIDE.U32 R242, R242, -0x326172a9, RZ ;  /* 0xcd9e8d57f2f27825 */ /* 0x000fe200078e00ff */
[C---:B------:R-:W-:Y:S01]  /*a410*/  HMMA.16816.F32.BF16 R48, R128.reuse, R122, R48 ;  /* 0x0000007a8030723c */ /* 0x040fe20000041830 */
[----:B------:R-:W1:Y:S02]  /*a420*/  LDSM.16.MT88.4 R120, [R165+0x10800] ;  /* 0x01080000a578783b */ /* 0x000e640000004200 */
[----:B------:R-:W5:Y:S01]  /*a430*/  MUFU.EX2 R229, R229 ;  /* 0x000000e500e57308 */ /* 0x000f620000000800 */
[----:B------:R-:W-:Y:S04]  /*a440*/  LOP3.LUT R240, R202, R240, R243, 0x96, !PT ;  /* 0x000000f0caf07212 */ /* 0x000fe800078e96f3 */
[C---:B---3--:R-:W-:Y:S08]  /*a450*/  HMMA.16816.F32.BF16 R52, R128.reuse, R148, R52 ;  /* 0x000000948034723c */ /* 0x048ff00000041834 */
[C---:B------:R-:W-:Y:S01]  /*a460*/  HMMA.16816.F32.BF16 R56, R128.reuse, R150, R56 ;  /* 0x000000968038723c */ /* 0x040fe20000041838 */
[----:B------:R-:W-:Y:S02]  /*a470*/  LDSM.16.MT88.4 R148, [R134+0xf000] ;  /* 0x00f000008694783b */ /* 0x000fe40000004200 */
[C---:B-----5:R-:W-:Y:S01]  /*a480*/  F2FP.BF16.F32.PACK_AB R23, R232.reuse, R229 ;  /* 0x000000e5e817723e */ /* 0x060fe200000010ff */
[----:B------:R-:W-:Y:S04]  /*a490*/  FADD.FTZ R3, R229, R188 ;  /* 0x000000bce5037221 */ /* 0x000fe80000010000 */
[C---:B------:R-:W-:Y:S03]  /*a4a0*/  HMMA.16816.F32.BF16 R60, R128.reuse, R152, R60 ;  /* 0x00000098803c723c */ /* 0x040fe6000004183c */
[----:B------:R-:W-:Y:S05]  /*a4b0*/  FADD.FTZ R3, R232, R3 ;  /* 0x00000003e8037221 */ /* 0x000fea0000010000 */
[C---:B------:R-:W-:Y:S01]  /*a4c0*/  HMMA.16816.F32.BF16 R64, R128.reuse, R154, R64 ;  /* 0x0000009a8040723c */ /* 0x040fe20000041840 */
[----:B------:R-:W-:Y:S07]  /*a4d0*/  LDSM.16.MT88.4 R152, [R164+0x3000] ;  /* 0x00300000a498783b */ /* 0x000fee0000004200 */
[C---:B------:R-:W-:Y:S08]  /*a4e0*/  HMMA.16816.F32.BF16 R68, R128.reuse, R156, R68 ;  /* 0x0000009c8044723c */ /* 0x040ff00000041844 */
[C---:B------:R-:W-:Y:S01]  /*a4f0*/  HMMA.16816.F32.BF16 R72, R128.reuse, R158, R72 ;  /* 0x0000009e8048723c */ /* 0x040fe20000041848 */
[----:B------:R-:W-:Y:S07]  /*a500*/  LDSM.16.MT88.4 R156, [R165+0x11000] ;  /* 0x01100000a59c783b */ /* 0x000fee0000004200 */
[C---:B----4-:R-:W-:Y:S08]  /*a510*/  HMMA.16816.F32.BF16 R76, R128.reuse, R116, R76 ;  /* 0x00000074804c723c */ /* 0x050ff0000004184c */
[C---:B------:R-:W-:Y:S01]  /*a520*/  HMMA.16816.F32.BF16 R80, R128.reuse, R118, R80 ;  /* 0x000000768050723c */ /* 0x040fe20000041850 */
[----:B------:R-:W3:Y:S07]  /*a530*/  LDSM.16.MT88.4 R116, [R134+0x10800] ;  /* 0x010800008674783b */ /* 0x000eee0000004200 */
[C---:B--2---:R-:W-:Y:S08]  /*a540*/  HMMA.16816.F32.BF16 R84, R128.reuse, R124, R84 ;  /* 0x0000007c8054723c */ /* 0x044ff00000041854 */
[C---:B------:R-:W-:Y:S01]  /*a550*/  HMMA.16816.F32.BF16 R88, R128.reuse, R126, R88 ;  /* 0x0000007e8058723c */ /* 0x040fe20000041858 */
[----:B------:R-:W2:Y:S07]  /*a560*/  LDSM.16.MT88.4 R124, [R135+0x4800] ;  /* 0x00480000877c783b */ /* 0x000eae0000004200 */
[C---:B-1----:R-:W-:Y:S03]  /*a570*/  HMMA.16816.F32.BF16 R92, R128.reuse, R120, R92 ;  /* 0x00000078805c723c */ /* 0x042fe6000004185c */
[----:B------:R-:W-:Y:S01]  /*a580*/  LOP3.LUT R120, R212, R203, R241, 0x96, !PT ;  /* 0x000000cbd4787212 */ /* 0x000fe200078e96f1 */
[----:B------:R-:W-:Y:S04]  /*a590*/  IMAD.WIDE.U32 R240, R240, -0x2daee0ad, RZ ;  /* 0xd2511f53f0f07825 */ /* 0x000fe800078e00ff */
[C---:B------:R-:W-:Y:S03]  /*a5a0*/  HMMA.16816.F32.BF16 R96, R128.reuse, R122, R96 ;  /* 0x0000007a8060723c */ /* 0x040fe60000041860 */
[----:B------:R-:W-:Y:S05]  /*a5b0*/  IMAD.WIDE.U32 R120, R120, -0x2daee0ad, RZ ;  /* 0xd2511f5378787825 */ /* 0x000fea00078e00ff */
[----:B------:R-:W-:Y:S01]  /*a5c0*/  LOP3.LUT R236, R162, R136, R121, 0x96, !PT ;  /* 0x00000088a2ec7212 */ /* 0x000fe200078e9679 */
[C---:B---3--:R-:W-:Y:S03]  /*a5d0*/  HMMA.16816.F32.BF16 R100, R128.reuse, R116, R100 ;  /* 0x000000748064723c */ /* 0x048fe60000041864 */
[----:B------:R-:W-:Y:S01]  /*a5e0*/  LOP3.LUT R161, R161, R120, R241, 0x96, !PT ;  /* 0x00000078a1a17212 */ /* 0x000fe200078e96f1 */
[----:B------:R-:W-:Y:S04]  /*a5f0*/  IMAD.WIDE.U32 R236, R236, -0x326172a9, RZ ;  /* 0xcd9e8d57ecec7825 */ /* 0x000fe800078e00ff */
[C---:B------:R-:W-:Y:S01]  /*a600*/  HMMA.16816.F32.BF16 R104, R128.reuse, R118, R104 ;  /* 0x000000768068723c */ /* 0x040fe20000041868 */
[----:B------:R-:W1:Y:S02]  /*a610*/  LDSM.16.MT88.4 R116, [R164+0x4800] ;  /* 0x00480000a474783b */ /* 0x000e640000004200 */
[----:B------:R-:W-:Y:S05]  /*a620*/  IMAD.WIDE.U32 R138, R161, -0x326172a9, RZ ;  /* 0xcd9e8d57a18a7825 */ /* 0x000fea00078e00ff */
[C---:B--2---:R-:W-:Y:S01]  /*a630*/  HMMA.16816.F32.BF16 R108, R128.reuse, R124, R108 ;  /* 0x0000007c806c723c */ /* 0x044fe2000004186c */
[----:B------:R-:W-:Y:S02]  /*a640*/  LDSM.16.MT88.4 R160, [R134+0x11000] ;  /* 0x0110000086a0783b */ /* 0x000fe40000004200 */
[----:B------:R-:W-:Y:S01]  /*a650*/  LOP3.LUT R120, R200, R236, R139, 0x96, !PT ;  /* 0x000000ecc8787212 */ /* 0x000fe200078e968b */
[----:B------:R-:W-:Y:S01]  /*a660*/  FFMA.FTZ R236, R26, UR4, -R185 ;  /* 0x000000041aec7c23 */ /* 0x000fe200080108b9 */
[----:B------:R-:W-:Y:S02]  /*a670*/  MOV R136, R138 ;  /* 0x0000008a00887202 */ /* 0x000fe40000000f00 */
[----:B------:R-:W-:Y:S01]  /*a680*/  LOP3.LUT R124, R120, 0xffff, RZ, 0xc0, !PT ;  /* 0x0000ffff787c7812 */ /* 0x000fe200078ec0ff */
[C---:B------:R-:W-:Y:S01]  /*a690*/  HMMA.16816.F32.BF16 R112, R128.reuse, R126, R112 ;  /* 0x0000007e8070723c */ /* 0x040fe20000041870 */
[----:B------:R-:W-:Y:S01]  /*a6a0*/  LDSM.16.MT88.4 R24, [R135+0x3000] ;  /* 0x003000008718783b */ /* 0x000fe20000004200 */
[----:B------:R-:W2:Y:S01]  /*a6b0*/  MUFU.EX2 R236, R236 ;  /* 0x000000ec00ec7308 */ /* 0x000ea20000000800 */
[C---:B------:R-:W-:Y:S02]  /*a6c0*/  PRMT R122, R138.reuse, 0x7773, RZ ;  /* 0x000077738a7a7816 */ /* 0x040fe400000000ff */
[C---:B------:R-:W-:Y:S02]  /*a6d0*/  PRMT R239, R138.reuse, 0x7772, RZ ;  /* 0x000077728aef7816 */ /* 0x040fe400000000ff */
[----:B------:R-:W-:Y:S02]  /*a6e0*/  PRMT R166, R138, 0x7771, RZ ;  /* 0x000077718aa67816 */ /* 0x000fe400000000ff */
[----:B------:R-:W-:Y:S02]  /*a6f0*/  LOP3.LUT R123, R136, 0xff, RZ, 0xc0, !PT ;  /* 0x000000ff887b7812 */ /* 0x000fe400078ec0ff */
[C---:B------:R-:W-:Y:S01]  /*a700*/  LOP3.LUT R121, R120.reuse, 0xff, RZ, 0xc0, !PT ;  /* 0x000000ff78797812 */ /* 0x040fe200078ec0ff */
[----:B------:R-:W-:Y:S01]  /*a710*/  LDSM.16.MT88.4 R136, [R135+0x1000] ;  /* 0x001000008788783b */ /* 0x000fe20000004200 */
[----:B------:R-:W-:Y:S02]  /*a720*/  SHF.R.U32.HI R20, RZ, 0x8, R124 ;  /* 0x00000008ff147819 */ /* 0x000fe4000001167c */
[----:B------:R-:W-:Y:S02]  /*a730*/  PRMT R239, R239, 0x5410, R122 ;  /* 0x00005410efef7816 */ /* 0x000fe4000000007a */
[----:B------:R-:W-:Y:S02]  /*a740*/  PRMT R166, R123, 0x5410, R166 ;  /* 0x000054107ba67816 */ /* 0x000fe400000000a6 */
[----:B------:R-:W-:Y:S01]  /*a750*/  PRMT R20, R121, 0x5410, R20 ;  /* 0x0000541079147816 */ /* 0x000fe20000000014 */
[----:B------:R-:W-:Y:S01]  /*a760*/  LDSM.16.MT88.4 R124, [R134+0xd000] ;  /* 0x00d00000867c783b */ /* 0x000fe20000004200 */
[----:B------:R-:W-:Y:S02]  /*a770*/  PRMT R21, R120, 0x7632, R21 ;  /* 0x0000763278157816 */ /* 0x000fe40000000015 */
[----:B------:R-:W-:Y:S01]  /*a780*/  SHF.R.U32.HI R22, RZ, 0x18, R120 ;  /* 0x00000018ff167819 */ /* 0x000fe20000011678 */
[C---:B-1----:R-:W-:Y:S04]  /*a790*/  HMMA.16816.F32.BF16 R12, R128.reuse, R116, R12 ;  /* 0x00000074800c723c */ /* 0x042fe8000004180c */
[----:B------:R-:W1:Y:S01]  /*a7a0*/  LDSM.16.MT88.4 R120, [R165+0xd000] ;  /* 0x00d00000a578783b */ /* 0x000e620000004200 */
[----:B------:R-:W-:Y:S02]  /*a7b0*/  LOP3.LUT R21, R21, 0xff, RZ, 0xc0, !PT ;  /* 0x000000ff15157812 */ /* 0x000fe400078ec0ff */
[--C-:B------:R-:W-:Y:S01]  /*a7c0*/  HSET2.LE.AND R20, R20, R183.reuse, PT ;  /* 0x000000b714147233 */ /* 0x100fe20003803000 */
[----:B------:R-:W-:Y:S03]  /*a7d0*/  HMMA.16816.F32.BF16 R16, R128, R118, R16 ;  /* 0x000000768010723c */ /* 0x000fe60000041810 */
[----:B------:R-:W-:Y:S02]  /*a7e0*/  PRMT R22, R21, 0x5410, R22 ;  /* 0x0000541015167816 */ /* 0x000fe40000000016 */
[----:B------:R-:W-:Y:S02]  /*a7f0*/  LOP3.LUT R244, R239, 0xff00ff, RZ, 0xc0, !PT ;  /* 0x00ff00ffeff47812 */ /* 0x000fe400078ec0ff */
[----:B------:R-:W-:Y:S02]  /*a800*/  LOP3.LUT R20, R23, R20, RZ, 0xc0, !PT ;  /* 0x0000001417147212 */ /* 0x000fe400078ec0ff */
[--C-:B------:R-:W-:Y:S02]  /*a810*/  HSET2.LE.AND R21, R22, R183.reuse, PT ;  /* 0x000000b716157233 */ /* 0x100fe40003803000 */
[--C-:B------:R-:W-:Y:S02]  /*a820*/  HSET2.LE.AND R22, R166, R183.reuse, PT ;  /* 0x000000b7a6167233 */ /* 0x100fe40003803000 */
[--C-:B------:R-:W-:Y:S02]  /*a830*/  HSET2.LE.AND R23, R244, R183.reuse, PT ;  /* 0x000000b7f4177233 */ /* 0x100fe40003803000 */
[----:B------:R-:W-:Y:S01]  /*a840*/  F2FP.BF16.F32.PACK_AB R116, R233, R238 ;  /* 0x000000eee974723e */ /* 0x000fe200000010ff */
[----:B------:R-:W-:Y:S01]  /*a850*/  FADD.FTZ R238, R238, R189 ;  /* 0x000000bdeeee7221 */ /* 0x000fe20000010000 */
[----:B------:R-:W-:Y:S01]  /*a860*/  F2FP.BF16.F32.PACK_AB R117, R235, R234 ;  /* 0x000000eaeb75723e */ /* 0x000fe200000010ff */
[----:B------:R-:W-:Y:S01]  /*a870*/  FADD.FTZ R234, R234, R3 ;  /* 0x00000003eaea7221 */ /* 0x000fe20000010000 */
[----:B--2---:R-:W-:Y:S01]  /*a880*/  F2FP.BF16.F32.PACK_AB R166, R231, R236 ;  /* 0x000000ece7a6723e */ /* 0x004fe200000010ff */
[----:B------:R-:W-:Y:S01]  /*a890*/  FADD.FTZ R233, R233, R238 ;  /* 0x000000eee9e97221 */ /* 0x000fe20000010000 */
[----:B------:R-:W-:Y:S01]  /*a8a0*/  LOP3.LUT R21, R116, R21, RZ, 0xc0, !PT ;  /* 0x0000001574157212 */ /* 0x000fe200078ec0ff */
[----:B------:R-:W-:Y:S01]  /*a8b0*/  FADD.FTZ R235, R235, R234 ;  /* 0x000000eaebeb7221 */ /* 0x000fe20000010000 */
[----:B------:R-:W-:Y:S01]  /*a8c0*/  LOP3.LUT R22, R117, R22, RZ, 0xc0, !PT ;  /* 0x0000001675167212 */ /* 0x000fe200078ec0ff */
[----:B------:R-:W-:Y:S01]  /*a8d0*/  FADD.FTZ R236, R236, R233 ;  /* 0x000000e9ecec7221 */ /* 0x000fe20000010000 */
[----:B------:R-:W-:Y:S01]  /*a8e0*/  LOP3.LUT R23, R166, R23, RZ, 0xc0, !PT ;  /* 0x00000017a6177212 */ /* 0x000fe200078ec0ff */
[----:B------:R-:W2:Y:S01]  /*a8f0*/  LDSM.16.MT88.4 R116, [R135+0x5000] ;  /* 0x005000008774783b */ /* 0x000ea20000004200 */
[----:B------:R-:W-:Y:S01]  /*a900*/  MOV R3, R132 ;  /* 0x0000008400037202 */ /* 0x000fe20000000f00 */
[----:B------:R-:W-:Y:S04]  /*a910*/  FADD.FTZ R231, R231, R236 ;  /* 0x000000ece7e77221 */ /* 0x000fe80000010000 */
[C---:B-1----:R-:W-:Y:S08]  /*a920*/  HMMA.16816.F32.BF16 R4, R20.reuse, R120, R4 ;  /* 0x000000781404723c */ /* 0x042ff00000041804 */
[C---:B------:R-:W-:Y:S03]  /*a930*/  HMMA.16816.F32.BF16 R8, R20.reuse, R122, R8 ;  /* 0x0000007a1408723c */ /* 0x040fe60000041808 */
[----:B------:R-:W-:Y:S05]  /*a940*/  LOP3.LUT R122, R201, R242, R237, 0x96, !PT ;  /* 0x000000f2c97a7212 */ /* 0x000fea00078e96ed */
[C---:B------:R-:W-:Y:S03]  /*a950*/  HMMA.16816.F32.BF16 R36, R20.reuse, R124, R36 ;  /* 0x0000007c1424723c */ /* 0x040fe60000041824 */
[----:B------:R-:W-:Y:S05]  /*a960*/  IMAD.WIDE.U32 R122, R122, -0x2daee0ad, RZ ;  /* 0xd2511f537a7a7825 */ /* 0x000fea00078e00ff */
[C---:B------:R-:W-:Y:S01]  /*a970*/  HMMA.16816.F32.BF16 R40, R20.reuse, R126, R40 ;  /* 0x0000007e1428723c */ /* 0x040fe20000041828 */
[----:B------:R-:W-:Y:S02]  /*a980*/  LDSM.16.MT88.4 R124, [R165+0xd800] ;  /* 0x00d80000a57c783b */ /* 0x000fe40000004200 */
[----:B------:R-:W-:Y:S02]  /*a990*/  LOP3.LUT R130, R230, R240, R123, 0x96, !PT ;  /* 0x000000f0e6827212 */ /* 0x000fe400078e967b */
[----:B------:R-:W-:Y:S02]  /*a9a0*/  MOV R120, R122 ;  /* 0x0000007a00787202 */ /* 0x000fe40000000f00 */
[C---:B------:R-:W-:Y:S01]  /*a9b0*/  PRMT R121, R122.reuse, 0x7773, RZ ;  /* 0x000077737a797816 */ /* 0x040fe200000000ff */
[C---:B------:R-:W-:Y:S03]  /*a9c0*/  HMMA.16816.F32.BF16 R44, R20.reuse, R136, R44 ;  /* 0x00000088142c723c */ /* 0x040fe6000004182c */
[----:B------:R-:W-:Y:S04]  /*a9d0*/  PRMT R128, R122, 0x7772, RZ ;  /* 0x000077727a807816 */ /* 0x000fe800000000ff */
[----:B------:R-:W-:Y:S01]  /*a9e0*/  PRMT R128, R128, 0x5410, R121 ;  /* 0x0000541080807816 */ /* 0x000fe20000000079 */
[C---:B------:R-:W-:Y:S01]  /*a9f0*/  HMMA.16816.F32.BF16 R48, R20.reuse, R138, R48 ;  /* 0x0000008a1430723c */ /* 0x040fe20000041830 */
[----:B------:R-:W-:Y:S02]  /*aa00*/  LDSM.16.MT88.4 R136, [R164+0x1800] ;  /* 0x00180000a488783b */ /* 0x000fe40000004200 */
[----:B------:R-:W-:Y:S05]  /*aa10*/  LOP3.LUT R128, R128, 0xff00ff, RZ, 0xc0, !PT ;  /* 0x00ff00ff80807812 */ /* 0x000fea00078ec0ff */
        /* <DEDUP_REMOVED lines=11> */
[----:B------:R-:W1:Y:S07]  /*aad0*/  LDSM.16.MT88.4 R24, [R164+0x5000] ;  /* 0x00500000a418783b */ /* 0x000e6e0000004200 */
[C---:B------:R-:W-:Y:S03]  /*aae0*/  HMMA.16816.F32.BF16 R84, R20.reuse, R152, R84 ;  /* 0x000000981454723c */ /* 0x040fe60000041854 */
[--C-:B------:R-:W-:Y:S01]  /*aaf0*/  FFMA.FTZ R153, R31, UR4, -R185.reuse ;  /* 0x000000041f997c23 */ /* 0x100fe200080108b9 */
[--C-:B------:R-:W-:Y:S04]  /*ab00*/  FFMA.FTZ R152, R28, UR4, -R186.reuse ;  /* 0x000000041c987c23 */ /* 0x100fe800080108ba */
[C---:B------:R-:W-:Y:S01]  /*ab10*/  HMMA.16816.F32.BF16 R88, R20.reuse, R154, R88 ;  /* 0x0000009a1458723c */ /* 0x040fe20000041858 */
[----:B------:R-:W-:Y:S02]  /*ab20*/  MUFU.EX2 R153, R153 ;  /* 0x0000009900997308 */ /* 0x000fe40000000800 */
[--C-:B------:R-:W-:Y:S01]  /*ab30*/  FFMA.FTZ R154, R32, UR4, -R186.reuse ;  /* 0x00000004209a7c23 */ /* 0x100fe200080108ba */
[----:B------:R-:W-:Y:S07]  /*ab40*/  LOP3.LUT R32, R130, 0xffff, RZ, 0xc0, !PT ;  /* 0x0000ffff82207812 */ /* 0x000fee00078ec0ff */
[----:B------:R-:W-:Y:S01]  /*ab50*/  MUFU.EX2 R152, R152 ;  /* 0x0000009800987308 */ /* 0x000fe20000000800 */
[C---:B------:R-:W-:Y:S09]  /*ab60*/  HMMA.16816.F32.BF16 R92, R20.reuse, R156, R92 ;  /* 0x0000009c145c723c */ /* 0x040ff2000004185c */
[----:B------:R-:W-:Y:S01]  /*ab70*/  MUFU.EX2 R154, R154 ;  /* 0x0000009a009a7308 */ /* 0x000fe20000000800 */
[----:B------:R-:W-:Y:S01]  /*ab80*/  FFMA.FTZ R157, R29, UR4, -R186 ;  /* 0x000000041d9d7c23 */ /* 0x000fe200080108ba */
[----:B------:R-:W-:Y:S01]  /*ab90*/  FFMA.FTZ R156, R34, UR4, -R185 ;  /* 0x00000004229c7c23 */ /* 0x000fe200080108b9 */
[----:B------:R-:W-:Y:S01]  /*aba0*/  SHF.R.U32.HI R32, RZ, 0x8, R32 ;  /* 0x00000008ff207819 */ /* 0x000fe20000011620 */
[----:B------:R-:W-:Y:S01]  /*abb0*/  FFMA.FTZ R186, R33, UR4, -R186 ;  /* 0x0000000421ba7c23 */ /* 0x000fe200080108ba */
[----:B------:R-:W-:Y:S01]  /*abc0*/  PRMT R33, R130, 0x7632, R33 ;  /* 0x0000763282217816 */ /* 0x000fe20000000021 */
[C---:B------:R-:W-:Y:S04]  /*abd0*/  HMMA.16816.F32.BF16 R96, R20.reuse, R158, R96 ;  /* 0x0000009e1460723c */ /* 0x040fe80000041860 */
[----:B------:R-:W3:Y:S01]  /*abe0*/  MUFU.EX2 R157, R157 ;  /* 0x0000009d009d7308 */ /* 0x000ee20000000800 */
[--C-:B------:R-:W-:Y:S01]  /*abf0*/  FFMA.FTZ R158, R30, UR4, -R185.reuse ;  /* 0x000000041e9e7c23 */ /* 0x100fe200080108b9 */
[----:B------:R-:W-:Y:S01]  /*ac00*/  FFMA.FTZ R185, R35, UR4, -R185 ;  /* 0x0000000423b97c23 */ /* 0x000fe200080108b9 */
[----:B------:R-:W4:Y:S01]  /*ac10*/  LDSM.16.MT88.4 R28, [R134+0xd800] ;  /* 0x00d80000861c783b */ /* 0x000f220000004200 */
[----:B------:R-:W-:Y:S06]  /*ac20*/  LOP3.LUT R33, R33, 0xff, RZ, 0xc0, !PT ;  /* 0x000000ff21217812 */ /* 0x000fec00078ec0ff */
[----:B------:R-:W-:Y:S01]  /*ac30*/  MUFU.EX2 R155, R186 ;  /* 0x000000ba009b7308 */ /* 0x000fe20000000800 */
[C---:B------:R-:W-:Y:S09]  /*ac40*/  HMMA.16816.F32.BF16 R100, R20.reuse, R160, R100 ;  /* 0x000000a01464723c */ /* 0x040ff20000041864 */
[----:B------:R-:W5:Y:S01]  /*ac50*/  MUFU.EX2 R158, R158 ;  /* 0x0000009e009e7308 */ /* 0x000f620000000800 */
[C---:B---3--:R-:W-:Y:S01]  /*ac60*/  F2FP.BF16.F32.PACK_AB R129, R157.reuse, R152 ;  /* 0x000000989d81723e */ /* 0x048fe200000010ff */
[C---:B------:R-:W-:Y:S08]  /*ac70*/  HMMA.16816.F32.BF16 R104, R20.reuse, R162, R104 ;  /* 0x000000a21468723c */ /* 0x040ff00000041868 */
[----:B------:R-:W-:Y:S01]  /*ac80*/  MUFU.EX2 R156, R156 ;  /* 0x0000009c009c7308 */ /* 0x000fe20000000800 */
[----:B------:R-:W-:Y:S09]  /*ac90*/  FADD.FTZ R152, R152, R235 ;  /* 0x000000eb98987221 */ /* 0x000ff20000010000 */
[----:B------:R-:W3:Y:S01]  /*aca0*/  MUFU.EX2 R185, R185 ;  /* 0x000000b900b97308 */ /* 0x000ee20000000800 */
[----:B------:R-:W-:Y:S01]  /*acb0*/  FADD.FTZ R157, R157, R152 ;  /* 0x000000989d9d7221 */ /* 0x000fe20000010000 */
[C---:B--2---:R-:W-:Y:S03]  /*acc0*/  HMMA.16816.F32.BF16 R108, R20.reuse, R116, R108 ;  /* 0x00000074146c723c */ /* 0x044fe6000004186c */
[----:B------:R-:W-:Y:S02]  /*acd0*/  PRMT R116, R122, 0x7771, RZ ;  /* 0x000077717a747816 */ /* 0x000fe400000000ff */
[----:B------:R-:W-:Y:S02]  /*ace0*/  LOP3.LUT R117, R120, 0xff, RZ, 0xc0, !PT ;  /* 0x000000ff78757812 */ /* 0x000fe400078ec0ff */
[----:B------:R-:W2:Y:S01]  /*acf0*/  LDSM.16.MT88.4 R120, [R135+0x1800] ;  /* 0x001800008778783b */ /* 0x000ea20000004200 */
[C---:B------:R-:W-:Y:S03]  /*ad00*/  HMMA.16816.F32.BF16 R112, R20.reuse, R118, R112 ;  /* 0x000000761470723c */ /* 0x040fe60000041870 */
[----:B------:R-:W-:Y:S02]  /*ad10*/  LOP3.LUT R119, R130, 0xff, RZ, 0xc0, !PT ;  /* 0x000000ff82777812 */ /* 0x000fe400078ec0ff */
[----:B------:R-:W-:Y:S02]  /*ad20*/  SHF.R.U32.HI R130, RZ, 0x18, R130 ;  /* 0x00000018ff827819 */ /* 0x000fe40000011682 */
[----:B------:R-:W-:Y:S01]  /*ad30*/  PRMT R118, R117, 0x5410, R116 ;  /* 0x0000541075767816 */ /* 0x000fe20000000074 */
[C---:B-1----:R-:W-:Y:S03]  /*ad40*/  HMMA.16816.F32.BF16 R12, R20.reuse, R24, R12 ;  /* 0x00000018140c723c */ /* 0x042fe6000004180c */
[----:B------:R-:W-:Y:S02]  /*ad50*/  PRMT R130, R33, 0x5410, R130 ;  /* 0x0000541021827816 */ /* 0x000fe40000000082 */
[----:B------:R-:W-:Y:S02]  /*ad60*/  PRMT R116, R119, 0x5410, R32 ;  /* 0x0000541077747816 */ /* 0x000fe40000000020 */
[C---:B-----5:R-:W-:Y:S01]  /*ad70*/  F2FP.BF16.F32.PACK_AB R24, R153.reuse, R158 ;  /* 0x0000009e9918723e */ /* 0x060fe200000010ff */
[----:B------:R-:W-:Y:S01]  /*ad80*/  HMMA.16816.F32.BF16 R16, R20, R26, R16 ;  /* 0x0000001a1410723c */ /* 0x000fe20000041810 */
[----:B------:R-:W1:Y:S02]  /*ad90*/  LDSM.16.MT88.4 R32, [R165+0xf800] ;  /* 0x00f80000a520783b */ /* 0x000e640000004200 */
[--C-:B------:R-:W-:Y:S01]  /*ada0*/  HSET2.LE.AND R117, R130, R183.reuse, PT ;  /* 0x000000b782757233 */ /* 0x100fe20003803000 */
[----:B------:R-:W-:Y:S01]  /*adb0*/  FADD.FTZ R158, R158, R231 ;  /* 0x000000e79e9e7221 */ /* 0x000fe20000010000 */
[--C-:B------:R-:W-:Y:S02]  /*adc0*/  HSET2.LE.AND R119, R128, R183.reuse, PT ;  /* 0x000000b780777233 */ /* 0x100fe40003803000 */
[--C-:B------:R-:W-:Y:S01]  /*add0*/  HSET2.LE.AND R118, R118, R183.reuse, PT ;  /* 0x000000b776767233 */ /* 0x100fe20003803000 */
[----:B------:R-:W-:Y:S01]  /*ade0*/  FADD.FTZ R153, R153, R158 ;  /* 0x0000009e99997221 */ /* 0x000fe20000010000 */
[----:B------:R-:W-:Y:S01]  /*adf0*/  LOP3.LUT R117, R24, R117, RZ, 0xc0, !PT ;  /* 0x0000007518757212 */ /* 0x000fe200078ec0ff */
[----:B------:R-:W5:Y:S01]  /*ae00*/  LDSM.16.MT88.4 R20, [R165+0x11800] ;  /* 0x01180000a514783b */ /* 0x000f620000004200 */
[----:B------:R-:W-:Y:S02]  /*ae10*/  HSET2.LE.AND R116, R116, R183, PT ;  /* 0x000000b774747233 */ /* 0x000fe40003803000 */
[----:B------:R-:W-:Y:S01]  /*ae20*/  F2FP.BF16.F32.PACK_AB R25, R155, R154 ;  /* 0x0000009a9b19723e */ /* 0x000fe200000010ff */
[----:B------:R-:W-:Y:S01]  /*ae30*/  FADD.FTZ R154, R154, R157 ;  /* 0x0000009d9a9a7221 */ /* 0x000fe20000010000 */
[----:B---3--:R-:W-:Y:S01]  /*ae40*/  F2FP.BF16.F32.PACK_AB R24, R185, R156 ;  /* 0x0000009cb918723e */ /* 0x008fe200000010ff */
[----:B------:R-:W-:Y:S01]  /*ae50*/  FADD.FTZ R156, R156, R153 ;  /* 0x000000999c9c7221 */ /* 0x000fe20000010000 */
[----:B------:R-:W-:Y:S01]  /*ae60*/  LOP3.LUT R116, R129, R116, RZ, 0xc0, !PT ;  /* 0x0000007481747212 */ /* 0x000fe200078ec0ff */
[----:B------:R-:W-:Y:S01]  /*ae70*/  FADD.FTZ R218, R155, R154 ;  /* 0x0000009a9bda7221 */ /* 0x000fe20000010000 */
[----:B------:R-:W-:Y:S01]  /*ae80*/  LOP3.LUT R118, R25, R118, RZ, 0xc0, !PT ;  /* 0x0000007619767212 */ /* 0x000fe200078ec0ff */
[----:B------:R-:W-:Y:S01]  /*ae90*/  FADD.FTZ R219, R185, R156 ;  /* 0x0000009cb9db7221 */ /* 0x000fe20000010000 */
[----:B------:R-:W-:Y:S07]  /*aea0*/  LOP3.LUT R119, R24, R119, RZ, 0xc0, !PT ;  /* 0x0000007718777212 */ /* 0x000fee00078ec0ff */
[C---:B------:R-:W-:Y:S01]  /*aeb0*/  HMMA.16816.F32.BF16 R128, R116.reuse, R124, R4 ;  /* 0x0000007c7480723c */ /* 0x040fe20000041804 */
[----:B------:R-:W3:Y:S07]  /*aec0*/  LDSM.16.MT88.4 R4, [R134+0x11800] ;  /* 0x011800008604783b */ /* 0x000eee0000004200 */
[C---:B------:R-:W-:Y:S01]  /*aed0*/  HMMA.16816.F32.BF16 R124, R116.reuse, R126, R8 ;  /* 0x0000007e747c723c */ /* 0x040fe20000041808 */
[----:B------:R-:W3:Y:S07]  /*aee0*/  LDSM.16.MT88.4 R8, [R135+0x5800] ;  /* 0x005800008708783b */ /* 0x000eee0000004200 */
[C---:B----4-:R-:W-:Y:S08]  /*aef0*/  HMMA.16816.F32.BF16 R36, R116.reuse, R28, R36 ;  /* 0x0000001c7424723c */ /* 0x050ff00000041824 */
[C---:B------:R-:W-:Y:S08]  /*af00*/  HMMA.16816.F32.BF16 R40, R116.reuse, R30, R40 ;  /* 0x0000001e7428723c */ /* 0x040ff00000041828 */
[C---:B--2---:R-:W-:Y:S08]  /*af10*/  HMMA.16816.F32.BF16 R44, R116.reuse, R120, R44 ;  /* 0x00000078742c723c */ /* 0x044ff0000004182c */
[C---:B------:R-:W-:Y:S08]  /*af20*/  HMMA.16816.F32.BF16 R48, R116.reuse, R122, R48 ;  /* 0x0000007a7430723c */ /* 0x040ff00000041830 */
[C---:B------:R-:W-:Y:S08]  /*af30*/  HMMA.16816.F32.BF16 R52, R116.reuse, R136, R52 ;  /* 0x000000887434723c */ /* 0x040ff00000041834 */
        /* <DEDUP_REMOVED lines=11> */
[----:B------:R-:W1:Y:S07]  /*aff0*/  LDSM.16.MT88.4 R20, [R164+0x5800] ;  /* 0x00580000a414783b */ /* 0x000e6e0000004200 */
[C---:B---3--:R-:W-:Y:S08]  /*b000*/  HMMA.16816.F32.BF16 R100, R116.reuse, R4, R100 ;  /* 0x000000047464723c */ /* 0x048ff00000041864 */
[C---:B------:R-:W-:Y:S08]  /*b010*/  HMMA.16816.F32.BF16 R104, R116.reuse, R6, R104 ;  /* 0x000000067468723c */ /* 0x040ff00000041868 */
[C---:B------:R-:W-:Y:S08]  /*b020*/  HMMA.16816.F32.BF16 R108, R116.reuse, R8, R108 ;  /* 0x00000008746c723c */ /* 0x040ff0000004186c */
[C---:B------:R-:W-:Y:S08]  /*b030*/  HMMA.16816.F32.BF16 R112, R116.reuse, R10, R112 ;  /* 0x0000000a7470723c */ /* 0x040ff00000041870 */
[C---:B-1----:R-:W-:Y:S08]  /*b040*/  HMMA.16816.F32.BF16 R120, R116.reuse, R20, R12 ;  /* 0x000000147478723c */ /* 0x042ff0000004180c */
[----:B------:R-:W-:Y:S01]  /*b050*/  HMMA.16816.F32.BF16 R116, R116, R22, R16 ;  /* 0x000000167474723c */ /* 0x000fe20000041810 */
[----:B------:R-:W-:Y:S08]  /*b060*/  @!UPT UIADD3 URZ, UPT, UPT, URZ, URZ, URZ ;  /* 0x000000fffffff290 */ /* 0x000ff0000fffe0ff */
[----:B------:R-:W-:Y:S11]  /*b070*/  @P0 BRA `(.L_x_997) ;  /* 0xffffffc400300947 */ /* 0x000ff6000383ffff */
.L_x_996:
[----:B------:R-:W1:Y:S01]  /*b080*/  SHFL.BFLY PT, R7, R218, 0x2, 0x1f ;  /* 0x0c401f00da077f89 */ /* 0x000e6200000e0000 */
[----:B------:R-:W2:Y:S01]  /*b090*/  LDCU UR4, c[0x0][0x4fc] ;  /* 0x00009f80ff0477ac */ /* 0x000ea20008000800 */
[C---:B------:R-:W-:Y:S01]  /*b0a0*/  SHF.L.U32 R5, R178.reuse, 0x4, RZ ;  /* 0x00000004b2057819 */ /* 0x040fe200000006ff */
[----:B------:R-:W3:Y:S01]  /*b0b0*/  LDC R23, c[0x0][0x434] ;  /* 0x00010d00ff177b82 */ /* 0x000ee20000000800 */
[----:B------:R-:W4:Y:S01]  /*b0c0*/  SHFL.BFLY PT, R8, R219, 0x2, 0x1f ;  /* 0x0c401f00db087f89 */ /* 0x000f2200000e0000 */
[C---:B------:R-:W-:Y:S02]  /*b0d0*/  SHF.L.U32 R0, R178.reuse, 0x1, RZ ;  /* 0x00000001b2007819 */ /* 0x040fe400000006ff */
[----:B------:R-:W-:Y:S02]  /*b0e0*/  LOP3.LUT R5, R5, 0x1c0, RZ, 0xc0, !PT ;  /* 0x000001c005057812 */ /* 0x000fe400078ec0ff */
[--C-:B------:R-:W-:Y:S02]  /*b0f0*/  LOP3.LUT R179, R179, 0x6, R0.reuse, 0xf8, !PT ;  /* 0x00000006b3b37812 */ /* 0x100fe400078ef800 */
[----:B------:R-:W-:Y:S01]  /*b100*/  LOP3.LUT R0, R5, 0x38, R0, 0xf8, !PT ;  /* 0x0000003805007812 */ /* 0x000fe200078ef800 */
[----:B------:R-:W3:Y:S01]  /*b110*/  LDC R12, c[0x0][0x434] ;  /* 0x00010d00ff0c7b82 */ /* 0x000ee20000000800 */
[----:B------:R-:W-:-:S02]  /*b120*/  LOP3.LUT P3, RZ, R178, 0x8, RZ, 0xc0, !PT ;  /* 0x00000008b2ff7812 */ /* 0x000fc4000786c0ff */
[----:B------:R-:W-:Y:S02]  /*b130*/  LOP3.LUT R0, R179, R0, RZ, 0xfc, !PT ;  /* 0x00000000b3007212 */ /* 0x000fe400078efcff */
[----:B------:R-:W-:Y:S02]  /*b140*/  SEL R176, R176, 0xffffffe0, !P3 ;  /* 0xffffffe0b0b07807 */ /* 0x000fe40005800000 */
[----:B------:R-:W-:Y:S02]  /*b150*/  LEA R5, R0, UR5, 0x1 ;  /* 0x0000000500057c11 */ /* 0x000fe4000f8e08ff */
[----:B------:R-:W5:Y:S02]  /*b160*/  LDC.U8 R0, c[0x0][0x549] ;  /* 0x00015240ff007b82 */ /* 0x000f640000000000 */
[----:B------:R-:W-:Y:S01]  /*b170*/  IADD3 R11, PT, PT, R5, 0x40, RZ ;  /* 0x00000040050b7810 */ /* 0x000fe20007ffe0ff */
[----:B-1----:R-:W-:Y:S01]  /*b180*/  FADD.FTZ R7, R7, R218 ;  /* 0x000000da07077221 */ /* 0x002fe20000010000 */
[----:B------:R-:W-:Y:S01]  /*b190*/  IADD3 R9, PT, PT, R5, R176, RZ ;  /* 0x000000b005097210 */ /* 0x000fe20007ffe0ff */
[----:B----4-:R-:W-:-:S03]  /*b1a0*/  FADD.FTZ R8, R8, R219 ;  /* 0x000000db08087221 */ /* 0x010fc60000010000 */
[----:B------:R-:W1:Y:S04]  /*b1b0*/  SHFL.BFLY PT, R4, R7, 0x1, 0x1f ;  /* 0x0c201f0007047f89 */ /* 0x000e6800000e0000 */
[----:B------:R-:W4:Y:S01]  /*b1c0*/  SHFL.BFLY PT, R3, R8, 0x1, 0x1f ;  /* 0x0c201f0008037f89 */ /* 0x000f2200000e0000 */
[----:B-----5:R-:W-:Y:S02]  /*b1d0*/  ISETP.NE.AND P4, PT, R0, RZ, PT ;  /* 0x000000ff0000720c */ /* 0x020fe40003f85270 */
[----:B------:R-:W5:Y:S01]  /*b1e0*/  S2R R0, SR_CTAID.Y ;  /* 0x0000000000007919 */ /* 0x000f620000002600 */
[----:B-1----:R-:W-:-:S04]  /*b1f0*/  FADD.FTZ R4, R7, R4 ;  /* 0x0000000407047221 */ /* 0x002fc80000010000 */
[----:B------:R-:W1:Y:S01]  /*b200*/  MUFU.RCP R2, R4 ;  /* 0x0000000400027308 */ /* 0x000e620000001000 */
[----:B----4-:R-:W-:Y:S01]  /*b210*/  FADD.FTZ R3, R8, R3 ;  /* 0x0000000308037221 */ /* 0x010fe20000010000 */
[----:B------:R-:W-:-:S04]  /*b220*/  FSETP.NE.FTZ.AND P1, PT, R4, RZ, PT ;  /* 0x000000ff0400720b */ /* 0x000fc80003f35000 */
[----:B------:R-:W3:Y:S01]  /*b230*/  @P4 LDC R8, c[0x0][0x430] ;  /* 0x00010c00ff084b82 */ /* 0x000ee20000000800 */
[----:B------:R-:W-:Y:S01]  /*b240*/  FSETP.NE.FTZ.AND P0, PT, R3, RZ, PT ;  /* 0x000000ff0300720b */ /* 0x000fe20003f15000 */
[----:B------:R-:W4:Y:S08]  /*b250*/  MUFU.RCP R6, R3 ;  /* 0x0000000300067308 */ /* 0x000f300000001000 */
        /* <DEDUP_REMOVED lines=53> */
[----:B------:R-:W-:Y:S01]  /*b5b0*/  FMUL.FTZ R6, R6, UR4 ;  /* 0x0000000406067c20 */ /* 0x000fe20008410000 */
[----:B------:R-:W-:Y:S01]  /*b5c0*/  F2FP.BF16.F32.PACK_AB R128, R129, R128 ;  /* 0x000000808180723e */ /* 0x000fe200000010ff */
[----:B---3--:R-:W-:Y:S01]  /*b5d0*/  @P4 IMAD R12, R8, R23, RZ ;  /* 0x00000017080c4224 */ /* 0x008fe200078e02ff */
[----:B------:R-:W-:Y:S01]  /*b5e0*/  SEL R2, R2, 0xfffffff0, !P2 ;  /* 0xfffffff002027807 */ /* 0x000fe20005000000 */
[----:B------:R-:W-:Y:S01]  /*b5f0*/  FMUL.FTZ R130, R6, R130 ;  /* 0x0000008206827220 */ /* 0x000fe20000410000 */
        /* <DEDUP_REMOVED lines=14> */
[----:B------:R-:W-:Y:S01]  /*b6e0*/  @P2 IADD3 R11, PT, PT, R5, -0x40, RZ ;  /* 0xffffffc0050b2810 */ /* 0x000fe20007ffe0ff */
        /* <DEDUP_REMOVED lines=18> */
[----:B------:R-:W-:Y:S01]  /*b810*/  STS [R5], R128 ;  /* 0x0000008005007388 */ /* 0x000fe20000000800 */
[----:B------:R-:W-:Y:S01]  /*b820*/  F2FP.BF16.F32.PACK_AB R44, R45, R44 ;  /* 0x0000002c2d2c723e */ /* 0x000fe200000010ff */
[C---:B------:R-:W-:Y:S01]  /*b830*/  FMUL.FTZ R74, R6.reuse, R74 ;  /* 0x0000004a064a7220 */ /* 0x040fe20000410000 */
[----:B------:R-:W-:Y:S01]  /*b840*/  F2FP.BF16.F32.PACK_AB R46, R47, R46 ;  /* 0x0000002e2f2e723e */ /* 0x000fe200000010ff */
[----:B------:R-:W-:Y:S01]  /*b850*/  STS [R5+0x400], R130 ;  /* 0x0004008205007388 */ /* 0x000fe20000000800 */
        /* <DEDUP_REMOVED lines=10> */
[----:B------:R-:W-:Y:S01]  /*b900*/  F2FP.BF16.F32.PACK_AB R56, R57, R56 ;  /* 0x000000383938723e */ /* 0x000fe200000010ff */
[----:B------:R-:W-:Y:S01]  /*b910*/  STS [R9], R36 ;  /* 0x0000002409007388 */ /* 0x000fe20000000800 */
[----:B------:R-:W-:Y:S01]  /*b920*/  F2FP.BF16.F32.PACK_AB R58, R59, R58 ;  /* 0x0000003a3b3a723e */ /* 0x000fe200000010ff */
[----:B------:R-:W-:Y:S01]  /*b930*/  FMUL.FTZ R82, R6, R82 ;  /* 0x0000005206527220 */ /* 0x000fe20000410000 */
[----:B------:R-:W-:Y:S01]  /*b940*/  IADD3 R19, PT, PT, R2, R15, RZ ;  /* 0x0000000f02137210 */ /* 0x000fe20007ffe0ff */
[----:B------:R-:W-:Y:S01]  /*b950*/  STS [R9+0x400], R38 ;  /* 0x0004002609007388 */ /* 0x000fe20000000800 */
[C---:B------:R-:W-:Y:S01]  /*b960*/  FMUL.FTZ R83, R6.reuse, R83 ;  /* 0x0000005306537220 */ /* 0x040fe20000410000 */
[----:B------:R-:W-:Y:S01]  /*b970*/  F2FP.BF16.F32.PACK_AB R60, R61, R60 ;  /* 0x0000003c3d3c723e */ /* 0x000fe200000010ff */
[C---:B------:R-:W-:Y:S01]  /*b980*/  FMUL.FTZ R86, R6.reuse, R86 ;  /* 0x0000005606567220 */ /* 0x040fe20000410000 */
[----:B------:R-:W-:Y:S01]  /*b990*/  F2FP.BF16.F32.PACK_AB R62, R63, R62 ;  /* 0x0000003e3f3e723e */ /* 0x000fe200000010ff */
[----:B------:R-:W-:Y:S01]  /*b9a0*/  STS [R13], R40 ;  /* 0x000000280d007388 */ /* 0x000fe20000000800 */
[C---:B------:R-:W-:Y:S01]  /*b9b0*/  FMUL.FTZ R87, R6.reuse, R87 ;  /* 0x0000005706577220 */ /* 0x040fe20000410000 */
[----:B------:R-:W-:Y:S01]  /*b9c0*/  F2FP.BF16.F32.PACK_AB R64, R65, R64 ;  /* 0x000000404140723e */ /* 0x000fe200000010ff */
[C---:B------:R-:W-:Y:S01]  /*b9d0*/  FMUL.FTZ R90, R6.reuse, R90 ;  /* 0x0000005a065a7220 */ /* 0x040fe20000410000 */
[----:B------:R-:W-:Y:S01]  /*b9e0*/  STS [R13+0x400], R42 ;  /* 0x0004002a0d007388 */ /* 0x000fe20000000800 */
[----:B------:R-:W-:Y:S01]  /*b9f0*/  F2FP.BF16.F32.PACK_AB R66, R67, R66 ;  /* 0x000000424342723e */ /* 0x000fe200000010ff */
[C---:B------:R-:W-:Y:S01]  /*ba00*/  FMUL.FTZ R91, R6.reuse, R91 ;  /* 0x0000005b065b7220 */ /* 0x040fe20000410000 */
[----:B------:R-:W-:Y:S01]  /*ba10*/  F2FP.BF16.F32.PACK_AB R68, R69, R68 ;  /* 0x000000444544723e */ /* 0x000fe200000010ff */
[----:B------:R-:W-:Y:S01]  /*ba20*/  STS [R11], R44 ;  /* 0x0000002c0b007388 */ /* 0x000fe20000000800 */
[----:B------:R-:W-:Y:S01]  /*ba30*/  F2FP.BF16.F32.PACK_AB R70, R71, R70 ;  /* 0x000000464746723e */ /* 0x000fe200000010ff */
[C---:B------:R-:W-:Y:S01]  /*ba40*/  FMUL.FTZ R94, R6.reuse, R94 ;  /* 0x0000005e065e7220 */ /* 0x040fe20000410000 */
[C---:B------:R-:W-:Y:S01]  /*ba50*/  FMUL.FTZ R95, R6.reuse, R95 ;  /* 0x0000005f065f7220 */ /* 0x040fe20000410000 */
[----:B------:R-:W-:Y:S01]  /*ba60*/  STS [R11+0x400], R46 ;  /* 0x0004002e0b007388 */ /* 0x000fe20000000800 */
[----:B------:R-:W-:Y:S01]  /*ba70*/  F2FP.BF16.F32.PACK_AB R72, R73, R72 ;  /* 0x000000484948723e */ /* 0x000fe200000010ff */
[----:B------:R-:W-:Y:S01]  /*ba80*/  FMUL.FTZ R98, R6, R98 ;  /* 0x0000006206627220 */ /* 0x000fe20000410000 */
[----:B------:R-:W-:Y:S01]  /*ba90*/  F2FP.BF16.F32.PACK_AB R74, R75, R74 ;  /* 0x0000004a4b4a723e */ /* 0x000fe200000010ff */
[----:B------:R-:W-:Y:S01]  /*baa0*/  STS [R17], R48 ;  /* 0x0000003011007388 */ /* 0x000fe20000000800 */
[----:B------:R-:W-:Y:S01]  /*bab0*/  ISETP.NE.AND P2, PT, R208, -0x1, PT ;  /* 0xffffffffd000780c */ /* 0x000fe20003f45270 */
        /* <DEDUP_REMOVED lines=27> */
[C---:B------:R-:W-:Y:S01]  /*bc70*/  FMUL.FTZ R123, R6.reuse, R123 ;  /* 0x0000007b067b7220 */ /* 0x040fe20000410000 */
[----:B------:R-:W-:Y:S01]  /*bc80*/  F2FP.BF16.F32.PACK_AB R96, R97, R96 ;  /* 0x000000606160723e */ /* 0x000fe200000010ff */
[C---:B------:R-:W-:Y:S01]  /*bc90*/  FMUL.FTZ R118, R6.reuse, R118 ;  /* 0x0000007606767220 */ /* 0x040fe20000410000 */
[----:B------:R-:W-:Y:S01]  /*bca0*/  STS [R7+0x2000], R64 ;  /* 0x0020004007007388 */ /* 0x000fe20000000800 */
[----:B------:R-:W-:Y:S01]  /*bcb0*/  F2FP.BF16.F32.PACK_AB R98, R99, R98 ;  /* 0x000000626362723e */ /* 0x000fe200000010ff */
[----:B------:R-:W-:Y:S01]  /*bcc0*/  FMUL.FTZ R119, R6, R119 ;  /* 0x0000007706777220 */ /* 0x000fe20000410000 */
[----:B------:R-:W-:Y:S01]  /*bcd0*/  F2FP.BF16.F32.PACK_AB R100, R101, R100 ;  /* 0x000000646564723e */ /* 0x000fe200000010ff */
[----:B------:R-:W-:Y:S01]  /*bce0*/  STS [R7+0x2400], R66 ;  /* 0x0024004207007388 */ /* 0x000fe20000000800 */
[----:B------:R-:W-:Y:S01]  /*bcf0*/  F2FP.BF16.F32.PACK_AB R102, R103, R102 ;  /* 0x000000666766723e */ /* 0x000fe200000010ff */
[----:B------:R-:W5:Y:S01]  /*bd00*/  @!P2 LDC.64 R20, c[0x0][0x400] ;  /* 0x00010000ff14ab82 */ /* 0x000f620000000a00 */
        /* <DEDUP_REMOVED lines=14> */
[----:B------:R-:W-:-:S03]  /*bdf0*/  F2FP.BF16.F32.PACK_AB R118, R119, R118 ;  /* 0x000000767776723e */ /* 0x000fc600000010ff */
[----:B------:R-:W-:Y:S01]  /*be00*/  STS [R11+0x2400], R78 ;  /* 0x0024004e0b007388 */ /* 0x000fe20000000800 */
[----:B-----5:R-:W-:-:S03]  /*be10*/  @!P2 IMAD.WIDE.U32 R24, R0, R20, RZ ;  /* 0x000000140018a225 */ /* 0x020fc600078e00ff */
        /* <DEDUP_REMOVED lines=19> */
[----:B--2---:R-:W-:-:S03]  /*bf50*/  LOP3.LUT R9, R196, 0x1f8, RZ, 0xc0, !PT ;  /* 0x000001f8c4097812 */ /* 0x004fc600078ec0ff */
[----:B------:R-:W-:Y:S01]  /*bf60*/  STS [R15+0x4000], R120 ;  /* 0x004000780f007388 */ /* 0x000fe20000000800 */
[----:B------:R-:W-:-:S03]  /*bf70*/  LOP3.LUT R9, R9, 0x38, R178, 0x78, !PT ;  /* 0x0000003809097812 */ /* 0x000fc600078e78b2 */
[----:B------:R2:W-:Y:S01]  /*bf80*/  STS [R15+0x4400], R122 ;  /* 0x0044007a0f007388 */ /* 0x0005e20000000800 */
[----:B---3--:R-:W3:Y:S01]  /*bf90*/  LDC.U8 R13, c[0x0][0x548] ;  /* 0x00015200ff0d7b82 */ /* 0x008ee20000000000 */
[----:B------:R-:W-:Y:S01]  /*bfa0*/  LOP3.LUT R14, R9, 0x1e00, R196, 0xf8, !PT ;  /* 0x00001e00090e7812 */ /* 0x000fe200078ef8c4 */
[----:B------:R-:W1:Y:S03]  /*bfb0*/  S2R R2, SR_CTAID.X ;  /* 0x0000000000027919 */ /* 0x000e660000002500 */
[----:B------:R-:W-:Y:S01]  /*bfc0*/  LEA R14, R14, UR5, 0x1 ;  /* 0x000000050e0e7c11 */ /* 0x000fe2000f8e08ff */
[----:B------:R1:W-:Y:S04]  /*bfd0*/  STS [R19+0x4000], R116 ;  /* 0x0040007413007388 */ /* 0x0003e80000000800 */
[----:B------:R1:W-:Y:S01]  /*bfe0*/  STS [R19+0x4400], R118 ;  /* 0x0044007613007388 */ /* 0x0003e20000000800 */
[----:B------:R-:W1:Y:S01]  /*bff0*/  S2R R5, SR_CTAID.Z ;  /* 0x0000000000057919 */ /* 0x000e620000002700 */
[----:B----4-:R-:W-:Y:S01]  /*c000*/  @P4 MOV R17, 0x1 ;  /* 0x0000000100114802 */ /* 0x010fe20000000f00 */
[----:B--2---:R-:W2:Y:S01]  /*c010*/  @P4 LDC R15, c[0x0][0x430] ;  /* 0x00010c00ff0f4b82 */ /* 0x004ea20000000800 */
[----:B------:R-:W-:Y:S05]  /*c020*/  @P4 BRA `(.L_x_1000) ;  /* 0x0000000000204947 */ /* 0x000fea0003800000 */
[----:B---3--:R-:W-:Y:S01]  /*c030*/  ISETP.NE.AND P3, PT, R13, RZ, PT ;  /* 0x000000ff0d00720c */ /* 0x008fe20003f65270 */
[----:B------:R-:W3:-:S12]  /*c040*/  LDC R8, c[0x0][0x3e0] ;  /* 0x0000f800ff087b82 */ /* 0x000ed80000000800 */
[----:B------:R-:W3:Y:S01]  /*c050*/  @P3 LDC R17, c[0x0][0x454] ;  /* 0x00011500ff113b82 */ /* 0x000ee20000000800 */
[----:B--2---:R-:W-:Y:S02]  /*c060*/  @P3 MOV R15, 0x1 ;  /* 0x00000001000f3802 */ /* 0x004fe40000000f00 */
[----:B------:R-:W-:-:S05]  /*c070*/  @!P3 MOV R15, 0x1 ;  /* 0x00000001000fb802 */ /* 0x000fca0000000f00 */
[----:B------:R-:W4:Y:S01]  /*c080*/  @P3 LDC R12, c[0x0][0x454] ;  /* 0x00011500ff0c3b82 */ /* 0x000f220000000800 */
[-C--:B---3--:R-:W-:Y:S02]  /*c090*/  @P3 IMAD R17, R17, R8.reuse, RZ ;  /* 0x0000000811113224 */ /* 0x088fe400078e02ff */
[----:B------:R-:W-:-:S07]  /*c0a0*/  @!P3 IMAD R17, R23, R8, RZ ;  /* 0x000000081711b224 */ /* 0x000fce00078e02ff */
.L_x_1000:
[----:B------:R-:W-:Y:S01]  /*c0b0*/  BAR.SYNC.DEFER_BLOCKING 0x0 ;  /* 0x0000000000007b1d */ /* 0x000fe20000010000 */
[----:B---3--:R-:W-:Y:S01]  /*c0c0*/  ISETP.NE.AND P3, PT, R13, RZ, !P4 ;  /* 0x000000ff0d00720c */ /* 0x008fe20006765270 */
[C---:B-1----:R-:W-:Y:S01]  /*c0d0*/  @P2 IMAD.WIDE.U32 R26, R208.reuse, R6, RZ ;  /* 0x00000006d01a2225 */ /* 0x042fe200078e00ff */
[----:B------:R-:W-:-:S03]  /*c0e0*/  ISETP.NE.AND P4, PT, R208, -0x1, PT ;  /* 0xffffffffd000780c */ /* 0x000fc60003f85270 */
[----:B------:R-:W-:Y:S01]  /*c0f0*/  @P1 FMUL.FTZ R4, R4, 0.69314718246459960938 ;  /* 0x3f31721804041820 */ /* 0x000fe20000410000 */
[----:B------:R-:W-:Y:S01]  /*c100*/  LOP3.LUT P5, RZ, R178, 0x3, RZ, 0xc0, !PT ;  /* 0x00000003b2ff7812 */ /* 0x000fe200078ac0ff */
[----:B------:R-:W1:Y:S01]  /*c110*/  @P0 MUFU.LG2 R3, R3 ;  /* 0x0000000300030308 */ /* 0x000e620000000c00 */
[----:B------:R-:W3:Y:S01]  /*c120*/  @P1 LDC R18, c[0x0][0x458] ;  /* 0x00011600ff121b82 */ /* 0x000ee20000000800 */
[----:B------:R-:W-:Y:S01]  /*c130*/  @!P2 IMAD R21, R0, R21, R25 ;  /* 0x000000150015a224 */ /* 0x000fe200078e0219 */
[----:B------:R-:W-:Y:S01]  /*c140*/  LOP3.LUT R180, R180, 0x30, RZ, 0xc0, !PT ;  /* 0x00000030b4b47812 */ /* 0x000fe200078ec0ff */
[----:B------:R-:W-:Y:S01]  /*c150*/  @P2 IMAD R21, R208, R7, R27 ;  /* 0x00000007d0152224 */ /* 0x000fe200078e021b */
[----:B------:R-:W-:Y:S01]  /*c160*/  SHF.R.U32.HI R19, RZ, 0x2, R178 ;  /* 0x00000002ff137819 */ /* 0x000fe200000116b2 */
[----:B----4-:R-:W-:Y:S01]  /*c170*/  IMAD R12, R5, R12, RZ ;  /* 0x0000000c050c7224 */ /* 0x010fe200078e02ff */
[----:B------:R-:W-:Y:S01]  /*c180*/  BSSY.RECONVERGENT B0, `(.L_x_1001) ;  /* 0x0000028000007945 */ /* 0x000fe20003800200 */
[----:B--2---:R-:W-:Y:S01]  /*c190*/  IMAD R7, R2, R15, RZ ;  /* 0x0000000f02077224 */ /* 0x004fe200078e02ff */
[----:B------:R-:W2:Y:S01]  /*c1a0*/  @P0 LDC R13, c[0x0][0x458] ;  /* 0x00011600ff0d0b82 */ /* 0x000ea20000000800 */
[----:B------:R-:W-:Y:S01]  /*c1b0*/  @!P4 IMAD R208, R0, R23, RZ ;  /* 0x0000001700d0c224 */ /* 0x000fe200078e02ff */
[----:B------:R-:W-:Y:S01]  /*c1c0*/  LOP3.LUT R180, R180, 0x7, R19, 0xf8, !PT ;  /* 0x00000007b4b47812 */ /* 0x000fe200078ef813 */
[----:B------:R-:W-:Y:S01]  /*c1d0*/  @!P3 IMAD R12, R0, R17, R12 ;  /* 0x00000011000cb224 */ /* 0x000fe200078e020c */
[----:B------:R-:W-:Y:S01]  /*c1e0*/  MOV R0, 0x7f800000 ;  /* 0x7f80000000007802 */ /* 0x000fe20000000f00 */
[----:B------:R-:W-:Y:S01]  /*c1f0*/  IMAD.SHL.U32 R7, R7, 0x40, RZ ;  /* 0x0000004007077824 */ /* 0x000fe200078e00ff */
[----:B------:R-:W-:Y:S01]  /*c200*/  SHF.R.S32.HI R6, RZ, 0x1f, R208 ;  /* 0x0000001fff067819 */ /* 0x000fe200000114d0 */
[----:B------:R-:W-:Y:S01]  /*c210*/  IMAD.SHL.U32 R16, R209, 0x40, RZ ;  /* 0x00000040d1107824 */ /* 0x000fe200078e00ff */
[----:B------:R-:W-:Y:S01]  /*c220*/  SEL R208, R208, RZ, P3 ;  /* 0x000000ffd0d07207 */ /* 0x000fe20001800000 */
[----:B------:R4:W4:Y:S01]  /*c230*/  LDS.128 R8, [R14+0x1800] ;  /* 0x001800000e087984 */ /* 0x0009220000000c00 */
[----:B-1----:R-:W-:Y:S01]  /*c240*/  @P0 FMUL.FTZ R17, R3, 0.69314718246459960938 ;  /* 0x3f31721803110820 */ /* 0x002fe20000410000 */
[----:B------:R-:W-:-:S02]  /*c250*/  SEL R6, R6, RZ, P3 ;  /* 0x000000ff06067207 */ /* 0x000fc40001800000 */
[--C-:B------:R-:W-:Y:S02]  /*c260*/  IADD3 R3, P4, P3, R7, R208, R12.reuse ;  /* 0x000000d007037210 */ /* 0x100fe40007b9e00c */
[----:B------:R-:W-:Y:S02]  /*c270*/  SHF.R.S32.HI R19, RZ, 0x1f, R12 ;  /* 0x0000001fff137819 */ /* 0x000fe4000001140c */
[----:B------:R-:W-:Y:S02]  /*c280*/  SHF.R.S32.HI R7, RZ, 0x1f, R7 ;  /* 0x0000001fff077819 */ /* 0x000fe40000011407 */
[----:B------:R-:W-:Y:S01]  /*c290*/  IADD3 R211, PT, PT, -R16, R211, RZ ;  /* 0x000000d310d37210 */ /* 0x000fe20007ffe1ff */
[----:B------:R-:W-:Y:S02]  /*c2a0*/  IMAD.MOV.U32 R16, RZ, RZ, 0x7f800000 ;  /* 0x7f800000ff107424 */ /* 0x000fe400078e00ff */
[----:B---3--:R-:W-:Y:S01]  /*c2b0*/  @P1 FFMA.FTZ R16, R133, R18, R4 ;  /* 0x0000001285101223 */ /* 0x008fe20000010004 */
        /* <DEDUP_REMOVED lines=20> */
.L_x_1002:
[----:B------:R-:W-:Y:S05]  /*c400*/  BSYNC.RECONVERGENT B0 ;  /* 0x0000000000007941 */ /* 0x000fea0003800200 */
.L_x_1001:
[----:B------:R-:W2:Y:S01]  /*c410*/  LDCU.64 UR4, c[0x0][0x410] ;  /* 0x00008200ff0477ac */ /* 0x000ea20008000a00 */
[----:B------:R-:W-:Y:S01]  /*c420*/  @P2 IMAD.MOV.U32 R24, RZ, RZ, R26 ;  /* 0x000000ffff182224 */ /* 0x000fe200078e001a */
[----:B------:R-:W-:Y:S01]  /*c430*/  SHF.R.U32.HI R178, RZ, 0x3, R178 ;  /* 0x00000003ffb27819 */ /* 0x000fe200000116b2 */
[----:B-1----:R1:W3:Y:S01]  /*c440*/  LDS.128 R16, [R14+0x2000] ;  /* 0x002000000e107984 */ /* 0x0022e20000000c00 */
[----:B------:R-:W-:Y:S01]  /*c450*/  IMAD.MOV.U32 R179, RZ, RZ, RZ ;  /* 0x000000ffffb37224 */ /* 0x000fe200078e00ff */
[----:B------:R-:W-:Y:S01]  /*c460*/  BSSY.RECONVERGENT B0, `(.L_x_1003) ;  /* 0x0000020000007945 */ /* 0x000fe20003800200 */
[----:B------:R-:W-:Y:S01]  /*c470*/  IADD3 R12, P0, PT, R177, R24, RZ ;  /* 0x00000018b10c7210 */ /* 0x000fe20007f1e0ff */
[C---:B------:R-:W-:Y:S01]  /*c480*/  VIADD R6, R178.reuse, 0x10 ;  /* 0x00000010b2067836 */ /* 0x040fe20000000000 */
[C---:B------:R-:W-:Y:S01]  /*c490*/  IADD3 R4, PT, PT, R178.reuse, 0x20, RZ ;  /* 0x00000020b2047810 */ /* 0x040fe20007ffe0ff */
[----:B------:R-:W-:Y:S01]  /*c4a0*/  VIADD R0, R178, 0x30 ;  /* 0x00000030b2007836 */ /* 0x000fe20000000000 */
[----:B------:R-:W-:Y:S01]  /*c4b0*/  IADD3.X R13, PT, PT, RZ, R21, RZ, P0, !PT ;  /* 0x00000015ff0d7210 */ /* 0x000fe200007fe4ff */
[----:B------:R-:W-:Y:S01]  /*c4c0*/  IMAD.WIDE.U32 R2, R2, 0x40, R178 ;  /* 0x0000004002027825 */ /* 0x000fe200078e00b2 */
[-C--:B------:R-:W-:Y:S01]  /*c4d0*/  ISETP.GE.AND P2, PT, R6, R211.reuse, PT ;  /* 0x000000d30600720c */ /* 0x080fe20003f46270 */
[----:B------:R1:W4:Y:S01]  /*c4e0*/  LDS.128 R20, [R14] ;  /* 0x000000000e147984 */ /* 0x0003220000000c00 */
[----:B------:R-:W-:-:S02]  /*c4f0*/  ISETP.GE.AND P1, PT, R4, R211, PT ;  /* 0x000000d30400720c */ /* 0x000fc40003f26270 */
[-C--:B------:R-:W-:Y:S01]  /*c500*/  ISETP.GE.AND P3, PT, R178, R211.reuse, PT ;  /* 0x000000d3b200720c */ /* 0x080fe20003f66270 */
[----:B--2---:R-:W-:Y:S01]  /*c510*/  IMAD.WIDE.U32 R12, R5, UR4, R12 ;  /* 0x00000004050c7c25 */ /* 0x004fe2000f8e000c */
[----:B------:R-:W-:-:S03]  /*c520*/  ISETP.GE.AND P0, PT, R0, R211, PT ;  /* 0x000000d30000720c */ /* 0x000fc60003f06270 */
[----:B------:R-:W-:Y:S02]  /*c530*/  IMAD R25, R5, UR5, R13 ;  /* 0x0000000505197c24 */ /* 0x000fe4000f8e020d */
[----:B------:R1:W2:Y:S06]  /*c540*/  LDS.128 R4, [R14+0x4000] ;  /* 0x004000000e047984 */ /* 0x0002ac0000000c00 */
[----:B------:R-:W-:Y:S05]  /*c550*/  @P3 BRA `(.L_x_1004) ;  /* 0x0000000000403947 */ /* 0x000fea0003800000 */
[----:B------:R-:W5:Y:S01]  /*c560*/  LDCU.64 UR6, c[0x0][0x408] ;  /* 0x00008100ff0677ac */ /* 0x000f620008000a00 */
[----:B------:R-:W-:Y:S01]  /*c570*/  IMAD.MOV.U32 R24, RZ, RZ, R12 ;  /* 0x000000ffff187224 */ /* 0x000fe200078e000c */
[----:B------:R-:W3:Y:S01]  /*c580*/  LDCU UR8, c[0x0][0x440] ;  /* 0x00008800ff0877ac */ /* 0x000ee20008000800 */
[----:B------:R-:W1:Y:S01]  /*c590*/  LDCU.64 UR4, c[0x0][0x3f0] ;  /* 0x00007e00ff0477ac */ /* 0x000e620008000a00 */
[----:B-----5:R-:W-:Y:S02]  /*c5a0*/  IMAD R15, R3, UR6, RZ ;  /* 0x00000006030f7c24 */ /* 0x020fe4000f8e02ff */
[----:B------:R-:W-:Y:S01]  /*c5b0*/  IMAD.WIDE.U32 R26, R2, UR6, R24 ;  /* 0x00000006021a7c25 */ /* 0x000fe2000f8e0018 */
[----:B---3--:R-:W-:-:S03]  /*c5c0*/  ISETP.GE.AND P5, PT, R177, UR8, PT ;  /* 0x00000008b1007c0c */ /* 0x008fc6000bfa6270 */
[----:B------:R-:W-:Y:S01]  /*c5d0*/  IMAD R0, R2, UR7, R15 ;  /* 0x0000000702007c24 */ /* 0x000fe2000f8e020f */
[----:B------:R-:W-:Y:S02]  /*c5e0*/  ISETP.GE.AND P4, PT, R195, UR8, PT ;  /* 0x00000008c3007c0c */ /* 0x000fe4000bf86270 */
[----:B------:R-:W-:Y:S01]  /*c5f0*/  ISETP.GE.AND P3, PT, R194, UR8, PT ;  /* 0x00000008c2007c0c */ /* 0x000fe2000bf66270 */
[----:B------:R-:W-:Y:S01]  /*c600*/  IMAD.IADD R0, R0, 0x1, R27 ;  /* 0x0000000100007824 */ /* 0x000fe200078e021b */
[----:B-1----:R-:W-:-:S04]  /*c610*/  LEA R28, P6, R26, UR4, 0x1 ;  /* 0x000000041a1c7c11 */ /* 0x002fc8000f8c08ff */
[----:B------:R-:W-:-:S05]  /*c620*/  LEA.HI.X R29, R26, UR5, R0, 0x1, P6 ;  /* 0x000000051a1d7c11 */ /* 0x000fca000b0f0c00 */
[----:B----4-:R1:W-:Y:S04]  /*c630*/  @!P5 STG.E.128 desc[UR14][R28.64], R20 ;  /* 0x000000141c00d986 */ /* 0x0103e8000c101d0e */
[----:B------:R1:W-:Y:S04]  /*c640*/  @!P4 STG.E.128 desc[UR14][R28.64+0x80], R16 ;  /* 0x000080101c00c986 */ /* 0x0003e8000c101d0e */
[----:B--2---:R1:W-:Y:S02]  /*c650*/  @!P3 STG.E.128 desc[UR14][R28.64+0x100], R4 ;  /* 0x000100041c00b986 */ /* 0x0043e4000c101d0e */
.L_x_1004:
[----:B------:R-:W-:Y:S05]  /*c660*/  BSYNC.RECONVERGENT B0 ;  /* 0x0000000000007941 */ /* 0x000fea0003800200 */
.L_x_1003:
        /* <DEDUP_REMOVED lines=23> */
[----:B--2---:R1:W-:Y:S02]  /*c7e0*/  @!P2 STG.E.128 desc[UR14][R28.64+0x100], R4 ;  /* 0x000100041c00a986 */ /* 0x0043e4000c101d0e */
.L_x_1006:
[----:B------:R-:W-:Y:S05]  /*c7f0*/  BSYNC.RECONVERGENT B0 ;  /* 0x0000000000007941 */ /* 0x000fea0003800200 */
.L_x_1005:
        /* <DEDUP_REMOVED lines=24> */
.L_x_1008:
[----:B------:R-:W-:Y:S05]  /*c980*/  BSYNC.RECONVERGENT B0 ;  /* 0x0000000000007941 */ /* 0x000fea0003800200 */
.L_x_1007:
[----:B-12---:R1:W2:Y:S01]  /*c990*/  LDS.128 R4, [R14+0x3800] ;  /* 0x003800000e047984 */ /* 0x0062a20000000c00 */
[----:B------:R-:W-:Y:S05]  /*c9a0*/  @P0 EXIT ;  /* 0x000000000000094d */ /* 0x000fea0003800000 */
[----:B------:R-:W5:Y:S01]  /*c9b0*/  LDCU.64 UR6, c[0x0][0x408] ;  /* 0x00008100ff0677ac */ /* 0x000f620008000a00 */
[----:B---3--:R3:W1:Y:S01]  /*c9c0*/  LDS.128 R16, [R14+0x5800] ;  /* 0x005800000e107984 */ /* 0x0086620000000c00 */
[----:B------:R-:W-:Y:S01]  /*c9d0*/  IADD3 R0, P0, PT, R2, 0x30, RZ ;  /* 0x0000003002007810 */ /* 0x000fe20007f1e0ff */
[----:B------:R-:W-:Y:S01]  /*c9e0*/  IMAD.MOV.U32 R13, RZ, RZ, R25 ;  /* 0x000000ffff0d7224 */ /* 0x000fe200078e0019 */
[----:B------:R-:W4:Y:S03]  /*c9f0*/  LDCU UR8, c[0x0][0x440] ;  /* 0x00008800ff0877ac */ /* 0x000f260008000800 */
        /* <DEDUP_REMOVED lines=12> */
[----:B--2---:R3:W-:Y:S01]  /*cac0*/  @!P1 STG.E.128 desc[UR14][R2.64+0x80], R4 ;  /* 0x0000800402009986 */ /* 0x0047e2000c101d0e */
[----:B-1----:R-:W-:Y:S05]  /*cad0*/  @P0 EXIT ;  /* 0x000000000000094d */ /* 0x002fea0003800000 */
[----:B------:R-:W-:Y:S01]  /*cae0*/  STG.E.128 desc[UR14][R2.64+0x100], R16 ;  /* 0x0001001002007986 */ /* 0x000fe2000c101d0e */
[----:B------:R-:W-:Y:S05]  /*caf0*/  EXIT ;  /* 0x000000000000794d */ /* 0x000fea0003800000 */
.L_x_1009:
        /* <DEDUP_REMOVED lines=16> */
.L_x_1818:


//--------------------- .text._ZN5flash16flash_fwd_kernelI23Flash_fwd_kernel_traitsILi192ELi64ELi64ELi4ELb0ELb0EN7cutlass10bfloat16_tE19Flash_kernel_traitsILi192ELi64ELi64ELi4ES3_EELb1ELb0ELb0ELb0ELb0ELb0ELb0ELb1EEEvNS_16Flash_fwd_paramsE --------------------------
	.section	.text._ZN5flash16flash_fwd_kernelI23Flash_fwd_kernel_traitsILi192ELi64ELi64ELi4ELb0ELb0EN7cutlass10bfloat16_tE19Flash_kernel_traitsILi192ELi64ELi64ELi4ES3_EELb1ELb0ELb0ELb0ELb0ELb0ELb0ELb1EEEvNS_16Flash_fwd_paramsE,"ax",@progbits
	.align	128
        .global         _ZN5flash16flash_fwd_kernelI23Flash_fwd_kernel_traitsILi192ELi64ELi64ELi4ELb0ELb0EN7cutlass10bfloat16_tE19Flash_kernel_traitsILi192ELi64ELi64ELi4ES3_EELb1ELb0ELb0ELb0ELb0ELb0ELb0ELb1EEEvNS_16Flash_fwd_paramsE
        .type           _ZN5flash16flash_fwd_kernelI23Flash_fwd_kernel_traitsILi192ELi64ELi64ELi4ELb0ELb0EN7cutlass10bfloat16_tE19Flash_kernel_traitsILi192ELi64ELi64ELi4ES3_EELb1ELb0ELb0ELb0ELb0ELb0ELb0ELb1EEEvNS_16Flash_fwd_paramsE,@function
        .size           _ZN5flash16flash_fwd_kernelI23Flash_fwd_kernel_traitsILi192ELi64ELi64ELi4ELb0ELb0EN7cutlass10bfloat16_tE19Flash_kernel_traitsILi192ELi64ELi64ELi4ES3_EELb1ELb0ELb0ELb0ELb0ELb0ELb0ELb1EEEvNS_16Flash_fwd_paramsE,(.L_x_1819 - _ZN5flash16flash_fwd_kernelI23Flash_fwd_kernel_traitsILi192ELi64ELi64ELi4ELb0ELb0EN7cutlass10bfloat16_tE19Flash_kernel_traitsILi192ELi64ELi64ELi4ES3_EELb1ELb0ELb0ELb0ELb0ELb0ELb0ELb1EEEvNS_16Flash_fwd_paramsE)
        .other          _ZN5flash16flash_fwd_kernelI23Flash_fwd_kernel_traitsILi192ELi64ELi64ELi4ELb0ELb0EN7cutlass10bfloat16_tE19Flash_kernel_traitsILi192ELi64ELi64ELi4ES3_EELb1ELb0ELb0ELb0ELb0ELb0ELb0ELb1EEEvNS_16Flash_fwd_paramsE,@"STO_CUDA_ENTRY STV_DEFAULT"
_ZN5flash16flash_fwd_kernelI23Flash_fwd_kernel_traitsILi192ELi64ELi64ELi4ELb0ELb0EN7cutlass10bfloat16_tE19Flash_kernel_traitsILi192ELi64ELi64ELi4ES3_EELb1ELb0ELb0ELb0ELb0ELb0ELb0ELb1EEEvNS_16Flash_fwd_paramsE:
.text._ZN5flash16flash_fwd_kernelI23Flash_fwd_kernel_traitsILi192ELi64ELi64ELi4ELb0ELb0EN7cutlass10bfloat16_tE19Flash_kernel_traitsILi192ELi64ELi64ELi4ES3_EELb1ELb0ELb0ELb0ELb0ELb0ELb0ELb1EEEvNS_16Flash_fwd_paramsE:
[----:B------:R-:W1:Y:S01]  /*0000*/  LDC R1, c[0x0][0x37c] ;  /* 0x0000df00ff017b82 */ /* 0x000e620000000800 */
[----:B------:R-:W2:Y:S07]  /*0010*/  LDCU.U8 UR4, c[0x0][0x524] ;  /* 0x0000a480ff0477ac */ /* 0x000eae0008000000 */
[----:B------:R-:W3:Y:S01]  /*0020*/  LDC R98, c[0x0][0x518] ;  /* 0x00014600ff627b82 */ /* 0x000ee20000000800 */
[----:B-1----:R-:W-:Y:S01]  /*0030*/  VIADD R1, R1, 0xffffff80 ;  /* 0xffffff8001017836 */ /* 0x002fe20000000000 */
[----:B------:R-:W1:Y:S06]  /*0040*/  LDCU.64 UR16, c[0x0][0x358] ;  /* 0x00006b00ff1077ac */ /* 0x000e6c0008000a00 */
[----:B------:R-:W4:Y:S01]  /*0050*/  LDC R100, c[0x0][0x51c] ;  /* 0x00014700ff647b82 */ /* 0x000f220000000800 */
[----:B------:R-:W1:Y:S01]  /*0060*/  S2R R107, SR_CTAID.X ;  /* 0x00000000006b7919 */ /* 0x000e620000002500 */
[----:B------:R-:W1:Y:S01]  /*0070*/  LDCU.64 UR8, c[0x0][0x460] ;  /* 0x00008c00ff0877ac */ /* 0x000e620008000a00 */
[----:B------:R-:W1:Y:S01]  /*0080*/  S2R R22, SR_CTAID.Y ;  /* 0x0000000000167919 */ /* 0x000e620000002600 */
[----:B------:R-:W1:Y:S04]  /*0090*/  LDCU.64 UR6, c[0x0][0x470] ;  /* 0x00008e00ff0677ac */ /* 0x000e680008000a00 */
[----:B------:R-:W1:Y:S01]  /*00a0*/  LDC.64 R4, c[0x0][0x460] ;  /* 0x00011800ff047b82 */ /* 0x000e620000000a00 */
[----:B--2---:R-:W-:Y:S01]  /*00b0*/  ISETP.NE.AND P5, PT, RZ, UR4, PT ;  /* 0x00000004ff007c0c */ /* 0x004fe2000bfa5270 */
[----:B------:R-:W2:-:S12]  /*00c0*/  LDCU.64 UR4, c[0x0][0x510] ;  /* 0x0000a200ff0477ac */ /* 0x000e980008000a00 */
[----:B---3--:R-:W-:Y:S02]  /*00d0*/  @P5 IMAD.MOV.U32 R2, RZ, RZ, R98 ;  /* 0x000000ffff025224 */ /* 0x008fe400078e0062 */
[----:B----4-:R-:W-:-:S06]  /*00e0*/  @P5 IMAD.MOV.U32 R3, RZ, RZ, R100 ;  /* 0x000000ffff035224 */ /* 0x010fcc00078e0064 */
[----:B-1----:R-:W3:Y:S01]  /*00f0*/  @P5 LDG.E.64 R2, desc[UR16][R2.64] ;  /* 0x0000001002025981 */ /* 0x002ee2000c1e1b00 */
[----:B--2---:R-:W-:Y:S02]  /*0100*/  IMAD.U32 R194, RZ, RZ, UR4 ;  /* 0x00000004ffc27e24 */ /* 0x004fe4000f8e00ff */
[----:B------:R-:W-:Y:S01]  /*0110*/  IMAD.U32 R195, RZ, RZ, UR5 ;  /* 0x00000005ffc37e24 */ /* 0x000fe2000f8e00ff */
[----:B------:R-:W1:Y:S01]  /*0120*/  S2R R24, SR_CTAID.Z ;  /* 0x0000000000187919 */ /* 0x000e620000002700 */
[----:B------:R-:W2:Y:S04]  /*0130*/  LDCU.64 UR4, c[0x0][0x478] ;  /* 0x00008f00ff0477ac */ /* 0x000ea80008000a00 */
[----:B------:R-:W4:Y:S01]  /*0140*/  @P5 LDG.E.64 R194, desc[UR16][R194.64] ;  /* 0x00000010c2c25981 */ /* 0x000f22000c1e1b00 */
[----:B------:R-:W-:Y:S01]  /*0150*/  ISETP.NE.U32.AND P4, PT, RZ, UR8, PT ;  /* 0x00000008ff007c0c */ /* 0x000fe2000bf85070 */
[----:B------:R-:W-:Y:S01]  /*0160*/  IMAD.MOV.U32 R25, RZ, RZ, -0x1 ;  /* 0xffffffffff197424 */ /* 0x000fe200078e00ff */
[----:B------:R-:W-:Y:S01]  /*0170*/  ISETP.NE.U32.AND P3, PT, RZ, UR8, PT ;  /* 0x00000008ff007c0c */ /* 0x000fe2000bf65070 */
[----:B------:R-:W1:Y:S01]  /*0180*/  S2R R186, SR_TID.X ;  /* 0x0000000000ba7919 */ /* 0x000e620000002100 */
[----:B------:R-:W-:Y:S01]  /*0190*/  ISETP.NE.U32.AND P1, PT, RZ, UR6, PT ;  /* 0x00000006ff007c0c */ /* 0x000fe2000bf25070 */
[----:B------:R-:W-:Y:S01]  /*01a0*/  IMAD.WIDE.U32 R4, R22, 0x4, R4 ;  /* 0x0000000416047825 */ /* 0x000fe200078e0004 */
[----:B------:R-:W-:-:S02]  /*01b0*/  ISETP.NE.AND.EX P4, PT, RZ, UR9, PT, P4 ;  /* 0x00000009ff007c0c */ /* 0x000fc4000bf85340 */
[----:B------:R-:W-:Y:S01]  /*01c0*/  ISETP.NE.AND.EX P3, PT, RZ, UR9, PT, P3 ;  /* 0x00000009ff007c0c */ /* 0x000fe2000bf65330 */
[----:B------:R-:W-:Y:S01]  /*01d0*/  IMAD.SHL.U32 R11, R22, 0x4, RZ ;  /* 0x00000004160b7824 */ /* 0x000fe200078e00ff */
[----:B------:R-:W-:Y:S02]  /*01e0*/  ISETP.NE.AND.EX P1, PT, RZ, UR7, PT, P1 ;  /* 0x00000007ff007c0c */ /* 0x000fe4000bf25310 */
[----:B--2---:R-:W-:-:S04]  /*01f0*/  ISETP.NE.U32.AND P0, PT, RZ, UR4, PT ;  /* 0x00000004ff007c0c */ /* 0x004fc8000bf05070 */
[----:B------:R-:W-:Y:S02]  /*0200*/  ISETP.NE.AND.EX P0, PT, RZ, UR5, PT, P0 ;  /* 0x00000005ff007c0c */ /* 0x000fe4000bf05300 */
[----:B-1----:R-:W-:-:S04]  /*0210*/  LOP3.LUT R0, R24, R107, R22, 0xfe, !PT ;  /* 0x0000006b18007212 */ /* 0x002fc800078efe16 */
[----:B------:R-:W-:Y:S02]  /*0220*/  LOP3.LUT P6, RZ, R0, R186, RZ, 0xfc, !PT ;  /* 0x000000ba00ff7212 */ /* 0x000fe400078cfcff */
[----:B------:R-:W3:Y:S11]  /*0230*/  @P5 LDC R0, c[0x0][0x520] ;  /* 0x00014800ff005b82 */ /* 0x000ef60000000800 */
[----:B------:R-:W4:Y:S01]  /*0240*/  @!P6 LDC.64 R6, c[0x0][0x528] ;  /* 0x00014a00ff06eb82 */ /* 0x000f220000000a00 */
[----:B------:R-:W-:Y:S01]  /*0250*/  SHF.R.U32.HI R10, RZ, 0x1e, R22 ;  /* 0x0000001eff0a7819 */ /* 0x000fe20000011616 */
[----:B------:R-:W-:Y:S01]  /*0260*/  IMAD.MOV.U32 R9, RZ, RZ, RZ ;  /* 0x000000ffff097224 */ /* 0x000fe200078e00ff */
[----:B---3--:R-:W-:-:S05]  /*0270*/  @P5 IADD3 R98, P2, PT, R2, R0, RZ ;  /* 0x0000000002625210 */ /* 0x008fca0007f5e0ff */
[----:B------:R-:W-:Y:S02]  /*0280*/  @P5 IMAD.X R100, RZ, RZ, R3, P2 ;  /* 0x000000ffff645224 */ /* 0x000fe400010e0603 */
[----:B------:R-:W-:Y:S02]  /*0290*/  @!P6 IMAD.MOV.U32 R2, RZ, RZ, R98 ;  /* 0x000000ffff02e224 */ /* 0x000fe400078e0062 */
[----:B------:R-:W-:Y:S01]  /*02a0*/  @!P6 IMAD.MOV.U32 R3, RZ, RZ, R100 ;  /* 0x000000ffff03e224 */ /* 0x000fe200078e0064 */
[----:B----4-:R-:W-:Y:S04]  /*02b0*/  @!P6 STG.E.64 desc[UR16][R6.64], R194 ;  /* 0x000000c20600e986 */ /* 0x010fe8000c101b10 */
[----:B------:R1:W-:Y:S04]  /*02c0*/  @!P6 STG.E.64 desc[UR16][R6.64+0x8], R2 ;  /* 0x000008020600e986 */ /* 0x0003e8000c101b10 */
[----:B------:R-:W2:Y:S04]  /*02d0*/  @P4 LDG.E R25, desc[UR16][R4.64] ;  /* 0x0000001004194981 */ /* 0x000ea8000c1e1900 */
[----:B------:R3:W4:Y:S01]  /*02e0*/  @P3 LDG.E R8, desc[UR16][R4.64+0x4] ;  /* 0x0000041004083981 */ /* 0x000722000c1e1900 */
[C---:B-1----:R-:W-:Y:S01]  /*02f0*/  @P0 IADD3 R2, P2, PT, R11.reuse, UR4, RZ ;  /* 0x000000040b020c10 */ /* 0x042fe2000ff5e0ff */
[----:B------:R-:W1:Y:S01]  /*0300*/  LDC.64 R6, c[0x0][0x468] ;  /* 0x00011a00ff067b82 */ /* 0x000e620000000a00 */
[----:B------:R-:W3:Y:S02]  /*0310*/  LDCU.U8 UR4, c[0x0][0x532] ;  /* 0x0000a640ff0477ac */ /* 0x000ee40008000000 */
[----:B---3--:R-:W-:-:S02]  /*0320*/  @P1 IADD3 R4, P4, PT, R11, UR6, RZ ;  /* 0x000000060b041c10 */ /* 0x008fc4000ff9e0ff */
[C---:B------:R-:W-:Y:S02]  /*0330*/  @P0 IADD3.X R3, PT, PT, R10.reuse, UR5, RZ, P2, !PT ;  /* 0x000000050a030c10 */ /* 0x040fe400097fe4ff */
[----:B------:R-:W-:-:S03]  /*0340*/  @P1 IADD3.X R5, PT, PT, R10, UR7, RZ, P4, !PT ;  /* 0x000000070a051c10 */ /* 0x000fc6000a7fe4ff */
[----:B------:R3:W4:Y:S04]  /*0350*/  @P0 LDG.E R0, desc[UR16][R2.64] ;  /* 0x0000001002000981 */ /* 0x000728000c1e1900 */
[----:B------:R3:W4:Y:S01]  /*0360*/  @P1 LDG.E R9, desc[UR16][R4.64] ;  /* 0x0000001004091981 */ /* 0x000722000c1e1900 */
[----:B------:R-:W-:Y:S01]  /*0370*/  ISETP.NE.AND P1, PT, RZ, UR4, PT ;  /* 0x00000004ff007c0c */ /* 0x000fe2000bf25270 */
[----:B------:R-:W4:Y:S01]  /*0380*/  @!P3 LDC R17, c[0x0][0x434] ;  /* 0x00010d00ff11bb82 */ /* 0x000f220000000800 */
[----:B------:R-:W-:Y:S01]  /*0390*/  IMAD.SHL.U32 R23, R107, 0x40, RZ ;  /* 0x000000406b177824 */ /* 0x000fe200078e00ff */
[----:B------:R-:W1:Y:S02]  /*03a0*/  LDCU UR4, c[0x0][0x3e0] ;  /* 0x00007c00ff0477ac */ /* 0x000e640008000800 */
[----:B-1----:R-:W-:-:S04]  /*03b0*/  ISETP.EQ.U32.AND P4, PT, R6, RZ, PT ;  /* 0x000000ff0600720c */ /* 0x002fc80003f82070 */
[----:B------:R-:W-:Y:S02]  /*03c0*/  ISETP.EQ.OR.EX P4, PT, R7, RZ, !P1, P4 ;  /* 0x000000ff0700720c */ /* 0x000fe40004f82740 */
[----:B---3--:R-:W-:Y:S02]  /*03d0*/  IADD3 R2, P2, PT, R11, R6, RZ ;  /* 0x000000060b027210 */ /* 0x008fe40007f5e0ff */
[----:B------:R-:W1:Y:S03]  /*03e0*/  @!P0 LDC R11, c[0x0][0x43c] ;  /* 0x00010f00ff0b8b82 */ /* 0x000e660000000800 */
[----:B------:R-:W-:Y:S02]  /*03f0*/  IMAD.X R3, R10, 0x1, R7, P2 ;  /* 0x000000010a037824 */ /* 0x000fe400010e0607 */
[----:B------:R-:W-:-:S03]  /*0400*/  IMAD.MOV.U32 R10, RZ, RZ, -0x1 ;  /* 0xffffffffff0a7424 */ /* 0x000fc600078e00ff */
[----:B------:R-:W3:Y:S03]  /*0410*/  @!P0 LDC.64 R4, c[0x0][0x488] ;  /* 0x00012200ff048b82 */ /* 0x000ee60000000a00 */
[----:B------:R1:W5:Y:S01]  /*0420*/  @!P4 LDG.E R10, desc[UR16][R2.64] ;  /* 0x00000010020ac981 */ /* 0x000362000c1e1900 */
[----:B------:R-:W-:-:S04]  /*0430*/  ISETP.NE.U32.AND P4, PT, R6, RZ, PT ;  /* 0x000000ff0600720c */ /* 0x000fc80003f85070 */
[----:B------:R-:W-:Y:S02]  /*0440*/  ISETP.NE.AND.EX P4, PT, R7, RZ, PT, P4 ;  /* 0x000000ff0700720c */ /* 0x000fe40003f85340 */
[----:B---3--:R-:W-:-:S04]  /*0450*/  @!P0 ISETP.NE.U32.AND P2, PT, R4, RZ, PT ;  /* 0x000000ff0400820c */ /* 0x008fc80003f45070 */
[----:B------:R-:W-:-:S04]  /*0460*/  @!P0 ISETP.NE.AND.EX P2, PT, R5, RZ, PT, P2 ;  /* 0x000000ff0500820c */ /* 0x000fc80003f45320 */
[----:B-1----:R-:W-:Y:S01]  /*0470*/  @!P0 SEL R4, R11, RZ, P2 ;  /* 0x000000ff0b048207 */ /* 0x002fe20001000000 */
[----:B--2---:R1:W-:Y:S01]  /*0480*/  STL [R1+0x78], R25 ;  /* 0x0000781901007387 */ /* 0x0043e20000100800 */
[----:B----4-:R-:W-:-:S05]  /*0490*/  @P3 IMAD.IADD R17, R8, 0x1, -R25 ;  /* 0x0000000108113824 */ /* 0x010fca00078e0a19 */
[----:B------:R-:W-:Y:S01]  /*04a0*/  ISETP.GT.AND P3, PT, R17, R23, PT ;  /* 0x000000171100720c */ /* 0x000fe20003f64270 */
[----:B------:R-:W-:Y:S02]  /*04b0*/  @P0 IMAD.IADD R16, R0, 0x1, -R9 ;  /* 0x0000000100100824 */ /* 0x000fe400078e0a09 */
[----:B------:R-:W2:Y:S01]  /*04c0*/  @!P4 LDC R0, c[0x0][0x438] ;  /* 0x00010e00ff00cb82 */ /* 0x000ea20000000800 */
[----:B-1----:R-:W-:Y:S09]  /*04d0*/  @!P4 BRA `(.L_x_1010) ;  /* 0x00000000000cc947 */ /* 0x002ff20003800000 */
[----:B--2---:R-:W2:Y:S02]  /*04e0*/  @P1 LDG.E R0, desc[UR16][R2.64+0x4] ;  /* 0x0000041002001981 */ /* 0x004ea4000c1e1900 */
[----:B--2--5:R-:W-:-:S06]  /*04f0*/  @P1 IADD3 R0, PT, PT, R0, -R10, RZ ;  /* 0x8000000a00001210 */ /* 0x024fcc0007ffe0ff */
[----:B------:R1:W5:Y:S02]  /*0500*/  @!P1 LDG.E R0, desc[UR16][R2.64] ;  /* 0x0000001002009981 */ /* 0x000364000c1e1900 */
.L_x_1010:
[----:B--2--5:R-:W-:Y:S01]  /*0510*/  @!P0 IADD3 R16, PT, PT, R4, R0, -R9 ;  /* 0x0000000004108210 */ /* 0x024fe20007ffe809 */
[----:B------:R-:W-:Y:S06]  /*0520*/  @!P3 EXIT ;  /* 0x000000000000b94d */ /* 0x000fec0003800000 */
[----:B------:R-:W-:Y:S01]  /*0530*/  ISETP.GT.AND P0, PT, R16, RZ, PT ;  /* 0x000000ff1000720c */ /* 0x000fe20003f04270 */
[----:B------:R-:W-:Y:S01]  /*0540*/  IMAD R106, R22, UR4, R24 ;  /* 0x00000004166a7c24 */ /* 0x000fe2000f8e0218 */
[----:B------:R-:W-:-:S11]  /*0550*/  LOP3.LUT R111, R186, 0x1f, RZ, 0xc0, !PT ;  /* 0x0000001fba6f7812 */ /* 0x000fd600078ec0ff */
[----:B------:R-:W-:Y:S05]  /*0560*/  @P0 BRA `(.L_x_1011) ;  /* 0x0000000c00080947 */ /* 0x000fea0003800000 */
[----:B------:R-:W2:Y:S01]  /*0570*/  LDC.U8 R0, c[0x0][0x549] ;  /* 0x00015240ff007b82 */ /* 0x000ea20000000000 */
[----:B------:R-:W-:Y:S02]  /*0580*/  ISETP.NE.AND P1, PT, R25, -0x1, PT ;  /* 0xffffffff1900780c */ /* 0x000fe40003f25270 */
[----:B------:R-:W-:-:S05]  /*0590*/  SHF.L.U32 R18, R186, 0x3, RZ ;  /* 0x00000003ba127819 */ /* 0x000fca00000006ff */
[----:B------:R-:W3:Y:S08]  /*05a0*/  LDC.U8 R10, c[0x0][0x548] ;  /* 0x00015200ff0a7b82 */ /* 0x000ef00000000000 */
[----:B------:R-:W4:Y:S01]  /*05b0*/  @!P1 LDC.64 R6, c[0x0][0x400] ;  /* 0x00010000ff069b82 */ /* 0x000f220000000a00 */
[----:B--2---:R-:W-:-:S07]  /*05c0*/  ISETP.NE.AND P6, PT, R0, RZ, PT ;  /* 0x000000ff0000720c */ /* 0x004fce0003fc5270 */
[----:B------:R-:W2:Y:S08]  /*05d0*/  @P1 LDC.64 R8, c[0x0][0x408] ;  /* 0x00010200ff081b82 */ /* 0x000eb00000000a00 */
[----:B-1----:R-:W1:Y:S01]  /*05e0*/  @P6 LDC.64 R2, c[0x0][0x430] ;  /* 0x00010c00ff026b82 */ /* 0x002e620000000a00 */
[----:B------:R-:W-:Y:S01]  /*05f0*/  @P6 MOV R13, 0x1 ;  /* 0x00000001000d6802 */ /* 0x000fe20000000f00 */
[----:B----4-:R-:W-:-:S06]  /*0600*/  @!P1 IMAD.WIDE.U32 R4, R22, R6, RZ ;  /* 0x0000000616049225 */ /* 0x010fcc00078e00ff */
[----:B------:R-:W4:Y:S01]  /*0610*/  @P6 LDC R12, c[0x0][0x430] ;  /* 0x00010c00ff0c6b82 */ /* 0x000f220000000800 */
[----:B------:R-:W-:Y:S01]  /*0620*/  @!P1 MOV R0, R4 ;  /* 0x0000000400009202 */ /* 0x000fe20000000f00 */
[----:B-1----:R-:W-:Y:S02]  /*0630*/  @P6 IMAD R14, R2, R3, RZ ;  /* 0x00000003020e6224 */ /* 0x002fe400078e02ff */
[----:B--2---:R-:W-:Y:S01]  /*0640*/  @P1 IMAD.WIDE.U32 R2, R25, R8, RZ ;  /* 0x0000000819021225 */ /* 0x004fe200078e00ff */
[----:B---3--:R-:W-:Y:S06]  /*0650*/  @P6 BRA `(.L_x_1012) ;  /* 0x0000000000246947 */ /* 0x008fec0003800000 */
[----:B------:R-:W-:-:S13]  /*0660*/  ISETP.NE.AND P0, PT, R10, RZ, PT ;  /* 0x000000ff0a00720c */ /* 0x000fda0003f05270 */
[----:B------:R-:W1:Y:S01]  /*0670*/  @P0 LDC R14, c[0x0][0x454] ;  /* 0x00011500ff0e0b82 */ /* 0x000e620000000800 */
[----:B----4-:R-:W-:Y:S02]  /*0680*/  @P0 MOV R12, 0x1 ;  /* 0x00000001000c0802 */ /* 0x010fe40000000f00 */
[----:B------:R-:W-:-:S05]  /*0690*/  @!P0 MOV R12, 0x1 ;  /* 0x00000001000c8802 */ /* 0x000fca0000000f00 */
[----:B------:R-:W2:Y:S08]  /*06a0*/  @P0 LDC R8, c[0x0][0x454] ;  /* 0x00011500ff080b82 */ /* 0x000eb00000000800 */
[----:B------:R-:W3:Y:S08]  /*06b0*/  @!P0 LDC R6, c[0x0][0x434] ;  /* 0x00010d00ff068b82 */ /* 0x000ef00000000800 */
[----:B------:R-:W4:Y:S01]  /*06c0*/  @!P0 LDC R14, c[0x0][0x434] ;  /* 0x00010d00ff0e8b82 */ /* 0x000f220000000800 */
[----:B--2---:R-:W-:-:S02]  /*06d0*/  @P0 IMAD R13, R8, UR4, RZ ;  /* 0x00000004080d0c24 */ /* 0x004fc4000f8e02ff */
[----:B-1-3--:R-:W-:-:S07]  /*06e0*/  @!P0 IMAD R13, R6, UR4, RZ ;  /* 0x00000004060d8c24 */ /* 0x00afce000f8e02ff */
.L_x_1012:
[----:B------:R-:W-:Y:S01]  /*06f0*/  @P1 IMAD.MOV.U32 R0, RZ, RZ, R2 ;  /* 0x000000ffff001224 */ /* 0x000fe200078e0002 */
[----:B------:R-:W1:Y:S01]  /*0700*/  LDCU.64 UR4, c[0x0][0x410] ;  /* 0x00008200ff0477ac */ /* 0x000e620008000a00 */
[----:B------:R-:W-:Y:S01]  /*0710*/  LOP3.LUT R18, R18, 0x38, RZ, 0xc0, !PT ;  /* 0x0000003812127812 */ /* 0x000fe200078ec0ff */
[----:B------:R-:W-:Y:S01]  /*0720*/  @!P1 IMAD R4, R22, R7, R5 ;  /* 0x0000000716049224 */ /* 0x000fe200078e0205 */
[----:B------:R-:W2:Y:S01]  /*0730*/  LDC R19, c[0x0][0x434] ;  /* 0x00010d00ff137b82 */ /* 0x000ea20000000800 */
[----:B------:R-:W-:Y:S01]  /*0740*/  @P1 IMAD R4, R25, R9, R3 ;  /* 0x0000000919041224 */ /* 0x000fe200078e0203 */
        /* <DEDUP_REMOVED lines=12> */
[----:B-1----:R-:W-:Y:S01]  /*0810*/  IMAD.WIDE.U32 R10, R24, UR4, R2 ;  /* 0x00000004180a7c25 */ /* 0x002fe2000f8e0002 */
[----:B------:R-:W-:Y:S02]  /*0820*/  IADD3 R17, PT, PT, R186, 0x20, RZ ;  /* 0x00000020ba117810 */ /* 0x000fe40007ffe0ff */
[----:B------:R-:W-:Y:S01]  /*0830*/  LOP3.LUT R21, R18, 0x40, RZ, 0xfc, !PT ;  /* 0x0000004012157812 */ /* 0x000fe200078efcff */
[----:B------:R-:W-:Y:S01]  /*0840*/  IMAD R9, R24, UR5, R11 ;  /* 0x0000000518097c24 */ /* 0x000fe2000f8e020b */
[----:B------:R-:W-:Y:S01]  /*0850*/  LOP3.LUT R20, R18, 0x80, RZ, 0xfc, !PT ;  /* 0x0000008012147812 */ /* 0x000fe200078efcff */
[----:B------:R-:W-:Y:S06]  /*0860*/  @P0 BRA `(.L_x_1014) ;  /* 0x0000000000400947 */ /* 0x000fec0003800000 */
[----:B------:R-:W1:Y:S01]  /*0870*/  LDCU.64 UR4, c[0x0][0x408] ;  /* 0x00008100ff0477ac */ /* 0x000e620008000a00 */
[----:B------:R-:W-:Y:S01]  /*0880*/  IMAD.MOV.U32 R8, RZ, RZ, R10 ;  /* 0x000000ffff087224 */ /* 0x000fe200078e000a */
[----:B------:R-:W3:Y:S01]  /*0890*/  LDCU UR8, c[0x0][0x440] ;  /* 0x00008800ff0877ac */ /* 0x000ee20008000800 */
[----:B------:R-:W5:Y:S01]  /*08a0*/  LDCU.64 UR6, c[0x0][0x3f0] ;  /* 0x00007e00ff0677ac */ /* 0x000f620008000a00 */
[----:B-1----:R-:W-:Y:S02]  /*08b0*/  IMAD R2, R5, UR4, RZ ;  /* 0x0000000405027c24 */ /* 0x002fe4000f8e02ff */
        /* <DEDUP_REMOVED lines=11> */
.L_x_1014:
[----:B------:R-:W-:Y:S05]  /*0970*/  BSYNC.RECONVERGENT B0 ;  /* 0x0000000000007941 */ /* 0x000fea0003800200 */
.L_x_1013:
        /* <DEDUP_REMOVED lines=8> */
[----:B------:R-:W-:Y:S01]  /*0a00*/  IMAD.X R3, RZ, RZ, R5, P2 ;  /* 0x000000ffff037224 */ /* 0x000fe200010e0605 */
        /* <DEDUP_REMOVED lines=13> */
.L_x_1016:
[----:B------:R-:W-:Y:S05]  /*0ae0*/  BSYNC.RECONVERGENT B0 ;  /* 0x0000000000007941 */ /* 0x000fea0003800200 */
.L_x_1015:
[----:B------:R-:W-:Y:S01]  /*0af0*/  BSSY.RECONVERGENT B0, `(.L_x_1017) ;  /* 0x0000018000007945 */ /* 0x000fe20003800200 */
[----:B------:R-:W-:Y:S01]  /*0b00*/  ISETP.NE.AND P2, PT, R18, RZ, PT ;  /* 0x000000ff1200720c */ /* 0x000fe20003f45270 */
[----:B--2---:R-:W-:Y:S01]  /*0b10*/  IMAD R19, R22, R19, RZ ;  /* 0x0000001316137224 */ /* 0x004fe200078e02ff */
[----:B------:R-:W-:Y:S01]  /*0b20*/  IADD3 R15, PT, PT, R186, 0x30, RZ ;  /* 0x00000030ba0f7810 */ /* 0x000fe20007ffe0ff */
[----:B------:R-:W-:Y:S05]  /*0b30*/  @P0 BRA `(.L_x_1018) ;  /* 0x00000000004c0947 */ /* 0x000fea0003800000 */
[----:B------:R-:W2:Y:S01]  /*0b40*/  LDCU.64 UR6, c[0x0][0x408] ;  /* 0x00008100ff0677ac */ /* 0x000ea20008000a00 */
[----:B-1-3--:R-:W-:Y:S01]  /*0b50*/  IADD3 R2, P0, PT, R4, 0x20, RZ ;  /* 0x0000002004027810 */ /* 0x00afe20007f1e0ff */
[----:B------:R-:W-:Y:S01]  /*0b60*/  IMAD.MOV.U32 R6, RZ, RZ, R10 ;  /* 0x000000ffff067224 */ /* 0x000fe200078e000a */
[----:B------:R-:W-:Y:S01]  /*0b70*/  MOV R7, R9 ;  /* 0x0000000900077202 */ /* 0x000fe20000000f00 */
[----:B------:R-:W1:Y:S02]  /*0b80*/  LDCU UR8, c[0x0][0x440] ;  /* 0x00008800ff0877ac */ /* 0x000e640008000800 */
[----:B------:R-:W-:Y:S01]  /*0b90*/  IMAD.X R3, RZ, RZ, R5, P0 ;  /* 0x000000ffff037224 */ /* 0x000fe200000e0605 */
        /* <DEDUP_REMOVED lines=13> */
.L_x_1018:
[----:B------:R-:W-:Y:S05]  /*0c70*/  BSYNC.RECONVERGENT B0 ;  /* 0x0000000000007941 */ /* 0x000fea0003800200 */
.L_x_1017:
[----:B------:R-:W-:Y:S01]  /*0c80*/  ISETP.GE.AND P0, PT, R15, R0, PT ;  /* 0x000000000f00720c */ /* 0x000fe20003f06270 */
[----:B----4-:R-:W-:Y:S01]  /*0c90*/  IMAD R6, R24, R14, RZ ;  /* 0x0000000e18067224 */ /* 0x010fe200078e02ff */
[-C--:B------:R-:W-:Y:S01]  /*0ca0*/  ISETP.GE.OR P5, PT, R186, R0.reuse, P2 ;  /* 0x00000000ba00720c */ /* 0x080fe200017a6670 */
[----:B------:R-:W-:Y:S01]  /*0cb0*/  BSSY.RECONVERGENT B0, `(.L_x_1019) ;  /* 0x000001d000007945 */ /* 0x000fe20003800200 */
[-C--:B------:R-:W-:Y:S01]  /*0cc0*/  ISETP.GE.OR P4, PT, R16, R0.reuse, P2 ;  /* 0x000000001000720c */ /* 0x080fe20001786670 */
[----:B------:R-:W-:Y:S01]  /*0cd0*/  @!P6 IMAD R6, R22, R13, R6 ;  /* 0x0000000d1606e224 */ /* 0x000fe200078e0206 */
[----:B------:R-:W-:Y:S01]  /*0ce0*/  ISETP.GE.OR P3, PT, R17, R0, P2 ;  /* 0x000000001100720c */ /* 0x000fe20001766670 */
[----:B------:R-:W-:Y:S01]  /*0cf0*/  IMAD R7, R23, R12, RZ ;  /* 0x0000000c17077224 */ /* 0x000fe200078e02ff */
[----:B------:R-:W-:Y:S02]  /*0d00*/  ISETP.GE.OR P2, PT, R15, R0, P2 ;  /* 0x000000000f00720c */ /* 0x000fe40001746670 */
[----:B------:R-:W-:-:S04]  /*0d10*/  SEL R0, R19, R25, !P1 ;  /* 0x0000001913007207 */ /* 0x000fc80004800000 */
[----:B------:R-:W-:Y:S02]  /*0d20*/  SHF.R.S32.HI R14, RZ, 0x1f, R0 ;  /* 0x0000001fff0e7819 */ /* 0x000fe40000011400 */
[----:B------:R-:W-:Y:S01]  /*0d30*/  SEL R13, R0, RZ, P6 ;  /* 0x000000ff000d7207 */ /* 0x000fe20003000000 */
[----:B------:R-:W-:Y:S06]  /*0d40*/  @P0 BRA `(.L_x_1020) ;  /* 0x00000000004c0947 */ /* 0x000fec0003800000 */
[----:B------:R-:W4:Y:S01]  /*0d50*/  LDCU.64 UR6, c[0x0][0x408] ;  /* 0x00008100ff0677ac */ /* 0x000f220008000a00 */
[----:B------:R-:W-:Y:S01]  /*0d60*/  IADD3 R0, P0, PT, R4, 0x30, RZ ;  /* 0x0000003004007810 */ /* 0x000fe20007f1e0ff */
[----:B-123--:R-:W-:Y:S01]  /*0d70*/  IMAD.MOV.U32 R2, RZ, RZ, R10 ;  /* 0x000000ffff027224 */ /* 0x00efe200078e000a */
[----:B------:R-:W-:Y:S01]  /*0d80*/  MOV R3, R9 ;  /* 0x0000000900037202 */ /* 0x000fe20000000f00 */
[----:B------:R-:W1:Y:S02]  /*0d90*/  LDCU UR8, c[0x0][0x440] ;  /* 0x00008800ff0877ac */ /* 0x000e640008000800 */
[----:B------:R-:W-:Y:S01]  /*0da0*/  IMAD.X R4, RZ, RZ, R5, P0 ;  /* 0x000000ffff047224 */ /* 0x000fe200000e0605 */
[----:B------:R-:W2:Y:S03]  /*0db0*/  LDCU.64 UR4, c[0x0][0x3f0] ;  /* 0x00007e00ff0477ac */ /* 0x000ea60008000a00 */
[----:B----4-:R-:W-:-:S02]  /*0dc0*/  IMAD R8, R4, UR6, RZ ;  /* 0x0000000604087c24 */ /* 0x010fc4000f8e02ff */
[----:B------:R-:W-:Y:S01]  /*0dd0*/  IMAD.WIDE.U32 R4, R0, UR6, R2 ;  /* 0x0000000600047c25 */ /* 0x000fe2000f8e0002 */
[----:B-1----:R-:W-:-:S03]  /*0de0*/  ISETP.GE.AND P0, PT, R18, UR8, PT ;  /* 0x0000000812007c0c */ /* 0x002fc6000bf06270 */
[----:B------:R-:W-:Y:S01]  /*0df0*/  IMAD R0, R0, UR7, R8 ;  /* 0x0000000700007c24 */ /* 0x000fe2000f8e0208 */
[----:B--2---:R-:W-:-:S03]  /*0e00*/  LEA R2, P1, R4, UR4, 0x1 ;  /* 0x0000000404027c11 */ /* 0x004fc6000f8208ff */
[----:B------:R-:W-:-:S05]  /*0e10*/  IMAD.IADD R0, R5, 0x1, R0 ;  /* 0x0000000105007824 */ /* 0x000fca00078e0200 */
[----:B------:R-:W-:Y:S02]  /*0e20*/  LEA.HI.X R3, R4, UR5, R0, 0x1, P1 ;  /* 0x0000000504037c11 */ /* 0x000fe400088f0c00 */
[----:B------:R-:W-:-:S03]  /*0e30*/  ISETP.GE.AND P1, PT, R21, UR8, PT ;  /* 0x0000000815007c0c */ /* 0x000fc6000bf26270 */
[----:B------:R4:W-:Y:S01]  /*0e40*/  @!P0 STG.E.128 desc[UR16][R2.64], RZ ;  /* 0x000000ff02008986 */ /* 0x0009e2000c101d10 */
[----:B------:R-:W-:-:S09]  /*0e50*/  ISETP.GE.AND P0, PT, R20, UR8, PT ;  /* 0x0000000814007c0c */ /* 0x000fd2000bf06270 */
[----:B------:R4:W-:Y:S04]  /*0e60*/  @!P1 STG.E.128 desc[UR16][R2.64+0x80], RZ ;  /* 0x000080ff02009986 */ /* 0x0009e8000c101d10 */
[----:B------:R4:W-:Y:S02]  /*0e70*/  @!P0 STG.E.128 desc[UR16][R2.64+0x100], RZ ;  /* 0x000100ff02008986 */ /* 0x0009e4000c101d10 */
.L_x_1020:
[----:B------:R-:W-:Y:S05]  /*0e80*/  BSYNC.RECONVERGENT B0 ;  /* 0x0000000000007941 */ /* 0x000fea0003800200 */
.L_x_1019:
[----:B------:R-:W-:Y:S01]  /*0e90*/  SEL R0, R14, RZ, P6 ;  /* 0x000000ff0e007207 */ /* 0x000fe20003000000 */
[----:B------:R-:W-:Y:S01]  /*0ea0*/  BSSY.RECONVERGENT B0, `(.L_x_1021) ;  /* 0x000000e000007945 */ /* 0x000fe20003800200 */
[--C-:B------:R-:W-:Y:S02]  /*0eb0*/  IADD3 R5, P1, P0, R7, R13, R6.reuse ;  /* 0x0000000d07057210 */ /* 0x100fe4000783e006 */
[----:B-1234-:R-:W-:Y:S02]  /*0ec0*/  SHF.R.S32.HI R2, RZ, 0x1f, R7 ;  /* 0x0000001fff027819 */ /* 0x01efe40000011407 */
[----:B------:R-:W-:-:S04]  /*0ed0*/  SHF.R.S32.HI R3, RZ, 0x1f, R6 ;  /* 0x0000001fff037819 */ /* 0x000fc80000011406 */
[----:B------:R-:W-:Y:S01]  /*0ee0*/  IADD3.X R4, PT, PT, R2, R0, R3, P1, P0 ;  /* 0x0000000002047210 */ /* 0x000fe20000fe0403 */
[----:B------:R-:W-:Y:S06]  /*0ef0*/  @P5 BRA `(.L_x_1022) ;  /* 0x0000000000205947 */ /* 0x000fec0003800000 */
        /* <DEDUP_REMOVED lines=8> */
.L_x_1022:
[----:B------:R-:W-:Y:S05]  /*0f80*/  BSYNC.RECONVERGENT B0 ;  /* 0x0000000000007941 */ /* 0x000fea0003800200 */
.L_x_1021:
[----:B------:R-:W-:Y:S04]  /*0f90*/  BSSY.RECONVERGENT B0, `(.L_x_1023) ;  /* 0x000000a000007945 */ /* 0x000fe80003800200 */
[----:B------:R-:W-:Y:S05]  /*0fa0*/  @P4 BRA `(.L_x_1024) ;  /* 0x0000000000204947 */ /* 0x000fea0003800000 */
[----:B------:R-:W2:Y:S01]  /*0fb0*/  LDCU.64 UR4, c[0x0][0x420] ;  /* 0x00008400ff0477ac */ /* 0x000ea20008000a00 */
[----:B-1----:R-:W-:-:S05]  /*0fc0*/  IMAD R0, R16, R12, RZ ;  /* 0x0000000c10007224 */ /* 0x002fca00078e02ff */
[----:B------:R-:W-:-:S04]  /*0fd0*/  IADD3 R3, P0, PT, R0, R5, RZ ;  /* 0x0000000500037210 */ /* 0x000fc80007f1e0ff */
[----:B------:R-:W-:Y:S02]  /*0fe0*/  LEA.HI.X.SX32 R0, R0, R4, 0x1, P0 ;  /* 0x0000000400007211 */ /* 0x000fe400000f0eff */
[----:B--2---:R-:W-:-:S04]  /*0ff0*/  LEA R2, P0, R3, UR4, 0x2 ;  /* 0x0000000403027c11 */ /* 0x004fc8000f8010ff */
[----:B------:R-:W-:Y:S01]  /*1000*/  LEA.HI.X R3, R3, UR5, R0, 0x2, P0 ;  /* 0x0000000503037c11 */ /* 0x000fe200080f1400 */
[----:B------:R-:W-:-:S05]  /*1010*/  IMAD.MOV.U32 R0, RZ, RZ, 0x7f800000 ;  /* 0x7f800000ff007424 */ /* 0x000fca00078e00ff */
[----:B------:R2:W-:Y:S03]  /*1020*/  STG.E desc[UR16][R2.64], R0 ;  /* 0x0000000002007986 */ /* 0x0005e6000c101910 */
.L_x_1024:
[----:B------:R-:W-:Y:S05]  /*1030*/  BSYNC.RECONVERGENT B0 ;  /* 0x0000000000007941 */ /* 0x000fea0003800200 */
.L_x_1023:
[----:B------:R-:W-:Y:S04]  /*1040*/  BSSY.RECONVERGENT B0, `(.L_x_1025) ;  /* 0x000000a000007945 */ /* 0x000fe80003800200 */
[----:B------:R-:W-:Y:S05]  /*1050*/  @P3 BRA `(.L_x_1026) ;  /* 0x0000000000203947 */ /* 0x000fea0003800000 */
[----:B------:R-:W3:Y:S01]  /*1060*/  LDCU.64 UR4, c[0x0][0x420] ;  /* 0x00008400ff0477ac */ /* 0x000ee20008000a00 */
[----:B-12---:R-:W-:-:S05]  /*1070*/  IMAD R0, R17, R12, RZ ;  /* 0x0000000c11007224 */ /* 0x006fca00078e02ff */
[----:B------:R-:W-:-:S04]  /*1080*/  IADD3 R3, P0, PT, R0, R5, RZ ;  /* 0x0000000500037210 */ /* 0x000fc80007f1e0ff */
[----:B------:R-:W-:Y:S02]  /*1090*/  LEA.HI.X.SX32 R0, R0, R4, 0x1, P0 ;  /* 0x0000000400007211 */ /* 0x000fe400000f0eff */
[----:B---3--:R-:W-:-:S04]  /*10a0*/  LEA R2, P0, R3, UR4, 0x2 ;  /* 0x0000000403027c11 */ /* 0x008fc8000f8010ff */
[----:B------:R-:W-:Y:S01]  /*10b0*/  LEA.HI.X R3, R3, UR5, R0, 0x2, P0 ;  /* 0x0000000503037c11 */ /* 0x000fe200080f1400 */
[----:B------:R-:W-:-:S05]  /*10c0*/  IMAD.MOV.U32 R0, RZ, RZ, 0x7f800000 ;  /* 0x7f800000ff007424 */ /* 0x000fca00078e00ff */
[----:B------:R3:W-:Y:S03]  /*10d0*/  STG.E desc[UR16][R2.64], R0 ;  /* 0x0000000002007986 */ /* 0x0007e6000c101910 */
.L_x_1026:
[----:B------:R-:W-:Y:S05]  /*10e0*/  BSYNC.RECONVERGENT B0 ;  /* 0x0000000000007941 */ /* 0x000fea0003800200 */
.L_x_1025:
[----:B------:R-:W-:Y:S05]  /*10f0*/  @P2 EXIT ;  /* 0x000000000000294d */ /* 0x000fea0003800000 */
[----:B------:R-:W4:Y:S01]  /*1100*/  LDCU.64 UR4, c[0x0][0x420] ;  /* 0x00008400ff0477ac */ /* 0x000f220008000a00 */
[----:B-123--:R-:W-:-:S05]  /*1110*/  IMAD R0, R15, R12, RZ ;  /* 0x0000000c0f007224 */ /* 0x00efca00078e02ff */
[----:B------:R-:W-:-:S04]  /*1120*/  IADD3 R3, P0, PT, R0, R5, RZ ;  /* 0x0000000500037210 */ /* 0x000fc80007f1e0ff */
[----:B------:R-:W-:Y:S02]  /*1130*/  LEA.HI.X.SX32 R0, R0, R4, 0x1, P0 ;  /* 0x0000000400007211 */ /* 0x000fe400000f0eff */
[----:B----4-:R-:W-:-:S04]  /*1140*/  LEA R2, P0, R3, UR4, 0x2 ;  /* 0x0000000403027c11 */ /* 0x010fc8000f8010ff */
[----:B------:R-:W-:Y:S01]  /*1150*/  LEA.HI.X R3, R3, UR5, R0, 0x2, P0 ;  /* 0x0000000503037c11 */ /* 0x000fe200080f1400 */
[----:B------:R-:W-:-:S05]  /*1160*/  IMAD.MOV.U32 R0, RZ, RZ, 0x7f800000 ;  /* 0x7f800000ff007424 */ /* 0x000fca00078e00ff */
[----:B------:R-:W-:Y:S01]  /*1170*/  STG.E desc[UR16][R2.64], R0 ;  /* 0x0000000002007986 */ /* 0x000fe2000c101910 */
[----:B------:R-:W-:Y:S05]  /*1180*/  EXIT ;  /* 0x000000000000794d */ /* 0x000fea0003800000 */
.L_x_1011:
[----:B------:R-:W-:Y:S02]  /*1190*/  ISETP.NE.AND P0, PT, R25, -0x1, PT ;  /* 0xffffffff1900780c */ /* 0x000fe40003f05270 */
[----:B------:R-:W-:Y:S02]  /*11a0*/  ISETP.NE.AND P2, PT, R10, -0x1, PT ;  /* 0xffffffff0a00780c */ /* 0x000fe40003f45270 */
[----:B------:R-:W-:-:S04]  /*11b0*/  IADD3 R243, PT, PT, R16, 0x3f, RZ ;  /* 0x0000003f10f37810 */ /* 0x000fc80007ffe0ff */
[----:B------:R-:W-:-:S04]  /*11c0*/  LEA.HI R90, R243, 0xffffffff, RZ, 0x1a ;  /* 0xfffffffff35a7811 */ /* 0x000fc800078fd0ff */
[----:B------:R-:W-:Y:S01]  /*11d0*/  SHF.L.U32 R101, R90, 0x6, RZ ;  /* 0x000000065a657819 */ /* 0x000fe200000006ff */
[----:B-1----:R-:W1:Y:S08]  /*11e0*/  @!P0 LDC.64 R2, c[0x0][0x398] ;  /* 0x0000e600ff028b82 */ /* 0x002e700000000a00 */
[----:B------:R-:W2:Y:S01]  /*11f0*/  @P0 LDC.64 R6, c[0x0][0x3b0] ;  /* 0x0000ec00ff060b82 */ /* 0x000ea20000000a00 */
[----:B-1----:R-:W-:-:S04]  /*1200*/  @!P0 IMAD.WIDE.U32 R4, R22, R2, RZ ;  /* 0x0000000216048225 */ /* 0x002fc800078e00ff */
[----:B------:R-:W-:Y:S01]  /*1210*/  @!P0 IMAD R13, R22, R3, R5 ;  /* 0x00000003160d8224 */ /* 0x000fe200078e0205 */
[----:B------:R-:W-:Y:S01]  /*1220*/  @!P0 MOV R12, R4 ;  /* 0x00000004000c8202 */ /* 0x000fe20000000f00 */
        /* <DEDUP_REMOVED lines=17> */
.L_x_1027:
[----:B------:R-:W1:Y:S01]  /*1340*/  LDC.64 R88, c[0x0][0x3b8] ;  /* 0x0000ee00ff587b82 */ /* 0x000e620000000a00 */
[----:B------:R-:W-:-:S05]  /*1350*/  IADD3 R2, PT, PT, R9, R10, RZ ;  /* 0x0000000a09027210 */ /* 0x000fca0007ffe0ff */
[C---:B-1----:R-:W-:Y:S02]  /*1360*/  IMAD R0, R2.reuse, R89, RZ ;  /* 0x0000005902007224 */ /* 0x042fe400078e02ff */
[----:B------:R-:W-:-:S05]  /*1370*/  IMAD.WIDE.U32 R2, R2, R88, RZ ;  /* 0x0000005802027225 */ /* 0x000fca00078e00ff */
[----:B------:R-:W-:Y:S02]  /*1380*/  IADD3 R5, PT, PT, R3, R0, RZ ;  /* 0x0000000003057210 */ /* 0x000fe40007ffe0ff */
[----:B------:R-:W-:-:S07]  /*1390*/  MOV R6, R2 ;  /* 0x0000000200067202 */ /* 0x000fce0000000f00 */
.L_x_1028:
[----:B------:R-:W1:Y:S01]  /*13a0*/  LDC R7, c[0x0][0x3e8] ;  /* 0x0000fa00ff077b82 */ /* 0x000e620000000800 */
[----:B------:R-:W-:Y:S01]  /*13b0*/  IABS R8, R24 ;  /* 0x0000001800087213 */ /* 0x000fe20000000000 */
[----:B------:R-:W2:Y:S06]  /*13c0*/  LDCU UR4, c[0x0][0x444] ;  /* 0x00008880ff0477ac */ /* 0x000eac0008000800 */
[----:B------:R-:W3:Y:S01]  /*13d0*/  LDC R18, c[0x0][0x448] ;  /* 0x00011200ff127b82 */ /* 0x000ee20000000800 */
[----:B-1----:R-:W-:-:S04]  /*13e0*/  IABS R4, R7 ;  /* 0x0000000700047213 */ /* 0x002fc80000000000 */
[----:B------:R-:W1:Y:S08]  /*13f0*/  I2F.RP R2, R4 ;  /* 0x0000000400027306 */ /* 0x000e700000209400 */
[----:B-1----:R-:W1:Y:S02]  /*1400*/  MUFU.RCP R2, R2 ;  /* 0x0000000200027308 */ /* 0x002e640000001000 */
[----:B-1----:R-:W-:-:S06]  /*1410*/  VIADD R2, R2, 0xffffffe ;  /* 0x0ffffffe02027836 */ /* 0x002fcc0000000000 */
[----:B------:R-:W1:Y:S02]  /*1420*/  F2I.FTZ.U32.TRUNC.NTZ R3, R2 ;  /* 0x0000000200037305 */ /* 0x000e64000021f000 */
[----:B-1----:R-:W-:Y:S01]  /*1430*/  IMAD.MOV R0, RZ, RZ, -R3 ;  /* 0x000000ffff007224 */ /* 0x002fe200078e0a03 */
[----:B------:R-:W-:-:S03]  /*1440*/  MOV R2, RZ ;  /* 0x000000ff00027202 */ /* 0x000fc60000000f00 */
[----:B------:R-:W-:-:S04]  /*1450*/  IMAD R0, R0, R4, RZ ;  /* 0x0000000400007224 */ /* 0x000fc800078e02ff */
        /* <DEDUP_REMOVED lines=12> */
[----:B------:R-:W-:-:S05]  /*1520*/  @P3 VIADD R0, R0, 0x1 ;  /* 0x0000000100003836 */ /* 0x000fca0000000000 */
[----:B------:R-:W-:Y:S01]  /*1530*/  MOV R8, R0 ;  /* 0x0000000000087202 */ /* 0x000fe20000000f00 */
[----:B--2---:R-:W-:-:S04]  /*1540*/  IMAD R0, R106, UR4, R23 ;  /* 0x000000046a007c24 */ /* 0x004fc8000f8e0217 */
[----:B------:R-:W-:Y:S01]  /*1550*/  @!P0 IMAD.MOV R8, RZ, RZ, -R8 ;  /* 0x000000ffff088224 */ /* 0x000fe200078e0a08 */
[----:B------:R-:W-:Y:S01]  /*1560*/  @!P1 LOP3.LUT R8, RZ, R7, RZ, 0x33, !PT ;  /* 0x00000007ff089212 */ /* 0x000fe200078e33ff */
[----:B---3--:R-:W-:Y:S01]  /*1570*/  IMAD R11, R0, R18, R101 ;  /* 0x00000012000b7224 */ /* 0x008fe200078e0265 */
        /* <DEDUP_REMOVED lines=13> */
.L_x_1029:
[----:B------:R-:W1:Y:S01]  /*1650*/  LDC.64 R14, c[0x0][0x3c0] ;  /* 0x0000f000ff0e7b82 */ /* 0x000e620000000a00 */
[----:B------:R-:W-:-:S05]  /*1660*/  IADD3 R0, PT, PT, R9, R10, RZ ;  /* 0x0000000a09007210 */ /* 0x000fca0007ffe0ff */
[C---:B-1----:R-:W-:Y:S02]  /*1670*/  IMAD R4, R0.reuse, R15, RZ ;  /* 0x0000000f00047224 */ /* 0x042fe400078e02ff */
[----:B------:R-:W-:-:S05]  /*1680*/  IMAD.WIDE.U32 R2, R0, R14, RZ ;  /* 0x0000000e00027225 */ /* 0x000fca00078e00ff */
[----:B------:R-:W-:-:S07]  /*1690*/  IADD3 R0, PT, PT, R3, R4, RZ ;  /* 0x0000000403007210 */ /* 0x000fce0007ffe0ff */
.L_x_1030:
[C---:B------:R-:W-:Y:S01]  /*16a0*/  IMAD.SHL.U32 R191, R186.reuse, 0x8, RZ ;  /* 0x00000008babf7824 */ /* 0x040fe200078e00ff */
[----:B------:R-:W1:Y:S01]  /*16b0*/  LDCU.128 UR4, c[0x0][0x3d0] ;  /* 0x00007a00ff0477ac */ /* 0x000e620008000c00 */
[--C-:B------:R-:W-:Y:S01]  /*16c0*/  SHF.R.U32.HI R182, RZ, 0x1, R186.reuse ;  /* 0x00000001ffb67819 */ /* 0x100fe200000116ba */
[----:B------:R-:W-:Y:S01]  /*16d0*/  IMAD.SHL.U32 R9, R186, 0x2, RZ ;  /* 0x00000002ba097824 */ /* 0x000fe200078e00ff */
[----:B------:R-:W2:Y:S01]  /*16e0*/  S2UR UR18, SR_CgaCtaId ;  /* 0x00000000001279c3 */ /* 0x000ea20000008800 */
[----:B------:R-:W-:Y:S01]  /*16f0*/  LOP3.LUT R181, R191, 0x38, RZ, 0xc0, !PT ;  /* 0x00000038bfb57812 */ /* 0x000fe200078ec0ff */
[----:B------:R-:W3:Y:S01]  /*1700*/  LDCU.64 UR10, c[0x0][0x418] ;  /* 0x00008300ff0a77ac */ /* 0x000ee20008000a00 */
[----:B------:R-:W-:Y:S01]  /*1710*/  LOP3.LUT R3, R182, 0x30, RZ, 0xc0, !PT ;  /* 0x00000030b6037812 */ /* 0x000fe200078ec0ff */
[----:B------:R-:W-:Y:S01]  /*1720*/  IMAD.IADD R20, R17, 0x1, -R23 ;  /* 0x0000000111147824 */ /* 0x000fe200078e0a17 */
[C---:B------:R-:W-:Y:S01]  /*1730*/  IADD3 R6, P1, PT, R181.reuse, R6, RZ ;  /* 0x00000006b5067210 */ /* 0x040fe20007f3e0ff */
[----:B------:R-:W4:Y:S01]  /*1740*/  LDCU.64 UR12, c[0x0][0x390] ;  /* 0x00007200ff0c77ac */ /* 0x000f220008000a00 */
[----:B------:R-:W-:Y:S01]  /*1750*/  IADD3 R4, P0, PT, R181, R2, RZ ;  /* 0x00000002b5047210 */ /* 0x000fe20007f1e0ff */
[----:B------:R-:W-:Y:S01]  /*1760*/  IMAD.SHL.U32 R108, R186, 0x40, RZ ;  /* 0x00000040ba6c7824 */ /* 0x000fe200078e00ff */
[----:B------:R-:W-:Y:S01]  /*1770*/  SHF.R.U32.HI R2, RZ, 0x3, R186 ;  /* 0x00000003ff027819 */ /* 0x000fe200000116ba */
[----:B------:R-:W-:Y:S01]  /*1780*/  IMAD.X R7, RZ, RZ, R5, P1 ;  /* 0x000000ffff077224 */ /* 0x000fe200008e0605 */
[----:B------:R-:W-:Y:S01]  /*1790*/  LOP3.LUT R109, R9, 0x6, RZ, 0xc0, !PT ;  /* 0x00000006096d7812 */ /* 0x000fe200078ec0ff */
[----:B------:R-:W-:Y:S01]  /*17a0*/  IMAD.X R5, RZ, RZ, R0, P0 ;  /* 0x000000ffff057224 */ /* 0x000fe200000e0600 */
[----:B------:R-:W-:Y:S01]  /*17b0*/  LOP3.LUT R0, R191, 0x1f8, RZ, 0xc0, !PT ;  /* 0x000001f8bf007812 */ /* 0x000fe200078ec0ff */
[----:B------:R-:W-:Y:S01]  /*17c0*/  IMAD.WIDE.U32 R6, R2, R88, R6 ;  /* 0x0000005802067225 */ /* 0x000fe200078e0006 */
[----:B------:R-:W-:Y:S01]  /*17d0*/  LEA.HI R3, R111, R3, RZ, 0x1e ;  /* 0x000000036f037211 */ /* 0x000fe200078ff0ff */
[----:B------:R-:W5:Y:S01]  /*17e0*/  LDCU.64 UR8, c[0x0][0x3c8] ;  /* 0x00007900ff0877ac */ /* 0x000f620008000a00 */
[----:B------:R-:W-:Y:S01]  /*17f0*/  LOP3.LUT R0, R0, 0x38, R186, 0x78, !PT ;  /* 0x0000003800007812 */ /* 0x000fe200078e78ba */
[----:B------:R-:W-:Y:S01]  /*1800*/  IMAD.WIDE.U32 R4, R2, R14, R4 ;  /* 0x0000000e02047225 */ /* 0x000fe200078e0004 */
[----:B------:R-:W-:Y:S01]  /*1810*/  IADD3 R12, P0, PT, R181, R12, RZ ;  /* 0x0000000cb50c7210 */ /* 0x000fe20007f1e0ff */
[----:B------:R-:W2:Y:S01]  /*1820*/  LDCU.64 UR14, c[0x0][0x388] ;  /* 0x00007100ff0e77ac */ /* 0x000ea20008000a00 */
[----:B------:R-:W-:Y:S01]  /*1830*/  LOP3.LUT R191, R0, 0x1e00, R191, 0xf8, !PT ;  /* 0x00001e0000bf7812 */ /* 0x000fe200078ef8bf */
[----:B------:R-:W-:Y:S01]  /*1840*/  IMAD R3, R3, R18, R109 ;  /* 0x0000001203037224 */ /* 0x000fe200078e026d */
[----:B------:R-:W-:Y:S01]  /*1850*/  SHF.R.S32.HI R0, RZ, 0x1f, R8 ;  /* 0x0000001fff007819 */ /* 0x000fe20000011408 */
[C---:B------:R-:W-:Y:S01]  /*1860*/  IMAD R7, R2.reuse, R89, R7 ;  /* 0x0000005902077224 */ /* 0x040fe200078e0207 */
[C---:B------:R-:W-:Y:S01]  /*1870*/  LOP3.LUT R112, R181.reuse, 0x80, RZ, 0xfc, !PT ;  /* 0x00000080b5707812 */ /* 0x040fe200078efcff */
[----:B------:R-:W-:Y:S01]  /*1880*/  IMAD R5, R2, R15, R5 ;  /* 0x0000000f02057224 */ /* 0x000fe200078e0205 */
[----:B------:R-:W-:Y:S01]  /*1890*/  SHF.R.S32.HI R10, RZ, 0x1f, R11 ;  /* 0x0000001fff0a7819 */ /* 0x000fe2000001140b */
[C---:B-1----:R-:W-:Y:S01]  /*18a0*/  IMAD R9, R0.reuse, UR4, RZ ;  /* 0x0000000400097c24 */ /* 0x042fe2000f8e02ff */
[----:B------:R-:W-:Y:S01]  /*18b0*/  LOP3.LUT R113, R181, 0x40, RZ, 0xfc, !PT ;  /* 0x00000040b5717812 */ /* 0x000fe200078efcff */
[----:B------:R-:W-:Y:S01]  /*18c0*/  IMAD R0, R0, UR6, RZ ;  /* 0x0000000600007c24 */ /* 0x000fe2000f8e02ff */
[----:B------:R1:W-:Y:S01]  /*18d0*/  STL [R1+0x7c], R20 ;  /* 0x00007c1401007387 */ /* 0x0003e20000100800 */
[C---:B------:R-:W-:Y:S01]  /*18e0*/  IMAD R17, R8.reuse, UR5, R9 ;  /* 0x0000000508117c24 */ /* 0x040fe2000f8e0209 */
[----:B------:R-:W-:Y:S01]  /*18f0*/  BSSY.RECONVERGENT B0, `(.L_x_1031) ;  /* 0x000003a000007945 */ /* 0x000fe20003800200 */
[----:B------:R-:W-:Y:S01]  /*1900*/  IMAD.X R13, RZ, RZ, R13, P0 ;  /* 0x000000ffff0d7224 */ /* 0x000fe200000e060d */
[----:B------:R-:W-:Y:S01]  /*1910*/  IADD3 R9, P0, PT, R3, R11, RZ ;  /* 0x0000000b03097210 */ /* 0x000fe20007f1e0ff */
[C---:B------:R-:W-:Y:S01]  /*1920*/  IMAD R11, R8.reuse, UR7, R0 ;  /* 0x00000007080b7c24 */ /* 0x040fe2000f8e0200 */
[----:B------:R1:W-:Y:S01]  /*1930*/  STL [R1+0x48], R112 ;  /* 0x0000487001007387 */ /* 0x0003e20000100800 */
[----:B------:R-:W-:Y:S01]  /*1940*/  IMAD.WIDE.U32 R6, R8, UR4, R6 ;  /* 0x0000000408067c25 */ /* 0x000fe2000f8e0006 */
[----:B------:R-:W-:-:S02]  /*1950*/  SHF.R.U32.HI R110, RZ, 0x5, R186 ;  /* 0x00000005ff6e7819 */ /* 0x000fc400000116ba */
[----:B------:R1:W-:Y:S01]  /*1960*/  STL [R1+0x44], R113 ;  /* 0x0000447101007387 */ /* 0x0003e20000100800 */
[----:B------:R-:W-:Y:S01]  /*1970*/  IMAD.WIDE.U32 R4, R8, UR6, R4 ;  /* 0x0000000608047c25 */ /* 0x000fe2000f8e0004 */
[----:B------:R-:W-:Y:S02]  /*1980*/  LEA.HI.X.SX32 R8, R3, R10, 0x1, P0 ;  /* 0x0000000a03087211 */ /* 0x000fe400000f0eff */
[----:B---3--:R-:W-:Y:S01]  /*1990*/  LEA R192, P0, R9, UR10, 0x1 ;  /* 0x0000000a09c07c11 */ /* 0x008fe2000f8008ff */
[----:B------:R-:W-:Y:S01]  /*19a0*/  IMAD.IADD R3, R5, 0x1, R11 ;  /* 0x0000000105037824 */ /* 0x000fe200078e020b */
[----:B----4-:R-:W-:Y:S01]  /*19b0*/  LEA R235, P1, R4, UR12, 0x1 ;  /* 0x0000000c04eb7c11 */ /* 0x010fe2000f8208ff */
[----:B-----5:R-:W-:Y:S01]  /*19c0*/  IMAD.WIDE.U32 R12, R24, UR8, R12 ;  /* 0x00000008180c7c25 */ /* 0x020fe2000f8e000c */
[----:B------:R-:W-:Y:S01]  /*19d0*/  LEA.HI.X R193, R9, UR11, R8, 0x1, P0 ;  /* 0x0000000b09c17c11 */ /* 0x000fe200080f0c08 */
[----:B------:R-:W-:Y:S01]  /*19e0*/  UMOV UR8, 0x400 ;  /* 0x0000040000087882 */ /* 0x000fe20000000000 */
[----:B------:R-:W-:Y:S01]  /*19f0*/  ISETP.GE.AND P0, PT, R2, R20, PT ;  /* 0x000000140200720c */ /* 0x000fe20003f06270 */
[----:B------:R-:W-:Y:S01]  /*1a00*/  IMAD.IADD R0, R7, 0x1, R17 ;  /* 0x0000000107007824 */ /* 0x000fe200078e0211 */
[----:B--2---:R-:W-:Y:S01]  /*1a10*/  LEA R229, P2, R6, UR14, 0x1 ;  /* 0x0000000e06e57c11 */ /* 0x004fe2000f8408ff */
[----:B------:R-:W-:Y:S01]  /*1a20*/  ULEA UR18, UR18, UR8, 0x18 ;  /* 0x0000000812127291 */ /* 0x000fe2000f8ec0ff */
[----:B------:R-:W-:Y:S01]  /*1a30*/  LEA.HI.X R234, R4, UR13, R3, 0x1, P1 ;  /* 0x0000000d04ea7c11 */ /* 0x000fe200088f0c03 */
[----:B------:R-:W-:Y:S01]  /*1a40*/  IMAD.MOV.U32 R3, RZ, RZ, RZ ;  /* 0x000000ffff037224 */ /* 0x000fe200078e00ff */
[----:B------:R-:W-:Y:S01]  /*1a50*/  LEA.HI.X R228, R6, UR15, R0, 0x1, P2 ;  /* 0x0000000f06e47c11 */ /* 0x000fe200090f0c00 */
[----:B------:R-:W-:Y:S01]  /*1a60*/  IMAD R7, R24, UR9, R13 ;  /* 0x0000000918077c24 */ /* 0x000fe2000f8e020d */
[----:B------:R-:W-:Y:S01]  /*1a70*/  LOP3.LUT R19, R181, 0x1c0, R108, 0xf8, !PT ;  /* 0x000001c0b5137812 */ /* 0x000fe200078ef86c */
[----:B------:R-:W-:Y:S01]  /*1a80*/  IMAD.WIDE.U32 R4, R107, 0x40, R2 ;  /* 0x000000406b047825 */ /* 0x000fe200078e0002 */
[----:B------:R-:W-:-:S03]  /*1a90*/  LEA R191, R191, UR18, 0x1 ;  /* 0x00000012bfbf7c11 */ /* 0x000fc6000f8e08ff */
[----:B------:R-:W-:Y:S05]  /*1aa0*/  @P0 BRA `(.L_x_1032) ;  /* 0x0000000000780947 */ /* 0x000fea0003800000 */
[----:B------:R-:W2:Y:S01]  /*1ab0*/  LDCU.64 UR4, c[0x0][0x3b0] ;  /* 0x00007600ff0477ac */ /* 0x000ea20008000a00 */
[----:B------:R-:W-:Y:S01]  /*1ac0*/  IMAD.MOV.U32 R6, RZ, RZ, R12 ;  /* 0x000000ffff067224 */ /* 0x000fe200078e000c */
[----:B------:R-:W3:Y:S01]  /*1ad0*/  LDCU UR9, c[0x0][0x440] ;  /* 0x00008800ff0977ac */ /* 0x000ee20008000800 */
[----:B------:R-:W4:Y:S01]  /*1ae0*/  LDCU.64 UR6, c[0x0][0x380] ;  /* 0x00007000ff0677ac */ /* 0x000f220008000a00 */
[----:B--2---:R-:W-:Y:S02]  /*1af0*/  IMAD R0, R5, UR4, RZ ;  /* 0x0000000405007c24 */ /* 0x004fe4000f8e02ff */
        /* <DEDUP_REMOVED lines=24> */
.L_x_1033:
[----:B------:R3:W-:Y:S02]  /*1c80*/  STS.128 [R191+0x4000], RZ ;  /* 0x004000ffbf007388 */ /* 0x0007e40000000c00 */
.L_x_1032:
[----:B------:R-:W-:Y:S05]  /*1c90*/  BSYNC.RECONVERGENT B0 ;  /* 0x0000000000007941 */ /* 0x000fea0003800200 */
.L_x_1031:
        /* <DEDUP_REMOVED lines=9> */
[----:B--2-4-:R-:W-:Y:S01]  /*1d30*/  IMAD.X R8, RZ, RZ, R5, P0 ;  /* 0x000000ffff087224 */ /* 0x014fe200000e0605 */
        /* <DEDUP_REMOVED lines=26> */
.L_x_1036:
[----:B------:R2:W-:Y:S02]  /*1ee0*/  STS.128 [R191+0x4800], RZ ;  /* 0x004800ffbf007388 */ /* 0x0005e40000000c00 */
.L_x_1035:
[----:B------:R-:W-:Y:S05]  /*1ef0*/  BSYNC.RECONVERGENT B0 ;  /* 0x0000000000007941 */ /* 0x000fea0003800200 */
.L_x_1034:
        /* <DEDUP_REMOVED lines=8> */
[----:B------:R-:W3:Y:S02]  /*1f80*/  LDCU UR9, c[0x0][0x440] ;  /* 0x00008800ff0977ac */ /* 0x000ee40008000800 */
[----:B-12-4-:R-:W-:Y:S01]  /*1f90*/  IMAD.X R8, RZ, RZ, R5, P0 ;  /* 0x000000ffff087224 */ /* 0x016fe200000e0605 */
[----:B------:R-:W1:Y:S03]  /*1fa0*/  LDCU.64 UR4, c[0x0][0x380] ;  /* 0x00007000ff0477ac */ /* 0x000e660008000a00 */
[----:B-----5:R-:W-:-:S02]  /*1fb0*/  IMAD R8, R8, UR6, RZ ;  /* 0x0000000608087c24 */ /* 0x020fc4000f8e02ff */
[----:B------:R-:W-:Y:S01]  /*1fc0*/  IMAD.WIDE.U32 R10, R0, UR6, R10 ;  /* 0x00000006000a7c25 */ /* 0x000fe2000f8e000a */
[----:B---3--:R-:W-:-:S03]  /*1fd0*/  ISETP.GE.AND P1, PT, R181, UR9, PT ;  /* 0x00000009b5007c0c */ /* 0x008fc6000bf26270 */
[----:B------:R-:W-:Y:S01]  /*1fe0*/  IMAD R0, R0, UR7, R8 ;  /* 0x0000000700007c24 */ /* 0x000fe2000f8e0208 */
[----:B------:R-:W-:Y:S02]  /*1ff0*/  ISETP.GE.AND P0, PT, R113, UR9, PT ;  /* 0x0000000971007c0c */ /* 0x000fe4000bf06270 */
[----:B-1----:R-:W-:Y:S01]  /*2000*/  LEA R8, P2, R10, UR4, 0x1 ;  /* 0x000000040a087c11 */ /* 0x002fe2000f8408ff */
        /* <DEDUP_REMOVED lines=19> */
.L_x_1039:
[----:B------:R2:W-:Y:S02]  /*2140*/  STS.128 [R191+0x5000], RZ ;  /* 0x005000ffbf007388 */ /* 0x0005e40000000c00 */
.L_x_1038:
[----:B------:R-:W-:Y:S05]  /*2150*/  BSYNC.RECONVERGENT B0 ;  /* 0x0000000000007941 */ /* 0x000fea0003800200 */
.L_x_1037:
[----:B------:R-:W-:Y:S01]  /*2160*/  VIADD R10, R2, 0x30 ;  /* 0x00000030020a7836 */ /* 0x000fe20000000000 */
[----:B------:R-:W-:Y:S01]  /*2170*/  BSSY.RECONVERGENT B0, `(.L_x_1040) ;  /* 0x0000025000007945 */ /* 0x000fe20003800200 */
[C---:B------:R-:W-:Y:S01]  /*2180*/  SHF.L.U64.HI R102, R88.reuse, 0x6, R89 ;  /* 0x0000000658667819 */ /* 0x040fe20000010259 */
[----:B------:R-:W-:Y:S02]  /*2190*/  IMAD.SHL.U32 R103, R88, 0x40, RZ ;  /* 0x0000004058677824 */ /* 0x000fe400078e00ff */
[----:B------:R-:W-:-:S13]  /*21a0*/  ISETP.GE.AND P0, PT, R10, R20, PT ;  /* 0x000000140a00720c */ /* 0x000fda0003f06270 */
        /* <DEDUP_REMOVED lines=32> */
.L_x_1042:
[----:B------:R2:W-:Y:S02]  /*23b0*/  STS.128 [R191+0x5800], RZ ;  /* 0x005800ffbf007388 */ /* 0x0005e40000000c00 */
.L_x_1041:
[----:B------:R-:W-:Y:S05]  /*23c0*/  BSYNC.RECONVERGENT B0 ;  /* 0x0000000000007941 */ /* 0x000fea0003800200 */
.L_x_1040:
[----:B-12-4-:R-:W-:Y:S01]  /*23d0*/  IADD3 R8, PT, PT, -R101, R16, RZ ;  /* 0x0000001065087210 */ /* 0x016fe20007ffe1ff */
[----:B------:R-:W-:Y:S01]  /*23e0*/  IMAD R4, R102, R90, RZ ;  /* 0x0000005a66047224 */ /* 0x000fe200078e02ff */
[----:B------:R-:W-:Y:S02]  /*23f0*/  BSSY.RECONVERGENT B0, `(.L_x_1043) ;  /* 0x000001c000007945 */ /* 0x000fe40003800200 */
[----:B------:R-:W-:Y:S01]  /*2400*/  ISETP.GE.AND P3, PT, R2, R8, PT ;  /* 0x000000080200720c */ /* 0x000fe20003f66270 */
[----:B------:R-:W-:-:S05]  /*2410*/  IMAD.WIDE.U32 R2, R103, R90, RZ ;  /* 0x0000005a67027225 */ /* 0x000fca00078e00ff */
[----:B------:R-:W-:-:S07]  /*2420*/  IADD3 R5, PT, PT, R3, R4, RZ ;  /* 0x0000000403057210 */ /* 0x000fce0007ffe0ff */
        /* <DEDUP_REMOVED lines=23> */
.L_x_1045:
[----:B------:R2:W-:Y:S02]  /*25a0*/  STS.128 [R191+0xa000], RZ ;  /* 0x00a000ffbf007388 */ /* 0x0005e40000000c00 */
.L_x_1044:
[----:B------:R-:W-:Y:S05]  /*25b0*/  BSYNC.RECONVERGENT B0 ;  /* 0x0000000000007941 */ /* 0x000fea0003800200 */
.L_x_1043:
[----:B------:R-:W-:Y:S01]  /*25c0*/  ISETP.GE.AND P0, PT, R18, R8, PT ;  /* 0x000000081200720c */ /* 0x000fe20003f06270 */
[----:B------:R-:W-:Y:S01]  /*25d0*/  BSSY.RECONVERGENT B0, `(.L_x_1046) ;  /* 0x000001d000007945 */ /* 0x000fe20003800200 */
[C---:B------:R-:W-:Y:S01]  /*25e0*/  SHF.L.U64.HI R99, R88.reuse, 0x4, R89 ;  /* 0x0000000458637819 */ /* 0x040fe20000010259 */
[----:B------:R-:W-:-:S10]  /*25f0*/  IMAD.SHL.U32 R97, R88, 0x10, RZ ;  /* 0x0000001058617824 */ /* 0x000fd400078e00ff */
[----:B------:R-:W-:Y:S05]  /*2600*/  @P0 BRA `(.L_x_1047) ;  /* 0x0000000000640947 */ /* 0x000fea0003800000 */
[----:B------:R-:W5:Y:S01]  /*2610*/  LDCU UR4, c[0x0][0x440] ;  /* 0x00008800ff0477ac */ /* 0x000f620008000800 */
[----:B------:R-:W-:-:S05]  /*2620*/  IADD3 R0, P2, PT, R97, R2, RZ ;  /* 0x0000000261007210 */ /* 0x000fca0007f5e0ff */
[----:B-1--4-:R-:W-:Y:S01]  /*2630*/  IMAD.X R7, R99, 0x1, R5, P2 ;  /* 0x0000000163077824 */ /* 0x012fe200010e0605 */
        /* <DEDUP_REMOVED lines=21> */
.L_x_1048:
[----:B------:R4:W-:Y:S02]  /*2790*/  STS.128 [R191+0xa800], RZ ;  /* 0x00a800ffbf007388 */ /* 0x0009e40000000c00 */
.L_x_1047:
[----:B------:R-:W-:Y:S05]  /*27a0*/  BSYNC.RECONVERGENT B0 ;  /* 0x0000000000007941 */ /* 0x000fea0003800200 */
.L_x_1046:
        /* <DEDUP_REMOVED lines=29> */
.L_x_1051:
[----:B------:R4:W-:Y:S02]  /*2980*/  STS.128 [R191+0xb000], RZ ;  /* 0x00b000ffbf007388 */ /* 0x0009e40000000c00 */
.L_x_1050:
[----:B------:R-:W-:Y:S05]  /*2990*/  BSYNC.RECONVERGENT B0 ;  /* 0x0000000000007941 */ /* 0x000fea0003800200 */
.L_x_1049:
[----:B------:R-:W-:Y:S01]  /*29a0*/  ISETP.GE.AND P0, PT, R10, R8, PT ;  /* 0x000000080a00720c */ /* 0x000fe20003f06270 */
[----:B------:R-:W-:Y:S01]  /*29b0*/  BSSY.RECONVERGENT B0, `(.L_x_1052) ;  /* 0x000001f000007945 */ /* 0x000fe20003800200 */
[C---:B-1--4-:R-:W-:Y:S01]  /*29c0*/  SHF.L.U64.HI R6, R14.reuse, 0x6, R15 ;  /* 0x000000060e067819 */ /* 0x052fe2000001020f */
[----:B------:R-:W-:-:S10]  /*29d0*/  IMAD.SHL.U32 R7, R14, 0x40, RZ ;  /* 0x000000400e077824 */ /* 0x000fd400078e00ff */
        /* <DEDUP_REMOVED lines=27> */
.L_x_1054:
[----:B------:R4:W-:Y:S02]  /*2b90*/  STS.128 [R191+0xb800], RZ ;  /* 0x00b800ffbf007388 */ /* 0x0009e40000000c00 */
.L_x_1053:
[----:B------:R-:W-:Y:S05]  /*2ba0*/  BSYNC.RECONVERGENT B0 ;  /* 0x0000000000007941 */ /* 0x000fea0003800200 */
.L_x_1052:
[----:B------:R-:W0:Y:S01]  /*2bb0*/  LDGDEPBAR ;  /* 0x00000000000079af */ /* 0x000e220000000000 */
[-C--:B------:R-:W-:Y:S01]  /*2bc0*/  IMAD R6, R6, R90.reuse, RZ ;  /* 0x0000005a06067224 */ /* 0x080fe200078e02ff */
[----:B------:R-:W-:Y:S01]  /*2bd0*/  BSSY.RECONVERGENT B0, `(.L_x_1055) ;  /* 0x0000021000007945 */ /* 0x000fe20003800200 */
[----:B------:R-:W-:-:S05]  /*2be0*/  IMAD.WIDE.U32 R4, R7, R90, RZ ;  /* 0x0000005a07047225 */ /* 0x000fca00078e00ff */
[----:B------:R-:W-:Y:S01]  /*2bf0*/  IADD3 R7, PT, PT, R5, R6, RZ ;  /* 0x0000000605077210 */ /* 0x000fe20007ffe0ff */
[----:B------:R-:W-:-:S04]  /*2c00*/  DEPBAR.LE SB0, 0x0 ;  /* 0x000080000000791a */ /* 0x000fc80000000000 */
[----:B------:R-:W-:Y:S06]  /*2c10*/  BAR.SYNC.DEFER_BLOCKING 0x0 ;  /* 0x0000000000007b1d */ /* 0x000fec0000010000 */
[----:B------:R-:W-:Y:S05]  /*2c20*/  @P3 BRA `(.L_x_1056) ;  /* 0x0000000000603947 */ /* 0x000fea0003800000 */
[----:B------:R-:W5:Y:S01]  /*2c30*/  LDCU UR4, c[0x0][0x440] ;  /* 0x00008800ff0477ac */ /* 0x000f620008000800 */
[----:B-1--4-:R-:W-:-:S04]  /*2c40*/  LEA R2, P2, R4, R235, 0x1 ;  /* 0x000000eb04027211 */ /* 0x012fc800078408ff */
        /* <DEDUP_REMOVED lines=20> */
.L_x_1057:
[----:B------:R4:W-:Y:S01]  /*2d90*/  STS.128 [R191+0x10000], RZ ;  /* 0x010000ffbf007388 */ /* 0x0009e20000000c00 */
[----:B------:R-:W-:Y:S05]  /*2da0*/  BRA `(.L_x_1058) ;  /* 0x00000000000c7947 */ /* 0x000fea0003800000 */
.L_x_1056:
[----:B------:R1:W-:Y:S04]  /*2db0*/  STS.128 [R191+0xc000], RZ ;  /* 0x00c000ffbf007388 */ /* 0x0003e80000000c00 */
[----:B------:R1:W-:Y:S04]  /*2dc0*/  STS.128 [R191+0xe000], RZ ;  /* 0x00e000ffbf007388 */ /* 0x0003e80000000c00 */
[----:B------:R1:W-:Y:S02]  /*2dd0*/  STS.128 [R191+0x10000], RZ ;  /* 0x010000ffbf007388 */ /* 0x0003e40000000c00 */
.L_x_1058:
[----:B------:R-:W-:Y:S05]  /*2de0*/  BSYNC.RECONVERGENT B0 ;  /* 0x0000000000007941 */ /* 0x000fea0003800200 */
.L_x_1055:
        /* <DEDUP_REMOVED lines=8> */
[----:B-1--4-:R-:W-:Y:S02]  /*2e70*/  LEA.HI.X R3, R14, R7, R15, 0x4, P2 ;  /* 0x000000070e037211 */ /* 0x012fe400010f240f */
        /* <DEDUP_REMOVED lines=21> */
.L_x_1061:
[----:B------:R4:W-:Y:S02]  /*2fd0*/  STS.128 [R191+0x10800], RZ ;  /* 0x010800ffbf007388 */ /* 0x0009e40000000c00 */
.L_x_1060:
[----:B------:R-:W-:Y:S05]  /*2fe0*/  BSYNC.RECONVERGENT B0 ;  /* 0x0000000000007941 */ /* 0x000fea0003800200 */
.L_x_1059:
[----:B------:R-:W-:Y:S01]  /*2ff0*/  ISETP.GE.AND P0, PT, R17, R8, PT ;  /* 0x000000081100720c */ /* 0x000fe20003f06270 */
[----:B------:R-:W-:-:S12]  /*3000*/  BSSY.RECONVERGENT B0, `(.L_x_1062) ;  /* 0x0000020000007945 */ /* 0x000fd80003800200 */
[----:B------:R1:W-:Y:S04]  /*3010*/  @P0 STS.128 [R191+0xd000], RZ ;  /* 0x00d000ffbf000388 */ /* 0x0003e80000000c00 */
[----:B------:R1:W-:Y:S04]  /*3020*/  @P0 STS.128 [R191+0xf000], RZ ;  /* 0x00f000ffbf000388 */ /* 0x0003e80000000c00 */
[----:B------:R1:W-:Y:S01]  /*3030*/  @P0 STS.128 [R191+0x11000], RZ ;  /* 0x011000ffbf000388 */ /* 0x0003e20000000c00 */
        /* <DEDUP_REMOVED lines=27> */
.L_x_1064:
[----:B------:R4:W-:Y:S02]  /*31f0*/  STS.128 [R191+0x11000], RZ ;  /* 0x011000ffbf007388 */ /* 0x0009e40000000c00 */
.L_x_1063:
[----:B------:R-:W-:Y:S05]  /*3200*/  BSYNC.RECONVERGENT B0 ;  /* 0x0000000000007941 */ /* 0x000fea0003800200 */
.L_x_1062:
        /* <DEDUP_REMOVED lines=37> */
.L_x_1067:
[----:B------:R4:W-:Y:S02]  /*3460*/  STS.128 [R191+0x11800], RZ ;  /* 0x011800ffbf007388 */ /* 0x0009e40000000c00 */
.L_x_1066:
[----:B------:R-:W-:Y:S05]  /*3470*/  BSYNC.RECONVERGENT B0 ;  /* 0x0000000000007941 */ /* 0x000fea0003800200 */
.L_x_1065:
[----:B------:R-:W-:Y:S01]  /*3480*/  LOP3.LUT R0, R19, R9, RZ, 0x3c, !PT ;  /* 0x0000000913007212 */ /* 0x000fe200078e3cff */
[----:B-1--4-:R-:W-:Y:S01]  /*3490*/  IMAD.IADD R2, R105, 0x1, R8 ;  /* 0x0000000169027824 */ /* 0x012fe200078e0208 */
[----:B------:R-:W-:Y:S01]  /*34a0*/  LOP3.LUT R17, R108, 0x400, RZ, 0xc0, !PT ;  /* 0x000004006c117812 */ /* 0x000fe200078ec0ff */
[----:B------:R-:W-:Y:S01]  /*34b0*/  IMAD.MOV.U32 R184, RZ, RZ, 0x20 ;  /* 0x00000020ffb87424 */ /* 0x000fe200078e00ff */
[----:B------:R-:W-:Y:S01]  /*34c0*/  LOP3.LUT P2, RZ, R186, 0x2, RZ, 0xc0, !PT ;  /* 0x00000002baff7812 */ /* 0x000fe2000784c0ff */
[----:B------:R-:W0:Y:S01]  /*34d0*/  LDGDEPBAR ;  /* 0x00000000000079af */ /* 0x000e220000000000 */
[----:B------:R-:W-:Y:S01]  /*34e0*/  LEA R96, R2, UR18, 0x1 ;  /* 0x0000001202607c11 */ /* 0x000fe2000f8e08ff */
[----:B------:R-:W-:Y:S01]  /*34f0*/  IMAD R17, R0, 0x2, R17 ;  /* 0x0000000200117824 */ /* 0x000fe200078e0211 */
[----:B------:R-:W-:Y:S01]  /*3500*/  SEL R104, R184, 0xffffffe0, !P2 ;  /* 0xffffffe0b8687807 */ /* 0x000fe20005000000 */
[----:B------:R-:W-:Y:S01]  /*3510*/  IMAD.MOV.U32 R0, RZ, RZ, 0x40 ;  /* 0x00000040ff007424 */ /* 0x000fe200078e00ff */
[----:B------:R-:W-:Y:S01]  /*3520*/  LOP3.LUT P0, RZ, R186, 0x4, RZ, 0xc0, !PT ;  /* 0x00000004baff7812 */ /* 0x000fe2000780c0ff */
[----:B------:R-:W-:Y:S01]  /*3530*/  LDSM.16.M88.4 R8, [R96] ;  /* 0x000000006008783b */ /* 0x000fe20000000200 */
[----:B------:R-:W-:Y:S01]  /*3540*/  VIADD R2, R17, UR18 ;  /* 0x0000001211027c36 */ /* 0x000fe20008000000 */
[----:B------:R-:W1:Y:S01]  /*3550*/  LDC.U8 R114, c[0x0][0x4f8] ;  /* 0x00013e00ff727b82 */ /* 0x000e620000000000 */
[--C-:B------:R-:W-:Y:S01]  /*3560*/  IMAD.IADD R91, R96, 0x1, R104.reuse ;  /* 0x00000001605b7824 */ /* 0x100fe200078e0268 */
[----:B------:R-:W4:Y:S01]  /*3570*/  LDSM.16.M88.4 R12, [R17+UR18+0x6000] ;  /* 0x00600012110c783b */ /* 0x000f220008000200 */
[----:B------:R-:W-:Y:S01]  /*3580*/  IMAD.IADD R3, R2, 0x1, R104 ;  /* 0x0000000102037824 */ /* 0x000fe200078e0268 */
[----:B------:R-:W-:-:S02]  /*3590*/  SEL R0, R0, 0xffffffc0, !P0 ;  /* 0xffffffc000007807 */ /* 0x000fc40004000000 */
[----:B------:R-:W5:Y:S03]  /*35a0*/  LDSM.16.M88.4 R20, [R17+UR18+0x6800] ;  /* 0x006800121114783b */ /* 0x000f660008000200 */
[--C-:B------:R-:W-:Y:S01]  /*35b0*/  IMAD.IADD R18, R96, 0x1, R0.reuse ;  /* 0x0000000160127824 */ /* 0x100fe200078e0200 */
[----:B------:R-:W2:Y:S01]  /*35c0*/  LDSM.16.M88.4 R28, [R17+UR18+0x7000] ;  /* 0x00700012111c783b */ /* 0x000ea20008000200 */
[----:B------:R-:W-:Y:S02]  /*35d0*/  IMAD.IADD R0, R2, 0x1, R0 ;  /* 0x0000000102007824 */ /* 0x000fe400078e0200 */
[C---:B------:R-:W-:Y:S01]  /*35e0*/  IMAD.IADD R19, R104.reuse, 0x1, R18 ;  /* 0x0000000168137824 */ /* 0x040fe200078e0212 */
[----:B------:R-:W3:Y:S01]  /*35f0*/  LDSM.16.M88.4 R24, [R17+UR18+0x7800] ;  /* 0x007800121118783b */ /* 0x000ee20008000200 */
[----:B------:R-:W-:-:S03]  /*3600*/  IMAD.IADD R2, R104, 0x1, R0 ;  /* 0x0000000168027824 */ /* 0x000fc600078e0200 */
[----:B------:R-:W-:Y:S04]  /*3610*/  LDSM.16.M88.4 R4, [R91] ;  /* 0x000000005b04783b */ /* 0x000fe80000000200 */
[----:B------:R-:W1:Y:S04]  /*3620*/  LDSM.16.M88.4 R56, [R3+0x6000] ;  /* 0x006000000338783b */ /* 0x000e680000000200 */
[----:B------:R-:W1:Y:S04]  /*3630*/  LDSM.16.M88.4 R64, [R3+0x6800] ;  /* 0x006800000340783b */ /* 0x000e680000000200 */
[----:B------:R-:W1:Y:S04]  /*3640*/  LDSM.16.M88.4 R68, [R3+0x7000] ;  /* 0x007000000344783b */ /* 0x000e680000000200 */
[----:B------:R-:W-:Y:S04]  /*3650*/  LDSM.16.M88.4 R80, [R0+0x6000] ;  /* 0x006000000050783b */ /* 0x000fe80000000200 */
[----:B------:R-:W-:Y:S01]  /*3660*/  LDSM.16.M88.4 R72, [R3+0x7800] ;  /* 0x007800000348783b */ /* 0x000fe20000000200 */
[C---:B----4-:R-:W-:Y:S03]  /*3670*/  HMMA.16816.F32.BF16 R32, R8.reuse, R12, RZ ;  /* 0x0000000c0820723c */ /* 0x050fe600000418ff */
[----:B------:R-:W-:Y:S04]  /*3680*/  LDSM.16.M88.4 R76, [R0+0x6800] ;  /* 0x00680000004c783b */ /* 0x000fe80000000200 */
[----:B------:R-:W-:Y:S01]  /*3690*/  LDSM.16.M88.4 R92, [R0+0x7000] ;  /* 0x00700000005c783b */ /* 0x000fe20000000200 */
[C---:B------:R-:W-:Y:S03]  /*36a0*/  HMMA.16816.F32.BF16 R44, R8.reuse, R14, RZ ;  /* 0x0000000e082c723c */ /* 0x040fe600000418ff */
[----:B------:R-:W4:Y:S04]  /*36b0*/  LDSM.16.M88.4 R12, [R18] ;  /* 0x00000000120c783b */ /* 0x000f280000000200 */
[----:B------:R-:W4:Y:S01]  /*36c0*/  LDSM.16.M88.4 R84, [R0+0x7800] ;  /* 0x007800000054783b */ /* 0x000f220000000200 */
[C---:B-----5:R-:W-:Y:S08]  /*36d0*/  HMMA.16816.F32.BF16 R40, R8.reuse, R20, RZ ;  /* 0x000000140828723c */ /* 0x060ff000000418ff */
[C---:B------:R-:W-:Y:S08]  /*36e0*/  HMMA.16816.F32.BF16 R52, R8.reuse, R22, RZ ;  /* 0x000000160834723c */ /* 0x040ff000000418ff */
[C---:B--2---:R-:W-:Y:S08]  /*36f0*/  HMMA.16816.F32.BF16 R60, R8.reuse, R28, RZ ;  /* 0x0000001c083c723c */ /* 0x044ff000000418ff */
[C---:B------:R-:W-:Y:S08]  /*3700*/  HMMA.16816.F32.BF16 R48, R8.reuse, R30, RZ ;  /* 0x0000001e0830723c */ /* 0x040ff000000418ff */
[C---:B---3--:R-:W-:Y:S08]  /*3710*/  HMMA.16816.F32.BF16 R36, R8.reuse, R24, RZ ;  /* 0x000000180824723c */ /* 0x048ff000000418ff */
[----:B------:R-:W-:Y:S08]  /*3720*/  HMMA.16816.F32.BF16 R20, R8, R26, RZ ;  /* 0x0000001a0814723c */ /* 0x000ff000000418ff */
[C---:B-1----:R-:W-:Y:S08]  /*3730*/  HMMA.16816.F32.BF16 R8, R4.reuse, R56, R32 ;  /* 0x000000380408723c */ /* 0x042ff00000041820 */
[C---:B------:R-:W-:Y:S08]  /*3740*/  HMMA.16816.F32.BF16 R32, R4.reuse, R64, R40 ;  /* 0x000000400420723c */ /* 0x040ff00000041828 */
[C---:B------:R-:W-:Y:S08]  /*3750*/  HMMA.16816.F32.BF16 R28, R4.reuse, R66, R52 ;  /* 0x00000042041c723c */ /* 0x040ff00000041834 */
[C---:B------:R-:W-:Y:S08]  /*3760*/  HMMA.16816.F32.BF16 R24, R4.reuse, R58, R44 ;  /* 0x0000003a0418723c */ /* 0x040ff0000004182c */
[----:B------:R-:W-:Y:S01]  /*3770*/  HMMA.16816.F32.BF16 R64, R4, R70, R48 ;  /* 0x000000460440723c */ /* 0x000fe20000041830 */
[----:B------:R-:W-:Y:S07]  /*3780*/  LDSM.16.M88.4 R48, [R2+0x6000] ;  /* 0x006000000230783b */ /* 0x000fee0000000200 */
[----:B----4-:R-:W-:Y:S01]  /*3790*/  HMMA.16816.F32.BF16 R52, R12, R80, R8 ;  /* 0x000000500c34723c */ /* 0x010fe20000041808 */
[----:B------:R-:W1:Y:S07]  /*37a0*/  LDSM.16.M88.4 R8, [R19] ;  /* 0x000000001308783b */ /* 0x000e6e0000000200 */
[C---:B------:R-:W-:Y:S01]  /*37b0*/  HMMA.16816.F32.BF16 R56, R4.reuse, R72, R36 ;  /* 0x000000480438723c */ /* 0x040fe20000041824 */
[----:B------:R-:W2:Y:S07]  /*37c0*/  LDSM.16.M88.4 R36, [R2+0x6800] ;  /* 0x006800000224783b */ /* 0x000eae0000000200 */
[----:B------:R-:W-:Y:S01]  /*37d0*/  HMMA.16816.F32.BF16 R60, R4, R68, R60 ;  /* 0x00000044043c723c */ /* 0x000fe2000004183c */
[----:B------:R-:W-:Y:S07]  /*37e0*/  LDSM.16.M88.4 R68, [R17+UR18+0x8800] ;  /* 0x008800121144783b */ /* 0x000fee0008000200 */
[----:B------:R-:W-:Y:S01]  /*37f0*/  HMMA.16816.F32.BF16 R40, R12, R76, R32 ;  /* 0x0000004c0c28723c */ /* 0x000fe20000041820 */
[----:B------:R-:W3:Y:S07]  /*3800*/  LDSM.16.M88.4 R32, [R2+0x7000] ;  /* 0x007000000220783b */ /* 0x000eee0000000200 */
[----:B------:R-:W-:Y:S08]  /*3810*/  HMMA.16816.F32.BF16 R4, R4, R74, R20 ;  /* 0x0000004a0404723c */ /* 0x000ff00000041814 */
[C---:B------:R-:W-:Y:S01]  /*3820*/  HMMA.16816.F32.BF16 R44, R12.reuse, R82, R24 ;  /* 0x000000520c2c723c */ /* 0x040fe20000041818 */
[----:B------:R-:W4:Y:S07]  /*3830*/  LDSM.16.M88.4 R80, [R2+0x7800] ;  /* 0x007800000250783b */ /* 0x000f2e0000000200 */
[C---:B------:R-:W-:Y:S01]  /*3840*/  HMMA.16816.F32.BF16 R28, R12.reuse, R78, R28 ;  /* 0x0000004e0c1c723c */ /* 0x040fe2000004181c */
[----:B------:R-:W-:Y:S07]  /*3850*/  LDSM.16.M88.4 R76, [R17+UR18+0x8000] ;  /* 0x00800012114c783b */ /* 0x000fee0008000200 */
[C---:B------:R-:W-:Y:S08]  /*3860*/  HMMA.16816.F32.BF16 R24, R12.reuse, R92, R60 ;  /* 0x0000005c0c18723c */ /* 0x040ff0000004183c */
[C---:B------:R-:W-:Y:S01]  /*3870*/  HMMA.16816.F32.BF16 R20, R12.reuse, R94, R64 ;  /* 0x0000005e0c14723c */ /* 0x040fe20000041840 */
[----:B------:R-:W-:Y:S07]  /*3880*/  LDSM.16.M88.4 R64, [R3+0x8000] ;  /* 0x008000000340783b */ /* 0x000fee0000000200 */
[C---:B------:R-:W-:Y:S08]  /*3890*/  HMMA.16816.F32.BF16 R72, R12.reuse, R84, R56 ;  /* 0x000000540c48723c */ /* 0x040ff00000041838 */
[----:B------:R-:W-:Y:S01]  /*38a0*/  HMMA.16816.F32.BF16 R60, R12, R86, R4 ;  /* 0x000000560c3c723c */ /* 0x000fe20000041804 */
[----:B------:R-:W5:Y:S04]  /*38b0*/  LDSM.16.M88.4 R4, [R96+0x2000] ;  /* 0x002000006004783b */ /* 0x000f680000000200 */
[----:B------:R-:W-:Y:S03]  /*38c0*/  LDSM.16.M88.4 R12, [R91+0x2000] ;  /* 0x002000005b0c783b */ /* 0x000fe60000000200 */
[C---:B-1----:R-:W-:Y:S01]  /*38d0*/  HMMA.16816.F32.BF16 R56, R8.reuse, R48, R52 ;  /* 0x000000300838723c */ /* 0x042fe20000041834 */
[----:B------:R-:W-:Y:S07]  /*38e0*/  LDSM.16.M88.4 R84, [R3+0x8800] ;  /* 0x008800000354783b */ /* 0x000fee0000000200 */
[C---:B--2---:R-:W-:Y:S01]  /*38f0*/  HMMA.16816.F32.BF16 R52, R8.reuse, R36, R40 ;  /* 0x000000240834723c */ /* 0x044fe20000041828 */
[----:B------:R-:W1:Y:S07]  /*3900*/  LDSM.16.M88.4 R40, [R17+UR18+0x9000] ;  /* 0x009000121128783b */ /* 0x000e6e0008000200 */
[C---:B------:R-:W-:Y:S08]  /*3910*/  HMMA.16816.F32.BF16 R44, R8.reuse, R50, R44 ;  /* 0x00000032082c723c */ /* 0x040ff0000004182c */
[C---:B------:R-:W-:Y:S08]  /*3920*/  HMMA.16816.F32.BF16 R48, R8.reuse, R38, R28 ;  /* 0x000000260830723c */ /* 0x040ff0000004181c */
[C---:B---3--:R-:W-:Y:S08]  /*3930*/  HMMA.16816.F32.BF16 R36, R8.reuse, R32, R24 ;  /* 0x000000200824723c */ /* 0x048ff00000041818 */
[C---:B------:R-:W-:Y:S01]  /*3940*/  HMMA.16816.F32.BF16 R28, R8.reuse, R34, R20 ;  /* 0x00000022081c723c */ /* 0x040fe20000041814 */
[----:B------:R-:W2:Y:S07]  /*3950*/  LDSM.16.M88.4 R32, [R17+UR18+0x9800] ;  /* 0x009800121120783b */ /* 0x000eae0008000200 */
[C---:B----4-:R-:W-:Y:S01]  /*3960*/  HMMA.16816.F32.BF16 R24, R8.reuse, R80, R72 ;  /* 0x000000500818723c */ /* 0x050fe20000041848 */
[----:B------:R-:W-:Y:S07]  /*3970*/  LDSM.16.M88.4 R72, [R3+0x9800] ;  /* 0x009800000348783b */ /* 0x000fee0000000200 */
[----:B------:R-:W-:Y:S01]  /*3980*/  HMMA.16816.F32.BF16 R8, R8, R82, R60 ;  /* 0x000000520808723c */ /* 0x000fe2000004183c */
[----:B------:R-:W3:Y:S07]  /*3990*/  LDSM.16.M88.4 R80, [R3+0x9000] ;  /* 0x009000000350783b */ /* 0x000eee0000000200 */
[C---:B-----5:R-:W-:Y:S08]  /*39a0*/  HMMA.16816.F32.BF16 R20, R4.reuse, R76, R56 ;  /* 0x0000004c0414723c */ /* 0x060ff00000041838 */
[C---:B------:R-:W-:Y:S08]  /*39b0*/  HMMA.16816.F32.BF16 R44, R4.reuse, R78, R44 ;  /* 0x0000004e042c723c */ /* 0x040ff0000004182c */
[C---:B------:R-:W-:Y:S08]  /*39c0*/  HMMA.16816.F32.BF16 R56, R4.reuse, R70, R48 ;  /* 0x000000460438723c */ /* 0x040ff00000041830 */
[C---:B------:R-:W-:Y:S01]  /*39d0*/  HMMA.16816.F32.BF16 R52, R4.reuse, R68, R52 ;  /* 0x000000440434723c */ /* 0x040fe20000041834 */
[----:B------:R-:W-:Y:S07]  /*39e0*/  LDSM.16.M88.4 R68, [R2+0x8000] ;  /* 0x008000000244783b */ /* 0x000fee0000000200 */
[C---:B-1----:R-:W-:Y:S08]  /*39f0*/  HMMA.16816.F32.BF16 R48, R4.reuse, R40, R36 ;  /* 0x000000280430723c */ /* 0x042ff00000041824 */
[C---:B------:R-:W-:Y:S01]  /*3a00*/  HMMA.16816.F32.BF16 R40, R4.reuse, R42, R28 ;  /* 0x0000002a0428723c */ /* 0x040fe2000004181c */
[----:B------:R-:W-:Y:S07]  /*3a10*/  LDSM.16.M88.4 R28, [R0+0x8000] ;  /* 0x00800000001c783b */ /* 0x000fee0000000200 */
[C---:B--2---:R-:W-:Y:S08]  /*3a20*/  HMMA.16816.F32.BF16 R24, R4.reuse, R32, R24 ;  /* 0x000000200418723c */ /* 0x044ff00000041818 */
[----:B------:R-:W-:Y:S01]  /*3a30*/  HMMA.16816.F32.BF16 R8, R4, R34, R8 ;  /* 0x000000220408723c */ /* 0x000fe20000041808 */
[----:B------:R-:W-:Y:S07]  /*3a40*/  LDSM.16.M88.4 R4, [R18+0x2000] ;  /* 0x002000001204783b */ /* 0x000fee0000000200 */
[C---:B------:R-:W-:Y:S08]  /*3a50*/  HMMA.16816.F32.BF16 R20, R12.reuse, R64, R20 ;  /* 0x000000400c14723c */ /* 0x040ff00000041814 */
[C---:B------:R-:W-:Y:S01]  /*3a60*/  HMMA.16816.F32.BF16 R36, R12.reuse, R66, R44 ;  /* 0x000000420c24723c */ /* 0x040fe2000004182c */
[----:B------:R-:W1:Y:S07]  /*3a70*/  LDSM.16.M88.4 R64, [R0+0x8800] ;  /* 0x008800000040783b */ /* 0x000e6e0000000200 */
[C---:B------:R-:W-:Y:S01]  /*3a80*/  HMMA.16816.F32.BF16 R60, R12.reuse, R84, R52 ;  /* 0x000000540c3c723c */ /* 0x040fe20000041834 */
[----:B------:R-:W2:Y:S07]  /*3a90*/  LDSM.16.M88.4 R52, [R0+0x9000] ;  /* 0x009000000034783b */ /* 0x000eae0000000200 */
[C---:B---3--:R-:W-:Y:S01]  /*3aa0*/  HMMA.16816.F32.BF16 R44, R12.reuse, R82, R40 ;  /* 0x000000520c2c723c */ /* 0x048fe20000041828 */
[----:B------:R-:W3:Y:S07]  /*3ab0*/  LDSM.16.M88.4 R40, [R0+0x9800] ;  /* 0x009800000028783b */ /* 0x000eee0000000200 */
[C---:B------:R-:W-:Y:S01]  /*3ac0*/  HMMA.16816.F32.BF16 R56, R12.reuse, R86, R56 ;  /* 0x000000560c38723c */ /* 0x040fe20000041838 */
[----:B------:R-:W-:Y:S07]  /*3ad0*/  LDSM.16.M88.4 R84, [R2+0x8800] ;  /* 0x008800000254783b */ /* 0x000fee0000000200 */
[C---:B------:R-:W-:Y:S08]  /*3ae0*/  HMMA.16816.F32.BF16 R32, R12.reuse, R72, R24 ;  /* 0x000000480c20723c */ /* 0x040ff00000041818 */
[C---:B------:R-:W-:Y:S01]  /*3af0*/  HMMA.16816.F32.BF16 R48, R12.reuse, R80, R48 ;  /* 0x000000500c30723c */ /* 0x040fe20000041830 */
[----:B------:R-:W-:Y:S07]  /*3b00*/  LDSM.16.M88.4 R80, [R2+0x9000] ;  /* 0x009000000250783b */ /* 0x000fee0000000200 */
[----:B------:R-:W-:Y:S01]  /*3b10*/  HMMA.16816.F32.BF16 R24, R12, R74, R8 ;  /* 0x0000004a0c18723c */ /* 0x000fe20000041808 */
[----:B------:R-:W4:Y:S04]  /*3b20*/  LDSM.16.M88.4 R8, [R19+0x2000] ;  /* 0x002000001308783b */ /* 0x000f280000000200 */
[----:B------:R-:W-:Y:S03]  /*3b30*/  LDSM.16.M88.4 R72, [R17+UR18+0xb000] ;  /* 0x00b000121148783b */ /* 0x000fe60008000200 */
[C---:B-1----:R-:W-:Y:S08]  /*3b40*/  HMMA.16816.F32.BF16 R76, R4.reuse, R64, R60 ;  /* 0x00000040044c723c */ /* 0x042ff0000004183c */
[C---:B------:R-:W-:Y:S08]  /*3b50*/  HMMA.16816.F32.BF16 R64, R4.reuse, R66, R56 ;  /* 0x000000420440723c */ /* 0x040ff00000041838 */
[C---:B------:R-:W-:Y:S08]  /*3b60*/  HMMA.16816.F32.BF16 R12, R4.reuse, R30, R36 ;  /* 0x0000001e040c723c */ /* 0x040ff00000041824 */
[C---:B--2---:R-:W-:Y:S08]  /*3b70*/  HMMA.16816.F32.BF16 R60, R4.reuse, R52, R48 ;  /* 0x00000034043c723c */ /* 0x044ff00000041830 */
[C---:B------:R-:W-:Y:S01]  /*3b80*/  HMMA.16816.F32.BF16 R56, R4.reuse, R54, R44 ;  /* 0x000000360438723c */ /* 0x040fe2000004182c */
[----:B------:R-:W-:Y:S07]  /*3b90*/  LDSM.16.M88.4 R44, [R17+UR18+0xa800] ;  /* 0x00a80012112c783b */ /* 0x000fee0008000200 */
[C---:B------:R-:W-:Y:S01]  /*3ba0*/  HMMA.16816.F32.BF16 R20, R4.reuse, R28, R20 ;  /* 0x0000001c0414723c */ /* 0x040fe20000041814 */
[----:B------:R-:W-:Y:S07]  /*3bb0*/  LDSM.16.M88.4 R28, [R17+UR18+0xa000] ;  /* 0x00a00012111c783b */ /* 0x000fee0008000200 */
[C---:B---3--:R-:W-:Y:S08]  /*3bc0*/  HMMA.16816.F32.BF16 R52, R4.reuse, R40, R32 ;  /* 0x000000280434723c */ /* 0x048ff00000041820 */
[----:B------:R-:W-:Y:S01]  /*3bd0*/  HMMA.16816.F32.BF16 R36, R4, R42, R24 ;  /* 0x0000002a0424723c */ /* 0x000fe20000041818 */
[----:B------:R-:W1:Y:S04]  /*3be0*/  LDSM.16.M88.4 R40, [R2+0x9800] ;  /* 0x009800000228783b */ /* 0x000e680000000200 */
[----:B------:R-:W2:Y:S03]  /*3bf0*/  LDSM.16.M88.4 R4, [R96+0x4000] ;  /* 0x004000006004783b */ /* 0x000ea60000000200 */
[C---:B----4-:R-:W-:Y:S08]  /*3c00*/  HMMA.16816.F32.BF16 R32, R8.reuse, R68, R20 ;  /* 0x000000440820723c */ /* 0x050ff00000041814 */
[C---:B------:R-:W-:Y:S01]  /*3c10*/  HMMA.16816.F32.BF16 R24, R8.reuse, R70, R12 ;  /* 0x000000460818723c */ /* 0x040fe2000004180c */
[----:B------:R-:W-:Y:S07]  /*3c20*/  LDSM.16.M88.4 R12, [R91+0x4000] ;  /* 0x004000005b0c783b */ /* 0x000fee0000000200 */
[C---:B------:R-:W-:Y:S01]  /*3c30*/  HMMA.16816.F32.BF16 R20, R8.reuse, R84, R76 ;  /* 0x000000540814723c */ /* 0x040fe2000004184c */
[----:B------:R-:W3:Y:S07]  /*3c40*/  LDSM.16.M88.4 R76, [R17+UR18+0xb800] ;  /* 0x00b80012114c783b */ /* 0x000eee0008000200 */
[C---:B------:R-:W-:Y:S01]  /*3c50*/  HMMA.16816.F32.BF16 R48, R8.reuse, R86, R64 ;  /* 0x000000560830723c */ /* 0x040fe20000041840 */
[----:B------:R-:W4:Y:S07]  /*3c60*/  LDSM.16.M88.4 R84, [R3+0xa000] ;  /* 0x00a000000354783b */ /* 0x000f2e0000000200 */
[C---:B------:R-:W-:Y:S08]  /*3c70*/  HMMA.16816.F32.BF16 R60, R8.reuse, R80, R60 ;  /* 0x00000050083c723c */ /* 0x040ff0000004183c */
[C---:B------:R-:W-:Y:S01]  /*3c80*/  HMMA.16816.F32.BF16 R56, R8.reuse, R82, R56 ;  /* 0x000000520838723c */ /* 0x040fe20000041838 */
[----:B------:R-:W5:Y:S07]  /*3c90*/  LDSM.16.M88.4 R80, [R3+0xa800] ;  /* 0x00a800000350783b */ /* 0x000f6e0000000200 */
[C---:B-1----:R-:W-:Y:S08]  /*3ca0*/  HMMA.16816.F32.BF16 R52, R8.reuse, R40, R52 ;  /* 0x000000280834723c */ /* 0x042ff00000041834 */
[----:B------:R-:W-:Y:S08]  /*3cb0*/  HMMA.16816.F32.BF16 R8, R8, R42, R36 ;  /* 0x0000002a0808723c */ /* 0x000ff00000041824 */
[C---:B--2---:R-:W-:Y:S08]  /*3cc0*/  HMMA.16816.F32.BF16 R32, R4.reuse, R28, R32 ;  /* 0x0000001c0420723c */ /* 0x044ff00000041820 */
[C---:B------:R-:W-:Y:S08]  /*3cd0*/  HMMA.16816.F32.BF16 R68, R4.reuse, R30, R24 ;  /* 0x0000001e0444723c */ /* 0x040ff00000041818 */
[C---:B------:R-:W-:Y:S01]  /*3ce0*/  HMMA.16816.F32.BF16 R36, R4.reuse, R46, R48 ;  /* 0x0000002e0424723c */ /* 0x040fe20000041830 */
[----:B------:R-:W1:Y:S07]  /*3cf0*/  LDSM.16.M88.4 R48, [R3+0xb000] ;  /* 0x00b000000330783b */ /* 0x000e6e0000000200 */
[C---:B------:R-:W-:Y:S01]  /*3d00*/  HMMA.16816.F32.BF16 R40, R4.reuse, R44, R20 ;  /* 0x0000002c0428723c */ /* 0x040fe20000041814 */
[----:B------:R-:W2:Y:S07]  /*3d10*/  LDSM.16.M88.4 R20, [R3+0xb800] ;  /* 0x00b800000314783b */ /* 0x000eae0000000200 */
[----:B---3--:R-:W-:Y:S01]  /*3d20*/  HMMA.16816.F32.BF16 R24, R4, R78, R8 ;  /* 0x0000004e0418723c */ /* 0x008fe20000041808 */
[----:B------:R-:W-:Y:S07]  /*3d30*/  LDSM.16.M88.4 R8, [R18+0x4000] ;  /* 0x004000001208783b */ /* 0x000fee0000000200 */
[C---:B----4-:R-:W-:Y:S01]  /*3d40*/  HMMA.16816.F32.BF16 R28, R12.reuse, R84, R32 ;  /* 0x000000540c1c723c */ /* 0x050fe20000041820 */
[----:B------:R-:W3:Y:S07]  /*3d50*/  LDSM.16.M88.4 R32, [R0+0xa000] ;  /* 0x00a000000020783b */ /* 0x000eee0000000200 */
[----:B------:R-:W-:Y:S01]  /*3d60*/  HMMA.16816.F32.BF16 R44, R12, R86, R68 ;  /* 0x000000560c2c723c */ /* 0x000fe20000041844 */
[----:B------:R-:W4:Y:S07]  /*3d70*/  LDSM.16.M88.4 R68, [R0+0xa800] ;  /* 0x00a800000044783b */ /* 0x000f2e0000000200 */
[C---:B------:R-:W-:Y:S08]  /*3d80*/  HMMA.16816.F32.BF16 R64, R4.reuse, R72, R60 ;  /* 0x000000480440723c */ /* 0x040ff0000004183c */
[C---:B------:R-:W-:Y:S01]  /*3d90*/  HMMA.16816.F32.BF16 R60, R4.reuse, R74, R56 ;  /* 0x0000004a043c723c */ /* 0x040fe20000041838 */
[----:B------:R-:W4:Y:S07]  /*3da0*/  LDSM.16.M88.4 R72, [R0+0xb000] ;  /* 0x00b000000048783b */ /* 0x000f2e0000000200 */
[----:B------:R-:W-:Y:S01]  /*3db0*/  HMMA.16816.F32.BF16 R56, R4, R76, R52 ;  /* 0x0000004c0438723c */ /* 0x000fe20000041834 */
[----:B------:R-:W-:Y:S04]  /*3dc0*/  LDSM.16.M88.4 R4, [R19+0x4000] ;  /* 0x004000001304783b */ /* 0x000fe80000000200 */
[----:B------:R2:W-:Y:S03]  /*3dd0*/  LDSM.16.M88.4 R76, [R0+0xb800] ;  /* 0x00b80000004c783b */ /* 0x0005e60000000200 */
[C---:B-----5:R-:W-:Y:S08]  /*3de0*/  HMMA.16816.F32.BF16 R40, R12.reuse, R80, R40 ;  /* 0x000000500c28723c */ /* 0x060ff00000041828 */
[C---:B------:R-:W-:Y:S01]  /*3df0*/  HMMA.16816.F32.BF16 R36, R12.reuse, R82, R36 ;  /* 0x000000520c24723c */ /* 0x040fe20000041824 */
[----:B------:R-:W5:Y:S07]  /*3e00*/  LDSM.16.M88.4 R80, [R2+0xa000] ;  /* 0x00a000000250783b */ /* 0x000f6e0000000200 */
[----:B-1----:R-:W-:Y:S01]  /*3e10*/  HMMA.16816.F32.BF16 R52, R12, R48, R64 ;  /* 0x000000300c34723c */ /* 0x002fe20000041840 */
[----:B------:R-:W1:Y:S01]  /*3e20*/  LDSM.16.M88.4 R64, [R2+0xa800] ;  /* 0x00a800000240783b */ /* 0x000e620000000200 */
[----:B--2---:R-:W-:-:S06]  /*3e30*/  IMAD.IADD R0, R101, 0x1, R109 ;  /* 0x0000000165007824 */ /* 0x004fcc00078e026d */
[----:B------:R-:W-:Y:S01]  /*3e40*/  HMMA.16816.F32.BF16 R60, R12, R50, R60 ;  /* 0x000000320c3c723c */ /* 0x000fe2000004183c */
[C---:B------:R-:W-:Y:S01]  /*3e50*/  VIADD R3, R0.reuse, 0x8 ;  /* 0x0000000800037836 */ /* 0x040fe20000000000 */
[C---:B------:R-:W-:Y:S01]  /*3e60*/  ISETP.GE.U32.AND P6, PT, R0.reuse, R16, PT ;  /* 0x000000100000720c */ /* 0x040fe20003fc6070 */
[----:B------:R-:W-:-:S03]  /*3e70*/  VIADD R17, R0, 0x1 ;  /* 0x0000000100117836 */ /* 0x000fc60000000000 */
[-C--:B------:R-:W-:Y:S01]  /*3e80*/  ISETP.GE.U32.AND P5, PT, R3, R16.reuse, PT ;  /* 0x000000100300720c */ /* 0x080fe20003fa6070 */
[----:B------:R-:W-:Y:S01]  /*3e90*/  VIADD R3, R0, 0x10 ;  /* 0x0000001000037836 */ /* 0x000fe20000000000 */
[----:B------:R-:W-:Y:S01]  /*3ea0*/  HMMA.16816.F32.BF16 R48, R12, R20, R56 ;  /* 0x000000140c30723c */ /* 0x000fe20000041838 */
[----:B------:R-:W-:-:S03]  /*3eb0*/  ISETP.GE.U32.AND P1, PT, R17, R16, PT ;  /* 0x000000101100720c */ /* 0x000fc60003f26070 */
[----:B------:R-:W-:Y:S01]  /*3ec0*/  ISETP.GE.U32.AND P3, PT, R3, R16, PT ;  /* 0x000000100300720c */ /* 0x000fe20003f66070 */
[----:B------:R-:W-:-:S03]  /*3ed0*/  VIADD R3, R0, 0x18 ;  /* 0x0000001800037836 */ /* 0x000fc60000000000 */
[----:B------:R-:W-:Y:S08]  /*3ee0*/  HMMA.16816.F32.BF16 R20, R12, R22, R24 ;  /* 0x000000160c14723c */ /* 0x000ff00000041818 */
[C---:B---3--:R-:W-:Y:S08]  /*3ef0*/  HMMA.16816.F32.BF16 R12, R8.reuse, R32, R28 ;  /* 0x00000020080c723c */ /* 0x048ff0000004181c */
[C---:B----4-:R-:W-:Y:S01]  /*3f00*/  HMMA.16816.F32.BF16 R28, R8.reuse, R68, R40 ;  /* 0x00000044081c723c */ /* 0x050fe20000041828 */
[----:B------:R-:W2:Y:S07]  /*3f10*/  LDSM.16.M88.4 R40, [R2+0xb000] ;  /* 0x00b000000228783b */ /* 0x000eae0000000200 */
[C---:B------:R-:W-:Y:S08]  /*3f20*/  HMMA.16816.F32.BF16 R24, R8.reuse, R34, R44 ;  /* 0x000000220818723c */ /* 0x040ff0000004182c */
[----:B------:R-:W-:Y:S01]  /*3f30*/  HMMA.16816.F32.BF16 R32, R8, R70, R36 ;  /* 0x000000460820723c */ /* 0x000fe20000041824 */
[----:B------:R3:W4:Y:S01]  /*3f40*/  LDSM.16.M88.4 R36, [R2+0xb800] ;  /* 0x00b800000224783b */ /* 0x0007220000000200 */
[----:B------:R-:W-:-:S06]  /*3f50*/  DEPBAR.LE SB0, 0x0 ;  /* 0x000080000000791a */ /* 0x000fcc0000000000 */
[----:B------:R-:W-:Y:S08]  /*3f60*/  HMMA.16816.F32.BF16 R60, R8, R74, R60 ;  /* 0x0000004a083c723c */ /* 0x000ff0000004183c */
[----:B-----5:R-:W-:Y:S08]  /*3f70*/  HMMA.16816.F32.BF16 R12, R4, R80, R12 ;  /* 0x00000050040c723c */ /* 0x020ff0000004180c */
[C---:B------:R-:W-:Y:S01]  /*3f80*/  HMMA.16816.F32.BF16 R44, R8.reuse, R72, R52 ;  /* 0x00000048082c723c */ /* 0x040fe20000041834 */
[----:B---3--:R-:W-:Y:S01]  /*3f90*/  VIADD R2, R0, 0x9 ;  /* 0x0000000900027836 */ /* 0x008fe20000000000 */
[----:B------:R-:W-:Y:S04]  /*3fa0*/  BAR.SYNC.DEFER_BLOCKING 0x0 ;  /* 0x0000000000007b1d */ /* 0x000fe80000010000 */
[----:B------:R-:W-:Y:S01]  /*3fb0*/  ISETP.GE.U32.AND P4, PT, R2, R16, PT ;  /* 0x000000100200720c */ /* 0x000fe20003f86070 */
[----:B------:R-:W-:Y:S01]  /*3fc0*/  VIADD R2, R0, 0x11 ;  /* 0x0000001100027836 */ /* 0x000fe20000000000 */
[----:B------:R-:W-:Y:S03]  /*3fd0*/  HMMA.16816.F32.BF16 R56, R8, R76, R48 ;  /* 0x0000004c0838723c */ /* 0x000fe60000041830 */
[----:B------:R-:W-:-:S02]  /*3fe0*/  FSEL R48, R14, -INF , !P6 ;  /* 0xff8000000e307808 */ /* 0x000fc40007000000 */
[----:B------:R-:W-:Y:S02]  /*3ff0*/  FSEL R51, R12, -INF , !P6 ;  /* 0xff8000000c337808 */ /* 0x000fe40007000000 */
[----:B------:R-:W-:Y:S01]  /*4000*/  FSEL R50, R13, -INF , !P1 ;  /* 0xff8000000d327808 */ /* 0x000fe20004800000 */
[----:B------:R-:W-:Y:S01]  /*4010*/  HMMA.16816.F32.BF16 R52, R8, R78, R20 ;  /* 0x0000004e0834723c */ /* 0x000fe20000041814 */
[----:B------:R-:W-:Y:S01]  /*4020*/  ISETP.GE.U32.AND P6, PT, R2, R16, PT ;  /* 0x000000100200720c */ /* 0x000fe20003fc6070 */
[----:B------:R-:W-:-:S06]  /*4030*/  VIADD R2, R0, 0x19 ;  /* 0x0000001900027836 */ /* 0x000fcc0000000000 */
[C---:B------:R-:W-:Y:S08]  /*4040*/  HMMA.16816.F32.BF16 R8, R4.reuse, R82, R24 ;  /* 0x000000520408723c */ /* 0x040ff00000041818 */
[C---:B-1----:R-:W-:Y:S08]  /*4050*/  HMMA.16816.F32.BF16 R20, R4.reuse, R64, R28 ;  /* 0x000000400414723c */ /* 0x042ff0000004181c */
[----:B------:R-:W-:Y:S01]  /*4060*/  HMMA.16816.F32.BF16 R28, R4, R66, R32 ;  /* 0x00000042041c723c */ /* 0x000fe20000041820 */
[----:B------:R-:W-:-:S02]  /*4070*/  FSEL R33, R15, -INF , !P1 ;  /* 0xff8000000f217808 */ /* 0x000fc40004800000 */
[-C--:B------:R-:W-:Y:S01]  /*4080*/  ISETP.GE.U32.AND P1, PT, R3, R16.reuse, PT ;  /* 0x000000100300720c */ /* 0x080fe20003f26070 */
[----:B------:R-:W-:Y:S01]  /*4090*/  VIADD R3, R0, 0x20 ;  /* 0x0000002000037836 */ /* 0x000fe20000000000 */
[----:B------:R-:W-:Y:S02]  /*40a0*/  FSEL R32, R10, -INF , !P5 ;  /* 0xff8000000a207808 */ /* 0x000fe40006800000 */
[----:B------:R-:W-:Y:S01]  /*40b0*/  FSEL R49, R8, -INF , !P5 ;  /* 0xff80000008317808 */ /* 0x000fe20006800000 */
[----:B--2---:R-:W-:Y:S01]  /*40c0*/  HMMA.16816.F32.BF16 R12, R4, R42, R60 ;  /* 0x0000002a040c723c */ /* 0x004fe2000004183c */
[----:B------:R-:W-:Y:S01]  /*40d0*/  ISETP.GE.U32.AND P5, PT, R2, R16, PT ;  /* 0x000000100200720c */ /* 0x000fe20003fa6070 */
[----:B------:R-:W-:Y:S01]  /*40e0*/  VIADD R2, R0, 0x21 ;  /* 0x0000002100027836 */ /* 0x000fe20000000000 */
[----:B------:R-:W-:Y:S02]  /*40f0*/  FSEL R19, R11, -INF , !P4 ;  /* 0xff8000000b137808 */ /* 0x000fe40006000000 */
[----:B------:R-:W-:-:S02]  /*4100*/  FSEL R35, R9, -INF , !P4 ;  /* 0xff80000009237808 */ /* 0x000fc40006000000 */
[-C--:B------:R-:W-:Y:S01]  /*4110*/  ISETP.GE.U32.AND P4, PT, R3, R16.reuse, PT ;  /* 0x000000100300720c */ /* 0x080fe20003f86070 */
[C---:B------:R-:W-:Y:S01]  /*4120*/  HMMA.16816.F32.BF16 R24, R4.reuse, R40, R44 ;  /* 0x000000280418723c */ /* 0x040fe2000004182c */
[----:B------:R-:W-:Y:S01]  /*4130*/  VIADD R3, R0, 0x28 ;  /* 0x0000002800037836 */ /* 0x000fe20000000000 */
[----:B------:R-:W-:Y:S02]  /*4140*/  FSEL R22, R22, -INF , !P3 ;  /* 0xff80000016167808 */ /* 0x000fe40005800000 */
[----:B------:R-:W-:Y:S02]  /*4150*/  FSEL R34, R20, -INF , !P3 ;  /* 0xff80000014227808 */ /* 0x000fe40005800000 */
[----:B------:R-:W-:Y:S01]  /*4160*/  ISETP.GE.U32.AND P3, PT, R2, R16, PT ;  /* 0x000000100200720c */ /* 0x000fe20003f66070 */
[----:B------:R-:W-:Y:S01]  /*4170*/  VIADD R2, R0, 0x29 ;  /* 0x0000002900027836 */ /* 0x000fe20000000000 */
[----:B------:R-:W-:Y:S01]  /*4180*/  FSEL R17, R23, -INF , !P6 ;  /* 0xff80000017117808 */ /* 0x000fe20007000000 */
[----:B----4-:R-:W-:Y:S01]  /*4190*/  HMMA.16816.F32.BF16 R8, R4, R36, R56 ;  /* 0x000000240408723c */ /* 0x010fe20000041838 */
[----:B------:R-:W-:-:S02]  /*41a0*/  FSEL R23, R21, -INF , !P6 ;  /* 0xff80000015177808 */ /* 0x000fc40007000000 */
[-C--:B------:R-:W-:Y:S01]  /*41b0*/  ISETP.GE.U32.AND P6, PT, R3, R16.reuse, PT ;  /* 0x000000100300720c */ /* 0x080fe20003fc6070 */
[----:B------:R-:W-:Y:S01]  /*41c0*/  VIADD R3, R0, 0x30 ;  /* 0x0000003000037836 */ /* 0x000fe20000000000 */
[----:B------:R-:W-:Y:S02]  /*41d0*/  FSEL R18, R30, -INF , !P1 ;  /* 0xff8000001e127808 */ /* 0x000fe40004800000 */
[----:B------:R-:W-:Y:S01]  /*41e0*/  FSEL R21, R28, -INF , !P1 ;  /* 0xff8000001c157808 */ /* 0x000fe20004800000 */
[----:B------:R-:W-:Y:S01]  /*41f0*/  HMMA.16816.F32.BF16 R4, R4, R38, R52 ;  /* 0x000000260404723c */ /* 0x000fe20000041834 */
[----:B------:R-:W-:Y:S01]  /*4200*/  ISETP.GE.U32.AND P1, PT, R2, R16, PT ;  /* 0x000000100200720c */ /* 0x000fe20003f26070 */
[----:B------:R-:W-:Y:S01]  /*4210*/  VIADD R2, R0, 0x31 ;  /* 0x0000003100027836 */ /* 0x000fe20000000000 */
[----:B------:R-:W-:Y:S02]  /*4220*/  FSEL R63, R14, -INF , !P6 ;  /* 0xff8000000e3f7808 */ /* 0x000fe40007000000 */
[----:B------:R-:W-:-:S02]  /*4230*/  FSEL R60, R12, -INF , !P6 ;  /* 0xff8000000c3c7808 */ /* 0x000fc40007000000 */
[----:B------:R-:W-:Y:S02]  /*4240*/  ISETP.GE.U32.AND P6, PT, R16, 0x41, PT ;  /* 0x000000411000780c */ /* 0x000fe40003fc6070 */
[----:B------:R-:W-:Y:S02]  /*4250*/  FSEL R58, R26, -INF , !P4 ;  /* 0xff8000001a3a7808 */ /* 0x000fe40006000000 */
[----:B------:R-:W-:Y:S02]  /*4260*/  FSEL R61, R24, -INF , !P4 ;  /* 0xff800000183d7808 */ /* 0x000fe40006000000 */
[----:B------:R-:W-:Y:S01]  /*4270*/  ISETP.GE.U32.AND P4, PT, R2, R16, PT ;  /* 0x000000100200720c */ /* 0x000fe20003f86070 */
        /* <DEDUP_REMOVED lines=8> */
[-C--:B------:R-:W-:Y:S02]  /*4300*/  ISETP.GE.U32.AND P5, PT, R3, R16.reuse, PT ;  /* 0x000000100300720c */ /* 0x080fe40003fa6070 */
[----:B------:R-:W-:-:S02]  /*4310*/  ISETP.GE.U32.AND P3, PT, R2, R16, PT ;  /* 0x000000100200720c */ /* 0x000fc40003f66070 */
[----:B------:R-:W-:Y:S02]  /*4320*/  ISETP.GE.U32.AND P1, PT, R0, R16, PT ;  /* 0x000000100000720c */ /* 0x000fe40003f26070 */
[----:B------:R-:W-:Y:S02]  /*4330*/  FSEL R81, R10, -INF , !P5 ;  /* 0xff8000000a517808 */ /* 0x000fe40006800000 */
[----:B------:R-:W-:Y:S02]  /*4340*/  FSEL R84, R8, -INF , !P5 ;  /* 0xff80000008547808 */ /* 0x000fe40006800000 */
[----:B------:R-:W-:Y:S02]  /*4350*/  FSEL R80, R11, -INF , !P4 ;  /* 0xff8000000b507808 */ /* 0x000fe40006000000 */
[----:B------:R-:W-:Y:S02]  /*4360*/  FSEL R83, R9, -INF , !P4 ;  /* 0xff80000009537808 */ /* 0x000fe40006000000 */
[----:B------:R-:W-:-:S02]  /*4370*/  FSEL R82, R6, -INF , !P3 ;  /* 0xff80000006527808 */ /* 0x000fc40005800000 */
[----:B------:R-:W-:Y:S02]  /*4380*/  FSEL R86, R4, -INF , !P3 ;  /* 0xff80000004567808 */ /* 0x000fe40005800000 */
[----:B------:R-:W-:Y:S02]  /*4390*/  FSEL R87, R7, -INF , !P1 ;  /* 0xff80000007577808 */ /* 0x000fe40004800000 */
[----:B------:R-:W-:Y:S01]  /*43a0*/  FSEL R85, R5, -INF , !P1 ;  /* 0xff80000005557808 */ /* 0x000fe20004800000 */
[----:B------:R-:W-:Y:S06]  /*43b0*/  @!P6 BRA `(.L_x_1068) ;  /* 0x00000004005ce947 */ /* 0x000fec0003800000 */
[----:B------:R-:W-:Y:S01]  /*43c0*/  LEA.HI R2, R243, 0xfffffffe, RZ, 0x1a ;  /* 0xfffffffef3027811 */ /* 0x000fe200078fd0ff */
[----:B------:R-:W1:Y:S01]  /*43d0*/  LDCU UR4, c[0x0][0x440] ;  /* 0x00008800ff0477ac */ /* 0x000e620008000800 */
[----:B------:R-:W-:Y:S03]  /*43e0*/  BSSY.RECONVERGENT B0, `(.L_x_1069) ;  /* 0x0000053000007945 */ /* 0x000fe60003800200 */
[-C--:B------:R-:W-:Y:S02]  /*43f0*/  IMAD R0, R102, R2.reuse, RZ ;  /* 0x0000000266007224 */ /* 0x080fe400078e02ff */
[----:B------:R-:W-:-:S04]  /*4400*/  IMAD.WIDE.U32 R2, R103, R2, RZ ;  /* 0x0000000267027225 */ /* 0x000fc800078e00ff */
[----:B------:R-:W-:Y:S01]  /*4410*/  IMAD.IADD R3, R3, 0x1, R0 ;  /* 0x0000000103037824 */ /* 0x000fe200078e0200 */
[CC--:B------:R-:W-:Y:S02]  /*4420*/  LEA R8, P3, R2.reuse, R229.reuse, 0x1 ;  /* 0x000000e502087211 */ /* 0x0c0fe400078608ff */
[----:B------:R-:W-:Y:S02]  /*4430*/  IADD3 R0, P1, PT, R97, R2, RZ ;  /* 0x0000000261007210 */ /* 0x000fe40007f3e0ff */
[--C-:B------:R-:W-:Y:S02]  /*4440*/  LEA.HI.X R9, R2, R228, R3.reuse, 0x1, P3 ;  /* 0x000000e402097211 */ /* 0x100fe400018f0c03 */
[----:B------:R-:W-:Y:S01]  /*4450*/  LEA R6, P5, R0, R229, 0x1 ;  /* 0x000000e500067211 */ /* 0x000fe200078a08ff */
[----:B------:R-:W-:Y:S01]  /*4460*/  IMAD.X R2, R99, 0x1, R3, P1 ;  /* 0x0000000163027824 */ /* 0x000fe200008e0603 */
[-C--:B------:R-:W-:Y:S02]  /*4470*/  IADD3 R3, P3, PT, R97, R0.reuse, RZ ;  /* 0x0000000061037210 */ /* 0x080fe40007f7e0ff */
[----:B------:R-:W-:-:S02]  /*4480*/  LEA R10, P1, R88, R0, 0x5 ;  /* 0x00000000580a7211 */ /* 0x000fc400078228ff */
[----:B-1----:R-:W-:Y:S01]  /*4490*/  ISETP.GE.AND P4, PT, R181, UR4, PT ;  /* 0x00000004b5007c0c */ /* 0x002fe2000bf86270 */
[--C-:B------:R-:W-:Y:S01]  /*44a0*/  IMAD.X R5, R99, 0x1, R2.reuse, P3 ;  /* 0x0000000163057824 */ /* 0x100fe200018e0602 */
[----:B------:R-:W-:Y:S02]  /*44b0*/  ISETP.GE.AND P3, PT, R113, UR4, PT ;  /* 0x0000000471007c0c */ /* 0x000fe4000bf66270 */
[----:B------:R-:W-:Y:S02]  /*44c0*/  LEA.HI.X R7, R0, R228, R2, 0x1, P5 ;  /* 0x000000e400077211 */ /* 0x000fe400028f0c02 */
[----:B------:R-:W-:Y:S02]  /*44d0*/  LEA.HI.X R0, R88, R2, R89, 0x5, P1 ;  /* 0x0000000258007211 */ /* 0x000fe400008f2c59 */
[----:B------:R-:W-:Y:S02]  /*44e0*/  ISETP.GE.AND P1, PT, R112, UR4, PT ;  /* 0x0000000470007c0c */ /* 0x000fe4000bf26270 */
[----:B------:R-:W-:-:S03]  /*44f0*/  LEA R4, P5, R3, R229, 0x1 ;  /* 0x000000e503047211 */ /* 0x000fc600078a08ff */
[----:B------:R-:W-:Y:S01]  /*4500*/  @!PT LDS RZ, [RZ] ;  /* 0x00000000fffff984 */ /* 0x000fe20000000800 */
[----:B------:R-:W-:Y:S01]  /*4510*/  @!PT LDS RZ, [RZ] ;  /* 0x00000000fffff984 */ /* 0x000fe20000000800 */
[----:B------:R-:W-:Y:S01]  /*4520*/  @!PT LDS RZ, [RZ] ;  /* 0x00000000fffff984 */ /* 0x000fe20000000800 */
[----:B------:R1:W-:Y:S01]  /*4530*/  @!P4 LDGSTS.E.BYPASS.LTC128B.128 [R191+0x6000], desc[UR16][R8.64] ;  /* 0x0600000008bfcfae */ /* 0x0003e2000b981a10 */
[-C--:B------:R-:W-:Y:S02]  /*4540*/  LEA.HI.X R5, R3, R228.reuse, R5, 0x1, P5 ;  /* 0x000000e403057211 */ /* 0x080fe400028f0c05 */
        /* <DEDUP_REMOVED lines=59> */
.L_x_1070:
[----:B------:R3:W-:Y:S02]  /*4900*/  STS.128 [R191+0xb800], RZ ;  /* 0x00b800ffbf007388 */ /* 0x0007e40000000c00 */
.L_x_1071:
[----:B------:R-:W-:Y:S05]  /*4910*/  BSYNC.RECONVERGENT B0 ;  /* 0x0000000000007941 */ /* 0x000fea0003800200 */
.L_x_1069:
[----:B------:R-:W0:Y:S02]  /*4920*/  LDGDEPBAR ;  /* 0x00000000000079af */ /* 0x000e240000000000 */
.L_x_1068:
[----:B-12---:R-:W-:Y:S01]  /*4930*/  FMNMX3.FTZ R3, R48, R33, R32, !PT ;  /* 0x0000002130037276 */ /* 0x006fe20007810020 */
[----:B------:R-:W-:Y:S01]  /*4940*/  IMAD R7, R107, 0x4, R110 ;  /* 0x000000046b077824 */ /* 0x000fe200078e026e */
[----:B------:R-:W-:Y:S01]  /*4950*/  FMNMX3.FTZ R0, R51, R50, R49, !PT ;  /* 0x0000003233007276 */ /* 0x000fe20007810031 */
[----:B------:R-:W1:Y:S01]  /*4960*/  LDCU UR4, c[0x0][0x45c] ;  /* 0x00008b80ff0477ac */ /* 0x000e620008000800 */
[----:B------:R-:W-:Y:S01]  /*4970*/  FMNMX3.FTZ R3, R3, R19, R22, !PT ;  /* 0x0000001303037276 */ /* 0x000fe20007810016 */
[----:B------:R-:W-:Y:S01]  /*4980*/  IMAD.WIDE.U32 R42, R7, -0x326172a9, RZ ;  /* 0xcd9e8d57072a7825 */ /* 0x000fe200078e00ff */
[----:B------:R-:W-:Y:S01]  /*4990*/  FMNMX3.FTZ R0, R0, R35, R34, !PT ;  /* 0x0000002300007276 */ /* 0x000fe20007810022 */
[----:B------:R-:W2:Y:S01]  /*49a0*/  S2UR UR5, SR_CgaCtaId ;  /* 0x00000000000579c3 */ /* 0x000ea20000008800 */
[----:B------:R-:W-:Y:S01]  /*49b0*/  FMNMX3.FTZ R3, R3, R17, R18, !PT ;  /* 0x0000001103037276 */ /* 0x000fe20007810012 */
[----:B------:R-:W-:Y:S01]  /*49c0*/  IMAD.SHL.U32 R36, R90, 0x2, RZ ;  /* 0x000000025a247824 */ /* 0x000fe200078e00ff */
        /* <DEDUP_REMOVED lines=18> */
[----:B------:R-:W-:-:S02]  /*4af0*/  FMNMX.FTZ R3, R87, R3, !PT ;  /* 0x0000000357037209 */ /* 0x000fc40007810000 */
[----:B------:R-:W-:Y:S01]  /*4b00*/  FMNMX.FTZ R0, R85, R0, !PT ;  /* 0x0000000055007209 */ /* 0x000fe20007810000 */
[----:B--2---:R-:W-:Y:S01]  /*4b10*/  ULEA UR5, UR5, UR8, 0x18 ;  /* 0x0000000805057291 */ /* 0x004fe2000f8ec0ff */
[----:B------:R-:W-:Y:S01]  /*4b20*/  IADD3 R45, PT, PT, R195, 0x32370b8f, RZ ;  /* 0x32370b8fc32d7810 */ /* 0x000fe20007ffe0ff */
[----:B------:R-:W2:Y:S04]  /*4b30*/  SHFL.BFLY PT, R2, R3, 0x2, 0x1f ;  /* 0x0c401f0003027f89 */ /* 0x000ea800000e0000 */
[----:B------:R-:W4:Y:S01]  /*4b40*/  SHFL.BFLY PT, R5, R0, 0x2, 0x1f ;  /* 0x0c401f0000057f89 */ /* 0x000f2200000e0000 */
[----:B--2---:R-:W-:Y:S01]  /*4b50*/  FMNMX.FTZ R3, R3, R2, !PT ;  /* 0x0000000203037209 */ /* 0x004fe20007810000 */
[----:B------:R-:W-:Y:S01]  /*4b60*/  IMAD.SHL.U32 R2, R106, 0x20, RZ ;  /* 0x000000206a027824 */ /* 0x000fe200078e00ff */
[----:B----4-:R-:W-:-:S03]  /*4b70*/  FMNMX.FTZ R116, R0, R5, !PT ;  /* 0x0000000500747209 */ /* 0x010fc60007810000 */
[----:B------:R-:W2:Y:S01]  /*4b80*/  SHFL.BFLY PT, R6, R3, 0x1, 0x1f ;  /* 0x0c201f0003067f89 */ /* 0x000ea200000e0000 */
[----:B------:R-:W-:Y:S01]  /*4b90*/  IADD3 R4, P3, P1, R2, R98, R111 ;  /* 0x0000006202047210 */ /* 0x000fe2000797e06f */
[----:B------:R-:W-:Y:S01]  /*4ba0*/  VIADD R0, R195, 0xbb67ae85 ;  /* 0xbb67ae85c3007836 */ /* 0x000fe20000000000 */
[----:B------:R-:W-:Y:S01]  /*4bb0*/  SHF.R.S32.HI R2, RZ, 0x1f, R2 ;  /* 0x0000001fff027819 */ /* 0x000fe20000011402 */
[----:B------:R-:W4:Y:S02]  /*4bc0*/  SHFL.BFLY PT, R7, R116, 0x1, 0x1f ;  /* 0x0c201f0074077f89 */ /* 0x000f2400000e0000 */
[----:B------:R-:W-:Y:S01]  /*4bd0*/  IMAD.WIDE.U32 R68, R4, -0x2daee0ad, RZ ;  /* 0xd2511f5304447825 */ /* 0x000fe200078e00ff */
[----:B------:R-:W-:-:S04]  /*4be0*/  IADD3.X R2, PT, PT, R2, R100, RZ, P3, P1 ;  /* 0x0000006402027210 */ /* 0x000fc80001fe24ff */
[----:B------:R-:W-:Y:S01]  /*4bf0*/  LOP3.LUT R2, R194, R2, R43, 0x96, !PT ;  /* 0x00000002c2027212 */ /* 0x000fe200078e962b */
[----:B------:R-:W-:Y:S01]  /*4c00*/  STL.64 [R1+0x50], R68 ;  /* 0x0000504401007387 */ /* 0x000fe20000100a00 */
[----:B------:R-:W-:-:S03]  /*4c10*/  LOP3.LUT R4, R195, R36, R69, 0x96, !PT ;  /* 0x00000024c3047212 */ /* 0x000fc600078e9645 */
[----:B------:R-:W-:-:S04]  /*4c20*/  IMAD.WIDE.U32 R66, R2, -0x2daee0ad, RZ ;  /* 0xd2511f5302427825 */ /* 0x000fc800078e00ff */
[----:B------:R-:W-:Y:S01]  /*4c30*/  IMAD.WIDE.U32 R4, R4, -0x326172a9, RZ ;  /* 0xcd9e8d5704047825 */ /* 0x000fe200078e00ff */
[----:B------:R-:W-:Y:S01]  /*4c40*/  LOP3.LUT R0, R0, R68, R67, 0x96, !PT ;  /* 0x0000004400007212 */ /* 0x000fe200078e9643 */
[----:B------:R-:W-:Y:S01]  /*4c50*/  STL.64 [R1+0x58], R66 ;  /* 0x0000584201007387 */ /* 0x000fe20000100a00 */
[----:B--2---:R-:W-:-:S03]  /*4c60*/  FMNMX.FTZ R3, R3, R6, !PT ;  /* 0x0000000603037209 */ /* 0x004fc60007810000 */
[----:B------:R-:W-:Y:S01]  /*4c70*/  IMAD.WIDE.U32 R212, R0, -0x326172a9, RZ ;  /* 0xcd9e8d5700d47825 */ /* 0x000fe200078e00ff */
[----:B------:R-:W-:Y:S01]  /*4c80*/  LOP3.LUT R5, R41, R42, R5, 0x96, !PT ;  /* 0x0000002a29057212 */ /* 0x000fe200078e9605 */
[----:B------:R-:W-:Y:S02]  /*4c90*/  STL [R1+0x60], R65 ;  /* 0x0000604101007387 */ /* 0x000fe40000100800 */
[C---:B-1----:R-:W-:Y:S01]  /*4ca0*/  FMUL.FTZ R2, R3.reuse, UR4 ;  /* 0x0000000403027c20 */ /* 0x042fe20008410000 */
[----:B------:R-:W-:Y:S02]  /*4cb0*/  FSETP.NEU.FTZ.AND P1, PT, R3, -INF , PT ;  /* 0xff8000000300780b */ /* 0x000fe40003f3d000 */
[----:B------:R-:W-:Y:S01]  /*4cc0*/  LOP3.LUT R12, R40, R4, R213, 0x96, !PT ;  /* 0x00000004280c7212 */ /* 0x000fe200078e96d5 */
[----:B------:R-:W-:Y:S01]  /*4cd0*/  IMAD.WIDE.U32 R4, R5, -0x2daee0ad, RZ ;  /* 0xd2511f5305047825 */ /* 0x000fe200078e00ff */
[----:B------:R-:W-:Y:S01]  /*4ce0*/  FSEL R2, R2, RZ, P1 ;  /* 0x000000ff02027208 */ /* 0x000fe20000800000 */
[----:B------:R-:W-:Y:S01]  /*4cf0*/  STL [R1+0x6c], R64 ;  /* 0x00006c4001007387 */ /* 0x000fe20000100800 */
[----:B----4-:R-:W-:Y:S01]  /*4d00*/  FMNMX.FTZ R116, R116, R7, !PT ;  /* 0x0000000774747209 */ /* 0x010fe20007810000 */
[----:B------:R-:W-:Y:S01]  /*4d10*/  IMAD.WIDE.U32 R12, R12, -0x2daee0ad, RZ ;  /* 0xd2511f530c0c7825 */ /* 0x000fe200078e00ff */
[----:B------:R-:W-:-:S03]  /*4d20*/  LOP3.LUT R6, R44, R66, R5, 0x96, !PT ;  /* 0x000000422c067212 */ /* 0x000fc600078e9605 */
[--C-:B------:R-:W-:Y:S01]  /*4d30*/  FFMA.FTZ R5, R48, UR4, -R2.reuse ;  /* 0x0000000430057c23 */ /* 0x100fe20008010802 */
[----:B------:R-:W-:Y:S01]  /*4d40*/  FFMA.FTZ R8, R33, UR4, -R2 ;  /* 0x0000000421087c23 */ /* 0x000fe20008010802 */
[----:B------:R-:W-:Y:S01]  /*4d50*/  FSETP.NEU.FTZ.AND P1, PT, R116, -INF , PT ;  /* 0xff8000007400780b */ /* 0x000fe20003f3d000 */
[----:B------:R-:W-:Y:S01]  /*4d60*/  STL [R1+0x68], R91 ;  /* 0x0000685b01007387 */ /* 0x000fe20000100800 */
[----:B------:R-:W-:Y:S01]  /*4d70*/  LOP3.LUT R9, R45, R4, R13, 0x96, !PT ;  /* 0x000000042d097212 */ /* 0x000fe200078e960d */
[----:B------:R1:W-:Y:S01]  /*4d80*/  MUFU.EX2 R158, R5 ;  /* 0x00000005009e7308 */ /* 0x0003e20000000800 */
[----:B------:R-:W-:-:S04]  /*4d90*/  IMAD.WIDE.U32 R6, R6, -0x326172a9, RZ ;  /* 0xcd9e8d5706067825 */ /* 0x000fc800078e00ff */
[--C-:B------:R-:W-:Y:S01]  /*4da0*/  FFMA.FTZ R4, R32, UR4, -R2.reuse ;  /* 0x0000000420047c23 */ /* 0x100fe20008010802 */
[----:B------:R-:W-:Y:S01]  /*4db0*/  FFMA.FTZ R13, R18, UR4, -R2 ;  /* 0x00000004120d7c23 */ /* 0x000fe20008010802 */
[----:B------:R2:W4:Y:S01]  /*4dc0*/  MUFU.EX2 R124, R8 ;  /* 0x00000008007c7308 */ /* 0x0005220000000800 */
[----:B------:R-:W-:Y:S01]  /*4dd0*/  LOP3.LUT R0, R105, 0x200, R108, 0xf8, !PT ;  /* 0x0000020069007812 */ /* 0x000fe200078ef86c */
[----:B------:R-:W-:Y:S01]  /*4de0*/  STL [R1+0x64], R92 ;  /* 0x0000645c01007387 */ /* 0x000fe20000100800 */
[----:B------:R-:W-:Y:S01]  /*4df0*/  LOP3.LUT R10, R65, R212, R7, 0x96, !PT ;  /* 0x000000d4410a7212 */ /* 0x000fe200078e9607 */
[----:B------:R5:W-:Y:S01]  /*4e00*/  MUFU.EX2 R175, R4 ;  /* 0x0000000400af7308 */ /* 0x000be20000000800 */
[--C-:B------:R-:W-:Y:S01]  /*4e10*/  FFMA.FTZ R7, R17, UR4, -R2.reuse ;  /* 0x0000000411077c23 */ /* 0x100fe20008010802 */
[----:B------:R-:W-:Y:S02]  /*4e20*/  LEA R176, R0, UR5, 0x1 ;  /* 0x0000000500b07c11 */ /* 0x000fe4000f8e08ff */
[----:B------:R-:W-:Y:S01]  /*4e30*/  IMAD.WIDE.U32 R10, R10, -0x2daee0ad, RZ ;  /* 0xd2511f530a0a7825 */ /* 0x000fe200078e00ff */
[----:B------:R3:W-:Y:S03]  /*4e40*/  MUFU.EX2 R88, R7 ;  /* 0x0000000700587308 */ /* 0x0007e60000000800 */
[----:B-1----:R-:W-:Y:S01]  /*4e50*/  FFMA.FTZ R5, R19, UR4, -R2 ;  /* 0x0000000413057c23 */ /* 0x002fe20008010802 */
[----:B------:R-:W-:Y:S01]  /*4e60*/  IMAD.IADD R48, R104, 0x1, R176 ;  /* 0x0000000168307824 */ /* 0x000fe200078e02b0 */
[----:B------:R1:W-:Y:S01]  /*4e70*/  MUFU.EX2 R174, R13 ;  /* 0x0000000d00ae7308 */ /* 0x0003e20000000800 */
[----:B--2---:R-:W-:-:S03]  /*4e80*/  IMAD.WIDE.U32 R8, R9, -0x326172a9, RZ ;  /* 0xcd9e8d5709087825 */ /* 0x004fc600078e00ff */
[----:B------:R2:W4:Y:S01]  /*4e90*/  MUFU.EX2 R173, R5 ;  /* 0x0000000500ad7308 */ /* 0x0005220000000800 */
[----:B-----5:R-:W-:Y:S01]  /*4ea0*/  FFMA.FTZ R4, R22, UR4, -R2 ;  /* 0x0000000416047c23 */ /* 0x020fe20008010802 */
[----:B------:R-:W5:Y:S03]  /*4eb0*/  LDSM.16.MT88.4 R24, [R48+0xc000] ;  /* 0x00c000003018783b */ /* 0x000f660000004200 */
[----:B------:R4:W-:Y:S01]  /*4ec0*/  MUFU.EX2 R112, R4 ;  /* 0x0000000400707308 */ /* 0x0009e20000000800 */
[----:B---3--:R-:W-:Y:S01]  /*4ed0*/  LOP3.LUT R7, R64, R6, R9, 0x96, !PT ;  /* 0x0000000640077212 */ /* 0x008fe200078e9609 */
[----:B------:R-:W-:Y:S01]  /*4ee0*/  LDSM.16.MT88.4 R52, [R48+0x10000] ;  /* 0x010000003034783b */ /* 0x000fe20000004200 */
[----:B------:R-:W-:-:S03]  /*4ef0*/  LOP3.LUT R6, R57, R12, R11, 0x96, !PT ;  /* 0x0000000c39067212 */ /* 0x000fc600078e960b */
[----:B-1----:R-:W-:-:S04]  /*4f00*/  IMAD.WIDE.U32 R12, R7, -0x2daee0ad, RZ ;  /* 0xd2511f53070c7825 */ /* 0x002fc800078e00ff */
[----:B--2---:R-:W-:Y:S01]  /*4f10*/  FMUL.FTZ R5, R116, UR4 ;  /* 0x0000000474057c20 */ /* 0x004fe20008410000 */
[----:B------:R-:W-:Y:S01]  /*4f20*/  IMAD.WIDE.U32 R6, R6, -0x326172a9, RZ ;  /* 0xcd9e8d5706067825 */ /* 0x000fe200078e00ff */
[----:B------:R-:W-:-:S03]  /*4f30*/  LOP3.LUT R10, R56, R10, R13, 0x96, !PT ;  /* 0x0000000a380a7212 */ /* 0x000fc600078e960d */
[----:B----4-:R-:W-:Y:S02]  /*4f40*/  FSEL R4, R5, RZ, P1 ;  /* 0x000000ff05047208 */ /* 0x010fe40000800000 */
[----:B------:R-:W-:-:S03]  /*4f50*/  LOP3.LUT R8, R91, R8, R7, 0x96, !PT ;  /* 0x000000085b087212 */ /* 0x000fc600078e9607 */
[--C-:B------:R-:W-:Y:S01]  /*4f60*/  FFMA.FTZ R5, R51, UR4, -R4.reuse ;  /* 0x0000000433057c23 */ /* 0x100fe20008010804 */
[--C-:B------:R-:W-:Y:S01]  /*4f70*/  FFMA.FTZ R9, R50, UR4, -R4.reuse ;  /* 0x0000000432097c23 */ /* 0x100fe20008010804 */
[--C-:B------:R-:W-:Y:S01]  /*4f80*/  FFMA.FTZ R11, R49, UR4, -R4.reuse ;  /* 0x00000004310b7c23 */ /* 0x100fe20008010804 */
[----:B------:R-:W-:Y:S01]  /*4f90*/  FFMA.FTZ R7, R34, UR4, -R4 ;  /* 0x0000000422077c23 */ /* 0x000fe20008010804 */
[----:B------:R1:W-:Y:S01]  /*4fa0*/  MUFU.EX2 R155, R5 ;  /* 0x00000005009b7308 */ /* 0x0003e20000000800 */
[----:B------:R-:W-:-:S03]  /*4fb0*/  IMAD.WIDE.U32 R50, R10, -0x326172a9, RZ ;  /* 0xcd9e8d570a327825 */ /* 0x000fc600078e00ff */
[----:B------:R2:W3:Y:S01]  /*4fc0*/  MUFU.EX2 R153, R9 ;  /* 0x0000000900997308 */ /* 0x0004e20000000800 */
[----:B------:R-:W-:Y:S01]  /*4fd0*/  IMAD.WIDE.U32 R210, R8, -0x2daee0ad, RZ ;  /* 0xd2511f5308d27825 */ /* 0x000fe200078e00ff */
[----:B------:R-:W-:-:S03]  /*4fe0*/  LOP3.LUT R8, R92, R6, R51, 0x96, !PT ;  /* 0x000000065c087212 */ /* 0x000fc600078e9633 */
[----:B------:R-:W-:Y:S01]  /*4ff0*/  FFMA.FTZ R6, R21, UR4, -R4 ;  /* 0x0000000415067c23 */ /* 0x000fe20008010804 */
[----:B------:R-:W-:Y:S01]  /*5000*/  MUFU.EX2 R159, R11 ;  /* 0x0000000b009f7308 */ /* 0x000fe20000000800 */
[----:B------:R-:W-:Y:S01]  /*5010*/  IMAD.MOV.U32 R0, RZ, RZ, R50 ;  /* 0x000000ffff007224 */ /* 0x000fe200078e0032 */
[----:B------:R-:W-:Y:S01]  /*5020*/  SHF.L.U32 R51, R114, 0x10, RZ ;  /* 0x0000001072337819 */ /* 0x000fe200000006ff */
[----:B------:R-:W-:Y:S01]  /*5030*/  VIADD R49, R195, 0x646e171e ;  /* 0x646e171ec3317836 */ /* 0x000fe20000000000 */
[----:B------:R4:W-:Y:S01]  /*5040*/  MUFU.EX2 R156, R7 ;  /* 0x00000007009c7308 */ /* 0x0009e20000000800 */
[C---:B------:R-:W-:Y:S01]  /*5050*/  PRMT R164, R50.reuse, 0x7773, RZ ;  /* 0x0000777332a47816 */ /* 0x040fe200000000ff */
[--C-:B-1----:R-:W-:Y:S01]  /*5060*/  FFMA.FTZ R5, R35, UR4, -R4.reuse ;  /* 0x0000000423057c23 */ /* 0x102fe20008010804 */
[C---:B------:R-:W-:Y:S01]  /*5070*/  PRMT R165, R50.reuse, 0x7772, RZ ;  /* 0x0000777232a57816 */ /* 0x040fe200000000ff */
[----:B------:R1:W-:Y:S01]  /*5080*/  MUFU.EX2 R113, R6 ;  /* 0x0000000600717308 */ /* 0x0003e20000000800 */
[----:B------:R-:W-:Y:S01]  /*5090*/  PRMT R163, R50, 0x7771, RZ ;  /* 0x0000777132a37816 */ /* 0x000fe200000000ff */
[----:B--2---:R-:W-:Y:S01]  /*50a0*/  FFMA.FTZ R9, R20, UR4, -R4 ;  /* 0x0000000414097c23 */ /* 0x004fe20008010804 */
[----:B------:R-:W-:Y:S01]  /*50b0*/  LOP3.LUT R51, R114, 0xff0000, R51, 0xf8, !PT ;  /* 0x00ff000072337812 */ /* 0x000fe200078ef833 */
[----:B------:R2:W-:Y:S01]  /*50c0*/  MUFU.EX2 R125, R5 ;  /* 0x00000005007d7308 */ /* 0x0005e20000000800 */
[----:B------:R-:W-:Y:S01]  /*50d0*/  LOP3.LUT R109, R8, 0xff, RZ, 0xc0, !PT ;  /* 0x000000ff086d7812 */ /* 0x000fe200078ec0ff */
[----:B------:R-:W5:Y:S01]  /*50e0*/  LDSM.16.MT88.4 R32, [R48+0xe000] ;  /* 0x00e000003020783b */ /* 0x000f620000004200 */
[----:B------:R-:W-:Y:S01]  /*50f0*/  SHF.R.U32.HI R111, RZ, 0x18, R8 ;  /* 0x00000018ff6f7819 */ /* 0x000fe20000011608 */
[----:B------:R-:W-:Y:S01]  /*5100*/  MUFU.EX2 R126, R9 ;  /* 0x00000009007e7308 */ /* 0x000fe20000000800 */
[C---:B------:R-:W-:Y:S01]  /*5110*/  PRMT R245, R210.reuse, 0x7771, RZ ;  /* 0x00007771d2f57816 */ /* 0x040fe200000000ff */
[----:B----4-:R-:W-:Y:S01]  /*5120*/  FFMA.FTZ R7, R31, UR4, -R2 ;  /* 0x000000041f077c23 */ /* 0x010fe20008010802 */
[C---:B------:R-:W-:Y:S01]  /*5130*/  PRMT R247, R210.reuse, 0x7772, RZ ;  /* 0x00007772d2f77816 */ /* 0x040fe200000000ff */
[----:B------:R-:W4:Y:S01]  /*5140*/  LDSM.16.MT88.4 R28, [R48+0xc800] ;  /* 0x00c80000301c783b */ /* 0x000f220000004200 */
[----:B------:R-:W-:Y:S01]  /*5150*/  PRMT R246, R210, 0x7773, RZ ;  /* 0x00007773d2f67816 */ /* 0x000fe200000000ff */
[----:B------:R3:W-:Y:S01]  /*5160*/  MUFU.EX2 R129, R7 ;  /* 0x0000000700817308 */ /* 0x0007e20000000800 */
[----:B-1----:R-:W-:-:S02]  /*5170*/  F2FP.BF16.F32.PACK_AB R6, R124, R158 ;  /* 0x0000009e7c06723e */ /* 0x002fc400000010ff */
[----:B------:R-:W-:Y:S01]  /*5180*/  LOP3.LUT R10, R49, R12, R211, 0x96, !PT ;  /* 0x0000000c310a7212 */ /* 0x000fe200078e96d3 */
[----:B--2---:R-:W-:Y:S01]  /*5190*/  FFMA.FTZ R5, R23, UR4, -R4 ;  /* 0x0000000417057c23 */ /* 0x004fe20008010804 */
[C---:B------:R-:W-:Y:S02]  /*51a0*/  PRMT R187, R6.reuse, 0x7610, R187 ;  /* 0x0000761006bb7816 */ /* 0x040fe400000000bb */
[----:B------:R-:W-:Y:S01]  /*51b0*/  PRMT R180, R6, 0x7632, R180 ;  /* 0x0000763206b47816 */ /* 0x000fe200000000b4 */
[----:B------:R1:W2:Y:S01]  /*51c0*/  MUFU.EX2 R152, R5 ;  /* 0x0000000500987308 */ /* 0x0002a20000000800 */
[----:B------:R-:W-:Y:S02]  /*51d0*/  LOP3.LUT R162, R10, 0xff, RZ, 0xc0, !PT ;  /* 0x000000ff0aa27812 */ /* 0x000fe400078ec0ff */
[----:B------:R-:W-:Y:S02]  /*51e0*/  SHF.R.U32.HI R160, RZ, 0x18, R10 ;  /* 0x00000018ffa07819 */ /* 0x000fe4000001160a */
[----:B---3--:R-:W-:-:S04]  /*51f0*/  F2FP.BF16.F32.PACK_AB R7, R173, R175 ;  /* 0x000000afad07723e */ /* 0x008fc800000010ff */
[C---:B------:R-:W-:Y:S02]  /*5200*/  PRMT R198, R7.reuse, 0x7632, R198 ;  /* 0x0000763207c67816 */ /* 0x040fe400000000c6 */
[----:B------:R-:W-:Y:S02]  /*5210*/  PRMT R196, R7, 0x7610, R196 ;  /* 0x0000761007c47816 */ /* 0x000fe400000000c4 */
[----:B-1----:R-:W-:Y:S02]  /*5220*/  F2FP.BF16.F32.PACK_AB R5, R153, R155 ;  /* 0x0000009b9905723e */ /* 0x002fe400000010ff */
[----:B--2---:R-:W-:Y:S02]  /*5230*/  F2FP.BF16.F32.PACK_AB R6, R152, R156 ;  /* 0x0000009c9806723e */ /* 0x004fe400000010ff */
[C---:B------:R-:W-:Y:S02]  /*5240*/  PRMT R149, R5.reuse, 0x7610, R149 ;  /* 0x0000761005957816 */ /* 0x040fe40000000095 */
[----:B------:R-:W-:-:S02]  /*5250*/  PRMT R189, R5, 0x7632, R189 ;  /* 0x0000763205bd7816 */ /* 0x000fc400000000bd */
[----:B------:R-:W-:Y:S02]  /*5260*/  F2FP.BF16.F32.PACK_AB R5, R125, R159 ;  /* 0x0000009f7d05723e */ /* 0x000fe400000010ff */
[----:B------:R-:W-:Y:S02]  /*5270*/  PRMT R190, R6, 0x7610, R190 ;  /* 0x0000761006be7816 */ /* 0x000fe400000000be */
[C---:B------:R-:W-:Y:S02]  /*5280*/  PRMT R199, R5.reuse, 0x7610, R199 ;  /* 0x0000761005c77816 */ /* 0x040fe400000000c7 */
[----:B------:R-:W-:Y:S02]  /*5290*/  PRMT R197, R5, 0x7632, R197 ;  /* 0x0000763205c57816 */ /* 0x000fe400000000c5 */
[----:B------:R-:W-:Y:S02]  /*52a0*/  F2FP.BF16.F32.PACK_AB R5, R88, R112 ;  /* 0x000000705805723e */ /* 0x000fe400000010ff */
[----:B------:R-:W-:-:S02]  /*52b0*/  PRMT R188, R6, 0x7632, R188 ;  /* 0x0000763206bc7816 */ /* 0x000fc400000000bc */
[C---:B------:R-:W-:Y:S02]  /*52c0*/  PRMT R185, R5.reuse, 0x7610, R185 ;  /* 0x0000761005b97816 */ /* 0x040fe400000000b9 */
[----:B------:R-:W-:Y:S02]  /*52d0*/  PRMT R179, R5, 0x7632, R179 ;  /* 0x0000763205b37816 */ /* 0x000fe400000000b3 */
[----:B------:R-:W-:Y:S02]  /*52e0*/  F2FP.BF16.F32.PACK_AB R5, R129, R174 ;  /* 0x000000ae8105723e */ /* 0x000fe400000010ff */
[----:B------:R-:W-:Y:S02]  /*52f0*/  F2FP.BF16.F32.PACK_AB R6, R126, R113 ;  /* 0x000000717e06723e */ /* 0x000fe400000010ff */
[C---:B------:R-:W-:Y:S02]  /*5300*/  PRMT R151, R5.reuse, 0x7610, R151 ;  /* 0x0000761005977816 */ /* 0x040fe40000000097 */
[----:B------:R-:W-:-:S02]  /*5310*/  PRMT R150, R5, 0x7632, R150 ;  /* 0x0000763205967816 */ /* 0x000fc40000000096 */
[----:B------:R-:W-:Y:S02]  /*5320*/  LOP3.LUT R5, R0, 0xff, RZ, 0xc0, !PT ;  /* 0x000000ff00057812 */ /* 0x000fe400078ec0ff */
[----:B------:R-:W-:Y:S02]  /*5330*/  LOP3.LUT R0, R8, 0xffff, RZ, 0xc0, !PT ;  /* 0x0000ffff08007812 */ /* 0x000fe400078ec0ff */
[C---:B------:R-:W-:Y:S02]  /*5340*/  PRMT R178, R6.reuse, 0x7610, R178 ;  /* 0x0000761006b27816 */ /* 0x040fe400000000b2 */
[----:B------:R-:W-:Y:S02]  /*5350*/  PRMT R177, R6, 0x7632, R177 ;  /* 0x0000763206b17816 */ /* 0x000fe400000000b1 */
[----:B------:R-:W-:Y:S02]  /*5360*/  SHF.R.U32.HI R110, RZ, 0x8, R0 ;  /* 0x00000008ff6e7819 */ /* 0x000fe40000011600 */
[----:B------:R-:W-:-:S02]  /*5370*/  PRMT R6, R165, 0x5410, R164 ;  /* 0x00005410a5067816 */ /* 0x000fc400000000a4 */
[----:B------:R-:W-:Y:S02]  /*5380*/  PRMT R0, R5, 0x5410, R163 ;  /* 0x0000541005007816 */ /* 0x000fe400000000a3 */
[----:B------:R-:W-:Y:S02]  /*5390*/  LOP3.LUT R6, R6, 0xff00ff, RZ, 0xc0, !PT ;  /* 0x00ff00ff06067812 */ /* 0x000fe400078ec0ff */
[----:B------:R-:W-:Y:S02]  /*53a0*/  PRMT R7, R199, 0x5410, R197 ;  /* 0x00005410c7077816 */ /* 0x000fe400000000c5 */
[--C-:B------:R-:W-:Y:S02]  /*53b0*/  HSET2.LE.AND R0, R0, R51.reuse, PT ;  /* 0x0000003300007233 */ /* 0x100fe40003803000 */
[----:B------:R-:W-:Y:S02]  /*53c0*/  HSET2.LE.AND R5, R6, R51, PT ;  /* 0x0000003306057233 */ /* 0x000fe40003803000 */
[----:B------:R-:W-:-:S02]  /*53d0*/  PRMT R6, R109, 0x5410, R110 ;  /* 0x000054106d067816 */ /* 0x000fc4000000006e */
[----:B------:R-:W-:Y:S02]  /*53e0*/  LOP3.LUT R18, R7, R0, RZ, 0xc0, !PT ;  /* 0x0000000007127212 */ /* 0x000fe400078ec0ff */
[----:B------:R-:W-:Y:S02]  /*53f0*/  PRMT R0, R196, 0x5410, R198 ;  /* 0x00005410c4007816 */ /* 0x000fe400000000c6 */
[----:B------:R-:W-:Y:S02]  /*5400*/  HSET2.LE.AND R6, R6, R51, PT ;  /* 0x0000003306067233 */ /* 0x000fe40003803000 */
[----:B------:R-:W-:Y:S01]  /*5410*/  LOP3.LUT R19, R0, R5, RZ, 0xc0, !PT ;  /* 0x0000000500137212 */ /* 0x000fe200078ec0ff */
[----:B------:R-:W-:Y:S01]  /*5420*/  IMAD.MOV.U32 R5, RZ, RZ, R210 ;  /* 0x000000ffff057224 */ /* 0x000fe200078e00d2 */
[----:B------:R-:W-:Y:S02]  /*5430*/  PRMT R0, R149, 0x5410, R189 ;  /* 0x0000541095007816 */ /* 0x000fe400000000bd */
[----:B------:R-:W-:-:S02]  /*5440*/  PRMT R7, R247, 0x5410, R246 ;  /* 0x00005410f7077816 */ /* 0x000fc400000000f6 */
[----:B------:R-:W-:Y:S02]  /*5450*/  LOP3.LUT R16, R0, R6, RZ, 0xc0, !PT ;  /* 0x0000000600107212 */ /* 0x000fe400078ec0ff */
[----:B------:R-:W-:Y:S02]  /*5460*/  PRMT R0, R8, 0x7632, R0 ;  /* 0x0000763208007816 */ /* 0x000fe40000000000 */
[----:B------:R-:W-:Y:S02]  /*5470*/  LOP3.LUT R5, R5, 0xff, RZ, 0xc0, !PT ;  /* 0x000000ff05057812 */ /* 0x000fe400078ec0ff */
[----:B------:R-:W-:Y:S02]  /*5480*/  LOP3.LUT R108, R0, 0xff, RZ, 0xc0, !PT ;  /* 0x000000ff006c7812 */ /* 0x000fe400078ec0ff */
[----:B------:R-:W-:Y:S02]  /*5490*/  PRMT R5, R5, 0x5410, R245 ;  /* 0x0000541005057816 */ /* 0x000fe400000000f5 */
[----:B------:R-:W-:-:S02]  /*54a0*/  PRMT R0, R108, 0x5410, R111 ;  /* 0x000054106c007816 */ /* 0x000fc4000000006f */
[----:B------:R-:W-:Y:S02]  /*54b0*/  PRMT R6, R187, 0x5410, R180 ;  /* 0x00005410bb067816 */ /* 0x000fe400000000b4 */
[--C-:B------:R-:W-:Y:S02]  /*54c0*/  HSET2.LE.AND R5, R5, R51.reuse, PT ;  /* 0x0000003305057233 */ /* 0x100fe40003803000 */
[----:B------:R-:W-:-:S05]  /*54d0*/  HSET2.LE.AND R0, R0, R51, PT ;  /* 0x0000003300007233 */ /* 0x000fca0003803000 */
[----:B------:R-:W-:Y:S02]  /*54e0*/  LOP3.LUT R17, R6, R0, RZ, 0xc0, !PT ;  /* 0x0000000006117212 */ /* 0x000fe400078ec0ff */
[----:B------:R-:W-:Y:S02]  /*54f0*/  PRMT R0, R178, 0x5410, R177 ;  /* 0x00005410b2007816 */ /* 0x000fe400000000b1 */
[----:B------:R-:W-:Y:S02]  /*5500*/  LOP3.LUT R6, R7, 0xff00ff, RZ, 0xc0, !PT ;  /* 0x00ff00ff07067812 */ /* 0x000fe400078ec0ff */
[----:B------:R-:W-:Y:S01]  /*5510*/  LOP3.LUT R14, R0, R5, RZ, 0xc0, !PT ;  /* 0x00000005000e7212 */ /* 0x000fe200078ec0ff */
[----:B-----5:R-:W-:Y:S01]  /*5520*/  HMMA.16816.F32.BF16 R20, R16, R24, RZ ;  /* 0x000000181014723c */ /* 0x020fe200000418ff */
[----:B------:R-:W-:Y:S02]  /*5530*/  LOP3.LUT R5, R10, 0xffff, RZ, 0xc0, !PT ;  /* 0x0000ffff0a057812 */ /* 0x000fe400078ec0ff */
[----:B------:R-:W-:-:S02]  /*5540*/  HSET2.LE.AND R0, R6, R51, PT ;  /* 0x0000003306007233 */ /* 0x000fc40003803000 */
[----:B------:R-:W-:Y:S02]  /*5550*/  SHF.R.U32.HI R208, RZ, 0x8, R5 ;  /* 0x00000008ffd07819 */ /* 0x000fe40000011605 */
[----:B------:R-:W-:Y:S02]  /*5560*/  PRMT R5, R151, 0x5410, R150 ;  /* 0x0000541097057816 */ /* 0x000fe40000000096 */
[----:B------:R-:W-:Y:S02]  /*5570*/  PRMT R6, R10, 0x7632, R6 ;  /* 0x000076320a067816 */ /* 0x000fe40000000006 */
[----:B------:R-:W-:Y:S01]  /*5580*/  LOP3.LUT R15, R5, R0, RZ, 0xc0, !PT ;  /* 0x00000000050f7212 */ /* 0x000fe200078ec0ff */
[----:B------:R-:W-:Y:S01]  /*5590*/  HMMA.16816.F32.BF16 R8, R16, R26, RZ ;  /* 0x0000001a1008723c */ /* 0x000fe200000418ff */
[----:B------:R-:W-:Y:S02]  /*55a0*/  PRMT R0, R162, 0x5410, R208 ;  /* 0x00005410a2007816 */ /* 0x000fe400000000d0 */
[----:B------:R-:W-:-:S02]  /*55b0*/  LOP3.LUT R161, R6, 0xff, RZ, 0xc0, !PT ;  /* 0x000000ff06a17812 */ /* 0x000fc400078ec0ff */
[----:B------:R-:W-:Y:S02]  /*55c0*/  PRMT R6, R190, 0x5410, R188 ;  /* 0x00005410be067816 */ /* 0x000fe400000000bc */
[----:B------:R-:W-:Y:S01]  /*55d0*/  HSET2.LE.AND R0, R0, R51, PT ;  /* 0x0000003300007233 */ /* 0x000fe20003803000 */
[----:B------:R-:W-:Y:S01]  /*55e0*/  HMMA.16816.F32.BF16 R24, R16, R32, RZ ;  /* 0x000000201018723c */ /* 0x000fe200000418ff */
[----:B------:R-:W-:-:S03]  /*55f0*/  PRMT R5, R161, 0x5410, R160 ;  /* 0x00005410a1057816 */ /* 0x000fc600000000a0 */
[----:B------:R-:W-:Y:S01]  /*5600*/  LOP3.LUT R12, R6, R0, RZ, 0xc0, !PT ;  /* 0x00000000060c7212 */ /* 0x000fe200078ec0ff */
[----:B------:R-:W-:Y:S01]  /*5610*/  VIADD R6, R36, 0x1 ;  /* 0x0000000124067836 */ /* 0x000fe20000000000 */
[----:B------:R-:W-:Y:S01]  /*5620*/  HSET2.LE.AND R5, R5, R51, PT ;  /* 0x0000003305057233 */ /* 0x000fe20003803000 */
[----:B------:R-:W1:Y:S01]  /*5630*/  LDSM.16.MT88.4 R36, [R48+0xe800] ;  /* 0x00e800003024783b */ /* 0x000e620000004200 */
[----:B------:R-:W-:-:S04]  /*5640*/  PRMT R0, R185, 0x5410, R179 ;  /* 0x00005410b9007816 */ /* 0x000fc800000000b3 */
[----:B------:R-:W-:Y:S02]  /*5650*/  LOP3.LUT R13, R0, R5, RZ, 0xc0, !PT ;  /* 0x00000005000d7212 */ /* 0x000fe400078ec0ff */
[----:B------:R-:W-:-:S05]  /*5660*/  LOP3.LUT R0, R195, R6, R69, 0x96, !PT ;  /* 0x00000006c3007212 */ /* 0x000fca00078e9645 */
[----:B------:R-:W-:Y:S01]  /*5670*/  IMAD.WIDE.U32 R6, R0, -0x326172a9, RZ ;  /* 0xcd9e8d5700067825 */ /* 0x000fe200078e00ff */
[C---:B----4-:R-:W-:Y:S04]  /*5680*/  HMMA.16816.F32.BF16 R72, R12.reuse, R30, R8 ;  /* 0x0000001e0c48723c */ /* 0x050fe80000041808 */
[----:B------:R-:W-:Y:S02]  /*5690*/  LOP3.LUT R0, R41, R42, R7, 0x96, !PT ;  /* 0x0000002a29007212 */ /* 0x000fe400078e9607 */
[----:B------:R-:W-:Y:S02]  /*56a0*/  LOP3.LUT R5, R40, R6, R213, 0x96, !PT ;  /* 0x0000000628057212 */ /* 0x000fe400078e96d5 */
[----:B------:R-:W-:Y:S01]  /*56b0*/  HMMA.16816.F32.BF16 R76, R12, R28, R20 ;  /* 0x0000001c0c4c723c */ /* 0x000fe20000041814 */
[----:B------:R-:W-:Y:S01]  /*56c0*/  IMAD.WIDE.U32 R6, R0, -0x2daee0ad, RZ ;  /* 0xd2511f5300067825 */ /* 0x000fe200078e00ff */
[----:B------:R-:W2:Y:S03]  /*56d0*/  LDSM.16.MT88.4 R40, [R48+0x10800] ;  /* 0x010800003028783b */ /* 0x000ea60000004200 */
[----:B------:R-:W-:Y:S01]  /*56e0*/  IMAD.WIDE.U32 R8, R5, -0x2daee0ad, RZ ;  /* 0xd2511f5305087825 */ /* 0x000fe200078e00ff */
[----:B------:R-:W-:-:S02]  /*56f0*/  LOP3.LUT R0, R44, R66, R7, 0x96, !PT ;  /* 0x000000422c007212 */ /* 0x000fc400078e9607 */
[----:B------:R-:W-:Y:S02]  /*5700*/  HMMA.16816.F32.BF16 R20, R16, R34, RZ ;  /* 0x000000221014723c */ /* 0x000fe400000418ff */
[----:B------:R-:W-:Y:S01]  /*5710*/  LOP3.LUT R5, R45, R6, R9, 0x96, !PT ;  /* 0x000000062d057212 */ /* 0x000fe200078e9609 */
[----:B------:R-:W-:Y:S01]  /*5720*/  FFMA.FTZ R9, R58, UR4, -R2 ;  /* 0x000000043a097c23 */ /* 0x000fe20008010802 */
[----:B------:R-:W-:-:S04]  /*5730*/  IMAD.WIDE.U32 R6, R0, -0x326172a9, RZ ;  /* 0xcd9e8d5700067825 */ /* 0x000fc800078e00ff */
[----:B------:R-:W-:Y:S01]  /*5740*/  FFMA.FTZ R0, R61, UR4, -R4 ;  /* 0x000000043d007c23 */ /* 0x000fe20008010804 */
[----:B------:R3:W-:Y:S01]  /*5750*/  MUFU.EX2 R115, R9 ;  /* 0x0000000900737308 */ /* 0x0007e20000000800 */
[----:B------:R-:W-:Y:S01]  /*5760*/  IMAD.WIDE.U32 R32, R5, -0x326172a9, RZ ;  /* 0xcd9e8d5705207825 */ /* 0x000fe200078e00ff */
[----:B------:R-:W-:-:S03]  /*5770*/  LOP3.LUT R7, R65, R212, R7, 0x96, !PT ;  /* 0x000000d441077212 */ /* 0x000fc600078e9607 */
[----:B------:R-:W-:Y:S01]  /*5780*/  FFMA.FTZ R5, R47, UR4, -R2 ;  /* 0x000000042f057c23 */ /* 0x000fe20008010802 */
[----:B------:R4:W-:Y:S01]  /*5790*/  MUFU.EX2 R114, R0 ;  /* 0x0000000000727308 */ /* 0x0009e20000000800 */
[----:B------:R-:W-:Y:S01]  /*57a0*/  HMMA.16816.F32.BF16 R28, R16, R52, RZ ;  /* 0x00000034101c723c */ /* 0x000fe200000418ff */
[----:B------:R-:W-:Y:S02]  /*57b0*/  IMAD.WIDE.U32 R10, R7, -0x2daee0ad, RZ ;  /* 0xd2511f53070a7825 */ /* 0x000fe400078e00ff */
[----:B------:R5:W-:Y:S03]  /*57c0*/  MUFU.EX2 R172, R5 ;  /* 0x0000000500ac7308 */ /* 0x000be60000000800 */
[----:B------:R-:W-:Y:S02]  /*57d0*/  LOP3.LUT R8, R57, R8, R11, 0x96, !PT ;  /* 0x0000000839087212 */ /* 0x000fe400078e960b */
[----:B-1----:R-:W-:Y:S01]  /*57e0*/  HMMA.16816.F32.BF16 R68, R12, R36, R24 ;  /* 0x000000240c44723c */ /* 0x002fe20000041818 */
[----:B---3--:R-:W-:Y:S01]  /*57f0*/  FFMA.FTZ R9, R46, UR4, -R4 ;  /* 0x000000042e097c23 */ /* 0x008fe20008010804 */
[----:B------:R-:W1:Y:S01]  /*5800*/  LDSM.16.MT88.4 R24, [R48+0xf000] ;  /* 0x00f000003018783b */ /* 0x000e620000004200 */
[----:B----4-:R-:W-:-:S02]  /*5810*/  LOP3.LUT R0, R64, R6, R33, 0x96, !PT ;  /* 0x0000000640007212 */ /* 0x010fc400078e9621 */
[----:B------:R-:W3:Y:S01]  /*5820*/  MUFU.EX2 R131, R9 ;  /* 0x0000000900837308 */ /* 0x000ee20000000800 */
[----:B------:R-:W-:Y:S02]  /*5830*/  FFMA.FTZ R6, R60, UR4, -R4 ;  /* 0x000000043c067c23 */ /* 0x000fe40008010804 */
[----:B------:R-:W-:Y:S01]  /*5840*/  HMMA.16816.F32.BF16 R44, R12, R38, R20 ;  /* 0x000000260c2c723c */ /* 0x000fe20000041814 */
[----:B-----5:R-:W-:Y:S01]  /*5850*/  FFMA.FTZ R5, R62, UR4, -R2 ;  /* 0x000000043e057c23 */ /* 0x020fe20008010802 */
[----:B------:R-:W-:-:S04]  /*5860*/  IMAD.WIDE.U32 R34, R0, -0x2daee0ad, RZ ;  /* 0xd2511f5300227825 */ /* 0x000fc800078e00ff */
[----:B------:R-:W-:Y:S01]  /*5870*/  FFMA.FTZ R0, R59, UR4, -R4 ;  /* 0x000000043b007c23 */ /* 0x000fe20008010804 */
[----:B------:R4:W-:Y:S01]  /*5880*/  MUFU.EX2 R154, R6 ;  /* 0x00000006009a7308 */ /* 0x0009e20000000800 */
[----:B------:R-:W-:Y:S01]  /*5890*/  LDSM.16.MT88.4 R36, [R48+0x11000] ;  /* 0x011000003024783b */ /* 0x000fe20000004200 */
[----:B------:R-:W-:Y:S01]  /*58a0*/  IMAD.MOV.U32 R33, RZ, RZ, R88 ;  /* 0x000000ffff217224 */ /* 0x000fe200078e0058 */
[----:B------:R-:W-:Y:S01]  /*58b0*/  LOP3.LUT R7, R56, R10, R35, 0x96, !PT ;  /* 0x0000000a38077212 */ /* 0x000fe200078e9623 */
[----:B------:R3:W5:Y:S01]  /*58c0*/  MUFU.EX2 R89, R0 ;  /* 0x0000000000597308 */ /* 0x0007620000000800 */
[----:B--2---:R-:W-:Y:S01]  /*58d0*/  HMMA.16816.F32.BF16 R64, R12, R40, R28 ;  /* 0x000000280c40723c */ /* 0x004fe2000004181c */
[----:B------:R-:W2:Y:S02]  /*58e0*/  LDSM.16.MT88.4 R28, [R48+0xd000] ;  /* 0x00d00000301c783b */ /* 0x000ea40000004200 */
[----:B------:R-:W-:Y:S01]  /*58f0*/  IMAD.WIDE.U32 R60, R7, -0x326172a9, RZ ;  /* 0xcd9e8d57073c7825 */ /* 0x000fe200078e00ff */
[----:B------:R5:W-:Y:S02]  /*5900*/  MUFU.EX2 R130, R5 ;  /* 0x0000000500827308 */ /* 0x000be40000000800 */
[C---:B------:R-:W-:Y:S01]  /*5910*/  PRMT R205, R60.reuse, 0x7771, RZ ;  /* 0x000077713ccd7816 */ /* 0x040fe200000000ff */
[----:B----4-:R-:W-:Y:S01]  /*5920*/  FFMA.FTZ R6, R63, UR4, -R2 ;  /* 0x000000043f067c23 */ /* 0x010fe20008010802 */
[C---:B------:R-:W-:Y:S01]  /*5930*/  PRMT R204, R60.reuse, 0x7772, RZ ;  /* 0x000077723ccc7816 */ /* 0x040fe200000000ff */
[----:B------:R-:W-:Y:S01]  /*5940*/  HMMA.16816.F32.BF16 R20, R16, R54, RZ ;  /* 0x000000361014723c */ /* 0x000fe200000418ff */
[----:B------:R-:W-:Y:S01]  /*5950*/  PRMT R206, R60, 0x7773, RZ ;  /* 0x000077733cce7816 */ /* 0x000fe200000000ff */
[----:B------:R4:W1:Y:S01]  /*5960*/  MUFU.EX2 R171, R6 ;  /* 0x0000000600ab7308 */ /* 0x0008620000000800 */
[----:B---3--:R-:W-:-:S04]  /*5970*/  F2FP.BF16.F32.PACK_AB R0, R131, R114 ;  /* 0x000000728300723e */ /* 0x008fc800000010ff */
[C---:B------:R-:W-:Y:S02]  /*5980*/  PRMT R148, R0.reuse, 0x7610, R148 ;  /* 0x0000761000947816 */ /* 0x040fe40000000094 */
[----:B------:R-:W-:Y:S01]  /*5990*/  PRMT R147, R0, 0x7632, R147 ;  /* 0x0000763200937816 */ /* 0x000fe20000000093 */
[----:B------:R-:W-:Y:S01]  /*59a0*/  IMAD.MOV.U32 R0, RZ, RZ, R60 ;  /* 0x000000ffff007224 */ /* 0x000fe200078e003c */
[----:B-----5:R-:W-:-:S04]  /*59b0*/  F2FP.BF16.F32.PACK_AB R5, R89, R154 ;  /* 0x0000009a5905723e */ /* 0x020fc800000010ff */
[----:B------:R-:W-:Y:S02]  /*59c0*/  LOP3.LUT R0, R0, 0xff, RZ, 0xc0, !PT ;  /* 0x000000ff00007812 */ /* 0x000fe400078ec0ff */
[----:B----4-:R-:W-:Y:S02]  /*59d0*/  F2FP.BF16.F32.PACK_AB R6, R172, R115 ;  /* 0x00000073ac06723e */ /* 0x010fe400000010ff */
[----:B------:R-:W-:Y:S01]  /*59e0*/  PRMT R0, R0, 0x5410, R205 ;  /* 0x0000541000007816 */ /* 0x000fe200000000cd */
[----:B------:R-:W-:Y:S01]  /*59f0*/  HMMA.16816.F32.BF16 R56, R12, R42, R20 ;  /* 0x0000002a0c38723c */ /* 0x000fe20000041814 */
[C---:B------:R-:W-:Y:S01]  /*5a00*/  PRMT R144, R5.reuse, 0x7610, R144 ;  /* 0x0000761005907816 */ /* 0x040fe20000000090 */
[----:B------:R-:W-:Y:S01]  /*5a10*/  LDSM.16.MT88.4 R40, [R48+0xd800] ;  /* 0x00d800003028783b */ /* 0x000fe20000004200 */
[----:B------:R-:W-:Y:S01]  /*5a20*/  PRMT R143, R5, 0x7632, R143 ;  /* 0x00007632058f7816 */ /* 0x000fe2000000008f */
[----:B------:R-:W-:Y:S01]  /*5a30*/  VIADD R22, R176, 0xc000 ;  /* 0x0000c000b0167836 */ /* 0x000fe20000000000 */
[----:B------:R-:W-:-:S02]  /*5a40*/  HSET2.LE.AND R0, R0, R51, PT ;  /* 0x0000003300007233 */ /* 0x000fc40003803000 */
[C---:B------:R-:W-:Y:S02]  /*5a50*/  PRMT R146, R6.reuse, 0x7610, R146 ;  /* 0x0000761006927816 */ /* 0x040fe40000000092 */
[----:B------:R-:W-:Y:S01]  /*5a60*/  PRMT R145, R6, 0x7632, R145 ;  /* 0x0000763206917816 */ /* 0x000fe20000000091 */
[----:B------:R-:W-:Y:S01]  /*5a70*/  IMAD.WIDE.U32 R6, R8, -0x326172a9, RZ ;  /* 0xcd9e8d5708067825 */ /* 0x000fe200078e00ff */
[----:B------:R-:W-:Y:S01]  /*5a80*/  PRMT R5, R144, 0x5410, R143 ;  /* 0x0000541090057816 */ /* 0x000fe2000000008f */
[----:B------:R-:W-:Y:S03]  /*5a90*/  STL [R1+0x74], R22 ;  /* 0x0000741601007387 */ /* 0x000fe60000100800 */
[----:B------:R-:W-:Y:S02]  /*5aa0*/  LOP3.LUT R10, R5, R0, RZ, 0xc0, !PT ;  /* 0x00000000050a7212 */ /* 0x000fe400078ec0ff */
[----:B-1----:R-:W-:-:S02]  /*5ab0*/  F2FP.BF16.F32.PACK_AB R5, R130, R171 ;  /* 0x000000ab8205723e */ /* 0x002fc400000010ff */
[----:B------:R-:W-:Y:S02]  /*5ac0*/  LOP3.LUT R0, R92, R6, R61, 0x96, !PT ;  /* 0x000000065c007212 */ /* 0x000fe400078e963d */
[----:B------:R-:W-:Y:S02]  /*5ad0*/  PRMT R6, R204, 0x5410, R206 ;  /* 0x00005410cc067816 */ /* 0x000fe400000000ce */
[C---:B------:R-:W-:Y:S02]  /*5ae0*/  PRMT R142, R5.reuse, 0x7610, R142 ;  /* 0x00007610058e7816 */ /* 0x040fe4000000008e */
[----:B------:R-:W-:Y:S02]  /*5af0*/  PRMT R141, R5, 0x7632, R141 ;  /* 0x00007632058d7816 */ /* 0x000fe4000000008d */
[----:B------:R-:W-:Y:S02]  /*5b00*/  LOP3.LUT R5, R0, 0xffff, RZ, 0xc0, !PT ;  /* 0x0000ffff00057812 */ /* 0x000fe400078ec0ff */
[----:B------:R-:W-:-:S02]  /*5b10*/  LOP3.LUT R6, R6, 0xff00ff, RZ, 0xc0, !PT ;  /* 0x00ff00ff06067812 */ /* 0x000fc400078ec0ff */
[C---:B------:R-:W-:Y:S02]  /*5b20*/  LOP3.LUT R202, R0.reuse, 0xff, RZ, 0xc0, !PT ;  /* 0x000000ff00ca7812 */ /* 0x040fe400078ec0ff */
[----:B------:R-:W-:Y:S02]  /*5b30*/  SHF.R.U32.HI R207, RZ, 0x8, R5 ;  /* 0x00000008ffcf7819 */ /* 0x000fe40000011605 */
[----:B------:R-:W-:Y:S02]  /*5b40*/  PRMT R8, R0, 0x7632, R8 ;  /* 0x0000763200087816 */ /* 0x000fe40000000008 */
[----:B------:R-:W-:Y:S02]  /*5b50*/  SHF.R.U32.HI R203, RZ, 0x18, R0 ;  /* 0x00000018ffcb7819 */ /* 0x000fe40000011600 */
[----:B------:R-:W-:Y:S02]  /*5b60*/  HSET2.LE.AND R0, R6, R51, PT ;  /* 0x0000003306007233 */ /* 0x000fe40003803000 */
[----:B------:R-:W-:-:S02]  /*5b70*/  PRMT R6, R142, 0x5410, R141 ;  /* 0x000054108e067816 */ /* 0x000fc4000000008d */
[----:B------:R-:W-:Y:S02]  /*5b80*/  PRMT R5, R202, 0x5410, R207 ;  /* 0x00005410ca057816 */ /* 0x000fe400000000cf */
[----:B------:R-:W-:Y:S02]  /*5b90*/  LOP3.LUT R200, R8, 0xff, RZ, 0xc0, !PT ;  /* 0x000000ff08c87812 */ /* 0x000fe400078ec0ff */
[----:B------:R-:W-:Y:S02]  /*5ba0*/  LOP3.LUT R11, R6, R0, RZ, 0xc0, !PT ;  /* 0x00000000060b7212 */ /* 0x000fe400078ec0ff */
[----:B------:R-:W-:Y:S02]  /*5bb0*/  HSET2.LE.AND R5, R5, R51, PT ;  /* 0x0000003305057233 */ /* 0x000fe40003803000 */
[----:B------:R-:W-:Y:S02]  /*5bc0*/  PRMT R0, R200, 0x5410, R203 ;  /* 0x00005410c8007816 */ /* 0x000fe400000000cb */
[----:B------:R-:W-:-:S03]  /*5bd0*/  PRMT R6, R148, 0x5410, R147 ;  /* 0x0000541094067816 */ /* 0x000fc60000000093 */
[----:B------:R-:W-:Y:S02]  /*5be0*/  HSET2.LE.AND R0, R0, R51, PT ;  /* 0x0000003300007233 */ /* 0x000fe40003803000 */
[----:B------:R-:W-:Y:S01]  /*5bf0*/  LOP3.LUT R8, R6, R5, RZ, 0xc0, !PT ;  /* 0x0000000506087212 */ /* 0x000fe200078ec0ff */
[----:B------:R-:W-:Y:S01]  /*5c00*/  FFMA.FTZ R6, R84, UR4, -R4 ;  /* 0x0000000454067c23 */ /* 0x000fe20008010804 */
[----:B------:R-:W-:-:S03]  /*5c10*/  PRMT R5, R146, 0x5410, R145 ;  /* 0x0000541092057816 */ /* 0x000fc60000000091 */
[----:B------:R1:W-:Y:S01]  /*5c20*/  MUFU.EX2 R157, R6 ;  /* 0x00000006009d7308 */ /* 0x0003e20000000800 */
[----:B------:R-:W-:Y:S01]  /*5c30*/  LOP3.LUT R9, R5, R0, RZ, 0xc0, !PT ;  /* 0x0000000005097212 */ /* 0x000fe200078ec0ff */
[--C-:B------:R-:W-:Y:S01]  /*5c40*/  FFMA.FTZ R0, R81, UR4, -R2.reuse ;  /* 0x0000000451007c23 */ /* 0x100fe20008010802 */
[----:B------:R-:W-:-:S03]  /*5c50*/  FFMA.FTZ R5, R80, UR4, -R2 ;  /* 0x0000000450057c23 */ /* 0x000fc60008010802 */
[----:B------:R3:W-:Y:S02]  /*5c60*/  MUFU.EX2 R248, R0 ;  /* 0x0000000000f87308 */ /* 0x0007e40000000800 */
[----:B------:R-:W-:Y:S01]  /*5c70*/  HMMA.16816.F32.BF16 R92, R8, R26, R44 ;  /* 0x0000001a085c723c */ /* 0x000fe2000004182c */
[----:B------:R-:W4:Y:S01]  /*5c80*/  LDSM.16.MT88.4 R44, [R176+0xc000] ;  /* 0x00c00000b02c783b */ /* 0x000f220000004200 */
[----:B------:R5:W5:Y:S01]  /*5c90*/  MUFU.EX2 R128, R5 ;  /* 0x0000000500807308 */ /* 0x000b620000000800 */
[----:B-1----:R-:W-:-:S05]  /*5ca0*/  FFMA.FTZ R6, R86, UR4, -R4 ;  /* 0x0000000456067c23 */ /* 0x002fca0008010804 */
[----:B--2---:R-:W-:Y:S01]  /*5cb0*/  HMMA.16816.F32.BF16 R52, R8, R28, R76 ;  /* 0x0000001c0834723c */ /* 0x004fe2000004184c */
[----:B------:R-:W-:Y:S01]  /*5cc0*/  LDSM.16.MT88.4 R76, [R176+0xe800] ;  /* 0x00e80000b04c783b */ /* 0x000fe20000004200 */
[----:B------:R-:W-:Y:S01]  /*5cd0*/  MUFU.EX2 R251, R6 ;  /* 0x0000000600fb7308 */ /* 0x000fe20000000800 */
[--C-:B---3--:R-:W-:Y:S01]  /*5ce0*/  FFMA.FTZ R0, R82, UR4, -R2.reuse ;  /* 0x0000000452007c23 */ /* 0x108fe20008010802 */
[----:B------:R-:W-:-:S03]  /*5cf0*/  FFMA.FTZ R2, R87, UR4, -R2 ;  /* 0x0000000457027c23 */ /* 0x000fc60008010802 */
[----:B------:R1:W-:Y:S01]  /*5d00*/  MUFU.EX2 R127, R0 ;  /* 0x00000000007f7308 */ /* 0x0003e20000000800 */
[--C-:B-----5:R-:W-:Y:S01]  /*5d10*/  FFMA.FTZ R5, R83, UR4, -R4.reuse ;  /* 0x0000000453057c23 */ /* 0x120fe20008010804 */
[----:B------:R-:W-:Y:S01]  /*5d20*/  FFMA.FTZ R4, R85, UR4, -R4 ;  /* 0x0000000455047c23 */ /* 0x000fe20008010804 */
[----:B------:R-:W-:Y:S01]  /*5d30*/  HMMA.16816.F32.BF16 R72, R8, R30, R72 ;  /* 0x0000001e0848723c */ /* 0x000fe20000041848 */
[----:B------:R-:W-:Y:S01]  /*5d40*/  MUFU.EX2 R249, R2 ;  /* 0x0000000200f97308 */ /* 0x000fe20000000800 */
[----:B------:R-:W-:-:S03]  /*5d50*/  F2FP.BF16.F32.PACK_AB R21, R128, R248 ;  /* 0x000000f88015723e */ /* 0x000fc600000010ff */
[----:B------:R-:W2:Y:S01]  /*5d60*/  MUFU.EX2 R252, R5 ;  /* 0x0000000500fc7308 */ /* 0x000ea20000000800 */
[C---:B------:R-:W-:Y:S02]  /*5d70*/  PRMT R138, R21.reuse, 0x7610, R138 ;  /* 0x00007610158a7816 */ /* 0x040fe4000000008a */
[----:B------:R-:W-:Y:S01]  /*5d80*/  HMMA.16816.F32.BF16 R100, R8, R36, R64 ;  /* 0x000000240864723c */ /* 0x000fe20000041840 */
[----:B------:R3:W5:Y:S01]  /*5d90*/  MUFU.EX2 R250, R4 ;  /* 0x0000000400fa7308 */ /* 0x0007620000000800 */
[----:B------:R-:W-:Y:S02]  /*5da0*/  PRMT R137, R21, 0x7632, R137 ;  /* 0x0000763215897816 */ /* 0x000fe40000000089 */
[----:B-1----:R-:W-:-:S04]  /*5db0*/  LOP3.LUT R0, R91, R32, R7, 0x96, !PT ;  /* 0x000000205b007212 */ /* 0x002fc800078e9607 */
[C---:B------:R-:W-:Y:S01]  /*5dc0*/  HMMA.16816.F32.BF16 R96, R8.reuse, R24, R68 ;  /* 0x000000180860723c */ /* 0x040fe20000041844 */
[----:B------:R-:W-:Y:S01]  /*5dd0*/  IMAD.WIDE.U32 R214, R0, -0x2daee0ad, RZ ;  /* 0xd2511f5300d67825 */ /* 0x000fe200078e00ff */
[----:B------:R-:W1:Y:S01]  /*5de0*/  LDSM.16.MT88.4 R68, [R176+0xc800] ;  /* 0x00c80000b044783b */ /* 0x000e620000004200 */
[----:B--2---:R-:W-:Y:S02]  /*5df0*/  F2FP.BF16.F32.PACK_AB R7, R252, R157 ;  /* 0x0000009dfc07723e */ /* 0x004fe400000010ff */
[----:B------:R-:W-:Y:S01]  /*5e00*/  IMAD.MOV.U32 R2, RZ, RZ, R214 ;  /* 0x000000ffff027224 */ /* 0x000fe200078e00d6 */
[----:B------:R-:W-:Y:S01]  /*5e10*/  LOP3.LUT R0, R49, R34, R215, 0x96, !PT ;  /* 0x0000002231007212 */ /* 0x000fe200078e96d7 */
[----:B------:R-:W-:Y:S01]  /*5e20*/  IMAD.MOV.U32 R49, RZ, RZ, R89 ;  /* 0x000000ffff317224 */ /* 0x000fe200078e0059 */
[C---:B------:R-:W-:Y:S01]  /*5e30*/  PRMT R244, R214.reuse, 0x7772, RZ ;  /* 0x00007772d6f47816 */ /* 0x040fe200000000ff */
[----:B------:R-:W2:Y:S01]  /*5e40*/  LDSM.16.MT88.4 R88, [R176+0xe000] ;  /* 0x00e00000b058783b */ /* 0x000ea20000004200 */
[----:B------:R-:W-:Y:S01]  /*5e50*/  PRMT R215, R214, 0x7773, RZ ;  /* 0x00007773d6d77816 */ /* 0x000fe200000000ff */
[----:B------:R-:W-:Y:S01]  /*5e60*/  HMMA.16816.F32.BF16 R80, R8, R38, R56 ;  /* 0x000000260850723c */ /* 0x000fe20000041838 */
[----:B------:R-:W-:-:S02]  /*5e70*/  LOP3.LUT R6, R2, 0xff, RZ, 0xc0, !PT ;  /* 0x000000ff02067812 */ /* 0x000fc400078ec0ff */
[----:B------:R-:W-:Y:S02]  /*5e80*/  PRMT R5, R244, 0x5410, R215 ;  /* 0x00005410f4057816 */ /* 0x000fe400000000d7 */
[C---:B------:R-:W-:Y:S02]  /*5e90*/  LOP3.LUT R2, R0.reuse, 0xffff, RZ, 0xc0, !PT ;  /* 0x0000ffff00027812 */ /* 0x040fe400078ec0ff */
[C---:B------:R-:W-:Y:S02]  /*5ea0*/  LOP3.LUT R61, R0.reuse, 0xff, RZ, 0xc0, !PT ;  /* 0x000000ff003d7812 */ /* 0x040fe400078ec0ff */
[----:B---3--:R-:W-:Y:S02]  /*5eb0*/  PRMT R4, R0, 0x7632, R4 ;  /* 0x0000763200047816 */ /* 0x008fe40000000004 */
[----:B------:R-:W-:Y:S02]  /*5ec0*/  SHF.R.U32.HI R63, RZ, 0x18, R0 ;  /* 0x00000018ff3f7819 */ /* 0x000fe40000011600 */
[----:B------:R-:W-:-:S02]  /*5ed0*/  LOP3.LUT R0, R5, 0xff00ff, RZ, 0xc0, !PT ;  /* 0x00ff00ff05007812 */ /* 0x000fc400078ec0ff */
[----:B------:R-:W-:Y:S02]  /*5ee0*/  SHF.R.U32.HI R201, RZ, 0x8, R2 ;  /* 0x00000008ffc97819 */ /* 0x000fe40000011602 */
[----:B------:R-:W-:Y:S02]  /*5ef0*/  LOP3.LUT R62, R4, 0xff, RZ, 0xc0, !PT ;  /* 0x000000ff043e7812 */ /* 0x000fe400078ec0ff */
[----:B------:R-:W-:Y:S02]  /*5f00*/  PRMT R211, R214, 0x7771, RZ ;  /* 0x00007771d6d37816 */ /* 0x000fe400000000ff */
[----:B------:R-:W-:Y:S02]  /*5f10*/  HSET2.LE.AND R4, R0, R51, PT ;  /* 0x0000003300047233 */ /* 0x000fe40003803000 */
[----:B------:R-:W-:Y:S02]  /*5f20*/  PRMT R0, R61, 0x5410, R201 ;  /* 0x000054103d007816 */ /* 0x000fe400000000c9 */
[----:B-----5:R-:W-:-:S02]  /*5f30*/  F2FP.BF16.F32.PACK_AB R20, R250, R251 ;  /* 0x000000fbfa14723e */ /* 0x020fc400000010ff */
[----:B------:R-:W-:Y:S02]  /*5f40*/  PRMT R2, R6, 0x5410, R211 ;  /* 0x0000541006027816 */ /* 0x000fe400000000d3 */
[C---:B------:R-:W-:Y:S02]  /*5f50*/  PRMT R140, R7.reuse, 0x7610, R140 ;  /* 0x00007610078c7816 */ /* 0x040fe4000000008c */
[----:B------:R-:W-:Y:S02]  /*5f60*/  PRMT R139, R7, 0x7632, R139 ;  /* 0x00007632078b7816 */ /* 0x000fe4000000008b */
[----:B------:R-:W-:Y:S02]  /*5f70*/  F2FP.BF16.F32.PACK_AB R7, R249, R127 ;  /* 0x0000007ff907723e */ /* 0x000fe400000010ff */
[----:B------:R-:W-:Y:S02]  /*5f80*/  HSET2.LE.AND R5, R0, R51, PT ;  /* 0x0000003300057233 */ /* 0x000fe40003803000 */
[----:B------:R-:W-:-:S02]  /*5f90*/  PRMT R136, R20, 0x7610, R136 ;  /* 0x0000761014887816 */ /* 0x000fc40000000088 */
[----:B------:R-:W-:Y:S02]  /*5fa0*/  PRMT R119, R20, 0x7632, R119 ;  /* 0x0000763214777816 */ /* 0x000fe40000000077 */
[----:B------:R-:W-:Y:S01]  /*5fb0*/  IADD3 R0, PT, PT, R176, 0xc040, RZ ;  /* 0x0000c040b0007810 */ /* 0x000fe20007ffe0ff */
[----:B------:R-:W-:Y:S01]  /*5fc0*/  @P0 VIADD R0, R22, 0xffffffc0 ;  /* 0xffffffc016000836 */ /* 0x000fe20000000000 */
[----:B------:R-:W-:Y:S01]  /*5fd0*/  HSET2.LE.AND R2, R2, R51, PT ;  /* 0x0000003302027233 */ /* 0x000fe20003803000 */
[----:B----4-:R-:W-:Y:S01]  /*5fe0*/  HMMA.16816.F32.BF16 R20, R16, R44, RZ ;  /* 0x0000002c1014723c */ /* 0x010fe200000418ff */
[C---:B------:R-:W-:Y:S01]  /*5ff0*/  PRMT R118, R7.reuse, 0x7610, R118 ;  /* 0x0000761007767816 */ /* 0x040fe20000000076 */
[----:B------:R-:W-:Y:S01]  /*6000*/  IMAD.IADD R84, R104, 0x1, R0 ;  /* 0x0000000168547824 */ /* 0x000fe200078e0200 */
[----:B------:R-:W-:Y:S01]  /*6010*/  PRMT R117, R7, 0x7632, R117 ;  /* 0x0000763207757816 */ /* 0x000fe20000000075 */
[----:B------:R-:W-:Y:S01]  /*6020*/  LDSM.16.MT88.4 R28, [R0] ;  /* 0x00000000001c783b */ /* 0x000fe20000004200 */
[----:B------:R-:W-:-:S02]  /*6030*/  PRMT R7, R136, 0x5410, R119 ;  /* 0x0000541088077816 */ /* 0x000fc40000000077 */
[----:B------:R-:W-:Y:S01]  /*6040*/  PRMT R6, R62, 0x5410, R63 ;  /* 0x000054103e067816 */ /* 0x000fe2000000003f */
[----:B------:R-:W3:Y:S01]  /*6050*/  LDSM.16.MT88.4 R64, [R84] ;  /* 0x000000005440783b */ /* 0x000ee20000004200 */
[----:B------:R-:W-:Y:S01]  /*6060*/  LOP3.LUT R134, R7, R2, RZ, 0xc0, !PT ;  /* 0x0000000207867212 */ /* 0x000fe200078ec0ff */
[----:B------:R-:W-:Y:S01]  /*6070*/  HMMA.16816.F32.BF16 R44, R16, R46, RZ ;  /* 0x0000002e102c723c */ /* 0x000fe200000418ff */
[----:B------:R-:W-:Y:S01]  /*6080*/  PRMT R2, R118, 0x5410, R117 ;  /* 0x0000541076027816 */ /* 0x000fe20000000075 */
[----:B------:R-:W-:Y:S01]  /*6090*/  LDSM.16.MT88.4 R56, [R0+0x800] ;  /* 0x000800000038783b */ /* 0x000fe20000004200 */
[----:B------:R-:W-:Y:S02]  /*60a0*/  HSET2.LE.AND R6, R6, R51, PT ;  /* 0x0000003306067233 */ /* 0x000fe40003803000 */
[----:B------:R-:W-:Y:S01]  /*60b0*/  LOP3.LUT R135, R2, R4, RZ, 0xc0, !PT ;  /* 0x0000000402877212 */ /* 0x000fe200078ec0ff */
[----:B------:R-:W4:Y:S01]  /*60c0*/  LDSM.16.MT88.4 R104, [R48+0x11800] ;  /* 0x011800003068783b */ /* 0x000f220000004200 */
[----:B------:R-:W-:-:S03]  /*60d0*/  PRMT R2, R140, 0x5410, R139 ;  /* 0x000054108c027816 */ /* 0x000fc6000000008b */
[----:B-1----:R-:W-:Y:S01]  /*60e0*/  HMMA.16816.F32.BF16 R120, R12, R68, R20 ;  /* 0x000000440c78723c */ /* 0x002fe20000041814 */
[----:B------:R-:W-:Y:S01]  /*60f0*/  LOP3.LUT R132, R2, R5, RZ, 0xc0, !PT ;  /* 0x0000000502847212 */ /* 0x000fe200078ec0ff */
[----:B------:R-:W-:Y:S01]  /*6100*/  IMAD.MOV.U32 R69, RZ, RZ, R158 ;  /* 0x000000ffff457224 */ /* 0x000fe200078e009e */
[----:B------:R-:W-:Y:S02]  /*6110*/  PRMT R2, R138, 0x5410, R137 ;  /* 0x000054108a027816 */ /* 0x000fe40000000089 */
[----:B------:R-:W-:Y:S02]  /*6120*/  MOV R68, R157 ;  /* 0x0000009d00447202 */ /* 0x000fe40000000f00 */
[----:B------:R-:W-:Y:S01]  /*6130*/  LOP3.LUT R133, R2, R6, RZ, 0xc0, !PT ;  /* 0x0000000602857212 */ /* 0x000fe200078ec0ff */
[----:B------:R-:W-:Y:S01]  /*6140*/  IMAD.MOV.U32 R2, RZ, RZ, R159 ;  /* 0x000000ffff027224 */ /* 0x000fe200078e009f */
[----:B--2---:R-:W-:Y:S01]  /*6150*/  HMMA.16816.F32.BF16 R4, R16, R88, RZ ;  /* 0x000000581004723c */ /* 0x004fe200000418ff */
[----:B------:R-:W-:-:S02]  /*6160*/  IMAD.MOV.U32 R88, RZ, RZ, R113 ;  /* 0x000000ffff587224 */ /* 0x000fc400078e0071 */
[----:B------:R-:W-:-:S05]  /*6170*/  IMAD.MOV.U32 R89, RZ, RZ, R112 ;  /* 0x000000ffff597224 */ /* 0x000fca00078e0070 */
[C---:B------:R-:W-:Y:S01]  /*6180*/  HMMA.16816.F32.BF16 R36, R132.reuse, R40, R52 ;  /* 0x000000288424723c */ /* 0x040fe20000041834 */
[----:B------:R-:W1:Y:S07]  /*6190*/  LDSM.16.MT88.4 R52, [R84+0x800] ;  /* 0x000800005434783b */ /* 0x000e6e0000004200 */
[----:B------:R-:W-:Y:S01]  /*61a0*/  HMMA.16816.F32.BF16 R40, R132, R42, R72 ;  /* 0x0000002a8428723c */ /* 0x000fe20000041848 */
[----:B------:R2:W5:Y:S07]  /*61b0*/  LDSM.16.MT88.4 R72, [R48+0xf800] ;  /* 0x00f800003048783b */ /* 0x00056e0000004200 */
[----:B---3--:R-:W-:Y:S01]  /*61c0*/  HMMA.16816.F32.BF16 R24, R16, R64, RZ ;  /* 0x000000401018723c */ /* 0x008fe200000418ff */
[----:B------:R-:W-:-:S02]  /*61d0*/  IMAD.MOV.U32 R64, RZ, RZ, R156 ;  /* 0x000000ffff407224 */ /* 0x000fc400078e009c */
[----:B------:R-:W-:-:S05]  /*61e0*/  IMAD.MOV.U32 R65, RZ, RZ, R155 ;  /* 0x000000ffff417224 */ /* 0x000fca00078e009b */
[----:B------:R-:W-:Y:S01]  /*61f0*/  HMMA.16816.F32.BF16 R20, R16, R66, RZ ;  /* 0x000000421014723c */ /* 0x000fe200000418ff */
[----:B------:R-:W-:Y:S02]  /*6200*/  IMAD.MOV.U32 R66, RZ, RZ, R115 ;  /* 0x000000ffff427224 */ /* 0x000fe400078e0073 */
[----:B------:R-:W-:Y:S02]  /*6210*/  IMAD.MOV.U32 R67, RZ, RZ, R114 ;  /* 0x000000ffff437224 */ /* 0x000fe400078e0072 */
[----:B--2---:R-:W-:-:S03]  /*6220*/  IMAD.MOV.U32 R48, RZ, RZ, R33 ;  /* 0x000000ffff307224 */ /* 0x004fc600078e0021 */
[----:B------:R-:W-:Y:S01]  /*6230*/  HMMA.16816.F32.BF16 R112, R12, R70, R44 ;  /* 0x000000460c70723c */ /* 0x000fe2000004182c */
[----:B------:R-:W-:Y:S01]  /*6240*/  MOV R71, R153 ;  /* 0x0000009900477202 */ /* 0x000fe20000000f00 */
[----:B------:R-:W-:Y:S02]  /*6250*/  IMAD.MOV.U32 R70, RZ, RZ, R154 ;  /* 0x000000ffff467224 */ /* 0x000fe400078e009a */
[----:B------:R-:W-:Y:S02]  /*6260*/  IMAD.MOV.U32 R44, RZ, RZ, R152 ;  /* 0x000000ffff2c7224 */ /* 0x000fe400078e0098 */
[----:B------:R-:W-:Y:S02]  /*6270*/  IMAD.MOV.U32 R45, RZ, RZ, R127 ;  /* 0x000000ffff2d7224 */ /* 0x000fe400078e007f */
[----:B------:R-:W-:Y:S01]  /*6280*/  HMMA.16816.F32.BF16 R32, R16, R28, RZ ;  /* 0x0000001c1020723c */ /* 0x000fe200000418ff */
[----:B------:R-:W-:Y:S02]  /*6290*/  IMAD.MOV.U32 R47, RZ, RZ, R131 ;  /* 0x000000ffff2f7224 */ /* 0x000fe400078e0083 */
[----:B------:R-:W-:-:S05]  /*62a0*/  IMAD.MOV.U32 R46, RZ, RZ, R130 ;  /* 0x000000ffff2e7224 */ /* 0x000fca00078e0082 */
[----:B------:R-:W-:Y:S08]  /*62b0*/  HMMA.16816.F32.BF16 R28, R16, R30, RZ ;  /* 0x0000001e101c723c */ /* 0x000ff000000418ff */
[----:B----4-:R-:W-:Y:S08]  /*62c0*/  HMMA.16816.F32.BF16 R100, R132, R104, R100 ;  /* 0x000000688464723c */ /* 0x010ff00000041864 */
[----:B------:R-:W-:Y:S01]  /*62d0*/  HMMA.16816.F32.BF16 R156, R12, R56, R32 ;  /* 0x000000380c9c723c */ /* 0x000fe20000041820 */
[----:B------:R-:W-:-:S02]  /*62e0*/  IMAD.MOV.U32 R57, RZ, RZ, R88 ;  /* 0x000000ffff397224 */ /* 0x000fc400078e0058 */
[----:B------:R-:W-:Y:S02]  /*62f0*/  IMAD.MOV.U32 R56, RZ, RZ, R89 ;  /* 0x000000ffff387224 */ /* 0x000fe400078e0059 */
[----:B------:R-:W-:Y:S02]  /*6300*/  IMAD.MOV.U32 R33, RZ, RZ, R126 ;  /* 0x000000ffff217224 */ /* 0x000fe400078e007e */
[----:B------:R-:W-:Y:S01]  /*6310*/  IMAD.MOV.U32 R34, RZ, RZ, R125 ;  /* 0x000000ffff227224 */ /* 0x000fe200078e007d */
[----:B------:R-:W-:Y:S01]  /*6320*/  HMMA.16816.F32.BF16 R152, R12, R58, R28 ;  /* 0x0000003a0c98723c */ /* 0x000fe2000004181c */
[----:B------:R-:W-:Y:S01]  /*6330*/  IMAD.MOV.U32 R35, RZ, RZ, R124 ;  /* 0x000000ffff237224 */ /* 0x000fe200078e007c */
[----:B------:R-:W-:Y:S01]  /*6340*/  LDSM.16.MT88.4 R28, [R0+0x2800] ;  /* 0x00280000001c783b */ /* 0x000fe20000004200 */
[----:B------:R-:W-:Y:S01]  /*6350*/  IMAD.MOV.U32 R89, RZ, RZ, R66 ;  /* 0x000000ffff597224 */ /* 0x000fe200078e0042 */
[----:B------:R-:W-:Y:S01]  /*6360*/  MOV R66, R64 ;  /* 0x0000004000427202 */ /* 0x000fe20000000f00 */
[----:B------:R-:W-:-:S02]  /*6370*/  IMAD.MOV.U32 R88, RZ, RZ, R67 ;  /* 0x000000ffff587224 */ /* 0x000fc400078e0043 */
[----:B------:R-:W-:Y:S01]  /*6380*/  IMAD.MOV.U32 R67, RZ, RZ, R65 ;  /* 0x000000ffff437224 */ /* 0x000fe200078e0041 */
[C---:B-1----:R-:W-:Y:S01]  /*6390*/  HMMA.16816.F32.BF16 R124, R12.reuse, R52, R24 ;  /* 0x000000340c7c723c */ /* 0x042fe20000041818 */
[----:B------:R-:W-:Y:S01]  /*63a0*/  MOV R53, R129 ;  /* 0x0000008100357202 */ /* 0x000fe20000000f00 */
[----:B------:R-:W-:Y:S02]  /*63b0*/  IMAD.MOV.U32 R52, RZ, RZ, R128 ;  /* 0x000000ffff347224 */ /* 0x000fe400078e0080 */
[----:B------:R-:W-:Y:S02]  /*63c0*/  IMAD.MOV.U32 R59, RZ, RZ, R175 ;  /* 0x000000ffff3b7224 */ /* 0x000fe400078e00af */
[----:B------:R-:W-:Y:S02]  /*63d0*/  IMAD.MOV.U32 R64, RZ, RZ, R174 ;  /* 0x000000ffff407224 */ /* 0x000fe400078e00ae */
[----:B------:R-:W-:Y:S01]  /*63e0*/  IMAD.MOV.U32 R65, RZ, RZ, R173 ;  /* 0x000000ffff417224 */ /* 0x000fe200078e00ad */
[----:B------:R-:W-:Y:S01]  /*63f0*/  HMMA.16816.F32.BF16 R128, R12, R54, R20 ;  /* 0x000000360c80723c */ /* 0x000fe20000041814 */
[----:B------:R-:W-:Y:S01]  /*6400*/  IMAD.MOV.U32 R58, RZ, RZ, R172 ;  /* 0x000000ffff3a7224 */ /* 0x000fe200078e00ac */
[----:B------:R-:W1:Y:S01]  /*6410*/  LDSM.16.MT88.4 R20, [R0+0x2000] ;  /* 0x002000000014783b */ /* 0x000e620000004200 */
[----:B------:R-:W-:-:S02]  /*6420*/  IMAD.MOV.U32 R55, RZ, RZ, R70 ;  /* 0x000000ffff377224 */ /* 0x000fc400078e0046 */
[----:B------:R-:W-:-:S03]  /*6430*/  IMAD.MOV.U32 R54, RZ, RZ, R71 ;  /* 0x000000ffff367224 */ /* 0x000fc600078e0047 */
[----:B------:R-:W-:Y:S01]  /*6440*/  HMMA.16816.F32.BF16 R172, R12, R76, R4 ;  /* 0x0000004c0cac723c */ /* 0x000fe20000041804 */
[----:B------:R-:W-:Y:S02]  /*6450*/  IMAD.MOV.U32 R76, RZ, RZ, R68 ;  /* 0x000000ffff4c7224 */ /* 0x000fe400078e0044 */
[----:B------:R-:W-:-:S05]  /*6460*/  IMAD.MOV.U32 R77, RZ, RZ, R69 ;  /* 0x000000ffff4d7224 */ /* 0x000fca00078e0045 */
[C---:B-----5:R-:W-:Y:S08]  /*6470*/  HMMA.16816.F32.BF16 R68, R132.reuse, R72, R96 ;  /* 0x000000488444723c */ /* 0x060ff00000041860 */
[----:B------:R-:W-:Y:S01]  /*6480*/  HMMA.16816.F32.BF16 R72, R132, R74, R92 ;  /* 0x0000004a8448723c */ /* 0x000fe2000004185c */
[----:B------:R-:W-:Y:S01]  /*6490*/  MOV R92, R33 ;  /* 0x00000021005c7202 */ /* 0x000fe20000000f00 */
[----:B------:R-:W-:-:S02]  /*64a0*/  IMAD.MOV.U32 R93, RZ, RZ, R34 ;  /* 0x000000ffff5d7224 */ /* 0x000fc400078e0022 */
[----:B------:R-:W-:Y:S02]  /*64b0*/  IMAD.MOV.U32 R94, RZ, RZ, R35 ;  /* 0x000000ffff5e7224 */ /* 0x000fe400078e0023 */
[----:B------:R-:W2:Y:S01]  /*64c0*/  LDSM.16.MT88.4 R32, [R84+0x2000] ;  /* 0x002000005420783b */ /* 0x000ea20000004200 */
[----:B------:R-:W-:Y:S01]  /*64d0*/  IMAD.MOV.U32 R95, RZ, RZ, R44 ;  /* 0x000000ffff5f7224 */ /* 0x000fe200078e002c */
[----:B------:R-:W-:Y:S01]  /*64e0*/  HMMA.16816.F32.BF16 R104, R132, R106, R80 ;  /* 0x0000006a8468723c */ /* 0x000fe20000041850 */
[----:B------:R-:W-:Y:S02]  /*64f0*/  IMAD.MOV.U32 R81, RZ, RZ, R45 ;  /* 0x000000ffff517224 */ /* 0x000fe400078e002d */
[----:B------:R-:W-:Y:S02]  /*6500*/  IMAD.MOV.U32 R82, RZ, RZ, R46 ;  /* 0x000000ffff527224 */ /* 0x000fe400078e002e */
[----:B------:R-:W-:Y:S02]  /*6510*/  IMAD.MOV.U32 R83, RZ, RZ, R47 ;  /* 0x000000ffff537224 */ /* 0x000fe400078e002f */
[----:B------:R-:W3:Y:S01]  /*6520*/  LDSM.16.MT88.4 R44, [R84+0x2800] ;  /* 0x00280000542c783b */ /* 0x000ee20000004200 */
[----:B------:R-:W-:Y:S01]  /*6530*/  HMMA.16816.F32.BF16 R4, R16, R90, RZ ;  /* 0x0000005a1004723c */ /* 0x000fe200000418ff */
[----:B------:R-:W-:-:S02]  /*6540*/  IMAD.MOV.U32 R91, RZ, RZ, R77 ;  /* 0x000000ffff5b7224 */ /* 0x000fc400078e004d */
[----:B------:R-:W-:-:S05]  /*6550*/  IMAD.MOV.U32 R90, RZ, RZ, R66 ;  /* 0x000000ffff5a7224 */ /* 0x000fca00078e0042 */
[C---:B-1----:R-:W-:Y:S08]  /*6560*/  HMMA.16816.F32.BF16 R24, R16.reuse, R20, RZ ;  /* 0x000000141018723c */ /* 0x042ff000000418ff */
[----:B------:R-:W-:Y:S08]  /*6570*/  HMMA.16816.F32.BF16 R20, R16, R22, RZ ;  /* 0x000000161014723c */ /* 0x000ff000000418ff */
[----:B------:R-:W-:Y:S08]  /*6580*/  HMMA.16816.F32.BF16 R96, R12, R78, R4 ;  /* 0x0000004e0c60723c */ /* 0x000ff00000041804 */
[----:B--2---:R-:W-:Y:S01]  /*6590*/  HMMA.16816.F32.BF16 R4, R16, R32, RZ ;  /* 0x000000201004723c */ /* 0x004fe200000418ff */
[----:B------:R-:W-:Y:S01]  /*65a0*/  IMAD.MOV.U32 R32, RZ, RZ, R92 ;  /* 0x000000ffff207224 */ /* 0x000fe200078e005c */
[----:B------:R-:W-:Y:S01]  /*65b0*/  MOV R92, R94 ;  /* 0x0000005e005c7202 */ /* 0x000fe20000000f00 */
[----:B------:R-:W-:-:S02]  /*65c0*/  IMAD.MOV.U32 R94, RZ, RZ, R95 ;  /* 0x000000ffff5e7224 */ /* 0x000fc400078e005f */
[----:B------:R-:W-:Y:S02]  /*65d0*/  IMAD.MOV.U32 R95, RZ, RZ, R76 ;  /* 0x000000ffff5f7224 */ /* 0x000fe400078e004c */
[----:B------:R-:W-:Y:S01]  /*65e0*/  IMAD.MOV.U32 R33, RZ, RZ, R67 ;  /* 0x000000ffff217224 */ /* 0x000fe200078e0043 */
[----:B------:R-:W-:Y:S01]  /*65f0*/  HMMA.16816.F32.BF16 R76, R12, R28, R24 ;  /* 0x0000001c0c4c723c */ /* 0x000fe20000041818 */
[----:B------:R-:W-:Y:S01]  /*6600*/  IMAD.MOV.U32 R28, RZ, RZ, R64 ;  /* 0x000000ffff1c7224 */ /* 0x000fe200078e0040 */
[----:B------:R-:W1:Y:S01]  /*6610*/  LDSM.16.MT88.4 R24, [R176+0x10000] ;  /* 0x01000000b018783b */ /* 0x000e620000004200 */
[----:B------:R-:W-:-:S05]  /*6620*/  IMAD.MOV.U32 R29, RZ, RZ, R65 ;  /* 0x000000ffff1d7224 */ /* 0x000fca00078e0041 */
[----:B------:R-:W-:Y:S01]  /*6630*/  HMMA.16816.F32.BF16 R64, R12, R30, R20 ;  /* 0x0000001e0c40723c */ /* 0x000fe20000041814 */
[----:B------:R-:W-:Y:S01]  /*6640*/  MOV R23, R81 ;  /* 0x0000005100177202 */ /* 0x000fe20000000f00 */
[----:B------:R-:W-:Y:S02]  /*6650*/  IMAD.MOV.U32 R31, RZ, RZ, R82 ;  /* 0x000000ffff1f7224 */ /* 0x000fe400078e0052 */
[----:B------:R-:W-:-:S04]  /*6660*/  IMAD.MOV.U32 R30, RZ, RZ, R83 ;  /* 0x000000ffff1e7224 */ /* 0x000fc800078e0053 */
[----:B---3--:R-:W-:Y:S01]  /*6670*/  HMMA.16816.F32.BF16 R80, R12, R44, R4 ;  /* 0x0000002c0c50723c */ /* 0x008fe20000041804 */
[----:B------:R-:W-:Y:S02]  /*6680*/  IMAD.MOV.U32 R45, RZ, RZ, R58 ;  /* 0x000000ffff2d7224 */ /* 0x000fe400078e003a */
[----:B------:R-:W-:-:S05]  /*6690*/  IMAD.MOV.U32 R44, RZ, RZ, R59 ;  /* 0x000000ffff2c7224 */ /* 0x000fca00078e003b */
[----:B------:R-:W-:Y:S01]  /*66a0*/  HMMA.16816.F32.BF16 R4, R16, R34, RZ ;  /* 0x000000221004723c */ /* 0x000fe200000418ff */
[----:B------:R-:W-:Y:S02]  /*66b0*/  IMAD.MOV.U32 R34, RZ, RZ, R56 ;  /* 0x000000ffff227224 */ /* 0x000fe400078e0038 */
[----:B------:R-:W-:-:S15]  /*66c0*/  IMAD.MOV.U32 R35, RZ, RZ, R57 ;  /* 0x000000ffff237224 */ /* 0x000fde00078e0039 */
[----:B------:R-:W-:-:S02]  /*66d0*/  NOP ;  /* 0x0000000000007918 */ /* 0x000fc40000000000 */
[----:B------:R-:W-:Y:S01]  /*66e0*/  HMMA.16816.F32.BF16 R56, R12, R46, R4 ;  /* 0x0000002e0c38723c */ /* 0x000fe20000041804 */
[----:B------:R-:W2:Y:S01]  /*66f0*/  LDC.U8 R4, c[0x0][0x4f8] ;  /* 0x00013e00ff047b82 */ /* 0x000ea20000000000 */
[----:B------:R-:W-:Y:S01]  /*6700*/  IMAD.MOV.U32 R5, RZ, RZ, R23 ;  /* 0x000000ffff057224 */ /* 0x000fe200078e0017 */
[----:B------:R-:W-:Y:S01]  /*6710*/  MOV R6, R28 ;  /* 0x0000001c00067202 */ /* 0x000fe20000000f00 */
[----:B------:R-:W3:Y:S01]  /*6720*/  LDSM.16.MT88.4 R20, [R176+0x10800] ;  /* 0x01080000b014783b */ /* 0x000ee20000004200 */
[----:B------:R-:W-:Y:S01]  /*6730*/  IMAD.MOV.U32 R7, RZ, RZ, R2 ;  /* 0x000000ffff077224 */ /* 0x000fe200078e0002 */
[----:B------:R-:W-:Y:S01]  /*6740*/  LOP3.LUT R2, R110, 0xffff, RZ, 0xc0, !PT ;  /* 0x0000ffff6e027812 */ /* 0x000fe200078ec0ff */
[----:B------:R-:W-:Y:S01]  /*6750*/  IMAD.MOV.U32 R46, RZ, RZ, R34 ;  /* 0x000000ffff2e7224 */ /* 0x000fe200078e0022 */
[----:B------:R-:W-:Y:S01]  /*6760*/  PRMT R28, R50, 0x7770, RZ ;  /* 0x00007770321c7816 */ /* 0x000fe200000000ff */
[----:B------:R-:W-:Y:S02]  /*6770*/  IMAD.MOV.U32 R110, RZ, RZ, R6 ;  /* 0x000000ffff6e7224 */ /* 0x000fe400078e0006 */
[----:B------:R-:W-:-:S02]  /*6780*/  IMAD.MOV.U32 R47, RZ, RZ, R7 ;  /* 0x000000ffff2f7224 */ /* 0x000fc400078e0007 */
[----:B------:R-:W-:Y:S01]  /*6790*/  IMAD.MOV.U32 R34, RZ, RZ, R32 ;  /* 0x000000ffff227224 */ /* 0x000fe200078e0020 */
[----:B------:R-:W-:Y:S02]  /*67a0*/  MOV R32, R54 ;  /* 0x0000003600207202 */ /* 0x000fe40000000f00 */
[C---:B--2---:R-:W-:Y:S01]  /*67b0*/  ISETP.GE.U32.AND P4, PT, R4.reuse, R108, PT ;  /* 0x0000006c0400720c */ /* 0x044fe20003f86070 */
[----:B------:R-:W-:Y:S01]  /*67c0*/  IMAD.MOV.U32 R108, RZ, RZ, R5 ;  /* 0x000000ffff6c7224 */ /* 0x000fe200078e0005 */
[C---:B------:R-:W-:Y:S01]  /*67d0*/  ISETP.GE.U32.AND P1, PT, R4.reuse, R109, PT ;  /* 0x0000006d0400720c */ /* 0x040fe20003f26070 */
[----:B------:R-:W-:Y:S01]  /*67e0*/  IMAD.MOV.U32 R109, RZ, RZ, R35 ;  /* 0x000000ffff6d7224 */ /* 0x000fe200078e0023 */
[----:B------:R-:W-:Y:S01]  /*67f0*/  ISETP.GE.U32.AND P5, PT, R4, R2, PT ;  /* 0x000000020400720c */ /* 0x000fe20003fa6070 */
[----:B------:R-:W-:Y:S01]  /*6800*/  IMAD.MOV.U32 R35, RZ, RZ, R55 ;  /* 0x000000ffff237224 */ /* 0x000fe200078e0037 */
[----:B-1----:R-:W-:Y:S01]  /*6810*/  HMMA.16816.F32.BF16 R4, R16, R24, RZ ;  /* 0x000000181004723c */ /* 0x002fe200000418ff */
[----:B------:R-:W-:Y:S01]  /*6820*/  PRMT R2, R210, 0x7770, RZ ;  /* 0x00007770d2027816 */ /* 0x000fe200000000ff */
[----:B------:R-:W-:Y:S01]  /*6830*/  IMAD.MOV.U32 R24, RZ, RZ, R52 ;  /* 0x000000ffff187224 */ /* 0x000fe200078e0034 */
[----:B------:R-:W1:Y:S01]  /*6840*/  LDC.U8 R210, c[0x0][0x4f8] ;  /* 0x00013e00ffd27b82 */ /* 0x000e620000000000 */
[----:B------:R-:W-:-:S03]  /*6850*/  IMAD.MOV.U32 R25, RZ, RZ, R53 ;  /* 0x000000ffff197224 */ /* 0x000fc600078e0035 */
[----:B------:R-:W-:Y:S02]  /*6860*/  @!P4 HFMA2.BF16_V2 R85, -RZ.H0_H0, RZ.H0_H0, -R187.H0_H0 ;  /* 0x200000ffff55c231 */ /* 0x000fe400003409bb */
[----:B------:R-:W-:Y:S02]  /*6870*/  @!P1 HFMA2.BF16_V2 R87, -RZ.H0_H0, RZ.H0_H0, -R149.H0_H0 ;  /* 0x200000ffff579231 */ /* 0x000fe40000340995 */
[----:B------:R-:W-:Y:S01]  /*6880*/  @!P5 HFMA2.BF16_V2 R86, -RZ.H0_H0, RZ.H0_H0, -R189.H0_H0 ;  /* 0x200000ffff56d231 */ /* 0x000fe200003409bd */
[----:B------:R-:W-:Y:S01]  /*6890*/  @!P4 PRMT R187, R85, 0x5410, RZ ;  /* 0x0000541055bbc816 */ /* 0x000fe200000000ff */
[----:B------:R-:W-:Y:S01]  /*68a0*/  IMAD.MOV.U32 R85, RZ, RZ, R110 ;  /* 0x000000ffff557224 */ /* 0x000fe200078e006e */
[----:B------:R-:W-:Y:S01]  /*68b0*/  @!P1 PRMT R149, R87, 0x5410, RZ ;  /* 0x0000541057959816 */ /* 0x000fe200000000ff */
[----:B------:R-:W-:Y:S01]  /*68c0*/  IMAD.MOV.U32 R87, RZ, RZ, R108 ;  /* 0x000000ffff577224 */ /* 0x000fe200078e006c */
[----:B------:R-:W-:Y:S02]  /*68d0*/  @!P5 PRMT R189, R86, 0x5410, RZ ;  /* 0x0000541056bdd816 */ /* 0x000fe400000000ff */
[----:B------:R-:W-:Y:S01]  /*68e0*/  MOV R86, R24 ;  /* 0x0000001800567202 */ /* 0x000fe20000000f00 */
[----:B------:R-:W-:Y:S01]  /*68f0*/  STG.E.U16 desc[UR16][R192.64], R149 ;  /* 0x00000095c0007986 */ /* 0x000fe2000c101510 */
[----:B---3--:R-:W-:Y:S01]  /*6900*/  HMMA.16816.F32.BF16 R52, R12, R20, R4 ;  /* 0x000000140c34723c */ /* 0x008fe20000041804 */
[----:B------:R-:W-:-:S02]  /*6910*/  IMAD.MOV.U32 R21, RZ, RZ, R48 ;  /* 0x000000ffff157224 */ /* 0x000fc400078e0030 */
[----:B------:R-:W-:Y:S01]  /*6920*/  STG.E.U16 desc[UR16][R192.64+0x2], R189 ;  /* 0x000002bdc0007986 */ /* 0x000fe2000c101510 */
[----:B-1----:R-:W-:-:S04]  /*6930*/  ISETP.GE.U32.AND P3, PT, R210, R28, PT ;  /* 0x0000001cd200720c */ /* 0x002fc80003f66070 */
[----:B------:R-:W-:Y:S01]  /*6940*/  HMMA.16816.F32.BF16 R4, R16, R26, RZ ;  /* 0x0000001a1004723c */ /* 0x000fe200000418ff */
[----:B------:R-:W-:Y:S01]  /*6950*/  IMAD.MOV.U32 R27, RZ, RZ, R49 ;  /* 0x000000ffff1b7224 */ /* 0x000fe200078e0031 */
[-C--:B------:R-:W-:Y:S01]  /*6960*/  ISETP.GT.U32.AND P1, PT, R163, R210.reuse, PT ;  /* 0x000000d2a300720c */ /* 0x080fe20003f24070 */
[----:B------:R-:W-:Y:S01]  /*6970*/  IMAD.MOV.U32 R28, RZ, RZ, R21 ;  /* 0x000000ffff1c7224 */ /* 0x000fe200078e0015 */
[----:B------:R-:W-:Y:S01]  /*6980*/  ISETP.GT.U32.AND P5, PT, R164, R210, PT ;  /* 0x000000d2a400720c */ /* 0x000fe20003fa4070 */
[----:B------:R-:W-:Y:S01]  /*6990*/  IMAD.MOV.U32 R163, RZ, RZ, R27 ;  /* 0x000000ffffa37224 */ /* 0x000fe200078e001b */
[----:B------:R-:W-:Y:S01]  /*69a0*/  ISETP.GE.U32.AND P4, PT, R210, R111, PT ;  /* 0x0000006fd200720c */ /* 0x000fe20003f86070 */
[----:B------:R-:W-:Y:S02]  /*69b0*/  IMAD.MOV.U32 R164, RZ, RZ, R25 ;  /* 0x000000ffffa47224 */ /* 0x000fe400078e0019 */
[----:B------:R-:W-:Y:S01]  /*69c0*/  LDSM.16.MT88.4 R24, [R0+0x4800] ;  /* 0x004800000018783b */ /* 0x000fe20000004200 */
[----:B------:R-:W-:-:S05]  /*69d0*/  @!P3 HFMA2.BF16_V2 R168, -RZ.H0_H0, RZ.H0_H0, -R199.H0_H0 ;  /* 0x200000ffffa8b231 */ /* 0x000fca00003409c7 */
[----:B------:R-:W-:Y:S01]  /*69e0*/  @P1 HFMA2.BF16_V2 R167, -RZ.H0_H0, RZ.H0_H0, -R197.H0_H0 ;  /* 0x200000ffffa71231 */ /* 0x000fe200003409c5 */
[----:B------:R-:W-:Y:S01]  /*69f0*/  @!P3 PRMT R199, R168, 0x5410, RZ ;  /* 0x00005410a8c7b816 */ /* 0x000fe200000000ff */
[----:B------:R-:W-:Y:S02]  /*6a00*/  IMAD.MOV.U32 R168, RZ, RZ, R164 ;  /* 0x000000ffffa87224 */ /* 0x000fe400078e00a4 */
[----:B------:R-:W-:Y:S01]  /*6a10*/  @!P4 HFMA2.BF16_V2 R166, -RZ.H0_H0, RZ.H0_H0, -R180.H0_H0 ;  /* 0x200000ffffa6c231 */ /* 0x000fe200003409b4 */
[----:B------:R-:W-:Y:S01]  /*6a20*/  HMMA.16816.F32.BF16 R48, R12, R22, R4 ;  /* 0x000000160c30723c */ /* 0x000fe20000041804 */
[----:B------:R-:W1:Y:S01]  /*6a30*/  LDSM.16.MT88.4 R20, [R0+0x4000] ;  /* 0x004000000014783b */ /* 0x000e620000004200 */
[----:B------:R-:W-:Y:S01]  /*6a40*/  @P1 PRMT R197, R167, 0x5410, RZ ;  /* 0x00005410a7c51816 */ /* 0x000fe200000000ff */
[----:B------:R-:W-:Y:S01]  /*6a50*/  IMAD.MOV.U32 R164, RZ, RZ, R47 ;  /* 0x000000ffffa47224 */ /* 0x000fe200078e002f */
[----:B------:R-:W-:Y:S01]  /*6a60*/  @!P4 PRMT R180, R166, 0x5410, RZ ;  /* 0x00005410a6b4c816 */ /* 0x000fe200000000ff */
[----:B------:R-:W-:Y:S01]  /*6a70*/  IMAD.MOV.U32 R166, RZ, RZ, R109 ;  /* 0x000000ffffa67224 */ /* 0x000fe200078e006d */
[----:B------:R-:W-:Y:S01]  /*6a80*/  ISETP.GT.U32.AND P4, PT, R165, R210, PT ;  /* 0x000000d2a500720c */ /* 0x000fe20003f84070 */
[----:B------:R-:W-:Y:S01]  /*6a90*/  IMAD.MOV.U32 R165, RZ, RZ, R34 ;  /* 0x000000ffffa57224 */ /* 0x000fe200078e0022 */
[----:B------:R-:W-:Y:S01]  /*6aa0*/  ISETP.GE.U32.AND P1, PT, R210, R162, PT ;  /* 0x000000a2d200720c */ /* 0x000fe20003f26070 */
[----:B------:R-:W-:Y:S01]  /*6ab0*/  IMAD.MOV.U32 R167, RZ, RZ, R166 ;  /* 0x000000ffffa77224 */ /* 0x000fe200078e00a6 */
[----:B------:R-:W-:Y:S01]  /*6ac0*/  MOV R47, R31 ;  /* 0x0000001f002f7202 */ /* 0x000fe20000000f00 */
[----:B------:R-:W-:-:S02]  /*6ad0*/  IMAD.MOV.U32 R162, RZ, RZ, R165 ;  /* 0x000000ffffa27224 */ /* 0x000fc400078e00a5 */
[----:B------:R-:W-:Y:S02]  /*6ae0*/  @P5 HFMA2.BF16_V2 R169, -RZ.H0_H0, RZ.H0_H0, -R198.H0_H0 ;  /* 0x200000ffffa95231 */ /* 0x000fe400003409c6 */
[----:B------:R-:W-:Y:S01]  /*6af0*/  IMAD.MOV.U32 R165, RZ, RZ, R163 ;  /* 0x000000ffffa57224 */ /* 0x000fe200078e00a3 */
[C---:B------:R-:W-:Y:S01]  /*6b00*/  ISETP.GE.U32.AND P3, PT, R210.reuse, R2, PT ;  /* 0x00000002d200720c */ /* 0x040fe20003f66070 */
[----:B------:R-:W-:Y:S02]  /*6b10*/  IMAD.MOV.U32 R166, RZ, RZ, R46 ;  /* 0x000000ffffa67224 */ /* 0x000fe400078e002e */
[----:B------:R-:W-:Y:S01]  /*6b20*/  IMAD.MOV.U32 R163, RZ, RZ, R44 ;  /* 0x000000ffffa37224 */ /* 0x000fe200078e002c */
[----:B------:R-:W-:Y:S01]  /*6b30*/  @P5 PRMT R198, R169, 0x5410, RZ ;  /* 0x00005410a9c65816 */ /* 0x000fe200000000ff */
[----:B------:R-:W-:Y:S02]  /*6b40*/  @P4 HFMA2.BF16_V2 R170, -RZ.H0_H0, RZ.H0_H0, -R196.H0_H0 ;  /* 0x200000ffffaa4231 */ /* 0x000fe400003409c4 */
[----:B------:R-:W-:Y:S01]  /*6b50*/  IMAD.MOV.U32 R46, RZ, RZ, R30 ;  /* 0x000000ffff2e7224 */ /* 0x000fe200078e001e */
[----:B------:R-:W-:Y:S01]  /*6b60*/  ISETP.GE.U32.AND P5, PT, R210, R160, PT ;  /* 0x000000a0d200720c */ /* 0x000fe20003fa6070 */
[----:B------:R-:W-:-:S02]  /*6b70*/  IMAD.MOV.U32 R44, RZ, RZ, R29 ;  /* 0x000000ffff2c7224 */ /* 0x000fc400078e001d */
[----:B------:R-:W-:Y:S01]  /*6b80*/  @!P1 HFMA2.BF16_V2 R209, -RZ.H0_H0, RZ.H0_H0, -R190.H0_H0 ;  /* 0x200000ffffd19231 */ /* 0x000fe200003409be */
[----:B------:R-:W-:Y:S01]  /*6b90*/  @P4 PRMT R196, R170, 0x5410, RZ ;  /* 0x00005410aac44816 */ /* 0x000fe200000000ff */
[----:B------:R-:W-:Y:S01]  /*6ba0*/  IMAD.MOV.U32 R2, RZ, RZ, R91 ;  /* 0x000000ffff027224 */ /* 0x000fe200078e005b */
[C---:B------:R-:W-:Y:S01]  /*6bb0*/  ISETP.GE.U32.AND P4, PT, R210.reuse, R161, PT ;  /* 0x000000a1d200720c */ /* 0x040fe20003f86070 */
[----:B------:R-:W-:Y:S01]  /*6bc0*/  @!P3 HFMA2.BF16_V2 R219, -RZ.H0_H0, RZ.H0_H0, -R178.H0_H0 ;  /* 0x200000ffffdbb231 */ /* 0x000fe200003409b2 */
[----:B------:R-:W-:Y:S02]  /*6bd0*/  @!P1 PRMT R190, R209, 0x5410, RZ ;  /* 0x00005410d1be9816 */ /* 0x000fe400000000ff */
[----:B------:R-:W-:Y:S02]  /*6be0*/  ISETP.GT.U32.AND P1, PT, R245, R210, PT ;  /* 0x000000d2f500720c */ /* 0x000fe40003f24070 */
[----:B------:R-:W-:Y:S01]  /*6bf0*/  @!P3 PRMT R178, R219, 0x5410, RZ ;  /* 0x00005410dbb2b816 */ /* 0x000fe200000000ff */
[----:B------:R-:W-:Y:S01]  /*6c00*/  @!P5 HFMA2.BF16_V2 R218, -RZ.H0_H0, RZ.H0_H0, -R179.H0_H0 ;  /* 0x200000ffffdad231 */ /* 0x000fe200003409b3 */
[----:B------:R-:W-:-:S05]  /*6c10*/  ISETP.GE.U32.AND P3, PT, R210, R202, PT ;  /* 0x000000cad200720c */ /* 0x000fca0003f66070 */
[----:B------:R-:W-:Y:S01]  /*6c20*/  @!P4 HFMA2.BF16_V2 R216, -RZ.H0_H0, RZ.H0_H0, -R185.H0_H0 ;  /* 0x200000ffffd8c231 */ /* 0x000fe200003409b9 */
[----:B------:R-:W-:Y:S01]  /*6c30*/  @!P5 PRMT R179, R218, 0x5410, RZ ;  /* 0x00005410dab3d816 */ /* 0x000fe200000000ff */
[----:B-1----:R-:W-:Y:S01]  /*6c40*/  HMMA.16816.F32.BF16 R4, R16, R20, RZ ;  /* 0x000000141004723c */ /* 0x002fe200000418ff */
[----:B------:R-:W-:Y:S01]  /*6c50*/  IMAD.MOV.U32 R21, RZ, RZ, R35 ;  /* 0x000000ffff157224 */ /* 0x000fe200078e0023 */
[-C--:B------:R-:W-:Y:S01]  /*6c60*/  ISETP.GT.U32.AND P5, PT, R246, R210.reuse, PT ;  /* 0x000000d2f600720c */ /* 0x080fe20003fa4070 */
[----:B------:R-:W-:Y:S01]  /*6c70*/  @P1 HFMA2.BF16_V2 R217, -RZ.H0_H0, RZ.H0_H0, -R177.H0_H0 ;  /* 0x200000ffffd91231 */ /* 0x000fe200003409b1 */
[----:B------:R-:W-:Y:S02]  /*6c80*/  @!P4 PRMT R185, R216, 0x5410, RZ ;  /* 0x00005410d8b9c816 */ /* 0x000fe400000000ff */
[----:B------:R-:W-:Y:S01]  /*6c90*/  ISETP.GT.U32.AND P4, PT, R247, R210, PT ;  /* 0x000000d2f700720c */ /* 0x000fe20003f84070 */
[----:B------:R-:W-:Y:S01]  /*6ca0*/  @!P3 HFMA2.BF16_V2 R223, -RZ.H0_H0, RZ.H0_H0, -R148.H0_H0 ;  /* 0x200000ffffdfb231 */ /* 0x000fe20000340994 */
[----:B------:R-:W-:-:S02]  /*6cb0*/  @P1 PRMT R177, R217, 0x5410, RZ ;  /* 0x00005410d9b11816 */ /* 0x000fc400000000ff */
[----:B------:R-:W-:Y:S02]  /*6cc0*/  ISETP.GE.U32.AND P1, PT, R210, R200, PT ;  /* 0x000000c8d200720c */ /* 0x000fe40003f26070 */
[----:B------:R-:W-:Y:S02]  /*6cd0*/  @!P3 PRMT R148, R223, 0x5410, RZ ;  /* 0x00005410df94b816 */ /* 0x000fe400000000ff */
[----:B------:R-:W-:Y:S01]  /*6ce0*/  ISETP.GT.U32.AND P3, PT, R205, R210, PT ;  /* 0x000000d2cd00720c */ /* 0x000fe20003f64070 */
[----:B------:R-:W-:-:S04]  /*6cf0*/  @P5 HFMA2.BF16_V2 R220, -RZ.H0_H0, RZ.H0_H0, -R150.H0_H0 ;  /* 0x200000ffffdc5231 */ /* 0x000fc80000340996 */
[----:B------:R-:W-:Y:S01]  /*6d00*/  @P4 HFMA2.BF16_V2 R221, -RZ.H0_H0, RZ.H0_H0, -R151.H0_H0 ;  /* 0x200000ffffdd4231 */ /* 0x000fe20000340997 */
[----:B------:R-:W-:Y:S01]  /*6d10*/  HMMA.16816.F32.BF16 R108, R12, R24, R4 ;  /* 0x000000180c6c723c */ /* 0x000fe20000041804 */
[----:B------:R-:W-:Y:S01]  /*6d20*/  IMAD.MOV.U32 R24, RZ, RZ, R32 ;  /* 0x000000ffff187224 */ /* 0x000fe200078e0020 */
[----:B------:R-:W-:Y:S01]  /*6d30*/  MOV R25, R33 ;  /* 0x0000002100197202 */ /* 0x000fe20000000f00 */
[----:B------:R-:W-:Y:S01]  /*6d40*/  @!P1 HFMA2.BF16_V2 R222, -RZ.H0_H0, RZ.H0_H0, -R146.H0_H0 ;  /* 0x200000ffffde9231 */ /* 0x000fe20000340992 */
[----:B------:R-:W-:Y:S01]  /*6d50*/  @P5 PRMT R150, R220, 0x5410, RZ ;  /* 0x00005410dc965816 */ /* 0x000fe200000000ff */
[----:B------:R-:W-:Y:S01]  /*6d60*/  IMAD.MOV.U32 R160, RZ, RZ, R24 ;  /* 0x000000ffffa07224 */ /* 0x000fe200078e0018 */
[----:B------:R-:W-:Y:S01]  /*6d70*/  ISETP.GE.U32.AND P5, PT, R210, R203, PT ;  /* 0x000000cbd200720c */ /* 0x000fe20003fa6070 */
[----:B------:R-:W-:Y:S01]  /*6d80*/  IMAD.MOV.U32 R169, RZ, RZ, R25 ;  /* 0x000000ffffa97224 */ /* 0x000fe200078e0019 */
[----:B------:R-:W-:Y:S01]  /*6d90*/  HMMA.16816.F32.BF16 R4, R16, R22, RZ ;  /* 0x000000161004723c */ /* 0x000fe200000418ff */
[----:B------:R-:W-:Y:S01]  /*6da0*/  IMAD.MOV.U32 R24, RZ, RZ, R92 ;  /* 0x000000ffff187224 */ /* 0x000fe200078e005c */
[----:B------:R-:W-:Y:S01]  /*6db0*/  @P4 PRMT R151, R221, 0x5410, RZ ;  /* 0x00005410dd974816 */ /* 0x000fe200000000ff */
[----:B------:R-:W-:-:S02]  /*6dc0*/  IMAD.MOV.U32 R25, RZ, RZ, R93 ;  /* 0x000000ffff197224 */ /* 0x000fc400078e005d */
[----:B------:R-:W-:Y:S02]  /*6dd0*/  @P3 HFMA2.BF16_V2 R225, -RZ.H0_H0, RZ.H0_H0, -R143.H0_H0 ;  /* 0x200000ffffe13231 */ /* 0x000fe4000034098f */
[----:B------:R-:W-:Y:S01]  /*6de0*/  IMAD.MOV.U32 R92, RZ, RZ, R88 ;  /* 0x000000ffff5c7224 */ /* 0x000fe200078e0058 */
[----:B------:R-:W-:Y:S01]  /*6df0*/  @!P1 PRMT R146, R222, 0x5410, RZ ;  /* 0x00005410de929816 */ /* 0x000fe200000000ff */
[----:B------:R-:W-:Y:S01]  /*6e00*/  IMAD.MOV.U32 R93, RZ, RZ, R89 ;  /* 0x000000ffff5d7224 */ /* 0x000fe200078e0059 */
[----:B------:R-:W-:Y:S02]  /*6e10*/  ISETP.GT.U32.AND P1, PT, R204, R210, PT ;  /* 0x000000d2cc00720c */ /* 0x000fe40003f24070 */
[----:B------:R-:W-:Y:S01]  /*6e20*/  @P3 PRMT R143, R225, 0x5410, RZ ;  /* 0x00005410e18f3816 */ /* 0x000fe200000000ff */
[----:B------:R-:W-:Y:S01]  /*6e30*/  @!P5 HFMA2.BF16_V2 R224, -RZ.H0_H0, RZ.H0_H0, -R145.H0_H0 ;  /* 0x200000ffffe0d231 */ /* 0x000fe20000340991 */
[----:B------:R-:W-:-:S04]  /*6e40*/  ISETP.GE.U32.AND P3, PT, R210, R62, PT ;  /* 0x0000003ed200720c */ /* 0x000fc80003f66070 */
[----:B------:R-:W-:Y:S02]  /*6e50*/  @!P5 PRMT R145, R224, 0x5410, RZ ;  /* 0x00005410e091d816 */ /* 0x000fe400000000ff */
[----:B------:R-:W-:Y:S01]  /*6e60*/  ISETP.GT.U32.AND P5, PT, R206, R210, PT ;  /* 0x000000d2ce00720c */ /* 0x000fe20003fa4070 */
[----:B------:R-:W-:Y:S01]  /*6e70*/  HMMA.16816.F32.BF16 R32, R12, R26, R4 ;  /* 0x0000001a0c20723c */ /* 0x000fe20000041804 */
[----:B------:R-:W1:Y:S01]  /*6e80*/  LDSM.16.MT88.4 R4, [R84+0x4000] ;  /* 0x004000005404783b */ /* 0x000e620000004200 */
[----:B------:R-:W-:Y:S01]  /*6e90*/  IMAD.MOV.U32 R27, RZ, RZ, R21 ;  /* 0x000000ffff1b7224 */ /* 0x000fe200078e0015 */
[----:B------:R-:W-:Y:S01]  /*6ea0*/  MOV R26, R86 ;  /* 0x00000056001a7202 */ /* 0x000fe20000000f00 */
[----:B------:R-:W-:Y:S02]  /*6eb0*/  IMAD.MOV.U32 R86, RZ, RZ, R45 ;  /* 0x000000ffff567224 */ /* 0x000fe400078e002d */
[----:B------:R-:W-:Y:S02]  /*6ec0*/  @!P3 HFMA2.BF16_V2 R232, -RZ.H0_H0, RZ.H0_H0, -R138.H0_H0 ;  /* 0x200000ffffe8b231 */ /* 0x000fe4000034098a */
[----:B------:R-:W-:-:S02]  /*6ed0*/  IMAD.MOV.U32 R161, RZ, RZ, R27 ;  /* 0x000000ffffa17224 */ /* 0x000fc400078e001b */
[----:B------:R-:W-:Y:S02]  /*6ee0*/  @P1 HFMA2.BF16_V2 R227, -RZ.H0_H0, RZ.H0_H0, -R142.H0_H0 ;  /* 0x200000ffffe31231 */ /* 0x000fe4000034098e */
[----:B------:R-:W-:Y:S02]  /*6ef0*/  IMAD.MOV.U32 R27, RZ, RZ, R28 ;  /* 0x000000ffff1b7224 */ /* 0x000fe400078e001c */
[----:B------:R-:W-:Y:S02]  /*6f00*/  IMAD.MOV.U32 R45, RZ, RZ, R90 ;  /* 0x000000ffff2d7224 */ /* 0x000fe400078e005a */
[----:B------:R-:W-:Y:S01]  /*6f10*/  @P5 HFMA2.BF16_V2 R231, -RZ.H0_H0, RZ.H0_H0, -R141.H0_H0 ;  /* 0x200000ffffe75231 */ /* 0x000fe2000034098d */
[----:B------:R-:W-:Y:S02]  /*6f20*/  @!P3 PRMT R138, R232, 0x5410, RZ ;  /* 0x00005410e88ab816 */ /* 0x000fe400000000ff */
[----:B------:R-:W-:Y:S02]  /*6f30*/  ISETP.GT.U32.AND P3, PT, R244, R210, PT ;  /* 0x000000d2f400720c */ /* 0x000fe40003f64070 */
[----:B------:R-:W-:-:S02]  /*6f40*/  @P5 PRMT R141, R231, 0x5410, RZ ;  /* 0x00005410e78d5816 */ /* 0x000fc400000000ff */
[----:B------:R-:W-:Y:S02]  /*6f50*/  @P1 PRMT R142, R227, 0x5410, RZ ;  /* 0x00005410e38e1816 */ /* 0x000fe400000000ff */
[----:B------:R-:W-:-:S07]  /*6f60*/  ISETP.GE.U32.AND P1, PT, R210, R63, PT ;  /* 0x0000003fd200720c */ /* 0x000fce0003f26070 */
[----:B------:R-:W-:-:S05]  /*6f70*/  @P3 HFMA2.BF16_V2 R238, -RZ.H0_H0, RZ.H0_H0, -R118.H0_H0 ;  /* 0x200000ffffee3231 */ /* 0x000fca0000340976 */
[----:B------:R-:W-:Y:S01]  /*6f80*/  @P3 PRMT R118, R238, 0x5410, RZ ;  /* 0x00005410ee763816 */ /* 0x000fe200000000ff */
[----:B------:R-:W-:-:S05]  /*6f90*/  @!P1 HFMA2.BF16_V2 R233, -RZ.H0_H0, RZ.H0_H0, -R137.H0_H0 ;  /* 0x200000ffffe99231 */ /* 0x000fca0000340989 */
[----:B------:R-:W-:Y:S02]  /*6fa0*/  @!P1 PRMT R137, R233, 0x5410, RZ ;  /* 0x00005410e9899816 */ /* 0x000fe400000000ff */
[----:B------:R-:W-:Y:S01]  /*6fb0*/  ISETP.GT.U32.AND P1, PT, R215, R210, PT ;  /* 0x000000d2d700720c */ /* 0x000fe20003f24070 */
[C---:B-1----:R-:W-:Y:S08]  /*6fc0*/  HMMA.16816.F32.BF16 R20, R16.reuse, R4, RZ ;  /* 0x000000041014723c */ /* 0x042ff000000418ff */
[----:B------:R-:W-:Y:S01]  /*6fd0*/  HMMA.16816.F32.BF16 R16, R16, R6, RZ ;  /* 0x000000061010723c */ /* 0x000fe200000418ff */
[----:B------:R-:W1:Y:S03]  /*6fe0*/  LDSM.16.MT88.4 R4, [R84+0x4800] ;  /* 0x004800005404783b */ /* 0x000e660000004200 */
[----:B------:R-:W-:-:S05]  /*6ff0*/  @P1 HFMA2.BF16_V2 R239, -RZ.H0_H0, RZ.H0_H0, -R117.H0_H0 ;  /* 0x200000ffffef1231 */ /* 0x000fca0000340975 */
[----:B------:R-:W-:-:S03]  /*7000*/  @P1 PRMT R117, R239, 0x5410, RZ ;  /* 0x00005410ef751816 */ /* 0x000fc600000000ff */
[C---:B-1----:R-:W-:Y:S08]  /*7010*/  HMMA.16816.F32.BF16 R28, R12.reuse, R4, R20 ;  /* 0x000000040c1c723c */ /* 0x042ff00000041814 */
[----:B------:R-:W-:Y:S01]  /*7020*/  HMMA.16816.F32.BF16 R20, R12, R6, R16 ;  /* 0x000000060c14723c */ /* 0x000fe20000041810 */
[----:B------:R-:W1:Y:S01]  /*7030*/  LDSM.16.MT88.4 R4, [R176+0xd000] ;  /* 0x00d00000b004783b */ /* 0x000e620000004200 */
[----:B------:R-:W-:Y:S01]  /*7040*/  IMAD.MOV.U32 R18, RZ, RZ, R86 ;  /* 0x000000ffff127224 */ /* 0x000fe200078e0056 */
[----:B------:R-:W-:Y:S01]  /*7050*/  MOV R19, R46 ;  /* 0x0000002e00137202 */ /* 0x000fe20000000f00 */
[----:B------:R-:W-:Y:S01]  /*7060*/  IMAD.MOV.U32 R86, RZ, RZ, R47 ;  /* 0x000000ffff567224 */ /* 0x000fe200078e002f */
[----:B------:R-:W2:Y:S01]  /*7070*/  LDSM.16.MT88.4 R12, [R0+0x1000] ;  /* 0x00100000000c783b */ /* 0x000ea20000004200 */
[----:B------:R-:W-:-:S02]  /*7080*/  IMAD.MOV.U32 R17, RZ, RZ, R27 ;  /* 0x000000ffff117224 */ /* 0x000fc400078e001b */
[----:B------:R-:W-:Y:S02]  /*7090*/  IMAD.MOV.U32 R16, RZ, RZ, R162 ;  /* 0x000000ffff107224 */ /* 0x000fe400078e00a2 */
[----:B------:R-:W-:Y:S01]  /*70a0*/  IMAD.MOV.U32 R162, RZ, RZ, R168 ;  /* 0x000000ffffa27224 */ /* 0x000fe200078e00a8 */
[C---:B-1----:R-:W-:Y:S08]  /*70b0*/  HMMA.16816.F32.BF16 R120, R8.reuse, R4, R120 ;  /* 0x000000040878723c */ /* 0x042ff00000041878 */
[----:B------:R-:W-:Y:S01]  /*70c0*/  HMMA.16816.F32.BF16 R88, R8, R6, R112 ;  /* 0x000000060858723c */ /* 0x000fe20000041870 */
[----:B------:R-:W1:Y:S01]  /*70d0*/  LDSM.16.MT88.4 R4, [R84+0x1000] ;  /* 0x001000005404783b */ /* 0x000e620000004200 */
[----:B------:R-:W-:Y:S01]  /*70e0*/  MOV R115, R160 ;  /* 0x000000a000737202 */ /* 0x000fe20000000f00 */
[----:B------:R-:W-:-:S02]  /*70f0*/  IMAD.MOV.U32 R113, RZ, RZ, R44 ;  /* 0x000000ffff717224 */ /* 0x000fc400078e002c */
[----:B------:R-:W-:Y:S01]  /*7100*/  IMAD.MOV.U32 R112, RZ, RZ, R45 ;  /* 0x000000ffff707224 */ /* 0x000fe200078e002d */
[----:B------:R-:W-:Y:S01]  /*7110*/  MOV R245, R115 ;  /* 0x0000007300f57202 */ /* 0x000fe20000000f00 */
[----:B------:R-:W-:Y:S01]  /*7120*/  IMAD.MOV.U32 R160, RZ, RZ, R167 ;  /* 0x000000ffffa07224 */ /* 0x000fe200078e00a7 */
[C---:B--2---:R-:W-:Y:S01]  /*7130*/  HMMA.16816.F32.BF16 R44, R8.reuse, R12, R156 ;  /* 0x0000000c082c723c */ /* 0x044fe2000004189c */
[----:B------:R-:W-:Y:S02]  /*7140*/  IMAD.MOV.U32 R167, RZ, RZ, R26 ;  /* 0x000000ffffa77224 */ /* 0x000fe400078e001a */
[----:B------:R-:W-:Y:S02]  /*7150*/  IMAD.MOV.U32 R156, RZ, RZ, R24 ;  /* 0x000000ffff9c7224 */ /* 0x000fe400078e0018 */
[----:B------:R-:W-:Y:S02]  /*7160*/  IMAD.MOV.U32 R157, RZ, RZ, R25 ;  /* 0x000000ffff9d7224 */ /* 0x000fe400078e0019 */
[----:B------:R-:W-:Y:S01]  /*7170*/  IMAD.MOV.U32 R158, RZ, RZ, R92 ;  /* 0x000000ffff9e7224 */ /* 0x000fe200078e005c */
[----:B------:R-:W-:Y:S01]  /*7180*/  HMMA.16816.F32.BF16 R24, R8, R14, R152 ;  /* 0x0000000e0818723c */ /* 0x000fe20000041898 */
[----:B------:R-:W-:Y:S01]  /*7190*/  IMAD.MOV.U32 R159, RZ, RZ, R93 ;  /* 0x000000ffff9f7224 */ /* 0x000fe200078e005d */
[----:B------:R-:W-:Y:S01]  /*71a0*/  MOV R153, R94 ;  /* 0x0000005e00997202 */ /* 0x000fe20000000f00 */
[----:B------:R-:W-:Y:S01]  /*71b0*/  IMAD.MOV.U32 R154, RZ, RZ, R95 ;  /* 0x000000ffff9a7224 */ /* 0x000fe200078e005f */
[----:B------:R-:W2:Y:S01]  /*71c0*/  LDSM.16.MT88.4 R12, [R176+0xf000] ;  /* 0x00f00000b00c783b */ /* 0x000ea20000004200 */
[----:B------:R-:W-:-:S02]  /*71d0*/  IMAD.MOV.U32 R114, RZ, RZ, R169 ;  /* 0x000000ffff727224 */ /* 0x000fc400078e00a9 */
[----:B------:R-:W-:Y:S02]  /*71e0*/  IMAD.MOV.U32 R155, RZ, RZ, R171 ;  /* 0x000000ffff9b7224 */ /* 0x000fe400078e00ab */
[----:B------:R-:W-:Y:S01]  /*71f0*/  IMAD.MOV.U32 R209, RZ, RZ, R114 ;  /* 0x000000ffffd17224 */ /* 0x000fe200078e0072 */
[C---:B-1----:R-:W-:Y:S01]  /*7200*/  HMMA.16816.F32.BF16 R92, R8.reuse, R4, R124 ;  /* 0x00000004085c723c */ /* 0x042fe2000004187c */
[----:B------:R-:W-:Y:S02]  /*7210*/  IMAD.MOV.U32 R127, RZ, RZ, R156 ;  /* 0x000000ffff7f7224 */ /* 0x000fe400078e009c */
[----:B------:R-:W-:Y:S02]  /*7220*/  IMAD.MOV.U32 R124, RZ, RZ, R157 ;  /* 0x000000ffff7c7224 */ /* 0x000fe400078e009d */
[----:B------:R-:W-:Y:S02]  /*7230*/  IMAD.MOV.U32 R125, RZ, RZ, R158 ;  /* 0x000000ffff7d7224 */ /* 0x000fe400078e009e */
[----:B------:R-:W-:Y:S01]  /*7240*/  IMAD.MOV.U32 R126, RZ, RZ, R159 ;  /* 0x000000ffff7e7224 */ /* 0x000fe200078e009f */
[----:B------:R-:W-:Y:S01]  /*7250*/  HMMA.16816.F32.BF16 R128, R8, R6, R128 ;  /* 0x000000060880723c */ /* 0x000fe20000041880 */
[----:B------:R-:W1:Y:S01]  /*7260*/  LDSM.16.MT88.4 R4, [R0+0x3000] ;  /* 0x003000000004783b */ /* 0x000e620000004200 */
[----:B------:R-:W-:-:S04]  /*7270*/  IMAD.MOV.U32 R216, RZ, RZ, R127 ;  /* 0x000000ffffd87224 */ /* 0x000fc800078e007f */
[----:B------:R-:W-:Y:S02]  /*7280*/  FADD.FTZ R2, R2, R216 ;  /* 0x000000d802027221 */ /* 0x000fe40000010000 */
[C---:B--2---:R-:W-:Y:S08]  /*7290*/  HMMA.16816.F32.BF16 R172, R8.reuse, R12, R172 ;  /* 0x0000000c08ac723c */ /* 0x044ff000000418ac */
[----:B------:R-:W-:Y:S01]  /*72a0*/  HMMA.16816.F32.BF16 R168, R8, R14, R96 ;  /* 0x0000000e08a8723c */ /* 0x000fe20000041860 */
        /* <DEDUP_REMOVED lines=8> */
[----:B------:R-:W-:Y:S01]  /*7330*/  IMAD.MOV.U32 R67, RZ, RZ, R153 ;  /* 0x000000ffff437224 */ /* 0x000fe200078e0099 */
[----:B------:R-:W-:Y:S01]  /*7340*/  MOV R66, R154 ;  /* 0x0000009a00427202 */ /* 0x000fe20000000f00 */
[----:B------:R-:W-:-:S02]  /*7350*/  IMAD.MOV.U32 R65, RZ, RZ, R155 ;  /* 0x000000ffff417224 */ /* 0x000fc400078e009b */
[----:B------:R-:W-:Y:S02]  /*7360*/  IMAD.MOV.U32 R64, RZ, RZ, R161 ;  /* 0x000000ffff407224 */ /* 0x000fe400078e00a1 */
[C---:B--2---:R-:W-:Y:S01]  /*7370*/  HMMA.16816.F32.BF16 R152, R8.reuse, R12, R80 ;  /* 0x0000000c0898723c */ /* 0x044fe20000041850 */
[----:B------:R-:W-:Y:S01]  /*7380*/  MOV R80, R160 ;  /* 0x000000a000507202 */ /* 0x000fe20000000f00 */
[----:B------:R-:W-:Y:S02]  /*7390*/  IMAD.MOV.U32 R81, RZ, RZ, R162 ;  /* 0x000000ffff517224 */ /* 0x000fe400078e00a2 */
[----:B------:R-:W-:Y:S02]  /*73a0*/  IMAD.MOV.U32 R82, RZ, RZ, R167 ;  /* 0x000000ffff527224 */ /* 0x000fe400078e00a7 */
[----:B------:R-:W-:Y:S02]  /*73b0*/  IMAD.MOV.U32 R83, RZ, RZ, R165 ;  /* 0x000000ffff537224 */ /* 0x000fe400078e00a5 */
[----:B------:R-:W-:Y:S01]  /*73c0*/  HMMA.16816.F32.BF16 R156, R8, R14, R56 ;  /* 0x0000000e089c723c */ /* 0x000fe20000041838 */
[----:B------:R-:W-:Y:S01]  /*73d0*/  IMAD.MOV.U32 R57, RZ, RZ, R166 ;  /* 0x000000ffff397224 */ /* 0x000fe200078e00a6 */
[----:B------:R-:W2:Y:S01]  /*73e0*/  LDSM.16.MT88.4 R12, [R0+0x5000] ;  /* 0x00500000000c783b */ /* 0x000ea20000004200 */
[----:B------:R-:W-:-:S02]  /*73f0*/  IMAD.MOV.U32 R58, RZ, RZ, R164 ;  /* 0x000000ffff3a7224 */ /* 0x000fc400078e00a4 */
[----:B------:R-:W-:-:S03]  /*7400*/  IMAD.MOV.U32 R59, RZ, RZ, R163 ;  /* 0x000000ffff3b7224 */ /* 0x000fc600078e00a3 */
[C---:B-1----:R-:W-:Y:S08]  /*7410*/  HMMA.16816.F32.BF16 R160, R8.reuse, R4, R52 ;  /* 0x0000000408a0723c */ /* 0x042ff00000041834 */
[C---:B------:R-:W-:Y:S01]  /*7420*/  HMMA.16816.F32.BF16 R164, R8.reuse, R6, R48 ;  /* 0x0000000608a4723c */ /* 0x040fe20000041830 */
[----:B------:R-:W1:Y:S04]  /*7430*/  LDSM.16.MT88.4 R4, [R84+0x5000] ;  /* 0x005000005404783b */ /* 0x000e680000004200 */
[----:B------:R-:W3:Y:S03]  /*7440*/  LDSM.16.MT88.4 R48, [R0+0x1800] ;  /* 0x001800000030783b */ /* 0x000ee60000004200 */
[C---:B--2---:R-:W-:Y:S08]  /*7450*/  HMMA.16816.F32.BF16 R108, R8.reuse, R12, R108 ;  /* 0x0000000c086c723c */ /* 0x044ff0000004186c */
[----:B------:R-:W-:Y:S01]  /*7460*/  HMMA.16816.F32.BF16 R12, R8, R14, R32 ;  /* 0x0000000e080c723c */ /* 0x000fe20000041820 */
[----:B------:R-:W-:-:S02]  /*7470*/  IMAD.MOV.U32 R35, RZ, RZ, R80 ;  /* 0x000000ffff237224 */ /* 0x000fc400078e0050 */
[----:B------:R-:W-:Y:S02]  /*7480*/  IMAD.MOV.U32 R34, RZ, RZ, R82 ;  /* 0x000000ffff227224 */ /* 0x000fe400078e0052 */
[----:B------:R-:W-:Y:S02]  /*7490*/  IMAD.MOV.U32 R32, RZ, RZ, R83 ;  /* 0x000000ffff207224 */ /* 0x000fe400078e0053 */
[----:B------:R-:W-:Y:S01]  /*74a0*/  IMAD.MOV.U32 R33, RZ, RZ, R66 ;  /* 0x000000ffff217224 */ /* 0x000fe200078e0042 */
[C---:B-1----:R-:W-:Y:S01]  /*74b0*/  HMMA.16816.F32.BF16 R20, R8.reuse, R6, R20 ;  /* 0x000000060814723c */ /* 0x042fe20000041814 */
[----:B------:R-:W-:Y:S01]  /*74c0*/  IMAD.MOV.U32 R7, RZ, RZ, R81 ;  /* 0x000000ffff077224 */ /* 0x000fe200078e0051 */
[----:B------:R-:W-:Y:S01]  /*74d0*/  MOV R6, R64 ;  /* 0x0000004000067202 */ /* 0x000fe20000000f00 */
[----:B------:R-:W1:Y:S05]  /*74e0*/  LDSM.16.MT88.4 R80, [R0+0x3800] ;  /* 0x003800000050783b */ /* 0x000e6a0000004200 */
[----:B------:R-:W-:Y:S01]  /*74f0*/  HMMA.16816.F32.BF16 R28, R8, R4, R28 ;  /* 0x00000004081c723c */ /* 0x000fe2000004181c */
[----:B------:R-:W-:Y:S01]  /*7500*/  IMAD.MOV.U32 R4, RZ, RZ, R58 ;  /* 0x000000ffff047224 */ /* 0x000fe200078e003a */
[----:B------:R-:W-:Y:S01]  /*7510*/  MOV R11, R57 ;  /* 0x00000039000b7202 */ /* 0x000fe20000000f00 */
[----:B------:R-:W-:Y:S01]  /*7520*/  IMAD.MOV.U32 R10, RZ, RZ, R59 ;  /* 0x000000ffff0a7224 */ /* 0x000fe200078e003b */
[----:B------:R-:W-:Y:S01]  /*7530*/  MOV R5, R99 ;  /* 0x0000006300057202 */ /* 0x000fe20000000f00 */
[----:B------:R-:W-:Y:S01]  /*7540*/  IMAD.MOV.U32 R8, RZ, RZ, R67 ;  /* 0x000000ffff087224 */ /* 0x000fe200078e0043 */
[----:B------:R-:W2:Y:S01]  /*7550*/  LDSM.16.MT88.4 R56, [R84+0x1800] ;  /* 0x001800005438783b */ /* 0x000ea20000004200 */
[----:B------:R-:W-:Y:S01]  /*7560*/  FADD.FTZ R2, R10, R2 ;  /* 0x000000020a027221 */ /* 0x000fe20000010000 */
[----:B---3--:R-:W-:Y:S01]  /*7570*/  HMMA.16816.F32.BF16 R44, R132, R48, R44 ;  /* 0x00000030842c723c */ /* 0x008fe2000004182c */
[----:B------:R-:W-:-:S02]  /*7580*/  IMAD.MOV.U32 R247, RZ, RZ, R11 ;  /* 0x000000fffff77224 */ /* 0x000fc400078e000b */
[----:B------:R-:W-:Y:S02]  /*7590*/  IMAD.MOV.U32 R9, RZ, RZ, R65 ;  /* 0x000000ffff097224 */ /* 0x000fe400078e0041 */
[----:B------:R-:W-:Y:S03]  /*75a0*/  LDSM.16.MT88.4 R64, [R176+0xf800] ;  /* 0x00f80000b040783b */ /* 0x000fe60000004200 */
[----:B------:R-:W-:Y:S01]  /*75b0*/  HMMA.16816.F32.BF16 R48, R132, R50, R24 ;  /* 0x000000328430723c */ /* 0x000fe20000041818 */
[----:B------:R-:W-:Y:S02]  /*75c0*/  IMAD.MOV.U32 R24, RZ, RZ, R125 ;  /* 0x000000ffff187224 */ /* 0x000fe400078e007d */
[----:B------:R-:W-:Y:S02]  /*75d0*/  IMAD.MOV.U32 R25, RZ, RZ, R98 ;  /* 0x000000ffff197224 */ /* 0x000fe400078e0062 */
[----:B------:R-:W-:-:S02]  /*75e0*/  IMAD.MOV.U32 R27, RZ, RZ, R96 ;  /* 0x000000ffff1b7224 */ /* 0x000fc400078e0060 */
[----:B------:R-:W-:Y:S02]  /*75f0*/  IMAD.MOV.U32 R26, RZ, RZ, R97 ;  /* 0x000000ffff1a7224 */ /* 0x000fe400078e0061 */
[----:B------:R-:W3:Y:S01]  /*7600*/  LDSM.16.MT88.4 R96, [R176+0x11800] ;  /* 0x01180000b060783b */ /* 0x000ee20000004200 */
[C---:B-1----:R-:W-:Y:S08]  /*7610*/  HMMA.16816.F32.BF16 R76, R132.reuse, R80, R76 ;  /* 0x00000050844c723c */ /* 0x042ff0000004184c */
[----:B------:R-:W-:Y:S01]  /*7620*/  HMMA.16816.F32.BF16 R80, R132, R82, R16 ;  /* 0x000000528450723c */ /* 0x000fe20000041810 */
[----:B------:R-:W-:-:S02]  /*7630*/  IMAD.MOV.U32 R17, RZ, RZ, R112 ;  /* 0x000000ffff117224 */ /* 0x000fc400078e0070 */
[----:B------:R-:W-:Y:S02]  /*7640*/  IMAD.MOV.U32 R16, RZ, RZ, R113 ;  /* 0x000000ffff107224 */ /* 0x000fe400078e0071 */
[----:B------:R1:W4:Y:S01]  /*7650*/  LDSM.16.MT88.4 R112, [R0+0x5800] ;  /* 0x005800000070783b */ /* 0x0003220000004200 */
[----:B------:R-:W-:Y:S02]  /*7660*/  IMAD.MOV.U32 R18, RZ, RZ, R124 ;  /* 0x000000ffff127224 */ /* 0x000fe400078e007c */
[----:B------:R-:W-:Y:S01]  /*7670*/  IMAD.MOV.U32 R19, RZ, RZ, R126 ;  /* 0x000000ffff137224 */ /* 0x000fe200078e007e */
[C---:B--2---:R-:W-:Y:S01]  /*7680*/  HMMA.16816.F32.BF16 R52, R132.reuse, R56, R92 ;  /* 0x000000388434723c */ /* 0x044fe2000004185c */
[----:B------:R-:W2:Y:S07]  /*7690*/  LDSM.16.MT88.4 R124, [R176+0xd800] ;  /* 0x00d80000b07c783b */ /* 0x000eae0000004200 */
[C---:B------:R-:W-:Y:S08]  /*76a0*/  HMMA.16816.F32.BF16 R56, R132.reuse, R58, R128 ;  /* 0x0000003a8438723c */ /* 0x040ff00000041880 */
[----:B---3--:R-:W-:Y:S01]  /*76b0*/  HMMA.16816.F32.BF16 R92, R132, R96, R160 ;  /* 0x00000060845c723c */ /* 0x008fe200000418a0 */
[----:B-1----:R-:W-:-:S04]  /*76c0*/  PRMT R0, R60, 0x7770, RZ ;  /* 0x000077703c007816 */ /* 0x002fc800000000ff */
[----:B------:R-:W-:-:S03]  /*76d0*/  ISETP.GE.U32.AND P4, PT, R210, R0, PT ;  /* 0x00000000d200720c */ /* 0x000fc60003f86070 */
[----:B------:R-:W-:Y:S01]  /*76e0*/  HMMA.16816.F32.BF16 R96, R132, R98, R164 ;  /* 0x000000628460723c */ /* 0x000fe200000418a4 */
[----:B------:R-:W-:-:S04]  /*76f0*/  PRMT R0, R214, 0x7770, RZ ;  /* 0x00007770d6007816 */ /* 0x000fc800000000ff */
[----:B------:R-:W-:Y:S01]  /*7700*/  ISETP.GE.U32.AND P5, PT, R210, R0, PT ;  /* 0x00000000d200720c */ /* 0x000fe20003fa6070 */
[----:B------:R-:W-:Y:S01]  /*7710*/  FADD.FTZ R0, R209, R245 ;  /* 0x000000f5d1007221 */ /* 0x000fe20000010000 */
[----:B------:R-:W-:Y:S02]  /*7720*/  IMAD.MOV.U32 R245, RZ, RZ, R16 ;  /* 0x000000fffff57224 */ /* 0x000fe400078e0010 */
[----:B------:R-:W-:Y:S02]  /*7730*/  IMAD.MOV.U32 R209, RZ, RZ, R17 ;  /* 0x000000ffffd17224 */ /* 0x000fe400078e0011 */
[----:B------:R-:W-:Y:S01]  /*7740*/  FADD.FTZ R4, R4, R0 ;  /* 0x0000000004047221 */ /* 0x000fe20000010000 */
[----:B------:R-:W-:Y:S01]  /*7750*/  LOP3.LUT R0, R208, 0xffff, RZ, 0xc0, !PT ;  /* 0x0000ffffd0007812 */ /* 0x000fe200078ec0ff */
[----:B------:R-:W-:Y:S02]  /*7760*/  @!P4 HFMA2.BF16_V2 R226, -RZ.H0_H0, RZ.H0_H0, -R144.H0_H0 ;  /* 0x200000ffffe2c231 */ /* 0x000fe40000340990 */
[----:B------:R-:W-:-:S02]  /*7770*/  IMAD.MOV.U32 R17, RZ, RZ, R25 ;  /* 0x000000ffff117224 */ /* 0x000fc400078e0019 */
[----:B------:R-:W-:Y:S01]  /*7780*/  FADD.FTZ R2, R245, R2 ;  /* 0x00000002f5027221 */ /* 0x000fe20000010000 */
[----:B------:R-:W-:Y:S01]  /*7790*/  IMAD.MOV.U32 R16, RZ, RZ, R18 ;  /* 0x000000ffff107224 */ /* 0x000fe200078e0012 */
[C---:B----4-:R-:W-:Y:S01]  /*77a0*/  HMMA.16816.F32.BF16 R108, R132.reuse, R112, R108 ;  /* 0x00000070846c723c */ /* 0x050fe2000004186c */
[----:B------:R-:W-:Y:S01]  /*77b0*/  @!P4 PRMT R144, R226, 0x5410, RZ ;  /* 0x00005410e290c816 */ /* 0x000fe200000000ff */
[----:B------:R-:W-:Y:S01]  /*77c0*/  @!P5 HFMA2.BF16_V2 R236, -RZ.H0_H0, RZ.H0_H0, -R136.H0_H0 ;  /* 0x200000ffffecd231 */ /* 0x000fe20000340988 */
[----:B------:R-:W-:Y:S01]  /*77d0*/  ISETP.GE.U32.AND P4, PT, R210, R61, PT ;  /* 0x0000003dd200720c */ /* 0x000fe20003f86070 */
[----:B------:R-:W-:Y:S02]  /*77e0*/  IMAD.MOV.U32 R245, RZ, RZ, R17 ;  /* 0x000000fffff57224 */ /* 0x000fe400078e0011 */
[----:B------:R-:W-:Y:S01]  /*77f0*/  FADD.FTZ R2, R247, R2 ;  /* 0x00000002f7027221 */ /* 0x000fe20000010000 */
[----:B------:R-:W-:Y:S01]  /*7800*/  IMAD.MOV.U32 R17, RZ, RZ, R85 ;  /* 0x000000ffff117224 */ /* 0x000fe200078e0055 */
[----:B------:R-:W-:Y:S01]  /*7810*/  @!P5 PRMT R136, R236, 0x5410, RZ ;  /* 0x00005410ec88d816 */ /* 0x000fe200000000ff */
[----:B------:R-:W-:Y:S01]  /*7820*/  IMAD.MOV.U32 R18, RZ, RZ, R8 ;  /* 0x000000ffff127224 */ /* 0x000fe200078e0008 */
[----:B------:R-:W-:Y:S01]  /*7830*/  ISETP.GE.U32.AND P5, PT, R210, R0, PT ;  /* 0x00000000d200720c */ /* 0x000fe20003fa6070 */
[----:B------:R-:W-:Y:S01]  /*7840*/  IMAD.MOV.U32 R216, RZ, RZ, R209 ;  /* 0x000000ffffd87224 */ /* 0x000fe200078e00d1 */
[----:B------:R-:W-:Y:S01]  /*7850*/  LOP3.LUT R0, R207, 0xffff, RZ, 0xc0, !PT ;  /* 0x0000ffffcf007812 */ /* 0x000fe200078ec0ff */
[----:B------:R-:W-:Y:S01]  /*7860*/  FADD.FTZ R4, R16, R4 ;  /* 0x0000000410047221 */ /* 0x000fe20000010000 */
[----:B------:R-:W-:Y:S01]  /*7870*/  IMAD.MOV.U32 R209, RZ, RZ, R18 ;  /* 0x000000ffffd17224 */ /* 0x000fe200078e0012 */
[----:B--2---:R-:W-:Y:S01]  /*7880*/  HMMA.16816.F32.BF16 R120, R132, R124, R120 ;  /* 0x0000007c8478723c */ /* 0x004fe20000041878 */
[----:B------:R-:W-:-:S02]  /*7890*/  IMAD.MOV.U32 R16, RZ, RZ, R35 ;  /* 0x000000ffff107224 */ /* 0x000fc400078e0023 */
[----:B------:R-:W-:Y:S02]  /*78a0*/  @!P4 HFMA2.BF16_V2 R230, -RZ.H0_H0, RZ.H0_H0, -R140.H0_H0 ;  /* 0x200000ffffe6c231 */ /* 0x000fe4000034098c */
[----:B------:R-:W-:Y:S01]  /*78b0*/  FADD.FTZ R4, R216, R4 ;  /* 0x00000004d8047221 */ /* 0x000fe20000010000 */
[----:B------:R-:W-:Y:S01]  /*78c0*/  IMAD.MOV.U32 R25, RZ, RZ, R26 ;  /* 0x000000ffff197224 */ /* 0x000fe200078e001a */
[----:B------:R-:W-:Y:S01]  /*78d0*/  MOV R26, R27 ;  /* 0x0000001b001a7202 */ /* 0x000fe20000000f00 */
[----:B------:R-:W-:Y:S01]  /*78e0*/  IMAD.MOV.U32 R27, RZ, RZ, R9 ;  /* 0x000000ffff1b7224 */ /* 0x000fe200078e0009 */
[----:B------:R-:W-:Y:S01]  /*78f0*/  @!P4 PRMT R140, R230, 0x5410, RZ ;  /* 0x00005410e68cc816 */ /* 0x000fe200000000ff */
[C---:B------:R-:W-:Y:S01]  /*7900*/  HMMA.16816.F32.BF16 R124, R132.reuse, R126, R88 ;  /* 0x0000007e847c723c */ /* 0x040fe20000041858 */
[----:B------:R-:W-:Y:S01]  /*7910*/  ISETP.GT.U32.AND P4, PT, R211, R210, PT ;  /* 0x000000d2d300720c */ /* 0x000fe20003f84070 */
[----:B------:R-:W1:Y:S01]  /*7920*/  LDSM.16.MT88.4 R88, [R84+0x3800] ;  /* 0x003800005458783b */ /* 0x000e620000004200 */
[----:B------:R-:W-:Y:S01]  /*7930*/  @!P5 HFMA2.BF16_V2 R241, -RZ.H0_H0, RZ.H0_H0, -R188.H0_H0 ;  /* 0x200000fffff1d231 */ /* 0x000fe200003409bc */
[----:B------:R-:W-:Y:S01]  /*7940*/  MOV R18, R7 ;  /* 0x0000000700127202 */ /* 0x000fe20000000f00 */
[----:B------:R-:W-:Y:S01]  /*7950*/  IMAD.MOV.U32 R7, RZ, RZ, R86 ;  /* 0x000000ffff077224 */ /* 0x000fe200078e0056 */
[----:B------:R1:W2:Y:S01]  /*7960*/  LDSM.16.MT88.4 R8, [R84+0x5800] ;  /* 0x005800005408783b */ /* 0x0002a20000004200 */
[----:B------:R-:W-:Y:S01]  /*7970*/  IMAD.MOV.U32 R35, RZ, RZ, R87 ;  /* 0x000000ffff237224 */ /* 0x000fe200078e0057 */
[----:B------:R-:W-:Y:S01]  /*7980*/  @!P5 PRMT R188, R241, 0x5410, RZ ;  /* 0x00005410f1bcd816 */ /* 0x000fe200000000ff */
[----:B------:R-:W-:Y:S05]  /*7990*/  HMMA.16816.F32.BF16 R60, R132, R64, R172 ;  /* 0x00000040843c723c */ /* 0x000fea00000418ac */
[----:B------:R-:W-:-:S03]  /*79a0*/  @P4 HFMA2.BF16_V2 R237, -RZ.H0_H0, RZ.H0_H0, -R119.H0_H0 ;  /* 0x200000ffffed4231 */ /* 0x000fc60000340977 */
[C---:B------:R-:W-:Y:S02]  /*79b0*/  HMMA.16816.F32.BF16 R112, R132.reuse, R114, R12 ;  /* 0x000000728470723c */ /* 0x040fe4000004180c */
[----:B------:R-:W-:Y:S02]  /*79c0*/  @P4 PRMT R119, R237, 0x5410, RZ ;  /* 0x00005410ed774816 */ /* 0x000fe400000000ff */
[C---:B------:R-:W-:Y:S02]  /*79d0*/  ISETP.GE.U32.AND P4, PT, R210.reuse, R0, PT ;  /* 0x00000000d200720c */ /* 0x040fe40003f86070 */
[----:B------:R-:W-:Y:S02]  /*79e0*/  LOP3.LUT R0, R201, 0xffff, RZ, 0xc0, !PT ;  /* 0x0000ffffc9007812 */ /* 0x000fe400078ec0ff */
[----:B------:R-:W-:Y:S02]  /*79f0*/  HMMA.16816.F32.BF16 R64, R132, R66, R168 ;  /* 0x000000428440723c */ /* 0x000fe400000418a8 */
[----:B------:R-:W-:Y:S01]  /*7a00*/  ISETP.GE.U32.AND P3, PT, R210, R0, PT ;  /* 0x00000000d200720c */ /* 0x000fe20003f66070 */
[----:B------:R-:W-:Y:S01]  /*7a10*/  FADD.FTZ R0, R245, R2 ;  /* 0x00000002f5007221 */ /* 0x000fe20000010000 */
[----:B------:R-:W-:-:S03]  /*7a20*/  FADD.FTZ R2, R209, R4 ;  /* 0x00000004d1027221 */ /* 0x000fc60000010000 */
[----:B------:R-:W-:Y:S01]  /*7a30*/  FADD.FTZ R0, R17, R0 ;  /* 0x0000000011007221 */ /* 0x000fe20000010000 */
[----:B------:R-:W-:Y:S01]  /*7a40*/  FADD.FTZ R2, R16, R2 ;  /* 0x0000000210027221 */ /* 0x000fe20000010000 */
[----:B------:R-:W3:Y:S01]  /*7a50*/  LDC R17, c[0x0][0x448] ;  /* 0x00011200ff117b82 */ /* 0x000ee20000000800 */
[----:B------:R-:W-:Y:S02]  /*7a60*/  @!P4 HFMA2.BF16_V2 R240, -RZ.H0_H0, RZ.H0_H0, -R147.H0_H0 ;  /* 0x200000fffff0c231 */ /* 0x000fe40000340993 */
[----:B------:R-:W-:Y:S01]  /*7a70*/  FADD.FTZ R0, R18, R0 ;  /* 0x0000000012007221 */ /* 0x000fe20000010000 */
[----:B------:R-:W-:Y:S02]  /*7a80*/  FADD.FTZ R2, R5, R2 ;  /* 0x0000000205027221 */ /* 0x000fe40000010000 */
[----:B------:R-:W-:Y:S01]  /*7a90*/  @!P3 HFMA2.BF16_V2 R242, -RZ.H0_H0, RZ.H0_H0, -R139.H0_H0 ;  /* 0x200000fffff2b231 */ /* 0x000fe2000034098b */
[----:B------:R-:W-:Y:S01]  /*7aa0*/  @!P4 PRMT R147, R240, 0x5410, RZ ;  /* 0x00005410f093c816 */ /* 0x000fe200000000ff */
[----:B------:R-:W-:Y:S01]  /*7ab0*/  FADD.FTZ R0, R19, R0 ;  /* 0x0000000013007221 */ /* 0x000fe20000010000 */
[----:B------:R-:W-:Y:S01]  /*7ac0*/  FADD.FTZ R2, R24, R2 ;  /* 0x0000000218027221 */ /* 0x000fe20000010000 */
[----:B-1----:R-:W-:Y:S01]  /*7ad0*/  HMMA.16816.F32.BF16 R84, R132, R88, R152 ;  /* 0x000000588454723c */ /* 0x002fe20000041898 */
[----:B------:R-:W-:Y:S01]  /*7ae0*/  @!P3 PRMT R139, R242, 0x5410, RZ ;  /* 0x00005410f28bb816 */ /* 0x000fe200000000ff */
[----:B------:R-:W-:Y:S01]  /*7af0*/  FADD.FTZ R0, R25, R0 ;  /* 0x0000000019007221 */ /* 0x000fe20000010000 */
[----:B------:R-:W-:-:S03]  /*7b00*/  FADD.FTZ R2, R26, R2 ;  /* 0x000000021a027221 */ /* 0x000fc60000010000 */
[----:B------:R-:W-:Y:S01]  /*7b10*/  FADD.FTZ R0, R27, R0 ;  /* 0x000000001b007221 */ /* 0x000fe20000010000 */
[----:B------:R-:W-:Y:S01]  /*7b20*/  FADD.FTZ R2, R6, R2 ;  /* 0x0000000206027221 */ /* 0x000fe20000010000 */
[C---:B------:R-:W-:Y:S02]  /*7b30*/  HMMA.16816.F32.BF16 R88, R132.reuse, R90, R156 ;  /* 0x0000005a8458723c */ /* 0x040fe4000004189c */
[----:B------:R-:W-:Y:S01]  /*7b40*/  FADD.FTZ R0, R7, R0 ;  /* 0x0000000007007221 */ /* 0x000fe20000010000 */
[----:B------:R-:W-:Y:S01]  /*7b50*/  FADD.FTZ R2, R32, R2 ;  /* 0x0000000220027221 */ /* 0x000fe20000010000 */
[----:B---3--:R-:W-:Y:S02]  /*7b60*/  IMAD.SHL.U32 R4, R17, 0x8, RZ ;  /* 0x0000000811047824 */ /* 0x008fe400078e00ff */
[----:B------:R-:W-:Y:S01]  /*7b70*/  FADD.FTZ R248, R248, R0 ;  /* 0x00000000f8f87221 */ /* 0x000fe20000010000 */
[----:B------:R-:W-:Y:S01]  /*7b80*/  FADD.FTZ R244, R33, R2 ;  /* 0x0000000221f47221 */ /* 0x000fe20000010000 */
[----:B--2---:R-:W-:Y:S01]  /*7b90*/  HMMA.16816.F32.BF16 R128, R132, R8, R28 ;  /* 0x000000088480723c */ /* 0x004fe2000004181c */
[----:B------:R-:W-:-:S04]  /*7ba0*/  IMAD.WIDE R4, R4, 0x2, R192 ;  /* 0x0000000204047825 */ /* 0x000fc800078e02c0 */
[----:B------:R-:W-:Y:S01]  /*7bb0*/  FADD.FTZ R248, R34, R248 ;  /* 0x000000f822f87221 */ /* 0x000fe20000010000 */
[----:B------:R-:W-:Y:S01]  /*7bc0*/  FADD.FTZ R244, R252, R244 ;  /* 0x000000f4fcf47221 */ /* 0x000fe20000010000 */
[----:B------:R1:W-:Y:S02]  /*7bd0*/  STG.E.U16 desc[UR16][R4.64], R187 ;  /* 0x000000bb04007986 */ /* 0x0003e4000c101510 */
[----:B------:R-:W-:Y:S01]  /*7be0*/  FADD.FTZ R248, R35, R248 ;  /* 0x000000f823f87221 */ /* 0x000fe20000010000 */
[----:B------:R-:W-:Y:S01]  /*7bf0*/  FADD.FTZ R244, R251, R244 ;  /* 0x000000f4fbf47221 */ /* 0x000fe20000010000 */
[----:B------:R-:W-:Y:S01]  /*7c00*/  HMMA.16816.F32.BF16 R132, R132, R10, R20 ;  /* 0x0000000a8484723c */ /* 0x000fe20000041814 */
[----:B------:R1:W-:Y:S01]  /*7c10*/  STG.E.U16 desc[UR16][R4.64+0x2], R180 ;  /* 0x000002b404007986 */ /* 0x0003e2000c101510 */
[----:B------:R-:W-:Y:S01]  /*7c20*/  FADD.FTZ R248, R249, R248 ;  /* 0x000000f8f9f87221 */ /* 0x000fe20000010000 */
[----:B------:R-:W-:Y:S02]  /*7c30*/  FADD.FTZ R244, R250, R244 ;  /* 0x000000f4faf47221 */ /* 0x000fe40000010000 */
[----:B------:R1:W-:Y:S04]  /*7c40*/  STG.E.U16 desc[UR16][R192.64+0x10], R199 ;  /* 0x000010c7c0007986 */ /* 0x0003e8000c101510 */
        /* <DEDUP_REMOVED lines=26> */
[----:B------:R1:W-:Y:S01]  /*7df0*/  STG.E.U16 desc[UR16][R4.64+0x72], R117 ;  /* 0x0000727504007986 */ /* 0x0003e2000c101510 */
[----:B------:R-:W-:Y:S05]  /*7e00*/  @!P6 BRA `(.L_x_1072) ;  /* 0x000000480044e947 */ /* 0x000fea0003800000 */
[----:B------:R-:W2:Y:S01]  /*7e10*/  S2R R186, SR_TID.X ;  /* 0x0000000000ba7919 */ /* 0x000ea20000002100 */
[----:B------:R-:W3:Y:S01]  /*7e20*/  LDC.64 R224, c[0x0][0x3c0] ;  /* 0x0000f000ffe07b82 */ /* 0x000ee20000000a00 */
[----:B------:R-:W4:Y:S01]  /*7e30*/  LDCU UR4, c[0x0][0x440] ;  /* 0x00008800ff0477ac */ /* 0x000f220008000800 */
[----:B-1----:R-:W-:Y:S01]  /*7e40*/  IMAD.MOV.U32 R178, RZ, RZ, 0x20 ;  /* 0x00000020ffb27424 */ /* 0x002fe200078e00ff */
[----:B------:R-:W-:Y:S01]  /*7e50*/  LEA.HI R190, R243, 0xfffffffe, RZ, 0x1a ;  /* 0xfffffffef3be7811 */ /* 0x000fe200078fd0ff */
[----:B------:R-:W-:Y:S01]  /*7e60*/  IMAD.MOV.U32 R117, RZ, RZ, R3 ;  /* 0x000000ffff757224 */ /* 0x000fe200078e0003 */
[----:B------:R-:W-:Y:S01]  /*7e70*/  IADD3 R3, PT, PT, R176, 0xc040, RZ ;  /* 0x0000c040b0037810 */ /* 0x000fe20007ffe0ff */
[----:B------:R-:W-:Y:S01]  /*7e80*/  IMAD.U32 R2, R210, 0x10000, RZ ;  /* 0x00010000d2027824 */ /* 0x000fe200078e00ff */
[----:B------:R-:W-:Y:S01]  /*7e90*/  SEL R178, R178, 0xffffffe0, !P2 ;  /* 0xffffffe0b2b27807 */ /* 0x000fe20005000000 */
[----:B------:R-:W1:Y:S01]  /*7ea0*/  S2UR UR5, SR_CgaCtaId ;  /* 0x00000000000579c3 */ /* 0x000e620000008800 */
[----:B------:R-:W-:Y:S01]  /*7eb0*/  IMAD.MOV.U32 R0, RZ, RZ, R116 ;  /* 0x000000ffff007224 */ /* 0x000fe200078e0074 */
[----:B------:R5:W-:Y:S01]  /*7ec0*/  STL [R1+0x70], R3 ;  /* 0x0000700301007387 */ /* 0x000be20000100800 */
[----:B------:R-:W-:Y:S01]  /*7ed0*/  LOP3.LUT R2, R210, 0xff0000, R2, 0xf8, !PT ;  /* 0x00ff0000d2027812 */ /* 0x000fe200078ef802 */
[----:B------:R-:W-:Y:S01]  /*7ee0*/  IMAD.MOV.U32 R189, RZ, RZ, 0x40 ;  /* 0x00000040ffbd7424 */ /* 0x000fe200078e00ff */
[----:B------:R-:W-:Y:S01]  /*7ef0*/  UMOV UR7, 0x400 ;  /* 0x0000040000077882 */ /* 0x000fe20000000000 */
[----:B------:R-:W-:Y:S01]  /*7f00*/  IMAD.IADD R178, R178, 0x1, R176 ;  /* 0x00000001b2b27824 */ /* 0x000fe200078e02b0 */
[----:B------:R-:W1:Y:S01]  /*7f10*/  LDCU UR6, c[0x0][0x440] ;  /* 0x00008800ff0677ac */ /* 0x000e620008000800 */
[----:B----4-:R-:W-:Y:S01]  /*7f20*/  ISETP.GE.AND P1, PT, R181, UR4, PT ;  /* 0x00000004b5007c0c */ /* 0x010fe2000bf26270 */
[----:B------:R-:W4:Y:S01]  /*7f30*/  LDCU UR4, c[0x0][0x45c] ;  /* 0x00008b80ff0477ac */ /* 0x000f220008000800 */
[----:B---3--:R-:W-:Y:S01]  /*7f40*/  SHF.L.U32 R2, R224, 0x4, RZ ;  /* 0x00000004e0027819 */ /* 0x008fe200000006ff */
[C---:B--2---:R-:W-:Y:S01]  /*7f50*/  IMAD.SHL.U32 R187, R186.reuse, 0x40, RZ ;  /* 0x00000040babb7824 */ /* 0x044fe200078e00ff */
[----:B------:R-:W-:Y:S01]  /*7f60*/  LOP3.LUT P0, RZ, R186, 0x2, RZ, 0xc0, !PT ;  /* 0x00000002baff7812 */ /* 0x000fe2000780c0ff */
[----:B-1----:R-:W-:Y:S01]  /*7f70*/  ULEA UR5, UR5, UR7, 0x18 ;  /* 0x0000000705057291 */ /* 0x002fe2000f8ec0ff */
[----:B-----5:R-:W-:-:S02]  /*7f80*/  SHF.L.U64.HI R3, R224, 0x4, R225 ;  /* 0x00000004e0037819 */ /* 0x020fc400000102e1 */
[----:B------:R-:W-:Y:S02]  /*7f90*/  LOP3.LUT R188, R187, 0x400, RZ, 0xc0, !PT ;  /* 0x00000400bbbc7812 */ /* 0x000fe400078ec0ff */
[----:B------:R-:W-:Y:S01]  /*7fa0*/  SEL R185, R184, 0xffffffe0, !P0 ;  /* 0xffffffe0b8b97807 */ /* 0x000fe20004000000 */
[----:B----4-:R-:W-:Y:S06]  /*7fb0*/  BRA `(.L_x_1073) ;  /* 0x0000000400487947 */ /* 0x010fec0003800000 */
.L_x_1075:
[----:B------:R-:W1:Y:S01]  /*7fc0*/  LDC.64 R118, c[0x0][0x3b8] ;  /* 0x0000ee00ff767b82 */ /* 0x000e620000000a00 */
[----:B------:R-:W-:Y:S04]  /*7fd0*/  VIADD R116, R190, 0xffffffff ;  /* 0xffffffffbe747836 */ /* 0x000fe80000000000 */
[----:B-1----:R-:W-:Y:S01]  /*7fe0*/  IMAD.WIDE.U32 R2, R116, R118, RZ ;  /* 0x0000007674027225 */ /* 0x002fe200078e00ff */
[----:B------:R-:W-:Y:S03]  /*7ff0*/  SHF.L.U64.HI R143, R118, 0x4, R119 ;  /* 0x00000004768f7819 */ /* 0x000fe60000010277 */
[----:B------:R-:W-:Y:S01]  /*8000*/  IMAD R3, R116, R119, R3 ;  /* 0x0000007774037224 */ /* 0x000fe200078e0203 */
[-C--:B------:R-:W-:Y:S01]  /*8010*/  LEA R138, P6, R2, R229.reuse, 0x7 ;  /* 0x000000e5028a7211 */ /* 0x080fe200078c38ff */
[----:B------:R-:W-:Y:S03]  /*8020*/  IMAD.SHL.U32 R140, R118, 0x10, RZ ;  /* 0x00000010768c7824 */ /* 0x000fe600078e00ff */
[C-C-:B------:R-:W-:Y:S02]  /*8030*/  LEA.HI.X R139, R2.reuse, R228, R3.reuse, 0x7, P6 ;  /* 0x000000e4028b7211 */ /* 0x140fe400030f3c03 */
[----:B------:R-:W-:Y:S03]  /*8040*/  LEA R116, P4, R2, R140, 0x6 ;  /* 0x0000008c02747211 */ /* 0x000fe600078830ff */
[----:B------:R-:W-:Y:S01]  /*8050*/  @!PT LDS RZ, [RZ] ;  /* 0x00000000fffff984 */ /* 0x000fe20000000800 */
[----:B------:R-:W-:Y:S01]  /*8060*/  @!PT LDS RZ, [RZ] ;  /* 0x00000000fffff984 */ /* 0x000fe20000000800 */
[----:B------:R-:W-:Y:S01]  /*8070*/  @!PT LDS RZ, [RZ] ;  /* 0x00000000fffff984 */ /* 0x000fe20000000800 */
[----:B------:R1:W-:Y:S01]  /*8080*/  @!P1 LDGSTS.E.BYPASS.LTC128B.128 [R191+0x6000], desc[UR16][R138.64] ;  /* 0x060000008abf9fae */ /* 0x0003e2000b981a10 */
[----:B------:R-:W-:Y:S02]  /*8090*/  LEA R136, P6, R116, R229, 0x1 ;  /* 0x000000e574887211 */ /* 0x000fe400078c08ff */
[----:B------:R-:W-:Y:S01]  /*80a0*/  LEA.HI.X R137, R2, R143, R3, 0x6, P4 ;  /* 0x0000008f02897211 */ /* 0x000fe200020f3403 */
[----:B------:R1:W-:Y:S01]  /*80b0*/  @P1 STS.128 [R191+0x6000], RZ ;  /* 0x006000ffbf001388 */ /* 0x0003e20000000c00 */
[-C--:B------:R-:W-:Y:S02]  /*80c0*/  IADD3 R140, P4, PT, R140, R116.reuse, RZ ;  /* 0x000000748c8c7210 */ /* 0x080fe40007f9e0ff */
[C---:B------:R-:W-:Y:S01]  /*80d0*/  LEA R141, P5, R118.reuse, R116, 0x5 ;  /* 0x00000074768d7211 */ /* 0x040fe200078a28ff */
[----:B------:R-:W-:Y:S01]  /*80e0*/  @!PT LDS RZ, [RZ] ;  /* 0x00000000fffff984 */ /* 0x000fe20000000800 */
[----:B------:R-:W-:Y:S01]  /*80f0*/  @!PT LDS RZ, [RZ] ;  /* 0x00000000fffff984 */ /* 0x000fe20000000800 */
[----:B------:R-:W-:Y:S01]  /*8100*/  @!PT LDS RZ, [RZ] ;  /* 0x00000000fffff984 */ /* 0x000fe20000000800 */
[----:B------:R1:W-:Y:S02]  /*8110*/  @!P3 LDGSTS.E.BYPASS.LTC128B.128 [R191+0x8000], desc[UR16][R138.64+0x80] ;  /* 0x080000808abfbfae */ /* 0x0003e4000b981a10 */
[----:B------:R-:W-:Y:S01]  /*8120*/  IMAD.X R143, R143, 0x1, R137, P4 ;  /* 0x000000018f8f7824 */ /* 0x000fe200020e0689 */
[C---:B------:R-:W-:Y:S01]  /*8130*/  LEA R2, P4, R141.reuse, R229, 0x1 ;  /* 0x000000e58d027211 */ /* 0x040fe200078808ff */
[----:B------:R1:W-:Y:S01]  /*8140*/  @P3 STS.128 [R191+0x8000], RZ ;  /* 0x008000ffbf003388 */ /* 0x0003e20000000c00 */
[----:B------:R-:W-:Y:S02]  /*8150*/  LEA.HI.X R3, R118, R137, R119, 0x5, P5 ;  /* 0x0000008976037211 */ /* 0x000fe400028f2c77 */
[-C--:B------:R-:W-:Y:S01]  /*8160*/  LEA.HI.X R137, R116, R228.reuse, R137, 0x1, P6 ;  /* 0x000000e474897211 */ /* 0x080fe200030f0c89 */
        /* <DEDUP_REMOVED lines=55> */
.L_x_1073:
[----:B------:R-:W-:Y:S01]  /*84e0*/  IMAD.SHL.U32 R3, R186, 0x8, RZ ;  /* 0x00000008ba037824 */ /* 0x000fe200078e00ff */
[----:B------:R-:W-:Y:S04]  /*84f0*/  DEPBAR.LE SB0, 0x0 ;  /* 0x000080000000791a */ /* 0x000fe80000000000 */
[----:B------:R-:W-:Y:S01]  /*8500*/  IMAD.WIDE.U32 R6, R190, R224, RZ ;  /* 0x000000e0be067225 */ /* 0x000fe200078e00ff */
[----:B------:R-:W-:Y:S02]  /*8510*/  BAR.SYNC.DEFER_BLOCKING 0x0 ;  /* 0x0000000000007b1d */ /* 0x000fe40000010000 */
[----:B------:R-:W-:Y:S01]  /*8520*/  LOP3.LUT R181, R3, 0x38, RZ, 0xc0, !PT ;  /* 0x0000003803b57812 */ /* 0x000fe200078ec0ff */
[----:B------:R-:W-:Y:S01]  /*8530*/  IMAD.SHL.U32 R11, R224, 0x10, RZ ;  /* 0x00000010e00b7824 */ /* 0x000fe200078e00ff */
[----:B------:R-:W-:Y:S01]  /*8540*/  LEA R8, P2, R6, R235, 0x7 ;  /* 0x000000eb06087211 */ /* 0x000fe200078438ff */
[----:B------:R-:W-:Y:S01]  /*8550*/  IMAD R7, R190, R225, R7 ;  /* 0x000000e1be077224 */ /* 0x000fe200078e0207 */
[----:B------:R-:W-:Y:S01]  /*8560*/  SHF.L.U64.HI R10, R224, 0x4, R225 ;  /* 0x00000004e00a7819 */ /* 0x000fe200000102e1 */
[----:B------:R-:W-:Y:S01]  /*8570*/  IMAD.SHL.U32 R2, R186, 0x20, RZ ;  /* 0x00000020ba027824 */ /* 0x000fe200078e00ff */
[CC--:B------:R-:W-:Y:S02]  /*8580*/  LEA R5, P0, R6.reuse, R11.reuse, 0x6 ;  /* 0x0000000b06057211 */ /* 0x0c0fe400078030ff */
[C---:B------:R-:W-:Y:S02]  /*8590*/  LOP3.LUT R12, R181.reuse, 0x40, RZ, 0xfc, !PT ;  /* 0x00000040b50c7812 */ /* 0x040fe400078efcff */
[C-C-:B------:R-:W-:Y:S02]  /*85a0*/  LEA.HI.X R9, R6.reuse, R234, R7.reuse, 0x7, P2 ;  /* 0x000000ea06097211 */ /* 0x140fe400010f3c07 */
[----:B------:R-:W-:Y:S01]  /*85b0*/  LEA.HI.X R7, R6, R10, R7, 0x6, P0 ;  /* 0x0000000a06077211 */ /* 0x000fe200000f3407 */
[----:B------:R1:W-:Y:S01]  /*85c0*/  STL [R1+0x44], R12 ;  /* 0x0000440c01007387 */ /* 0x0003e20000100800 */
[----:B------:R-:W-:Y:S02]  /*85d0*/  LOP3.LUT R6, R181, 0x80, RZ, 0xfc, !PT ;  /* 0x00000080b5067812 */ /* 0x000fe400078efcff */
[----:B------:R-:W-:Y:S02]  /*85e0*/  ISETP.GE.AND P3, PT, R12, UR6, PT ;  /* 0x000000060c007c0c */ /* 0x000fe4000bf66270 */
[----:B------:R-:W-:Y:S01]  /*85f0*/  ISETP.GE.AND P2, PT, R6, UR6, PT ;  /* 0x0000000606007c0c */ /* 0x000fe2000bf46270 */
[----:B------:R2:W-:Y:S01]  /*8600*/  STL [R1+0x48], R6 ;  /* 0x0000480601007387 */ /* 0x0005e20000100800 */
[----:B------:R-:W-:Y:S02]  /*8610*/  IADD3 R11, P4, PT, R5, R11, RZ ;  /* 0x0000000b050b7210 */ /* 0x000fe40007f9e0ff */
[----:B------:R-:W-:Y:S01]  /*8620*/  LEA R13, P0, R224, R5, 0x5 ;  /* 0x00000005e00d7211 */ /* 0x000fe200078028ff */
[----:B------:R-:W-:Y:S01]  /*8630*/  @!PT LDS RZ, [RZ] ;  /* 0x00000000fffff984 */ /* 0x000fe20000000800 */
[----:B------:R-:W-:Y:S01]  /*8640*/  @!PT LDS RZ, [RZ] ;  /* 0x00000000fffff984 */ /* 0x000fe20000000800 */
[----:B------:R-:W-:Y:S01]  /*8650*/  @!PT LDS RZ, [RZ] ;  /* 0x00000000fffff984 */ /* 0x000fe20000000800 */
[----:B------:R-:W-:Y:S01]  /*8660*/  @!P1 LDGSTS.E.BYPASS.LTC128B.128 [R191+0xc000], desc[UR16][R8.64] ;  /* 0x0c00000008bf9fae */ /* 0x000fe2000b981a10 */
[----:B------:R-:W-:Y:S01]  /*8670*/  LOP3.LUT R183, R2, 0x7c00, RZ, 0xc0, !PT ;  /* 0x00007c0002b77812 */ /* 0x000fe200078ec0ff */
[----:B------:R-:W-:Y:S01]  /*8680*/  IMAD.X R14, R7, 0x1, R10, P4 ;  /* 0x00000001070e7824 */ /* 0x000fe200020e060a */
[----:B------:R-:W-:Y:S01]  /*8690*/  LEA.HI.X R15, R224, R7, R225, 0x5, P0 ;  /* 0x00000007e00f7211 */ /* 0x000fe200000f2ce1 */
[----:B------:R-:W-:Y:S01]  /*86a0*/  @P1 STS.128 [R191+0xc000], RZ ;  /* 0x00c000ffbf001388 */ /* 0x000fe20000000c00 */
[----:B------:R-:W-:Y:S02]  /*86b0*/  ISETP.GE.AND P1, PT, R181, UR6, PT ;  /* 0x00000006b5007c0c */ /* 0x000fe4000bf26270 */
[CC--:B------:R-:W-:Y:S01]  /*86c0*/  LEA R10, P4, R11.reuse, R235.reuse, 0x1 ;  /* 0x000000eb0b0a7211 */ /* 0x0c0fe200078808ff */
[----:B------:R-:W-:Y:S01]  /*86d0*/  @!PT LDS RZ, [RZ] ;  /* 0x00000000fffff984 */ /* 0x000fe20000000800 */
[----:B------:R-:W-:Y:S01]  /*86e0*/  @!PT LDS RZ, [RZ] ;  /* 0x00000000fffff984 */ /* 0x000fe20000000800 */
[----:B------:R-:W-:Y:S01]  /*86f0*/  @!PT LDS RZ, [RZ] ;  /* 0x00000000fffff984 */ /* 0x000fe20000000800 */
[----:B------:R-:W-:Y:S01]  /*8700*/  @!P3 LDGSTS.E.BYPASS.LTC128B.128 [R191+0xe000], desc[UR16][R8.64+0x80] ;  /* 0x0e00008008bfbfae */ /* 0x000fe2000b981a10 */
[----:B------:R-:W-:Y:S02]  /*8710*/  SHF.R.U32.HI R182, RZ, 0x1, R186 ;  /* 0x00000001ffb67819 */ /* 0x000fe400000116ba */
[-C--:B------:R-:W-:Y:S01]  /*8720*/  LEA.HI.X R11, R11, R234.reuse, R14, 0x1, P4 ;  /* 0x000000ea0b0b7211 */ /* 0x080fe200020f0c0e */
[----:B------:R-:W-:Y:S01]  /*8730*/  @P3 STS.128 [R191+0xe000], RZ ;  /* 0x00e000ffbf003388 */ /* 0x000fe20000000c00 */
[--C-:B------:R-:W-:Y:S02]  /*8740*/  LOP3.LUT R2, R181, 0x1c0, R187.reuse, 0xf8, !PT ;  /* 0x000001c0b5027812 */ /* 0x100fe400078ef8bb */
[-C--:B-1----:R-:W-:Y:S01]  /*8750*/  LEA R12, P0, R13, R235.reuse, 0x1 ;  /* 0x000000eb0d0c7211 */ /* 0x082fe200078008ff */
[----:B------:R-:W-:Y:S01]  /*8760*/  @!PT LDS RZ, [RZ] ;  /* 0x00000000fffff984 */ /* 0x000fe20000000800 */
[----:B------:R-:W-:Y:S01]  /*8770*/  @!PT LDS RZ, [RZ] ;  /* 0x00000000fffff984 */ /* 0x000fe20000000800 */
[----:B------:R-:W-:Y:S01]  /*8780*/  @!PT LDS RZ, [RZ] ;  /* 0x00000000fffff984 */ /* 0x000fe20000000800 */
[----:B------:R-:W-:Y:S01]  /*8790*/  @!P2 LDGSTS.E.BYPASS.LTC128B.128 [R191+0x10000], desc[UR16][R8.64+0x100] ;  /* 0x1000010008bfafae */ /* 0x000fe2000b981a10 */
[----:B------:R-:W-:Y:S02]  /*87a0*/  LOP3.LUT R4, R183, 0x200, R187, 0xf8, !PT ;  /* 0x00000200b7047812 */ /* 0x000fe400078ef8bb */
[-C--:B------:R-:W-:Y:S01]  /*87b0*/  LEA.HI.X R13, R13, R234.reuse, R15, 0x1, P0 ;  /* 0x000000ea0d0d7211 */ /* 0x080fe200000f0c0f */
[----:B------:R-:W-:Y:S01]  /*87c0*/  @P2 STS.128 [R191+0x10000], RZ ;  /* 0x010000ffbf002388 */ /* 0x000fe20000000c00 */
[C---:B--2---:R-:W-:Y:S02]  /*87d0*/  LEA R6, P5, R5.reuse, R235, 0x1 ;  /* 0x000000eb05067211 */ /* 0x044fe400078a08ff */
[----:B------:R-:W-:Y:S02]  /*87e0*/  LOP3.LUT R3, R182, 0x8, RZ, 0xc0, !PT ;  /* 0x00000008b6037812 */ /* 0x000fe400078ec0ff */
[----:B------:R-:W-:Y:S02]  /*87f0*/  LEA.HI.X R7, R5, R234, R7, 0x1, P5 ;  /* 0x000000ea05077211 */ /* 0x000fe400028f0c07 */
[----:B------:R-:W-:Y:S02]  /*8800*/  LOP3.LUT R3, R4, R2, R3, 0xf6, !PT ;  /* 0x0000000204037212 */ /* 0x000fe400078ef603 */
[----:B------:R-:W-:Y:S01]  /*8810*/  LOP3.LUT R2, R2, 0x8, R186, 0x78, !PT ;  /* 0x0000000802027812 */ /* 0x000fe200078e78ba */
[----:B------:R-:W-:Y:S01]  /*8820*/  @!PT LDS RZ, [RZ] ;  /* 0x00000000fffff984 */ /* 0x000fe20000000800 */
[----:B------:R-:W-:Y:S01]  /*8830*/  @!PT LDS RZ, [RZ] ;  /* 0x00000000fffff984 */ /* 0x000fe20000000800 */
[----:B------:R-:W-:Y:S01]  /*8840*/  @!PT LDS RZ, [RZ] ;  /* 0x00000000fffff984 */ /* 0x000fe20000000800 */
[----:B------:R-:W-:Y:S01]  /*8850*/  @!P1 LDGSTS.E.BYPASS.LTC128B.128 [R191+0xc800], desc[UR16][R6.64] ;  /* 0x0c80000006bf9fae */ /* 0x000fe2000b981a10 */
[----:B------:R-:W-:Y:S02]  /*8860*/  LEA R119, R3, UR5, 0x1 ;  /* 0x0000000503777c11 */ /* 0x000fe4000f8e08ff */
[----:B------:R-:W-:Y:S01]  /*8870*/  LOP3.LUT P0, RZ, R186, 0x4, RZ, 0xc0, !PT ;  /* 0x00000004baff7812 */ /* 0x000fe2000780c0ff */
[----:B------:R-:W-:Y:S01]  /*8880*/  @P1 STS.128 [R191+0xc800], RZ ;  /* 0x00c800ffbf001388 */ /* 0x000fe20000000c00 */
[----:B------:R-:W-:Y:S01]  /*8890*/  IMAD R2, R2, 0x2, R188 ;  /* 0x0000000202027824 */ /* 0x000fe200078e02bc */
[----:B------:R-:W-:Y:S01]  /*88a0*/  ISETP.NE.AND P4, PT, R190, RZ, PT ;  /* 0x000000ffbe00720c */ /* 0x000fe20003f85270 */
[----:B------:R-:W-:Y:S01]  /*88b0*/  IMAD.IADD R179, R185, 0x1, R119 ;  /* 0x00000001b9b37824 */ /* 0x000fe200078e0277 */
[----:B------:R-:W-:Y:S01]  /*88c0*/  @!PT LDS RZ, [RZ] ;  /* 0x00000000fffff984 */ /* 0x000fe20000000800 */
[----:B------:R-:W-:Y:S01]  /*88d0*/  @!PT LDS RZ, [RZ] ;  /* 0x00000000fffff984 */ /* 0x000fe20000000800 */
[----:B------:R-:W-:Y:S01]  /*88e0*/  @!PT LDS RZ, [RZ] ;  /* 0x00000000fffff984 */ /* 0x000fe20000000800 */
[----:B------:R-:W-:Y:S01]  /*88f0*/  @!P3 LDGSTS.E.BYPASS.LTC128B.128 [R191+0xe800], desc[UR16][R6.64+0x80] ;  /* 0x0e80008006bfbfae */ /* 0x000fe2000b981a10 */
[----:B------:R-:W-:Y:S01]  /*8900*/  SEL R116, R189, 0xffffffc0, !P0 ;  /* 0xffffffc0bd747807 */ /* 0x000fe20004000000 */
[----:B------:R-:W-:Y:S02]  /*8910*/  VIADD R118, R2, UR5 ;  /* 0x0000000502767c36 */ /* 0x000fe40008000000 */
[----:B------:R-:W-:Y:S02]  /*8920*/  @P3 STS.128 [R191+0xe800], RZ ;  /* 0x00e800ffbf003388 */ /* 0x000fe40000000c00 */
[----:B------:R-:W-:Y:S02]  /*8930*/  IMAD.IADD R3, R118, 0x1, R185 ;  /* 0x0000000176037824 */ /* 0x000fe400078e02b9 */
        /* <DEDUP_REMOVED lines=40> */
[----:B-1----:R-:W1:Y:S04]  /*8bc0*/  LDSM.16.M88.4 R8, [R2+UR5+0x6000] ;  /* 0x006000050208783b */ /* 0x002e680008000200 */
[----:B------:R-:W2:Y:S04]  /*8bd0*/  LDSM.16.M88.4 R16, [R2+UR5+0x6800] ;  /* 0x006800050210783b */ /* 0x000ea80008000200 */
[----:B------:R-:W3:Y:S04]  /*8be0*/  LDSM.16.M88.4 R24, [R2+UR5+0x7000] ;  /* 0x007000050218783b */ /* 0x000ee80008000200 */
[----:B------:R-:W0:Y:S04]  /*8bf0*/  LDGDEPBAR ;  /* 0x00000000000079af */ /* 0x000e280000000000 */
[----:B------:R-:W4:Y:S04]  /*8c00*/  LDSM.16.M88.4 R136, [R2+UR5+0x7800] ;  /* 0x007800050288783b */ /* 0x000f280008000200 */
[----:B------:R-:W-:Y:S04]  /*8c10*/  LDSM.16.M88.4 R140, [R179] ;  /* 0x00000000b38c783b */ /* 0x000fe80000000200 */
[----:B------:R-:W5:Y:S04]  /*8c20*/  LDSM.16.M88.4 R144, [R3+0x6000] ;  /* 0x006000000390783b */ /* 0x000f680000000200 */
[----:B------:R-:W5:Y:S04]  /*8c30*/  LDSM.16.M88.4 R148, [R3+0x6800] ;  /* 0x006800000394783b */ /* 0x000f680000000200 */
[----:B------:R-:W5:Y:S04]  /*8c40*/  LDSM.16.M88.4 R152, [R3+0x7000] ;  /* 0x007000000398783b */ /* 0x000f680000000200 */
[----:B------:R-:W-:Y:S01]  /*8c50*/  LDSM.16.M88.4 R156, [R116+0x6000] ;  /* 0x00600000749c783b */ /* 0x000fe20000000200 */
[C---:B-1----:R-:W-:Y:S03]  /*8c60*/  HMMA.16816.F32.BF16 R4, R32.reuse, R8, RZ ;  /* 0x000000082004723c */ /* 0x042fe600000418ff */
[----:B------:R-:W-:Y:S04]  /*8c70*/  LDSM.16.M88.4 R160, [R116+0x7800] ;  /* 0x0078000074a0783b */ /* 0x000fe80000000200 */
[----:B------:R-:W-:Y:S01]  /*8c80*/  LDSM.16.M88.4 R164, [R180] ;  /* 0x00000000b4a4783b */ /* 0x000fe20000000200 */
[C---:B------:R-:W-:Y:S03]  /*8c90*/  HMMA.16816.F32.BF16 R8, R32.reuse, R10, RZ ;  /* 0x0000000a2008723c */ /* 0x040fe600000418ff */
[----:B------:R-:W-:Y:S04]  /*8ca0*/  LDSM.16.M88.4 R168, [R118+0x6000] ;  /* 0x0060000076a8783b */ /* 0x000fe80000000200 */
[----:B------:R-:W-:Y:S01]  /*8cb0*/  LDSM.16.M88.4 R172, [R118+0x6800] ;  /* 0x0068000076ac783b */ /* 0x000fe20000000200 */
[C---:B--2---:R-:W-:Y:S08]  /*8cc0*/  HMMA.16816.F32.BF16 R12, R32.reuse, R16, RZ ;  /* 0x00000010200c723c */ /* 0x044ff000000418ff */
[C---:B------:R-:W-:Y:S08]  /*8cd0*/  HMMA.16816.F32.BF16 R16, R32.reuse, R18, RZ ;  /* 0x000000122010723c */ /* 0x040ff000000418ff */
[C---:B---3--:R-:W-:Y:S08]  /*8ce0*/  HMMA.16816.F32.BF16 R20, R32.reuse, R24, RZ ;  /* 0x000000182014723c */ /* 0x048ff000000418ff */
[C---:B------:R-:W-:Y:S08]  /*8cf0*/  HMMA.16816.F32.BF16 R24, R32.reuse, R26, RZ ;  /* 0x0000001a2018723c */ /* 0x040ff000000418ff */
[C---:B----4-:R-:W-:Y:S08]  /*8d00*/  HMMA.16816.F32.BF16 R28, R32.reuse, R136, RZ ;  /* 0x00000088201c723c */ /* 0x050ff000000418ff */
[----:B------:R-:W-:Y:S01]  /*8d10*/  HMMA.16816.F32.BF16 R32, R32, R138, RZ ;  /* 0x0000008a2020723c */ /* 0x000fe200000418ff */
[----:B------:R-:W1:Y:S07]  /*8d20*/  LDSM.16.M88.4 R136, [R3+0x7800] ;  /* 0x007800000388783b */ /* 0x000e6e0000000200 */
[C---:B-----5:R-:W-:Y:S08]  /*8d30*/  HMMA.16816.F32.BF16 R4, R140.reuse, R144, R4 ;  /* 0x000000908c04723c */ /* 0x060ff00000041804 */
[C---:B------:R-:W-:Y:S01]  /*8d40*/  HMMA.16816.F32.BF16 R8, R140.reuse, R146, R8 ;  /* 0x000000928c08723c */ /* 0x040fe20000041808 */
[----:B------:R-:W2:Y:S07]  /*8d50*/  LDSM.16.M88.4 R144, [R177] ;  /* 0x00000000b190783b */ /* 0x000eae0000000200 */
[C---:B------:R-:W-:Y:S08]  /*8d60*/  HMMA.16816.F32.BF16 R12, R140.reuse, R148, R12 ;  /* 0x000000948c0c723c */ /* 0x040ff0000004180c */
[C---:B------:R-:W-:Y:S01]  /*8d70*/  HMMA.16816.F32.BF16 R16, R140.reuse, R150, R16 ;  /* 0x000000968c10723c */ /* 0x040fe20000041810 */
[----:B------:R-:W3:Y:S07]  /*8d80*/  LDSM.16.M88.4 R148, [R116+0x6800] ;  /* 0x006800007494783b */ /* 0x000eee0000000200 */
[C---:B------:R-:W-:Y:S08]  /*8d90*/  HMMA.16816.F32.BF16 R20, R140.reuse, R152, R20 ;  /* 0x000000988c14723c */ /* 0x040ff00000041814 */
[C---:B------:R-:W-:Y:S01]  /*8da0*/  HMMA.16816.F32.BF16 R24, R140.reuse, R154, R24 ;  /* 0x0000009a8c18723c */ /* 0x040fe20000041818 */
[----:B------:R-:W4:Y:S07]  /*8db0*/  LDSM.16.M88.4 R152, [R116+0x7000] ;  /* 0x007000007498783b */ /* 0x000f2e0000000200 */
[C---:B-1----:R-:W-:Y:S08]  /*8dc0*/  HMMA.16816.F32.BF16 R28, R140.reuse, R136, R28 ;  /* 0x000000888c1c723c */ /* 0x042ff0000004181c */
[----:B------:R-:W-:Y:S01]  /*8dd0*/  HMMA.16816.F32.BF16 R32, R140, R138, R32 ;  /* 0x0000008a8c20723c */ /* 0x000fe20000041820 */
[----:B------:R-:W1:Y:S04]  /*8de0*/  LDSM.16.M88.4 R136, [R118+0x7000] ;  /* 0x007000007688783b */ /* 0x000e680000000200 */
[----:B------:R-:W5:Y:S03]  /*8df0*/  LDSM.16.M88.4 R140, [R118+0x7800] ;  /* 0x00780000768c783b */ /* 0x000f660000000200 */
[C---:B--2---:R-:W-:Y:S08]  /*8e00*/  HMMA.16816.F32.BF16 R4, R144.reuse, R156, R4 ;  /* 0x0000009c9004723c */ /* 0x044ff00000041804 */
[C---:B------:R-:W-:Y:S01]  /*8e10*/  HMMA.16816.F32.BF16 R8, R144.reuse, R158, R8 ;  /* 0x0000009e9008723c */ /* 0x040fe20000041808 */
[----:B------:R-:W-:Y:S07]  /*8e20*/  LDSM.16.M88.4 R156, [R2+UR5+0x9000] ;  /* 0x00900005029c783b */ /* 0x000fee0008000200 */
[C---:B---3--:R-:W-:Y:S08]  /*8e30*/  HMMA.16816.F32.BF16 R12, R144.reuse, R148, R12 ;  /* 0x00000094900c723c */ /* 0x048ff0000004180c */
[C---:B------:R-:W-:Y:S01]  /*8e40*/  HMMA.16816.F32.BF16 R16, R144.reuse, R150, R16 ;  /* 0x000000969010723c */ /* 0x040fe20000041810 */
[----:B------:R-:W-:Y:S07]  /*8e50*/  LDSM.16.M88.4 R148, [R2+UR5+0x8000] ;  /* 0x008000050294783b */ /* 0x000fee0008000200 */
[C---:B----4-:R-:W-:Y:S08]  /*8e60*/  HMMA.16816.F32.BF16 R20, R144.reuse, R152, R20 ;  /* 0x000000989014723c */ /* 0x050ff00000041814 */
[C---:B------:R-:W-:Y:S01]  /*8e70*/  HMMA.16816.F32.BF16 R24, R144.reuse, R154, R24 ;  /* 0x0000009a9018723c */ /* 0x040fe20000041818 */
[----:B------:R-:W-:Y:S07]  /*8e80*/  LDSM.16.M88.4 R152, [R2+UR5+0x8800] ;  /* 0x008800050298783b */ /* 0x000fee0008000200 */
[C---:B------:R-:W-:Y:S08]  /*8e90*/  HMMA.16816.F32.BF16 R28, R144.reuse, R160, R28 ;  /* 0x000000a0901c723c */ /* 0x040ff0000004181c */
[----:B------:R-:W-:Y:S01]  /*8ea0*/  HMMA.16816.F32.BF16 R32, R144, R162, R32 ;  /* 0x000000a29020723c */ /* 0x000fe20000041820 */
[----:B------:R-:W2:Y:S04]  /*8eb0*/  LDSM.16.M88.4 R144, [R119+0x2000] ;  /* 0x002000007790783b */ /* 0x000ea80000000200 */
[----:B------:R-:W-:Y:S03]  /*8ec0*/  LDSM.16.M88.4 R160, [R3+0x8000] ;  /* 0x0080000003a0783b */ /* 0x000fe60000000200 */
[C---:B------:R-:W-:Y:S08]  /*8ed0*/  HMMA.16816.F32.BF16 R4, R164.reuse, R168, R4 ;  /* 0x000000a8a404723c */ /* 0x040ff00000041804 */
[C---:B------:R-:W-:Y:S01]  /*8ee0*/  HMMA.16816.F32.BF16 R8, R164.reuse, R170, R8 ;  /* 0x000000aaa408723c */ /* 0x040fe20000041808 */
[----:B------:R-:W-:Y:S07]  /*8ef0*/  LDSM.16.M88.4 R168, [R118+0x8000] ;  /* 0x0080000076a8783b */ /* 0x000fee0000000200 */
[C---:B------:R-:W-:Y:S08]  /*8f00*/  HMMA.16816.F32.BF16 R12, R164.reuse, R172, R12 ;  /* 0x000000aca40c723c */ /* 0x040ff0000004180c */
[C---:B------:R-:W-:Y:S01]  /*8f10*/  HMMA.16816.F32.BF16 R16, R164.reuse, R174, R16 ;  /* 0x000000aea410723c */ /* 0x040fe20000041810 */
[----:B------:R-:W-:Y:S07]  /*8f20*/  LDSM.16.M88.4 R172, [R3+0xa800] ;  /* 0x00a8000003ac783b */ /* 0x000fee0000000200 */
[C---:B-1----:R-:W-:Y:S08]  /*8f30*/  HMMA.16816.F32.BF16 R20, R164.reuse, R136, R20 ;  /* 0x00000088a414723c */ /* 0x042ff00000041814 */
[C---:B------:R-:W-:Y:S01]  /*8f40*/  HMMA.16816.F32.BF16 R24, R164.reuse, R138, R24 ;  /* 0x0000008aa418723c */ /* 0x040fe20000041818 */
[----:B------:R-:W1:Y:S07]  /*8f50*/  LDSM.16.M88.4 R136, [R2+UR5+0x9800] ;  /* 0x009800050288783b */ /* 0x000e6e0008000200 */
[C---:B-----5:R-:W-:Y:S08]  /*8f60*/  HMMA.16816.F32.BF16 R28, R164.reuse, R140, R28 ;  /* 0x0000008ca41c723c */ /* 0x060ff0000004181c */
        /* <DEDUP_REMOVED lines=14> */
[----:B------:R-:W-:Y:S04]  /*9050*/  LDSM.16.M88.4 R136, [R177+0x2000] ;  /* 0x00200000b188783b */ /* 0x000fe80000000200 */
[----:B------:R-:W1:Y:S03]  /*9060*/  LDSM.16.M88.4 R144, [R116+0x8000] ;  /* 0x008000007490783b */ /* 0x000e660000000200 */
[C---:B---3--:R-:W-:Y:S08]  /*9070*/  HMMA.16816.F32.BF16 R4, R140.reuse, R160, R4 ;  /* 0x000000a08c04723c */ /* 0x048ff00000041804 */
[C---:B------:R-:W-:Y:S01]  /*9080*/  HMMA.16816.F32.BF16 R8, R140.reuse, R162, R8 ;  /* 0x000000a28c08723c */ /* 0x040fe20000041808 */
[----:B------:R-:W3:Y:S07]  /*9090*/  LDSM.16.M88.4 R160, [R116+0x8800] ;  /* 0x0088000074a0783b */ /* 0x000eee0000000200 */
        /* <DEDUP_REMOVED lines=8> */
[----:B------:R-:W5:Y:S04]  /*9120*/  LDSM.16.M88.4 R140, [R118+0x8800] ;  /* 0x00880000768c783b */ /* 0x000f680000000200 */
[----:B------:R-:W-:Y:S03]  /*9130*/  LDSM.16.M88.4 R156, [R118+0x9800] ;  /* 0x00980000769c783b */ /* 0x000fe60000000200 */
[C---:B-1----:R-:W-:Y:S08]  /*9140*/  HMMA.16816.F32.BF16 R4, R136.reuse, R144, R4 ;  /* 0x000000908804723c */ /* 0x042ff00000041804 */
[C---:B------:R-:W-:Y:S01]  /*9150*/  HMMA.16816.F32.BF16 R8, R136.reuse, R146, R8 ;  /* 0x000000928808723c */ /* 0x040fe20000041808 */
[----:B------:R-:W1:Y:S07]  /*9160*/  LDSM.16.M88.4 R144, [R118+0x9000] ;  /* 0x009000007690783b */ /* 0x000e6e0000000200 */
[C---:B---3--:R-:W-:Y:S08]  /*9170*/  HMMA.16816.F32.BF16 R12, R136.reuse, R160, R12 ;  /* 0x000000a0880c723c */ /* 0x048ff0000004180c */
[C---:B------:R-:W-:Y:S01]  /*9180*/  HMMA.16816.F32.BF16 R16, R136.reuse, R162, R16 ;  /* 0x000000a28810723c */ /* 0x040fe20000041810 */
[----:B------:R-:W-:Y:S07]  /*9190*/  LDSM.16.M88.4 R160, [R2+UR5+0xb800] ;  /* 0x00b8000502a0783b */ /* 0x000fee0008000200 */
[C---:B--2---:R-:W-:Y:S08]  /*91a0*/  HMMA.16816.F32.BF16 R20, R136.reuse, R148, R20 ;  /* 0x000000948814723c */ /* 0x044ff00000041814 */
[C---:B------:R-:W-:Y:S01]  /*91b0*/  HMMA.16816.F32.BF16 R24, R136.reuse, R150, R24 ;  /* 0x000000968818723c */ /* 0x040fe20000041818 */
[----:B------:R-:W-:Y:S07]  /*91c0*/  LDSM.16.M88.4 R148, [R2+UR5+0xa000] ;  /* 0x00a000050294783b */ /* 0x000fee0008000200 */
[C---:B----4-:R-:W-:Y:S08]  /*91d0*/  HMMA.16816.F32.BF16 R28, R136.reuse, R152, R28 ;  /* 0x00000098881c723c */ /* 0x050ff0000004181c */
[----:B------:R-:W-:Y:S01]  /*91e0*/  HMMA.16816.F32.BF16 R32, R136, R154, R32 ;  /* 0x0000009a8820723c */ /* 0x000fe20000041820 */
[----:B------:R-:W2:Y:S04]  /*91f0*/  LDSM.16.M88.4 R136, [R119+0x4000] ;  /* 0x004000007788783b */ /* 0x000ea80000000200 */
[----:B------:R-:W-:Y:S03]  /*9200*/  LDSM.16.M88.4 R152, [R2+UR5+0xb000] ;  /* 0x00b000050298783b */ /* 0x000fe60008000200 */
[C---:B------:R-:W-:Y:S08]  /*9210*/  HMMA.16816.F32.BF16 R4, R164.reuse, R168, R4 ;  /* 0x000000a8a404723c */ /* 0x040ff00000041804 */
[C---:B------:R-:W-:Y:S01]  /*9220*/  HMMA.16816.F32.BF16 R8, R164.reuse, R170, R8 ;  /* 0x000000aaa408723c */ /* 0x040fe20000041808 */
[----:B------:R-:W-:Y:S07]  /*9230*/  LDSM.16.M88.4 R168, [R3+0xa000] ;  /* 0x00a0000003a8783b */ /* 0x000fee0000000200 */
[C---:B-----5:R-:W-:Y:S08]  /*9240*/  HMMA.16816.F32.BF16 R12, R164.reuse, R140, R12 ;  /* 0x0000008ca40c723c */ /* 0x060ff0000004180c */
[C---:B------:R-:W-:Y:S01]  /*9250*/  HMMA.16816.F32.BF16 R16, R164.reuse, R142, R16 ;  /* 0x0000008ea410723c */ /* 0x040fe20000041810 */
[----:B------:R-:W3:Y:S07]  /*9260*/  LDSM.16.M88.4 R140, [R2+UR5+0xa800] ;  /* 0x00a80005028c783b */ /* 0x000eee0008000200 */
[C---:B-1----:R-:W-:Y:S08]  /*9270*/  HMMA.16816.F32.BF16 R20, R164.reuse, R144, R20 ;  /* 0x00000090a414723c */ /* 0x042ff00000041814 */
[C---:B------:R-:W-:Y:S01]  /*9280*/  HMMA.16816.F32.BF16 R24, R164.reuse, R146, R24 ;  /* 0x00000092a418723c */ /* 0x040fe20000041818 */
[----:B------:R-:W1:Y:S07]  /*9290*/  LDSM.16.M88.4 R144, [R179+0x4000] ;  /* 0x00400000b390783b */ /* 0x000e6e0000000200 */
[C---:B------:R-:W-:Y:S08]  /*92a0*/  HMMA.16816.F32.BF16 R28, R164.reuse, R156, R28 ;  /* 0x0000009ca41c723c */ /* 0x040ff0000004181c */
[----:B------:R-:W-:Y:S01]  /*92b0*/  HMMA.16816.F32.BF16 R32, R164, R158, R32 ;  /* 0x0000009ea420723c */ /* 0x000fe20000041820 */
[----:B------:R-:W4:Y:S04]  /*92c0*/  LDSM.16.M88.4 R156, [R3+0xb000] ;  /* 0x00b00000039c783b */ /* 0x000f280000000200 */
        /* <DEDUP_REMOVED lines=18> */
[C---:B------:R-:W-:Y:S08]  /*93f0*/  HMMA.16816.F32.BF16 R16, R144.reuse, R174, R16 ;  /* 0x000000ae9010723c */ /* 0x040ff00000041810 */
[C---:B----4-:R-:W-:Y:S08]  /*9400*/  HMMA.16816.F32.BF16 R20, R144.reuse, R156, R20 ;  /* 0x0000009c9014723c */ /* 0x050ff00000041814 */
[C---:B------:R-:W-:Y:S01]  /*9410*/  HMMA.16816.F32.BF16 R24, R144.reuse, R158, R24 ;  /* 0x0000009e9018723c */ /* 0x040fe20000041818 */
[----:B------:R-:W1:Y:S07]  /*9420*/  LDSM.16.M88.4 R156, [R116+0xb000] ;  /* 0x00b00000749c783b */ /* 0x000e6e0000000200 */
[C---:B--2---:R-:W-:Y:S08]  /*9430*/  HMMA.16816.F32.BF16 R28, R144.reuse, R148, R28 ;  /* 0x00000094901c723c */ /* 0x044ff0000004181c */
[----:B------:R-:W-:Y:S01]  /*9440*/  HMMA.16816.F32.BF16 R32, R144, R150, R32 ;  /* 0x000000969020723c */ /* 0x000fe20000041820 */
[----:B------:R-:W2:Y:S04]  /*9450*/  LDSM.16.M88.4 R144, [R118+0xa800] ;  /* 0x00a800007690783b */ /* 0x000ea80000000200 */
[----:B------:R-:W4:Y:S03]  /*9460*/  LDSM.16.M88.4 R148, [R118+0xb000] ;  /* 0x00b000007694783b */ /* 0x000f260000000200 */
[C---:B---3--:R-:W-:Y:S08]  /*9470*/  HMMA.16816.F32.BF16 R4, R136.reuse, R140, R4 ;  /* 0x0000008c8804723c */ /* 0x048ff00000041804 */
[C---:B------:R-:W-:Y:S01]  /*9480*/  HMMA.16816.F32.BF16 R8, R136.reuse, R142, R8 ;  /* 0x0000008e8808723c */ /* 0x040fe20000041808 */
[----:B------:R-:W3:Y:S01]  /*9490*/  LDSM.16.M88.4 R140, [R118+0xb800] ;  /* 0x00b80000768c783b */ /* 0x000ee20000000200 */
[----:B------:R-:W-:Y:S04]  /*94a0*/  DEPBAR.LE SB0, 0x0 ;  /* 0x000080000000791a */ /* 0x000fe80000000000 */
[----:B------:R-:W-:Y:S02]  /*94b0*/  BAR.SYNC.DEFER_BLOCKING 0x0 ;  /* 0x0000000000007b1d */ /* 0x000fe40000010000 */
[C---:B------:R-:W-:Y:S08]  /*94c0*/  HMMA.16816.F32.BF16 R12, R136.reuse, R152, R12 ;  /* 0x00000098880c723c */ /* 0x040ff0000004180c */
[C---:B------:R-:W-:Y:S08]  /*94d0*/  HMMA.16816.F32.BF16 R16, R136.reuse, R154, R16 ;  /* 0x0000009a8810723c */ /* 0x040ff00000041810 */
[C---:B-1----:R-:W-:Y:S08]  /*94e0*/  HMMA.16816.F32.BF16 R20, R136.reuse, R156, R20 ;  /* 0x0000009c8814723c */ /* 0x042ff00000041814 */
[C---:B------:R-:W-:Y:S08]  /*94f0*/  HMMA.16816.F32.BF16 R24, R136.reuse, R158, R24 ;  /* 0x0000009e8818723c */ /* 0x040ff00000041818 */
[C---:B------:R-:W-:Y:S08]  /*9500*/  HMMA.16816.F32.BF16 R28, R136.reuse, R160, R28 ;  /* 0x000000a0881c723c */ /* 0x040ff0000004181c */
[----:B------:R-:W-:Y:S08]  /*9510*/  HMMA.16816.F32.BF16 R32, R136, R162, R32 ;  /* 0x000000a28820723c */ /* 0x000ff00000041820 */
[C---:B------:R-:W-:Y:S08]  /*9520*/  HMMA.16816.F32.BF16 R4, R164.reuse, R168, R4 ;  /* 0x000000a8a404723c */ /* 0x040ff00000041804 */
[C---:B------:R-:W-:Y:S08]  /*9530*/  HMMA.16816.F32.BF16 R8, R164.reuse, R170, R8 ;  /* 0x000000aaa408723c */ /* 0x040ff00000041808 */
[C---:B--2---:R-:W-:Y:S03]  /*9540*/  HMMA.16816.F32.BF16 R12, R164.reuse, R144, R12 ;  /* 0x00000090a40c723c */ /* 0x044fe6000004180c */
        /* <DEDUP_REMOVED lines=9> */
[----:B------:R-:W-:Y:S05]  /*95e0*/  FMNMX3.FTZ R2, R2, R18, R19, !PT ;  /* 0x0000001202027276 */ /* 0x000fea0007810013 */
[C---:B---3--:R-:W-:Y:S03]  /*95f0*/  HMMA.16816.F32.BF16 R28, R164.reuse, R140, R28 ;  /* 0x0000008ca41c723c */ /* 0x048fe6000004181c */
[----:B------:R-:W-:Y:S05]  /*9600*/  FMNMX3.FTZ R2, R2, R22, R23, !PT ;  /* 0x0000001602027276 */ /* 0x000fea0007810017 */
[----:B------:R-:W-:Y:S03]  /*9610*/  HMMA.16816.F32.BF16 R32, R164, R142, R32 ;  /* 0x0000008ea420723c */ /* 0x000fe60000041820 */
[----:B------:R-:W-:Y:S02]  /*9620*/  FMNMX3.FTZ R142, R3, R16, R17, !PT ;  /* 0x00000010038e7276 */ /* 0x000fe40007810011 */
[----:B------:R-:W-:Y:S02]  /*9630*/  FMNMX3.FTZ R2, R2, R26, R27, !PT ;  /* 0x0000001a02027276 */ /* 0x000fe4000781001b */
[----:B------:R-:W-:Y:S04]  /*9640*/  FMNMX3.FTZ R142, R142, R20, R21, !PT ;  /* 0x000000148e8e7276 */ /* 0x000fe80007810015 */
[----:B------:R-:W-:Y:S02]  /*9650*/  FMNMX3.FTZ R142, R142, R24, R25, !PT ;  /* 0x000000188e8e7276 */ /* 0x000fe40007810019 */
[----:B------:R-:W-:Y:S02]  /*9660*/  FMNMX3.FTZ R144, R2, R30, R31, !PT ;  /* 0x0000001e02907276 */ /* 0x000fe4000781001f */
[----:B------:R-:W-:Y:S04]  /*9670*/  FMNMX3.FTZ R142, R142, R28, R29, !PT ;  /* 0x0000001c8e8e7276 */ /* 0x000fe8000781001d */
[----:B------:R-:W-:Y:S01]  /*9680*/  FMNMX3.FTZ R142, R142, R32, R33, !PT ;  /* 0x000000208e8e7276 */ /* 0x000fe20007810021 */
[----:B------:R-:W-:Y:S06]  /*9690*/  @P4 BRA `(.L_x_1075) ;  /* 0xffffffe800484947 */ /* 0x000fec000383ffff */
.L_x_1074:
[----:B------:R-:W2:Y:S01]  /*96a0*/  LDL.64 R204, [R1+0x50] ;  /* 0x0000500001cc7983 */ /* 0x000ea20000100a00 */
[----:B-1----:R-:W-:Y:S01]  /*96b0*/  FMNMX3.FTZ R2, R144, R34, R35, !PT ;  /* 0x0000002290027276 */ /* 0x002fe20007810023 */
[----:B------:R-:W-:Y:S01]  /*96c0*/  IMAD.SHL.U32 R148, R190, 0x2, RZ ;  /* 0x00000002be947824 */ /* 0x000fe200078e00ff */
[----:B------:R-:W-:Y:S01]  /*96d0*/  SHF.R.U32.HI R174, RZ, 0x5, R186 ;  /* 0x00000005ffae7819 */ /* 0x000fe200000116ba */
[C---:B------:R-:W-:Y:S01]  /*96e0*/  VIADD R150, R194.reuse, 0x9e3779b9 ;  /* 0x9e3779b9c2967836 */ /* 0x040fe20000000000 */
[----:B------:R-:W1:Y:S01]  /*96f0*/  LDC.U8 R143, c[0x0][0x4f8] ;  /* 0x00013e00ff8f7b82 */ /* 0x000e620000000000 */
[----:B------:R-:W3:Y:S01]  /*9700*/  LDL.64 R198, [R1+0x58] ;  /* 0x0000580001c67983 */ /* 0x000ee20000100a00 */
[----:B------:R-:W-:Y:S02]  /*9710*/  VIADD R151, R194, 0x3c6ef372 ;  /* 0x3c6ef372c2977836 */ /* 0x000fe40000000000 */
[C---:B------:R-:W-:Y:S04]  /*9720*/  VIADD R152, R195.reuse, 0x76cf5d0a ;  /* 0x76cf5d0ac3987836 */ /* 0x040fe80000000000 */
[----:B------:R-:W4:Y:S01]  /*9730*/  LDC.U8 R180, c[0x0][0x4f8] ;  /* 0x00013e00ffb47b82 */ /* 0x000f220000000000 */
[C---:B------:R-:W-:Y:S01]  /*9740*/  VIADD R153, R195.reuse, 0x32370b8f ;  /* 0x32370b8fc3997836 */ /* 0x040fe20000000000 */
[----:B------:R-:W5:Y:S01]  /*9750*/  LDL R179, [R1+0x60] ;  /* 0x0000600001b37983 */ /* 0x000f620000100800 */
[C---:B------:R-:W-:Y:S02]  /*9760*/  VIADD R164, R195.reuse, 0xed9eba14 ;  /* 0xed9eba14c3a47836 */ /* 0x040fe40000000000 */
[----:B------:R-:W-:Y:S01]  /*9770*/  VIADD R165, R195, 0xa9066899 ;  /* 0xa9066899c3a57836 */ /* 0x000fe20000000000 */
[----:B------:R-:W4:Y:S04]  /*9780*/  LDL R175, [R1+0x6c] ;  /* 0x00006c0001af7983 */ /* 0x000f280000100800 */
[----:B------:R-:W4:Y:S04]  /*9790*/  LDL R172, [R1+0x64] ;  /* 0x0000640001ac7983 */ /* 0x000f280000100800 */
[----:B------:R-:W1:Y:S01]  /*97a0*/  SHFL.BFLY PT, R116, R142, 0x2, 0x1f ;  /* 0x0c401f008e747f89 */ /* 0x000e6200000e0000 */
[----:B------:R-:W1:Y:S07]  /*97b0*/  S2R R202, SR_CTAID.X ;  /* 0x0000000000ca7919 */ /* 0x000e6e0000002500 */
[----:B------:R-:W1:Y:S08]  /*97c0*/  SHFL.BFLY PT, R3, R2, 0x2, 0x1f ;  /* 0x0c401f0002037f89 */ /* 0x000e7000000e0000 */
[----:B------:R-:W-:Y:S01]  /*97d0*/  LDSM.16.MT88.4 R144, [R178+0xc000] ;  /* 0x00c00000b290783b */ /* 0x000fe20000004200 */
[C---:B-1----:R-:W-:Y:S05]  /*97e0*/  IMAD.U32 R201, R143.reuse, 0x10000, RZ ;  /* 0x000100008fc97824 */ /* 0x042fea00078e00ff */
[----:B------:R-:W-:Y:S02]  /*97f0*/  LOP3.LUT R201, R143, 0xff0000, R201, 0xf8, !PT ;  /* 0x00ff00008fc97812 */ /* 0x000fe400078ef8c9 */
[----:B------:R-:W-:Y:S05]  /*9800*/  FMNMX.FTZ R116, R142, R116, !PT ;  /* 0x000000748e747209 */ /* 0x000fea0007810000 */
[----:B------:R-:W1:Y:S01]  /*9810*/  SHFL.BFLY PT, R119, R116, 0x1, 0x1f ;  /* 0x0c201f0074777f89 */ /* 0x000e6200000e0000 */
[----:B------:R-:W-:Y:S01]  /*9820*/  FMNMX.FTZ R137, R2, R3, !PT ;  /* 0x0000000302897209 */ /* 0x000fe20007810000 */
[----:B------:R-:W-:Y:S06]  /*9830*/  IMAD R202, R202, 0x4, R174 ;  /* 0x00000004caca7824 */ /* 0x000fec00078e02ae */
[----:B------:R-:W3:Y:S01]  /*9840*/  SHFL.BFLY PT, R136, R137, 0x1, 0x1f ;  /* 0x0c201f0089887f89 */ /* 0x000ee200000e0000 */
[----:B------:R-:W-:Y:S07]  /*9850*/  IMAD.WIDE.U32 R202, R202, -0x326172a9, RZ ;  /* 0xcd9e8d57caca7825 */ /* 0x000fee00078e00ff */
[----:B------:R-:W4:Y:S01]  /*9860*/  LDL R174, [R1+0x68] ;  /* 0x0000680001ae7983 */ /* 0x000f220000100800 */
[----:B-1----:R-:W-:Y:S04]  /*9870*/  FMNMX.FTZ R116, R116, R119, !PT ;  /* 0x0000007774747209 */ /* 0x002fe80007810000 */
[C---:B------:R-:W-:Y:S01]  /*9880*/  FSETP.NEU.FTZ.AND P2, PT, R116.reuse, -INF , PT ;  /* 0xff8000007400780b */ /* 0x040fe20003f5d000 */
[----:B------:R-:W-:Y:S05]  /*9890*/  FMUL.FTZ R149, R116, UR4 ;  /* 0x0000000474957c20 */ /* 0x000fea0008410000 */
[----:B------:R-:W-:Y:S05]  /*98a0*/  FSEL R149, R149, RZ, P2 ;  /* 0x000000ff95957208 */ /* 0x000fea0001000000 */
[--C-:B------:R-:W-:Y:S01]  /*98b0*/  FFMA.FTZ R4, R4, UR4, -R149.reuse ;  /* 0x0000000404047c23 */ /* 0x100fe20008010895 */
[--C-:B------:R-:W-:Y:S01]  /*98c0*/  FFMA.FTZ R5, R5, UR4, -R149.reuse ;  /* 0x0000000405057c23 */ /* 0x100fe20008010895 */
[--C-:B------:R-:W-:Y:S01]  /*98d0*/  FFMA.FTZ R8, R8, UR4, -R149.reuse ;  /* 0x0000000408087c23 */ /* 0x100fe20008010895 */
[--C-:B------:R-:W-:Y:S01]  /*98e0*/  FFMA.FTZ R9, R9, UR4, -R149.reuse ;  /* 0x0000000409097c23 */ /* 0x100fe20008010895 */
[----:B------:R-:W-:Y:S01]  /*98f0*/  MUFU.EX2 R215, R4 ;  /* 0x0000000400d77308 */ /* 0x000fe20000000800 */
[--C-:B------:R-:W-:Y:S01]  /*9900*/  FFMA.FTZ R12, R12, UR4, -R149.reuse ;  /* 0x000000040c0c7c23 */ /* 0x100fe20008010895 */
[--C-:B------:R-:W-:Y:S01]  /*9910*/  FFMA.FTZ R13, R13, UR4, -R149.reuse ;  /* 0x000000040d0d7c23 */ /* 0x100fe20008010895 */
[--C-:B------:R-:W-:Y:S07]  /*9920*/  FFMA.FTZ R17, R17, UR4, -R149.reuse ;  /* 0x0000000411117c23 */ /* 0x100fee0008010895 */
[----:B------:R-:W-:Y:S01]  /*9930*/  MUFU.EX2 R227, R5 ;  /* 0x0000000500e37308 */ /* 0x000fe20000000800 */
[--C-:B------:R-:W-:Y:S01]  /*9940*/  FFMA.FTZ R16, R16, UR4, -R149.reuse ;  /* 0x0000000410107c23 */ /* 0x100fe20008010895 */
[--C-:B------:R-:W-:Y:S01]  /*9950*/  FFMA.FTZ R196, R28, UR4, -R149.reuse ;  /* 0x000000041cc47c23 */ /* 0x100fe20008010895 */
[--C-:B------:R-:W-:Y:S07]  /*9960*/  FFMA.FTZ R24, R24, UR4, -R149.reuse ;  /* 0x0000000418187c23 */ /* 0x100fee0008010895 */
[----:B------:R1:W-:Y:S01]  /*9970*/  MUFU.EX2 R231, R8 ;  /* 0x0000000800e77308 */ /* 0x0003e20000000800 */
[----:B------:R1:W4:Y:S01]  /*9980*/  LDL.S16 R28, [R1+0x40] ;  /* 0x00004000011c7983 */ /* 0x0003220000100600 */
[--C-:B------:R-:W-:Y:S01]  /*9990*/  FFMA.FTZ R25, R25, UR4, -R149.reuse ;  /* 0x0000000419197c23 */ /* 0x100fe20008010895 */
[----:B------:R-:W-:Y:S07]  /*99a0*/  FFMA.FTZ R21, R21, UR4, -R149 ;  /* 0x0000000415157c23 */ /* 0x000fee0008010895 */
[----:B------:R-:W1:Y:S10]  /*99b0*/  MUFU.EX2 R232, R9 ;  /* 0x0000000900e87308 */ /* 0x000e740000000800 */
[----:B------:R-:W-:Y:S10]  /*99c0*/  MUFU.EX2 R209, R13 ;  /* 0x0000000d00d17308 */ /* 0x000ff40000000800 */
[----:B------:R-:W-:Y:S01]  /*99d0*/  MUFU.EX2 R220, R17 ;  /* 0x0000001100dc7308 */ /* 0x000fe20000000800 */
[----:B-1----:R-:W4:Y:S09]  /*99e0*/  LDL R8, [R1+0x74] ;  /* 0x0000740001087983 */ /* 0x002f320000100800 */
[----:B------:R-:W-:Y:S01]  /*99f0*/  MUFU.EX2 R211, R16 ;  /* 0x0000001000d37308 */ /* 0x000fe20000000800 */
[----:B------:R-:W-:Y:S09]  /*9a00*/  F2FP.BF16.F32.PACK_AB R159, R232, R231 ;  /* 0x000000e7e89f723e */ /* 0x000ff200000010ff */
[----:B------:R-:W-:Y:S01]  /*9a10*/  MUFU.EX2 R206, R21 ;  /* 0x0000001500ce7308 */ /* 0x000fe20000000800 */
[----:B------:R-:W-:Y:S09]  /*9a20*/  PRMT R160, R159, 0x7632, R160 ;  /* 0x000076329fa07816 */ /* 0x000ff200000000a0 */
[----:B------:R-:W-:Y:S10]  /*9a30*/  MUFU.EX2 R219, R24 ;  /* 0x0000001800db7308 */ /* 0x000ff40000000800 */
[----:B------:R-:W-:Y:S10]  /*9a40*/  MUFU.EX2 R218, R25 ;  /* 0x0000001900da7308 */ /* 0x000ff40000000800 */
[----:B------:R-:W-:Y:S01]  /*9a50*/  MUFU.EX2 R196, R196 ;  /* 0x000000c400c47308 */ /* 0x000fe20000000800 */
[----:B--2---:R-:W-:Y:S05]  /*9a60*/  LOP3.LUT R2, R148, R205, R195, 0x96, !PT ;  /* 0x000000cd94027212 */ /* 0x004fea00078e96c3 */
[----:B------:R-:W-:Y:S04]  /*9a70*/  IMAD.WIDE.U32 R2, R2, -0x326172a9, RZ ;  /* 0xcd9e8d5702027825 */ /* 0x000fe800078e00ff */
[----:B---3--:R-:W-:Y:S01]  /*9a80*/  FFMA.FTZ R199, R32, UR4, -R149 ;  /* 0x0000000420c77c23 */ /* 0x008fe20008010895 */
[----:B------:R-:W-:Y:S02]  /*9a90*/  LOP3.LUT R3, R202, R150, R3, 0x96, !PT ;  /* 0x00000096ca037212 */ /* 0x000fe400078e9603 */
[----:B------:R-:W-:Y:S03]  /*9aa0*/  LOP3.LUT R118, R213, R151, R2, 0x96, !PT ;  /* 0x00000097d5767212 */ /* 0x000fe600078e9602 */
[----:B------:R-:W-:Y:S01]  /*9ab0*/  MUFU.EX2 R199, R199 ;  /* 0x000000c700c77308 */ /* 0x000fe20000000800 */
[----:B------:R-:W-:Y:S04]  /*9ac0*/  IMAD.WIDE.U32 R2, R3, -0x2daee0ad, RZ ;  /* 0xd2511f5303027825 */ /* 0x000fe800078e00ff */
[----:B------:R-:W-:Y:S01]  /*9ad0*/  IMAD.WIDE.U32 R140, R118, -0x2daee0ad, RZ ;  /* 0xd2511f53768c7825 */ /* 0x000fe200078e00ff */
[----:B------:R-:W-:Y:S04]  /*9ae0*/  LOP3.LUT R3, R198, R152, R3, 0x96, !PT ;  /* 0x00000098c6037212 */ /* 0x000fe800078e9603 */
[----:B------:R-:W-:Y:S01]  /*9af0*/  LOP3.LUT R2, R153, R2, R141, 0x96, !PT ;  /* 0x0000000299027212 */ /* 0x000fe200078e968d */
[----:B------:R-:W-:Y:S01]  /*9b00*/  IMAD.WIDE.U32 R138, R3, -0x326172a9, RZ ;  /* 0xcd9e8d57038a7825 */ /* 0x000fe200078e00ff */
[----:B------:R-:W-:Y:S03]  /*9b10*/  FMNMX.FTZ R3, R137, R136, !PT ;  /* 0x0000008889037209 */ /* 0x000fe60007810000 */
[----:B------:R-:W-:Y:S01]  /*9b20*/  IMAD.WIDE.U32 R166, R2, -0x326172a9, RZ ;  /* 0xcd9e8d5702a67825 */ /* 0x000fe200078e00ff */
[----:B-----5:R-:W-:Y:S03]  /*9b30*/  LOP3.LUT R118, R212, R179, R139, 0x96, !PT ;  /* 0x000000b3d4767212 */ /* 0x020fe600078e968b */
[C---:B------:R-:W-:Y:S01]  /*9b40*/  FMUL.FTZ R163, R3.reuse, UR4 ;  /* 0x0000000403a37c20 */ /* 0x040fe20008410000 */
[----:B------:R-:W-:Y:S02]  /*9b50*/  FSETP.NEU.FTZ.AND P2, PT, R3, -INF , PT ;  /* 0xff8000000300780b */ /* 0x000fe40003f5d000 */
[----:B----4-:R-:W-:Y:S01]  /*9b60*/  LOP3.LUT R2, R175, R138, R167, 0x96, !PT ;  /* 0x0000008aaf027212 */ /* 0x010fe200078e96a7 */
[----:B------:R-:W-:Y:S01]  /*9b70*/  IMAD.WIDE.U32 R118, R118, -0x2daee0ad, RZ ;  /* 0xd2511f5376767825 */ /* 0x000fe200078e00ff */
[----:B------:R-:W-:Y:S03]  /*9b80*/  FSEL R163, R163, RZ, P2 ;  /* 0x000000ffa3a37208 */ /* 0x000fe60001000000 */
[----:B------:R-:W-:Y:S01]  /*9b90*/  IMAD.WIDE.U32 R170, R2, -0x2daee0ad, RZ ;  /* 0xd2511f5302aa7825 */ /* 0x000fe200078e00ff */
[----:B------:R-:W-:Y:S03]  /*9ba0*/  LOP3.LUT R2, R164, R140, R119, 0x96, !PT ;  /* 0x0000008ca4027212 */ /* 0x000fe600078e9677 */
[--C-:B------:R-:W-:Y:S01]  /*9bb0*/  FFMA.FTZ R6, R6, UR4, -R163.reuse ;  /* 0x0000000406067c23 */ /* 0x100fe200080108a3 */
[----:B------:R-:W-:Y:S01]  /*9bc0*/  FFMA.FTZ R7, R7, UR4, -R163 ;  /* 0x0000000407077c23 */ /* 0x000fe200080108a3 */
[----:B------:R-:W-:Y:S01]  /*9bd0*/  LOP3.LUT R4, R165, R118, R171, 0x96, !PT ;  /* 0x00000076a5047212 */ /* 0x000fe200078e96ab */
[----:B------:R-:W-:Y:S01]  /*9be0*/  IMAD.WIDE.U32 R154, R2, -0x326172a9, RZ ;  /* 0xcd9e8d57029a7825 */ /* 0x000fe200078e00ff */
[----:B------:R-:W-:Y:S01]  /*9bf0*/  F2FP.BF16.F32.PACK_AB R118, R227, R215 ;  /* 0x000000d7e376723e */ /* 0x000fe200000010ff */
[----:B------:R1:W-:Y:S02]  /*9c00*/  MUFU.EX2 R214, R6 ;  /* 0x0000000600d67308 */ /* 0x0003e40000000800 */
[----:B------:R-:W-:Y:S01]  /*9c10*/  FFMA.FTZ R10, R10, UR4, -R163 ;  /* 0x000000040a0a7c23 */ /* 0x000fe200080108a3 */
[----:B------:R-:W-:Y:S01]  /*9c20*/  IMAD.WIDE.U32 R4, R4, -0x326172a9, RZ ;  /* 0xcd9e8d5704047825 */ /* 0x000fe200078e00ff */
[----:B------:R-:W-:Y:S06]  /*9c30*/  PRMT R119, R118, 0x7632, R119 ;  /* 0x0000763276777816 */ /* 0x000fec0000000077 */
[----:B------:R-:W2:Y:S01]  /*9c40*/  MUFU.EX2 R226, R7 ;  /* 0x0000000700e27308 */ /* 0x000ea20000000800 */
[----:B------:R-:W-:Y:S01]  /*9c50*/  FFMA.FTZ R11, R11, UR4, -R163 ;  /* 0x000000040b0b7c23 */ /* 0x000fe200080108a3 */
[----:B------:R-:W3:Y:S01]  /*9c60*/  LDSM.16.MT88.4 R140, [R176+0xc000] ;  /* 0x00c00000b08c783b */ /* 0x000ee20000004200 */
[----:B------:R-:W-:Y:S07]  /*9c70*/  LOP3.LUT R5, R172, R154, R5, 0x96, !PT ;  /* 0x0000009aac057212 */ /* 0x000fee00078e9605 */
[----:B------:R-:W-:Y:S01]  /*9c80*/  MUFU.EX2 R230, R10 ;  /* 0x0000000a00e67308 */ /* 0x000fe20000000800 */
[----:B------:R-:W-:Y:S01]  /*9c90*/  PRMT R154, R4, 0x7772, RZ ;  /* 0x00007772049a7816 */ /* 0x000fe200000000ff */
[--C-:B------:R-:W-:Y:S01]  /*9ca0*/  FFMA.FTZ R14, R14, UR4, -R163.reuse ;  /* 0x000000040e0e7c23 */ /* 0x100fe200080108a3 */
[C---:B------:R-:W-:Y:S07]  /*9cb0*/  LOP3.LUT R2, R5.reuse, 0xffff, RZ, 0xc0, !PT ;  /* 0x0000ffff05027812 */ /* 0x040fee00078ec0ff */
[----:B------:R-:W4:Y:S01]  /*9cc0*/  MUFU.EX2 R233, R11 ;  /* 0x0000000b00e97308 */ /* 0x000f220000000800 */
[----:B------:R-:W-:Y:S01]  /*9cd0*/  LOP3.LUT R168, R5, 0xff, RZ, 0xc0, !PT ;  /* 0x000000ff05a87812 */ /* 0x000fe200078ec0ff */
[----:B-1----:R-:W-:Y:S01]  /*9ce0*/  IMAD.MOV.U32 R6, RZ, RZ, R4 ;  /* 0x000000ffff067224 */ /* 0x002fe200078e0004 */
[----:B------:R-:W-:Y:S01]  /*9cf0*/  SHF.R.U32.HI R167, RZ, 0x8, R2 ;  /* 0x00000008ffa77819 */ /* 0x000fe20000011602 */
[----:B------:R-:W-:Y:S01]  /*9d00*/  FFMA.FTZ R15, R15, UR4, -R163 ;  /* 0x000000040f0f7c23 */ /* 0x000fe200080108a3 */
[----:B------:R-:W-:Y:S01]  /*9d10*/  PRMT R2, R118, 0x5410, R119 ;  /* 0x0000541076027816 */ /* 0x000fe20000000077 */
[----:B------:R-:W-:Y:S01]  /*9d20*/  FFMA.FTZ R18, R18, UR4, -R163 ;  /* 0x0000000412127c23 */ /* 0x000fe200080108a3 */
[----:B------:R-:W-:Y:S03]  /*9d30*/  PRMT R136, R168, 0x5410, R167 ;  /* 0x00005410a8887816 */ /* 0x000fe600000000a7 */
[----:B------:R-:W-:Y:S01]  /*9d40*/  MUFU.EX2 R208, R15 ;  /* 0x0000000f00d07308 */ /* 0x000fe20000000800 */
[----:B------:R-:W-:Y:S01]  /*9d50*/  LOP3.LUT R197, R6, 0xff, RZ, 0xc0, !PT ;  /* 0x000000ff06c57812 */ /* 0x000fe200078ec0ff */
[--C-:B------:R-:W-:Y:S01]  /*9d60*/  FFMA.FTZ R19, R19, UR4, -R163.reuse ;  /* 0x0000000413137c23 */ /* 0x100fe200080108a3 */
[----:B------:R-:W-:Y:S07]  /*9d70*/  PRMT R169, R4, 0x7773, RZ ;  /* 0x0000777304a97816 */ /* 0x000fee00000000ff */
[----:B------:R-:W-:Y:S01]  /*9d80*/  MUFU.EX2 R210, R18 ;  /* 0x0000001200d27308 */ /* 0x000fe20000000800 */
[--C-:B------:R-:W-:Y:S01]  /*9d90*/  HSET2.LE.AND R136, R136, R201.reuse, PT ;  /* 0x000000c988887233 */ /* 0x100fe20003803000 */
[--C-:B------:R-:W-:Y:S01]  /*9da0*/  FFMA.FTZ R22, R22, UR4, -R163.reuse ;  /* 0x0000000416167c23 */ /* 0x100fe200080108a3 */
[----:B------:R-:W-:Y:S07]  /*9db0*/  PRMT R6, R5, 0x7632, R6 ;  /* 0x0000763205067816 */ /* 0x000fee0000000006 */
[----:B------:R-:W-:Y:S01]  /*9dc0*/  MUFU.EX2 R217, R19 ;  /* 0x0000001300d97308 */ /* 0x000fe20000000800 */
[----:B------:R-:W-:Y:S01]  /*9dd0*/  PRMT R200, R4, 0x7771, RZ ;  /* 0x0000777104c87816 */ /* 0x000fe200000000ff */
[----:B------:R-:W-:Y:S01]  /*9de0*/  FFMA.FTZ R23, R23, UR4, -R163 ;  /* 0x0000000417177c23 */ /* 0x000fe200080108a3 */
[----:B------:R-:W-:Y:S01]  /*9df0*/  LOP3.LUT R136, R2, R136, RZ, 0xc0, !PT ;  /* 0x0000008802887212 */ /* 0x000fe200078ec0ff */
[----:B------:R-:W-:Y:S01]  /*9e00*/  FADD.FTZ R2, -R116, R0 ;  /* 0x0000000074027221 */ /* 0x000fe20000010100 */
[----:B------:R-:W-:Y:S01]  /*9e10*/  FADD.FTZ R0, -R3, R117 ;  /* 0x0000007503007221 */ /* 0x000fe20000010100 */
[----:B------:R-:W-:Y:S01]  /*9e20*/  SHF.R.U32.HI R177, RZ, 0x18, R5 ;  /* 0x00000018ffb17819 */ /* 0x000fe20000011605 */
[----:B------:R1:W5:Y:S01]  /*9e30*/  LDL R117, [R1+0x70] ;  /* 0x0000700001757983 */ /* 0x0003620000100800 */
[----:B------:R-:W-:Y:S01]  /*9e40*/  LOP3.LUT R173, R6, 0xff, RZ, 0xc0, !PT ;  /* 0x000000ff06ad7812 */ /* 0x000fe200078ec0ff */
[----:B------:R-:W-:Y:S01]  /*9e50*/  FMUL.FTZ R2, R2, UR4 ;  /* 0x0000000402027c20 */ /* 0x000fe20008410000 */
[----:B------:R-:W-:Y:S01]  /*9e60*/  PRMT R4, R154, 0x5410, R169 ;  /* 0x000054109a047816 */ /* 0x000fe200000000a9 */
[----:B------:R-:W-:Y:S01]  /*9e70*/  FMUL.FTZ R0, R0, UR4 ;  /* 0x0000000400007c20 */ /* 0x000fe20008410000 */
[----:B--2---:R-:W-:Y:S01]  /*9e80*/  F2FP.BF16.F32.PACK_AB R158, R226, R214 ;  /* 0x000000d6e29e723e */ /* 0x004fe200000010ff */
[----:B------:R-:W-:Y:S01]  /*9e90*/  MUFU.EX2 R203, R22 ;  /* 0x0000001600cb7308 */ /* 0x000fe20000000800 */
[----:B------:R-:W-:Y:S01]  /*9ea0*/  LOP3.LUT R4, R4, 0xff00ff, RZ, 0xc0, !PT ;  /* 0x00ff00ff04047812 */ /* 0x000fe200078ec0ff */
[----:B------:R-:W-:Y:S01]  /*9eb0*/  FFMA.FTZ R26, R26, UR4, -R163 ;  /* 0x000000041a1a7c23 */ /* 0x000fe200080108a3 */
[----:B------:R-:W-:Y:S07]  /*9ec0*/  PRMT R137, R173, 0x5410, R177 ;  /* 0x00005410ad897816 */ /* 0x000fee00000000b1 */
[----:B------:R-:W2:Y:S01]  /*9ed0*/  MUFU.EX2 R2, R2 ;  /* 0x0000000200027308 */ /* 0x000ea20000000800 */
[C---:B------:R-:W-:Y:S01]  /*9ee0*/  PRMT R157, R158.reuse, 0x7632, R157 ;  /* 0x000076329e9d7816 */ /* 0x040fe2000000009d */
[----:B------:R-:W-:Y:S01]  /*9ef0*/  FFMA.FTZ R27, R27, UR4, -R163 ;  /* 0x000000041b1b7c23 */ /* 0x000fe200080108a3 */
[--C-:B------:R-:W-:Y:S07]  /*9f00*/  HSET2.LE.AND R139, R4, R201.reuse, PT ;  /* 0x000000c9048b7233 */ /* 0x100fee0003803000 */
[----:B------:R-:W3:Y:S01]  /*9f10*/  MUFU.EX2 R0, R0 ;  /* 0x0000000000007308 */ /* 0x000ee20000000800 */
[--C-:B------:R-:W-:Y:S02]  /*9f20*/  HSET2.LE.AND R137, R137, R201.reuse, PT ;  /* 0x000000c989897233 */ /* 0x100fe40003803000 */
[----:B------:R-:W-:Y:S07]  /*9f30*/  PRMT R138, R197, 0x5410, R200 ;  /* 0x00005410c58a7816 */ /* 0x000fee00000000c8 */
[----:B------:R-:W-:Y:S01]  /*9f40*/  MUFU.EX2 R216, R23 ;  /* 0x0000001700d87308 */ /* 0x000fe20000000800 */
[----:B------:R-:W-:Y:S02]  /*9f50*/  PRMT R4, R158, 0x5410, R157 ;  /* 0x000054109e047816 */ /* 0x000fe4000000009d */
[----:B----4-:R-:W-:Y:S02]  /*9f60*/  F2FP.BF16.F32.PACK_AB R161, R233, R230 ;  /* 0x000000e6e9a1723e */ /* 0x010fe400000010ff */
[--C-:B------:R-:W-:Y:S01]  /*9f70*/  HSET2.LE.AND R138, R138, R201.reuse, PT ;  /* 0x000000c98a8a7233 */ /* 0x100fe20003803000 */
[----:B--2---:R-:W-:Y:S01]  /*9f80*/  FMUL.FTZ R5, R2, R121 ;  /* 0x0000007902057220 */ /* 0x004fe20000410000 */
[----:B------:R-:W-:Y:S01]  /*9f90*/  LOP3.LUT R137, R4, R137, RZ, 0xc0, !PT ;  /* 0x0000008904897212 */ /* 0x000fe200078ec0ff */
[----:B------:R-:W-:Y:S01]  /*9fa0*/  FMUL.FTZ R9, R2, R125 ;  /* 0x0000007d02097220 */ /* 0x000fe20000410000 */
[----:B------:R-:W-:Y:S01]  /*9fb0*/  PRMT R4, R159, 0x5410, R160 ;  /* 0x000054109f047816 */ /* 0x000fe200000000a0 */
[C---:B---3--:R-:W-:Y:S01]  /*9fc0*/  FMUL.FTZ R6, R0.reuse, R122 ;  /* 0x0000007a00067220 */ /* 0x048fe20000410000 */
[C---:B------:R-:W-:Y:S01]  /*9fd0*/  PRMT R162, R161.reuse, 0x7632, R162 ;  /* 0x00007632a1a27816 */ /* 0x040fe200000000a2 */
[----:B------:R-:W-:Y:S01]  /*9fe0*/  FMUL.FTZ R7, R0, R123 ;  /* 0x0000007b00077220 */ /* 0x000fe20000410000 */
[----:B------:R-:W-:Y:S01]  /*9ff0*/  LOP3.LUT R138, R4, R138, RZ, 0xc0, !PT ;  /* 0x0000008a048a7212 */ /* 0x000fe200078ec0ff */
[C---:B------:R-:W-:Y:S01]  /*a000*/  FMUL.FTZ R10, R0.reuse, R126 ;  /* 0x0000007e000a7220 */ /* 0x040fe20000410000 */
[----:B------:R-:W-:Y:S01]  /*a010*/  PRMT R4, R161, 0x5410, R162 ;  /* 0x00005410a1047816 */ /* 0x000fe200000000a2 */
[----:B------:R-:W-:Y:S01]  /*a020*/  FMUL.FTZ R11, R0, R127 ;  /* 0x0000007f000b7220 */ /* 0x000fe20000410000 */
[C---:B------:R-:W-:Y:S01]  /*a030*/  FMUL.FTZ R36, R2.reuse, R36 ;  /* 0x0000002402247220 */ /* 0x040fe20000410000 */
[----:B------:R-:W-:Y:S01]  /*a040*/  FMUL.FTZ R37, R2, R37 ;  /* 0x0000002502257220 */ /* 0x000fe20000410000 */
[----:B------:R-:W-:Y:S01]  /*a050*/  LOP3.LUT R139, R4, R139, RZ, 0xc0, !PT ;  /* 0x0000008b048b7212 */ /* 0x000fe200078ec0ff */
[C---:B------:R-:W-:Y:S01]  /*a060*/  FMUL.FTZ R4, R2.reuse, R120 ;  /* 0x0000007802047220 */ /* 0x040fe20000410000 */
[----:B------:R-:W-:Y:S01]  /*a070*/  FMUL.FTZ R13, R2, R129 ;  /* 0x00000081020d7220 */ /* 0x000fe20000410000 */
[----:B------:R-:W-:Y:S01]  /*a080*/  FMUL.FTZ R15, R0, R131 ;  /* 0x00000083000f7220 */ /* 0x000fe20000410000 */
[----:B------:R-:W-:Y:S01]  /*a090*/  ISETP.GT.U32.AND P6, PT, R154, R180, PT ;  /* 0x000000b49a00720c */ /* 0x000fe20003fc4070 */
[----:B------:R-:W-:Y:S01]  /*a0a0*/  FFMA.FTZ R180, R29, UR4, -R149 ;  /* 0x000000041db47c23 */ /* 0x000fe20008010895 */
[C---:B------:R-:W-:Y:S01]  /*a0b0*/  FMUL.FTZ R40, R2.reuse, R40 ;  /* 0x0000002802287220 */ /* 0x040fe20000410000 */
[----:B------:R-:W-:Y:S01]  /*a0c0*/  FMUL.FTZ R41, R2, R41 ;  /* 0x0000002902297220 */ /* 0x000fe20000410000 */
[C---:B------:R-:W-:Y:S05]  /*a0d0*/  HMMA.16816.F32.BF16 R4, R136.reuse, R140, R4 ;  /* 0x0000008c8804723c */ /* 0x040fea0000041804 */
        /* <DEDUP_REMOVED lines=80> */
[--C-:B------:R-:W-:Y:S01]  /*a5e0*/  FFMA.FTZ R135, R30, UR4, -R163.reuse ;  /* 0x000000041e877c23 */ /* 0x100fe200080108a3 */
[----:B------:R-:W-:Y:S01]  /*a5f0*/  FFMA.FTZ R134, R31, UR4, -R163 ;  /* 0x000000041f867c23 */ /* 0x000fe200080108a3 */
[----:B-----5:R-:W-:Y:S02]  /*a600*/  @P0 VIADD R117, R8, 0xffffffc0 ;  /* 0xffffffc008750836 */ /* 0x020fe40000000000 */
[----:B------:R-:W-:Y:S02]  /*a610*/  FMUL.FTZ R8, R2, R124 ;  /* 0x0000007c02087220 */ /* 0x000fe40000410000 */
[----:B------:R-:W-:Y:S01]  /*a620*/  IMAD.IADD R156, R185, 0x1, R117 ;  /* 0x00000001b99c7824 */ /* 0x000fe200078e0275 */
[----:B------:R-:W2:Y:S04]  /*a630*/  LDSM.16.MT88.4 R120, [R117] ;  /* 0x000000007578783b */ /* 0x000ea80000004200 */
[C---:B------:R-:W-:Y:S04]  /*a640*/  HMMA.16816.F32.BF16 R8, R136.reuse, R142, R8 ;  /* 0x0000008e8808723c */ /* 0x040fe80000041808 */
[----:B------:R-:W3:Y:S04]  /*a650*/  LDSM.16.MT88.4 R124, [R156] ;  /* 0x000000009c7c783b */ /* 0x000ee80000004200 */
[C---:B------:R-:W-:Y:S04]  /*a660*/  HMMA.16816.F32.BF16 R36, R136.reuse, R144, R36 ;  /* 0x000000908824723c */ /* 0x040fe80000041824 */
[----:B------:R-:W4:Y:S04]  /*a670*/  LDSM.16.MT88.4 R140, [R176+0xe000] ;  /* 0x00e00000b08c783b */ /* 0x000f280000004200 */
[C---:B------:R-:W-:Y:S08]  /*a680*/  HMMA.16816.F32.BF16 R40, R136.reuse, R146, R40 ;  /* 0x000000928828723c */ /* 0x040ff00000041828 */
[C---:B--2---:R-:W-:Y:S08]  /*a690*/  HMMA.16816.F32.BF16 R44, R136.reuse, R120, R44 ;  /* 0x00000078882c723c */ /* 0x044ff0000004182c */
[C---:B------:R-:W-:Y:S01]  /*a6a0*/  HMMA.16816.F32.BF16 R48, R136.reuse, R122, R48 ;  /* 0x0000007a8830723c */ /* 0x040fe20000041830 */
[----:B------:R-:W2:Y:S07]  /*a6b0*/  LDSM.16.MT88.4 R120, [R178+0xe000] ;  /* 0x00e00000b278783b */ /* 0x000eae0000004200 */
[C---:B---3--:R-:W-:Y:S08]  /*a6c0*/  HMMA.16816.F32.BF16 R52, R136.reuse, R124, R52 ;  /* 0x0000007c8834723c */ /* 0x048ff00000041834 */
[C---:B------:R-:W-:Y:S01]  /*a6d0*/  HMMA.16816.F32.BF16 R56, R136.reuse, R126, R56 ;  /* 0x0000007e8838723c */ /* 0x040fe20000041838 */
[----:B------:R-:W3:Y:S07]  /*a6e0*/  LDSM.16.MT88.4 R124, [R117+0x2000] ;  /* 0x00200000757c783b */ /* 0x000eee0000004200 */
[C---:B----4-:R-:W-:Y:S08]  /*a6f0*/  HMMA.16816.F32.BF16 R60, R136.reuse, R140, R60 ;  /* 0x0000008c883c723c */ /* 0x050ff0000004183c */
[C---:B------:R-:W-:Y:S01]  /*a700*/  HMMA.16816.F32.BF16 R64, R136.reuse, R142, R64 ;  /* 0x0000008e8840723c */ /* 0x040fe20000041840 */
[----:B------:R-:W4:Y:S07]  /*a710*/  LDSM.16.MT88.4 R140, [R156+0x2000] ;  /* 0x002000009c8c783b */ /* 0x000f2e0000004200 */
[C---:B--2---:R-:W-:Y:S03]  /*a720*/  HMMA.16816.F32.BF16 R68, R136.reuse, R120, R68 ;  /* 0x000000788844723c */ /* 0x044fe60000041844 */
[----:B------:R-:W-:Y:S05]  /*a730*/  VIADD R120, R148, 0x1 ;  /* 0x0000000194787836 */ /* 0x000fea0000000000 */
[C---:B------:R-:W-:Y:S03]  /*a740*/  HMMA.16816.F32.BF16 R72, R136.reuse, R122, R72 ;  /* 0x0000007a8848723c */ /* 0x040fe60000041848 */
[----:B------:R-:W-:Y:S05]  /*a750*/  LOP3.LUT R120, R205, R195, R120, 0x96, !PT ;  /* 0x000000c3cd787212 */ /* 0x000fea00078e9678 */
[C---:B---3--:R-:W-:Y:S03]  /*a760*/  HMMA.16816.F32.BF16 R76, R136.reuse, R124, R76 ;  /* 0x0000007c884c723c */ /* 0x048fe6000004184c */
[----:B------:R-:W-:Y:S02]  /*a770*/  IMAD.WIDE.U32 R144, R120, -0x326172a9, RZ ;  /* 0xcd9e8d5778907825 */ /* 0x000fe400078e00ff */
[----:B------:R-:W2:Y:S03]  /*a780*/  LDSM.16.MT88.4 R120, [R176+0x10000] ;  /* 0x01000000b078783b */ /* 0x000ea60000004200 */
[C---:B------:R-:W-:Y:S03]  /*a790*/  HMMA.16816.F32.BF16 R80, R136.reuse, R126, R80 ;  /* 0x0000007e8850723c */ /* 0x040fe60000041850 */
[----:B------:R-:W-:Y:S02]  /*a7a0*/  LOP3.LUT R124, R202, R150, R145, 0x96, !PT ;  /* 0x00000096ca7c7212 */ /* 0x000fe400078e9691 */
[----:B------:R-:W-:Y:S01]  /*a7b0*/  LOP3.LUT R126, R213, R151, R144, 0x96, !PT ;  /* 0x00000097d57e7212 */ /* 0x000fe200078e9690 */
[----:B------:R3:W5:Y:S02]  /*a7c0*/  MUFU.EX2 R202, R14 ;  /* 0x0000000e00ca7308 */ /* 0x0007640000000800 */
[C---:B----4-:R-:W-:Y:S03]  /*a7d0*/  HMMA.16816.F32.BF16 R84, R136.reuse, R140, R84 ;  /* 0x0000008c8854723c */ /* 0x050fe60000041854 */
[----:B------:R-:W-:Y:S04]  /*a7e0*/  IMAD.WIDE.U32 R124, R124, -0x2daee0ad, RZ ;  /* 0xd2511f537c7c7825 */ /* 0x000fe800078e00ff */
[----:B------:R-:W-:Y:S01]  /*a7f0*/  IMAD.WIDE.U32 R150, R126, -0x2daee0ad, RZ ;  /* 0xd2511f537e967825 */ /* 0x000fe200078e00ff */
[C---:B------:R-:W-:Y:S03]  /*a800*/  HMMA.16816.F32.BF16 R88, R136.reuse, R142, R88 ;  /* 0x0000008e8858723c */ /* 0x040fe60000041858 */
[----:B------:R-:W-:Y:S01]  /*a810*/  LOP3.LUT R125, R198, R152, R125, 0x96, !PT ;  /* 0x00000098c67d7212 */ /* 0x000fe200078e967d */
[----:B---3--:R-:W-:Y:S01]  /*a820*/  FMUL.FTZ R14, R0, R130 ;  /* 0x00000082000e7220 */ /* 0x008fe20000410000 */
[----:B------:R-:W-:Y:S01]  /*a830*/  LOP3.LUT R144, R153, R124, R151, 0x96, !PT ;  /* 0x0000007c99907212 */ /* 0x000fe200078e9697 */
[----:B------:R-:W-:Y:S01]  /*a840*/  FFMA.FTZ R198, R33, UR4, -R149 ;  /* 0x0000000421c67c23 */ /* 0x000fe20008010895 */
[----:B------:R-:W-:Y:S01]  /*a850*/  F2FP.BF16.F32.PACK_AB R151, R220, R211 ;  /* 0x000000d3dc97723e */ /* 0x000fe200000010ff */
[----:B------:R-:W-:Y:S01]  /*a860*/  IMAD.WIDE.U32 R146, R125, -0x326172a9, RZ ;  /* 0xcd9e8d577d927825 */ /* 0x000fe200078e00ff */
[----:B------:R-:W-:Y:S01]  /*a870*/  F2FP.BF16.F32.PACK_AB R153, R217, R210 ;  /* 0x000000d2d999723e */ /* 0x000fe200000010ff */
[----:B------:R-:W3:Y:S02]  /*a880*/  LDSM.16.MT88.4 R124, [R178+0x10000] ;  /* 0x01000000b27c783b */ /* 0x000ee40000004200 */
[----:B------:R-:W-:Y:S01]  /*a890*/  FFMA.FTZ R0, R0, R248, R214 ;  /* 0x000000f800007223 */ /* 0x000fe200000100d6 */
[----:B------:R-:W-:Y:S01]  /*a8a0*/  IMAD.WIDE.U32 R144, R144, -0x326172a9, RZ ;  /* 0xcd9e8d5790907825 */ /* 0x000fe200078e00ff */
[----:B------:R-:W-:Y:S01]  /*a8b0*/  LOP3.LUT R140, R212, R179, R147, 0x96, !PT ;  /* 0x000000b3d48c7212 */ /* 0x000fe200078e9693 */
[----:B------:R-:W-:Y:S01]  /*a8c0*/  MUFU.EX2 R214, R27 ;  /* 0x0000001b00d67308 */ /* 0x000fe20000000800 */
[----:B------:R-:W-:Y:S01]  /*a8d0*/  PRMT R152, R153, 0x7632, R152 ;  /* 0x0000763299987816 */ /* 0x000fe20000000098 */
[----:B------:R-:W-:Y:S01]  /*a8e0*/  FADD.FTZ R0, R226, R0 ;  /* 0x00000000e2007221 */ /* 0x000fe20000010000 */
[----:B------:R-:W-:Y:S01]  /*a8f0*/  LOP3.LUT R142, R175, R146, R145, 0x96, !PT ;  /* 0x00000092af8e7212 */ /* 0x000fe200078e9691 */
[----:B------:R-:W-:Y:S01]  /*a900*/  IMAD.WIDE.U32 R140, R140, -0x2daee0ad, RZ ;  /* 0xd2511f538c8c7825 */ /* 0x000fe200078e00ff */
[----:B------:R-:W-:Y:S05]  /*a910*/  LOP3.LUT R145, R174, R166, R155, 0x96, !PT ;  /* 0x000000a6ae917212 */ /* 0x000fea00078e969b */
[----:B------:R-:W-:Y:S01]  /*a920*/  MUFU.EX2 R198, R198 ;  /* 0x000000c600c67308 */ /* 0x000fe20000000800 */
[C---:B--2---:R-:W-:Y:S03]  /*a930*/  HMMA.16816.F32.BF16 R92, R136.reuse, R120, R92 ;  /* 0x00000078885c723c */ /* 0x044fe6000004185c */
[----:B------:R-:W-:Y:S01]  /*a940*/  IMAD.WIDE.U32 R146, R142, -0x2daee0ad, RZ ;  /* 0xd2511f538e927825 */ /* 0x000fe200078e00ff */
[----:B------:R-:W-:Y:S02]  /*a950*/  LOP3.LUT R143, R164, R150, R141, 0x96, !PT ;  /* 0x00000096a48f7212 */ /* 0x000fe400078e968d */
[----:B-----5:R-:W-:Y:S01]  /*a960*/  F2FP.BF16.F32.PACK_AB R155, R208, R202 ;  /* 0x000000cad09b723e */ /* 0x020fe200000010ff */
[----:B------:R-:W-:Y:S01]  /*a970*/  FADD.FTZ R0, R230, R0 ;  /* 0x00000000e6007221 */ /* 0x000fe20000010000 */
[C---:B------:R-:W-:Y:S01]  /*a980*/  HMMA.16816.F32.BF16 R96, R136.reuse, R122, R96 ;  /* 0x0000007a8860723c */ /* 0x040fe20000041860 */
[----:B------:R-:W2:Y:S02]  /*a990*/  LDSM.16.MT88.4 R120, [R117+0x4000] ;  /* 0x004000007578783b */ /* 0x000ea40000004200 */
[----:B------:R-:W-:Y:S01]  /*a9a0*/  LOP3.LUT R140, R165, R140, R147, 0x96, !PT ;  /* 0x0000008ca58c7212 */ /* 0x000fe200078e9693 */
[----:B------:R-:W-:Y:S04]  /*a9b0*/  IMAD.WIDE.U32 R142, R143, -0x326172a9, RZ ;  /* 0xcd9e8d578f8e7825 */ /* 0x000fe800078e00ff */
[----:B------:R-:W-:Y:S01]  /*a9c0*/  FADD.FTZ R32, R233, R0 ;  /* 0x00000000e9207221 */ /* 0x000fe20000010000 */
[----:B------:R-:W-:Y:S01]  /*a9d0*/  PRMT R154, R155, 0x7632, R154 ;  /* 0x000076329b9a7816 */ /* 0x000fe2000000009a */
[----:B------:R-:W-:Y:S01]  /*a9e0*/  IMAD.WIDE.U32 R140, R140, -0x326172a9, RZ ;  /* 0xcd9e8d578c8c7825 */ /* 0x000fe200078e00ff */
[----:B------:R-:W-:Y:S02]  /*a9f0*/  LOP3.LUT R144, R174, R144, R143, 0x96, !PT ;  /* 0x00000090ae907212 */ /* 0x000fe400078e968f */
[----:B------:R-:W-:Y:S02]  /*aa00*/  PRMT R150, R151, 0x7632, R150 ;  /* 0x0000763297967816 */ /* 0x000fe40000000096 */
[----:B------:R-:W-:Y:S01]  /*aa10*/  LOP3.LUT R164, R172, R142, R141, 0x96, !PT ;  /* 0x0000008eaca47212 */ /* 0x000fe200078e968d */
[----:B------:R-:W-:Y:S01]  /*aa20*/  IMAD.WIDE.U32 R142, R145, -0x2daee0ad, RZ ;  /* 0xd2511f53918e7825 */ /* 0x000fe200078e00ff */
[C---:B------:R-:W-:Y:S02]  /*aa30*/  PRMT R175, R140.reuse, 0x7772, RZ ;  /* 0x000077728caf7816 */ /* 0x040fe400000000ff */
[C---:B------:R-:W-:Y:S01]  /*aa40*/  PRMT R179, R140.reuse, 0x7773, RZ ;  /* 0x000077738cb37816 */ /* 0x040fe200000000ff */
[----:B------:R-:W-:Y:S01]  /*aa50*/  IMAD.MOV.U32 R172, RZ, RZ, R140 ;  /* 0x000000ffffac7224 */ /* 0x000fe200078e008c */
[----:B------:R-:W-:Y:S01]  /*aa60*/  PRMT R174, R140, 0x7771, RZ ;  /* 0x000077718cae7816 */ /* 0x000fe200000000ff */
[----:B------:R-:W-:Y:S01]  /*aa70*/  IMAD.WIDE.U32 R204, R144, -0x2daee0ad, RZ ;  /* 0xd2511f5390cc7825 */ /* 0x000fe200078e00ff */
[C---:B---3--:R-:W-:Y:S03]  /*aa80*/  HMMA.16816.F32.BF16 R100, R136.reuse, R124, R100 ;  /* 0x0000007c8864723c */ /* 0x048fe60000041864 */
[----:B------:R-:W-:Y:S01]  /*aa90*/  VIADD R124, R195, 0x646e171e ;  /* 0x646e171ec37c7836 */ /* 0x000fe20000000000 */
[----:B------:R-:W-:Y:S02]  /*aaa0*/  LOP3.LUT R125, R164, 0xffff, RZ, 0xc0, !PT ;  /* 0x0000ffffa47d7812 */ /* 0x000fe400078ec0ff */
[----:B------:R-:W-:Y:S02]  /*aab0*/  PRMT R223, R142, 0x7772, RZ ;  /* 0x000077728edf7816 */ /* 0x000fe400000000ff */
[C---:B------:R-:W-:Y:S03]  /*aac0*/  HMMA.16816.F32.BF16 R104, R136.reuse, R126, R104 ;  /* 0x0000007e8868723c */ /* 0x040fe60000041868 */
[----:B------:R-:W-:Y:S01]  /*aad0*/  LOP3.LUT R140, R124, R170, R143, 0x96, !PT ;  /* 0x000000aa7c8c7212 */ /* 0x000fe200078e968f */
[----:B------:R-:W-:Y:S01]  /*aae0*/  IMAD.MOV.U32 R143, RZ, RZ, R142 ;  /* 0x000000ffff8f7224 */ /* 0x000fe200078e008e */
[----:B------:R-:W3:Y:S01]  /*aaf0*/  LDC.U8 R170, c[0x0][0x4f8] ;  /* 0x00013e00ffaa7b82 */ /* 0x000ee20000000000 */
[----:B------:R-:W-:Y:S02]  /*ab00*/  SHF.R.U32.HI R165, RZ, 0x8, R125 ;  /* 0x00000008ffa57819 */ /* 0x000fe4000001167d */
[----:B------:R-:W-:Y:S02]  /*ab10*/  LOP3.LUT R141, R140, 0xffff, RZ, 0xc0, !PT ;  /* 0x0000ffff8c8d7812 */ /* 0x000fe400078ec0ff */
[----:B------:R-:W-:Y:S01]  /*ab20*/  LOP3.LUT R127, R167, 0xffff, RZ, 0xc0, !PT ;  /* 0x0000ffffa77f7812 */ /* 0x000fe200078ec0ff */
[C---:B--2---:R-:W-:Y:S03]  /*ab30*/  HMMA.16816.F32.BF16 R108, R136.reuse, R120, R108 ;  /* 0x00000078886c723c */ /* 0x044fe6000004186c */
[----:B------:R-:W-:Y:S02]  /*ab40*/  SHF.R.U32.HI R141, RZ, 0x8, R141 ;  /* 0x00000008ff8d7819 */ /* 0x000fe4000001168d */
[----:B------:R-:W-:Y:S02]  /*ab50*/  LOP3.LUT R125, R165, 0xffff, RZ, 0xc0, !PT ;  /* 0x0000ffffa57d7812 */ /* 0x000fe400078ec0ff */
[----:B------:R-:W-:Y:S01]  /*ab60*/  LOP3.LUT R126, R141, 0xffff, RZ, 0xc0, !PT ;  /* 0x0000ffff8d7e7812 */ /* 0x000fe200078ec0ff */
[C---:B------:R-:W-:Y:S03]  /*ab70*/  HMMA.16816.F32.BF16 R112, R136.reuse, R122, R112 ;  /* 0x0000007a8870723c */ /* 0x040fe60000041870 */
[----:B------:R-:W-:Y:S02]  /*ab80*/  LOP3.LUT R166, R124, R146, R205, 0x96, !PT ;  /* 0x000000927ca67212 */ /* 0x000fe400078e96cd */
[----:B------:R2:W4:Y:S01]  /*ab90*/  MUFU.EX2 R205, R12 ;  /* 0x0000000c00cd7308 */ /* 0x0005220000000800 */
[C---:B------:R-:W-:Y:S02]  /*aba0*/  PRMT R221, R142.reuse, 0x7771, RZ ;  /* 0x000077718edd7816 */ /* 0x040fe400000000ff */
[----:B------:R-:W-:Y:S01]  /*abb0*/  PRMT R222, R142, 0x7773, RZ ;  /* 0x000077738ede7816 */ /* 0x000fe200000000ff */
[----:B------:R-:W-:Y:S01]  /*abc0*/  FFMA.FTZ R142, R20, UR4, -R149 ;  /* 0x00000004148e7c23 */ /* 0x000fe20008010895 */
[C---:B---3--:R-:W-:Y:S02]  /*abd0*/  ISETP.GE.U32.AND P2, PT, R170.reuse, R127, PT ;  /* 0x0000007faa00720c */ /* 0x048fe40003f46070 */
[C---:B------:R-:W-:Y:S02]  /*abe0*/  ISETP.GE.U32.AND P3, PT, R170.reuse, R125, PT ;  /* 0x0000007daa00720c */ /* 0x040fe40003f66070 */
[----:B------:R-:W-:Y:S02]  /*abf0*/  ISETP.GE.U32.AND P4, PT, R170, R126, PT ;  /* 0x0000007eaa00720c */ /* 0x000fe40003f86070 */
[----:B------:R-:W3:Y:S01]  /*ac00*/  LDSM.16.MT88.4 R124, [R156+0x4000] ;  /* 0x004000009c7c783b */ /* 0x000ee20000004200 */
[----:B------:R-:W-:Y:S01]  /*ac10*/  LOP3.LUT R133, R140, 0xff, RZ, 0xc0, !PT ;  /* 0x000000ff8c857812 */ /* 0x000fe200078ec0ff */
[----:B--2---:R-:W-:Y:S01]  /*ac20*/  FMUL.FTZ R12, R2, R128 ;  /* 0x00000080020c7220 */ /* 0x004fe20000410000 */
[----:B------:R-:W-:Y:S01]  /*ac30*/  PRMT R20, R140, 0x7632, R20 ;  /* 0x000076328c147816 */ /* 0x000fe20000000014 */
[----:B------:R-:W-:Y:S01]  /*ac40*/  FFMA.FTZ R2, R2, R244, R215 ;  /* 0x000000f402027223 */ /* 0x000fe200000100d7 */
[----:B----4-:R-:W-:Y:S01]  /*ac50*/  F2FP.BF16.F32.PACK_AB R148, R209, R205 ;  /* 0x000000cdd194723e */ /* 0x010fe200000010ff */
[----:B------:R-:W2:Y:S02]  /*ac60*/  LDC.U8 R244, c[0x0][0x4f8] ;  /* 0x00013e00fff47b82 */ /* 0x000ea40000000000 */
[----:B------:R-:W4:Y:S01]  /*ac70*/  LDSM.16.MT88.4 R128, [R176+0xc800] ;  /* 0x00c80000b080783b */ /* 0x000f220000004200 */
[----:B------:R-:W-:Y:S01]  /*ac80*/  ISETP.GE.U32.AND P5, PT, R170, R168, PT ;  /* 0x000000a8aa00720c */ /* 0x000fe20003fa6070 */
[----:B------:R5:W1:Y:S01]  /*ac90*/  MUFU.EX2 R215, R26 ;  /* 0x0000001a00d77308 */ /* 0x000a620000000800 */
[----:B------:R-:W-:Y:S01]  /*aca0*/  SHF.R.U32.HI R171, RZ, 0x18, R140 ;  /* 0x00000018ffab7819 */ /* 0x000fe2000001168c */
[----:B------:R-:W-:Y:S01]  /*acb0*/  FADD.FTZ R2, R227, R2 ;  /* 0x00000002e3027221 */ /* 0x000fe20000010000 */
[----:B------:R-:W-:Y:S02]  /*acc0*/  LOP3.LUT R132, R20, 0xff, RZ, 0xc0, !PT ;  /* 0x000000ff14847812 */ /* 0x000fe400078ec0ff */
[C---:B------:R-:W-:Y:S01]  /*acd0*/  PRMT R149, R148.reuse, 0x7632, R149 ;  /* 0x0000763294957816 */ /* 0x040fe20000000095 */
[----:B------:R-:W-:Y:S01]  /*ace0*/  FADD.FTZ R23, R231, R2 ;  /* 0x00000002e7177221 */ /* 0x000fe20000010000 */
[----:B------:R-:W-:Y:S02]  /*acf0*/  LOP3.LUT R207, R143, 0xff, RZ, 0xc0, !PT ;  /* 0x000000ff8fcf7812 */ /* 0x000fe400078ec0ff */
[----:B------:R-:W-:Y:S01]  /*ad00*/  PRMT R20, R148, 0x5410, R149 ;  /* 0x0000541094147816 */ /* 0x000fe20000000095 */
[----:B------:R-:W-:Y:S01]  /*ad10*/  FADD.FTZ R23, R232, R23 ;  /* 0x00000017e8177221 */ /* 0x000fe20000010000 */
[C---:B------:R-:W-:Y:S01]  /*ad20*/  LOP3.LUT R168, R164.reuse, 0xff, RZ, 0xc0, !PT ;  /* 0x000000ffa4a87812 */ /* 0x040fe200078ec0ff */
[----:B------:R-:W-:Y:S01]  /*ad30*/  @!P5 HFMA2.BF16_V2 R28, -RZ.H0_H0, RZ.H0_H0, -R118.H0_H0 ;  /* 0x200000ffff1cd231 */ /* 0x000fe20000340976 */
[----:B------:R-:W-:Y:S01]  /*ad40*/  PRMT R0, R164, 0x7632, R0 ;  /* 0x00007632a4007816 */ /* 0x000fe20000000000 */
[----:B-----5:R-:W-:Y:S01]  /*ad50*/  LDSM.16.MT88.4 R24, [R176+0xd000] ;  /* 0x00d00000b018783b */ /* 0x020fe20000004200 */
[----:B------:R-:W-:Y:S02]  /*ad60*/  F2FP.BF16.F32.PACK_AB R146, R218, R219 ;  /* 0x000000dbda92723e */ /* 0x000fe400000010ff */
[----:B------:R-:W-:Y:S02]  /*ad70*/  LOP3.LUT R167, R0, 0xff, RZ, 0xc0, !PT ;  /* 0x000000ff00a77812 */ /* 0x000fe400078ec0ff */
[----:B------:R-:W-:Y:S02]  /*ad80*/  PRMT R145, R146, 0x7632, R145 ;  /* 0x0000763292917816 */ /* 0x000fe40000000091 */
[----:B------:R-:W-:Y:S01]  /*ad90*/  PRMT R120, R133, 0x5410, R141 ;  /* 0x0000541085787816 */ /* 0x000fe2000000008d */
[----:B------:R-:W-:Y:S01]  /*ada0*/  @!P5 STL.S16 [R1+0x40], R28 ;  /* 0x0000401c0100d387 */ /* 0x000fe20000100600 */
[----:B-1----:R-:W-:Y:S02]  /*adb0*/  F2FP.BF16.F32.PACK_AB R141, R214, R215 ;  /* 0x000000d7d68d723e */ /* 0x002fe400000010ff */
[----:B------:R-:W-:Y:S02]  /*adc0*/  PRMT R121, R132, 0x5410, R171 ;  /* 0x0000541084797816 */ /* 0x000fe400000000ab */
[--C-:B------:R-:W-:Y:S02]  /*add0*/  HSET2.LE.AND R120, R120, R201.reuse, PT ;  /* 0x000000c978787233 */ /* 0x100fe40003803000 */
[----:B------:R-:W-:Y:S01]  /*ade0*/  PRMT R140, R141, 0x7632, R140 ;  /* 0x000076328d8c7816 */ /* 0x000fe2000000008c */
[C---:B---3--:R-:W-:Y:S03]  /*adf0*/  HMMA.16816.F32.BF16 R12, R136.reuse, R124, R12 ;  /* 0x0000007c880c723c */ /* 0x048fe6000004180c */
[----:B------:R-:W-:Y:S02]  /*ae00*/  LOP3.LUT R120, R20, R120, RZ, 0xc0, !PT ;  /* 0x0000007814787212 */ /* 0x000fe400078ec0ff */
[--C-:B------:R-:W-:Y:S02]  /*ae10*/  HSET2.LE.AND R121, R121, R201.reuse, PT ;  /* 0x000000c979797233 */ /* 0x100fe40003803000 */
[----:B------:R-:W-:Y:S01]  /*ae20*/  PRMT R20, R155, 0x5410, R154 ;  /* 0x000054109b147816 */ /* 0x000fe2000000009a */
[----:B------:R-:W-:Y:S01]  /*ae30*/  HMMA.16816.F32.BF16 R16, R136, R126, R16 ;  /* 0x0000007e8810723c */ /* 0x000fe20000041810 */
[----:B------:R-:W1:Y:S02]  /*ae40*/  LDSM.16.MT88.4 R124, [R178+0xc800] ;  /* 0x00c80000b27c783b */ /* 0x000e640000004200 */
[----:B------:R-:W-:Y:S02]  /*ae50*/  PRMT R122, R207, 0x5410, R221 ;  /* 0x00005410cf7a7816 */ /* 0x000fe400000000dd */
[----:B------:R-:W-:Y:S02]  /*ae60*/  PRMT R123, R223, 0x5410, R222 ;  /* 0x00005410df7b7816 */ /* 0x000fe400000000de */
[----:B------:R-:W-:Y:S02]  /*ae70*/  LOP3.LUT R121, R20, R121, RZ, 0xc0, !PT ;  /* 0x0000007914797212 */ /* 0x000fe400078ec0ff */
[--C-:B------:R-:W-:Y:S02]  /*ae80*/  HSET2.LE.AND R122, R122, R201.reuse, PT ;  /* 0x000000c97a7a7233 */ /* 0x100fe40003803000 */
[----:B------:R-:W-:Y:S02]  /*ae90*/  LOP3.LUT R123, R123, 0xff00ff, RZ, 0xc0, !PT ;  /* 0x00ff00ff7b7b7812 */ /* 0x000fe400078ec0ff */
[----:B------:R-:W-:Y:S02]  /*aea0*/  PRMT R20, R151, 0x5410, R150 ;  /* 0x0000541097147816 */ /* 0x000fe40000000096 */
[----:B------:R-:W-:Y:S02]  /*aeb0*/  PRMT R2, R175, 0x5410, R179 ;  /* 0x00005410af027816 */ /* 0x000fe400000000b3 */
[----:B------:R-:W-:Y:S02]  /*aec0*/  LOP3.LUT R122, R20, R122, RZ, 0xc0, !PT ;  /* 0x0000007a147a7212 */ /* 0x000fe400078ec0ff */
[----:B------:R-:W-:Y:S02]  /*aed0*/  HSET2.LE.AND R123, R123, R201, PT ;  /* 0x000000c97b7b7233 */ /* 0x000fe40003803000 */
[----:B------:R-:W-:Y:S01]  /*aee0*/  PRMT R20, R153, 0x5410, R152 ;  /* 0x0000541099147816 */ /* 0x000fe20000000098 */
[----:B------:R-:W3:Y:S01]  /*aef0*/  MUFU.EX2 R201, R142 ;  /* 0x0000008e00c97308 */ /* 0x000ee20000000800 */
[----:B------:R-:W-:Y:S02]  /*af00*/  LOP3.LUT R2, R2, 0xff00ff, RZ, 0xc0, !PT ;  /* 0x00ff00ff02027812 */ /* 0x000fe400078ec0ff */
[----:B------:R-:W-:Y:S02]  /*af10*/  LOP3.LUT R123, R20, R123, RZ, 0xc0, !PT ;  /* 0x0000007b147b7212 */ /* 0x000fe400078ec0ff */
[----:B------:R-:W-:Y:S02]  /*af20*/  PRMT R20, R28, 0x7610, R20 ;  /* 0x000076101c147816 */ /* 0x000fe40000000014 */
[----:B------:R-:W-:Y:S02]  /*af30*/  LDSM.16.MT88.4 R28, [R178+0xd000] ;  /* 0x00d00000b21c783b */ /* 0x000fe40000004200 */
[----:B------:R-:W-:Y:S01]  /*af40*/  @!P5 PRMT R118, R20, 0x5410, RZ ;  /* 0x000054101476d816 */ /* 0x000fe200000000ff */
[C---:B----4-:R-:W-:Y:S05]  /*af50*/  HMMA.16816.F32.BF16 R4, R120.reuse, R128, R4 ;  /* 0x000000807804723c */ /* 0x050fea0000041804 */
[----:B------:R-:W-:Y:S01]  /*af60*/  STG.E.U16 desc[UR16][R192.64+-0x80], R118 ;  /* 0xffff8076c0007986 */ /* 0x000fe2000c101510 */
[----:B---3--:R-:W-:Y:S02]  /*af70*/  F2FP.BF16.F32.PACK_AB R144, R206, R201 ;  /* 0x000000c9ce90723e */ /* 0x008fe400000010ff */
[C---:B------:R-:W-:Y:S01]  /*af80*/  HMMA.16816.F32.BF16 R8, R120.reuse, R130, R8 ;  /* 0x000000827808723c */ /* 0x040fe20000041808 */
[----:B------:R-:W3:Y:S02]  /*af90*/  LDSM.16.MT88.4 R128, [R117+0x800] ;  /* 0x000800007580783b */ /* 0x000ee40000004200 */
[----:B------:R-:W-:Y:S02]  /*afa0*/  ISETP.GT.U32.AND P5, PT, R169, R170, PT ;  /* 0x000000aaa900720c */ /* 0x000fe40003fa4070 */
[----:B------:R-:W-:Y:S02]  /*afb0*/  F2FP.BF16.F32.PACK_AB R142, R216, R203 ;  /* 0x000000cbd88e723e */ /* 0x000fe400000010ff */
[----:B------:R-:W-:Y:S01]  /*afc0*/  PRMT R20, R168, 0x5410, R165 ;  /* 0x00005410a8147816 */ /* 0x000fe200000000a5 */
[C---:B-1----:R-:W-:Y:S03]  /*afd0*/  HMMA.16816.F32.BF16 R36, R120.reuse, R124, R36 ;  /* 0x0000007c7824723c */ /* 0x042fe60000041824 */
[----:B------:R-:W-:Y:S02]  /*afe0*/  PRMT R143, R144, 0x7632, R143 ;  /* 0x00007632908f7816 */ /* 0x000fe4000000008f */
[----:B------:R-:W-:Y:S02]  /*aff0*/  PRMT R147, R142, 0x7632, R147 ;  /* 0x000076328e937816 */ /* 0x000fe40000000093 */
[----:B------:R-:W-:Y:S01]  /*b000*/  PRMT R0, R144, 0x5410, R143 ;  /* 0x0000541090007816 */ /* 0x000fe2000000008f */
[C---:B------:R-:W-:Y:S01]  /*b010*/  HMMA.16816.F32.BF16 R40, R120.reuse, R126, R40 ;  /* 0x0000007e7828723c */ /* 0x040fe20000041828 */
[----:B------:R-:W1:Y:S02]  /*b020*/  LDSM.16.MT88.4 R124, [R156+0x800] ;  /* 0x000800009c7c783b */ /* 0x000e640000004200 */
[----:B------:R-:W-:Y:S01]  /*b030*/  @!P3 HFMA2.BF16_V2 R251, -RZ.H0_H0, RZ.H0_H0, -R143.H0_H0 ;  /* 0x200000fffffbb231 */ /* 0x000fe2000034098f */
[----:B------:R-:W-:Y:S02]  /*b040*/  LOP3.LUT R169, R172, 0xff, RZ, 0xc0, !PT ;  /* 0x000000ffaca97812 */ /* 0x000fe400078ec0ff */
[----:B------:R-:W-:Y:S02]  /*b050*/  PRMT R172, R204, 0x7771, RZ ;  /* 0x00007771ccac7816 */ /* 0x000fe400000000ff */
[----:B------:R-:W-:Y:S02]  /*b060*/  @!P3 PRMT R143, R251, 0x5410, RZ ;  /* 0x00005410fb8fb816 */ /* 0x000fe400000000ff */
[----:B------:R-:W-:Y:S02]  /*b070*/  PRMT R22, R169, 0x5410, R174 ;  /* 0x00005410a9167816 */ /* 0x000fe400000000ae */
[----:B--2---:R-:W-:Y:S01]  /*b080*/  ISETP.GT.U32.AND P3, PT, R174, R244, PT ;  /* 0x000000f4ae00720c */ /* 0x004fe20003f64070 */
[C---:B---3--:R-:W-:Y:S11]  /*b090*/  HMMA.16816.F32.BF16 R44, R120.reuse, R128, R44 ;  /* 0x00000080782c723c */ /* 0x048ff6000004182c */
[----:B------:R-:W-:Y:S01]  /*b0a0*/  @!UPT UIADD3 URZ, UPT, UPT, URZ, URZ, URZ ;  /* 0x000000fffffff290 */ /* 0x000fe2000fffe0ff */
[----:B------:R-:W-:Y:S01]  /*b0b0*/  @P3 HFMA2.BF16_V2 R246, -RZ.H0_H0, RZ.H0_H0, -R145.H0_H0 ;  /* 0x200000fffff63231 */ /* 0x000fe20000340991 */
        /* <DEDUP_REMOVED lines=23> */
[C---:B--2---:R-:W-:Y:S03]  /*b230*/  HMMA.16816.F32.BF16 R108, R120.reuse, R128, R108 ;  /* 0x00000080786c723c */ /* 0x044fe6000004186c */
[----:B------:R-:W-:Y:S02]  /*b240*/  IMAD.U32 R129, R170, 0x10000, RZ ;  /* 0x00010000aa817824 */ /* 0x000fe400078e00ff */
[--C-:B------:R-:W-:Y:S01]  /*b250*/  FFMA.FTZ R128, R34, UR4, -R163.reuse ;  /* 0x0000000422807c23 */ /* 0x100fe200080108a3 */
[----:B------:R-:W-:Y:S02]  /*b260*/  FFMA.FTZ R163, R35, UR4, -R163 ;  /* 0x0000000423a37c23 */ /* 0x000fe400080108a3 */
[C---:B------:R-:W-:Y:S03]  /*b270*/  HMMA.16816.F32.BF16 R112, R120.reuse, R130, R112 ;  /* 0x000000827870723c */ /* 0x040fe60000041870 */
[----:B------:R-:W-:Y:S01]  /*b280*/  LOP3.LUT R129, R170, 0xff0000, R129, 0xf8, !PT ;  /* 0x00ff0000aa817812 */ /* 0x000fe200078ef881 */
[----:B------:R-:W-:Y:S01]  /*b290*/  MUFU.EX2 R163, R163 ;  /* 0x000000a300a37308 */ /* 0x000fe20000000800 */
[----:B------:R-:W-:Y:S03]  /*b2a0*/  SHF.R.U32.HI R170, RZ, 0x18, R164 ;  /* 0x00000018ffaa7819 */ /* 0x000fe600000116a4 */
[C---:B-1----:R-:W-:Y:S01]  /*b2b0*/  HMMA.16816.F32.BF16 R12, R120.reuse, R124, R12 ;  /* 0x0000007c780c723c */ /* 0x042fe2000004180c */
[----:B------:R2:W3:Y:S02]  /*b2c0*/  LDL.S16 R125, [R1+0x34] ;  /* 0x00003400017d7983 */ /* 0x0004e40000100600 */
[--C-:B------:R-:W-:Y:S01]  /*b2d0*/  HSET2.LE.AND R20, R20, R129.reuse, PT ;  /* 0x0000008114147233 */ /* 0x100fe20003803000 */
[----:B------:R-:W-:Y:S01]  /*b2e0*/  FADD.FTZ R124, R205, R23 ;  /* 0x00000017cd7c7221 */ /* 0x000fe20000010000 */
[----:B------:R-:W-:Y:S02]  /*b2f0*/  PRMT R21, R167, 0x5410, R170 ;  /* 0x00005410a7157816 */ /* 0x000fe400000000aa */
[--C-:B------:R-:W-:Y:S01]  /*b300*/  HSET2.LE.AND R22, R22, R129.reuse, PT ;  /* 0x0000008116167233 */ /* 0x100fe20003803000 */
[----:B------:R-:W-:Y:S01]  /*b310*/  HMMA.16816.F32.BF16 R16, R120, R126, R16 ;  /* 0x0000007e7810723c */ /* 0x000fe20000041810 */
[----:B------:R2:W4:Y:S02]  /*b320*/  LDL.S16 R122, [R1+0x38] ;  /* 0x00003800017a7983 */ /* 0x0005240000100600 */
[--C-:B------:R-:W-:Y:S02]  /*b330*/  HSET2.LE.AND R21, R21, R129.reuse, PT ;  /* 0x0000008115157233 */ /* 0x100fe40003803000 */
[----:B------:R2:W5:Y:S01]  /*b340*/  LDL.S16 R121, [R1+0x3c] ;  /* 0x00003c0001797983 */ /* 0x0005620000100600 */
[----:B------:R-:W-:Y:S01]  /*b350*/  HSET2.LE.AND R23, R2, R129, PT ;  /* 0x0000008102177233 */ /* 0x000fe20003803000 */
[----:B------:R-:W-:Y:S01]  /*b360*/  FADD.FTZ R2, R202, R32 ;  /* 0x00000020ca027221 */ /* 0x000fe20000010000 */
[----:B------:R-:W-:Y:S01]  /*b370*/  LOP3.LUT R20, R0, R20, RZ, 0xc0, !PT ;  /* 0x0000001400147212 */ /* 0x000fe200078ec0ff */
[----:B------:R2:W2:Y:S01]  /*b380*/  LDL.S16 R127, [R1+0x30] ;  /* 0x00003000017f7983 */ /* 0x0004a20000100600 */
[----:B------:R-:W-:Y:S01]  /*b390*/  PRMT R0, R142, 0x5410, R147 ;  /* 0x000054108e007816 */ /* 0x000fe20000000093 */
[----:B------:R-:W1:Y:S01]  /*b3a0*/  MUFU.EX2 R202, R180 ;  /* 0x000000b400ca7308 */ /* 0x000e620000000800 */
[----:B------:R-:W-:Y:S01]  /*b3b0*/  FADD.FTZ R2, R208, R2 ;  /* 0x00000002d0027221 */ /* 0x000fe20000010000 */
[----:B------:R-:W1:Y:S01]  /*b3c0*/  LDSM.16.MT88.4 R32, [R117+0x1000] ;  /* 0x001000007520783b */ /* 0x000e620000004200 */
[----:B------:R-:W-:Y:S07]  /*b3d0*/  LOP3.LUT R21, R0, R21, RZ, 0xc0, !PT ;  /* 0x0000001500157212 */ /* 0x000fee00078ec0ff */
[----:B------:R-:W-:Y:S01]  /*b3e0*/  MUFU.EX2 R180, R128 ;  /* 0x0000008000b47308 */ /* 0x000fe20000000800 */
[----:B------:R-:W-:Y:S01]  /*b3f0*/  PRMT R0, R146, 0x5410, R145 ;  /* 0x0000541092007816 */ /* 0x000fe20000000091 */
[----:B------:R-:W-:Y:S01]  /*b400*/  FADD.FTZ R2, R210, R2 ;  /* 0x00000002d2027221 */ /* 0x000fe20000010000 */
[----:B------:R-:W-:Y:S02]  /*b410*/  @P3 PRMT R145, R246, 0x5410, RZ ;  /* 0x00005410f6913816 */ /* 0x000fe400000000ff */
[----:B------:R-:W-:Y:S02]  /*b420*/  LOP3.LUT R22, R0, R22, RZ, 0xc0, !PT ;  /* 0x0000001600167212 */ /* 0x000fe400078ec0ff */
[----:B------:R-:W-:Y:S02]  /*b430*/  PRMT R0, R141, 0x5410, R140 ;  /* 0x000054108d007816 */ /* 0x000fe4000000008c */
[----:B-1----:R-:W-:Y:S02]  /*b440*/  F2FP.BF16.F32.PACK_AB R137, R202, R196 ;  /* 0x000000c4ca89723e */ /* 0x002fe400000010ff */
[----:B------:R-:W-:Y:S02]  /*b450*/  LOP3.LUT R23, R0, R23, RZ, 0xc0, !PT ;  /* 0x0000001700177212 */ /* 0x000fe400078ec0ff */
[----:B------:R-:W-:Y:S05]  /*b460*/  PRMT R136, R137, 0x7632, R136 ;  /* 0x0000763289887816 */ /* 0x000fea0000000088 */
[C---:B------:R-:W-:Y:S08]  /*b470*/  HMMA.16816.F32.BF16 R4, R20.reuse, R24, R4 ;  /* 0x000000181404723c */ /* 0x040ff00000041804 */
[C---:B------:R-:W-:Y:S01]  /*b480*/  HMMA.16816.F32.BF16 R8, R20.reuse, R26, R8 ;  /* 0x0000001a1408723c */ /* 0x040fe20000041808 */
[----:B------:R-:W1:Y:S07]  /*b490*/  LDSM.16.MT88.4 R24, [R156+0x1000] ;  /* 0x001000009c18783b */ /* 0x000e6e0000004200 */
[C---:B------:R-:W-:Y:S08]  /*b4a0*/  HMMA.16816.F32.BF16 R36, R20.reuse, R28, R36 ;  /* 0x0000001c1424723c */ /* 0x040ff00000041824 */
[C---:B------:R-:W-:Y:S01]  /*b4b0*/  HMMA.16816.F32.BF16 R40, R20.reuse, R30, R40 ;  /* 0x0000001e1428723c */ /* 0x040fe20000041828 */
[----:B------:R-:W1:Y:S07]  /*b4c0*/  LDSM.16.MT88.4 R28, [R176+0xf000] ;  /* 0x00f00000b01c783b */ /* 0x000e6e0000004200 */
[C---:B------:R-:W-:Y:S08]  /*b4d0*/  HMMA.16816.F32.BF16 R44, R20.reuse, R32, R44 ;  /* 0x00000020142c723c */ /* 0x040ff0000004182c */
[C---:B------:R-:W-:Y:S01]  /*b4e0*/  HMMA.16816.F32.BF16 R48, R20.reuse, R34, R48 ;  /* 0x000000221430723c */ /* 0x040fe20000041830 */
[----:B------:R-:W1:Y:S07]  /*b4f0*/  LDSM.16.MT88.4 R32, [R178+0xf000] ;  /* 0x00f00000b220783b */ /* 0x000e6e0000004200 */
[C---:B-1----:R-:W-:Y:S08]  /*b500*/  HMMA.16816.F32.BF16 R52, R20.reuse, R24, R52 ;  /* 0x000000181434723c */ /* 0x042ff00000041834 */
[C---:B------:R-:W-:Y:S01]  /*b510*/  HMMA.16816.F32.BF16 R56, R20.reuse, R26, R56 ;  /* 0x0000001a1438723c */ /* 0x040fe20000041838 */
[----:B------:R-:W-:Y:S07]  /*b520*/  LDSM.16.MT88.4 R24, [R156+0x3000] ;  /* 0x003000009c18783b */ /* 0x000fee0000004200 */
[C---:B------:R-:W-:Y:S08]  /*b530*/  HMMA.16816.F32.BF16 R60, R20.reuse, R28, R60 ;  /* 0x0000001c143c723c */ /* 0x040ff0000004183c */
[C---:B------:R-:W-:Y:S01]  /*b540*/  HMMA.16816.F32.BF16 R64, R20.reuse, R30, R64 ;  /* 0x0000001e1440723c */ /* 0x040fe20000041840 */
[----:B------:R-:W-:Y:S07]  /*b550*/  LDSM.16.MT88.4 R28, [R176+0x11000] ;  /* 0x01100000b01c783b */ /* 0x000fee0000004200 */
[C---:B------:R-:W-:Y:S08]  /*b560*/  HMMA.16816.F32.BF16 R68, R20.reuse, R32, R68 ;  /* 0x000000201444723c */ /* 0x040ff00000041844 */
[C---:B------:R-:W-:Y:S03]  /*b570*/  HMMA.16816.F32.BF16 R72, R20.reuse, R34, R72 ;  /* 0x000000221448723c */ /* 0x040fe60000041848 */
[----:B----4-:R-:W-:Y:S05]  /*b580*/  @!P2 HFMA2.BF16_V2 R122, -RZ.H0_H0, RZ.H0_H0, -R119.H0_H0 ;  /* 0x200000ffff7aa231 */ /* 0x010fea0000340977 */
[----:B------:R1:W-:Y:S01]  /*b590*/  @!P2 STL.S16 [R1+0x38], R122 ;  /* 0x0000387a0100a387 */ /* 0x0003e20000100600 */
[----:B------:R-:W-:Y:S04]  /*b5a0*/  PRMT R0, R122, 0x7610, R0 ;  /* 0x000076107a007816 */ /* 0x000fe80000000000 */
[----:B------:R-:W-:Y:S02]  /*b5b0*/  @!P2 PRMT R119, R0, 0x5410, RZ ;  /* 0x000054100077a816 */ /* 0x000fe400000000ff */
[----:B------:R4:W4:Y:S04]  /*b5c0*/  LDL.S16 R0, [R1+0x24] ;  /* 0x0000240001007983 */ /* 0x0009280000100600 */
[----:B------:R3:W-:Y:S01]  /*b5d0*/  STG.E.U16 desc[UR16][R192.64+-0x7e], R119 ;  /* 0xffff8277c0007986 */ /* 0x0007e2000c101510 */
[----:B-1----:R-:W1:Y:S01]  /*b5e0*/  LDC R122, c[0x0][0x448] ;  /* 0x00011200ff7a7b82 */ /* 0x002e620000000800 */
[----:B---3--:R-:W-:Y:S01]  /*b5f0*/  F2FP.BF16.F32.PACK_AB R119, R198, R199 ;  /* 0x000000c7c677723e */ /* 0x008fe200000010ff */
[----:B-1----:R-:W-:Y:S05]  /*b600*/  IMAD.SHL.U32 R122, R122, 0x8, RZ ;  /* 0x000000087a7a7824 */ /* 0x002fea00078e00ff */
[C---:B------:R-:W-:Y:S04]  /*b610*/  LEA R164, P2, R122.reuse, R192, 0x1 ;  /* 0x000000c07aa47211 */ /* 0x040fe800078408ff */
[----:B------:R-:W-:Y:S02]  /*b620*/  LEA.HI.X.SX32 R165, R122, R193, 0x1, P2 ;  /* 0x000000c17aa57211 */ /* 0x000fe400010f0eff */
[----:B------:R-:W-:Y:S02]  /*b630*/  ISETP.GE.U32.AND P2, PT, R244, R173, PT ;  /* 0x000000adf400720c */ /* 0x000fe40003f46070 */
[----:B------:R-:W-:Y:S11]  /*b640*/  PRMT R173, R204, 0x7773, RZ ;  /* 0x00007773ccad7816 */ /* 0x000ff600000000ff */
[----:B-----5:R-:W-:Y:S05]  /*b650*/  @!P2 HFMA2.BF16_V2 R121, -RZ.H0_H0, RZ.H0_H0, -R158.H0_H0 ;  /* 0x200000ffff79a231 */ /* 0x020fea000034099e */
[----:B------:R-:W-:Y:S01]  /*b660*/  @!P2 STL.S16 [R1+0x3c], R121 ;  /* 0x00003c790100a387 */ /* 0x000fe20000100600 */
[----:B------:R-:W-:Y:S03]  /*b670*/  PRMT R120, R121, 0x7610, R120 ;  /* 0x0000761079787816 */ /* 0x000fe60000000078 */
[----:B------:R3:W5:Y:S01]  /*b680*/  LDL.S16 R126, [R1+0x28] ;  /* 0x00002800017e7983 */ /* 0x0007620000100600 */
[----:B------:R-:W-:Y:S02]  /*b690*/  @!P2 PRMT R158, R120, 0x5410, RZ ;  /* 0x00005410789ea816 */ /* 0x000fe400000000ff */
[----:B------:R-:W-:Y:S01]  /*b6a0*/  ISETP.GE.U32.AND P2, PT, R244, R177, PT ;  /* 0x000000b1f400720c */ /* 0x000fe20003f46070 */
[----:B------:R-:W1:Y:S01]  /*b6b0*/  LDSM.16.MT88.4 R120, [R117+0x3000] ;  /* 0x003000007578783b */ /* 0x000e620000004200 */
[----:B------:R-:W-:Y:S07]  /*b6c0*/  PRMT R177, R204, 0x7772, RZ ;  /* 0x00007772ccb17816 */ /* 0x000fee00000000ff */
[----:B------:R2:W-:Y:S04]  /*b6d0*/  STG.E.U16 desc[UR16][R164.64+-0x80], R158 ;  /* 0xffff809ea4007986 */ /* 0x0005e8000c101510 */
[----:B------:R-:W-:Y:S05]  /*b6e0*/  @!P2 HFMA2.BF16_V2 R125, -RZ.H0_H0, RZ.H0_H0, -R157.H0_H0 ;  /* 0x200000ffff7da231 */ /* 0x000fea000034099d */
[----:B------:R3:W-:Y:S01]  /*b6f0*/  @!P2 STL.S16 [R1+0x34], R125 ;  /* 0x0000347d0100a387 */ /* 0x0007e20000100600 */
[----:B------:R-:W-:Y:S04]  /*b700*/  PRMT R118, R125, 0x7610, R118 ;  /* 0x000076107d767816 */ /* 0x000fe80000000076 */
[----:B------:R-:W-:Y:S01]  /*b710*/  @!P2 PRMT R157, R118, 0x5410, RZ ;  /* 0x00005410769da816 */ /* 0x000fe200000000ff */
[----:B------:R-:W-:Y:S01]  /*b720*/  FADD.FTZ R118, R209, R124 ;  /* 0x0000007cd1767221 */ /* 0x000fe20000010000 */
[----:B------:R-:W-:Y:S02]  /*b730*/  ISETP.GE.U32.AND P2, PT, R244, R197, PT ;  /* 0x000000c5f400720c */ /* 0x000fe40003f46070 */
[----:B------:R3:W-:Y:S01]  /*b740*/  MUFU.EX2 R197, R135 ;  /* 0x0000008700c57308 */ /* 0x0007e20000000800 */
[----:B------:R-:W-:Y:S01]  /*b750*/  STG.E.U16 desc[UR16][R164.64+-0x7e], R157 ;  /* 0xffff829da4007986 */ /* 0x000fe2000c101510 */
[C---:B--2---:R-:W-:Y:S09]  /*b760*/  LOP3.LUT R158, R166.reuse, 0xff, RZ, 0xc0, !PT ;  /* 0x000000ffa69e7812 */ /* 0x044ff200078ec0ff */
[----:B------:R-:W-:Y:S01]  /*b770*/  @!P2 HFMA2.BF16_V2 R127, -RZ.H0_H0, RZ.H0_H0, -R159.H0_H0 ;  /* 0x200000ffff7fa231 */ /* 0x000fe2000034099f */
[C---:B-1----:R-:W-:Y:S01]  /*b780*/  HMMA.16816.F32.BF16 R76, R20.reuse, R120, R76 ;  /* 0x00000078144c723c */ /* 0x042fe2000004184c */
[----:B---3--:R2:W3:Y:S03]  /*b790*/  LDL.S16 R125, [R1+0x2c] ;  /* 0x00002c00017d7983 */ /* 0x0084e60000100600 */
[----:B------:R-:W-:Y:S02]  /*b7a0*/  PRMT R32, R127, 0x7610, R32 ;  /* 0x000076107f207816 */ /* 0x000fe40000000020 */
[----:B------:R-:W-:Y:S01]  /*b7b0*/  LOP3.LUT R120, R166, 0xffff, RZ, 0xc0, !PT ;  /* 0x0000ffffa6787812 */ /* 0x000fe200078ec0ff */
[----:B------:R-:W-:Y:S01]  /*b7c0*/  @!P2 STL.S16 [R1+0x30], R127 ;  /* 0x0000307f0100a387 */ /* 0x000fe20000100600 */
[----:B------:R-:W-:Y:S01]  /*b7d0*/  @!P2 PRMT R159, R32, 0x5410, RZ ;  /* 0x00005410209fa816 */ /* 0x000fe200000000ff */
[C---:B------:R-:W-:Y:S02]  /*b7e0*/  HMMA.16816.F32.BF16 R80, R20.reuse, R122, R80 ;  /* 0x0000007a1450723c */ /* 0x040fe40000041850 */
[----:B------:R-:W1:Y:S01]  /*b7f0*/  LDSM.16.MT88.4 R32, [R178+0x11000] ;  /* 0x01100000b220783b */ /* 0x000e620000004200 */
[----:B------:R-:W-:Y:S01]  /*b800*/  ISETP.GT.U32.AND P2, PT, R200, R244, PT ;  /* 0x000000f4c800720c */ /* 0x000fe20003f44070 */
[----:B------:R-:W-:Y:S01]  /*b810*/  IMAD.MOV.U32 R123, RZ, RZ, R204 ;  /* 0x000000ffff7b7224 */ /* 0x000fe200078e00cc */
[----:B------:R-:W-:Y:S01]  /*b820*/  SHF.R.U32.HI R120, RZ, 0x8, R120 ;  /* 0x00000008ff787819 */ /* 0x000fe20000011678 */
[----:B------:R-:W2:Y:S01]  /*b830*/  MUFU.EX2 R200, R134 ;  /* 0x0000008600c87308 */ /* 0x000ea20000000800 */
[----:B------:R-:W-:Y:S01]  /*b840*/  PRMT R135, R177, 0x5410, R173 ;  /* 0x00005410b1877816 */ /* 0x000fe200000000ad */
[C---:B------:R-:W-:Y:S02]  /*b850*/  HMMA.16816.F32.BF16 R84, R20.reuse, R24, R84 ;  /* 0x000000181454723c */ /* 0x040fe40000041854 */
[----:B------:R1:W-:Y:S01]  /*b860*/  STG.E.U16 desc[UR16][R192.64+-0x70], R159 ;  /* 0xffff909fc0007986 */ /* 0x0003e2000c101510 */
[----:B------:R-:W-:Y:S05]  /*b870*/  LOP3.LUT R135, R135, 0xff00ff, RZ, 0xc0, !PT ;  /* 0x00ff00ff87877812 */ /* 0x000fea00078ec0ff */
[C---:B------:R-:W-:Y:S01]  /*b880*/  HMMA.16816.F32.BF16 R88, R20.reuse, R26, R88 ;  /* 0x0000001a1458723c */ /* 0x040fe20000041858 */
[----:B------:R-:W1:Y:S02]  /*b890*/  LDSM.16.MT88.4 R24, [R117+0x5000] ;  /* 0x005000007518783b */ /* 0x000e640000004200 */
[----:B------:R-:W-:Y:S02]  /*b8a0*/  HSET2.LE.AND R135, R135, R129, PT ;  /* 0x0000008187877233 */ /* 0x000fe40003803000 */
[----:B--2---:R-:W-:Y:S03]  /*b8b0*/  F2FP.BF16.F32.PACK_AB R139, R200, R197 ;  /* 0x000000c5c88b723e */ /* 0x004fe600000010ff */
[C---:B------:R-:W-:Y:S03]  /*b8c0*/  HMMA.16816.F32.BF16 R92, R20.reuse, R28, R92 ;  /* 0x0000001c145c723c */ /* 0x040fe6000004185c */
[----:B------:R-:W-:Y:S05]  /*b8d0*/  PRMT R138, R139, 0x7632, R138 ;  /* 0x000076328b8a7816 */ /* 0x000fea000000008a */
[C---:B------:R-:W-:Y:S01]  /*b8e0*/  HMMA.16816.F32.BF16 R96, R20.reuse, R30, R96 ;  /* 0x0000001e1460723c */ /* 0x040fe20000041860 */
[----:B------:R-:W2:Y:S02]  /*b8f0*/  LDSM.16.MT88.4 R28, [R156+0x5000] ;  /* 0x005000009c1c783b */ /* 0x000ea40000004200 */
[----:B-1----:R-:W-:Y:S05]  /*b900*/  SHF.R.U32.HI R159, RZ, 0x18, R166 ;  /* 0x00000018ff9f7819 */ /* 0x002fea00000116a6 */
[C---:B------:R-:W-:Y:S08]  /*b910*/  HMMA.16816.F32.BF16 R100, R20.reuse, R32, R100 ;  /* 0x000000201464723c */ /* 0x040ff00000041864 */
[C---:B------:R-:W-:Y:S08]  /*b920*/  HMMA.16816.F32.BF16 R104, R20.reuse, R34, R104 ;  /* 0x000000221468723c */ /* 0x040ff00000041868 */
[C---:B------:R-:W-:Y:S03]  /*b930*/  HMMA.16816.F32.BF16 R108, R20.reuse, R24, R108 ;  /* 0x00000018146c723c */ /* 0x040fe6000004186c */
[----:B------:R-:W-:Y:S04]  /*b940*/  PRMT R24, R166, 0x7632, R24 ;  /* 0x00007632a6187816 */ /* 0x000fe80000000018 */
[----:B------:R-:W-:Y:S01]  /*b950*/  LOP3.LUT R157, R24, 0xff, RZ, 0xc0, !PT ;  /* 0x000000ff189d7812 */ /* 0x000fe200078ec0ff */
[C---:B------:R-:W-:Y:S03]  /*b960*/  HMMA.16816.F32.BF16 R112, R20.reuse, R26, R112 ;  /* 0x0000001a1470723c */ /* 0x040fe60000041870 */
[----:B------:R-:W-:Y:S02]  /*b970*/  PRMT R24, R137, 0x5410, R136 ;  /* 0x0000541089187816 */ /* 0x000fe40000000088 */
[----:B------:R-:W-:Y:S03]  /*b980*/  ISETP.GE.U32.AND P3, PT, R244, R157, PT ;  /* 0x0000009df400720c */ /* 0x000fe60003f66070 */
[C---:B--2---:R-:W-:Y:S08]  /*b990*/  HMMA.16816.F32.BF16 R12, R20.reuse, R28, R12 ;  /* 0x0000001c140c723c */ /* 0x044ff0000004180c */
[----:B------:R-:W-:Y:S03]  /*b9a0*/  HMMA.16816.F32.BF16 R16, R20, R30, R16 ;  /* 0x0000001e1410723c */ /* 0x000fe60000041810 */
[----:B------:R-:W-:Y:S02]  /*b9b0*/  @!P3 HFMA2.BF16_V2 R242, -RZ.H0_H0, RZ.H0_H0, -R139.H0_H0 ;  /* 0x200000fffff2b231 */ /* 0x000fe4000034098b */
[----:B----4-:R-:W-:Y:S05]  /*b9c0*/  @P2 HFMA2.BF16_V2 R0, -RZ.H0_H0, RZ.H0_H0, -R160.H0_H0 ;  /* 0x200000ffff002231 */ /* 0x010fea00003409a0 */
[----:B------:R1:W-:Y:S01]  /*b9d0*/  @P2 STL.S16 [R1+0x24], R0 ;  /* 0x0000240001002387 */ /* 0x0003e20000100600 */
[----:B------:R-:W-:Y:S04]  /*b9e0*/  PRMT R122, R0, 0x7610, R122 ;  /* 0x00007610007a7816 */ /* 0x000fe8000000007a */
[----:B------:R-:W-:Y:S05]  /*b9f0*/  @P2 PRMT R160, R122, 0x5410, RZ ;  /* 0x000054107aa02816 */ /* 0x000fea00000000ff */
[----:B------:R2:W-:Y:S01]  /*ba00*/  STG.E.U16 desc[UR16][R192.64+-0x6e], R160 ;  /* 0xffff92a0c0007986 */ /* 0x0005e2000c101510 */
[----:B-1----:R-:W-:Y:S04]  /*ba10*/  LOP3.LUT R0, R120, 0xffff, RZ, 0xc0, !PT ;  /* 0x0000ffff78007812 */ /* 0x002fe800078ec0ff */
[----:B------:R-:W-:Y:S11]  /*ba20*/  ISETP.GE.U32.AND P2, PT, R244, R0, PT ;  /* 0x00000000f400720c */ /* 0x000ff60003f46070 */
[----:B------:R-:W-:Y:S02]  /*ba30*/  @!UPT UIADD3 URZ, UPT, UPT, URZ, URZ, URZ ;  /* 0x000000fffffff290 */ /* 0x000fe4000fffe0ff */
[----:B------:R-:W-:Y:S05]  /*ba40*/  @!P2 HFMA2.BF16_V2 R241, -RZ.H0_H0, RZ.H0_H0, -R136.H0_H0 ;  /* 0x200000fffff1a231 */ /* 0x000fea0000340988 */
[----:B------:R-:W-:Y:S02]  /*ba50*/  @!P2 PRMT R136, R241, 0x5410, RZ ;  /* 0x00005410f188a816 */ /* 0x000fe400000000ff */
[----:B------:R-:W-:Y:S01]  /*ba60*/  ISETP.GT.U32.AND P2, PT, R177, R244, PT ;  /* 0x000000f4b100720c */ /* 0x000fe20003f44070 */
[----:B-----5:R-:W-:Y:S05]  /*ba70*/  @P6 HFMA2.BF16_V2 R126, -RZ.H0_H0, RZ.H0_H0, -R161.H0_H0 ;  /* 0x200000ffff7e6231 */ /* 0x020fea00003409a1 */
[----:B------:R-:W-:Y:S01]  /*ba80*/  @P6 STL.S16 [R1+0x28], R126 ;  /* 0x0000287e01006387 */ /* 0x000fe20000100600 */
[----:B------:R-:W-:Y:S04]  /*ba90*/  PRMT R121, R126, 0x7610, R121 ;  /* 0x000076107e797816 */ /* 0x000fe80000000079 */
[----:B------:R-:W-:Y:S01]  /*baa0*/  @P6 PRMT R161, R121, 0x5410, RZ ;  /* 0x0000541079a16816 */ /* 0x000fe200000000ff */
[----:B------:R-:W-:Y:S01]  /*bab0*/  FADD.FTZ R121, R217, R2 ;  /* 0x00000002d9797221 */ /* 0x000fe20000010000 */
[----:B------:R-:W-:Y:S02]  /*bac0*/  ISETP.GE.U32.AND P6, PT, R244, R133, PT ;  /* 0x00000085f400720c */ /* 0x000fe40003fc6070 */
[----:B------:R-:W-:Y:S01]  /*bad0*/  F2FP.BF16.F32.PACK_AB R2, R163, R180 ;  /* 0x000000b4a302723e */ /* 0x000fe200000010ff */
[----:B------:R-:W-:Y:S01]  /*bae0*/  STG.E.U16 desc[UR16][R164.64+-0x70], R161 ;  /* 0xffff90a1a4007986 */ /* 0x000fe2000c101510 */
[----:B--2---:R-:W-:Y:S01]  /*baf0*/  FADD.FTZ R160, R203, R121 ;  /* 0x00000079cba07221 */ /* 0x004fe20000010000 */
[----:B------:R-:W-:Y:S02]  /*bb00*/  PRMT R133, R157, 0x5410, R159 ;  /* 0x000054109d857816 */ /* 0x000fe4000000009f */
[----:B------:R-:W-:Y:S03]  /*bb10*/  @P2 HFMA2.BF16_V2 R237, -RZ.H0_H0, RZ.H0_H0, -R2.H0_H0 ;  /* 0x200000ffffed2231 */ /* 0x000fe60000340902 */
[--C-:B------:R-:W-:Y:S01]  /*bb20*/  HSET2.LE.AND R133, R133, R129.reuse, PT ;  /* 0x0000008185857233 */ /* 0x100fe20003803000 */
[----:B---3--:R-:W-:Y:S05]  /*bb30*/  @P5 HFMA2.BF16_V2 R125, -RZ.H0_H0, RZ.H0_H0, -R162.H0_H0 ;  /* 0x200000ffff7d5231 */ /* 0x008fea00003409a2 */
[----:B------:R-:W-:Y:S01]  /*bb40*/  @P5 STL.S16 [R1+0x2c], R125 ;  /* 0x00002c7d01005387 */ /* 0x000fe20000100600 */
[----:B------:R-:W-:Y:S03]  /*bb50*/  PRMT R0, R125, 0x7610, R0 ;  /* 0x000076107d007816 */ /* 0x000fe60000000000 */
[----:B------:R2:W3:Y:S01]  /*bb60*/  LDL.S16 R124, [R1+0x20] ;  /* 0x00002000017c7983 */ /* 0x0004e20000100600 */
[----:B------:R-:W-:Y:S01]  /*bb70*/  @P5 PRMT R162, R0, 0x5410, RZ ;  /* 0x0000541000a25816 */ /* 0x000fe200000000ff */
[----:B------:R-:W-:Y:S01]  /*bb80*/  FADD.FTZ R0, R211, R118 ;  /* 0x00000076d3007221 */ /* 0x000fe20000010000 */
[----:B------:R-:W-:Y:S01]  /*bb90*/  ISETP.GE.U32.AND P5, PT, R244, R132, PT ;  /* 0x00000084f400720c */ /* 0x000fe20003fa6070 */
[----:B------:R2:W4:Y:S01]  /*bba0*/  LDL.S16 R122, [R1+0x1c] ;  /* 0x00001c00017a7983 */ /* 0x0005220000100600 */
[----:B------:R-:W-:Y:S01]  /*bbb0*/  PRMT R132, R158, 0x5410, R120 ;  /* 0x000054109e847816 */ /* 0x000fe20000000078 */
[----:B------:R-:W-:Y:S01]  /*bbc0*/  FADD.FTZ R32, R220, R0 ;  /* 0x00000000dc207221 */ /* 0x000fe20000010000 */
[----:B------:R-:W-:Y:S01]  /*bbd0*/  PRMT R118, R119, 0x7632, R118 ;  /* 0x0000763277767816 */ /* 0x000fe20000000076 */
[----:B------:R1:W-:Y:S01]  /*bbe0*/  STG.E.U16 desc[UR16][R164.64+-0x6e], R162 ;  /* 0xffff92a2a4007986 */ /* 0x0003e2000c101510 */
[----:B------:R-:W-:Y:S02]  /*bbf0*/  PRMT R0, R2, 0x7632, R0 ;  /* 0x0000763202007816 */ /* 0x000fe40000000000 */
[----:B------:R-:W-:Y:S02]  /*bc00*/  HSET2.LE.AND R132, R132, R129, PT ;  /* 0x0000008184847233 */ /* 0x000fe40003803000 */
[----:B------:R-:W-:Y:S02]  /*bc10*/  PRMT R120, R139, 0x5410, R138 ;  /* 0x000054108b787816 */ /* 0x000fe4000000008a */
[----:B------:R-:W-:Y:S02]  /*bc20*/  @!P3 PRMT R139, R242, 0x5410, RZ ;  /* 0x00005410f28bb816 */ /* 0x000fe400000000ff */
[----:B------:R-:W-:Y:S02]  /*bc30*/  LOP3.LUT R132, R24, R132, RZ, 0xc0, !PT ;  /* 0x0000008418847212 */ /* 0x000fe400078ec0ff */
[----:B------:R-:W-:Y:S01]  /*bc40*/  LDSM.16.MT88.4 R24, [R117+0x1800] ;  /* 0x001800007518783b */ /* 0x000fe20000004200 */
[----:B------:R-:W-:Y:S02]  /*bc50*/  PRMT R28, R119, 0x5410, R118 ;  /* 0x00005410771c7816 */ /* 0x000fe40000000076 */
[----:B------:R-:W-:Y:S02]  /*bc60*/  PRMT R20, R2, 0x5410, R0 ;  /* 0x0000541002147816 */ /* 0x000fe40000000000 */
[----:B------:R-:W-:Y:S02]  /*bc70*/  @P2 PRMT R2, R237, 0x5410, RZ ;  /* 0x00005410ed022816 */ /* 0x000fe400000000ff */
[----:B------:R-:W-:Y:S02]  /*bc80*/  LOP3.LUT R133, R120, R133, RZ, 0xc0, !PT ;  /* 0x0000008578857212 */ /* 0x000fe400078ec0ff */
[----:B------:R-:W-:Y:S02]  /*bc90*/  LOP3.LUT R135, R20, R135, RZ, 0xc0, !PT ;  /* 0x0000008714877212 */ /* 0x000fe400078ec0ff */
[----:B------:R-:W-:Y:S11]  /*bca0*/  ISETP.GT.U32.AND P3, PT, R173, R244, PT ;  /* 0x000000f4ad00720c */ /* 0x000ff60003f64070 */
[----:B------:R-:W-:Y:S02]  /*bcb0*/  @!UPT UIADD3 URZ, UPT, UPT, URZ, URZ, URZ ;  /* 0x000000fffffff290 */ /* 0x000fe4000fffe0ff */
[----:B------:R-:W-:Y:S05]  /*bcc0*/  @P3 HFMA2.BF16_V2 R236, -RZ.H0_H0, RZ.H0_H0, -R0.H0_H0 ;  /* 0x200000ffffec3231 */ /* 0x000fea0000340900 */
[----:B------:R-:W-:Y:S02]  /*bcd0*/  @P3 PRMT R0, R236, 0x5410, RZ ;  /* 0x00005410ec003816 */ /* 0x000fe400000000ff */
[----:B------:R-:W-:Y:S01]  /*bce0*/  ISETP.GT.AND P3, PT, R190, RZ, PT ;  /* 0x000000ffbe00720c */ /* 0x000fe20003f64270 */
[----:B---3--:R-:W-:Y:S02]  /*bcf0*/  @!P6 HFMA2.BF16_V2 R124, -RZ.H0_H0, RZ.H0_H0, -R148.H0_H0 ;  /* 0x200000ffff7ce231 */ /* 0x008fe40000340994 */
[----:B----4-:R-:W-:Y:S03]  /*bd00*/  @!P4 HFMA2.BF16_V2 R122, -RZ.H0_H0, RZ.H0_H0, -R149.H0_H0 ;  /* 0x200000ffff7ac231 */ /* 0x010fe60000340995 */
[----:B------:R-:W-:Y:S01]  /*bd10*/  @!P6 STL.S16 [R1+0x20], R124 ;  /* 0x0000207c0100e387 */ /* 0x000fe20000100600 */
[----:B------:R-:W-:Y:S03]  /*bd20*/  PRMT R130, R124, 0x7610, R130 ;  /* 0x000076107c827816 */ /* 0x000fe60000000082 */
[----:B------:R-:W3:Y:S01]  /*bd30*/  LDSM.16.MT88.4 R124, [R176+0xd800] ;  /* 0x00d80000b07c783b */ /* 0x000ee20000004200 */
[----:B------:R-:W-:Y:S02]  /*bd40*/  PRMT R128, R122, 0x7610, R128 ;  /* 0x000076107a807816 */ /* 0x000fe40000000080 */
[----:B------:R-:W-:Y:S02]  /*bd50*/  @!P6 PRMT R148, R130, 0x5410, RZ ;  /* 0x000054108294e816 */ /* 0x000fe400000000ff */
[----:B------:R-:W-:Y:S02]  /*bd60*/  @!P4 PRMT R149, R128, 0x5410, RZ ;  /* 0x000054108095c816 */ /* 0x000fe400000000ff */
[C---:B------:R-:W-:Y:S01]  /*bd70*/  ISETP.GE.U32.AND P6, PT, R244.reuse, R171, PT ;  /* 0x000000abf400720c */ /* 0x040fe20003fc6070 */
[----:B------:R4:W-:Y:S01]  /*bd80*/  @!P4 STL.S16 [R1+0x1c], R122 ;  /* 0x00001c7a0100c387 */ /* 0x0009e20000100600 */
[----:B------:R-:W-:Y:S03]  /*bd90*/  ISETP.GE.U32.AND P4, PT, R244, R207, PT ;  /* 0x000000cff400720c */ /* 0x000fe60003f86070 */
[----:B------:R2:W5:Y:S04]  /*bda0*/  LDL.S16 R203, [R1+0x18] ;  /* 0x0000180001cb7983 */ /* 0x0005680000100600 */
[----:B------:R2:W2:Y:S04]  /*bdb0*/  LDL.S16 R166, [R1+0x10] ;  /* 0x0000100001a67983 */ /* 0x0004a80000100600 */
[----:B-1----:R1:W2:Y:S04]  /*bdc0*/  LDL.S16 R162, [R1+0xc] ;  /* 0x00000c0001a27983 */ /* 0x0022a80000100600 */
[----:B------:R1:W2:Y:S04]  /*bdd0*/  LDL.S16 R161, [R1+0x4] ;  /* 0x0000040001a17983 */ /* 0x0002a80000100600 */
[----:B------:R3:W-:Y:S04]  /*bde0*/  STG.E.U16 desc[UR16][R192.64+-0x5e], R149 ;  /* 0xffffa295c0007986 */ /* 0x0007e8000c101510 */
[----:B------:R1:W-:Y:S01]  /*bdf0*/  STG.E.U16 desc[UR16][R192.64+-0x60], R148 ;  /* 0xffffa094c0007986 */ /* 0x0003e2000c101510 */
[----:B----4-:R-:W-:Y:S03]  /*be00*/  FADD.FTZ R122, R201, R32 ;  /* 0x00000020c97a7221 */ /* 0x010fe60000010000 */
[----:B------:R4:W4:Y:S04]  /*be10*/  LDL.S16 R201, [R1+0x14] ;  /* 0x0000140001c97983 */ /* 0x0009280000100600 */
[----:B------:R-:W1:Y:S08]  /*be20*/  LDSM.16.MT88.4 R32, [R178+0xd800] ;  /* 0x00d80000b220783b */ /* 0x000e700000004200 */
[----:B---3--:R3:W3:Y:S01]  /*be30*/  LDL.S16 R149, [R1+0x8] ;  /* 0x0000080001957983 */ /* 0x0086e20000100600 */
[----:B-1----:R-:W-:Y:S04]  /*be40*/  LOP3.LUT R148, R123, 0xff, RZ, 0xc0, !PT ;  /* 0x000000ff7b947812 */ /* 0x002fe800078ec0ff */
[----:B------:R-:W-:Y:S05]  /*be50*/  PRMT R134, R148, 0x5410, R172 ;  /* 0x0000541094867816 */ /* 0x000fea00000000ac */
[----:B------:R-:W-:Y:S02]  /*be60*/  HSET2.LE.AND R134, R134, R129, PT ;  /* 0x0000008186867233 */ /* 0x000fe40003803000 */
[----:B------:R-:W1:Y:S03]  /*be70*/  LDSM.16.MT88.4 R128, [R156+0x1800] ;  /* 0x001800009c80783b */ /* 0x000e660000004200 */
[----:B------:R-:W-:Y:S01]  /*be80*/  LOP3.LUT R134, R28, R134, RZ, 0xc0, !PT ;  /* 0x000000861c867212 */ /* 0x000fe200078ec0ff */
[----:B------:R-:W-:Y:S06]  /*be90*/  FADD.FTZ R28, R206, R122 ;  /* 0x0000007ace1c7221 */ /* 0x000fec0000010000 */
[C---:B------:R-:W-:Y:S01]  /*bea0*/  HMMA.16816.F32.BF16 R120, R132.reuse, R124, R4 ;  /* 0x0000007c8478723c */ /* 0x040fe20000041804 */
[----:B------:R-:W1:Y:S07]  /*beb0*/  LDSM.16.MT88.4 R4, [R176+0xf800] ;  /* 0x00f80000b004783b */ /* 0x000e6e0000004200 */
        /* <DEDUP_REMOVED lines=8> */
[C---:B------:R-:W-:Y:S03]  /*bf40*/  HMMA.16816.F32.BF16 R64, R132.reuse, R6, R64 ;  /* 0x000000068440723c */ /* 0x040fe60000041840 */
[----:B-----5:R-:W-:Y:S02]  /*bf50*/  @!P5 HFMA2.BF16_V2 R203, -RZ.H0_H0, RZ.H0_H0, -R155.H0_H0 ;  /* 0x200000ffffcbd231 */ /* 0x020fe4000034099b */
[----:B--2---:R-:W-:Y:S03]  /*bf60*/  @!P4 HFMA2.BF16_V2 R166, -RZ.H0_H0, RZ.H0_H0, -R151.H0_H0 ;  /* 0x200000ffffa6c231 */ /* 0x004fe60000340997 */
[----:B------:R-:W-:Y:S01]  /*bf70*/  @!P5 STL.S16 [R1+0x18], R203 ;  /* 0x000018cb0100d387 */ /* 0x000fe20000100600 */
[----:B------:R-:W-:Y:S03]  /*bf80*/  PRMT R8, R203, 0x7610, R8 ;  /* 0x00007610cb087816 */ /* 0x000fe60000000008 */
[----:B------:R2:W5:Y:S01]  /*bf90*/  LDL.S16 R29, [R1] ;  /* 0x00000000011d7983 */ /* 0x0005620000100600 */
[----:B------:R-:W-:Y:S02]  /*bfa0*/  @!P5 PRMT R155, R8, 0x5410, RZ ;  /* 0x00005410089bd816 */ /* 0x000fe400000000ff */
[-C--:B------:R-:W-:Y:S01]  /*bfb0*/  ISETP.GT.U32.AND P5, PT, R221, R244.reuse, PT ;  /* 0x000000f4dd00720c */ /* 0x080fe20003fa4070 */
[----:B------:R-:W1:Y:S01]  /*bfc0*/  LDSM.16.MT88.4 R8, [R178+0xf800] ;  /* 0x00f80000b208783b */ /* 0x000e620000004200 */
[----:B------:R-:W-:Y:S04]  /*bfd0*/  PRMT R20, R166, 0x7610, R20 ;  /* 0x00007610a6147816 */ /* 0x000fe80000000014 */
[----:B------:R-:W-:Y:S03]  /*bfe0*/  @!P4 PRMT R151, R20, 0x5410, RZ ;  /* 0x000054101497c816 */ /* 0x000fe600000000ff */
[----:B------:R-:W-:Y:S01]  /*bff0*/  STG.E.U16 desc[UR16][R164.64+-0x60], R155 ;  /* 0xffffa09ba4007986 */ /* 0x000fe2000c101510 */
[----:B----4-:R-:W-:Y:S03]  /*c000*/  @!P6 HFMA2.BF16_V2 R201, -RZ.H0_H0, RZ.H0_H0, -R154.H0_H0 ;  /* 0x200000ffffc9e231 */ /* 0x010fe6000034099a */
[----:B------:R-:W-:Y:S02]  /*c010*/  @P5 HFMA2.BF16_V2 R162, -RZ.H0_H0, RZ.H0_H0, -R150.H0_H0 ;  /* 0x200000ffffa25231 */ /* 0x000fe40000340996 */
[----:B------:R-:W-:Y:S01]  /*c020*/  @!P6 STL.S16 [R1+0x14], R201 ;  /* 0x000014c90100e387 */ /* 0x000fe20000100600 */
[----:B------:R-:W-:Y:S02]  /*c030*/  PRMT R21, R201, 0x7610, R21 ;  /* 0x00007610c9157816 */ /* 0x000fe40000000015 */
[----:B------:R-:W-:Y:S01]  /*c040*/  PRMT R24, R162, 0x7610, R24 ;  /* 0x00007610a2187816 */ /* 0x000fe20000000018 */
[----:B------:R-:W-:Y:S01]  /*c050*/  @!P4 STL.S16 [R1+0x10], R166 ;  /* 0x000010a60100c387 */ /* 0x000fe20000100600 */
[----:B------:R-:W-:Y:S02]  /*c060*/  @!P6 PRMT R154, R21, 0x5410, RZ ;  /* 0x00005410159ae816 */ /* 0x000fe400000000ff */
[-C--:B------:R-:W-:Y:S01]  /*c070*/  ISETP.GT.U32.AND P6, PT, R223, R244.reuse, PT ;  /* 0x000000f4df00720c */ /* 0x080fe20003fc4070 */
[----:B------:R-:W4:Y:S01]  /*c080*/  LDSM.16.MT88.4 R20, [R117+0x3800] ;  /* 0x003800007514783b */ /* 0x000f220000004200 */
[----:B------:R-:W-:Y:S02]  /*c090*/  @P5 PRMT R150, R24, 0x5410, RZ ;  /* 0x0000541018965816 */ /* 0x000fe400000000ff */
[----:B------:R-:W-:Y:S05]  /*c0a0*/  ISETP.GT.U32.AND P4, PT, R222, R244, PT ;  /* 0x000000f4de00720c */ /* 0x000fea0003f84070 */
[----:B------:R-:W2:Y:S04]  /*c0b0*/  LDSM.16.MT88.4 R24, [R156+0x3800] ;  /* 0x003800009c18783b */ /* 0x000ea80000004200 */
[----:B------:R-:W-:Y:S04]  /*c0c0*/  @P6 HFMA2.BF16_V2 R161, -RZ.H0_H0, RZ.H0_H0, -R153.H0_H0 ;  /* 0x200000ffffa16231 */ /* 0x000fe80000340999 */
[----:B------:R-:W-:Y:S01]  /*c0d0*/  STG.E.U16 desc[UR16][R164.64+-0x5e], R154 ;  /* 0xffffa29aa4007986 */ /* 0x000fe2000c101510 */
[C---:B-1----:R-:W-:Y:S03]  /*c0e0*/  HMMA.16816.F32.BF16 R68, R132.reuse, R8, R68 ;  /* 0x000000088444723c */ /* 0x042fe60000041844 */
[----:B------:R-:W-:Y:S01]  /*c0f0*/  @P5 STL.S16 [R1+0xc], R162 ;  /* 0x00000ca201005387 */ /* 0x000fe20000100600 */
[----:B------:R-:W-:Y:S01]  /*c100*/  ISETP.GE.U32.AND P5, PT, R244, R168, PT ;  /* 0x000000a8f400720c */ /* 0x000fe20003fa6070 */
[----:B------:R-:W-:Y:S01]  /*c110*/  @P4 HFMA2.BF16_V2 R252, -RZ.H0_H0, RZ.H0_H0, -R152.H0_H0 ;  /* 0x200000fffffc4231 */ /* 0x000fe20000340998 */
[----:B------:R-:W-:Y:S01]  /*c120*/  PRMT R30, R161, 0x7610, R30 ;  /* 0x00007610a11e7816 */ /* 0x000fe2000000001e */
[----:B------:R-:W-:Y:S01]  /*c130*/  STG.E.U16 desc[UR16][R192.64+-0x50], R151 ;  /* 0xffffb097c0007986 */ /* 0x000fe2000c101510 */
[C---:B------:R-:W-:Y:S03]  /*c140*/  HMMA.16816.F32.BF16 R72, R132.reuse, R10, R72 ;  /* 0x0000000a8448723c */ /* 0x040fe60000041848 */
[----:B------:R-:W-:Y:S01]  /*c150*/  @P6 STL.S16 [R1+0x4], R161 ;  /* 0x000004a101006387 */ /* 0x000fe20000100600 */
[----:B------:R-:W-:Y:S02]  /*c160*/  @P6 PRMT R153, R30, 0x5410, RZ ;  /* 0x000054101e996816 */ /* 0x000fe400000000ff */
[----:B------:R-:W-:Y:S01]  /*c170*/  ISETP.GE.U32.AND P6, PT, R244, R167, PT ;  /* 0x000000a7f400720c */ /* 0x000fe20003fc6070 */
[----:B------:R-:W-:Y:S01]  /*c180*/  STG.E.U16 desc[UR16][R192.64+-0x4e], R150 ;  /* 0xffffb296c0007986 */ /* 0x000fe2000c101510 */
[----:B------:R-:W-:Y:S01]  /*c190*/  @P4 PRMT R152, R252, 0x5410, RZ ;  /* 0x00005410fc984816 */ /* 0x000fe200000000ff */
[----:B---3--:R-:W-:Y:S01]  /*c1a0*/  @!P5 HFMA2.BF16_V2 R149, -RZ.H0_H0, RZ.H0_H0, -R144.H0_H0 ;  /* 0x200000ffff95d231 */ /* 0x008fe20000340990 */
[----:B------:R-:W-:Y:S01]  /*c1b0*/  ISETP.GE.U32.AND P4, PT, R244, R170, PT ;  /* 0x000000aaf400720c */ /* 0x000fe20003f86070 */
[----:B------:R-:W-:Y:S03]  /*c1c0*/  STG.E.U16 desc[UR16][R164.64+-0x50], R153 ;  /* 0xffffb099a4007986 */ /* 0x000fe6000c101510 */
[----:B------:R-:W-:Y:S01]  /*c1d0*/  PRMT R4, R149, 0x7610, R4 ;  /* 0x0000761095047816 */ /* 0x000fe20000000004 */
[----:B------:R-:W-:Y:S01]  /*c1e0*/  @!P5 STL.S16 [R1+0x8], R149 ;  /* 0x000008950100d387 */ /* 0x000fe20000100600 */
[C---:B----4-:R-:W-:Y:S03]  /*c1f0*/  HMMA.16816.F32.BF16 R76, R132.reuse, R20, R76 ;  /* 0x00000014844c723c */ /* 0x050fe6000004184c */
[----:B------:R-:W-:Y:S01]  /*c200*/  STG.E.U16 desc[UR16][R164.64+-0x4e], R152 ;  /* 0xffffb298a4007986 */ /* 0x000fe2000c101510 */
[----:B------:R-:W-:Y:S02]  /*c210*/  @!P5 PRMT R144, R4, 0x5410, RZ ;  /* 0x000054100490d816 */ /* 0x000fe400000000ff */
[----:B------:R-:W-:Y:S01]  /*c220*/  ISETP.GE.U32.AND P5, PT, R244, R169, PT ;  /* 0x000000a9f400720c */ /* 0x000fe20003fa6070 */
[----:B------:R-:W1:Y:S01]  /*c230*/  LDSM.16.MT88.4 R4, [R176+0x11800] ;  /* 0x01180000b004783b */ /* 0x000e620000004200 */
[C---:B------:R-:W-:Y:S03]  /*c240*/  HMMA.16816.F32.BF16 R80, R132.reuse, R22, R80 ;  /* 0x000000168450723c */ /* 0x040fe60000041850 */
[----:B------:R-:W-:Y:S04]  /*c250*/  @!P4 HFMA2.BF16_V2 R250, -RZ.H0_H0, RZ.H0_H0, -R147.H0_H0 ;  /* 0x200000fffffac231 */ /* 0x000fe80000340993 */
[----:B------:R3:W-:Y:S01]  /*c260*/  LDSM.16.MT88.4 R20, [R117+0x5800] ;  /* 0x005800007514783b */ /* 0x0007e20000004200 */
[----:B------:R-:W-:Y:S01]  /*c270*/  @!P4 PRMT R147, R250, 0x5410, RZ ;  /* 0x00005410fa93c816 */ /* 0x000fe200000000ff */
[C---:B--2---:R-:W-:Y:S03]  /*c280*/  HMMA.16816.F32.BF16 R84, R132.reuse, R24, R84 ;  /* 0x000000188454723c */ /* 0x044fe60000041854 */
[----:B------:R-:W-:Y:S01]  /*c290*/  @!P5 HFMA2.BF16_V2 R249, -RZ.H0_H0, RZ.H0_H0, -R146.H0_H0 ;  /* 0x200000fffff9d231 */ /* 0x000fe20000340992 */
[----:B------:R-:W-:Y:S01]  /*c2a0*/  ISETP.GT.U32.AND P4, PT, R179, R244, PT ;  /* 0x000000f4b300720c */ /* 0x000fe20003f84070 */
[----:B------:R-:W-:Y:S01]  /*c2b0*/  FADD.FTZ R24, R216, R160 ;  /* 0x000000a0d8187221 */ /* 0x000fe20000010000 */
[----:B------:R-:W-:Y:S02]  /*c2c0*/  STG.E.U16 desc[UR16][R192.64+-0x40], R144 ;  /* 0xffffc090c0007986 */ /* 0x000fe4000c101510 */
[----:B------:R-:W-:Y:S01]  /*c2d0*/  @!P5 PRMT R146, R249, 0x5410, RZ ;  /* 0x00005410f992d816 */ /* 0x000fe200000000ff */
[C---:B------:R-:W-:Y:S01]  /*c2e0*/  HMMA.16816.F32.BF16 R88, R132.reuse, R26, R88 ;  /* 0x0000001a8458723c */ /* 0x040fe20000041858 */
[----:B------:R-:W-:Y:S02]  /*c2f0*/  STG.E.U16 desc[UR16][R192.64+-0x3e], R143 ;  /* 0xffffc28fc0007986 */ /* 0x000fe4000c101510 */
[C---:B------:R-:W-:Y:S02]  /*c300*/  ISETP.GE.U32.AND P5, PT, R244.reuse, R158, PT ;  /* 0x0000009ef400720c */ /* 0x040fe40003fa6070 */
[----:B------:R-:W-:Y:S03]  /*c310*/  STG.E.U16 desc[UR16][R164.64+-0x3e], R147 ;  /* 0xffffc293a4007986 */ /* 0x000fe6000c101510 */
[----:B------:R-:W-:Y:S02]  /*c320*/  @P4 HFMA2.BF16_V2 R245, -RZ.H0_H0, RZ.H0_H0, -R140.H0_H0 ;  /* 0x200000fffff54231 */ /* 0x000fe4000034098c */
[----:B---3--:R-:W-:Y:S03]  /*c330*/  IMAD.MOV.U32 R117, RZ, RZ, R3 ;  /* 0x000000ffff757224 */ /* 0x008fe600078e0003 */
[----:B------:R-:W-:Y:S02]  /*c340*/  @P4 PRMT R140, R245, 0x5410, RZ ;  /* 0x00005410f58c4816 */ /* 0x000fe400000000ff */
[C---:B------:R-:W-:Y:S01]  /*c350*/  ISETP.GE.U32.AND P4, PT, R244.reuse, R159, PT ;  /* 0x0000009ff400720c */ /* 0x040fe20003f86070 */
[----:B------:R-:W-:Y:S01]  /*c360*/  @!P5 HFMA2.BF16_V2 R243, -RZ.H0_H0, RZ.H0_H0, -R137.H0_H0 ;  /* 0x200000fffff3d231 */ /* 0x000fe20000340989 */
[C---:B-1----:R-:W-:Y:S04]  /*c370*/  HMMA.16816.F32.BF16 R92, R132.reuse, R4, R92 ;  /* 0x00000004845c723c */ /* 0x042fe8000004185c */
[----:B------:R-:W-:Y:S02]  /*c380*/  @!P5 PRMT R137, R243, 0x5410, RZ ;  /* 0x00005410f389d816 */ /* 0x000fe400000000ff */
[----:B------:R-:W-:Y:S05]  /*c390*/  ISETP.GE.U32.AND P5, PT, R244, R148, PT ;  /* 0x00000094f400720c */ /* 0x000fea0003fa6070 */
[----:B------:R-:W-:Y:S01]  /*c3a0*/  @!P4 HFMA2.BF16_V2 R240, -RZ.H0_H0, RZ.H0_H0, -R138.H0_H0 ;  /* 0x200000fffff0c231 */ /* 0x000fe2000034098a */
[C---:B------:R-:W-:Y:S01]  /*c3b0*/  HMMA.16816.F32.BF16 R96, R132.reuse, R6, R96 ;  /* 0x000000068460723c */ /* 0x040fe20000041860 */
[----:B------:R-:W-:Y:S03]  /*c3c0*/  LDSM.16.MT88.4 R4, [R156+0x5800] ;  /* 0x005800009c04783b */ /* 0x000fe60000004200 */
[----:B------:R-:W-:Y:S03]  /*c3d0*/  @!P4 PRMT R138, R240, 0x5410, RZ ;  /* 0x00005410f08ac816 */ /* 0x000fe600000000ff */
[----:B------:R-:W-:Y:S05]  /*c3e0*/  @!P5 HFMA2.BF16_V2 R239, -RZ.H0_H0, RZ.H0_H0, -R119.H0_H0 ;  /* 0x200000ffffefd231 */ /* 0x000fea0000340977 */
[----:B------:R-:W-:Y:S01]  /*c3f0*/  @!P5 PRMT R119, R239, 0x5410, RZ ;  /* 0x00005410ef77d816 */ /* 0x000fe200000000ff */
[----:B-----5:R-:W-:Y:S05]  /*c400*/  @!P6 HFMA2.BF16_V2 R29, -RZ.H0_H0, RZ.H0_H0, -R142.H0_H0 ;  /* 0x200000ffff1de231 */ /* 0x020fea000034098e */
[----:B------:R-:W-:Y:S01]  /*c410*/  @!P6 STL.S16 [R1], R29 ;  /* 0x0000001d0100e387 */ /* 0x000fe20000100600 */
[----:B------:R-:W-:Y:S04]  /*c420*/  PRMT R8, R29, 0x7610, R8 ;  /* 0x000076101d087816 */ /* 0x000fe80000000008 */
[----:B------:R-:W-:Y:S02]  /*c430*/  @!P6 PRMT R142, R8, 0x5410, RZ ;  /* 0x00005410088ee816 */ /* 0x000fe400000000ff */
[----:B------:R-:W1:Y:S01]  /*c440*/  LDSM.16.MT88.4 R8, [R178+0x11800] ;  /* 0x01180000b208783b */ /* 0x000e620000004200 */
[-C--:B------:R-:W-:Y:S07]  /*c450*/  ISETP.GT.U32.AND P6, PT, R175, R244.reuse, PT ;  /* 0x000000f4af00720c */ /* 0x080fee0003fc4070 */
[----:B------:R-:W-:Y:S04]  /*c460*/  STG.E.U16 desc[UR16][R164.64+-0x40], R142 ;  /* 0xffffc08ea4007986 */ /* 0x000fe8000c101510 */
[----:B------:R-:W-:Y:S02]  /*c470*/  STG.E.U16 desc[UR16][R192.64+-0x30], R146 ;  /* 0xffffd092c0007986 */ /* 0x000fe4000c101510 */
[----:B------:R-:W-:Y:S02]  /*c480*/  @P6 HFMA2.BF16_V2 R247, -RZ.H0_H0, RZ.H0_H0, -R141.H0_H0 ;  /* 0x200000fffff76231 */ /* 0x000fe4000034098d */
[----:B------:R-:W-:Y:S03]  /*c490*/  STG.E.U16 desc[UR16][R192.64+-0x2e], R145 ;  /* 0xffffd291c0007986 */ /* 0x000fe6000c101510 */
[----:B------:R-:W-:Y:S01]  /*c4a0*/  @P6 PRMT R141, R247, 0x5410, RZ ;  /* 0x00005410f78d6816 */ /* 0x000fe200000000ff */
[----:B------:R-:W-:Y:S01]  /*c4b0*/  STG.E.U16 desc[UR16][R164.64+-0x2e], R140 ;  /* 0xffffd28ca4007986 */ /* 0x000fe2000c101510 */
[----:B------:R-:W-:Y:S03]  /*c4c0*/  ISETP.GT.U32.AND P6, PT, R172, R244, PT ;  /* 0x000000f4ac00720c */ /* 0x000fe60003fc4070 */
[----:B------:R-:W-:Y:S04]  /*c4d0*/  STG.E.U16 desc[UR16][R164.64+-0x30], R141 ;  /* 0xffffd08da4007986 */ /* 0x000fe8000c101510 */
[----:B------:R-:W-:Y:S04]  /*c4e0*/  STG.E.U16 desc[UR16][R192.64+-0x20], R137 ;  /* 0xffffe089c0007986 */ /* 0x000fe8000c101510 */
[----:B------:R-:W-:Y:S02]  /*c4f0*/  STG.E.U16 desc[UR16][R192.64+-0x1e], R136 ;  /* 0xffffe288c0007986 */ /* 0x000fe4000c101510 */
[----:B------:R-:W-:Y:S02]  /*c500*/  @P6 HFMA2.BF16_V2 R238, -RZ.H0_H0, RZ.H0_H0, -R118.H0_H0 ;  /* 0x200000ffffee6231 */ /* 0x000fe40000340976 */
[----:B------:R-:W-:Y:S03]  /*c510*/  STG.E.U16 desc[UR16][R164.64+-0x20], R139 ;  /* 0xffffe08ba4007986 */ /* 0x000fe6000c101510 */
[----:B------:R-:W-:Y:S01]  /*c520*/  @P6 PRMT R118, R238, 0x5410, RZ ;  /* 0x00005410ee766816 */ /* 0x000fe200000000ff */
[C---:B-1----:R-:W-:Y:S01]  /*c530*/  HMMA.16816.F32.BF16 R100, R132.reuse, R8, R100 ;  /* 0x000000088464723c */ /* 0x042fe20000041864 */
[----:B------:R-:W-:Y:S02]  /*c540*/  STG.E.U16 desc[UR16][R164.64+-0x1e], R138 ;  /* 0xffffe28aa4007986 */ /* 0x000fe4000c101510 */
[----:B------:R-:W-:Y:S01]  /*c550*/  FADD.FTZ R9, R215, R24 ;  /* 0x00000018d7097221 */ /* 0x000fe20000010000 */
[----:B------:R-:W-:Y:S01]  /*c560*/  FADD.FTZ R8, R219, R28 ;  /* 0x0000001cdb087221 */ /* 0x000fe20000010000 */
[----:B------:R-:W-:Y:S02]  /*c570*/  STG.E.U16 desc[UR16][R192.64+-0xe], R118 ;  /* 0xfffff276c0007986 */ /* 0x000fe4000c101510 */
[----:B------:R-:W-:Y:S01]  /*c580*/  FADD.FTZ R9, R214, R9 ;  /* 0x00000009d6097221 */ /* 0x000fe20000010000 */
[C---:B------:R-:W-:Y:S01]  /*c590*/  HMMA.16816.F32.BF16 R104, R132.reuse, R10, R104 ;  /* 0x0000000a8468723c */ /* 0x040fe20000041868 */
[----:B------:R-:W-:Y:S02]  /*c5a0*/  STG.E.U16 desc[UR16][R192.64+-0x10], R119 ;  /* 0xfffff077c0007986 */ /* 0x000fe4000c101510 */
[----:B------:R-:W-:Y:S02]  /*c5b0*/  FADD.FTZ R8, R218, R8 ;  /* 0x00000008da087221 */ /* 0x000fe40000010000 */
[----:B------:R1:W-:Y:S02]  /*c5c0*/  STG.E.U16 desc[UR16][R164.64+-0xe], R0 ;  /* 0xfffff200a4007986 */ /* 0x0003e4000c101510 */
[----:B------:R-:W-:Y:S01]  /*c5d0*/  FADD.FTZ R8, R196, R8 ;  /* 0x00000008c4087221 */ /* 0x000fe20000010000 */
[C---:B------:R-:W-:Y:S01]  /*c5e0*/  HMMA.16816.F32.BF16 R108, R132.reuse, R20, R108 ;  /* 0x00000014846c723c */ /* 0x040fe2000004186c */
[----:B------:R2:W-:Y:S07]  /*c5f0*/  STG.E.U16 desc[UR16][R164.64+-0x10], R2 ;  /* 0xfffff002a4007986 */ /* 0x0005ee000c101510 */
[C---:B------:R-:W-:Y:S08]  /*c600*/  HMMA.16816.F32.BF16 R112, R132.reuse, R22, R112 ;  /* 0x000000168470723c */ /* 0x040ff00000041870 */
[C---:B------:R-:W-:Y:S03]  /*c610*/  HMMA.16816.F32.BF16 R128, R132.reuse, R4, R12 ;  /* 0x000000048480723c */ /* 0x040fe6000004180c */
[----:B------:R-:W-:Y:S04]  /*c620*/  FADD.FTZ R4, R202, R8 ;  /* 0x00000008ca047221 */ /* 0x000fe80000010000 */
[----:B------:R-:W-:Y:S01]  /*c630*/  FADD.FTZ R4, R199, R4 ;  /* 0x00000004c7047221 */ /* 0x000fe20000010000 */
[----:B------:R-:W-:Y:S03]  /*c640*/  HMMA.16816.F32.BF16 R132, R132, R6, R16 ;  /* 0x000000068484723c */ /* 0x000fe60000041810 */
[----:B-1----:R-:W-:Y:S01]  /*c650*/  FADD.FTZ R0, R197, R9 ;  /* 0x00000009c5007221 */ /* 0x002fe20000010000 */
[----:B------:R-:W-:Y:S01]  /*c660*/  IADD3 R6, P2, PT, R192, -0x80, RZ ;  /* 0xffffff80c0067810 */ /* 0x000fe20007f5e0ff */
[----:B------:R-:W-:Y:S02]  /*c670*/  FADD.FTZ R244, R198, R4 ;  /* 0x00000004c6f47221 */ /* 0x000fe40000010000 */
[----:B------:R-:W-:Y:S01]  /*c680*/  FADD.FTZ R0, R200, R0 ;  /* 0x00000000c8007221 */ /* 0x000fe20000010000 */
[----:B------:R-:W-:Y:S01]  /*c690*/  IADD3.X R5, PT, PT, R193, -0x1, RZ, P2, !PT ;  /* 0xffffffffc1057810 */ /* 0x000fe200017fe4ff */
[----:B------:R-:W-:Y:S02]  /*c6a0*/  IMAD.MOV.U32 R192, RZ, RZ, R6 ;  /* 0x000000ffffc07224 */ /* 0x000fe400078e0006 */
[----:B--2---:R-:W-:Y:S01]  /*c6b0*/  FADD.FTZ R2, R180, R0 ;  /* 0x00000000b4027221 */ /* 0x004fe20000010000 */
[----:B------:R-:W-:Y:S02]  /*c6c0*/  VIADD R0, R190, 0xffffffff ;  /* 0xffffffffbe007836 */ /* 0x000fe40000000000 */
[----:B------:R-:W-:Y:S02]  /*c6d0*/  IMAD.MOV.U32 R193, RZ, RZ, R5 ;  /* 0x000000ffffc17224 */ /* 0x000fe400078e0005 */
[----:B------:R-:W-:Y:S01]  /*c6e0*/  FADD.FTZ R248, R163, R2 ;  /* 0x00000002a3f87221 */ /* 0x000fe20000010000 */
[----:B------:R-:W-:Y:S02]  /*c6f0*/  IMAD.MOV.U32 R190, RZ, RZ, R0 ;  /* 0x000000ffffbe7224 */ /* 0x000fe400078e0000 */
[----:B------:R-:W-:Y:S01]  /*c700*/  IMAD.MOV.U32 R0, RZ, RZ, R116 ;  /* 0x000000ffff007224 */ /* 0x000fe200078e0074 */
[----:B------:R-:W-:Y:S06]  /*c710*/  @P3 BRA `(.L_x_1073) ;  /* 0xffffffbc00703947 */ /* 0x000fec000383ffff */
.L_x_1072:
[----:B-1----:R-:W2:Y:S01]  /*c720*/  LDL R138, [R1+0x78] ;  /* 0x00007800018a7983 */ /* 0x002ea20000100800 */
[----:B------:R-:W1:Y:S01]  /*c730*/  LDCU UR4, c[0x0][0x4fc] ;  /* 0x00009f80ff0477ac */ /* 0x000e620008000800 */
[C---:B------:R-:W-:Y:S02]  /*c740*/  LOP3.LUT P4, RZ, R186.reuse, 0x8, RZ, 0xc0, !PT ;  /* 0x00000008baff7812 */ /* 0x040fe4000788c0ff */
[----:B------:R-:W3:Y:S01]  /*c750*/  SHFL.BFLY PT, R0, R248, 0x2, 0x1f ;  /* 0x0c401f00f8007f89 */ /* 0x000ee200000e0000 */
[----:B------:R-:W-:Y:S02]  /*c760*/  LOP3.LUT P3, RZ, R186, 0x10, RZ, 0xc0, !PT ;  /* 0x00000010baff7812 */ /* 0x000fe4000786c0ff */
[----:B------:R-:W-:Y:S01]  /*c770*/  SEL R184, R184, 0xffffffe0, !P4 ;  /* 0xffffffe0b8b87807 */ /* 0x000fe20006000000 */
[----:B------:R-:W4:Y:S01]  /*c780*/  SHFL.BFLY PT, R2, R244, 0x2, 0x1f ;  /* 0x0c401f00f4027f89 */ /* 0x000f2200000e0000 */
[----:B---3--:R-:W-:Y:S01]  /*c790*/  FADD.FTZ R0, R0, R248 ;  /* 0x000000f800007221 */ /* 0x008fe20000010000 */
[----:B----4-:R-:W-:-:S04]  /*c7a0*/  FADD.FTZ R2, R2, R244 ;  /* 0x000000f402027221 */ /* 0x010fc80000010000 */
[----:B------:R-:W3:Y:S04]  /*c7b0*/  SHFL.BFLY PT, R5, R0, 0x1, 0x1f ;  /* 0x0c201f0000057f89 */ /* 0x000ee800000e0000 */
[----:B------:R-:W4:Y:S01]  /*c7c0*/  SHFL.BFLY PT, R4, R2, 0x1, 0x1f ;  /* 0x0c201f0002047f89 */ /* 0x000f2200000e0000 */
[----:B---3--:R-:W-:Y:S01]  /*c7d0*/  FADD.FTZ R118, R0, R5 ;  /* 0x0000000500767221 */ /* 0x008fe20000010000 */
[----:B------:R-:W-:Y:S01]  /*c7e0*/  SHF.L.U32 R5, R186, 0x4, RZ ;  /* 0x00000004ba057819 */ /* 0x000fe200000006ff */
[----:B----4-:R-:W-:Y:S02]  /*c7f0*/  FADD.FTZ R117, R2, R4 ;  /* 0x0000000402757221 */ /* 0x010fe40000010000 */
[----:B------:R-:W3:Y:S01]  /*c800*/  MUFU.RCP R0, R118 ;  /* 0x0000007600007308 */ /* 0x000ee20000001000 */
[----:B------:R-:W-:-:S02]  /*c810*/  FSETP.NE.FTZ.AND P1, PT, R118, RZ, PT ;  /* 0x000000ff7600720b */ /* 0x000fc40003f35000 */
[----:B------:R-:W-:Y:S02]  /*c820*/  SHF.L.U32 R4, R186, 0x1, RZ ;  /* 0x00000001ba047819 */ /* 0x000fe400000006ff */
[----:B------:R-:W-:Y:S02]  /*c830*/  FSETP.NE.FTZ.AND P2, PT, R117, RZ, PT ;  /* 0x000000ff7500720b */ /* 0x000fe40003f55000 */
[----:B------:R-:W-:Y:S01]  /*c840*/  LOP3.LUT R5, R5, 0x1c0, RZ, 0xc0, !PT ;  /* 0x000001c005057812 */ /* 0x000fe200078ec0ff */
[----:B------:R-:W4:Y:S01]  /*c850*/  MUFU.RCP R2, R117 ;  /* 0x0000007500027308 */ /* 0x000f220000001000 */
[--C-:B------:R-:W-:Y:S02]  /*c860*/  LOP3.LUT R183, R183, 0x6, R4.reuse, 0xf8, !PT ;  /* 0x00000006b7b77812 */ /* 0x100fe400078ef804 */
[----:B------:R-:W-:-:S04]  /*c870*/  LOP3.LUT R4, R5, 0x38, R4, 0xf8, !PT ;  /* 0x0000003805047812 */ /* 0x000fc800078ef804 */
[----:B------:R-:W-:Y:S02]  /*c880*/  LOP3.LUT R183, R183, R4, RZ, 0xfc, !PT ;  /* 0x00000004b7b77212 */ /* 0x000fe400078efcff */
[----:B---3--:R-:W-:-:S05]  /*c890*/  FSEL R0, R0, 1, P1 ;  /* 0x3f80000000007808 */ /* 0x008fca0000800000 */
[----:B-1----:R-:W-:Y:S01]  /*c8a0*/  FMUL.FTZ R0, R0, UR4 ;  /* 0x0000000400007c20 */ /* 0x002fe20008410000 */
[----:B----4-:R-:W-:-:S03]  /*c8b0*/  FSEL R2, R2, 1, P2 ;  /* 0x3f80000002027808 */ /* 0x010fc60001000000 */
[C---:B------:R-:W-:Y:S01]  /*c8c0*/  FMUL.FTZ R46, R0.reuse, R46 ;  /* 0x0000002e002e7220 */ /* 0x040fe20000410000 */
[C---:B------:R-:W-:Y:S01]  /*c8d0*/  FMUL.FTZ R14, R0.reuse, R47 ;  /* 0x0000002f000e7220 */ /* 0x040fe20000410000 */
[C---:B------:R-:W-:Y:S01]  /*c8e0*/  FMUL.FTZ R122, R0.reuse, R122 ;  /* 0x0000007a007a7220 */ /* 0x040fe20000410000 */
[----:B------:R-:W-:Y:S01]  /*c8f0*/  FMUL.FTZ R4, R0, R123 ;  /* 0x0000007b00047220 */ /* 0x000fe20000410000 */
[----:B------:R-:W-:Y:S01]  /*c900*/  FMUL.FTZ R2, R2, UR4 ;  /* 0x0000000402027c20 */ /* 0x000fe20008410000 */
[C---:B------:R-:W-:Y:S01]  /*c910*/  FMUL.FTZ R50, R0.reuse, R50 ;  /* 0x0000003200327220 */ /* 0x040fe20000410000 */
[----:B------:R-:W-:Y:S01]  /*c920*/  FMUL.FTZ R47, R0, R51 ;  /* 0x00000033002f7220 */ /* 0x000fe20000410000 */
[----:B------:R-:W-:Y:S01]  /*c930*/  F2FP.BF16.F32.PACK_AB R14, R14, R46 ;  /* 0x0000002e0e0e723e */ /* 0x000fe200000010ff */
[C---:B------:R-:W-:Y:S01]  /*c940*/  FMUL.FTZ R7, R2.reuse, R52 ;  /* 0x0000003402077220 */ /* 0x040fe20000410000 */
[C---:B------:R-:W-:Y:S01]  /*c950*/  FMUL.FTZ R6, R2.reuse, R53 ;  /* 0x0000003502067220 */ /* 0x040fe20000410000 */
[C---:B------:R-:W-:Y:S01]  /*c960*/  FMUL.FTZ R13, R2.reuse, R49 ;  /* 0x00000031020d7220 */ /* 0x040fe20000410000 */
[C---:B------:R-:W-:Y:S01]  /*c970*/  FMUL.FTZ R137, R2.reuse, R120 ;  /* 0x0000007802897220 */ /* 0x040fe20000410000 */
[C---:B------:R-:W-:Y:S01]  /*c980*/  FMUL.FTZ R136, R2.reuse, R124 ;  /* 0x0000007c02887220 */ /* 0x040fe20000410000 */
[C---:B------:R-:W-:Y:S01]  /*c990*/  FMUL.FTZ R5, R2.reuse, R125 ;  /* 0x0000007d02057220 */ /* 0x040fe20000410000 */
        /* <DEDUP_REMOVED lines=45> */
[----:B------:R-:W-:Y:S01]  /*cc70*/  F2FP.BF16.F32.PACK_AB R46, R6, R7 ;  /* 0x00000007062e723e */ /* 0x000fe200000010ff */
[C---:B------:R-:W-:Y:S01]  /*cc80*/  FMUL.FTZ R9, R0.reuse, R39 ;  /* 0x0000002700097220 */ /* 0x040fe20000410000 */
[----:B------:R-:W-:Y:S01]  /*cc90*/  SEL R49, R49, 0xfffffff0, !P0 ;  /* 0xfffffff031317807 */ /* 0x000fe20004000000 */
[C---:B------:R-:W-:Y:S01]  /*cca0*/  FMUL.FTZ R12, R0.reuse, R43 ;  /* 0x0000002b000c7220 */ /* 0x040fe20000410000 */
[----:B------:R-:W-:Y:S01]  /*ccb0*/  LEA R6, R183, UR5, 0x1 ;  /* 0x00000005b7067c11 */ /* 0x000fe2000f8e08ff */
        /* <DEDUP_REMOVED lines=38> */
[----:B------:R-:W-:-:S02]  /*cf20*/  F2FP.BF16.F32.PACK_AB R0, R121, R137 ;  /* 0x000000897900723e */ /* 0x000fc400000010ff */
[----:B------:R-:W-:Y:S02]  /*cf30*/  F2FP.BF16.F32.PACK_AB R4, R4, R122 ;  /* 0x0000007a0404723e */ /* 0x000fe400000010ff */
[----:B------:R-:W-:Y:S01]  /*cf40*/  F2FP.BF16.F32.PACK_AB R47, R47, R50 ;  /* 0x000000322f2f723e */ /* 0x000fe200000010ff */
[----:B------:R1:W-:Y:S01]  /*cf50*/  STS [R6], R0 ;  /* 0x0000000006007388 */ /* 0x0003e20000000800 */
[----:B------:R-:W-:Y:S02]  /*cf60*/  F2FP.BF16.F32.PACK_AB R5, R5, R136 ;  /* 0x000000880505723e */ /* 0x000fe400000010ff */
[----:B------:R-:W-:Y:S01]  /*cf70*/  F2FP.BF16.F32.PACK_AB R11, R11, R126 ;  /* 0x0000007e0b0b723e */ /* 0x000fe200000010ff */
[----:B------:R-:W-:Y:S01]  /*cf80*/  STS [R6+0x400], R4 ;  /* 0x0004000406007388 */ /* 0x000fe20000000800 */
[----:B------:R-:W-:Y:S02]  /*cf90*/  F2FP.BF16.F32.PACK_AB R50, R2, R132 ;  /* 0x000000840232723e */ /* 0x000fe400000010ff */
[----:B------:R-:W-:-:S02]  /*cfa0*/  IADD3 R7, PT, PT, R6, R49, RZ ;  /* 0x0000003106077210 */ /* 0x000fc40007ffe0ff */
[----:B------:R-:W-:Y:S02]  /*cfb0*/  F2FP.BF16.F32.PACK_AB R10, R10, R125 ;  /* 0x0000007d0a0a723e */ /* 0x000fe400000010ff */
[----:B------:R-:W-:Y:S01]  /*cfc0*/  IADD3 R2, PT, PT, R6, R184, RZ ;  /* 0x000000b806027210 */ /* 0x000fe20007ffe0ff */
[----:B------:R3:W-:Y:S01]  /*cfd0*/  STS [R7], R5 ;  /* 0x0000000507007388 */ /* 0x0007e20000000800 */
[----:B------:R-:W-:Y:S02]  /*cfe0*/  F2FP.BF16.F32.PACK_AB R9, R9, R38 ;  /* 0x000000260909723e */ /* 0x000fe400000010ff */
[----:B------:R-:W-:Y:S01]  /*cff0*/  F2FP.BF16.F32.PACK_AB R8, R8, R124 ;  /* 0x0000007c0808723e */ /* 0x000fe200000010ff */
[----:B------:R-:W-:Y:S01]  /*d000*/  STS [R7+0x400], R11 ;  /* 0x0004000b07007388 */ /* 0x000fe20000000800 */
[----:B------:R-:W-:Y:S02]  /*d010*/  F2FP.BF16.F32.PACK_AB R12, R12, R42 ;  /* 0x0000002a0c0c723e */ /* 0x000fe400000010ff */
[----:B------:R-:W-:Y:S01]  /*d020*/  F2FP.BF16.F32.PACK_AB R15, R15, R120 ;  /* 0x000000780f0f723e */ /* 0x000fe200000010ff */
[----:B------:R4:W-:Y:S01]  /*d030*/  STS [R2], R10 ;  /* 0x0000000a02007388 */ /* 0x0009e20000000800 */
[----:B------:R-:W-:-:S02]  /*d040*/  F2FP.BF16.F32.PACK_AB R13, R13, R119 ;  /* 0x000000770d0d723e */ /* 0x000fc400000010ff */
[----:B------:R-:W-:Y:S01]  /*d050*/  F2FP.BF16.F32.PACK_AB R45, R45, R54 ;  /* 0x000000362d2d723e */ /* 0x000fe200000010ff */
[----:B------:R5:W-:Y:S01]  /*d060*/  STS [R2+0x400], R9 ;  /* 0x0004000902007388 */ /* 0x000be20000000800 */
[C---:B-1----:R-:W-:Y:S02]  /*d070*/  IADD3 R0, PT, PT, R6.reuse, 0x40, RZ ;  /* 0x0000004006007810 */ /* 0x042fe40007ffe0ff */
[----:B------:R-:W-:Y:S02]  /*d080*/  @P3 IADD3 R0, PT, PT, R6, -0x40, RZ ;  /* 0xffffffc006003810 */ /* 0x000fe40007ffe0ff */
[----:B------:R-:W-:Y:S02]  /*d090*/  F2FP.BF16.F32.PACK_AB R44, R44, R56 ;  /* 0x000000382c2c723e */ /* 0x000fe400000010ff */
[----:B------:R-:W-:Y:S02]  /*d0a0*/  F2FP.BF16.F32.PACK_AB R43, R43, R58 ;  /* 0x0000003a2b2b723e */ /* 0x000fe400000010ff */
[----:B------:R-:W-:-:S02]  /*d0b0*/  F2FP.BF16.F32.PACK_AB R42, R61, R60 ;  /* 0x0000003c3d2a723e */ /* 0x000fc400000010ff */
[----:B------:R-:W-:Y:S02]  /*d0c0*/  F2FP.BF16.F32.PACK_AB R41, R41, R62 ;  /* 0x0000003e2929723e */ /* 0x000fe400000010ff */
[----:B---3--:R-:W-:Y:S02]  /*d0d0*/  IADD3 R5, PT, PT, R49, R2, RZ ;  /* 0x0000000231057210 */ /* 0x008fe40007ffe0ff */
[----:B------:R-:W-:Y:S02]  /*d0e0*/  F2FP.BF16.F32.PACK_AB R40, R40, R64 ;  /* 0x000000402828723e */ /* 0x000fe400000010ff */
[----:B------:R-:W-:Y:S01]  /*d0f0*/  F2FP.BF16.F32.PACK_AB R39, R39, R66 ;  /* 0x000000422727723e */ /* 0x000fe200000010ff */
[----:B------:R1:W-:Y:S01]  /*d100*/  STS [R5], R8 ;  /* 0x0000000805007388 */ /* 0x0003e20000000800 */
[----:B------:R-:W-:Y:S01]  /*d110*/  F2FP.BF16.F32.PACK_AB R38, R69, R68 ;  /* 0x000000444526723e */ /* 0x000fe200000010ff */
[----:B----4-:R-:W3:Y:S02]  /*d120*/  LDC.U8 R10, c[0x0][0x549] ;  /* 0x00015240ff0a7b82 */ /* 0x010ee40000000000 */
[----:B------:R4:W-:Y:S01]  /*d130*/  STS [R5+0x400], R12 ;  /* 0x0004000c05007388 */ /* 0x0009e20000000800 */
[----:B------:R-:W-:-:S02]  /*d140*/  F2FP.BF16.F32.PACK_AB R37, R37, R70 ;  /* 0x000000462525723e */ /* 0x000fc400000010ff */
[----:B-----5:R-:W-:Y:S01]  /*d150*/  IADD3 R9, PT, PT, R184, R0, RZ ;  /* 0x00000000b8097210 */ /* 0x020fe20007ffe0ff */
[----:B------:R-:W-:Y:S01]  /*d160*/  STS [R0], R15 ;  /* 0x0000000f00007388 */ /* 0x000fe20000000800 */
[----:B------:R-:W-:Y:S02]  /*d170*/  F2FP.BF16.F32.PACK_AB R36, R36, R72 ;  /* 0x000000482424723e */ /* 0x000fe400000010ff */
[----:B------:R-:W-:Y:S01]  /*d180*/  IADD3 R4, PT, PT, R49, R9, RZ ;  /* 0x0000000931047210 */ /* 0x000fe20007ffe0ff */
[----:B------:R-:W-:Y:S01]  /*d190*/  STS [R0+0x400], R14 ;  /* 0x0004000e00007388 */ /* 0x000fe20000000800 */
[----:B------:R-:W-:Y:S02]  /*d1a0*/  F2FP.BF16.F32.PACK_AB R35, R35, R74 ;  /* 0x0000004a2323723e */ /* 0x000fe400000010ff */
[----:B------:R-:W-:Y:S02]  /*d1b0*/  F2FP.BF16.F32.PACK_AB R34, R34, R76 ;  /* 0x0000004c2222723e */ /* 0x000fe400000010ff */
[----:B------:R-:W-:-:S02]  /*d1c0*/  F2FP.BF16.F32.PACK_AB R33, R33, R78 ;  /* 0x0000004e2121723e */ /* 0x000fc400000010ff */
[----:B------:R-:W-:Y:S02]  /*d1d0*/  F2FP.BF16.F32.PACK_AB R32, R32, R80 ;  /* 0x000000502020723e */ /* 0x000fe400000010ff */
[----:B------:R-:W-:Y:S02]  /*d1e0*/  F2FP.BF16.F32.PACK_AB R31, R31, R82 ;  /* 0x000000521f1f723e */ /* 0x000fe400000010ff */
[----:B------:R-:W-:Y:S02]  /*d1f0*/  F2FP.BF16.F32.PACK_AB R30, R30, R84 ;  /* 0x000000541e1e723e */ /* 0x000fe400000010ff */
[----:B-1----:R-:W-:Y:S02]  /*d200*/  IADD3 R8, PT, PT, R49, R0, RZ ;  /* 0x0000000031087210 */ /* 0x002fe40007ffe0ff */
[----:B---3--:R-:W-:Y:S02]  /*d210*/  ISETP.NE.AND P3, PT, R10, RZ, PT ;  /* 0x000000ff0a00720c */ /* 0x008fe40003f65270 */
[----:B------:R-:W-:Y:S01]  /*d220*/  F2FP.BF16.F32.PACK_AB R29, R29, R86 ;  /* 0x000000561d1d723e */ /* 0x000fe200000010ff */
[----:B------:R-:W-:Y:S01]  /*d230*/  STS [R8], R13 ;  /* 0x0000000d08007388 */ /* 0x000fe20000000800 */
[----:B------:R-:W-:Y:S01]  /*d240*/  F2FP.BF16.F32.PACK_AB R28, R28, R88 ;  /* 0x000000581c1c723e */ /* 0x000fe200000010ff */
[----:B----4-:R1:W3:Y:S01]  /*d250*/  @P2 MUFU.LG2 R12, R117 ;  /* 0x00000075000c2308 */ /* 0x0102e20000000c00 */
        /* <DEDUP_REMOVED lines=23> */
[----:B--2---:R-:W-:Y:S02]  /*d3d0*/  ISETP.NE.AND P0, PT, R138, -0x1, PT ;  /* 0xffffffff8a00780c */ /* 0x004fe40003f05270 */
[----:B------:R-:W-:Y:S01]  /*d3e0*/  F2FP.BF16.F32.PACK_AB R48, R48, R134 ;  /* 0x000000863030723e */ /* 0x000fe200000010ff */
[----:B------:R-:W-:Y:S04]  /*d3f0*/  STS [R7+0x2400], R39 ;  /* 0x0024002707007388 */ /* 0x000fe80000000800 */
[----:B------:R-:W-:Y:S04]  /*d400*/  STS [R2+0x2000], R38 ;  /* 0x0020002602007388 */ /* 0x000fe80000000800 */
[----:B------:R-:W-:Y:S02]  /*d410*/  STS [R2+0x2400], R37 ;  /* 0x0024002502007388 */ /* 0x000fe40000000800 */
[----:B------:R-:W2:Y:S02]  /*d420*/  @P0 LDC.64 R10, c[0x0][0x408] ;  /* 0x00010200ff0a0b82 */ /* 0x000ea40000000a00 */
        /* <DEDUP_REMOVED lines=20> */
[----:B------:R3:W-:Y:S04]  /*d570*/  STS [R8+0x4000], R16 ;  /* 0x0040001008007388 */ /* 0x0007e80000000800 */
[----:B------:R-:W-:Y:S01]  /*d580*/  STS [R8+0x4400], R53 ;  /* 0x0044003508007388 */ /* 0x000fe20000000800 */
[----:B----4-:R-:W4:Y:S03]  /*d590*/  LDC R2, c[0x0][0x434] ;  /* 0x00010d00ff027b82 */ /* 0x010f260000000800 */
[----:B------:R-:W-:Y:S04]  /*d5a0*/  STS [R9+0x4000], R52 ;  /* 0x0040003409007388 */ /* 0x000fe80000000800 */
[----:B------:R2:W-:Y:S01]  /*d5b0*/  STS [R9+0x4400], R51 ;  /* 0x0044003309007388 */ /* 0x0005e20000000800 */
[----:B-----5:R-:W4:Y:S01]  /*d5c0*/  LDC.U8 R5, c[0x0][0x548] ;  /* 0x00015200ff057b82 */ /* 0x020f220000000000 */
[----:B------:R-:W4:Y:S01]  /*d5d0*/  S2R R21, SR_CTAID.X ;  /* 0x0000000000157919 */ /* 0x000f220000002500 */
[----:B------:R-:W4:Y:S06]  /*d5e0*/  S2R R20, SR_CTAID.Z ;  /* 0x0000000000147919 */ /* 0x000f2c0000002700 */
[----:B-1----:R-:W4:Y:S01]  /*d5f0*/  LDC R17, c[0x0][0x434] ;  /* 0x00010d00ff117b82 */ /* 0x002f220000000800 */
[----:B------:R-:W-:Y:S01]  /*d600*/  STS [R4+0x4000], R50 ;  /* 0x0040003204007388 */ /* 0x000fe20000000800 */
[----:B---3--:R-:W1:Y:S06]  /*d610*/  S2R R16, SR_CTAID.Y ;  /* 0x0000000000107919 */ /* 0x008e6c0000002600 */
[----:B------:R-:W4:Y:S01]  /*d620*/  @P3 LDC R0, c[0x0][0x430] ;  /* 0x00010c00ff003b82 */ /* 0x000f220000000800 */
[----:B------:R3:W-:Y:S07]  /*d630*/  STS [R4+0x4400], R48 ;  /* 0x0044003004007388 */ /* 0x0007ee0000000800 */
[----:B--2---:R-:W2:Y:S01]  /*d640*/  @!P0 LDC.64 R8, c[0x0][0x400] ;  /* 0x00010000ff088b82 */ /* 0x004ea20000000a00 */
[----:B----4-:R-:W-:-:S07]  /*d650*/  @P3 IMAD R2, R0, R17, RZ ;  /* 0x0000001100023224 */ /* 0x010fce00078e02ff */
[----:B------:R-:W4:Y:S01]  /*d660*/  @P3 LDC R0, c[0x0][0x430] ;  /* 0x00010c00ff003b82 */ /* 0x000f220000000800 */
[----:B---3--:R-:W-:Y:S01]  /*d670*/  @P3 MOV R4, 0x1 ;  /* 0x0000000100043802 */ /* 0x008fe20000000f00 */
[----:B-12---:R-:W-:Y:S06]  /*d680*/  @P3 BRA `(.L_x_1076) ;  /* 0x0000000000203947 */ /* 0x006fec0003800000 */
[----:B------:R-:W-:Y:S01]  /*d690*/  ISETP.NE.AND P4, PT, R5, RZ, PT ;  /* 0x000000ff0500720c */ /* 0x000fe20003f85270 */
[----:B------:R-:W1:-:S12]  /*d6a0*/  LDC R6, c[0x0][0x3e0] ;  /* 0x0000f800ff067b82 */ /* 0x000e580000000800 */
[----:B------:R-:W1:Y:S01]  /*d6b0*/  @P4 LDC R4, c[0x0][0x454] ;  /* 0x00011500ff044b82 */ /* 0x000e620000000800 */
[----:B----4-:R-:W-:Y:S02]  /*d6c0*/  @P4 MOV R0, 0x1 ;  /* 0x0000000100004802 */ /* 0x010fe40000000f00 */
[----:B------:R-:W-:-:S05]  /*d6d0*/  @!P4 MOV R0, 0x1 ;  /* 0x000000010000c802 */ /* 0x000fca0000000f00 */
[----:B------:R-:W2:Y:S01]  /*d6e0*/  @P4 LDC R2, c[0x0][0x454] ;  /* 0x00011500ff024b82 */ /* 0x000ea20000000800 */
[C---:B-1----:R-:W-:Y:S02]  /*d6f0*/  @P4 IMAD R4, R6.reuse, R4, RZ ;  /* 0x0000000406044224 */ /* 0x042fe400078e02ff */
[----:B------:R-:W-:-:S07]  /*d700*/  @!P4 IMAD R4, R6, R17, RZ ;  /* 0x000000110604c224 */ /* 0x000fce00078e02ff */
.L_x_1076:
[----:B------:R-:W-:Y:S01]  /*d710*/  BAR.SYNC.DEFER_BLOCKING 0x0 ;  /* 0x0000000000007b1d */ /* 0x000fe20000010000 */
[----:B------:R-:W-:Y:S02]  /*d720*/  ISETP.NE.AND P4, PT, R138, -0x1, PT ;  /* 0xffffffff8a00780c */ /* 0x000fe40003f85270 */
[----:B------:R-:W-:Y:S01]  /*d730*/  ISETP.NE.AND P3, PT, R5, RZ, !P3 ;  /* 0x000000ff0500720c */ /* 0x000fe20005f65270 */
[----:B------:R-:W-:-:S04]  /*d740*/  @!P0 IMAD.WIDE.U32 R6, R16, R8, RZ ;  /* 0x0000000810068225 */ /* 0x000fc800078e00ff */
[----:B------:R-:W1:Y:S01]  /*d750*/  @P1 LDC R13, c[0x0][0x458] ;  /* 0x00011600ff0d1b82 */ /* 0x000e620000000800 */
[----:B------:R-:W3:Y:S01]  /*d760*/  @P1 MUFU.LG2 R8, R118 ;  /* 0x0000007600081308 */ /* 0x000ee20000000c00 */
[----:B------:R-:W-:Y:S01]  /*d770*/  @P0 IMAD.WIDE.U32 R14, R138, R10, RZ ;  /* 0x0000000a8a0e0225 */ /* 0x000fe200078e00ff */
[----:B------:R1:W5:Y:S01]  /*d780*/  LDL R22, [R1+0x7c] ;  /* 0x00007c0001167983 */ /* 0x0003620000100800 */
[----:B------:R-:W-:Y:S01]  /*d790*/  LOP3.LUT P5, RZ, R186, 0x3, RZ, 0xc0, !PT ;  /* 0x00000003baff7812 */ /* 0x000fe200078ac0ff */
[----:B------:R-:W-:Y:S01]  /*d7a0*/  BSSY.RECONVERGENT B0, `(.L_x_1077) ;  /* 0x000002e000007945 */ /* 0x000fe20003800200 */
[----:B--2---:R-:W-:Y:S02]  /*d7b0*/  IMAD R2, R20, R2, RZ ;  /* 0x0000000214027224 */ /* 0x004fe400078e02ff */
[----:B------:R-:W2:Y:S01]  /*d7c0*/  @P2 LDC R18, c[0x0][0x458] ;  /* 0x00011600ff122b82 */ /* 0x000ea20000000800 */
[----:B------:R-:W-:Y:S02]  /*d7d0*/  @!P0 IMAD R19, R16, R9, R7 ;  /* 0x0000000910138224 */ /* 0x000fe400078e0207 */
[----:B------:R-:W-:Y:S01]  /*d7e0*/  @P2 FMUL.FTZ R9, R12, 0.69314718246459960938 ;  /* 0x3f3172180c092820 */ /* 0x000fe20000410000 */
[----:B------:R-:W-:-:S02]  /*d7f0*/  @P0 IMAD R19, R138, R11, R15 ;  /* 0x0000000b8a130224 */ /* 0x000fc400078e020f */
[C---:B------:R-:W-:Y:S01]  /*d800*/  @!P4 IMAD R138, R16.reuse, R17, RZ ;  /* 0x00000011108ac224 */ /* 0x040fe200078e02ff */
[----:B------:R-:W-:Y:S01]  /*d810*/  MOV R17, 0x7f800000 ;  /* 0x7f80000000117802 */ /* 0x000fe20000000f00 */
[----:B------:R-:W-:Y:S01]  /*d820*/  @!P3 IMAD R2, R16, R4, R2 ;  /* 0x000000041002b224 */ /* 0x000fe200078e0202 */
[----:B------:R-:W-:Y:S01]  /*d830*/  MOV R16, 0x7f800000 ;  /* 0x7f80000000107802 */ /* 0x000fe20000000f00 */
[----:B----4-:R-:W-:Y:S01]  /*d840*/  IMAD R4, R21, R0, RZ ;  /* 0x0000000015047224 */ /* 0x010fe200078e02ff */
[----:B------:R4:W4:Y:S01]  /*d850*/  LDS.128 R24, [R191+0x1800] ;  /* 0x00180000bf187984 */ /* 0x0009220000000c00 */
[----:B------:R-:W-:Y:S01]  /*d860*/  SHF.R.S32.HI R5, RZ, 0x1f, R138 ;  /* 0x0000001fff057819 */ /* 0x000fe2000001148a */
[----:B---3--:R-:W-:Y:S01]  /*d870*/  @P1 FMUL.FTZ R8, R8, 0.69314718246459960938 ;  /* 0x3f31721808081820 */ /* 0x008fe20000410000 */
[----:B------:R-:W-:Y:S01]  /*d880*/  SEL R7, R138, RZ, P3 ;  /* 0x000000ff8a077207 */ /* 0x000fe20001800000 */
[----:B------:R3:W-:Y:S01]  /*d890*/  @!P4 STL [R1+0x78], R138 ;  /* 0x0000788a0100c387 */ /* 0x0007e20000100800 */
[----:B------:R-:W-:Y:S01]  /*d8a0*/  SHF.L.U32 R4, R4, 0x6, RZ ;  /* 0x0000000604047819 */ /* 0x000fe200000006ff */
[----:B-1----:R-:W-:Y:S01]  /*d8b0*/  @P1 FFMA.FTZ R16, R3, R13, R8 ;  /* 0x0000000d03101223 */ /* 0x002fe20000010008 */
[----:B------:R-:W-:-:S02]  /*d8c0*/  SEL R10, R5, RZ, P3 ;  /* 0x000000ff050a7207 */ /* 0x000fc40001800000 */
[--C-:B------:R-:W-:Y:S02]  /*d8d0*/  IADD3 R7, P4, P3, R4, R7, R2.reuse ;  /* 0x0000000704077210 */ /* 0x100fe40007b9e002 */
[----:B------:R-:W-:Y:S02]  /*d8e0*/  SHF.R.S32.HI R5, RZ, 0x1f, R2 ;  /* 0x0000001fff057819 */ /* 0x000fe40000011402 */
[----:B------:R-:W-:Y:S01]  /*d8f0*/  SHF.R.S32.HI R2, RZ, 0x1f, R4 ;  /* 0x0000001fff027819 */ /* 0x000fe20000011404 */
[----:B--2---:R-:W-:Y:S01]  /*d900*/  @P2 FFMA.FTZ R17, R116, R18, R9 ;  /* 0x0000001274112223 */ /* 0x004fe20000010009 */
[----:B------:R-:W-:Y:S02]  /*d910*/  @!P0 MOV R8, R6 ;  /* 0x0000000600088202 */ /* 0x000fe40000000f00 */
[----:B------:R-:W-:Y:S01]  /*d920*/  IADD3.X R5, PT, PT, R2, R10, R5, P4, P3 ;  /* 0x0000000a02057210 */ /* 0x000fe200027e6405 */
[----:B---34-:R-:W-:Y:S06]  /*d930*/  @P5 BRA `(.L_x_1078) ;  /* 0x0000000000505947 */ /* 0x018fec0003800000 */
[----:B------:R-:W-:Y:S02]  /*d940*/  LOP3.LUT R2, R182, 0x30, RZ, 0xc0, !PT ;  /* 0x00000030b6027812 */ /* 0x000fe400078ec0ff */
[----:B------:R-:W-:-:S04]  /*d950*/  LOP3.LUT R3, R186, 0x1f, RZ, 0xc0, !PT ;  /* 0x0000001fba037812 */ /* 0x000fc800078ec0ff */
[----:B------:R-:W-:-:S04]  /*d960*/  LEA.HI R2, R3, R2, RZ, 0x1e ;  /* 0x0000000203027211 */ /* 0x000fc800078ff0ff */
[C---:B-----5:R-:W-:Y:S01]  /*d970*/  ISETP.GE.AND P4, PT, R2.reuse, R22, PT ;  /* 0x000000160200720c */ /* 0x060fe20003f86270 */
[----:B------:R-:W-:-:S05]  /*d980*/  VIADD R3, R2, 0x8 ;  /* 0x0000000802037836 */ /* 0x000fca0000000000 */
[----:B------:R-:W-:-:S07]  /*d990*/  ISETP.GE.AND P3, PT, R3, R22, PT ;  /* 0x000000160300720c */ /* 0x000fce0003f66270 */
[----:B------:R-:W1:Y:S01]  /*d9a0*/  @!P4 LDC.64 R10, c[0x0][0x420] ;  /* 0x00010800ff0acb82 */ /* 0x000e620000000a00 */
[----:B------:R-:W-:-:S05]  /*d9b0*/  @!P4 IMAD R2, R2, R0, RZ ;  /* 0x000000000202c224 */ /* 0x000fca00078e02ff */
[----:B------:R-:W-:Y:S01]  /*d9c0*/  @!P3 IMAD R0, R3, R0, RZ ;  /* 0x000000000300b224 */ /* 0x000fe200078e02ff */
[-C--:B------:R-:W-:Y:S01]  /*d9d0*/  @!P4 IADD3 R3, P2, PT, R2, R7.reuse, RZ ;  /* 0x000000070203c210 */ /* 0x080fe20007f5e0ff */
[----:B------:R-:W2:Y:S03]  /*d9e0*/  @!P3 LDC.64 R12, c[0x0][0x420] ;  /* 0x00010800ff0cbb82 */ /* 0x000ea60000000a00 */
        /* <DEDUP_REMOVED lines=9> */
.L_x_1078:
[----:B------:R-:W-:Y:S05]  /*da80*/  BSYNC.RECONVERGENT B0 ;  /* 0x0000000000007941 */ /* 0x000fea0003800200 */
.L_x_1077:
[----:B------:R2:W5:Y:S01]  /*da90*/  LDL R29, [R1+0x44] ;  /* 0x00004400011d7983 */ /* 0x0005620000100800 */
[----:B------:R-:W3:Y:S03]  /*daa0*/  LDCU.64 UR4, c[0x0][0x410] ;  /* 0x00008200ff0477ac */ /* 0x000ee60008000a00 */
[----:B------:R2:W5:Y:S01]  /*dab0*/  LDL R28, [R1+0x48] ;  /* 0x00004800011c7983 */ /* 0x0005620000100800 */
[----:B------:R-:W-:Y:S01]  /*dac0*/  @P0 IMAD.MOV.U32 R8, RZ, RZ, R14 ;  /* 0x000000ffff080224 */ /* 0x000fe200078e000e */
[----:B-1----:R-:W-:Y:S01]  /*dad0*/  SHF.R.U32.HI R2, RZ, 0x3, R186 ;  /* 0x00000003ff027819 */ /* 0x002fe200000116ba */
[----:B------:R-:W-:Y:S01]  /*dae0*/  BSSY.RECONVERGENT B0, `(.L_x_1079) ;  /* 0x0000022000007945 */ /* 0x000fe20003800200 */
[----:B------:R2:W1:Y:S02]  /*daf0*/  LDS.128 R12, [R191+0x4000] ;  /* 0x00400000bf0c7984 */ /* 0x0004640000000c00 */
[----:B------:R-:W-:Y:S01]  /*db00*/  IADD3 R4, P0, PT, R181, R8, RZ ;  /* 0x00000008b5047210 */ /* 0x000fe20007f1e0ff */
[C---:B------:R-:W-:Y:S01]  /*db10*/  VIADD R6, R2.reuse, 0x10 ;  /* 0x0000001002067836 */ /* 0x040fe20000000000 */
[C---:B------:R-:W-:Y:S01]  /*db20*/  IADD3 R3, PT, PT, R2.reuse, 0x20, RZ ;  /* 0x0000002002037810 */ /* 0x040fe20007ffe0ff */
[----:B------:R-:W-:Y:S01]  /*db30*/  VIADD R0, R2, 0x30 ;  /* 0x0000003002007836 */ /* 0x000fe20000000000 */
[----:B------:R-:W-:-:S02]  /*db40*/  IADD3.X R5, PT, PT, RZ, R19, RZ, P0, !PT ;  /* 0x00000013ff057210 */ /* 0x000fc400007fe4ff */
[-C--:B-----5:R-:W-:Y:S01]  /*db50*/  ISETP.GE.AND P1, PT, R3, R22.reuse, PT ;  /* 0x000000160300720c */ /* 0x0a0fe20003f26270 */
[----:B------:R-:W-:Y:S01]  /*db60*/  IMAD.MOV.U32 R3, RZ, RZ, RZ ;  /* 0x000000ffff037224 */ /* 0x000fe200078e00ff */
[-C--:B------:R-:W-:Y:S01]  /*db70*/  ISETP.GE.AND P3, PT, R2, R22.reuse, PT ;  /* 0x000000160200720c */ /* 0x080fe20003f66270 */
[----:B---3--:R-:W-:Y:S01]  /*db80*/  IMAD.WIDE.U32 R10, R20, UR4, R4 ;  /* 0x00000004140a7c25 */ /* 0x008fe2000f8e0004 */
[-C--:B------:R-:W-:Y:S01]  /*db90*/  ISETP.GE.AND P2, PT, R6, R22.reuse, PT ;  /* 0x000000160600720c */ /* 0x080fe20003f46270 */
[----:B------:R2:W3:Y:S01]  /*dba0*/  LDS.128 R16, [R191+0x2000] ;  /* 0x00200000bf107984 */ /* 0x0004e20000000c00 */
[----:B------:R-:W-:Y:S01]  /*dbb0*/  ISETP.GE.AND P0, PT, R0, R22, PT ;  /* 0x000000160000720c */ /* 0x000fe20003f06270 */
[----:B------:R-:W-:-:S04]  /*dbc0*/  IMAD.WIDE.U32 R2, R21, 0x40, R2 ;  /* 0x0000004015027825 */ /* 0x000fc800078e0002 */
[----:B------:R-:W-:Y:S02]  /*dbd0*/  IMAD R9, R20, UR5, R11 ;  /* 0x0000000514097c24 */ /* 0x000fe4000f8e020b */
[----:B------:R2:W4:Y:S02]  /*dbe0*/  LDS.128 R20, [R191] ;  /* 0x00000000bf147984 */ /* 0x0005240000000c00 */
[----:B------:R-:W-:Y:S05]  /*dbf0*/  @P3 BRA `(.L_x_1080) ;  /* 0x0000000000403947 */ /* 0x000fea0003800000 */
[----:B------:R-:W5:Y:S01]  /*dc00*/  LDCU.64 UR6, c[0x0][0x408] ;  /* 0x00008100ff0677ac */ /* 0x000f620008000a00 */
[----:B------:R-:W-:Y:S01]  /*dc10*/  IMAD.MOV.U32 R8, RZ, RZ, R10 ;  /* 0x000000ffff087224 */ /* 0x000fe200078e000a */
[----:B------:R-:W1:Y:S01]  /*dc20*/  LDCU UR8, c[0x0][0x440] ;  /* 0x00008800ff0877ac */ /* 0x000e620008000800 */
[----:B------:R-:W2:Y:S01]  /*dc30*/  LDCU.64 UR4, c[0x0][0x3f0] ;  /* 0x00007e00ff0477ac */ /* 0x000ea20008000a00 */
[----:B-----5:R-:W-:Y:S02]  /*dc40*/  IMAD R0, R3, UR6, RZ ;  /* 0x0000000603007c24 */ /* 0x020fe4000f8e02ff */
        /* <DEDUP_REMOVED lines=8> */
[----:B----4-:R1:W-:Y:S04]  /*dcd0*/  @!P5 STG.E.128 desc[UR16][R4.64], R20 ;  /* 0x000000140400d986 */ /* 0x0103e8000c101d10 */
[----:B---3--:R1:W-:Y:S04]  /*dce0*/  @!P4 STG.E.128 desc[UR16][R4.64+0x80], R16 ;  /* 0x000080100400c986 */ /* 0x0083e8000c101d10 */
[----:B------:R1:W-:Y:S02]  /*dcf0*/  @!P3 STG.E.128 desc[UR16][R4.64+0x100], R12 ;  /* 0x0001000c0400b986 */ /* 0x0003e4000c101d10 */
.L_x_1080:
[----:B------:R-:W-:Y:S05]  /*dd00*/  BSYNC.RECONVERGENT B0 ;  /* 0x0000000000007941 */ /* 0x000fea0003800200 */
.L_x_1079:
[----:B-1--4-:R1:W4:Y:S01]  /*dd10*/  LDS.128 R20, [R191+0x800] ;  /* 0x00080000bf147984 */ /* 0x0123220000000c00 */
[----:B------:R-:W-:Y:S03]  /*dd20*/  BSSY.RECONVERGENT B0, `(.L_x_1081) ;  /* 0x0000017000007945 */ /* 0x000fe60003800200 */
[----:B---3--:R1:W3:Y:S04]  /*dd30*/  LDS.128 R16, [R191+0x2800] ;  /* 0x00280000bf107984 */ /* 0x0082e80000000c00 */
[----:B------:R1:W1:Y:S01]  /*dd40*/  LDS.128 R12, [R191+0x4800] ;  /* 0x00480000bf0c7984 */ /* 0x0002620000000c00 */
        /* <DEDUP_REMOVED lines=20> */
.L_x_1082:
[----:B------:R-:W-:Y:S05]  /*de90*/  BSYNC.RECONVERGENT B0 ;  /* 0x0000000000007941 */ /* 0x000fea0003800200 */
.L_x_1081:
[----:B--2-4-:R2:W4:Y:S01]  /*dea0*/  LDS.128 R20, [R191+0x1000] ;  /* 0x00100000bf147984 */ /* 0x0145220000000c00 */
[----:B------:R-:W-:Y:S03]  /*deb0*/  BSSY.RECONVERGENT B0, `(.L_x_1083) ;  /* 0x0000017000007945 */ /* 0x000fe60003800200 */
[----:B---3--:R2:W3:Y:S04]  /*dec0*/  LDS.128 R16, [R191+0x3000] ;  /* 0x00300000bf107984 */ /* 0x0084e80000000c00 */
[----:B-1----:R2:W1:Y:S01]  /*ded0*/  LDS.128 R12, [R191+0x5000] ;  /* 0x00500000bf0c7984 */ /* 0x0024620000000c00 */
        /* <DEDUP_REMOVED lines=20> */
.L_x_1084:
[----:B------:R-:W-:Y:S05]  /*e020*/  BSYNC.RECONVERGENT B0 ;  /* 0x0000000000007941 */ /* 0x000fea0003800200 */
.L_x_1083:
[----:B--23--:R2:W3:Y:S01]  /*e030*/  LDS.128 R16, [R191+0x3800] ;  /* 0x00380000bf107984 */ /* 0x00c4e20000000c00 */
[----:B------:R-:W-:Y:S05]  /*e040*/  @P0 EXIT ;  /* 0x000000000000094d */ /* 0x000fea0003800000 */
[----:B------:R-:W5:Y:S01]  /*e050*/  LDCU.64 UR6, c[0x0][0x408] ;  /* 0x00008100ff0677ac */ /* 0x000f620008000a00 */
[----:B-1----:R1:W1:Y:S01]  /*e060*/  LDS.128 R12, [R191+0x5800] ;  /* 0x00580000bf0c7984 */ /* 0x0022620000000c00 */
[----:B------:R-:W-:Y:S01]  /*e070*/  IADD3 R0, P0, PT, R2, 0x30, RZ ;  /* 0x0000003002007810 */ /* 0x000fe20007f1e0ff */
[----:B------:R-:W4:Y:S04]  /*e080*/  LDCU UR8, c[0x0][0x440] ;  /* 0x00008800ff0877ac */ /* 0x000f280008000800 */
[----:B------:R-:W-:Y:S01]  /*e090*/  IMAD.X R2, RZ, RZ, R3, P0 ;  /* 0x000000ffff027224 */ /* 0x000fe200000e0603 */
[----:B------:R-:W2:Y:S01]  /*e0a0*/  LDCU.64 UR4, c[0x0][0x3f0] ;  /* 0x00007e00ff0477ac */ /* 0x000ea20008000a00 */
[----:B------:R-:W-:Y:S02]  /*e0b0*/  MOV R3, R9 ;  /* 0x0000000900037202 */ /* 0x000fe40000000f00 */
[----:B-----5:R-:W-:-:S02]  /*e0c0*/  IMAD R6, R2, UR6, RZ ;  /* 0x0000000602067c24 */ /* 0x020fc4000f8e02ff */
[----:B------:R-:W-:Y:S01]  /*e0d0*/  IMAD.MOV.U32 R2, RZ, RZ, R10 ;  /* 0x000000ffff027224 */ /* 0x000fe200078e000a */
[----:B----4-:R-:W-:-:S03]  /*e0e0*/  ISETP.GE.AND P2, PT, R181, UR8, PT ;  /* 0x00000008b5007c0c */ /* 0x010fc6000bf46270 */
[----:B------:R-:W-:Y:S01]  /*e0f0*/  IMAD.WIDE.U32 R4, R0, UR6, R2 ;  /* 0x0000000600047c25 */ /* 0x000fe2000f8e0002 */
[----:B------:R-:W-:Y:S02]  /*e100*/  ISETP.GE.AND P1, PT, R29, UR8, PT ;  /* 0x000000081d007c0c */ /* 0x000fe4000bf26270 */
[----:B------:R-:W-:Y:S01]  /*e110*/  ISETP.GE.AND P0, PT, R28, UR8, PT ;  /* 0x000000081c007c0c */ /* 0x000fe2000bf06270 */
[----:B------:R-:W-:Y:S01]  /*e120*/  IMAD R0, R0, UR7, R6 ;  /* 0x0000000700007c24 */ /* 0x000fe2000f8e0206 */
[----:B--2---:R-:W-:-:S03]  /*e130*/  LEA R2, P3, R4, UR4, 0x1 ;  /* 0x0000000404027c11 */ /* 0x004fc6000f8608ff */
[----:B------:R-:W-:-:S05]  /*e140*/  IMAD.IADD R0, R0, 0x1, R5 ;  /* 0x0000000100007824 */ /* 0x000fca00078e0205 */
[----:B------:R-:W-:-:S05]  /*e150*/  LEA.HI.X R3, R4, UR5, R0, 0x1, P3 ;  /* 0x0000000504037c11 */ /* 0x000fca00098f0c00 */
[----:B------:R2:W-:Y:S04]  /*e160*/  @!P2 STG.E.128 desc[UR16][R2.64], R24 ;  /* 0x000000180200a986 */ /* 0x0005e8000c101d10 */
[----:B---3--:R2:W-:Y:S01]  /*e170*/  @!P1 STG.E.128 desc[UR16][R2.64+0x80], R16 ;  /* 0x0000801002009986 */ /* 0x0085e2000c101d10 */
[----:B-1----:R-:W-:Y:S05]  /*e180*/  @P0 EXIT ;  /* 0x000000000000094d */ /* 0x002fea0003800000 */
[----:B------:R-:W-:Y:S01]  /*e190*/  STG.E.128 desc[UR16][R2.64+0x100], R12 ;  /* 0x0001000c02007986 */ /* 0x000fe2000c101d10 */
[----:B------:R-:W-:Y:S05]  /*e1a0*/  EXIT ;  /* 0x000000000000794d */ /* 0x000fea0003800000 */
.L_x_1085:
        /* <DEDUP_REMOVED lines=13> */
.L_x_1819:


//--------------------- .text._ZN5flash16flash_fwd_kernelI23Flash_fwd_kernel_traitsILi192ELi64ELi64ELi4ELb0ELb0EN7cutlass10bfloat16_tE19Flash_kernel_traitsILi192ELi64ELi64ELi4ES3_EELb0ELb0ELb0ELb0ELb0ELb0ELb1ELb0EEEvNS_16Flash_fwd_paramsE --------------------------
	.section	.text._ZN5flash16flash_fwd_kernelI23Flash_fwd_kernel_traitsILi192ELi64ELi64ELi4ELb0ELb0EN7cutlass10bfloat16_tE19Flash_kernel_traitsILi192ELi64ELi64ELi4ES3_EELb0ELb0ELb0ELb0ELb0ELb0ELb1ELb0EEEvNS_16Flash_fwd_paramsE,"ax",@progbits
	.align	128
        .global         _ZN5flash16flash_fwd_kernelI23Flash_fwd_kernel_traitsILi192ELi64ELi64ELi4ELb0ELb0EN7cutlass10bfloat16_tE19Flash_kernel_traitsILi192ELi64ELi64ELi4ES3_EELb0ELb0ELb0ELb0ELb0ELb0ELb1ELb0EEEvNS_16Flash_fwd_paramsE
        .type           _ZN5flash16flash_fwd_kernelI23Flash_fwd_kernel_traitsILi192ELi64ELi64ELi4ELb0ELb0EN7cutlass10bfloat16_tE19Flash_kernel_traitsILi192ELi64ELi64ELi4ES3_EELb0ELb0ELb0ELb0ELb0ELb0ELb1ELb0EEEvNS_16Flash_fwd_paramsE,@function
        .size           _ZN5flash16flash_fwd_kernelI23Flash_fwd_kernel_traitsILi192ELi64ELi64ELi4ELb0ELb0EN7cutlass10bfloat16_tE19Flash_kernel_traitsILi192ELi64ELi64ELi4ES3_EELb0ELb0ELb0ELb0ELb0ELb0ELb1ELb0EEEvNS_16Flash_fwd_paramsE,(.L_x_1820 - _ZN5flash16flash_fwd_kernelI23Flash_fwd_kernel_traitsILi192ELi64ELi64ELi4ELb0ELb0EN7cutlass10bfloat16_tE19Flash_kernel_traitsILi192ELi64ELi64ELi4ES3_EELb0ELb0ELb0ELb0ELb0ELb0ELb1ELb0EEEvNS_16Flash_fwd_paramsE)
        .other          _ZN5flash16flash_fwd_kernelI23Flash_fwd_kernel_traitsILi192ELi64ELi64ELi4ELb0ELb0EN7cutlass10bfloat16_tE19Flash_kernel_traitsILi192ELi64ELi64ELi4ES3_EELb0ELb0ELb0ELb0ELb0ELb0ELb1ELb0EEEvNS_16Flash_fwd_paramsE,@"STO_CUDA_ENTRY STV_DEFAULT"
_ZN5flash16flash_fwd_kernelI23Flash_fwd_kernel_traitsILi192ELi64ELi64ELi4ELb0ELb0EN7cutlass10bfloat16_tE19Flash_kernel_traitsILi192ELi64ELi64ELi4ES3_EELb0ELb0ELb0ELb0ELb0ELb0ELb1ELb0EEEvNS_16Flash_fwd_paramsE:
.text._ZN5flash16flash_fwd_kernelI23Flash_fwd_kernel_traitsILi192ELi64ELi64ELi4ELb0ELb0EN7cutlass10bfloat16_tE19Flash_kernel_traitsILi192ELi64ELi64ELi4ES3_EELb0ELb0ELb0ELb0ELb0ELb0ELb1ELb0EEEvNS_16Flash_fwd_paramsE:
        /* <DEDUP_REMOVED lines=20> */
[----:B------:R-:W2:Y:S01]  /*0140*/  @P0 LDG.E R11, desc[UR14][R6.64+0x4] ;  /* 0x0000040e060b0981 */ /* 0x000ea2000c1e1900 */
[----:B------:R-:W-:Y:S01]  /*0150*/  SHF.R.U32.HI R0, RZ, 0x1e, R10 ;  /* 0x0000001eff007819 */ /* 0x000fe2000001160a */
[----:B------:R-:W-:Y:S02]  /*0160*/  IMAD.MOV.U32 R8, RZ, RZ, RZ ;  /* 0x000000ffff087224 */ /* 0x000fe400078e00ff */
[----:B------:R-:W-:-:S02]  /*0170*/  @P4 IADD3 R2, P3, PT, R13, UR6, RZ ;  /* 0x000000060d024c10 */ /* 0x000fc4000ff7e0ff */
[----:B------:R-:W-:Y:S01]  /*0180*/  @P2 IADD3 R14, P1, PT, R13, UR4, RZ ;  /* 0x000000040d0e2c10 */ /* 0x000fe2000ff3e0ff */
[----:B------:R-:W3:Y:S01]  /*0190*/  LDCU.U8 UR4, c[0x0][0x532] ;  /* 0x0000a640ff0477ac */ /* 0x000ee20008000000 */
[C---:B------:R-:W-:Y:S02]  /*01a0*/  @P4 IADD3.X R3, PT, PT, R0.reuse, UR7, RZ, P3, !PT ;  /* 0x0000000700034c10 */ /* 0x040fe40009ffe4ff */
[----:B------:R-:W-:-:S03]  /*01b0*/  @P2 IADD3.X R15, PT, PT, R0, UR5, RZ, P1, !PT ;  /* 0x00000005000f2c10 */ /* 0x000fc60008ffe4ff */
[----:B------:R4:W2:Y:S04]  /*01c0*/  @P4 LDG.E R8, desc[UR14][R2.64] ;  /* 0x0000000e02084981 */ /* 0x0008a8000c1e1900 */
[----:B------:R-:W2:Y:S01]  /*01d0*/  @P2 LDG.E R97, desc[UR14][R14.64] ;  /* 0x0000000e0e612981 */ /* 0x000ea2000c1e1900 */
[----:B------:R-:W-:Y:S01]  /*01e0*/  ISETP.EQ.U32.AND P3, PT, R4, RZ, PT ;  /* 0x000000ff0400720c */ /* 0x000fe20003f62070 */
[----:B------:R-:W-:Y:S01]  /*01f0*/  IMAD.MOV.U32 R9, RZ, RZ, -0x1 ;  /* 0xffffffffff097424 */ /* 0x000fe200078e00ff */
[----:B------:R-:W-:Y:S01]  /*0200*/  IADD3 R12, P1, PT, R13, R4, RZ ;  /* 0x000000040d0c7210 */ /* 0x000fe20007f3e0ff */
[----:B-1----:R-:W1:Y:S01]  /*0210*/  @!P0 LDC R7, c[0x0][0x434] ;  /* 0x00010d00ff078b82 */ /* 0x002e620000000800 */
[----:B---3--:R-:W-:-:S03]  /*0220*/  ISETP.NE.AND P4, PT, RZ, UR4, PT ;  /* 0x00000004ff007c0c */ /* 0x008fc6000bf85270 */
[----:B------:R-:W-:Y:S01]  /*0230*/  IMAD.X R13, R0, 0x1, R5, P1 ;  /* 0x00000001000d7824 */ /* 0x000fe200008e0605 */
[----:B------:R-:W-:-:S03]  /*0240*/  ISETP.EQ.OR.EX P3, PT, R5, RZ, !P4, P3 ;  /* 0x000000ff0500720c */ /* 0x000fc60006762730 */
[----:B------:R-:W3:Y:S08]  /*0250*/  @!P2 LDC R0, c[0x0][0x43c] ;  /* 0x00010f00ff00ab82 */ /* 0x000ef00000000800 */
[----:B----4-:R-:W4:Y:S01]  /*0260*/  @!P2 LDC.64 R2, c[0x0][0x488] ;  /* 0x00012200ff02ab82 */ /* 0x010f220000000a00 */
[----:B------:R-:W1:Y:S01]  /*0270*/  S2R R6, SR_CTAID.X ;  /* 0x0000000000067919 */ /* 0x000e620000002500 */
[----:B------:R1:W5:Y:S01]  /*0280*/  @!P3 LDG.E R9, desc[UR14][R12.64] ;  /* 0x0000000e0c09b981 */ /* 0x000362000c1e1900 */
[----:B------:R-:W-:Y:S01]  /*0290*/  ISETP.NE.U32.AND P3, PT, R4, RZ, PT ;  /* 0x000000ff0400720c */ /* 0x000fe20003f65070 */
[----:B------:R-:W2:Y:S03]  /*02a0*/  S2R R17, SR_CTAID.Z ;  /* 0x0000000000117919 */ /* 0x000ea60000002700 */
[----:B------:R-:W-:Y:S01]  /*02b0*/  ISETP.NE.AND.EX P3, PT, R5, RZ, PT, P3 ;  /* 0x000000ff0500720c */ /* 0x000fe20003f65330 */
[----:B------:R-:W2:Y:S01]  /*02c0*/  S2R R193, SR_TID.X ;  /* 0x0000000000c17919 */ /* 0x000ea20000002100 */
[----:B-1----:R-:W-:-:S02]  /*02d0*/  IMAD.SHL.U32 R198, R6, 0x40, RZ ;  /* 0x0000004006c67824 */ /* 0x002fc400078e00ff */
[----:B--2---:R-:W-:Y:S01]  /*02e0*/  @P0 IMAD.IADD R7, R11, 0x1, -R208 ;  /* 0x000000010b070824 */ /* 0x004fe200078e0ad0 */
[----:B----4-:R-:W-:-:S04]  /*02f0*/  @!P2 ISETP.NE.U32.AND P0, PT, R2, RZ, PT ;  /* 0x000000ff0200a20c */ /* 0x010fc80003f05070 */
[----:B------:R-:W-:Y:S02]  /*0300*/  @!P2 ISETP.NE.AND.EX P0, PT, R3, RZ, PT, P0 ;  /* 0x000000ff0300a20c */ /* 0x000fe40003f05300 */
[----:B------:R-:W-:Y:S02]  /*0310*/  ISETP.GT.AND P1, PT, R7, R198, PT ;  /* 0x000000c60700720c */ /* 0x000fe40003f24270 */
[----:B---3--:R-:W-:Y:S02]  /*0320*/  @!P2 SEL R3, R0, RZ, P0 ;  /* 0x000000ff0003a207 */ /* 0x008fe40000000000 */
[----:B------:R-:W1:Y:S01]  /*0330*/  @!P3 LDC R0, c[0x0][0x438] ;  /* 0x00010e00ff00bb82 */ /* 0x000e620000000800 */
[----:B------:R-:W-:Y:S01]  /*0340*/  @P2 IMAD.IADD R97, R97, 0x1, -R8 ;  /* 0x0000000161612824 */ /* 0x000fe200078e0a08 */
[----:B------:R-:W-:Y:S07]  /*0350*/  @!P3 BRA `(.L_x_1086) ;  /* 0x00000000000cb947 */ /* 0x000fee0003800000 */
[----:B-1----:R-:W2:Y:S02]  /*0360*/  @P4 LDG.E R0, desc[UR14][R12.64+0x4] ;  /* 0x0000040e0c004981 */ /* 0x002ea4000c1e1900 */
[----:B--2--5:R-:W-:-:S06]  /*0370*/  @P4 IADD3 R0, PT, PT, R0, -R9, RZ ;  /* 0x8000000900004210 */ /* 0x024fcc0007ffe0ff */
[----:B------:R2:W5:Y:S02]  /*0380*/  @!P4 LDG.E R0, desc[UR14][R12.64] ;  /* 0x0000000e0c00c981 */ /* 0x000564000c1e1900 */
.L_x_1086:
        /* <DEDUP_REMOVED lines=17> */
[----:B-1----:R-:W-:Y:S01]  /*04a0*/  @P1 IMAD.WIDE.U32 R18, R208, R4, RZ ;  /* 0x00000004d0121225 */ /* 0x002fe200078e00ff */
[----:B------:R-:W-:-:S03]  /*04b0*/  @!P1 MOV R4, R14 ;  /* 0x0000000e00049202 */ /* 0x000fc60000000f00 */
        /* <DEDUP_REMOVED lines=13> */
.L_x_1088:
[----:B------:R-:W1:Y:S01]  /*0590*/  LDCU.64 UR4, c[0x0][0x410] ;  /* 0x00008200ff0477ac */ /* 0x000e620008000a00 */
[----:B------:R-:W-:Y:S01]  /*05a0*/  @P1 IMAD.MOV.U32 R4, RZ, RZ, R18 ;  /* 0x000000ffff041224 */ /* 0x000fe200078e0012 */
[----:B------:R-:W-:Y:S01]  /*05b0*/  LOP3.LUT R0, R0, 0x38, RZ, 0xc0, !PT ;  /* 0x0000003800007812 */ /* 0x000fe200078ec0ff */
[----:B------:R-:W-:Y:S01]  /*05c0*/  @!P1 IMAD R9, R10, R9, R15 ;  /* 0x000000090a099224 */ /* 0x000fe200078e020f */
[----:B------:R-:W-:Y:S01]  /*05d0*/  SHF.R.U32.HI R8, RZ, 0x3, R193 ;  /* 0x00000003ff087819 */ /* 0x000fe200000116c1 */
[----:B------:R-:W-:Y:S01]  /*05e0*/  @P1 IMAD R9, R208, R5, R19 ;  /* 0x00000005d0091224 */ /* 0x000fe200078e0213 */
[----:B------:R-:W-:Y:S01]  /*05f0*/  IADD3 R18, P0, PT, R0, R4, RZ ;  /* 0x0000000400127210 */ /* 0x000fe20007f1e0ff */
[----:B------:R-:W2:Y:S01]  /*0600*/  LDC R5, c[0x0][0x434] ;  /* 0x00010d00ff057b82 */ /* 0x000ea20000000800 */
        /* <DEDUP_REMOVED lines=11> */
[C---:B-1----:R-:W-:Y:S01]  /*06c0*/  IMAD.WIDE.U32 R18, R17.reuse, UR4, R18 ;  /* 0x0000000411127c25 */ /* 0x042fe2000f8e0012 */
[C---:B------:R-:W-:Y:S02]  /*06d0*/  LOP3.LUT R14, R0.reuse, 0x40, RZ, 0xfc, !PT ;  /* 0x00000040000e7812 */ /* 0x040fe400078efcff */
[----:B------:R-:W-:Y:S01]  /*06e0*/  LOP3.LUT R13, R0, 0x80, RZ, 0xfc, !PT ;  /* 0x00000080000d7812 */ /* 0x000fe200078efcff */
[----:B------:R-:W-:Y:S02]  /*06f0*/  IMAD R21, R17, UR5, R19 ;  /* 0x0000000511157c24 */ /* 0x000fe4000f8e0213 */
[----:B------:R-:W-:Y:S05]  /*0700*/  @P0 BRA `(.L_x_1090) ;  /* 0x0000000000400947 */ /* 0x000fea0003800000 */
[----:B------:R-:W1:Y:S01]  /*0710*/  LDCU.64 UR4, c[0x0][0x408] ;  /* 0x00008100ff0477ac */ /* 0x000e620008000a00 */
[----:B------:R-:W-:Y:S01]  /*0720*/  IMAD.MOV.U32 R20, RZ, RZ, R18 ;  /* 0x000000ffff147224 */ /* 0x000fe200078e0012 */
[----:B------:R-:W5:Y:S01]  /*0730*/  LDCU UR8, c[0x0][0x440] ;  /* 0x00008800ff0877ac */ /* 0x000f620008000800 */
[----:B------:R-:W3:Y:S01]  /*0740*/  LDCU.64 UR6, c[0x0][0x3f0] ;  /* 0x00007e00ff0677ac */ /* 0x000ee20008000a00 */
[----:B-1----:R-:W-:Y:S02]  /*0750*/  IMAD R15, R23, UR4, RZ ;  /* 0x00000004170f7c24 */ /* 0x002fe4000f8e02ff */
[----:B------:R-:W-:Y:S01]  /*0760*/  IMAD.WIDE.U32 R24, R22, UR4, R20 ;  /* 0x0000000416187c25 */ /* 0x000fe2000f8e0014 */
[----:B-----5:R-:W-:-:S03]  /*0770*/  ISETP.GE.AND P5, PT, R0, UR8, PT ;  /* 0x0000000800007c0c */ /* 0x020fc6000bfa6270 */
        /* <DEDUP_REMOVED lines=9> */
.L_x_1090:
[----:B------:R-:W-:Y:S05]  /*0810*/  BSYNC.RECONVERGENT B0 ;  /* 0x0000000000007941 */ /* 0x000fea0003800200 */
.L_x_1089:
[----:B------:R-:W-:Y:S01]  /*0820*/  BSSY.RECONVERGENT B0, `(.L_x_1091) ;  /* 0x0000016000007945 */ /* 0x000fe20003800200 */
[----:B------:R-:W-:-:S03]  /*0830*/  ISETP.GE.AND P0, PT, R12, R7, PT ;  /* 0x000000070c00720c */ /* 0x000fc60003f06270 */
[----:B------:R-:W-:Y:S10]  /*0840*/  @P2 BRA `(.L_x_1092) ;  /* 0x00000000004c2947 */ /* 0x000ff40003800000 */
[----:B------:R-:W5:Y:S01]  /*0850*/  LDCU.64 UR6, c[0x0][0x408] ;  /* 0x00008100ff0677ac */ /* 0x000f620008000a00 */
[----:B------:R-:W-:Y:S01]  /*0860*/  IADD3 R15, P2, PT, R22, 0x10, RZ ;  /* 0x00000010160f7810 */ /* 0x000fe20007f5e0ff */
[----:B------:R-:W-:Y:S01]  /*0870*/  IMAD.MOV.U32 R24, RZ, RZ, R18 ;  /* 0x000000ffff187224 */ /* 0x000fe200078e0012 */
[----:B------:R-:W-:Y:S01]  /*0880*/  MOV R25, R21 ;  /* 0x0000001500197202 */ /* 0x000fe20000000f00 */
[----:B------:R-:W3:Y:S02]  /*0890*/  LDCU UR8, c[0x0][0x440] ;  /* 0x00008800ff0877ac */ /* 0x000ee40008000800 */
[----:B------:R-:W-:Y:S01]  /*08a0*/  IMAD.X R6, RZ, RZ, R23, P2 ;  /* 0x000000ffff067224 */ /* 0x000fe200010e0617 */
[----:B------:R-:W1:Y:S03]  /*08b0*/  LDCU.64 UR4, c[0x0][0x3f0] ;  /* 0x00007e00ff0477ac */ /* 0x000e660008000a00 */
[----:B-----5:R-:W-:-:S02]  /*08c0*/  IMAD R6, R6, UR6, RZ ;  /* 0x0000000606067c24 */ /* 0x020fc4000f8e02ff */
        /* <DEDUP_REMOVED lines=11> */
.L_x_1092:
[----:B------:R-:W-:Y:S05]  /*0980*/  BSYNC.RECONVERGENT B0 ;  /* 0x0000000000007941 */ /* 0x000fea0003800200 */
.L_x_1091:
[----:B------:R-:W-:Y:S01]  /*0990*/  BSSY.RECONVERGENT B0, `(.L_x_1093) ;  /* 0x0000018000007945 */ /* 0x000fe20003800200 */
[----:B------:R-:W-:Y:S01]  /*09a0*/  ISETP.NE.AND P2, PT, R0, RZ, PT ;  /* 0x000000ff0000720c */ /* 0x000fe20003f45270 */
[----:B--2---:R-:W-:Y:S01]  /*09b0*/  IMAD R15, R10, R5, RZ ;  /* 0x000000050a0f7224 */ /* 0x004fe200078e02ff */
[----:B------:R-:W-:Y:S01]  /*09c0*/  IADD3 R6, PT, PT, R8, 0x30, RZ ;  /* 0x0000003008067810 */ /* 0x000fe20007ffe0ff */
[----:B------:R-:W-:Y:S10]  /*09d0*/  @P0 BRA `(.L_x_1094) ;  /* 0x00000000004c0947 */ /* 0x000ff40003800000 */
[----:B------:R-:W2:Y:S01]  /*09e0*/  LDCU.64 UR6, c[0x0][0x408] ;  /* 0x00008100ff0677ac */ /* 0x000ea20008000a00 */
[----:B------:R-:W-:Y:S01]  /*09f0*/  IADD3 R16, P0, PT, R22, 0x20, RZ ;  /* 0x0000002016107810 */ /* 0x000fe20007f1e0ff */
[----:B------:R-:W-:Y:S01]  /*0a00*/  IMAD.MOV.U32 R24, RZ, RZ, R18 ;  /* 0x000000ffff187224 */ /* 0x000fe200078e0012 */
[----:B------:R-:W-:Y:S01]  /*0a10*/  MOV R25, R21 ;  /* 0x0000001500197202 */ /* 0x000fe20000000f00 */
[----:B------:R-:W5:Y:S02]  /*0a20*/  LDCU UR8, c[0x0][0x440] ;  /* 0x00008800ff0877ac */ /* 0x000f640008000800 */
[----:B------:R-:W-:Y:S01]  /*0a30*/  IMAD.X R5, RZ, RZ, R23, P0 ;  /* 0x000000ffff057224 */ /* 0x000fe200000e0617 */
[----:B------:R-:W1:Y:S03]  /*0a40*/  LDCU.64 UR4, c[0x0][0x3f0] ;  /* 0x00007e00ff0477ac */ /* 0x000e660008000a00 */
[----:B--2---:R-:W-:-:S02]  /*0a50*/  IMAD R5, R5, UR6, RZ ;  /* 0x0000000605057c24 */ /* 0x004fc4000f8e02ff */
        /* <DEDUP_REMOVED lines=11> */
.L_x_1094:
[----:B------:R-:W-:Y:S05]  /*0b10*/  BSYNC.RECONVERGENT B0 ;  /* 0x0000000000007941 */ /* 0x000fea0003800200 */
.L_x_1093:
[-C--:B------:R-:W-:Y:S01]  /*0b20*/  ISETP.GE.AND P0, PT, R6, R7.reuse, PT ;  /* 0x000000070600720c */ /* 0x080fe20003f06270 */
[----:B----4-:R-:W-:Y:S01]  /*0b30*/  IMAD R2, R17, R2, RZ ;  /* 0x0000000211027224 */ /* 0x010fe200078e02ff */
[----:B------:R-:W-:Y:S01]  /*0b40*/  SEL R15, R15, R208, !P1 ;  /* 0x000000d00f0f7207 */ /* 0x000fe20004800000 */
[----:B------:R-:W-:Y:S01]  /*0b50*/  BSSY.RECONVERGENT B0, `(.L_x_1095) ;  /* 0x000001d000007945 */ /* 0x000fe20003800200 */
[----:B------:R-:W-:Y:S01]  /*0b60*/  ISETP.GE.OR P5, PT, R8, R7, P2 ;  /* 0x000000070800720c */ /* 0x000fe200017a6670 */
[----:B------:R-:W-:Y:S01]  /*0b70*/  @!P6 IMAD R2, R10, R3, R2 ;  /* 0x000000030a02e224 */ /* 0x000fe200078e0202 */
[----:B------:R-:W-:Y:S01]  /*0b80*/  ISETP.GE.OR P4, PT, R4, R7, P2 ;  /* 0x000000070400720c */ /* 0x000fe20001786670 */
[----:B---3--:R-:W-:Y:S01]  /*0b90*/  IMAD R198, R198, R11, RZ ;  /* 0x0000000bc6c67224 */ /* 0x008fe200078e02ff */
        /* <DEDUP_REMOVED lines=8> */
[----:B------:R-:W-:Y:S01]  /*0c20*/  MOV R17, R21 ;  /* 0x0000001500117202 */ /* 0x000fe20000000f00 */
[----:B------:R-:W4:Y:S02]  /*0c30*/  LDCU UR8, c[0x0][0x440] ;  /* 0x00008800ff0877ac */ /* 0x000f240008000800 */
        /* <DEDUP_REMOVED lines=14> */
.L_x_1096:
[----:B------:R-:W-:Y:S05]  /*0d20*/  BSYNC.RECONVERGENT B0 ;  /* 0x0000000000007941 */ /* 0x000fea0003800200 */
.L_x_1095:
        /* <DEDUP_REMOVED lines=15> */
.L_x_1098:
[----:B------:R-:W-:Y:S05]  /*0e20*/  BSYNC.RECONVERGENT B0 ;  /* 0x0000000000007941 */ /* 0x000fea0003800200 */
.L_x_1097:
        /* <DEDUP_REMOVED lines=10> */
.L_x_1100:
[----:B------:R-:W-:Y:S05]  /*0ed0*/  BSYNC.RECONVERGENT B0 ;  /* 0x0000000000007941 */ /* 0x000fea0003800200 */
.L_x_1099:
        /* <DEDUP_REMOVED lines=10> */
.L_x_1102:
[----:B------:R-:W-:Y:S05]  /*0f80*/  BSYNC.RECONVERGENT B0 ;  /* 0x0000000000007941 */ /* 0x000fea0003800200 */
.L_x_1101:
[----:B------:R-:W-:Y:S05]  /*0f90*/  @P2 EXIT ;  /* 0x000000000000294d */ /* 0x000fea0003800000 */
[----:B------:R-:W5:Y:S01]  /*0fa0*/  LDCU.64 UR4, c[0x0][0x420] ;  /* 0x00008400ff0477ac */ /* 0x000f620008000a00 */
[----:B------:R-:W-:Y:S02]  /*0fb0*/  IMAD R6, R6, R11, RZ ;  /* 0x0000000b06067224 */ /* 0x000fe400078e02ff */
[----:B----4-:R-:W-:-:S03]  /*0fc0*/  IMAD.MOV.U32 R3, RZ, RZ, 0x7f800000 ;  /* 0x7f800000ff037424 */ /* 0x010fc600078e00ff */
[----:B------:R-:W-:-:S04]  /*0fd0*/  IADD3 R15, P0, PT, R6, R15, RZ ;  /* 0x0000000f060f7210 */ /* 0x000fc80007f1e0ff */
[----:B------:R-:W-:Y:S02]  /*0fe0*/  LEA.HI.X.SX32 R2, R6, R2, 0x1, P0 ;  /* 0x0000000206027211 */ /* 0x000fe400000f0eff */
[----:B-----5:R-:W-:-:S04]  /*0ff0*/  LEA R4, P0, R15, UR4, 0x2 ;  /* 0x000000040f047c11 */ /* 0x020fc8000f8010ff */
[----:B------:R-:W-:-:S05]  /*1000*/  LEA.HI.X R5, R15, UR5, R2, 0x2, P0 ;  /* 0x000000050f057c11 */ /* 0x000fca00080f1402 */
[----:B------:R-:W-:Y:S01]  /*1010*/  STG.E desc[UR14][R4.64], R3 ;  /* 0x0000000304007986 */ /* 0x000fe2000c10190e */
[----:B------:R-:W-:Y:S05]  /*1020*/  EXIT ;  /* 0x000000000000794d */ /* 0x000fea0003800000 */
.L_x_1087:
        /* <DEDUP_REMOVED lines=22> */
.L_x_1103:
[----:B------:R-:W1:Y:S01]  /*1190*/  LDC.64 R84, c[0x0][0x3b8] ;  /* 0x0000ee00ff547b82 */ /* 0x000e620000000a00 */
[----:B------:R-:W-:-:S05]  /*11a0*/  IADD3 R12, PT, PT, R8, R9, RZ ;  /* 0x00000009080c7210 */ /* 0x000fca0007ffe0ff */
[C---:B-1----:R-:W-:Y:S02]  /*11b0*/  IMAD R11, R12.reuse, R85, RZ ;  /* 0x000000550c0b7224 */ /* 0x042fe400078e02ff */
[----:B------:R-:W-:-:S05]  /*11c0*/  IMAD.WIDE.U32 R12, R12, R84, RZ ;  /* 0x000000540c0c7225 */ /* 0x000fca00078e00ff */
[----:B------:R-:W-:-:S07]  /*11d0*/  IADD3 R11, PT, PT, R13, R11, RZ ;  /* 0x0000000b0d0b7210 */ /* 0x000fce0007ffe0ff */
.L_x_1104:
        /* <DEDUP_REMOVED lines=39> */
.L_x_1105:
[----:B------:R-:W1:Y:S01]  /*1450*/  LDC.64 R4, c[0x0][0x3c0] ;  /* 0x0000f000ff047b82 */ /* 0x000e620000000a00 */
[----:B------:R-:W-:-:S05]  /*1460*/  IADD3 R8, PT, PT, R8, R9, RZ ;  /* 0x0000000908087210 */ /* 0x000fca0007ffe0ff */
[C---:B-1----:R-:W-:Y:S02]  /*1470*/  IMAD R10, R8.reuse, R5, RZ ;  /* 0x00000005080a7224 */ /* 0x042fe400078e02ff */
[----:B------:R-:W-:-:S05]  /*1480*/  IMAD.WIDE.U32 R20, R8, R4, RZ ;  /* 0x0000000408147225 */ /* 0x000fca00078e00ff */
[----:B------:R-:W-:-:S07]  /*1490*/  IADD3 R10, PT, PT, R21, R10, RZ ;  /* 0x0000000a150a7210 */ /* 0x000fce0007ffe0ff */
.L_x_1106:
[----:B------:R-:W-:Y:S01]  /*14a0*/  IMAD.SHL.U32 R214, R193, 0x8, RZ ;  /* 0x00000008c1d67824 */ /* 0x000fe200078e00ff */
[----:B------:R-:W1:Y:S01]  /*14b0*/  LDCU.128 UR4, c[0x0][0x3d0] ;  /* 0x00007a00ff0477ac */ /* 0x000e620008000c00 */
[----:B------:R-:W-:Y:S01]  /*14c0*/  SHF.R.U32.HI R13, RZ, 0x3, R193 ;  /* 0x00000003ff0d7819 */ /* 0x000fe200000116c1 */
        /* <DEDUP_REMOVED lines=12> */
[----:B------:R-:W-:Y:S01]  /*1590*/  SHF.R.S32.HI R11, RZ, 0x1f, R2 ;  /* 0x0000001fff0b7819 */ /* 0x000fe20000011402 */
[----:B------:R-:W-:Y:S01]  /*15a0*/  IMAD.X R21, RZ, RZ, R10, P0 ;  /* 0x000000ffff157224 */ /* 0x000fe200000e060a */
[----:B------:R-:W5:Y:S01]  /*15b0*/  LDCU.64 UR8, c[0x0][0x3c8] ;  /* 0x00007900ff0877ac */ /* 0x000f620008000a00 */
[----:B------:R-:W-:Y:S01]  /*15c0*/  IMAD.WIDE.U32 R8, R13, R84, R8 ;  /* 0x000000540d087225 */ /* 0x000fe200078e0008 */
[----:B------:R-:W-:-:S02]  /*15d0*/  IADD3 R14, P0, PT, R192, R14, RZ ;  /* 0x0000000ec00e7210 */ /* 0x000fc40007f1e0ff */
[----:B------:R-:W-:Y:S01]  /*15e0*/  LOP3.LUT R210, R210, 0x38, R193, 0x78, !PT ;  /* 0x00000038d2d27812 */ /* 0x000fe200078e78c1 */
[----:B------:R-:W-:Y:S01]  /*15f0*/  IMAD R9, R13, R85, R9 ;  /* 0x000000550d097224 */ /* 0x000fe200078e0209 */
[----:B------:R-:W-:Y:S01]  /*1600*/  SHF.R.U32.HI R195, RZ, 0x1, R193 ;  /* 0x00000001ffc37819 */ /* 0x000fe200000116c1 */
[----:B-1----:R-:W-:Y:S01]  /*1610*/  IMAD R19, R11, UR4, RZ ;  /* 0x000000040b137c24 */ /* 0x002fe2000f8e02ff */
[----:B------:R-:W-:Y:S01]  /*1620*/  LOP3.LUT R210, R210, R7, RZ, 0xfc, !PT ;  /* 0x00000007d2d27212 */ /* 0x000fe200078efcff */
[----:B------:R-:W-:Y:S01]  /*1630*/  IMAD.WIDE.U32 R8, R2, UR4, R8 ;  /* 0x0000000402087c25 */ /* 0x000fe2000f8e0008 */
[C---:B------:R-:W-:Y:S02]  /*1640*/  LOP3.LUT R213, R192.reuse, 0x40, RZ, 0xfc, !PT ;  /* 0x00000040c0d57812 */ /* 0x040fe400078efcff */
[----:B------:R-:W-:Y:S01]  /*1650*/  LOP3.LUT R212, R192, 0x80, RZ, 0xfc, !PT ;  /* 0x00000080c0d47812 */ /* 0x000fe200078efcff */
[----:B------:R-:W-:Y:S01]  /*1660*/  IMAD R19, R2, UR5, R19 ;  /* 0x0000000502137c24 */ /* 0x000fe2000f8e0213 */
[----:B---3--:R-:W-:Y:S01]  /*1670*/  LEA R205, P1, R8, UR12, 0x1 ;  /* 0x0000000c08cd7c11 */ /* 0x008fe2000f8208ff */
[----:B------:R-:W-:Y:S01]  /*1680*/  IMAD.WIDE.U32 R20, R13, R4, R20 ;  /* 0x000000040d147225 */ /* 0x000fe200078e0014 */
[----:B------:R-:W-:-:S02]  /*1690*/  UMOV UR5, 0x400 ;  /* 0x0000040000057882 */ /* 0x000fc40000000000 */
[----:B--2---:R-:W-:Y:S01]  /*16a0*/  ULEA UR5, UR16, UR5, 0x18 ;  /* 0x0000000510057291 */ /* 0x004fe2000f8ec0ff */
[----:B------:R-:W-:Y:S02]  /*16b0*/  IMAD.IADD R204, R9, 0x1, R19 ;  /* 0x0000000109cc7824 */ /* 0x000fe400078e0213 */
[----:B------:R-:W-:Y:S02]  /*16c0*/  IMAD R11, R11, UR6, RZ ;  /* 0x000000060b0b7c24 */ /* 0x000fe4000f8e02ff */
[C---:B------:R-:W-:Y:S01]  /*16d0*/  IMAD R21, R13.reuse, R5, R21 ;  /* 0x000000050d157224 */ /* 0x040fe200078e0215 */
[----:B------:R-:W-:Y:S01]  /*16e0*/  LEA.HI.X R204, R8, UR13, R204, 0x1, P1 ;  /* 0x0000000d08cc7c11 */ /* 0x000fe200088f0ccc */
[----:B------:R-:W-:Y:S01]  /*16f0*/  IMAD R11, R2, UR7, R11 ;  /* 0x00000007020b7c24 */ /* 0x000fe2000f8e020b */
[----:B------:R-:W-:Y:S01]  /*1700*/  ISETP.GE.AND P1, PT, R13, R198, PT ;  /* 0x000000c60d00720c */ /* 0x000fe20003f26270 */
[----:B------:R-:W-:Y:S01]  /*1710*/  IMAD.X R15, RZ, RZ, R3, P0 ;  /* 0x000000ffff0f7224 */ /* 0x000fe200000e0603 */
[----:B------:R-:W-:Y:S01]  /*1720*/  LEA R210, R210, UR5, 0x1 ;  /* 0x00000005d2d27c11 */ /* 0x000fe2000f8e08ff */
[----:B------:R-:W-:-:S04]  /*1730*/  IMAD.WIDE.U32 R2, R2, UR6, R20 ;  /* 0x0000000602027c25 */ /* 0x000fc8000f8e0014 */
[----:B------:R-:W-:Y:S01]  /*1740*/  IMAD.IADD R202, R3, 0x1, R11 ;  /* 0x0000000103ca7824 */ /* 0x000fe200078e020b */
[C---:B----4-:R-:W-:Y:S01]  /*1750*/  LEA R203, P0, R2.reuse, UR10, 0x1 ;  /* 0x0000000a02cb7c11 */ /* 0x050fe2000f8008ff */
[----:B-----5:R-:W-:Y:S01]  /*1760*/  IMAD.WIDE.U32 R14, R17, UR8, R14 ;  /* 0x00000008110e7c25 */ /* 0x020fe2000f8e000e */
[----:B------:R-:W-:Y:S02]  /*1770*/  LOP3.LUT R3, R195, 0x8, RZ, 0xc0, !PT ;  /* 0x00000008c3037812 */ /* 0x000fe400078ec0ff */
[----:B------:R-:W-:Y:S01]  /*1780*/  LEA.HI.X R202, R2, UR11, R202, 0x1, P0 ;  /* 0x0000000b02ca7c11 */ /* 0x000fe200080f0cca */
[----:B------:R-:W-:Y:S01]  /*1790*/  IMAD R17, R17, UR9, R15 ;  /* 0x0000000911117c24 */ /* 0x000fe2000f8e020f */
[----:B------:R-:W-:Y:S02]  /*17a0*/  LEA R19, P0, R6, R13, 0x6 ;  /* 0x0000000d06137211 */ /* 0x000fe400078030ff */
[----:B------:R-:W-:Y:S02]  /*17b0*/  LOP3.LUT R2, R192, 0x1c0, R133, 0xf8, !PT ;  /* 0x000001c0c0027812 */ /* 0x000fe400078ef885 */
[----:B------:R-:W-:-:S02]  /*17c0*/  LEA.HI.X R6, R6, RZ, RZ, 0x6, P0 ;  /* 0x000000ff06067211 */ /* 0x000fc400000f34ff */
[----:B------:R-:W-:Y:S01]  /*17d0*/  LOP3.LUT R88, R2, R3, RZ, 0x3c, !PT ;  /* 0x0000000302587212 */ /* 0x000fe200078e3cff */
[----:B------:R-:W-:Y:S06]  /*17e0*/  @P1 BRA `(.L_x_1108) ;  /* 0x0000000000781947 */ /* 0x000fec0003800000 */
        /* <DEDUP_REMOVED lines=29> */
.L_x_1109:
[----:B------:R2:W-:Y:S02]  /*19c0*/  STS.128 [R210+0x4000], RZ ;  /* 0x004000ffd2007388 */ /* 0x0005e40000000c00 */
.L_x_1108:
[----:B------:R-:W-:Y:S05]  /*19d0*/  BSYNC.RECONVERGENT B0 ;  /* 0x0000000000007941 */ /* 0x000fea0003800200 */
.L_x_1107:
[----:B------:R-:W-:Y:S01]  /*19e0*/  IADD3 R11, PT, PT, R13, 0x10, RZ ;  /* 0x000000100d0b7810 */ /* 0x000fe20007ffe0ff */
[----:B------:R-:W-:Y:S03]  /*19f0*/  BSSY.RECONVERGENT B0, `(.L_x_1110) ;  /* 0x0000024000007945 */ /* 0x000fe60003800200 */
[----:B------:R-:W-:-:S13]  /*1a00*/  ISETP.GE.AND P0, PT, R11, R198, PT ;  /* 0x000000c60b00720c */ /* 0x000fda0003f06270 */
[----:B------:R-:W-:Y:S05]  /*1a10*/  @P0 BRA `(.L_x_1111) ;  /* 0x0000000000840947 */ /* 0x000fea0003800000 */
[----:B------:R-:W4:Y:S01]  /*1a20*/  LDCU.64 UR8, c[0x0][0x3b0] ;  /* 0x00007600ff0877ac */ /* 0x000f220008000a00 */
[----:B-1-3--:R-:W-:Y:S01]  /*1a30*/  IADD3 R8, P0, PT, R19, 0x10, RZ ;  /* 0x0000001013087810 */ /* 0x00afe20007f1e0ff */
[----:B------:R-:W-:Y:S01]  /*1a40*/  IMAD.MOV.U32 R20, RZ, RZ, R14 ;  /* 0x000000ffff147224 */ /* 0x000fe200078e000e */
        /* <DEDUP_REMOVED lines=29> */
.L_x_1112:
[----:B------:R3:W-:Y:S02]  /*1c20*/  STS.128 [R210+0x4800], RZ ;  /* 0x004800ffd2007388 */ /* 0x0007e40000000c00 */
.L_x_1111:
[----:B------:R-:W-:Y:S05]  /*1c30*/  BSYNC.RECONVERGENT B0 ;  /* 0x0000000000007941 */ /* 0x000fea0003800200 */
.L_x_1110:
[----:B-1-34-:R-:W-:Y:S01]  /*1c40*/  IADD3 R9, PT, PT, R13, 0x20, RZ ;  /* 0x000000200d097810 */ /* 0x01afe20007ffe0ff */
        /* <DEDUP_REMOVED lines=35> */
.L_x_1115:
[----:B------:R3:W-:Y:S02]  /*1e80*/  STS.128 [R210+0x5000], RZ ;  /* 0x005000ffd2007388 */ /* 0x0007e40000000c00 */
.L_x_1114:
[----:B------:R-:W-:Y:S05]  /*1e90*/  BSYNC.RECONVERGENT B0 ;  /* 0x0000000000007941 */ /* 0x000fea0003800200 */
.L_x_1113:
        /* <DEDUP_REMOVED lines=37> */
.L_x_1118:
[----:B------:R2:W-:Y:S02]  /*20f0*/  STS.128 [R210+0x5800], RZ ;  /* 0x005800ffd2007388 */ /* 0x0005e40000000c00 */
.L_x_1117:
[----:B------:R-:W-:Y:S05]  /*2100*/  BSYNC.RECONVERGENT B0 ;  /* 0x0000000000007941 */ /* 0x000fea0003800200 */
.L_x_1116:
[----:B------:R-:W-:Y:S01]  /*2110*/  LEA.HI.SX32 R92, R0, 0xffffffff, 0x1a ;  /* 0xffffffff005c7811 */ /* 0x000fe200078fd2ff */
        /* <DEDUP_REMOVED lines=31> */
.L_x_1121:
[----:B------:R2:W-:Y:S02]  /*2310*/  STS.128 [R210+0xa000], RZ ;  /* 0x00a000ffd2007388 */ /* 0x0005e40000000c00 */
.L_x_1120:
[----:B------:R-:W-:Y:S05]  /*2320*/  BSYNC.RECONVERGENT B0 ;  /* 0x0000000000007941 */ /* 0x000fea0003800200 */
.L_x_1119:
        /* <DEDUP_REMOVED lines=29> */
.L_x_1124:
[----:B------:R2:W-:Y:S02]  /*2500*/  STS.128 [R210+0xa800], RZ ;  /* 0x00a800ffd2007388 */ /* 0x0005e40000000c00 */
.L_x_1123:
[----:B------:R-:W-:Y:S05]  /*2510*/  BSYNC.RECONVERGENT B0 ;  /* 0x0000000000007941 */ /* 0x000fea0003800200 */
.L_x_1122:
[----:B------:R-:W-:Y:S01]  /*2520*/  ISETP.GE.AND P0, PT, R9, R6, PT ;  /* 0x000000060900720c */ /* 0x000fe20003f06270 */
[----:B------:R-:W-:-:S12]  /*2530*/  BSSY.RECONVERGENT B0, `(.L_x_1125) ;  /* 0x000001d000007945 */ /* 0x000fd80003800200 */
[----:B------:R-:W-:Y:S05]  /*2540*/  @P0 BRA `(.L_x_1126) ;  /* 0x00000000006c0947 */ /* 0x000fea0003800000 */
[----:B------:R-:W5:Y:S01]  /*2550*/  LDCU UR4, c[0x0][0x440] ;  /* 0x00008800ff0477ac */ /* 0x000f620008000800 */
[----:B------:R-:W-:-:S04]  /*2560*/  IMAD.WIDE.U32 R18, R84, 0x20, RZ ;  /* 0x0000002054127825 */ /* 0x000fc800078e00ff */
[----:B-12---:R-:W-:Y:S01]  /*2570*/  IMAD.SHL.U32 R13, R85, 0x20, RZ ;  /* 0x00000020550d7824 */ /* 0x006fe200078e00ff */
        /* <DEDUP_REMOVED lines=23> */
.L_x_1127:
[----:B------:R2:W-:Y:S02]  /*26f0*/  STS.128 [R210+0xb000], RZ ;  /* 0x00b000ffd2007388 */ /* 0x0005e40000000c00 */
.L_x_1126:
[----:B------:R-:W-:Y:S05]  /*2700*/  BSYNC.RECONVERGENT B0 ;  /* 0x0000000000007941 */ /* 0x000fea0003800200 */
.L_x_1125:
[----:B------:R-:W-:Y:S01]  /*2710*/  ISETP.GE.AND P0, PT, R7, R6, PT ;  /* 0x000000060700720c */ /* 0x000fe20003f06270 */
[----:B------:R-:W-:Y:S01]  /*2720*/  BSSY.RECONVERGENT B0, `(.L_x_1128) ;  /* 0x000001f000007945 */ /* 0x000fe20003800200 */
[C---:B-12---:R-:W-:Y:S01]  /*2730*/  SHF.L.U64.HI R13, R4.reuse, 0x6, R5 ;  /* 0x00000006040d7819 */ /* 0x046fe20000010205 */
        /* <DEDUP_REMOVED lines=28> */
.L_x_1130:
[----:B------:R2:W-:Y:S02]  /*2900*/  STS.128 [R210+0xb800], RZ ;  /* 0x00b800ffd2007388 */ /* 0x0005e40000000c00 */
.L_x_1129:
[----:B------:R-:W-:Y:S05]  /*2910*/  BSYNC.RECONVERGENT B0 ;  /* 0x0000000000007941 */ /* 0x000fea0003800200 */
.L_x_1128:
[----:B------:R-:W0:Y:S01]  /*2920*/  LDGDEPBAR ;  /* 0x00000000000079af */ /* 0x000e220000000000 */
[-C--:B------:R-:W-:Y:S01]  /*2930*/  IMAD R10, R13, R92.reuse, RZ ;  /* 0x0000005c0d0a7224 */ /* 0x080fe200078e02ff */
[----:B------:R-:W-:Y:S01]  /*2940*/  BSSY.RECONVERGENT B0, `(.L_x_1131) ;  /* 0x0000022000007945 */ /* 0x000fe20003800200 */
[----:B------:R-:W-:-:S04]  /*2950*/  IMAD.WIDE.U32 R12, R19, R92, RZ ;  /* 0x0000005c130c7225 */ /* 0x000fc800078e00ff */
[----:B-12---:R-:W-:-:S05]  /*2960*/  IMAD R15, R8, R19, R10 ;  /* 0x00000013080f7224 */ /* 0x006fca00078e020a */
        /* <DEDUP_REMOVED lines=26> */
.L_x_1133:
[----:B------:R2:W-:Y:S01]  /*2b10*/  STS.128 [R210+0x10000], RZ ;  /* 0x010000ffd2007388 */ /* 0x0005e20000000c00 */
[----:B------:R-:W-:Y:S05]  /*2b20*/  BRA `(.L_x_1134) ;  /* 0x00000000000c7947 */ /* 0x000fea0003800000 */
.L_x_1132:
[----:B------:R1:W-:Y:S04]  /*2b30*/  STS.128 [R210+0xc000], RZ ;  /* 0x00c000ffd2007388 */ /* 0x0003e80000000c00 */
[----:B------:R1:W-:Y:S04]  /*2b40*/  STS.128 [R210+0xe000], RZ ;  /* 0x00e000ffd2007388 */ /* 0x0003e80000000c00 */
[----:B------:R1:W-:Y:S02]  /*2b50*/  STS.128 [R210+0x10000], RZ ;  /* 0x010000ffd2007388 */ /* 0x0003e40000000c00 */
.L_x_1134:
[----:B------:R-:W-:Y:S05]  /*2b60*/  BSYNC.RECONVERGENT B0 ;  /* 0x0000000000007941 */ /* 0x000fea0003800200 */
.L_x_1131:
        /* <DEDUP_REMOVED lines=30> */
.L_x_1137:
[----:B------:R1:W-:Y:S02]  /*2d50*/  STS.128 [R210+0x10800], RZ ;  /* 0x010800ffd2007388 */ /* 0x0003e40000000c00 */
.L_x_1136:
[----:B------:R-:W-:Y:S05]  /*2d60*/  BSYNC.RECONVERGENT B0 ;  /* 0x0000000000007941 */ /* 0x000fea0003800200 */
.L_x_1135:
[----:B------:R-:W-:Y:S01]  /*2d70*/  ISETP.GE.AND P0, PT, R9, R6, PT ;  /* 0x000000060900720c */ /* 0x000fe20003f06270 */
[----:B------:R-:W-:-:S12]  /*2d80*/  BSSY.RECONVERGENT B0, `(.L_x_1138) ;  /* 0x0000020000007945 */ /* 0x000fd80003800200 */
[----:B------:R1:W-:Y:S04]  /*2d90*/  @P0 STS.128 [R210+0xd000], RZ ;  /* 0x00d000ffd2000388 */ /* 0x0003e80000000c00 */
[----:B------:R1:W-:Y:S04]  /*2da0*/  @P0 STS.128 [R210+0xf000], RZ ;  /* 0x00f000ffd2000388 */ /* 0x0003e80000000c00 */
[----:B------:R1:W-:Y:S01]  /*2db0*/  @P0 STS.128 [R210+0x11000], RZ ;  /* 0x011000ffd2000388 */ /* 0x0003e20000000c00 */
[----:B------:R-:W-:Y:S05]  /*2dc0*/  @P0 BRA `(.L_x_1139) ;  /* 0x00000000006c0947 */ /* 0x000fea0003800000 */
[----:B------:R-:W5:Y:S01]  /*2dd0*/  LDCU UR4, c[0x0][0x440] ;  /* 0x00008800ff0477ac */ /* 0x000f620008000800 */
[----:B-1----:R-:W-:-:S04]  /*2de0*/  IMAD.WIDE.U32 R10, R4, 0x20, RZ ;  /* 0x00000020040a7825 */ /* 0x002fc800078e00ff */
        /* <DEDUP_REMOVED lines=24> */
.L_x_1140:
[----:B------:R1:W-:Y:S02]  /*2f70*/  STS.128 [R210+0x11000], RZ ;  /* 0x011000ffd2007388 */ /* 0x0003e40000000c00 */
.L_x_1139:
[----:B------:R-:W-:Y:S05]  /*2f80*/  BSYNC.RECONVERGENT B0 ;  /* 0x0000000000007941 */ /* 0x000fea0003800200 */
.L_x_1138:
        /* <DEDUP_REMOVED lines=36> */
.L_x_1143:
[----:B------:R1:W-:Y:S02]  /*31d0*/  STS.128 [R210+0x11800], RZ ;  /* 0x011800ffd2007388 */ /* 0x0003e40000000c00 */
.L_x_1142:
[----:B------:R-:W-:Y:S05]  /*31e0*/  BSYNC.RECONVERGENT B0 ;  /* 0x0000000000007941 */ /* 0x000fea0003800200 */
.L_x_1141:
        /* <DEDUP_REMOVED lines=14> */
[----:B------:R-:W3:Y:S02]  /*32d0*/  LDSM.16.M88.4 R44, [R96+UR5+0x6000] ;  /* 0x00600005602c783b */ /* 0x000ee40008000200 */
[----:B------:R-:W-:-:S02]  /*32e0*/  IMAD.IADD R100, R101, 0x1, R86 ;  /* 0x0000000165647824 */ /* 0x000fc400078e0256 */
[----:B------:R-:W5:Y:S01]  /*32f0*/  LDSM.16.M88.4 R36, [R96+UR5+0x6800] ;  /* 0x006800056024783b */ /* 0x000f620008000200 */
[----:B------:R-:W-:Y:S02]  /*3300*/  IMAD.IADD R94, R95, 0x1, R86 ;  /* 0x000000015f5e7824 */ /* 0x000fe400078e0256 */
[--C-:B------:R-:W-:Y:S01]  /*3310*/  IMAD.IADD R99, R101, 0x1, R87.reuse ;  /* 0x0000000165637824 */ /* 0x100fe200078e0257 */
[----:B------:R-:W5:Y:S01]  /*3320*/  LDSM.16.M88.4 R28, [R96+UR5+0x7000] ;  /* 0x00700005601c783b */ /* 0x000f620008000200 */
[----:B------:R-:W-:-:S03]  /*3330*/  IMAD.IADD R95, R95, 0x1, R87 ;  /* 0x000000015f5f7824 */ /* 0x000fc600078e0257 */
[----:B------:R-:W5:Y:S01]  /*3340*/  LDSM.16.M88.4 R64, [R96+UR5+0x7800] ;  /* 0x007800056040783b */ /* 0x000f620008000200 */
[C---:B------:R-:W-:Y:S01]  /*3350*/  IADD3 R98, PT, PT, R86.reuse, R99, RZ ;  /* 0x0000006356627210 */ /* 0x040fe20007ffe0ff */
[----:B------:R-:W-:Y:S02]  /*3360*/  IMAD.IADD R93, R86, 0x1, R95 ;  /* 0x00000001565d7824 */ /* 0x000fe400078e025f */
[----:B-1----:R-:W-:Y:S04]  /*3370*/  LDSM.16.M88.4 R8, [R100] ;  /* 0x000000006408783b */ /* 0x002fe80000000200 */
[----:B------:R-:W1:Y:S04]  /*3380*/  LDSM.16.M88.4 R60, [R94+0x6000] ;  /* 0x006000005e3c783b */ /* 0x000e680000000200 */
[----:B------:R-:W1:Y:S04]  /*3390*/  LDSM.16.M88.4 R52, [R94+0x6800] ;  /* 0x006800005e34783b */ /* 0x000e680000000200 */
[----:B----4-:R-:W4:Y:S04]  /*33a0*/  LDSM.16.M88.4 R20, [R94+0x7000] ;  /* 0x007000005e14783b */ /* 0x010f280000000200 */
[----:B------:R-:W4:Y:S04]  /*33b0*/  LDSM.16.M88.4 R12, [R94+0x7800] ;  /* 0x007800005e0c783b */ /* 0x000f280000000200 */
[----:B--2---:R-:W-:Y:S01]  /*33c0*/  LDSM.16.M88.4 R16, [R99] ;  /* 0x000000006310783b */ /* 0x004fe20000000200 */
[C---:B---3--:R-:W-:Y:S03]  /*33d0*/  HMMA.16816.F32.BF16 R48, R72.reuse, R44, RZ ;  /* 0x0000002c4830723c */ /* 0x048fe600000418ff */
[----:B------:R-:W2:Y:S04]  /*33e0*/  LDSM.16.M88.4 R4, [R95+0x6000] ;  /* 0x006000005f04783b */ /* 0x000ea80000000200 */
[----:B------:R-:W3:Y:S01]  /*33f0*/  LDSM.16.M88.4 R56, [R95+0x6800] ;  /* 0x006800005f38783b */ /* 0x000ee20000000200 */
[C---:B-----5:R-:W-:Y:S03]  /*3400*/  HMMA.16816.F32.BF16 R40, R72.reuse, R36, RZ ;  /* 0x000000244828723c */ /* 0x060fe600000418ff */
[----:B------:R-:W-:Y:S04]  /*3410*/  LDSM.16.M88.4 R76, [R98] ;  /* 0x00000000624c783b */ /* 0x000fe80000000200 */
[----:B------:R-:W-:Y:S01]  /*3420*/  LDSM.16.M88.4 R80, [R93+0x7800] ;  /* 0x007800005d50783b */ /* 0x000fe20000000200 */
[C---:B------:R-:W-:Y:S03]  /*3430*/  HMMA.16816.F32.BF16 R44, R72.reuse, R46, RZ ;  /* 0x0000002e482c723c */ /* 0x040fe600000418ff */
[----:B------:R-:W-:Y:S04]  /*3440*/  LDSM.16.M88.4 R68, [R101+0x2000] ;  /* 0x002000006544783b */ /* 0x000fe80000000200 */
[----:B------:R-:W0:Y:S01]  /*3450*/  LDGDEPBAR ;  /* 0x00000000000079af */ /* 0x000e220000000000 */
[C---:B------:R-:W-:Y:S08]  /*3460*/  HMMA.16816.F32.BF16 R36, R72.reuse, R38, RZ ;  /* 0x000000264824723c */ /* 0x040ff000000418ff */
[C---:B------:R-:W-:Y:S08]  /*3470*/  HMMA.16816.F32.BF16 R32, R72.reuse, R28, RZ ;  /* 0x0000001c4820723c */ /* 0x040ff000000418ff */
[C---:B------:R-:W-:Y:S08]  /*3480*/  HMMA.16816.F32.BF16 R28, R72.reuse, R30, RZ ;  /* 0x0000001e481c723c */ /* 0x040ff000000418ff */
[C---:B------:R-:W-:Y:S08]  /*3490*/  HMMA.16816.F32.BF16 R24, R72.reuse, R64, RZ ;  /* 0x000000404818723c */ /* 0x040ff000000418ff */
[----:B------:R-:W-:Y:S01]  /*34a0*/  HMMA.16816.F32.BF16 R72, R72, R66, RZ ;  /* 0x000000424848723c */ /* 0x000fe200000418ff */
[----:B------:R-:W-:Y:S07]  /*34b0*/  LDSM.16.M88.4 R64, [R96+UR5+0x8000] ;  /* 0x008000056040783b */ /* 0x000fee0008000200 */
[C---:B-1----:R-:W-:Y:S08]  /*34c0*/  HMMA.16816.F32.BF16 R48, R8.reuse, R60, R48 ;  /* 0x0000003c0830723c */ /* 0x042ff00000041830 */
[C---:B------:R-:W-:Y:S01]  /*34d0*/  HMMA.16816.F32.BF16 R44, R8.reuse, R62, R44 ;  /* 0x0000003e082c723c */ /* 0x040fe2000004182c */
[----:B------:R-:W-:Y:S07]  /*34e0*/  LDSM.16.M88.4 R60, [R96+UR5+0x8800] ;  /* 0x00880005603c783b */ /* 0x000fee0008000200 */
[C---:B------:R-:W-:Y:S08]  /*34f0*/  HMMA.16816.F32.BF16 R40, R8.reuse, R52, R40 ;  /* 0x000000340828723c */ /* 0x040ff00000041828 */
[C---:B------:R-:W-:Y:S01]  /*3500*/  HMMA.16816.F32.BF16 R36, R8.reuse, R54, R36 ;  /* 0x000000360824723c */ /* 0x040fe20000041824 */
[----:B------:R-:W1:Y:S07]  /*3510*/  LDSM.16.M88.4 R52, [R95+0x7000] ;  /* 0x007000005f34783b */ /* 0x000e6e0000000200 */
[C---:B----4-:R-:W-:Y:S08]  /*3520*/  HMMA.16816.F32.BF16 R32, R8.reuse, R20, R32 ;  /* 0x000000140820723c */ /* 0x050ff00000041820 */
        /* <DEDUP_REMOVED lines=8> */
[----:B------:R-:W2:Y:S07]  /*35b0*/  LDSM.16.M88.4 R4, [R93+0x7000] ;  /* 0x007000005d04783b */ /* 0x000eae0000000200 */
[C---:B---3--:R-:W-:Y:S08]  /*35c0*/  HMMA.16816.F32.BF16 R40, R16.reuse, R56, R40 ;  /* 0x000000381028723c */ /* 0x048ff00000041828 */
[C---:B------:R-:W-:Y:S01]  /*35d0*/  HMMA.16816.F32.BF16 R36, R16.reuse, R58, R36 ;  /* 0x0000003a1024723c */ /* 0x040fe20000041824 */
[----:B------:R-:W3:Y:S07]  /*35e0*/  LDSM.16.M88.4 R56, [R96+UR5+0x9000] ;  /* 0x009000056038783b */ /* 0x000eee0008000200 */
[C---:B-1----:R-:W-:Y:S08]  /*35f0*/  HMMA.16816.F32.BF16 R32, R16.reuse, R52, R32 ;  /* 0x000000341020723c */ /* 0x042ff00000041820 */
[C---:B------:R-:W-:Y:S01]  /*3600*/  HMMA.16816.F32.BF16 R28, R16.reuse, R54, R28 ;  /* 0x00000036101c723c */ /* 0x040fe2000004181c */
[----:B------:R-:W1:Y:S07]  /*3610*/  LDSM.16.M88.4 R52, [R96+UR5+0x9800] ;  /* 0x009800056034783b */ /* 0x000e6e0008000200 */
[C---:B----4-:R-:W-:Y:S08]  /*3620*/  HMMA.16816.F32.BF16 R24, R16.reuse, R20, R24 ;  /* 0x000000141018723c */ /* 0x050ff00000041818 */
[----:B------:R-:W-:Y:S01]  /*3630*/  HMMA.16816.F32.BF16 R72, R16, R22, R72 ;  /* 0x000000161048723c */ /* 0x000fe20000041848 */
[----:B------:R-:W-:Y:S04]  /*3640*/  LDSM.16.M88.4 R20, [R100+0x2000] ;  /* 0x002000006414783b */ /* 0x000fe80000000200 */
[----:B------:R-:W-:Y:S03]  /*3650*/  LDSM.16.M88.4 R16, [R94+0x8000] ;  /* 0x008000005e10783b */ /* 0x000fe60000000200 */
[C---:B-----5:R-:W-:Y:S08]  /*3660*/  HMMA.16816.F32.BF16 R48, R76.reuse, R12, R48 ;  /* 0x0000000c4c30723c */ /* 0x060ff00000041830 */
[C---:B------:R-:W-:Y:S01]  /*3670*/  HMMA.16816.F32.BF16 R44, R76.reuse, R14, R44 ;  /* 0x0000000e4c2c723c */ /* 0x040fe2000004182c */
[----:B------:R-:W4:Y:S07]  /*3680*/  LDSM.16.M88.4 R12, [R94+0x8800] ;  /* 0x008800005e0c783b */ /* 0x000f2e0000000200 */
[C---:B------:R-:W-:Y:S08]  /*3690*/  HMMA.16816.F32.BF16 R40, R76.reuse, R8, R40 ;  /* 0x000000084c28723c */ /* 0x040ff00000041828 */
[C---:B------:R-:W-:Y:S01]  /*36a0*/  HMMA.16816.F32.BF16 R36, R76.reuse, R10, R36 ;  /* 0x0000000a4c24723c */ /* 0x040fe20000041824 */
[----:B------:R-:W5:Y:S07]  /*36b0*/  LDSM.16.M88.4 R8, [R94+0x9000] ;  /* 0x009000005e08783b */ /* 0x000f6e0000000200 */
[C---:B--2---:R-:W-:Y:S08]  /*36c0*/  HMMA.16816.F32.BF16 R32, R76.reuse, R4, R32 ;  /* 0x000000044c20723c */ /* 0x044ff00000041820 */
[C---:B------:R-:W-:Y:S01]  /*36d0*/  HMMA.16816.F32.BF16 R28, R76.reuse, R6, R28 ;  /* 0x000000064c1c723c */ /* 0x040fe2000004181c */
[----:B------:R-:W2:Y:S07]  /*36e0*/  LDSM.16.M88.4 R4, [R94+0x9800] ;  /* 0x009800005e04783b */ /* 0x000eae0000000200 */
[C---:B------:R-:W-:Y:S08]  /*36f0*/  HMMA.16816.F32.BF16 R24, R76.reuse, R80, R24 ;  /* 0x000000504c18723c */ /* 0x040ff00000041818 */
[----:B------:R-:W-:Y:S08]  /*3700*/  HMMA.16816.F32.BF16 R72, R76, R82, R72 ;  /* 0x000000524c48723c */ /* 0x000ff00000041848 */
[C---:B------:R-:W-:Y:S08]  /*3710*/  HMMA.16816.F32.BF16 R48, R68.reuse, R64, R48 ;  /* 0x000000404430723c */ /* 0x040ff00000041830 */
[C---:B------:R-:W-:Y:S08]  /*3720*/  HMMA.16816.F32.BF16 R44, R68.reuse, R66, R44 ;  /* 0x00000042442c723c */ /* 0x040ff0000004182c */
[C---:B------:R-:W-:Y:S08]  /*3730*/  HMMA.16816.F32.BF16 R40, R68.reuse, R60, R40 ;  /* 0x0000003c4428723c */ /* 0x040ff00000041828 */
[C---:B------:R-:W-:Y:S08]  /*3740*/  HMMA.16816.F32.BF16 R36, R68.reuse, R62, R36 ;  /* 0x0000003e4424723c */ /* 0x040ff00000041824 */
[C---:B---3--:R-:W-:Y:S08]  /*3750*/  HMMA.16816.F32.BF16 R32, R68.reuse, R56, R32 ;  /* 0x000000384420723c */ /* 0x048ff00000041820 */
[C---:B------:R-:W-:Y:S01]  /*3760*/  HMMA.16816.F32.BF16 R60, R68.reuse, R58, R28 ;  /* 0x0000003a443c723c */ /* 0x040fe2000004181c */
[----:B------:R-:W-:Y:S04]  /*3770*/  LDSM.16.M88.4 R56, [R99+0x2000] ;  /* 0x002000006338783b */ /* 0x000fe80000000200 */
[----:B------:R-:W-:Y:S03]  /*3780*/  LDSM.16.M88.4 R28, [R95+0x8000] ;  /* 0x008000005f1c783b */ /* 0x000fe60000000200 */
[C---:B-1----:R-:W-:Y:S01]  /*3790*/  HMMA.16816.F32.BF16 R64, R68.reuse, R52, R24 ;  /* 0x000000344440723c */ /* 0x042fe20000041818 */
[----:B------:R-:W1:Y:S07]  /*37a0*/  LDSM.16.M88.4 R24, [R95+0x8800] ;  /* 0x008800005f18783b */ /* 0x000e6e0000000200 */
[----:B------:R-:W-:Y:S01]  /*37b0*/  HMMA.16816.F32.BF16 R72, R68, R54, R72 ;  /* 0x000000364448723c */ /* 0x000fe20000041848 */
[----:B------:R-:W-:Y:S04]  /*37c0*/  LDSM.16.M88.4 R52, [R93+0x9000] ;  /* 0x009000005d34783b */ /* 0x000fe80000000200 */
[----:B------:R-:W-:Y:S03]  /*37d0*/  LDSM.16.M88.4 R68, [R93+0x9800] ;  /* 0x009800005d44783b */ /* 0x000fe60000000200 */
[C---:B----4-:R-:W-:Y:S08]  /*37e0*/  HMMA.16816.F32.BF16 R40, R20.reuse, R12, R40 ;  /* 0x0000000c1428723c */ /* 0x050ff00000041828 */
[C---:B------:R-:W-:Y:S01]  /*37f0*/  HMMA.16816.F32.BF16 R36, R20.reuse, R14, R36 ;  /* 0x0000000e1424723c */ /* 0x040fe20000041824 */
[----:B------:R-:W-:Y:S07]  /*3800*/  LDSM.16.M88.4 R12, [R98+0x2000] ;  /* 0x00200000620c783b */ /* 0x000fee0000000200 */
[C---:B-----5:R-:W-:Y:S08]  /*3810*/  HMMA.16816.F32.BF16 R32, R20.reuse, R8, R32 ;  /* 0x000000081420723c */ /* 0x060ff00000041820 */
[C---:B------:R-:W-:Y:S01]  /*3820*/  HMMA.16816.F32.BF16 R60, R20.reuse, R10, R60 ;  /* 0x0000000a143c723c */ /* 0x040fe2000004183c */
[----:B------:R-:W3:Y:S07]  /*3830*/  LDSM.16.M88.4 R8, [R95+0x9000] ;  /* 0x009000005f08783b */ /* 0x000eee0000000200 */
[C---:B--2---:R-:W-:Y:S08]  /*3840*/  HMMA.16816.F32.BF16 R64, R20.reuse, R4, R64 ;  /* 0x000000041440723c */ /* 0x044ff00000041840 */
[C---:B------:R-:W-:Y:S01]  /*3850*/  HMMA.16816.F32.BF16 R72, R20.reuse, R6, R72 ;  /* 0x000000061448723c */ /* 0x040fe20000041848 */
[----:B------:R-:W2:Y:S07]  /*3860*/  LDSM.16.M88.4 R4, [R93+0x8000] ;  /* 0x008000005d04783b */ /* 0x000eae0000000200 */
[C---:B------:R-:W-:Y:S08]  /*3870*/  HMMA.16816.F32.BF16 R48, R20.reuse, R16, R48 ;  /* 0x000000101430723c */ /* 0x040ff00000041830 */
[----:B------:R-:W-:Y:S01]  /*3880*/  HMMA.16816.F32.BF16 R44, R20, R18, R44 ;  /* 0x00000012142c723c */ /* 0x000fe2000004182c */
[----:B------:R-:W4:Y:S04]  /*3890*/  LDSM.16.M88.4 R20, [R95+0x9800] ;  /* 0x009800005f14783b */ /* 0x000f280000000200 */
[----:B------:R-:W5:Y:S03]  /*38a0*/  LDSM.16.M88.4 R16, [R93+0x8800] ;  /* 0x008800005d10783b */ /* 0x000f660000000200 */
[C---:B-1----:R-:W-:Y:S08]  /*38b0*/  HMMA.16816.F32.BF16 R40, R56.reuse, R24, R40 ;  /* 0x000000183828723c */ /* 0x042ff00000041828 */
[C---:B------:R-:W-:Y:S08]  /*38c0*/  HMMA.16816.F32.BF16 R48, R56.reuse, R28, R48 ;  /* 0x0000001c3830723c */ /* 0x040ff00000041830 */
[C---:B------:R-:W-:Y:S01]  /*38d0*/  HMMA.16816.F32.BF16 R44, R56.reuse, R30, R44 ;  /* 0x0000001e382c723c */ /* 0x040fe2000004182c */
[----:B------:R-:W-:Y:S07]  /*38e0*/  LDSM.16.M88.4 R28, [R101+0x4000] ;  /* 0x00400000651c783b */ /* 0x000fee0000000200 */
[C---:B------:R-:W-:Y:S01]  /*38f0*/  HMMA.16816.F32.BF16 R36, R56.reuse, R26, R36 ;  /* 0x0000001a3824723c */ /* 0x040fe20000041824 */
[----:B------:R-:W1:Y:S07]  /*3900*/  LDSM.16.M88.4 R24, [R96+UR5+0xa000] ;  /* 0x00a000056018783b */ /* 0x000e6e0008000200 */
[C---:B---3--:R-:W-:Y:S08]  /*3910*/  HMMA.16816.F32.BF16 R32, R56.reuse, R8, R32 ;  /* 0x000000083820723c */ /* 0x048ff00000041820 */
[----:B------:R-:W-:Y:S01]  /*3920*/  HMMA.16816.F32.BF16 R60, R56, R10, R60 ;  /* 0x0000000a383c723c */ /* 0x000fe2000004183c */
[----:B------:R-:W-:Y:S07]  /*3930*/  LDSM.16.M88.4 R8, [R94+0xa000] ;  /* 0x00a000005e08783b */ /* 0x000fee0000000200 */
[C---:B--2---:R-:W-:Y:S01]  /*3940*/  HMMA.16816.F32.BF16 R76, R12.reuse, R4, R48 ;  /* 0x000000040c4c723c */ /* 0x044fe20000041830 */
[----:B------:R-:W2:Y:S07]  /*3950*/  LDSM.16.M88.4 R48, [R100+0x4000] ;  /* 0x004000006430783b */ /* 0x000eae0000000200 */
        /* <DEDUP_REMOVED lines=9> */
[C---:B-1----:R-:W-:Y:S08]  /*39f0*/  HMMA.16816.F32.BF16 R76, R28.reuse, R24, R76 ;  /* 0x000000181c4c723c */ /* 0x042ff0000004184c */
[----:B------:R-:W-:Y:S01]  /*3a00*/  HMMA.16816.F32.BF16 R44, R28, R26, R44 ;  /* 0x0000001a1c2c723c */ /* 0x000fe2000004182c */
[----:B------:R-:W-:Y:S07]  /*3a10*/  LDSM.16.M88.4 R24, [R93+0xa000] ;  /* 0x00a000005d18783b */ /* 0x000fee0000000200 */
[C---:B------:R-:W-:Y:S08]  /*3a20*/  HMMA.16816.F32.BF16 R32, R12.reuse, R52, R32 ;  /* 0x000000340c20723c */ /* 0x040ff00000041820 */
[C---:B------:R-:W-:Y:S01]  /*3a30*/  HMMA.16816.F32.BF16 R60, R12.reuse, R54, R60 ;  /* 0x000000360c3c723c */ /* 0x040fe2000004183c */
[----:B------:R-:W-:Y:S07]  /*3a40*/  LDSM.16.M88.4 R52, [R98+0x4000] ;  /* 0x004000006234783b */ /* 0x000fee0000000200 */
[C---:B------:R-:W-:Y:S08]  /*3a50*/  HMMA.16816.F32.BF16 R64, R12.reuse, R68, R64 ;  /* 0x000000440c40723c */ /* 0x040ff00000041840 */
[----:B------:R-:W-:Y:S01]  /*3a60*/  HMMA.16816.F32.BF16 R72, R12, R70, R72 ;  /* 0x000000460c48723c */ /* 0x000fe20000041848 */
[----:B------:R-:W1:Y:S07]  /*3a70*/  LDSM.16.M88.4 R12, [R94+0xa800] ;  /* 0x00a800005e0c783b */ /* 0x000e6e0000000200 */
[C---:B--2---:R-:W-:Y:S08]  /*3a80*/  HMMA.16816.F32.BF16 R76, R48.reuse, R8, R76 ;  /* 0x00000008304c723c */ /* 0x044ff0000004184c */
[----:B------:R-:W-:Y:S01]  /*3a90*/  HMMA.16816.F32.BF16 R44, R48, R10, R44 ;  /* 0x0000000a302c723c */ /* 0x000fe2000004182c */
[----:B------:R-:W2:Y:S07]  /*3aa0*/  LDSM.16.M88.4 R8, [R95+0xa800] ;  /* 0x00a800005f08783b */ /* 0x000eae0000000200 */
[----:B---3--:R-:W-:Y:S08]  /*3ab0*/  HMMA.16816.F32.BF16 R40, R28, R20, R40 ;  /* 0x000000141c28723c */ /* 0x008ff00000041828 */
[----:B----4-:R-:W-:Y:S08]  /*3ac0*/  HMMA.16816.F32.BF16 R76, R16, R4, R76 ;  /* 0x00000004104c723c */ /* 0x010ff0000004184c */
[----:B------:R-:W-:Y:S01]  /*3ad0*/  HMMA.16816.F32.BF16 R36, R28, R22, R36 ;  /* 0x000000161c24723c */ /* 0x000fe20000041824 */
[----:B------:R-:W-:Y:S07]  /*3ae0*/  LDSM.16.M88.4 R20, [R93+0xa800] ;  /* 0x00a800005d14783b */ /* 0x000fee0000000200 */
[----:B------:R-:W-:Y:S01]  /*3af0*/  HMMA.16816.F32.BF16 R44, R16, R6, R44 ;  /* 0x00000006102c723c */ /* 0x000fe2000004182c */
[----:B------:R-:W3:Y:S07]  /*3b00*/  LDSM.16.M88.4 R4, [R96+UR5+0xb000] ;  /* 0x00b000056004783b */ /* 0x000eee0008000200 */
[C---:B-1----:R-:W-:Y:S08]  /*3b10*/  HMMA.16816.F32.BF16 R40, R48.reuse, R12, R40 ;  /* 0x0000000c3028723c */ /* 0x042ff00000041828 */
[----:B------:R-:W-:Y:S01]  /*3b20*/  HMMA.16816.F32.BF16 R36, R48, R14, R36 ;  /* 0x0000000e3024723c */ /* 0x000fe20000041824 */
[----:B------:R-:W1:Y:S07]  /*3b30*/  LDSM.16.M88.4 R12, [R94+0xb000] ;  /* 0x00b000005e0c783b */ /* 0x000e6e0000000200 */
[----:B------:R-:W-:Y:S08]  /*3b40*/  HMMA.16816.F32.BF16 R76, R52, R24, R76 ;  /* 0x00000018344c723c */ /* 0x000ff0000004184c */
[----:B--2---:R-:W-:Y:S08]  /*3b50*/  HMMA.16816.F32.BF16 R40, R16, R8, R40 ;  /* 0x000000081028723c */ /* 0x004ff00000041828 */
[----:B------:R-:W-:Y:S01]  /*3b60*/  HMMA.16816.F32.BF16 R44, R52, R26, R44 ;  /* 0x0000001a342c723c */ /* 0x000fe2000004182c */
[----:B------:R-:W2:Y:S02]  /*3b70*/  LDSM.16.M88.4 R24, [R96+UR5+0xb800] ;  /* 0x00b800056018783b */ /* 0x000ea40008000200 */
        /* <DEDUP_REMOVED lines=18> */
[----:B-1----:R-:W-:Y:S01]  /*3ca0*/  HMMA.16816.F32.BF16 R32, R48, R12, R32 ;  /* 0x0000000c3020723c */ /* 0x002fe20000041820 */
        /* <DEDUP_REMOVED lines=8> */
[----:B------:R-:W3:Y:S06]  /*3d30*/  MUFU.TANH R21, R21 ;  /* 0x0000001500157308 */ /* 0x000eec0000002400 */
[----:B--2---:R-:W-:Y:S02]  /*3d40*/  HMMA.16816.F32.BF16 R64, R28, R24, R64 ;  /* 0x000000181c40723c */ /* 0x004fe40000041840 */
[----:B------:R-:W-:Y:S01]  /*3d50*/  MUFU.TANH R20, R20 ;  /* 0x0000001400147308 */ /* 0x000fe20000002400 */
[----:B------:R-:W-:Y:S01]  /*3d60*/  FMUL.FTZ R24, R36, UR4 ;  /* 0x0000000424187c20 */ /* 0x000fe20008410000 */
[----:B-1----:R-:W1:Y:S01]  /*3d70*/  LDSM.16.M88.4 R12, [R95+0xb800] ;  /* 0x00b800005f0c783b */ /* 0x002e620000000200 */
[----:B------:R-:W-:Y:S01]  /*3d80*/  FMUL.FTZ R36, R38, UR4 ;  /* 0x0000000426247c20 */ /* 0x000fe20008410000 */
[----:B------:R-:W-:-:S02]  /*3d90*/  FMUL.FTZ R25, R37, UR4 ;  /* 0x0000000425197c20 */ /* 0x000fc40008410000 */
[----:B------:R-:W-:Y:S02]  /*3da0*/  HMMA.16816.F32.BF16 R72, R28, R26, R72 ;  /* 0x0000001a1c48723c */ /* 0x000fe40000041848 */
[----:B------:R-:W-:Y:S06]  /*3db0*/  MUFU.TANH R45, R45 ;  /* 0x0000002d002d7308 */ /* 0x000fec0000002400 */
[C---:B----4-:R-:W-:Y:S02]  /*3dc0*/  HMMA.16816.F32.BF16 R32, R16.reuse, R8, R32 ;  /* 0x000000081020723c */ /* 0x050fe40000041820 */
[----:B------:R-:W2:Y:S06]  /*3dd0*/  MUFU.TANH R40, R40 ;  /* 0x0000002800287308 */ /* 0x000eac0000002400 */
[----:B------:R-:W-:Y:S01]  /*3de0*/  HMMA.16816.F32.BF16 R60, R16, R10, R60 ;  /* 0x0000000a103c723c */ /* 0x000fe2000004183c */
[----:B------:R-:W4:Y:S01]  /*3df0*/  LDSM.16.M88.4 R8, [R93+0xb800] ;  /* 0x00b800005d08783b */ /* 0x000f220000000200 */
[----:B------:R-:W-:Y:S01]  /*3e00*/  MUFU.TANH R22, R22 ;  /* 0x0000001600167308 */ /* 0x000fe20000002400 */
[----:B------:R-:W-:-:S05]  /*3e10*/  DEPBAR.LE SB0, 0x0 ;  /* 0x000080000000791a */ /* 0x000fca0000000000 */
[C---:B-----5:R-:W-:Y:S01]  /*3e20*/  HMMA.16816.F32.BF16 R64, R48.reuse, R4, R64 ;  /* 0x000000043040723c */ /* 0x060fe20000041840 */
[----:B------:R-:W-:Y:S02]  /*3e30*/  IMAD.SHL.U32 R5, R193, 0x2, RZ ;  /* 0x00000002c1057824 */ /* 0x000fe400078e00ff */
[----:B------:R-:W-:Y:S01]  /*3e40*/  FMUL.FTZ R4, R39, UR4 ;  /* 0x0000000427047c20 */ /* 0x000fe20008410000 */
[----:B------:R-:W5:Y:S02]  /*3e50*/  MUFU.TANH R41, R41 ;  /* 0x0000002900297308 */ /* 0x000f640000002400 */
[----:B------:R-:W-:Y:S02]  /*3e60*/  LOP3.LUT R5, R5, 0x6, RZ, 0xc0, !PT ;  /* 0x0000000605057812 */ /* 0x000fe400078ec0ff */
[----:B------:R-:W-:Y:S03]  /*3e70*/  HMMA.16816.F32.BF16 R72, R48, R6, R72 ;  /* 0x000000063048723c */ /* 0x000fe60000041848 */
[----:B------:R-:W-:Y:S01]  /*3e80*/  IMAD R92, R92, 0x40, R5 ;  /* 0x000000405c5c7824 */ /* 0x000fe200078e0205 */
[----:B------:R-:W5:Y:S03]  /*3e90*/  MUFU.TANH R4, R4 ;  /* 0x0000000400047308 */ /* 0x000f660000002400 */
[C---:B------:R-:W-:Y:S01]  /*3ea0*/  VIADD R6, R92.reuse, 0x1 ;  /* 0x000000015c067836 */ /* 0x040fe20000000000 */
[----:B------:R-:W-:Y:S01]  /*3eb0*/  HMMA.16816.F32.BF16 R60, R52, R58, R60 ;  /* 0x0000003a343c723c */ /* 0x000fe2000004183c */
[----:B------:R-:W-:-:S03]  /*3ec0*/  ISETP.GE.AND P6, PT, R92, R97, PT ;  /* 0x000000615c00720c */ /* 0x000fc60003fc6270 */
[-C--:B------:R-:W-:Y:S01]  /*3ed0*/  ISETP.GE.AND P1, PT, R6, R97.reuse, PT ;  /* 0x000000610600720c */ /* 0x080fe20003f26270 */
[----:B------:R-:W-:Y:S01]  /*3ee0*/  MUFU.TANH R24, R24 ;  /* 0x0000001800187308 */ /* 0x000fe20000002400 */
[C---:B------:R-:W-:Y:S02]  /*3ef0*/  IADD3 R6, PT, PT, R92.reuse, 0x10, RZ ;  /* 0x000000105c067810 */ /* 0x040fe40007ffe0ff */
[----:B-1----:R-:W-:Y:S01]  /*3f00*/  HMMA.16816.F32.BF16 R64, R16, R12, R64 ;  /* 0x0000000c1040723c */ /* 0x002fe20000041840 */
[----:B------:R-:W-:Y:S01]  /*3f10*/  VIADD R12, R92, 0x8 ;  /* 0x000000085c0c7836 */ /* 0x000fe20000000000 */
[----:B------:R-:W-:Y:S01]  /*3f20*/  ISETP.GE.AND P3, PT, R6, R97, PT ;  /* 0x000000610600720c */ /* 0x000fe20003f66270 */
[----:B------:R-:W-:Y:S01]  /*3f30*/  VIADD R6, R92, 0x11 ;  /* 0x000000115c067836 */ /* 0x000fe20000000000 */
[----:B---3--:R-:W-:Y:S01]  /*3f40*/  FSEL R5, R70, -INF , !P6 ;  /* 0xff80000046057808 */ /* 0x008fe20007000000 */
[----:B------:R-:W-:Y:S01]  /*3f50*/  MUFU.TANH R36, R36 ;  /* 0x0000002400247308 */ /* 0x000fe20000002400 */
[----:B------:R-:W-:-:S02]  /*3f60*/  FSEL R68, R68, -INF , !P6 ;  /* 0xff80000044447808 */ /* 0x000fc40007000000 */
[----:B------:R-:W-:Y:S01]  /*3f70*/  HMMA.16816.F32.BF16 R72, R16, R14, R72 ;  /* 0x0000000e1048723c */ /* 0x000fe20000041848 */
[-C--:B------:R-:W-:Y:S01]  /*3f80*/  ISETP.GE.AND P6, PT, R6, R97.reuse, PT ;  /* 0x000000610600720c */ /* 0x080fe20003fc6270 */
[----:B------:R-:W-:Y:S01]  /*3f90*/  VIADD R16, R92, 0x30 ;  /* 0x000000305c107836 */ /* 0x000fe20000000000 */
[----:B------:R-:W-:Y:S01]  /*3fa0*/  FSEL R71, R71, -INF , !P1 ;  /* 0xff80000047477808 */ /* 0x000fe20004800000 */
[----:B------:R-:W-:Y:S01]  /*3fb0*/  FMUL.FTZ R60, R60, UR4 ;  /* 0x000000043c3c7c20 */ /* 0x000fe20008410000 */
[----:B------:R-:W-:Y:S01]  /*3fc0*/  FSEL R6, R69, -INF , !P1 ;  /* 0xff80000045067808 */ /* 0x000fe20004800000 */
[----:B------:R-:W-:Y:S01]  /*3fd0*/  FMUL.FTZ R62, R62, UR4 ;  /* 0x000000043e3e7c20 */ /* 0x000fe20008410000 */
[----:B------:R-:W-:Y:S01]  /*3fe0*/  ISETP.GE.AND P5, PT, R12, R97, PT ;  /* 0x000000610c00720c */ /* 0x000fe20003fa6270 */
[----:B------:R-:W-:Y:S01]  /*3ff0*/  HMMA.16816.F32.BF16 R32, R52, R56, R32 ;  /* 0x000000383420723c */ /* 0x000fe20000041820 */
[----:B------:R-:W-:Y:S01]  /*4000*/  MUFU.TANH R174, R60 ;  /* 0x0000003c00ae7308 */ /* 0x000fe20000002400 */
[----:B------:R-:W-:Y:S01]  /*4010*/  FMUL.FTZ R61, R61, UR4 ;  /* 0x000000043d3d7c20 */ /* 0x000fe20008410000 */
[----:B------:R-:W-:Y:S01]  /*4020*/  FSEL R21, R21, -INF , !P5 ;  /* 0xff80000015157808 */ /* 0x000fe20006800000 */
[----:B------:R-:W-:Y:S01]  /*4030*/  FMUL.FTZ R63, R63, UR4 ;  /* 0x000000043f3f7c20 */ /* 0x000fe20008410000 */
[----:B------:R-:W-:-:S02]  /*4040*/  FSEL R44, R44, -INF , !P5 ;  /* 0xff8000002c2c7808 */ /* 0x000fc40006800000 */
[----:B--2---:R-:W-:Y:S01]  /*4050*/  FSEL R15, R40, -INF , !P3 ;  /* 0xff800000280f7808 */ /* 0x004fe20005800000 */
[C---:B----4-:R-:W-:Y:S01]  /*4060*/  HMMA.16816.F32.BF16 R64, R52.reuse, R8, R64 ;  /* 0x000000083440723c */ /* 0x050fe20000041840 */
[----:B------:R-:W-:Y:S01]  /*4070*/  VIADD R8, R92, 0x9 ;  /* 0x000000095c087836 */ /* 0x000fe20000000000 */
[----:B------:R-:W1:Y:S01]  /*4080*/  MUFU.TANH R181, R62 ;  /* 0x0000003e00b57308 */ /* 0x000e620000002400 */
[----:B------:R-:W-:Y:S02]  /*4090*/  FSEL R14, R23, -INF , !P3 ;  /* 0xff800000170e7808 */ /* 0x000fe40005800000 */
[----:B-----5:R-:W-:Y:S02]  /*40a0*/  FSEL R13, R41, -INF , !P6 ;  /* 0xff800000290d7808 */ /* 0x020fe40007000000 */
[-C--:B------:R-:W-:Y:S01]  /*40b0*/  ISETP.GE.AND P4, PT, R8, R97.reuse, PT ;  /* 0x000000610800720c */ /* 0x080fe20003f86270 */
[----:B------:R-:W-:Y:S01]  /*40c0*/  VIADD R8, R92, 0x18 ;  /* 0x000000185c087836 */ /* 0x000fe20000000000 */
[----:B------:R-:W-:Y:S01]  /*40d0*/  HMMA.16816.F32.BF16 R72, R52, R10, R72 ;  /* 0x0000000a3448723c */ /* 0x000fe20000041848 */
[----:B------:R-:W-:Y:S01]  /*40e0*/  MUFU.TANH R25, R25 ;  /* 0x0000001900197308 */ /* 0x000fe20000002400 */
[----:B------:R-:W-:Y:S01]  /*40f0*/  FMUL.FTZ R32, R32, UR4 ;  /* 0x0000000420207c20 */ /* 0x000fe20008410000 */
[----:B------:R-:W-:Y:S01]  /*4100*/  FMUL.FTZ R34, R34, UR4 ;  /* 0x0000000422227c20 */ /* 0x000fe20008410000 */
[-C--:B------:R-:W-:Y:S01]  /*4110*/  ISETP.GE.AND P1, PT, R8, R97.reuse, PT ;  /* 0x000000610800720c */ /* 0x080fe20003f26270 */
[----:B------:R-:W-:Y:S01]  /*4120*/  VIADD R8, R92, 0x19 ;  /* 0x000000195c087836 */ /* 0x000fe20000000000 */
[----:B------:R-:W-:Y:S01]  /*4130*/  FSEL R45, R45, -INF , !P4 ;  /* 0xff8000002d2d7808 */ /* 0x000fe20006000000 */
[----:B------:R-:W-:Y:S01]  /*4140*/  FMUL.FTZ R33, R33, UR4 ;  /* 0x0000000421217c20 */ /* 0x000fe20008410000 */
[----:B------:R-:W-:Y:S01]  /*4150*/  FSEL R20, R20, -INF , !P4 ;  /* 0xff80000014147808 */ /* 0x000fe20006000000 */
[----:B------:R-:W-:Y:S01]  /*4160*/  MUFU.TANH R184, R32 ;  /* 0x0000002000b87308 */ /* 0x000fe20000002400 */
[----:B------:R-:W-:Y:S01]  /*4170*/  ISETP.GE.AND P5, PT, R8, R97, PT ;  /* 0x000000610800720c */ /* 0x000fe20003fa6270 */
[----:B------:R-:W-:-:S02]  /*4180*/  VIADD R8, R92, 0x20 ;  /* 0x000000205c087836 */ /* 0x000fc40000000000 */
[----:B------:R-:W-:Y:S01]  /*4190*/  FMUL.FTZ R35, R35, UR4 ;  /* 0x0000000423237c20 */ /* 0x000fe20008410000 */
[----:B------:R-:W-:Y:S01]  /*41a0*/  FMUL.FTZ R64, R64, UR4 ;  /* 0x0000000440407c20 */ /* 0x000fe20008410000 */
[----:B------:R-:W-:Y:S01]  /*41b0*/  FMUL.FTZ R65, R65, UR4 ;  /* 0x0000000441417c20 */ /* 0x000fe20008410000 */
[----:B------:R-:W-:Y:S01]  /*41c0*/  FMUL.FTZ R66, R66, UR4 ;  /* 0x0000000442427c20 */ /* 0x000fe20008410000 */
[-C--:B------:R-:W-:Y:S01]  /*41d0*/  ISETP.GE.AND P4, PT, R8, R97.reuse, PT ;  /* 0x000000610800720c */ /* 0x080fe20003f86270 */
[----:B------:R-:W-:Y:S01]  /*41e0*/  VIADD R8, R92, 0x21 ;  /* 0x000000215c087836 */ /* 0x000fe20000000000 */
[----:B------:R-:W2:Y:S01]  /*41f0*/  MUFU.TANH R185, R34 ;  /* 0x0000002200b97308 */ /* 0x000ea20000002400 */
[----:B------:R-:W-:Y:S01]  /*4200*/  FMUL.FTZ R67, R67, UR4 ;  /* 0x0000000443437c20 */ /* 0x000fe20008410000 */
[----:B------:R-:W-:Y:S01]  /*4210*/  FMUL.FTZ R72, R72, UR4 ;  /* 0x0000000448487c20 */ /* 0x000fe20008410000 */
[----:B------:R-:W-:Y:S01]  /*4220*/  FMUL.FTZ R74, R74, UR4 ;  /* 0x000000044a4a7c20 */ /* 0x000fe20008410000 */
[----:B------:R-:W-:Y:S01]  /*4230*/  ISETP.GE.AND P3, PT, R8, R97, PT ;  /* 0x000000610800720c */ /* 0x000fe20003f66270 */
[----:B------:R-:W-:-:S02]  /*4240*/  VIADD R8, R92, 0x28 ;  /* 0x000000285c087836 */ /* 0x000fc40000000000 */
[----:B------:R-:W-:Y:S01]  /*4250*/  FMUL.FTZ R75, R75, UR4 ;  /* 0x000000044b4b7c20 */ /* 0x000fe20008410000 */
[----:B------:R-:W-:Y:S01]  /*4260*/  FMUL.FTZ R73, R73, UR4 ;  /* 0x0000000449497c20 */ /* 0x000fe20008410000 */
[----:B------:R-:W-:Y:S01]  /*4270*/  MUFU.TANH R182, R33 ;  /* 0x0000002100b67308 */ /* 0x000fe20000002400 */
[----:B------:R-:W-:Y:S02]  /*4280*/  FSEL R12, R22, -INF , !P6 ;  /* 0xff800000160c7808 */ /* 0x000fe40007000000 */
[----:B------:R-:W-:Y:S02]  /*4290*/  ISETP.GE.AND P6, PT, R8, R97, PT ;  /* 0x000000610800720c */ /* 0x000fe40003fc6270 */
[----:B------:R-:W-:Y:S01]  /*42a0*/  FSEL R9, R4, -INF , !P5 ;  /* 0xff80000004097808 */ /* 0x000fe20006800000 */
[----:B------:R-:W-:Y:S01]  /*42b0*/  VIADD R4, R92, 0x31 ;  /* 0x000000315c047836 */ /* 0x000fe20000000000 */
[----:B-1----:R-:W-:Y:S01]  /*42c0*/  FSEL R181, R181, -INF , !P6 ;  /* 0xff800000b5b57808 */ /* 0x002fe20007000000 */
[----:B------:R-:W1:Y:S01]  /*42d0*/  MUFU.TANH R183, R35 ;  /* 0x0000002300b77308 */ /* 0x000e620000002400 */
[----:B------:R-:W-:-:S02]  /*42e0*/  FSEL R174, R174, -INF , !P6 ;  /* 0xff800000aeae7808 */ /* 0x000fc40007000000 */
[----:B------:R-:W-:Y:S02]  /*42f0*/  ISETP.GE.U32.AND P6, PT, R97, 0x41, PT ;  /* 0x000000416100780c */ /* 0x000fe40003fc6070 */
[----:B------:R-:W-:Y:S02]  /*4300*/  IADD3 R8, PT, PT, R92, 0x29, RZ ;  /* 0x000000295c087810 */ /* 0x000fe40007ffe0ff */
[----:B--2---:R-:W-:Y:S01]  /*4310*/  FSEL R185, R185, -INF , !P4 ;  /* 0xff800000b9b97808 */ /* 0x004fe20006000000 */
[----:B------:R-:W2:Y:S01]  /*4320*/  MUFU.TANH R172, R61 ;  /* 0x0000003d00ac7308 */ /* 0x000ea20000002400 */
[----:B------:R-:W-:Y:S02]  /*4330*/  FSEL R184, R184, -INF , !P4 ;  /* 0xff800000b8b87808 */ /* 0x000fe40006000000 */
[-C--:B------:R-:W-:Y:S01]  /*4340*/  ISETP.GE.AND P4, PT, R4, R97.reuse, PT ;  /* 0x000000610400720c */ /* 0x080fe20003f86270 */
[----:B------:R-:W-:Y:S01]  /*4350*/  VIADD R4, R92, 0x38 ;  /* 0x000000385c047836 */ /* 0x000fe20000000000 */
[----:B------:R-:W-:Y:S01]  /*4360*/  FSEL R11, R36, -INF , !P1 ;  /* 0xff800000240b7808 */ /* 0x000fe20004800000 */
[----:B------:R-:W-:Y:S01]  /*4370*/  VIADD R92, R92, 0x39 ;  /* 0x000000395c5c7836 */ /* 0x000fe20000000000 */
[----:B------:R-:W-:Y:S01]  /*4380*/  FSEL R10, R24, -INF , !P1 ;  /* 0xff800000180a7808 */ /* 0x000fe20004800000 */
[----:B------:R-:W3:Y:S01]  /*4390*/  MUFU.TANH R179, R63 ;  /* 0x0000003f00b37308 */ /* 0x000ee20000002400 */
[----:B------:R-:W-:-:S02]  /*43a0*/  ISETP.GE.AND P1, PT, R8, R97, PT ;  /* 0x000000610800720c */ /* 0x000fc40003f26270 */
[----:B------:R-:W-:Y:S02]  /*43b0*/  FSEL R8, R25, -INF , !P5 ;  /* 0xff80000019087808 */ /* 0x000fe40006800000 */
[----:B-1----:R-:W-:Y:S02]  /*43c0*/  FSEL R183, R183, -INF , !P3 ;  /* 0xff800000b7b77808 */ /* 0x002fe40005800000 */
[----:B------:R-:W-:Y:S01]  /*43d0*/  FSEL R182, R182, -INF , !P3 ;  /* 0xff800000b6b67808 */ /* 0x000fe20005800000 */
[----:B------:R-:W1:Y:S01]  /*43e0*/  MUFU.TANH R180, R64 ;  /* 0x0000004000b47308 */ /* 0x000e620000002400 */
[-C--:B------:R-:W-:Y:S02]  /*43f0*/  ISETP.GE.AND P5, PT, R16, R97.reuse, PT ;  /* 0x000000611000720c */ /* 0x080fe40003fa6270 */
[----:B--2---:R-:W-:Y:S02]  /*4400*/  FSEL R172, R172, -INF , !P1 ;  /* 0xff800000acac7808 */ /* 0x004fe40004800000 */
[----:B------:R-:W-:-:S03]  /*4410*/  ISETP.GE.AND P3, PT, R4, R97, PT ;  /* 0x000000610400720c */ /* 0x000fc60003f66270 */
        /* <DEDUP_REMOVED lines=19> */
[----:B------:R-:W-:Y:S01]  /*4550*/  LEA.HI.SX32 R18, R0, 0xfffffffe, 0x1a ;  /* 0xfffffffe00127811 */ /* 0x000fe200078fd2ff */
[----:B------:R-:W1:Y:S01]  /*4560*/  LDCU UR4, c[0x0][0x440] ;  /* 0x00008800ff0477ac */ /* 0x000e620008000800 */
[----:B------:R-:W-:Y:S03]  /*4570*/  BSSY.RECONVERGENT B0, `(.L_x_1145) ;  /* 0x0000053000007945 */ /* 0x000fe60003800200 */
[-C--:B------:R-:W-:Y:S02]  /*4580*/  IMAD R3, R3, R18.reuse, RZ ;  /* 0x0000001203037224 */ /* 0x080fe400078e02ff */
[----:B------:R-:W-:-:S04]  /*4590*/  IMAD.WIDE.U32 R18, R89, R18, RZ ;  /* 0x0000001259127225 */ /* 0x000fc800078e00ff */
[----:B------:R-:W-:Y:S01]  /*45a0*/  IMAD.IADD R3, R19, 0x1, R3 ;  /* 0x0000000113037824 */ /* 0x000fe200078e0203 */
[CC--:B------:R-:W-:Y:S02]  /*45b0*/  LEA R16, P3, R18.reuse, R205.reuse, 0x1 ;  /* 0x000000cd12107211 */ /* 0x0c0fe400078608ff */
[C---:B------:R-:W-:Y:S02]  /*45c0*/  IADD3 R4, P1, PT, R91.reuse, R18, RZ ;  /* 0x000000125b047210 */ /* 0x040fe40007f3e0ff */
[--C-:B------:R-:W-:Y:S02]  /*45d0*/  LEA.HI.X R17, R18, R204, R3.reuse, 0x1, P3 ;  /* 0x000000cc12117211 */ /* 0x100fe400018f0c03 */
[-C--:B------:R-:W-:Y:S01]  /*45e0*/  IADD3 R91, P3, PT, R91, R4.reuse, RZ ;  /* 0x000000045b5b7210 */ /* 0x080fe20007f7e0ff */
[----:B------:R-:W-:Y:S01]  /*45f0*/  IMAD.X R3, R90, 0x1, R3, P1 ;  /* 0x000000015a037824 */ /* 0x000fe200008e0603 */
[----:B------:R-:W-:Y:S02]  /*4600*/  LEA R18, P5, R4, R205, 0x1 ;  /* 0x000000cd04127211 */ /* 0x000fe400078a08ff */
[----:B------:R-:W-:Y:S01]  /*4610*/  LEA R7, P1, R84, R4, 0x5 ;  /* 0x0000000454077211 */ /* 0x000fe200078228ff */
[----:B------:R-:W-:Y:S01]  /*4620*/  IMAD.X R90, R90, 0x1, R3, P3 ;  /* 0x000000015a5a7824 */ /* 0x000fe200018e0603 */
[----:B-1----:R-:W-:-:S02]  /*4630*/  ISETP.GE.AND P4, PT, R192, UR4, PT ;  /* 0x00000004c0007c0c */ /* 0x002fc4000bf86270 */
        /* <DEDUP_REMOVED lines=69> */
.L_x_1146:
[----:B------:R3:W-:Y:S02]  /*4a90*/  STS.128 [R210+0xb800], RZ ;  /* 0x00b800ffd2007388 */ /* 0x0007e40000000c00 */
.L_x_1147:
[----:B------:R-:W-:Y:S05]  /*4aa0*/  BSYNC.RECONVERGENT B0 ;  /* 0x0000000000007941 */ /* 0x000fea0003800200 */
.L_x_1145:
[----:B------:R-:W0:Y:S02]  /*4ab0*/  LDGDEPBAR ;  /* 0x00000000000079af */ /* 0x000e240000000000 */
.L_x_1144:
        /* <DEDUP_REMOVED lines=15> */
[----:B-1----:R-:W-:Y:S02]  /*4bb0*/  FMNMX.FTZ R16, R170, R3, !PT ;  /* 0x00000003aa107209 */ /* 0x002fe40007810000 */
[----:B------:R-:W-:Y:S02]  /*4bc0*/  FMNMX.FTZ R17, R165, R4, !PT ;  /* 0x00000004a5117209 */ /* 0x000fe40007810000 */
[----:B------:R-:W-:Y:S01]  /*4bd0*/  LOP3.LUT R168, R88, 0x200, R133, 0xf8, !PT ;  /* 0x0000020058a87812 */ /* 0x000fe200078ef885 */
[----:B------:R-:W1:Y:S03]  /*4be0*/  SHFL.BFLY PT, R7, R16, 0x2, 0x1f ;  /* 0x0c401f0010077f89 */ /* 0x000e6600000e0000 */
[----:B------:R-:W-:Y:S01]  /*4bf0*/  LEA R168, R168, UR5, 0x1 ;  /* 0x00000005a8a87c11 */ /* 0x000fe2000f8e08ff */
[----:B------:R-:W5:Y:S03]  /*4c00*/  SHFL.BFLY PT, R4, R17, 0x2, 0x1f ;  /* 0x0c401f0011047f89 */ /* 0x000f6600000e0000 */
        /* <DEDUP_REMOVED lines=9> */
[----:B-----5:R-:W-:-:S03]  /*4ca0*/  FMNMX.FTZ R4, R17, R4, !PT ;  /* 0x0000000411047209 */ /* 0x020fc60007810000 */
[----:B------:R-:W1:Y:S04]  /*4cb0*/  SHFL.BFLY PT, R132, R7, 0x1, 0x1f ;  /* 0x0c201f0007847f89 */ /* 0x000e6800000e0000 */
[----:B------:R-:W5:Y:S04]  /*4cc0*/  SHFL.BFLY PT, R3, R4, 0x1, 0x1f ;  /* 0x0c201f0004037f89 */ /* 0x000f6800000e0000 */
[----:B------:R-:W3:Y:S04]  /*4cd0*/  LDSM.16.MT88.4 R100, [R162+0xc000] ;  /* 0x00c00000a264783b */ /* 0x000ee80000004200 */
[----:B------:R-:W3:Y:S04]  /*4ce0*/  LDSM.16.MT88.4 R48, [R164+0xe000] ;  /* 0x00e00000a430783b */ /* 0x000ee80000004200 */
[----:B------:R-:W3:Y:S04]  /*4cf0*/  LDSM.16.MT88.4 R56, [R163+0xe000] ;  /* 0x00e00000a338783b */ /* 0x000ee80000004200 */
[----:B------:R-:W-:Y:S01]  /*4d00*/  LDSM.16.MT88.4 R72, [R168+0x10000] ;  /* 0x01000000a848783b */ /* 0x000fe20000004200 */
[----:B-1----:R-:W-:-:S03]  /*4d10*/  FMNMX.FTZ R132, R7, R132, !PT ;  /* 0x0000008407847209 */ /* 0x002fc60007810000 */
[----:B------:R-:W1:Y:S01]  /*4d20*/  LDSM.16.MT88.4 R64, [R162+0xe000] ;  /* 0x00e00000a240783b */ /* 0x000e620000004200 */
[----:B-----5:R-:W-:Y:S01]  /*4d30*/  FMNMX.FTZ R3, R4, R3, !PT ;  /* 0x0000000304037209 */ /* 0x020fe20007810000 */
[C---:B----4-:R-:W-:Y:S01]  /*4d40*/  FMUL.FTZ R175, R132.reuse, UR4 ;  /* 0x0000000484af7c20 */ /* 0x050fe20008410000 */
[----:B------:R-:W-:Y:S01]  /*4d50*/  FSETP.NEU.FTZ.AND P1, PT, R132, -INF , PT ;  /* 0xff8000008400780b */ /* 0x000fe20003f3d000 */
[----:B------:R-:W4:Y:S02]  /*4d60*/  LDSM.16.MT88.4 R88, [R163+0x10000] ;  /* 0x01000000a358783b */ /* 0x000f240000004200 */
        /* <DEDUP_REMOVED lines=30> */
[----:B------:R-:W5:Y:S01]  /*4f50*/  LDSM.16.MT88.4 R8, [R164+0x10800] ;  /* 0x01080000a408783b */ /* 0x000f620000004200 */
        /* <DEDUP_REMOVED lines=9> */
[----:B------:R-:W-:Y:S01]  /*4ff0*/  FFMA.FTZ R219, R170, UR4, -R175 ;  /* 0x00000004aadb7c23 */ /* 0x000fe200080108af */
[----:B---3--:R-:W-:Y:S01]  /*5000*/  F2FP.BF16.F32.PACK_AB R98, R156, R157 ;  /* 0x0000009d9c62723e */ /* 0x008fe200000010ff */
[----:B------:R-:W3:Y:S01]  /*5010*/  LDSM.16.MT88.4 R136, [R162+0xc800] ;  /* 0x00c80000a288783b */ /* 0x000ee20000004200 */
[----:B------:R-:W4:Y:S01]  /*5020*/  MUFU.EX2 R154, R154 ;  /* 0x0000009a009a7308 */ /* 0x000f220000000800 */
[--C-:B------:R-:W-:Y:S01]  /*5030*/  FFMA.FTZ R170, R171, UR4, -R166.reuse ;  /* 0x00000004abaa7c23 */ /* 0x100fe200080108a6 */
[----:B------:R-:W-:Y:S01]  /*5040*/  FFMA.FTZ R167, R167, UR4, -R166 ;  /* 0x00000004a7a77c23 */ /* 0x000fe200080108a6 */
[----:B------:R-:W3:Y:S01]  /*5050*/  LDSM.16.MT88.4 R32, [R164+0xe800] ;  /* 0x00e80000a420783b */ /* 0x000ee20000004200 */
[----:B------:R-:W-:Y:S01]  /*5060*/  MUFU.EX2 R153, R153 ;  /* 0x0000009900997308 */ /* 0x000fe20000000800 */
[----:B------:R-:W-:Y:S01]  /*5070*/  FADD.FTZ R160, R161, R160 ;  /* 0x000000a0a1a07221 */ /* 0x000fe20000010000 */
[----:B-1----:R-:W-:Y:S01]  /*5080*/  F2FP.BF16.F32.PACK_AB R97, R158, R159 ;  /* 0x0000009f9e61723e */ /* 0x002fe200000010ff */
[----:B------:R-:W1:Y:S01]  /*5090*/  LDSM.16.MT88.4 R28, [R163+0xe800] ;  /* 0x00e80000a31c783b */ /* 0x000e620000004200 */
[----:B------:R-:W5:Y:S01]  /*50a0*/  MUFU.EX2 R152, R152 ;  /* 0x0000009800987308 */ /* 0x000f620000000800 */
[----:B------:R-:W-:Y:S01]  /*50b0*/  FADD.FTZ R158, R159, R158 ;  /* 0x0000009e9f9e7221 */ /* 0x000fe20000010000 */
[----:B------:R-:W-:Y:S01]  /*50c0*/  FADD.FTZ R157, R157, R160 ;  /* 0x000000a09d9d7221 */ /* 0x000fe20000010000 */
[----:B------:R-:W1:Y:S01]  /*50d0*/  LDSM.16.MT88.4 R24, [R162+0xe800] ;  /* 0x00e80000a218783b */ /* 0x000e620000004200 */
[----:B------:R-:W-:Y:S01]  /*50e0*/  MUFU.EX2 R149, R149 ;  /* 0x0000009500957308 */ /* 0x000fe20000000800 */
[----:B----4-:R-:W-:Y:S01]  /*50f0*/  F2FP.BF16.F32.PACK_AB R99, R154, R155 ;  /* 0x0000009b9a63723e */ /* 0x010fe200000010ff */
[----:B------:R-:W-:-:S02]  /*5100*/  FADD.FTZ R155, R155, R158 ;  /* 0x0000009e9b9b7221 */ /* 0x000fc40000010000 */
[----:B------:R-:W-:Y:S01]  /*5110*/  MUFU.EX2 R148, R148 ;  /* 0x0000009400947308 */ /* 0x000fe20000000800 */
[----:B------:R-:W-:Y:S01]  /*5120*/  FADD.FTZ R156, R156, R157 ;  /* 0x0000009d9c9c7221 */ /* 0x000fe20000010000 */
[----:B------:R-:W-:Y:S02]  /*5130*/  FADD.FTZ R154, R154, R155 ;  /* 0x0000009b9a9a7221 */ /* 0x000fe40000010000 */
[----:B------:R-:W-:Y:S01]  /*5140*/  MUFU.EX2 R151, R151 ;  /* 0x0000009700977308 */ /* 0x000fe20000000800 */
[C---:B------:R-:W-:Y:S03]  /*5150*/  HMMA.16816.F32.BF16 R128, R96.reuse, R124, RZ ;  /* 0x0000007c6080723c */ /* 0x040fe600000418ff */
[----:B------:R-:W4:Y:S04]  /*5160*/  MUFU.EX2 R150, R150 ;  /* 0x0000009600967308 */ /* 0x000f280000000800 */
[----:B------:R-:W-:Y:S01]  /*5170*/  MUFU.EX2 R135, R135 ;  /* 0x0000008700877308 */ /* 0x000fe20000000800 */
[C---:B------:R-:W-:Y:S03]  /*5180*/  HMMA.16816.F32.BF16 R36, R96.reuse, R40, RZ ;  /* 0x000000286024723c */ /* 0x040fe600000418ff */
[----:B------:R-:W2:Y:S04]  /*5190*/  MUFU.EX2 R134, R134 ;  /* 0x0000008600867308 */ /* 0x000ea80000000800 */
        /* <DEDUP_REMOVED lines=35> */
[----:B--2---:R-:W-:Y:S01]  /*53d0*/  F2FP.BF16.F32.PACK_AB R7, R134, R135 ;  /* 0x000000878607723e */ /* 0x004fe200000010ff */
        /* <DEDUP_REMOVED lines=147> */
[----:B------:R-:W1:Y:S01]  /*5d10*/  LDC.64 R200, c[0x0][0x3c0] ;  /* 0x0000f000ffc87b82 */ /* 0x000e620000000a00 */
[----:B------:R-:W2:Y:S01]  /*5d20*/  S2R R193, SR_TID.X ;  /* 0x0000000000c17919 */ /* 0x000ea20000002100 */
[----:B------:R-:W3:Y:S01]  /*5d30*/  LDCU UR10, c[0x0][0x440] ;  /* 0x00008800ff0a77ac */ /* 0x000ee20008000800 */
[----:B------:R-:W-:Y:S01]  /*5d40*/  LOP3.LUT R190, R2, 0x8, R5, 0x78, !PT ;  /* 0x0000000802be7812 */ /* 0x000fe200078e7805 */
[----:B------:R-:W-:Y:S01]  /*5d50*/  IMAD.MOV.U32 R189, RZ, RZ, 0x20 ;  /* 0x00000020ffbd7424 */ /* 0x000fe200078e00ff */
[----:B------:R-:W-:Y:S01]  /*5d60*/  LEA.HI.SX32 R209, R0, 0xfffffffe, 0x1a ;  /* 0xfffffffe00d17811 */ /* 0x000fe200078fd2ff */
[----:B------:R-:W-:Y:S01]  /*5d70*/  IMAD.MOV.U32 R0, RZ, RZ, R3 ;  /* 0x000000ffff007224 */ /* 0x000fe200078e0003 */
[----:B------:R-:W-:Y:S01]  /*5d80*/  LOP3.LUT R190, R190, 0x200, R133, 0xf8, !PT ;  /* 0x00000200bebe7812 */ /* 0x000fe200078ef885 */
[----:B------:R-:W4:Y:S01]  /*5d90*/  S2UR UR7, SR_CgaCtaId ;  /* 0x00000000000779c3 */ /* 0x000f220000008800 */
[----:B------:R-:W-:Y:S01]  /*5da0*/  SEL R189, R189, 0xffffffe0, !P2 ;  /* 0xffffffe0bdbd7807 */ /* 0x000fe20005000000 */
[----:B------:R-:W-:Y:S01]  /*5db0*/  IMAD.MOV.U32 R137, RZ, RZ, R132 ;  /* 0x000000ffff897224 */ /* 0x000fe200078e0084 */
[----:B------:R-:W-:Y:S01]  /*5dc0*/  LEA R190, R190, UR5, 0x1 ;  /* 0x00000005bebe7c11 */ /* 0x000fe2000f8e08ff */
[----:B------:R-:W-:Y:S01]  /*5dd0*/  IMAD.MOV.U32 R188, RZ, RZ, 0x40 ;  /* 0x00000040ffbc7424 */ /* 0x000fe200078e00ff */
[----:B------:R-:W-:Y:S01]  /*5de0*/  UMOV UR8, 0x400 ;  /* 0x0000040000087882 */ /* 0x000fe20000000000 */
[----:B------:R-:W1:Y:S02]  /*5df0*/  LDCU UR9, c[0x0][0x440] ;  /* 0x00008800ff0977ac */ /* 0x000e640008000800 */
[----:B------:R-:W-:-:S02]  /*5e00*/  IMAD.IADD R189, R189, 0x1, R190 ;  /* 0x00000001bdbd7824 */ /* 0x000fc400078e02be */
[----:B------:R-:W-:Y:S01]  /*5e10*/  VIADD R216, R190, 0xc000 ;  /* 0x0000c000bed87836 */ /* 0x000fe20000000000 */
[----:B------:R-:W1:Y:S01]  /*5e20*/  LDCU UR6, c[0x0][0x50c] ;  /* 0x0000a180ff0677ac */ /* 0x000e620008000800 */
[----:B---3--:R-:W-:Y:S01]  /*5e30*/  ISETP.GE.AND P1, PT, R192, UR10, PT ;  /* 0x0000000ac0007c0c */ /* 0x008fe2000bf26270 */
[----:B------:R-:W-:Y:S01]  /*5e40*/  VIADD R215, R190, 0xc040 ;  /* 0x0000c040bed77836 */ /* 0x000fe20000000000 */
[----:B------:R-:W3:Y:S01]  /*5e50*/  LDCU UR4, c[0x0][0x45c] ;  /* 0x00008b80ff0477ac */ /* 0x000ee20008000800 */
[C---:B-1----:R-:W-:Y:S01]  /*5e60*/  SHF.L.U64.HI R206, R200.reuse, 0x4, R201 ;  /* 0x00000004c8ce7819 */ /* 0x042fe200000102c9 */
[----:B------:R-:W-:Y:S01]  /*5e70*/  IMAD.SHL.U32 R207, R200, 0x10, RZ ;  /* 0x00000010c8cf7824 */ /* 0x000fe200078e00ff */
[----:B----4-:R-:W-:Y:S01]  /*5e80*/  ULEA UR7, UR7, UR8, 0x18 ;  /* 0x0000000807077291 */ /* 0x010fe2000f8ec0ff */
[C---:B--2---:R-:W-:Y:S01]  /*5e90*/  IMAD.SHL.U32 R187, R193.reuse, 0x40, RZ ;  /* 0x00000040c1bb7824 */ /* 0x044fe200078e00ff */
[C---:B------:R-:W-:Y:S01]  /*5ea0*/  LOP3.LUT P0, RZ, R193.reuse, 0x2, RZ, 0xc0, !PT ;  /* 0x00000002c1ff7812 */ /* 0x040fe2000780c0ff */
[C---:B------:R-:W-:Y:S01]  /*5eb0*/  IMAD.SHL.U32 R211, R193.reuse, 0x20, RZ ;  /* 0x00000020c1d37824 */ /* 0x040fe200078e00ff */
[----:B------:R-:W-:-:S02]  /*5ec0*/  LOP3.LUT R186, R193, 0x8, RZ, 0xc0, !PT ;  /* 0x00000008c1ba7812 */ /* 0x000fc400078ec0ff */
[----:B------:R-:W-:Y:S02]  /*5ed0*/  LOP3.LUT R185, R187, 0x400, RZ, 0xc0, !PT ;  /* 0x00000400bbb97812 */ /* 0x000fe400078ec0ff */
[----:B------:R-:W-:Y:S01]  /*5ee0*/  SEL R184, R191, 0xffffffe0, !P0 ;  /* 0xffffffe0bfb87807 */ /* 0x000fe20004000000 */
[----:B---3--:R-:W-:Y:S06]  /*5ef0*/  BRA `(.L_x_1149) ;  /* 0x0000000400487947 */ /* 0x008fec0003800000 */
.L_x_1151:
[----:B------:R-:W1:Y:S01]  /*5f00*/  LDC.64 R2, c[0x0][0x3b8] ;  /* 0x0000ee00ff027b82 */ /* 0x000e620000000a00 */
[----:B------:R-:W-:Y:S04]  /*5f10*/  VIADD R9, R209, 0xffffffff ;  /* 0xffffffffd1097836 */ /* 0x000fe80000000000 */
        /* <DEDUP_REMOVED lines=14> */
[-C--:B------:R-:W-:Y:S02]  /*6000*/  LEA R10, P5, R2, R9.reuse, 0x5 ;  /* 0x00000009020a7211 */ /* 0x080fe400078a28ff */
[----:B------:R-:W-:Y:S01]  /*6010*/  IADD3 R4, P4, PT, R4, R9, RZ ;  /* 0x0000000904047210 */ /* 0x000fe20007f9e0ff */
[----:B------:R-:W-:Y:S01]  /*6020*/  @!PT LDS RZ, [RZ] ;  /* 0x00000000fffff984 */ /* 0x000fe20000000800 */
[----:B------:R-:W-:Y:S01]  /*6030*/  @!PT LDS RZ, [RZ] ;  /* 0x00000000fffff984 */ /* 0x000fe20000000800 */
[----:B------:R-:W-:Y:S01]  /*6040*/  @!PT LDS RZ, [RZ] ;  /* 0x00000000fffff984 */ /* 0x000fe20000000800 */
[----:B------:R1:W-:Y:S01]  /*6050*/  @!P3 LDGSTS.E.BYPASS.LTC128B.128 [R210+0x8000], desc[UR14][R12.64+0x80] ;  /* 0x080000800cd2bfae */ /* 0x0003e2000b981a0e */
[--C-:B------:R-:W-:Y:S02]  /*6060*/  LEA.HI.X R9, R9, R204, R6.reuse, 0x1, P6 ;  /* 0x000000cc09097211 */ /* 0x100fe400030f0c06 */
[----:B------:R-:W-:Y:S01]  /*6070*/  LEA.HI.X R3, R2, R6, R3, 0x5, P5 ;  /* 0x0000000602037211 */ /* 0x000fe200028f2c03 */
[----:B------:R1:W-:Y:S01]  /*6080*/  @P3 STS.128 [R210+0x8000], RZ ;  /* 0x008000ffd2003388 */ /* 0x0003e20000000c00 */
[-C--:B------:R-:W-:Y:S01]  /*6090*/  LEA R14, P5, R4, R205.reuse, 0x1 ;  /* 0x000000cd040e7211 */ /* 0x080fe200078a08ff */
[----:B------:R-:W-:Y:S01]  /*60a0*/  IMAD.X R5, R5, 0x1, R6, P4 ;  /* 0x0000000105057824 */ /* 0x000fe200020e0606 */
[----:B------:R-:W-:Y:S01]  /*60b0*/  LEA R2, P4, R10, R205, 0x1 ;  /* 0x000000cd0a027211 */ /* 0x000fe200078808ff */
[----:B------:R-:W-:Y:S01]  /*60c0*/  @!PT LDS RZ, [RZ] ;  /* 0x00000000fffff984 */ /* 0x000fe20000000800 */
[----:B------:R-:W-:Y:S01]  /*60d0*/  @!PT LDS RZ, [RZ] ;  /* 0x00000000fffff984 */ /* 0x000fe20000000800 */
[----:B------:R-:W-:Y:S01]  /*60e0*/  @!PT LDS RZ, [RZ] ;  /* 0x00000000fffff984 */ /* 0x000fe20000000800 */
[----:B------:R1:W-:Y:S03]  /*60f0*/  @!P2 LDGSTS.E.BYPASS.LTC128B.128 [R210+0xa000], desc[UR14][R12.64+0x100] ;  /* 0x0a0001000cd2afae */ /* 0x0003e6000b981a0e */
        /* <DEDUP_REMOVED lines=50> */
.L_x_1149:
[----:B------:R-:W-:Y:S04]  /*6420*/  DEPBAR.LE SB0, 0x0 ;  /* 0x000080000000791a */ /* 0x000fe80000000000 */
[----:B------:R-:W-:Y:S01]  /*6430*/  BAR.SYNC.DEFER_BLOCKING 0x0 ;  /* 0x0000000000007b1d */ /* 0x000fe20000010000 */
[C---:B------:R-:W-:Y:S01]  /*6440*/  IMAD.WIDE.U32 R134, R209.reuse, R200, RZ ;  /* 0x000000c8d1867225 */ /* 0x040fe200078e00ff */
[C---:B------:R-:W-:Y:S02]  /*6450*/  LOP3.LUT R213, R192.reuse, 0x40, RZ, 0xfc, !PT ;  /* 0x00000040c0d57812 */ /* 0x040fe400078efcff */
[----:B------:R-:W-:Y:S01]  /*6460*/  LOP3.LUT R212, R192, 0x80, RZ, 0xfc, !PT ;  /* 0x00000080c0d47812 */ /* 0x000fe200078efcff */
[----:B------:R-:W-:Y:S01]  /*6470*/  IMAD R135, R209, R201, R135 ;  /* 0x000000c9d1877224 */ /* 0x000fe200078e0287 */
[C---:B------:R-:W-:Y:S01]  /*6480*/  LEA R222, P2, R134.reuse, R203, 0x7 ;  /* 0x000000cb86de7211 */ /* 0x040fe200078438ff */
[----:B------:R-:W-:Y:S01]  /*6490*/  IMAD.SHL.U32 R214, R193, 0x8, RZ ;  /* 0x00000008c1d67824 */ /* 0x000fe200078e00ff */
[----:B------:R-:W-:Y:S02]  /*64a0*/  ISETP.GE.AND P3, PT, R213, UR9, PT ;  /* 0x00000009d5007c0c */ /* 0x000fe4000bf66270 */
[--C-:B------:R-:W-:Y:S02]  /*64b0*/  LEA.HI.X R223, R134, R202, R135.reuse, 0x7, P2 ;  /* 0x000000ca86df7211 */ /* 0x100fe400010f3c87 */
[----:B------:R-:W-:Y:S02]  /*64c0*/  ISETP.GE.AND P2, PT, R212, UR9, PT ;  /* 0x00000009d4007c0c */ /* 0x000fe4000bf46270 */
[----:B------:R-:W-:Y:S02]  /*64d0*/  LEA R132, P0, R134, R207, 0x6 ;  /* 0x000000cf86847211 */ /* 0x000fe400078030ff */
[----:B------:R-:W-:Y:S02]  /*64e0*/  LOP3.LUT R194, R211, 0x7c00, RZ, 0xc0, !PT ;  /* 0x00007c00d3c27812 */ /* 0x000fe400078ec0ff */
[----:B------:R-:W-:Y:S02]  /*64f0*/  LEA R220, P4, R132, R203, 0x1 ;  /* 0x000000cb84dc7211 */ /* 0x000fe400078808ff */
[----:B------:R-:W-:Y:S02]  /*6500*/  LEA.HI.X R133, R134, R206, R135, 0x6, P0 ;  /* 0x000000ce86857211 */ /* 0x000fe400000f3487 */
[C---:B------:R-:W-:Y:S01]  /*6510*/  IADD3 R136, P0, PT, R132.reuse, R207, RZ ;  /* 0x000000cf84887210 */ /* 0x040fe20007f1e0ff */
[----:B------:R-:W-:Y:S01]  /*6520*/  @!PT LDS RZ, [RZ] ;  /* 0x00000000fffff984 */ /* 0x000fe20000000800 */
[----:B------:R-:W-:Y:S01]  /*6530*/  @!PT LDS RZ, [RZ] ;  /* 0x00000000fffff984 */ /* 0x000fe20000000800 */
[----:B------:R-:W-:Y:S01]  /*6540*/  @!PT LDS RZ, [RZ] ;  /* 0x00000000fffff984 */ /* 0x000fe20000000800 */
[----:B------:R-:W-:Y:S01]  /*6550*/  @!P1 LDGSTS.E.BYPASS.LTC128B.128 [R210+0xc000], desc[UR14][R222.64] ;  /* 0x0c000000ded29fae */ /* 0x000fe2000b981a0e */
[-C--:B------:R-:W-:Y:S01]  /*6560*/  LEA.HI.X R221, R132, R202.reuse, R133, 0x1, P4 ;  /* 0x000000ca84dd7211 */ /* 0x080fe200020f0c85 */
[----:B------:R-:W-:Y:S02]  /*6570*/  UMOV UR5, UR7 ;  /* 0x0000000700057c82 */ /* 0x000fe40008000000 */
[----:B------:R-:W-:Y:S01]  /*6580*/  IMAD.X R135, R133, 0x1, R206, P0 ;  /* 0x0000000185877824 */ /* 0x000fe200000e06ce */
[----:B------:R-:W-:Y:S01]  /*6590*/  @P1 STS.128 [R210+0xc000], RZ ;  /* 0x00c000ffd2001388 */ /* 0x000fe20000000c00 */
[----:B------:R-:W-:Y:S02]  /*65a0*/  ISETP.GE.AND P1, PT, R192, UR9, PT ;  /* 0x00000009c0007c0c */ /* 0x000fe4000bf26270 */
[----:B------:R-:W-:Y:S02]  /*65b0*/  LEA R134, P0, R136, R203, 0x1 ;  /* 0x000000cb88867211 */ /* 0x000fe400078008ff */
[----:B------:R-:W-:Y:S01]  /*65c0*/  @!PT LDS RZ, [RZ] ;  /* 0x00000000fffff984 */ /* 0x000fe20000000800 */
[----:B------:R-:W-:Y:S01]  /*65d0*/  @!PT LDS RZ, [RZ] ;  /* 0x00000000fffff984 */ /* 0x000fe20000000800 */
[----:B------:R-:W-:Y:S01]  /*65e0*/  @!PT LDS RZ, [RZ] ;  /* 0x00000000fffff984 */ /* 0x000fe20000000800 */
[----:B------:R-:W-:Y:S01]  /*65f0*/  @!P3 LDGSTS.E.BYPASS.LTC128B.128 [R210+0xe000], desc[UR14][R222.64+0x80] ;  /* 0x0e000080ded2bfae */ /* 0x000fe2000b981a0e */
[----:B------:R-:W-:Y:S02]  /*6600*/  LOP3.LUT R192, R214, 0x38, RZ, 0xc0, !PT ;  /* 0x00000038d6c07812 */ /* 0x000fe400078ec0ff */
[----:B------:R-:W-:Y:S02]  /*6610*/  LEA.HI.X R135, R136, R202, R135, 0x1, P0 ;  /* 0x000000ca88877211 */ /* 0x000fe400000f0c87 */
[----:B------:R-:W-:Y:S01]  /*6620*/  @P3 STS.128 [R210+0xe000], RZ ;  /* 0x00e000ffd2003388 */ /* 0x000fe20000000c00 */
[C---:B------:R-:W-:Y:S02]  /*6630*/  LEA R136, P0, R200.reuse, R132, 0x5 ;  /* 0x00000084c8887211 */ /* 0x040fe400078028ff */
[----:B------:R-:W-:Y:S02]  /*6640*/  SHF.R.U32.HI R195, RZ, 0x1, R193 ;  /* 0x00000001ffc37819 */ /* 0x000fe400000116c1 */
[----:B------:R-:W-:Y:S01]  /*6650*/  @!PT LDS RZ, [RZ] ;  /* 0x00000000fffff984 */ /* 0x000fe20000000800 */
[----:B------:R-:W-:Y:S01]  /*6660*/  @!PT LDS RZ, [RZ] ;  /* 0x00000000fffff984 */ /* 0x000fe20000000800 */
[----:B------:R-:W-:Y:S01]  /*6670*/  @!PT LDS RZ, [RZ] ;  /* 0x00000000fffff984 */ /* 0x000fe20000000800 */
[----:B------:R-:W-:Y:S01]  /*6680*/  @!P2 LDGSTS.E.BYPASS.LTC128B.128 [R210+0x10000], desc[UR14][R222.64+0x100] ;  /* 0x10000100ded2afae */ /* 0x000fe2000b981a0e */
[----:B------:R-:W-:Y:S02]  /*6690*/  LEA.HI.X R133, R200, R133, R201, 0x5, P0 ;  /* 0x00000085c8857211 */ /* 0x000fe400000f2cc9 */
[----:B------:R-:W-:Y:S02]  /*66a0*/  LEA R132, P0, R136, R203, 0x1 ;  /* 0x000000cb88847211 */ /* 0x000fe400078008ff */
[----:B------:R-:W-:Y:S01]  /*66b0*/  @P2 STS.128 [R210+0x10000], RZ ;  /* 0x010000ffd2002388 */ /* 0x000fe20000000c00 */
[----:B------:R-:W-:Y:S02]  /*66c0*/  LOP3.LUT R139, R192, 0x1c0, R187, 0xf8, !PT ;  /* 0x000001c0c08b7812 */ /* 0x000fe400078ef8bb */
        /* <DEDUP_REMOVED lines=8> */
[----:B------:R-:W-:Y:S02]  /*6750*/  LOP3.LUT P0, RZ, R193, 0x4, RZ, 0xc0, !PT ;  /* 0x00000004c1ff7812 */ /* 0x000fe4000780c0ff */
[----:B------:R-:W-:Y:S02]  /*6760*/  LOP3.LUT R3, R3, R139, R2, 0xf6, !PT ;  /* 0x0000008b03037212 */ /* 0x000fe400078ef602 */
[----:B------:R-:W-:Y:S01]  /*6770*/  @!PT LDS RZ, [RZ] ;  /* 0x00000000fffff984 */ /* 0x000fe20000000800 */
[----:B------:R-:W-:Y:S01]  /*6780*/  @!PT LDS RZ, [RZ] ;  /* 0x00000000fffff984 */ /* 0x000fe20000000800 */
[----:B------:R-:W-:Y:S01]  /*6790*/  @!PT LDS RZ, [RZ] ;  /* 0x00000000fffff984 */ /* 0x000fe20000000800 */
[----:B------:R-:W-:Y:S01]  /*67a0*/  @!P3 LDGSTS.E.BYPASS.LTC128B.128 [R210+0xe800], desc[UR14][R220.64+0x80] ;  /* 0x0e800080dcd2bfae */ /* 0x000fe2000b981a0e */
[----:B------:R-:W-:Y:S02]  /*67b0*/  LOP3.LUT R2, R139, R186, RZ, 0x3c, !PT ;  /* 0x000000ba8b027212 */ /* 0x000fe400078e3cff */
[----:B------:R-:W-:Y:S02]  /*67c0*/  LEA R199, R3, UR5, 0x1 ;  /* 0x0000000503c77c11 */ /* 0x000fe4000f8e08ff */
[----:B------:R-:W-:Y:S01]  /*67d0*/  @P3 STS.128 [R210+0xe800], RZ ;  /* 0x00e800ffd2003388 */ /* 0x000fe20000000c00 */
[----:B------:R-:W-:Y:S01]  /*67e0*/  ISETP.NE.AND P4, PT, R209, RZ, PT ;  /* 0x000000ffd100720c */ /* 0x000fe20003f85270 */
[----:B------:R-:W-:Y:S01]  /*67f0*/  IMAD R197, R2, 0x2, R185 ;  /* 0x0000000202c57824 */ /* 0x000fe200078e02b9 */
[----:B------:R-:W-:Y:S02]  /*6800*/  SEL R2, R188, 0xffffffc0, !P0 ;  /* 0xffffffc0bc027807 */ /* 0x000fe40004000000 */
[----:B------:R-:W-:Y:S01]  /*6810*/  @!PT LDS RZ, [RZ] ;  /* 0x00000000fffff984 */ /* 0x000fe20000000800 */
[----:B------:R-:W-:Y:S01]  /*6820*/  @!PT LDS RZ, [RZ] ;  /* 0x00000000fffff984 */ /* 0x000fe20000000800 */
[----:B------:R-:W-:Y:S01]  /*6830*/  @!PT LDS RZ, [RZ] ;  /* 0x00000000fffff984 */ /* 0x000fe20000000800 */
[----:B------:R-:W-:Y:S01]  /*6840*/  @!P2 LDGSTS.E.BYPASS.LTC128B.128 [R210+0x10800], desc[UR14][R220.64+0x100] ;  /* 0x10800100dcd2afae */ /* 0x000fe2000b981a0e */
[--C-:B------:R-:W-:Y:S02]  /*6850*/  IMAD.IADD R196, R184, 0x1, R199.reuse ;  /* 0x00000001b8c47824 */ /* 0x100fe400078e02c7 */
[----:B------:R-:W-:Y:S02]  /*6860*/  VIADD R3, R197, UR5 ;  /* 0x00000005c5037c36 */ /* 0x000fe40008000000 */
[----:B------:R-:W-:Y:S01]  /*6870*/  @P2 STS.128 [R210+0x10800], RZ ;  /* 0x010800ffd2002388 */ /* 0x000fe20000000c00 */
[----:B------:R-:W-:Y:S02]  /*6880*/  IMAD.IADD R139, R2, 0x1, R199 ;  /* 0x00000001028b7824 */ /* 0x000fe400078e02c7 */
[C---:B------:R-:W-:Y:S02]  /*6890*/  IMAD.IADD R138, R3.reuse, 0x1, R184 ;  /* 0x00000001038a7824 */ /* 0x040fe400078e02b8 */
        /* <DEDUP_REMOVED lines=42> */
[----:B------:R-:W5:Y:S01]  /*6b40*/  LDSM.16.M88.4 R172, [R138+0x7000] ;  /* 0x007000008aac783b */ /* 0x000f620000000200 */
[C---:B--2---:R-:W-:Y:S04]  /*6b50*/  HMMA.16816.F32.BF16 R4, R140.reuse, R144, RZ ;  /* 0x000000908c04723c */ /* 0x044fe800000418ff */
[----:B------:R-:W-:Y:S04]  /*6b60*/  LDSM.16.M88.4 R176, [R139] ;  /* 0x000000008bb0783b */ /* 0x000fe80000000200 */
[C---:B------:R-:W-:Y:S01]  /*6b70*/  HMMA.16816.F32.BF16 R8, R140.reuse, R146, RZ ;  /* 0x000000928c08723c */ /* 0x040fe200000418ff */
[----:B------:R-:W2:Y:S05]  /*6b80*/  LDSM.16.M88.4 R144, [R138+0x7800] ;  /* 0x007800008a90783b */ /* 0x000eaa0000000200 */
[----:B------:R-:W2:Y:S02]  /*6b90*/  LDSM.16.M88.4 R180, [R3+0x6000] ;  /* 0x0060000003b4783b */ /* 0x000ea40000000200 */
[C---:B---3--:R-:W-:Y:S03]  /*6ba0*/  HMMA.16816.F32.BF16 R12, R140.reuse, R148, RZ ;  /* 0x000000948c0c723c */ /* 0x048fe600000418ff */
[----:B-1----:R-:W-:Y:S05]  /*6bb0*/  LDSM.16.M88.4 R132, [R3+0x7800] ;  /* 0x007800000384783b */ /* 0x002fea0000000200 */
[C---:B------:R-:W-:Y:S01]  /*6bc0*/  HMMA.16816.F32.BF16 R16, R140.reuse, R150, RZ ;  /* 0x000000968c10723c */ /* 0x040fe200000418ff */
[----:B------:R-:W-:Y:S07]  /*6bd0*/  LDSM.16.M88.4 R148, [R3+0x7000] ;  /* 0x007000000394783b */ /* 0x000fee0000000200 */
[C---:B----4-:R-:W-:Y:S08]  /*6be0*/  HMMA.16816.F32.BF16 R20, R140.reuse, R152, RZ ;  /* 0x000000988c14723c */ /* 0x050ff000000418ff */
[C---:B------:R-:W-:Y:S01]  /*6bf0*/  HMMA.16816.F32.BF16 R24, R140.reuse, R154, RZ ;  /* 0x0000009a8c18723c */ /* 0x040fe200000418ff */
[----:B------:R-:W-:Y:S07]  /*6c00*/  LDSM.16.M88.4 R152, [R136] ;  /* 0x000000008898783b */ /* 0x000fee0000000200 */
[C---:B-----5:R-:W-:Y:S08]  /*6c10*/  HMMA.16816.F32.BF16 R28, R140.reuse, R156, RZ ;  /* 0x0000009c8c1c723c */ /* 0x060ff000000418ff */
[----:B------:R-:W-:Y:S01]  /*6c20*/  HMMA.16816.F32.BF16 R32, R140, R158, RZ ;  /* 0x0000009e8c20723c */ /* 0x000fe200000418ff */
[----:B------:R-:W1:Y:S05]  /*6c30*/  LDSM.16.M88.4 R140, [R3+0x6800] ;  /* 0x00680000038c783b */ /* 0x000e6a0000000200 */
[----:B------:R-:W3:Y:S02]  /*6c40*/  LDSM.16.M88.4 R156, [R2+0x6000] ;  /* 0x00600000029c783b */ /* 0x000ee40000000200 */
[C---:B------:R-:W-:Y:S08]  /*6c50*/  HMMA.16816.F32.BF16 R4, R160.reuse, R164, R4 ;  /* 0x000000a4a004723c */ /* 0x040ff00000041804 */
[C---:B------:R-:W-:Y:S01]  /*6c60*/  HMMA.16816.F32.BF16 R8, R160.reuse, R166, R8 ;  /* 0x000000a6a008723c */ /* 0x040fe20000041808 */
[----:B------:R-:W-:Y:S07]  /*6c70*/  LDSM.16.M88.4 R164, [R2+0x7800] ;  /* 0x0078000002a4783b */ /* 0x000fee0000000200 */
[C---:B------:R-:W-:Y:S08]  /*6c80*/  HMMA.16816.F32.BF16 R12, R160.reuse, R168, R12 ;  /* 0x000000a8a00c723c */ /* 0x040ff0000004180c */
[C---:B------:R-:W-:Y:S01]  /*6c90*/  HMMA.16816.F32.BF16 R16, R160.reuse, R170, R16 ;  /* 0x000000aaa010723c */ /* 0x040fe20000041810 */
[----:B------:R-:W-:Y:S07]  /*6ca0*/  LDSM.16.M88.4 R168, [R199+0x2000] ;  /* 0x00200000c7a8783b */ /* 0x000fee0000000200 */
[C---:B------:R-:W-:Y:S08]  /*6cb0*/  HMMA.16816.F32.BF16 R20, R160.reuse, R172, R20 ;  /* 0x000000aca014723c */ /* 0x040ff00000041814 */
[C---:B------:R-:W-:Y:S01]  /*6cc0*/  HMMA.16816.F32.BF16 R24, R160.reuse, R174, R24 ;  /* 0x000000aea018723c */ /* 0x040fe20000041818 */
[----:B------:R-:W-:Y:S07]  /*6cd0*/  LDSM.16.M88.4 R172, [R197+UR5+0x8000] ;  /* 0x00800005c5ac783b */ /* 0x000fee0008000200 */
[C---:B--2---:R-:W-:Y:S08]  /*6ce0*/  HMMA.16816.F32.BF16 R28, R160.reuse, R144, R28 ;  /* 0x00000090a01c723c */ /* 0x044ff0000004181c */
[----:B------:R-:W-:Y:S01]  /*6cf0*/  HMMA.16816.F32.BF16 R32, R160, R146, R32 ;  /* 0x00000092a020723c */ /* 0x000fe20000041820 */
[----:B------:R-:W2:Y:S05]  /*6d00*/  LDSM.16.M88.4 R144, [R2+0x6800] ;  /* 0x006800000290783b */ /* 0x000eaa0000000200 */
[----:B------:R-:W4:Y:S02]  /*6d10*/  LDSM.16.M88.4 R160, [R2+0x7000] ;  /* 0x0070000002a0783b */ /* 0x000f240000000200 */
[C---:B------:R-:W-:Y:S08]  /*6d20*/  HMMA.16816.F32.BF16 R4, R176.reuse, R180, R4 ;  /* 0x000000b4b004723c */ /* 0x040ff00000041804 */
        /* <DEDUP_REMOVED lines=10> */
[----:B------:R-:W1:Y:S05]  /*6dd0*/  LDSM.16.M88.4 R132, [R197+UR5+0x8800] ;  /* 0x00880005c584783b */ /* 0x000e6a0008000200 */
[----:B------:R-:W5:Y:S02]  /*6de0*/  LDSM.16.M88.4 R176, [R196+0x2000] ;  /* 0x00200000c4b0783b */ /* 0x000f640000000200 */
        /* <DEDUP_REMOVED lines=9> */
[C---:B------:R-:W-:Y:S08]  /*6e80*/  HMMA.16816.F32.BF16 R28, R152.reuse, R164, R28 ;  /* 0x000000a4981c723c */ /* 0x040ff0000004181c */
[----:B------:R-:W-:Y:S01]  /*6e90*/  HMMA.16816.F32.BF16 R32, R152, R166, R32 ;  /* 0x000000a69820723c */ /* 0x000fe20000041820 */
        /* <DEDUP_REMOVED lines=13> */
[----:B------:R-:W1:Y:S05]  /*6f70*/  LDSM.16.M88.4 R148, [R3+0x9800] ;  /* 0x009800000394783b */ /* 0x000e6a0000000200 */
[----:B------:R-:W1:Y:S02]  /*6f80*/  LDSM.16.M88.4 R168, [R136+0x2000] ;  /* 0x0020000088a8783b */ /* 0x000e640000000200 */
[C---:B-----5:R-:W-:Y:S08]  /*6f90*/  HMMA.16816.F32.BF16 R4, R176.reuse, R180, R4 ;  /* 0x000000b4b004723c */ /* 0x060ff00000041804 */
        /* <DEDUP_REMOVED lines=10> */
[----:B------:R-:W5:Y:S05]  /*7040*/  LDSM.16.M88.4 R156, [R2+0x9800] ;  /* 0x00980000029c783b */ /* 0x000f6a0000000200 */
[----:B------:R-:W-:Y:S02]  /*7050*/  LDSM.16.M88.4 R176, [R197+UR5+0xa000] ;  /* 0x00a00005c5b0783b */ /* 0x000fe40008000200 */
[C---:B----4-:R-:W-:Y:S08]  /*7060*/  HMMA.16816.F32.BF16 R4, R160.reuse, R164, R4 ;  /* 0x000000a4a004723c */ /* 0x050ff00000041804 */
[C---:B------:R-:W-:Y:S01]  /*7070*/  HMMA.16816.F32.BF16 R8, R160.reuse, R166, R8 ;  /* 0x000000a6a008723c */ /* 0x040fe20000041808 */
[----:B------:R-:W4:Y:S07]  /*7080*/  LDSM.16.M88.4 R164, [R199+0x4000] ;  /* 0x00400000c7a4783b */ /* 0x000f2e0000000200 */
        /* <DEDUP_REMOVED lines=8> */
[----:B------:R-:W1:Y:S05]  /*7110*/  LDSM.16.M88.4 R148, [R197+UR5+0xb800] ;  /* 0x00b80005c594783b */ /* 0x000e6a0008000200 */
[----:B------:R-:W-:Y:S02]  /*7120*/  LDSM.16.M88.4 R160, [R196+0x4000] ;  /* 0x00400000c4a0783b */ /* 0x000fe40000000200 */
        /* <DEDUP_REMOVED lines=11> */
[----:B------:R-:W5:Y:S05]  /*71e0*/  LDSM.16.M88.4 R156, [R138+0xb800] ;  /* 0x00b800008a9c783b */ /* 0x000f6a0000000200 */
[----:B------:R-:W-:Y:S02]  /*71f0*/  LDSM.16.M88.4 R168, [R139+0x4000] ;  /* 0x004000008ba8783b */ /* 0x000fe40000000200 */
[C---:B----4-:R-:W-:Y:S08]  /*7200*/  HMMA.16816.F32.BF16 R4, R164.reuse, R176, R4 ;  /* 0x000000b0a404723c */ /* 0x050ff00000041804 */
[C---:B------:R-:W-:Y:S01]  /*7210*/  HMMA.16816.F32.BF16 R8, R164.reuse, R178, R8 ;  /* 0x000000b2a408723c */ /* 0x040fe20000041808 */
[----:B------:R-:W4:Y:S07]  /*7220*/  LDSM.16.M88.4 R176, [R3+0xa000] ;  /* 0x00a0000003b0783b */ /* 0x000f2e0000000200 */
        /* <DEDUP_REMOVED lines=10> */
[C---:B------:R-:W-:Y:S08]  /*72d0*/  HMMA.16816.F32.BF16 R4, R160.reuse, R172, R4 ;  /* 0x000000aca004723c */ /* 0x040ff00000041804 */
[C---:B------:R-:W-:Y:S08]  /*72e0*/  HMMA.16816.F32.BF16 R8, R160.reuse, R174, R8 ;  /* 0x000000aea008723c */ /* 0x040ff00000041808 */
[C---:B--2---:R-:W-:Y:S08]  /*72f0*/  HMMA.16816.F32.BF16 R12, R160.reuse, R144, R12 ;  /* 0x00000090a00c723c */ /* 0x044ff0000004180c */
[C---:B------:R-:W-:Y:S08]  /*7300*/  HMMA.16816.F32.BF16 R16, R160.reuse, R146, R16 ;  /* 0x00000092a010723c */ /* 0x040ff00000041810 */
[C---:B---3--:R-:W-:Y:S08]  /*7310*/  HMMA.16816.F32.BF16 R20, R160.reuse, R152, R20 ;  /* 0x00000098a014723c */ /* 0x048ff00000041814 */
[C---:B------:R-:W-:Y:S08]  /*7320*/  HMMA.16816.F32.BF16 R24, R160.reuse, R154, R24 ;  /* 0x0000009aa018723c */ /* 0x040ff00000041818 */
[C---:B-----5:R-:W-:Y:S08]  /*7330*/  HMMA.16816.F32.BF16 R28, R160.reuse, R156, R28 ;  /* 0x0000009ca01c723c */ /* 0x060ff0000004181c */
[----:B------:R-:W-:Y:S08]  /*7340*/  HMMA.16816.F32.BF16 R32, R160, R158, R32 ;  /* 0x0000009ea020723c */ /* 0x000ff00000041820 */
[C---:B----4-:R-:W-:Y:S08]  /*7350*/  HMMA.16816.F32.BF16 R4, R168.reuse, R176, R4 ;  /* 0x000000b0a804723c */ /* 0x050ff00000041804 */
        /* <DEDUP_REMOVED lines=101> */
.L_x_1150:
[----:B-1----:R-:W1:Y:S01]  /*79b0*/  SHFL.BFLY PT, R3, R244, 0x2, 0x1f ;  /* 0x0c401f00f4037f89 */ /* 0x002e6200000e0000 */
        /* <DEDUP_REMOVED lines=381> */
.L_x_1148:
        /* <DEDUP_REMOVED lines=255> */
.L_x_1152:
        /* <DEDUP_REMOVED lines=52> */
.L_x_1154:
[----:B------:R-:W-:Y:S05]  /*a4c0*/  BSYNC.RECONVERGENT B0 ;  /* 0x0000000000007941 */ /* 0x000fea0003800200 */
.L_x_1153:
[----:B------:R-:W3:Y:S01]  /*a4d0*/  LDCU.64 UR4, c[0x0][0x410] ;  /* 0x00008200ff0477ac */ /* 0x000ee20008000a00 */
[----:B------:R-:W-:Y:S01]  /*a4e0*/  @P0 IMAD.MOV.U32 R24, RZ, RZ, R22 ;  /* 0x000000ffff180224 */ /* 0x000fe200078e0016 */
[----:B-1----:R-:W-:Y:S01]  /*a4f0*/  SHF.R.U32.HI R4, RZ, 0x3, R193 ;  /* 0x00000003ff047819 */ /* 0x002fe200000116c1 */
[----:B------:R1:W4:Y:S01]  /*a500*/  LDS.128 R20, [R7] ;  /* 0x0000000007147984 */ /* 0x0003220000000c00 */
[----:B------:R-:W-:Y:S02]  /*a510*/  BSSY.RECONVERGENT B0, `(.L_x_1155) ;  /* 0x0000021000007945 */ /* 0x000fe40003800200 */
[----:B------:R-:W-:Y:S01]  /*a520*/  IADD3 R24, P0, PT, R192, R24, RZ ;  /* 0x00000018c0187210 */ /* 0x000fe20007f1e0ff */
[C---:B------:R-:W-:Y:S01]  /*a530*/  VIADD R3, R4.reuse, 0x30 ;  /* 0x0000003004037836 */ /* 0x040fe20000000000 */
[C---:B------:R-:W-:Y:S01]  /*a540*/  ISETP.GE.AND P3, PT, R4.reuse, R198, PT ;  /* 0x000000c60400720c */ /* 0x040fe20003f66270 */
[----:B------:R-:W-:Y:S01]  /*a550*/  VIADD R11, R4, 0x10 ;  /* 0x00000010040b7836 */ /* 0x000fe20000000000 */
[----:B------:R-:W-:-:S02]  /*a560*/  IADD3.X R25, PT, PT, RZ, R9, RZ, P0, !PT ;  /* 0x00000009ff197210 */ /* 0x000fc400007fe4ff */
[-C--:B------:R-:W-:Y:S02]  /*a570*/  ISETP.GE.AND P0, PT, R3, R198.reuse, PT ;  /* 0x000000c60300720c */ /* 0x080fe40003f06270 */
[----:B------:R-:W-:Y:S02]  /*a580*/  ISETP.GE.AND P2, PT, R11, R198, PT ;  /* 0x000000c60b00720c */ /* 0x000fe40003f46270 */
[----:B------:R1:W1:Y:S01]  /*a590*/  LDS.128 R8, [R7+0x4000] ;  /* 0x0040000007087984 */ /* 0x0002620000000c00 */
[----:B------:R-:W-:Y:S01]  /*a5a0*/  IADD3 R5, PT, PT, R4, 0x20, RZ ;  /* 0x0000002004057810 */ /* 0x000fe20007ffe0ff */
[----:B---3--:R-:W-:-:S03]  /*a5b0*/  IMAD.WIDE.U32 R2, R17, UR4, R24 ;  /* 0x0000000411027c25 */ /* 0x008fc6000f8e0018 */
[----:B------:R-:W-:Y:S01]  /*a5c0*/  ISETP.GE.AND P1, PT, R5, R198, PT ;  /* 0x000000c60500720c */ /* 0x000fe20003f26270 */
[----:B------:R-:W-:Y:S02]  /*a5d0*/  IMAD R25, R17, UR5, R3 ;  /* 0x0000000511197c24 */ /* 0x000fe4000f8e0203 */
[----:B------:R3:W1:Y:S01]  /*a5e0*/  LDS.128 R16, [R7+0x2000] ;  /* 0x0020000007107984 */ /* 0x0006620000000c00 */
[----:B------:R-:W-:Y:S02]  /*a5f0*/  IMAD.MOV.U32 R5, RZ, RZ, RZ ;  /* 0x000000ffff057224 */ /* 0x000fe400078e00ff */
[----:B------:R-:W-:Y:S01]  /*a600*/  IMAD.WIDE.U32 R4, R6, 0x40, R4 ;  /* 0x0000004006047825 */ /* 0x000fe200078e0004 */
[----:B------:R-:W-:Y:S06]  /*a610*/  @P3 BRA `(.L_x_1156) ;  /* 0x0000000000403947 */ /* 0x000fec0003800000 */
        /* <DEDUP_REMOVED lines=14> */
[----:B-1----:R2:W-:Y:S04]  /*a700*/  @!P4 STG.E.128 desc[UR14][R26.64+0x80], R16 ;  /* 0x000080101a00c986 */ /* 0x0025e8000c101d0e */
[----:B------:R2:W-:Y:S02]  /*a710*/  @!P3 STG.E.128 desc[UR14][R26.64+0x100], R8 ;  /* 0x000100081a00b986 */ /* 0x0005e4000c101d0e */
.L_x_1156:
[----:B------:R-:W-:Y:S05]  /*a720*/  BSYNC.RECONVERGENT B0 ;  /* 0x0000000000007941 */ /* 0x000fea0003800200 */
.L_x_1155:
[----:B--2-4-:R2:W4:Y:S01]  /*a730*/  LDS.128 R20, [R7+0x800] ;  /* 0x0008000007147984 */ /* 0x0145220000000c00 */
[----:B------:R-:W-:Y:S03]  /*a740*/  BSSY.RECONVERGENT B0, `(.L_x_1157) ;  /* 0x0000017000007945 */ /* 0x000fe60003800200 */
[----:B-1----:R2:W1:Y:S04]  /*a750*/  LDS.128 R16, [R7+0x2800] ;  /* 0x0028000007107984 */ /* 0x0024680000000c00 */
[----:B------:R2:W1:Y:S01]  /*a760*/  LDS.128 R8, [R7+0x4800] ;  /* 0x0048000007087984 */ /* 0x0004620000000c00 */
[----:B------:R-:W-:Y:S05]  /*a770*/  @P2 BRA `(.L_x_1158) ;  /* 0x00000000004c2947 */ /* 0x000fea0003800000 */
[----:B------:R-:W5:Y:S01]  /*a780*/  LDCU.64 UR6, c[0x0][0x408] ;  /* 0x00008100ff0677ac */ /* 0x000f620008000a00 */
[----:B------:R-:W-:Y:S01]  /*a790*/  IADD3 R27, P2, PT, R4, 0x10, RZ ;  /* 0x00000010041b7810 */ /* 0x000fe20007f5e0ff */
[----:B------:R-:W-:Y:S01]  /*a7a0*/  IMAD.MOV.U32 R28, RZ, RZ, R2 ;  /* 0x000000ffff1c7224 */ /* 0x000fe200078e0002 */
[----:B------:R-:W-:Y:S01]  /*a7b0*/  MOV R29, R25 ;  /* 0x00000019001d7202 */ /* 0x000fe20000000f00 */
[----:B------:R-:W3:Y:S02]  /*a7c0*/  LDCU UR8, c[0x0][0x440] ;  /* 0x00008800ff0877ac */ /* 0x000ee40008000800 */
[----:B------:R-:W-:Y:S01]  /*a7d0*/  IMAD.X R0, RZ, RZ, R5, P2 ;  /* 0x000000ffff007224 */ /* 0x000fe200010e0605 */
[----:B------:R-:W2:Y:S03]  /*a7e0*/  LDCU.64 UR4, c[0x0][0x3f0] ;  /* 0x00007e00ff0477ac */ /* 0x000ea60008000a00 */
[----:B-----5:R-:W-:-:S02]  /*a7f0*/  IMAD R0, R0, UR6, RZ ;  /* 0x0000000600007c24 */ /* 0x020fc4000f8e02ff */
[----:B------:R-:W-:Y:S01]  /*a800*/  IMAD.WIDE.U32 R28, R27, UR6, R28 ;  /* 0x000000061b1c7c25 */ /* 0x000fe2000f8e001c */
[----:B---3--:R-:W-:-:S03]  /*a810*/  ISETP.GE.AND P4, PT, R192, UR8, PT ;  /* 0x00000008c0007c0c */ /* 0x008fc6000bf86270 */
[----:B------:R-:W-:Y:S01]  /*a820*/  IMAD R0, R27, UR7, R0 ;  /* 0x000000071b007c24 */ /* 0x000fe2000f8e0200 */
[----:B------:R-:W-:Y:S02]  /*a830*/  ISETP.GE.AND P3, PT, R213, UR8, PT ;  /* 0x00000008d5007c0c */ /* 0x000fe4000bf66270 */
[----:B------:R-:W-:Y:S01]  /*a840*/  ISETP.GE.AND P2, PT, R212, UR8, PT ;  /* 0x00000008d4007c0c */ /* 0x000fe2000bf46270 */
[----:B------:R-:W-:Y:S01]  /*a850*/  IMAD.IADD R0, R0, 0x1, R29 ;  /* 0x0000000100007824 */ /* 0x000fe200078e021d */
[----:B--2---:R-:W-:-:S04]  /*a860*/  LEA R26, P5, R28, UR4, 0x1 ;  /* 0x000000041c1a7c11 */ /* 0x004fc8000f8a08ff */
[----:B------:R-:W-:-:S05]  /*a870*/  LEA.HI.X R27, R28, UR5, R0, 0x1, P5 ;  /* 0x000000051c1b7c11 */ /* 0x000fca000a8f0c00 */
[----:B----4-:R2:W-:Y:S04]  /*a880*/  @!P4 STG.E.128 desc[UR14][R26.64], R20 ;  /* 0x000000141a00c986 */ /* 0x0105e8000c101d0e */
[----:B-1----:R2:W-:Y:S04]  /*a890*/  @!P3 STG.E.128 desc[UR14][R26.64+0x80], R16 ;  /* 0x000080101a00b986 */ /* 0x0025e8000c101d0e */
[----:B------:R2:W-:Y:S02]  /*a8a0*/  @!P2 STG.E.128 desc[UR14][R26.64+0x100], R8 ;  /* 0x000100081a00a986 */ /* 0x0005e4000c101d0e */
.L_x_1158:
[----:B------:R-:W-:Y:S05]  /*a8b0*/  BSYNC.RECONVERGENT B0 ;  /* 0x0000000000007941 */ /* 0x000fea0003800200 */
.L_x_1157:
        /* <DEDUP_REMOVED lines=24> */
.L_x_1160:
[----:B------:R-:W-:Y:S05]  /*aa40*/  BSYNC.RECONVERGENT B0 ;  /* 0x0000000000007941 */ /* 0x000fea0003800200 */
.L_x_1159:
        /* <DEDUP_REMOVED lines=8> */
[----:B------:R-:W4:Y:S01]  /*aad0*/  LDCU.64 UR4, c[0x0][0x3f0] ;  /* 0x00007e00ff0477ac */ /* 0x000f220008000a00 */
[----:B------:R-:W-:Y:S02]  /*aae0*/  MOV R5, R25 ;  /* 0x0000001900057202 */ /* 0x000fe40000000f00 */
        /* <DEDUP_REMOVED lines=14> */
.L_x_1161:
        /* <DEDUP_REMOVED lines=11> */
.L_x_1820:


//--------------------- .text._ZN5flash16flash_fwd_kernelI23Flash_fwd_kernel_traitsILi192ELi64ELi64ELi4ELb0ELb0EN7cutlass10bfloat16_tE19Flash_kernel_traitsILi192ELi64ELi64ELi4ES3_EELb1ELb0ELb0ELb1ELb0ELb0ELb0ELb1EEEvNS_16Flash_fwd_paramsE --------------------------
	.section	.text._ZN5flash16flash_fwd_kernelI23Flash_fwd_kernel_traitsILi192ELi64ELi64ELi4ELb0ELb0EN7cutlass10bfloat16_tE19Flash_kernel_traitsILi192ELi64ELi64ELi4ES3_EELb1ELb0ELb0ELb1ELb0ELb0ELb0ELb1EEEvNS_16Flash_fwd_paramsE,"ax",@progbits
	.align	128
        .global         _ZN5flash16flash_fwd_kernelI23Flash_fwd_kernel_traitsILi192ELi64ELi64ELi4ELb0ELb0EN7cutlass10bfloat16_tE19Flash_kernel_traitsILi192ELi64ELi64ELi4ES3_EELb1ELb0ELb0ELb1ELb0ELb0ELb0ELb1EEEvNS_16Flash_fwd_paramsE
        .type           _ZN5flash16flash_fwd_kernelI23Flash_fwd_kernel_traitsILi192ELi64ELi64ELi4ELb0ELb0EN7cutlass10bfloat16_tE19Flash_kernel_traitsILi192ELi64ELi64ELi4ES3_EELb1ELb0ELb0ELb1ELb0ELb0ELb0ELb1EEEvNS_16Flash_fwd_paramsE,@function
        .size           _ZN5flash16flash_fwd_kernelI23Flash_fwd_kernel_traitsILi192ELi64ELi64ELi4ELb0ELb0EN7cutlass10bfloat16_tE19Flash_kernel_traitsILi192ELi64ELi64ELi4ES3_EELb1ELb0ELb0ELb1ELb0ELb0ELb0ELb1EEEvNS_16Flash_fwd_paramsE,(.L_x_1821 - _ZN5flash16flash_fwd_kernelI23Flash_fwd_kernel_traitsILi192ELi64ELi64ELi4ELb0ELb0EN7cutlass10bfloat16_tE19Flash_kernel_traitsILi192ELi64ELi64ELi4ES3_EELb1ELb0ELb0ELb1ELb0ELb0ELb0ELb1EEEvNS_16Flash_fwd_paramsE)
        .other          _ZN5flash16flash_fwd_kernelI23Flash_fwd_kernel_traitsILi192ELi64ELi64ELi4ELb0ELb0EN7cutlass10bfloat16_tE19Flash_kernel_traitsILi192ELi64ELi64ELi4ES3_EELb1ELb0ELb0ELb1ELb0ELb0ELb0ELb1EEEvNS_16Flash_fwd_paramsE,@"STO_CUDA_ENTRY STV_DEFAULT"
_ZN5flash16flash_fwd_kernelI23Flash_fwd_kernel_traitsILi192ELi64ELi64ELi4ELb0ELb0EN7cutlass10bfloat16_tE19Flash_kernel_traitsILi192ELi64ELi64ELi4ES3_EELb1ELb0ELb0ELb1ELb0ELb0ELb0ELb1EEEvNS_16Flash_fwd_paramsE:
.text._ZN5flash16flash_fwd_kernelI23Flash_fwd_kernel_traitsILi192ELi64ELi64ELi4ELb0ELb0EN7cutlass10bfloat16_tE19Flash_kernel_traitsILi192ELi64ELi64ELi4ES3_EELb1ELb0ELb0ELb1ELb0ELb0ELb0ELb1EEEvNS_16Flash_fwd_paramsE:
        /* <DEDUP_REMOVED lines=14> */
[----:B----4-:R-:W-:-:S05]  /*00e0*/  @P3 IMAD.MOV.U32 R3, RZ, RZ, R98 ;  /* 0x000000ffff033224 */ /* 0x010fca00078e0062 */
[----:B-1----:R1:W3:Y:S01]  /*00f0*/  @P3 LDG.E.64 R4, desc[UR18][R2.64] ;  /* 0x0000001202043981 */ /* 0x0022e2000c1e1b00 */
[----:B--2---:R-:W-:Y:S02]  /*0100*/  IMAD.U32 R196, RZ, RZ, UR4 ;  /* 0x00000004ffc47e24 */ /* 0x004fe4000f8e00ff */
[----:B------:R-:W-:Y:S01]  /*0110*/  IMAD.U32 R197, RZ, RZ, UR5 ;  /* 0x00000005ffc57e24 */ /* 0x000fe2000f8e00ff */
[----:B------:R-:W2:Y:S01]  /*0120*/  S2R R16, SR_CTAID.Z ;  /* 0x0000000000107919 */ /* 0x000ea20000002700 */
[----:B------:R-:W4:Y:S01]  /*0130*/  S2R R186, SR_TID.X ;  /* 0x0000000000ba7919 */ /* 0x000f220000002100 */
[----:B------:R-:W-:Y:S01]  /*0140*/  ISETP.NE.U32.AND P2, PT, RZ, UR8, PT ;  /* 0x00000008ff007c0c */ /* 0x000fe2000bf45070 */
[----:B------:R-:W3:Y:S02]  /*0150*/  LDCU.64 UR4, c[0x0][0x478] ;  /* 0x00008f00ff0477ac */ /* 0x000ee40008000a00 */
[----:B------:R-:W3:Y:S01]  /*0160*/  @P3 LDG.E.64 R196, desc[UR18][R196.64] ;  /* 0x00000012c4c43981 */ /* 0x000ee2000c1e1b00 */
[----:B------:R-:W-:Y:S01]  /*0170*/  ISETP.NE.AND.EX P2, PT, RZ, UR9, PT, P2 ;  /* 0x00000009ff007c0c */ /* 0x000fe2000bf45320 */
[----:B------:R-:W-:Y:S01]  /*0180*/  IMAD.MOV.U32 R8, RZ, RZ, -0x1 ;  /* 0xffffffffff087424 */ /* 0x000fe200078e00ff */
[----:B------:R-:W-:Y:S01]  /*0190*/  UISETP.NE.U32.AND UP0, UPT, UR8, URZ, UPT ;  /* 0x000000ff0800728c */ /* 0x000fe2000bf05070 */
[----:B------:R-:W-:-:S03]  /*01a0*/  IMAD.WIDE.U32 R6, R24, 0x4, R6 ;  /* 0x0000000418067825 */ /* 0x000fc600078e0006 */
[----:B------:R-:W-:Y:S01]  /*01b0*/  UISETP.NE.AND.EX UP0, UPT, UR9, URZ, UPT, UP0 ;  /* 0x000000ff0900728c */ /* 0x000fe2000bf05300 */
[----:B------:R-:W-:Y:S01]  /*01c0*/  IMAD.SHL.U32 R11, R24, 0x4, RZ ;  /* 0x00000004180b7824 */ /* 0x000fe200078e00ff */
[----:B------:R-:W-:-:S04]  /*01d0*/  SHF.R.U32.HI R12, RZ, 0x1e, R24 ;  /* 0x0000001eff0c7819 */ /* 0x000fc80000011618 */
[----:B------:R-:W-:Y:S02]  /*01e0*/  PLOP3.LUT P0, PT, PT, PT, UP0, 0x80, 0x8 ;  /* 0x000000000008781c */ /* 0x000fe40003f0f008 */
[----:B--2---:R-:W-:-:S04]  /*01f0*/  LOP3.LUT R0, R16, R120, R24, 0xfe, !PT ;  /* 0x0000007810007212 */ /* 0x004fc800078efe18 */
[----:B----4-:R-:W-:Y:S02]  /*0200*/  LOP3.LUT P4, RZ, R0, R186, RZ, 0xfc, !PT ;  /* 0x000000ba00ff7212 */ /* 0x010fe4000788fcff */
[----:B------:R-:W3:Y:S11]  /*0210*/  @P3 LDC R0, c[0x0][0x520] ;  /* 0x00014800ff003b82 */ /* 0x000ef60000000800 */
[----:B-1----:R-:W1:Y:S01]  /*0220*/  @!P4 LDC.64 R2, c[0x0][0x528] ;  /* 0x00014a00ff02cb82 */ /* 0x002e620000000a00 */
[----:B------:R-:W-:Y:S01]  /*0230*/  IMAD.MOV.U32 R9, RZ, RZ, RZ ;  /* 0x000000ffff097224 */ /* 0x000fe200078e00ff */
[----:B---3--:R-:W-:-:S05]  /*0240*/  @P3 IADD3 R97, P1, PT, R4, R0, RZ ;  /* 0x0000000004613210 */ /* 0x008fca0007f3e0ff */
[----:B------:R-:W-:Y:S02]  /*0250*/  @P3 IMAD.X R98, RZ, RZ, R5, P1 ;  /* 0x000000ffff623224 */ /* 0x000fe400008e0605 */
[----:B------:R-:W-:Y:S02]  /*0260*/  @!P4 IMAD.MOV.U32 R4, RZ, RZ, R97 ;  /* 0x000000ffff04c224 */ /* 0x000fe400078e0061 */
[----:B------:R-:W-:Y:S01]  /*0270*/  @!P4 IMAD.MOV.U32 R5, RZ, RZ, R98 ;  /* 0x000000ffff05c224 */ /* 0x000fe200078e0062 */
[----:B-1----:R-:W-:Y:S04]  /*0280*/  @!P4 STG.E.64 desc[UR18][R2.64], R196 ;  /* 0x000000c40200c986 */ /* 0x002fe8000c101b12 */
[----:B------:R1:W-:Y:S01]  /*0290*/  @!P4 STG.E.64 desc[UR18][R2.64+0x8], R4 ;  /* 0x000008040200c986 */ /* 0x0003e2000c101b12 */
[----:B------:R-:W-:-:S03]  /*02a0*/  ISETP.NE.U32.AND P4, PT, RZ, UR6, PT ;  /* 0x00000006ff007c0c */ /* 0x000fc6000bf85070 */
[----:B------:R-:W2:Y:S01]  /*02b0*/  @P2 LDG.E R8, desc[UR18][R6.64] ;  /* 0x0000001206082981 */ /* 0x000ea2000c1e1900 */
[----:B------:R-:W-:Y:S02]  /*02c0*/  ISETP.NE.U32.AND P2, PT, RZ, UR4, PT ;  /* 0x00000004ff007c0c */ /* 0x000fe4000bf45070 */
[----:B------:R-:W-:Y:S01]  /*02d0*/  ISETP.NE.AND.EX P4, PT, RZ, UR7, PT, P4 ;  /* 0x00000007ff007c0c */ /* 0x000fe2000bf85340 */
[----:B------:R3:W4:Y:S01]  /*02e0*/  @P0 LDG.E R10, desc[UR18][R6.64+0x4] ;  /* 0x00000412060a0981 */ /* 0x000722000c1e1900 */
[----:B------:R-:W-:-:S11]  /*02f0*/  ISETP.NE.AND.EX P2, PT, RZ, UR5, PT, P2 ;  /* 0x00000005ff007c0c */ /* 0x000fd6000bf45320 */
[C---:B-1----:R-:W-:Y:S02]  /*0300*/  @P4 IADD3 R4, P3, PT, R11.reuse, UR6, RZ ;  /* 0x000000060b044c10 */ /* 0x042fe4000ff7e0ff */
[----:B------:R-:W-:Y:S01]  /*0310*/  @P2 IADD3 R2, P1, PT, R11, UR4, RZ ;  /* 0x000000040b022c10 */ /* 0x000fe2000ff3e0ff */
[----:B------:R-:W1:Y:S01]  /*0320*/  LDCU.U8 UR4, c[0x0][0x532] ;  /* 0x0000a640ff0477ac */ /* 0x000e620008000000 */
[C---:B------:R-:W-:Y:S01]  /*0330*/  @P4 IADD3.X R5, PT, PT, R12.reuse, UR7, RZ, P3, !PT ;  /* 0x000000070c054c10 */ /* 0x040fe20009ffe4ff */
[----:B---3--:R-:W3:Y:S01]  /*0340*/  LDC.64 R6, c[0x0][0x468] ;  /* 0x00011a00ff067b82 */ /* 0x008ee20000000a00 */
[----:B------:R-:W-:-:S03]  /*0350*/  @P2 IADD3.X R3, PT, PT, R12, UR5, RZ, P1, !PT ;  /* 0x000000050c032c10 */ /* 0x000fc60008ffe4ff */
[----:B------:R3:W4:Y:S04]  /*0360*/  @P4 LDG.E R9, desc[UR18][R4.64] ;  /* 0x0000001204094981 */ /* 0x000728000c1e1900 */
[----:B------:R3:W4:Y:S01]  /*0370*/  @P2 LDG.E R0, desc[UR18][R2.64] ;  /* 0x0000001202002981 */ /* 0x000722000c1e1900 */
[----:B-1----:R-:W-:Y:S02]  /*0380*/  ISETP.NE.AND P4, PT, RZ, UR4, PT ;  /* 0x00000004ff007c0c */ /* 0x002fe4000bf85270 */
[----:B---3--:R-:W-:-:S04]  /*0390*/  ISETP.EQ.U32.AND P3, PT, R6, RZ, PT ;  /* 0x000000ff0600720c */ /* 0x008fc80003f62070 */
[----:B------:R-:W-:Y:S01]  /*03a0*/  ISETP.EQ.OR.EX P3, PT, R7, RZ, !P4, P3 ;  /* 0x000000ff0700720c */ /* 0x000fe20006762730 */
[----:B------:R-:W1:Y:S01]  /*03b0*/  @!P2 LDC.64 R4, c[0x0][0x488] ;  /* 0x00012200ff04ab82 */ /* 0x000e620000000a00 */
[----:B------:R-:W-:Y:S01]  /*03c0*/  IADD3 R2, P1, PT, R11, R6, RZ ;  /* 0x000000060b027210 */ /* 0x000fe20007f3e0ff */
[----:B------:R-:W-:-:S04]  /*03d0*/  IMAD.MOV.U32 R11, RZ, RZ, -0x1 ;  /* 0xffffffffff0b7424 */ /* 0x000fc800078e00ff */
[----:B------:R-:W-:-:S06]  /*03e0*/  IMAD.X R3, R12, 0x1, R7, P1 ;  /* 0x000000010c037824 */ /* 0x000fcc00008e0607 */
[----:B------:R3:W5:Y:S01]  /*03f0*/  @!P3 LDG.E R11, desc[UR18][R2.64] ;  /* 0x00000012020bb981 */ /* 0x000762000c1e1900 */
[----:B------:R-:W-:Y:S01]  /*0400*/  ISETP.NE.U32.AND P3, PT, R6, RZ, PT ;  /* 0x000000ff0600720c */ /* 0x000fe20003f65070 */
[----:B------:R-:W3:Y:S01]  /*0410*/  @!UP0 LDCU UR17, c[0x0][0x434] ;  /* 0x00008680ff1187ac */ /* 0x000ee20008000800 */
[----:B------:R-:W-:Y:S02]  /*0420*/  IMAD.SHL.U32 R99, R120, 0x40, RZ ;  /* 0x0000004078637824 */ /* 0x000fe400078e00ff */
[----:B------:R-:W-:Y:S02]  /*0430*/  ISETP.NE.AND.EX P3, PT, R7, RZ, PT, P3 ;  /* 0x000000ff0700720c */ /* 0x000fe40003f65330 */
[----:B--2---:R-:W-:Y:S02]  /*0440*/  R2UR UR16, R8 ;  /* 0x00000000081072ca */ /* 0x004fe400000e0000 */
[----:B------:R-:W2:Y:S01]  /*0450*/  @!P2 LDC R8, c[0x0][0x43c] ;  /* 0x00010f00ff08ab82 */ /* 0x000ea20000000800 */
[----:B----4-:R-:W-:-:S02]  /*0460*/  @P0 R2UR UR4, R10 ;  /* 0x000000000a0402ca */ /* 0x010fc400000e0000 */
[----:B-1----:R-:W-:-:S04]  /*0470*/  @!P2 ISETP.NE.U32.AND P0, PT, R4, RZ, PT ;  /* 0x000000ff0400a20c */ /* 0x002fc80003f05070 */
[----:B------:R-:W-:-:S07]  /*0480*/  @!P2 ISETP.NE.AND.EX P0, PT, R5, RZ, PT, P0 ;  /* 0x000000ff0500a20c */ /* 0x000fce0003f05300 */
[----:B---3--:R-:W-:Y:S01]  /*0490*/  @UP0 UIADD3 UR17, UPT, UPT, UR4, -UR16, URZ ;  /* 0x8000001004110290 */ /* 0x008fe2000fffe0ff */
[----:B------:R-:W1:Y:S05]  /*04a0*/  LDCU UR4, c[0x0][0x3e0] ;  /* 0x00007c00ff0477ac */ /* 0x000e6a0008000800 */
[----:B------:R-:W-:Y:S02]  /*04b0*/  ISETP.LT.AND P1, PT, R99, UR17, PT ;  /* 0x0000001163007c0c */ /* 0x000fe4000bf21270 */
[----:B--2---:R-:W-:Y:S01]  /*04c0*/  @!P2 SEL R4, R8, RZ, P0 ;  /* 0x000000ff0804a207 */ /* 0x004fe20000000000 */
[----:B------:R-:W-:Y:S02]  /*04d0*/  @P2 IMAD.IADD R117, R0, 0x1, -R9 ;  /* 0x0000000100752824 */ /* 0x000fe400078e0a09 */
[----:B------:R-:W2:Y:S01]  /*04e0*/  @!P3 LDC R0, c[0x0][0x438] ;  /* 0x00010e00ff00bb82 */ /* 0x000ea20000000800 */
[----:B-1----:R-:W-:Y:S07]  /*04f0*/  @!P3 BRA `(.L_x_1162) ;  /* 0x00000000000cb947 */ /* 0x002fee0003800000 */
[----:B--2---:R-:W2:Y:S02]  /*0500*/  @P4 LDG.E R0, desc[UR18][R2.64+0x4] ;  /* 0x0000041202004981 */ /* 0x004ea4000c1e1900 */
[----:B--2--5:R-:W-:-:S06]  /*0510*/  @P4 IADD3 R0, PT, PT, R0, -R11, RZ ;  /* 0x8000000b00004210 */ /* 0x024fcc0007ffe0ff */
[----:B------:R1:W5:Y:S02]  /*0520*/  @!P4 LDG.E R0, desc[UR18][R2.64] ;  /* 0x000000120200c981 */ /* 0x000364000c1e1900 */
.L_x_1162:
[----:B--2--5:R-:W-:Y:S01]  /*0530*/  @!P2 IADD3 R117, PT, PT, R4, R0, -R9 ;  /* 0x000000000475a210 */ /* 0x024fe20007ffe809 */
[----:B------:R-:W-:Y:S06]  /*0540*/  @!P1 EXIT ;  /* 0x000000000000994d */ /* 0x000fec0003800000 */
[----:B------:R-:W-:Y:S01]  /*0550*/  ISETP.GT.AND P0, PT, R117, RZ, PT ;  /* 0x000000ff7500720c */ /* 0x000fe20003f04270 */
[----:B------:R-:W-:Y:S01]  /*0560*/  IMAD R110, R24, UR4, R16 ;  /* 0x00000004186e7c24 */ /* 0x000fe2000f8e0210 */
[----:B------:R-:W-:-:S11]  /*0570*/  LOP3.LUT R112, R186, 0x1f, RZ, 0xc0, !PT ;  /* 0x0000001fba707812 */ /* 0x000fd600078ec0ff */
[----:B------:R-:W-:Y:S05]  /*0580*/  @P0 BRA `(.L_x_1163) ;  /* 0x0000000c00100947 */ /* 0x000fea0003800000 */
[----:B-1----:R-:W1:Y:S01]  /*0590*/  LDC.U8 R2, c[0x0][0x549] ;  /* 0x00015240ff027b82 */ /* 0x002e620000000000 */
[----:B------:R-:W-:Y:S02]  /*05a0*/  MOV R0, UR16 ;  /* 0x0000001000007c02 */ /* 0x000fe40008000f00 */
[----:B------:R-:W-:Y:S02]  /*05b0*/  SHF.L.U32 R21, R186, 0x3, RZ ;  /* 0x00000003ba157819 */ /* 0x000fe400000006ff */
[----:B------:R-:W-:-:S03]  /*05c0*/  ISETP.NE.AND P0, PT, R0, -0x1, PT ;  /* 0xffffffff0000780c */ /* 0x000fc60003f05270 */
[----:B------:R-:W2:Y:S08]  /*05d0*/  LDC R15, c[0x0][0x434] ;  /* 0x00010d00ff0f7b82 */ /* 0x000eb00000000800 */
[----:B------:R-:W3:Y:S01]  /*05e0*/  LDC.U8 R10, c[0x0][0x548] ;  /* 0x00015200ff0a7b82 */ /* 0x000ee20000000000 */
[----:B-1----:R-:W-:-:S07]  /*05f0*/  ISETP.NE.AND P1, PT, R2, RZ, PT ;  /* 0x000000ff0200720c */ /* 0x002fce0003f25270 */
[----:B------:R-:W1:Y:S08]  /*0600*/  @!P0 LDC.64 R6, c[0x0][0x400] ;  /* 0x00010000ff068b82 */ /* 0x000e700000000a00 */
[----:B------:R-:W4:Y:S01]  /*0610*/  @P0 LDC.64 R8, c[0x0][0x408] ;  /* 0x00010200ff080b82 */ /* 0x000f220000000a00 */
[----:B------:R-:W-:-:S07]  /*0620*/  @P1 MOV R13, 0x1 ;  /* 0x00000001000d1802 */ /* 0x000fce0000000f00 */
[----:B------:R-:W5:Y:S08]  /*0630*/  @P1 LDC.64 R2, c[0x0][0x430] ;  /* 0x00010c00ff021b82 */ /* 0x000f700000000a00 */
[----:B------:R-:W2:Y:S01]  /*0640*/  @P1 LDC R14, c[0x0][0x430] ;  /* 0x00010c00ff0e1b82 */ /* 0x000ea20000000800 */
[----:B-1----:R-:W-:-:S03]  /*0650*/  @!P0 IMAD.WIDE.U32 R4, R24, R6, RZ ;  /* 0x0000000618048225 */ /* 0x002fc600078e00ff */
[----:B------:R-:W-:Y:S01]  /*0660*/  @!P0 MOV R0, R4 ;  /* 0x0000000400008202 */ /* 0x000fe20000000f00 */
[----:B-----5:R-:W-:Y:S02]  /*0670*/  @P1 IMAD R12, R2, R3, RZ ;  /* 0x00000003020c1224 */ /* 0x020fe400078e02ff */
[----:B----4-:R-:W-:Y:S01]  /*0680*/  @P0 IMAD.WIDE.U32 R2, R8, UR16, RZ ;  /* 0x0000001008020c25 */ /* 0x010fe2000f8e00ff */
[----:B---3--:R-:W-:Y:S06]  /*0690*/  @P1 BRA `(.L_x_1164) ;  /* 0x0000000000241947 */ /* 0x008fec0003800000 */
[----:B------:R-:W-:-:S13]  /*06a0*/  ISETP.NE.AND P2, PT, R10, RZ, PT ;  /* 0x000000ff0a00720c */ /* 0x000fda0003f45270 */
[----:B------:R-:W1:Y:S01]  /*06b0*/  @P2 LDC R12, c[0x0][0x454] ;  /* 0x00011500ff0c2b82 */ /* 0x000e620000000800 */
[----:B--2---:R-:W-:Y:S02]  /*06c0*/  @P2 MOV R14, 0x1 ;  /* 0x00000001000e2802 */ /* 0x004fe40000000f00 */
[----:B------:R-:W-:-:S05]  /*06d0*/  @!P2 MOV R14, 0x1 ;  /* 0x00000001000ea802 */ /* 0x000fca0000000f00 */
[----:B------:R-:W2:Y:S08]  /*06e0*/  @P2 LDC R13, c[0x0][0x454] ;  /* 0x00011500ff0d2b82 */ /* 0x000eb00000000800 */
[----:B------:R-:W3:Y:S08]  /*06f0*/  @!P2 LDC R6, c[0x0][0x434] ;  /* 0x00010d00ff06ab82 */ /* 0x000ef00000000800 */
[----:B------:R-:W4:Y:S01]  /*0700*/  @!P2 LDC R12, c[0x0][0x434] ;  /* 0x00010d00ff0cab82 */ /* 0x000f220000000800 */
[----:B--2---:R-:W-:-:S02]  /*0710*/  @P2 IMAD R13, R13, UR4, RZ ;  /* 0x000000040d0d2c24 */ /* 0x004fc4000f8e02ff */
[----:B-1-3--:R-:W-:-:S07]  /*0720*/  @!P2 IMAD R13, R6, UR4, RZ ;  /* 0x00000004060dac24 */ /* 0x00afce000f8e02ff */
.L_x_1164:
[----:B------:R-:W1:Y:S01]  /*0730*/  LDCU.64 UR4, c[0x0][0x410] ;  /* 0x00008200ff0477ac */ /* 0x000e620008000a00 */
[----:B------:R-:W-:Y:S01]  /*0740*/  @P0 IMAD.MOV.U32 R0, RZ, RZ, R2 ;  /* 0x000000ffff000224 */ /* 0x000fe200078e0002 */
[----:B------:R-:W-:Y:S01]  /*0750*/  LOP3.LUT R21, R21, 0x38, RZ, 0xc0, !PT ;  /* 0x0000003815157812 */ /* 0x000fe200078ec0ff */
[----:B------:R-:W-:Y:S01]  /*0760*/  @!P0 IMAD R4, R24, R7, R5 ;  /* 0x0000000718048224 */ /* 0x000fe200078e0205 */
[----:B------:R-:W-:Y:S01]  /*0770*/  SHF.R.U32.HI R186, RZ, 0x3, R186 ;  /* 0x00000003ffba7819 */ /* 0x000fe200000116ba */
[----:B------:R-:W-:Y:S01]  /*0780*/  @P0 IMAD R4, R9, UR16, R3 ;  /* 0x0000001009040c24 */ /* 0x000fe2000f8e0203 */
[----:B------:R-:W-:Y:S01]  /*0790*/  IADD3 R2, P0, PT, R21, R0, RZ ;  /* 0x0000000015027210 */ /* 0x000fe20007f1e0ff */
[----:B------:R-:W-:Y:S01]  /*07a0*/  IMAD.U32 R6, RZ, RZ, UR16 ;  /* 0x00000010ff067e24 */ /* 0x000fe2000f8e00ff */
[----:B------:R-:W-:Y:S01]  /*07b0*/  IADD3 R0, PT, PT, -R99, UR17, RZ ;  /* 0x0000001163007c10 */ /* 0x000fe2000fffe1ff */
[C---:B------:R-:W-:Y:S01]  /*07c0*/  VIADD R18, R186.reuse, 0x10 ;  /* 0x00000010ba127836 */ /* 0x040fe20000000000 */
[----:B------:R-:W-:Y:S01]  /*07d0*/  IADD3.X R3, PT, PT, RZ, R4, RZ, P0, !PT ;  /* 0x00000004ff037210 */ /* 0x000fe200007fe4ff */
[C---:B------:R-:W-:Y:S01]  /*07e0*/  VIADD R19, R186.reuse, 0x20 ;  /* 0x00000020ba137836 */ /* 0x040fe20000000000 */
[-C--:B------:R-:W-:Y:S01]  /*07f0*/  ISETP.GE.AND P0, PT, R186, R0.reuse, PT ;  /* 0x00000000ba00720c */ /* 0x080fe20003f06270 */
[----:B------:R-:W-:Y:S01]  /*0800*/  IMAD.MOV.U32 R187, RZ, RZ, RZ ;  /* 0x000000ffffbb7224 */ /* 0x000fe200078e00ff */
[----:B------:R-:W-:Y:S01]  /*0810*/  ISETP.NE.AND P1, PT, R10, RZ, !P1 ;  /* 0x000000ff0a00720c */ /* 0x000fe20004f25270 */
[----:B------:R-:W-:Y:S01]  /*0820*/  BSSY.RECONVERGENT B0, `(.L_x_1165) ;  /* 0x000001d000007945 */ /* 0x000fe20003800200 */
[----:B------:R-:W-:Y:S01]  /*0830*/  ISETP.NE.AND P4, PT, R6, -0x1, PT ;  /* 0xffffffff0600780c */ /* 0x000fe20003f85270 */
[----:B------:R-:W-:Y:S01]  /*0840*/  IMAD.WIDE.U32 R4, R120, 0x40, R186 ;  /* 0x0000004078047825 */ /* 0x000fe200078e00ba */
[----:B------:R-:W-:-:S02]  /*0850*/  ISETP.GE.AND P3, PT, R18, R0, PT ;  /* 0x000000001200720c */ /* 0x000fc40003f66270 */
[----:B------:R-:W-:Y:S01]  /*0860*/  ISETP.GE.AND P2, PT, R19, R0, PT ;  /* 0x000000001300720c */ /* 0x000fe20003f46270 */
[----:B-1----:R-:W-:Y:S01]  /*0870*/  IMAD.WIDE.U32 R10, R16, UR4, R2 ;  /* 0x00000004100a7c25 */ /* 0x002fe2000f8e0002 */
[----:B------:R-:W-:Y:S02]  /*0880*/  IADD3 R20, PT, PT, R186, 0x30, RZ ;  /* 0x00000030ba147810 */ /* 0x000fe40007ffe0ff */
[C---:B------:R-:W-:Y:S01]  /*0890*/  LOP3.LUT R23, R21.reuse, 0x40, RZ, 0xfc, !PT ;  /* 0x0000004015177812 */ /* 0x040fe200078efcff */
[----:B--2---:R-:W-:Y:S01]  /*08a0*/  IMAD R2, R24, R15, RZ ;  /* 0x0000000f18027224 */ /* 0x004fe200078e02ff */
[----:B------:R-:W-:Y:S01]  /*08b0*/  LOP3.LUT R22, R21, 0x80, RZ, 0xfc, !PT ;  /* 0x0000008015167812 */ /* 0x000fe200078efcff */
[----:B------:R-:W-:-:S03]  /*08c0*/  IMAD R9, R16, UR5, R11 ;  /* 0x0000000510097c24 */ /* 0x000fc6000f8e020b */
[----:B------:R-:W-:Y:S01]  /*08d0*/  SEL R15, R2, UR16, !P4 ;  /* 0x00000010020f7c07 */ /* 0x000fe2000e000000 */
        /* <DEDUP_REMOVED lines=17> */
.L_x_1166:
[----:B------:R-:W-:Y:S05]  /*09f0*/  BSYNC.RECONVERGENT B0 ;  /* 0x0000000000007941 */ /* 0x000fea0003800200 */
.L_x_1165:
        /* <DEDUP_REMOVED lines=22> */
.L_x_1168:
[----:B------:R-:W-:Y:S05]  /*0b60*/  BSYNC.RECONVERGENT B0 ;  /* 0x0000000000007941 */ /* 0x000fea0003800200 */
.L_x_1167:
[----:B----4-:R-:W-:Y:S01]  /*0b70*/  IMAD R12, R16, R12, RZ ;  /* 0x0000000c100c7224 */ /* 0x010fe200078e02ff */
[----:B------:R-:W-:Y:S01]  /*0b80*/  BSSY.RECONVERGENT B0, `(.L_x_1169) ;  /* 0x0000017000007945 */ /* 0x000fe20003800200 */
[----:B------:R-:W-:Y:S02]  /*0b90*/  ISETP.NE.AND P3, PT, R21, RZ, PT ;  /* 0x000000ff1500720c */ /* 0x000fe40003f65270 */
[----:B------:R-:W-:Y:S01]  /*0ba0*/  @!P1 IMAD R12, R24, R13, R12 ;  /* 0x0000000d180c9224 */ /* 0x000fe200078e020c */
[----:B------:R-:W-:Y:S05]  /*0bb0*/  @P2 BRA `(.L_x_1170) ;  /* 0x00000000004c2947 */ /* 0x000fea0003800000 */
[----:B------:R-:W3:Y:S01]  /*0bc0*/  LDCU.64 UR6, c[0x0][0x408] ;  /* 0x00008100ff0677ac */ /* 0x000ee20008000a00 */
[----:B-12---:R-:W-:Y:S01]  /*0bd0*/  IADD3 R2, P2, PT, R4, 0x20, RZ ;  /* 0x0000002004027810 */ /* 0x006fe20007f5e0ff */
[----:B------:R-:W-:Y:S01]  /*0be0*/  IMAD.MOV.U32 R6, RZ, RZ, R10 ;  /* 0x000000ffff067224 */ /* 0x000fe200078e000a */
[----:B------:R-:W-:Y:S01]  /*0bf0*/  MOV R7, R9 ;  /* 0x0000000900077202 */ /* 0x000fe20000000f00 */
[----:B------:R-:W1:Y:S02]  /*0c00*/  LDCU UR8, c[0x0][0x440] ;  /* 0x00008800ff0877ac */ /* 0x000e640008000800 */
[----:B------:R-:W-:Y:S01]  /*0c10*/  IMAD.X R3, RZ, RZ, R5, P2 ;  /* 0x000000ffff037224 */ /* 0x000fe200010e0605 */
        /* <DEDUP_REMOVED lines=13> */
.L_x_1170:
[----:B------:R-:W-:Y:S05]  /*0cf0*/  BSYNC.RECONVERGENT B0 ;  /* 0x0000000000007941 */ /* 0x000fea0003800200 */
.L_x_1169:
[----:B------:R-:W-:Y:S01]  /*0d00*/  SHF.R.S32.HI R6, RZ, 0x1f, R15 ;  /* 0x0000001fff067819 */ /* 0x000fe2000001140f */
[----:B-123--:R-:W-:Y:S01]  /*0d10*/  IMAD R2, R99, R14, RZ ;  /* 0x0000000e63027224 */ /* 0x00efe200078e02ff */
[----:B------:R-:W-:Y:S01]  /*0d20*/  SEL R3, R15, RZ, P1 ;  /* 0x000000ff0f037207 */ /* 0x000fe20000800000 */
[----:B------:R-:W-:Y:S01]  /*0d30*/  BSSY.RECONVERGENT B0, `(.L_x_1171) ;  /* 0x000001e000007945 */ /* 0x000fe20003800200 */
[-C--:B------:R-:W-:Y:S02]  /*0d40*/  ISETP.GE.OR P6, PT, R186, R0.reuse, P3 ;  /* 0x00000000ba00720c */ /* 0x080fe40001fc6670 */
[-C--:B------:R-:W-:Y:S02]  /*0d50*/  ISETP.GE.OR P5, PT, R18, R0.reuse, P3 ;  /* 0x000000001200720c */ /* 0x080fe40001fa6670 */
[-C--:B------:R-:W-:Y:S02]  /*0d60*/  ISETP.GE.OR P4, PT, R19, R0.reuse, P3 ;  /* 0x000000001300720c */ /* 0x080fe40001f86670 */
[----:B------:R-:W-:-:S02]  /*0d70*/  ISETP.GE.OR P3, PT, R20, R0, P3 ;  /* 0x000000001400720c */ /* 0x000fc40001f66670 */
[----:B------:R-:W-:Y:S02]  /*0d80*/  SEL R0, R6, RZ, P1 ;  /* 0x000000ff06007207 */ /* 0x000fe40000800000 */
[----:B------:R-:W-:Y:S02]  /*0d90*/  IADD3 R6, P2, P1, R2, R3, R12 ;  /* 0x0000000302067210 */ /* 0x000fe4000795e00c */
[----:B------:R-:W-:Y:S02]  /*0da0*/  SHF.R.S32.HI R2, RZ, 0x1f, R2 ;  /* 0x0000001fff027819 */ /* 0x000fe40000011402 */
[----:B------:R-:W-:-:S04]  /*0db0*/  SHF.R.S32.HI R12, RZ, 0x1f, R12 ;  /* 0x0000001fff0c7819 */ /* 0x000fc8000001140c */
[----:B------:R-:W-:Y:S01]  /*0dc0*/  IADD3.X R12, PT, PT, R2, R0, R12, P2, P1 ;  /* 0x00000000020c7210 */ /* 0x000fe200017e240c */
[----:B------:R-:W-:Y:S06]  /*0dd0*/  @P0 BRA `(.L_x_1172) ;  /* 0x00000000004c0947 */ /* 0x000fec0003800000 */
[----:B------:R-:W1:Y:S01]  /*0de0*/  LDCU.64 UR6, c[0x0][0x408] ;  /* 0x00008100ff0677ac */ /* 0x000e620008000a00 */
[----:B------:R-:W-:Y:S01]  /*0df0*/  IADD3 R0, P0, PT, R4, 0x30, RZ ;  /* 0x0000003004007810 */ /* 0x000fe20007f1e0ff */
[----:B------:R-:W-:Y:S01]  /*0e00*/  IMAD.MOV.U32 R2, RZ, RZ, R10 ;  /* 0x000000ffff027224 */ /* 0x000fe200078e000a */
[----:B------:R-:W-:Y:S01]  /*0e10*/  MOV R3, R9 ;  /* 0x0000000900037202 */ /* 0x000fe20000000f00 */
[----:B------:R-:W2:Y:S02]  /*0e20*/  LDCU.64 UR4, c[0x0][0x3f0] ;  /* 0x00007e00ff0477ac */ /* 0x000ea40008000a00 */
[----:B------:R-:W-:Y:S01]  /*0e30*/  IMAD.X R4, RZ, RZ, R5, P0 ;  /* 0x000000ffff047224 */ /* 0x000fe200000e0605 */
[----:B------:R-:W3:Y:S03]  /*0e40*/  LDCU UR8, c[0x0][0x440] ;  /* 0x00008800ff0877ac */ /* 0x000ee60008000800 */
[----:B-1----:R-:W-:-:S02]  /*0e50*/  IMAD R7, R4, UR6, RZ ;  /* 0x0000000604077c24 */ /* 0x002fc4000f8e02ff */
[----:B------:R-:W-:-:S04]  /*0e60*/  IMAD.WIDE.U32 R4, R0, UR6, R2 ;  /* 0x0000000600047c25 */ /* 0x000fc8000f8e0002 */
[----:B------:R-:W-:Y:S01]  /*0e70*/  IMAD R0, R0, UR7, R7 ;  /* 0x0000000700007c24 */ /* 0x000fe2000f8e0207 */
[----:B--2---:R-:W-:Y:S02]  /*0e80*/  LEA R2, P0, R4, UR4, 0x1 ;  /* 0x0000000404027c11 */ /* 0x004fe4000f8008ff */
[----:B---3--:R-:W-:Y:S01]  /*0e90*/  ISETP.GE.AND P2, PT, R21, UR8, PT ;  /* 0x0000000815007c0c */ /* 0x008fe2000bf46270 */
[----:B------:R-:W-:Y:S01]  /*0ea0*/  IMAD.IADD R0, R5, 0x1, R0 ;  /* 0x0000000105007824 */ /* 0x000fe200078e0200 */
[----:B------:R-:W-:-:S04]  /*0eb0*/  ISETP.GE.AND P1, PT, R23, UR8, PT ;  /* 0x0000000817007c0c */ /* 0x000fc8000bf26270 */
[----:B------:R-:W-:Y:S02]  /*0ec0*/  LEA.HI.X R3, R4, UR5, R0, 0x1, P0 ;  /* 0x0000000504037c11 */ /* 0x000fe400080f0c00 */
[----:B------:R-:W-:-:S05]  /*0ed0*/  ISETP.GE.AND P0, PT, R22, UR8, PT ;  /* 0x0000000816007c0c */ /* 0x000fca000bf06270 */
[----:B------:R1:W-:Y:S04]  /*0ee0*/  @!P2 STG.E.128 desc[UR18][R2.64], RZ ;  /* 0x000000ff0200a986 */ /* 0x0003e8000c101d12 */
[----:B------:R1:W-:Y:S04]  /*0ef0*/  @!P1 STG.E.128 desc[UR18][R2.64+0x80], RZ ;  /* 0x000080ff02009986 */ /* 0x0003e8000c101d12 */
[----:B------:R1:W-:Y:S02]  /*0f00*/  @!P0 STG.E.128 desc[UR18][R2.64+0x100], RZ ;  /* 0x000100ff02008986 */ /* 0x0003e4000c101d12 */
.L_x_1172:
[----:B------:R-:W-:Y:S05]  /*0f10*/  BSYNC.RECONVERGENT B0 ;  /* 0x0000000000007941 */ /* 0x000fea0003800200 */
.L_x_1171:
[----:B------:R-:W-:Y:S04]  /*0f20*/  BSSY.RECONVERGENT B0, `(.L_x_1173) ;  /* 0x000000a000007945 */ /* 0x000fe80003800200 */
[----:B------:R-:W-:Y:S05]  /*0f30*/  @P6 BRA `(.L_x_1174) ;  /* 0x0000000000206947 */ /* 0x000fea0003800000 */
[----:B------:R-:W2:Y:S01]  /*0f40*/  LDCU.64 UR4, c[0x0][0x420] ;  /* 0x00008400ff0477ac */ /* 0x000ea20008000a00 */
[----:B------:R-:W-:-:S05]  /*0f50*/  IMAD R0, R186, R14, RZ ;  /* 0x0000000eba007224 */ /* 0x000fca00078e02ff */
[----:B-1----:R-:W-:-:S04]  /*0f60*/  IADD3 R3, P0, PT, R0, R6, RZ ;  /* 0x0000000600037210 */ /* 0x002fc80007f1e0ff */
[----:B------:R-:W-:Y:S02]  /*0f70*/  LEA.HI.X.SX32 R0, R0, R12, 0x1, P0 ;  /* 0x0000000c00007211 */ /* 0x000fe400000f0eff */
[----:B--2---:R-:W-:-:S04]  /*0f80*/  LEA R2, P0, R3, UR4, 0x2 ;  /* 0x0000000403027c11 */ /* 0x004fc8000f8010ff */
[----:B------:R-:W-:Y:S01]  /*0f90*/  LEA.HI.X R3, R3, UR5, R0, 0x2, P0 ;  /* 0x0000000503037c11 */ /* 0x000fe200080f1400 */
[----:B------:R-:W-:-:S05]  /*0fa0*/  IMAD.MOV.U32 R0, RZ, RZ, 0x7f800000 ;  /* 0x7f800000ff007424 */ /* 0x000fca00078e00ff */
[----:B------:R2:W-:Y:S03]  /*0fb0*/  STG.E desc[UR18][R2.64], R0 ;  /* 0x0000000002007986 */ /* 0x0005e6000c101912 */
.L_x_1174:
[----:B------:R-:W-:Y:S05]  /*0fc0*/  BSYNC.RECONVERGENT B0 ;  /* 0x0000000000007941 */ /* 0x000fea0003800200 */
.L_x_1173:
[----:B------:R-:W-:Y:S04]  /*0fd0*/  BSSY.RECONVERGENT B0, `(.L_x_1175) ;  /* 0x000000a000007945 */ /* 0x000fe80003800200 */
[----:B------:R-:W-:Y:S05]  /*0fe0*/  @P5 BRA `(.L_x_1176) ;  /* 0x0000000000205947 */ /* 0x000fea0003800000 */
[----:B------:R-:W3:Y:S01]  /*0ff0*/  LDCU.64 UR4, c[0x0][0x420] ;  /* 0x00008400ff0477ac */ /* 0x000ee20008000a00 */
[----:B--2---:R-:W-:-:S05]  /*1000*/  IMAD R0, R18, R14, RZ ;  /* 0x0000000e12007224 */ /* 0x004fca00078e02ff */
[----:B-1----:R-:W-:-:S04]  /*1010*/  IADD3 R3, P0, PT, R0, R6, RZ ;  /* 0x0000000600037210 */ /* 0x002fc80007f1e0ff */
[----:B------:R-:W-:Y:S02]  /*1020*/  LEA.HI.X.SX32 R0, R0, R12, 0x1, P0 ;  /* 0x0000000c00007211 */ /* 0x000fe400000f0eff */
[----:B---3--:R-:W-:-:S04]  /*1030*/  LEA R2, P0, R3, UR4, 0x2 ;  /* 0x0000000403027c11 */ /* 0x008fc8000f8010ff */
[----:B------:R-:W-:Y:S01]  /*1040*/  LEA.HI.X R3, R3, UR5, R0, 0x2, P0 ;  /* 0x0000000503037c11 */ /* 0x000fe200080f1400 */
[----:B------:R-:W-:-:S05]  /*1050*/  IMAD.MOV.U32 R0, RZ, RZ, 0x7f800000 ;  /* 0x7f800000ff007424 */ /* 0x000fca00078e00ff */
[----:B------:R3:W-:Y:S03]  /*1060*/  STG.E desc[UR18][R2.64], R0 ;  /* 0x0000000002007986 */ /* 0x0007e6000c101912 */
.L_x_1176:
[----:B------:R-:W-:Y:S05]  /*1070*/  BSYNC.RECONVERGENT B0 ;  /* 0x0000000000007941 */ /* 0x000fea0003800200 */
.L_x_1175:
[----:B------:R-:W-:Y:S04]  /*1080*/  BSSY.RECONVERGENT B0, `(.L_x_1177) ;  /* 0x000000a000007945 */ /* 0x000fe80003800200 */
[----:B------:R-:W-:Y:S05]  /*1090*/  @P4 BRA `(.L_x_1178) ;  /* 0x0000000000204947 */ /* 0x000fea0003800000 */
[----:B------:R-:W4:Y:S01]  /*10a0*/  LDCU.64 UR4, c[0x0][0x420] ;  /* 0x00008400ff0477ac */ /* 0x000f220008000a00 */
[----:B--23--:R-:W-:-:S05]  /*10b0*/  IMAD R0, R19, R14, RZ ;  /* 0x0000000e13007224 */ /* 0x00cfca00078e02ff */
[----:B-1----:R-:W-:-:S04]  /*10c0*/  IADD3 R3, P0, PT, R0, R6, RZ ;  /* 0x0000000600037210 */ /* 0x002fc80007f1e0ff */
[----:B------:R-:W-:Y:S02]  /*10d0*/  LEA.HI.X.SX32 R0, R0, R12, 0x1, P0 ;  /* 0x0000000c00007211 */ /* 0x000fe400000f0eff */
[----:B----4-:R-:W-:-:S04]  /*10e0*/  LEA R2, P0, R3, UR4, 0x2 ;  /* 0x0000000403027c11 */ /* 0x010fc8000f8010ff */
[----:B------:R-:W-:Y:S01]  /*10f0*/  LEA.HI.X R3, R3, UR5, R0, 0x2, P0 ;  /* 0x0000000503037c11 */ /* 0x000fe200080f1400 */
[----:B------:R-:W-:-:S05]  /*1100*/  IMAD.MOV.U32 R0, RZ, RZ, 0x7f800000 ;  /* 0x7f800000ff007424 */ /* 0x000fca00078e00ff */
[----:B------:R4:W-:Y:S03]  /*1110*/  STG.E desc[UR18][R2.64], R0 ;  /* 0x0000000002007986 */ /* 0x0009e6000c101912 */
.L_x_1178:
[----:B------:R-:W-:Y:S05]  /*1120*/  BSYNC.RECONVERGENT B0 ;  /* 0x0000000000007941 */ /* 0x000fea0003800200 */
.L_x_1177:
[----:B------:R-:W-:Y:S05]  /*1130*/  @P3 EXIT ;  /* 0x000000000000394d */ /* 0x000fea0003800000 */
[----:B------:R-:W5:Y:S01]  /*1140*/  LDCU.64 UR4, c[0x0][0x420] ;  /* 0x00008400ff0477ac */ /* 0x000f620008000a00 */
[----:B--234-:R-:W-:-:S05]  /*1150*/  IMAD R0, R20, R14, RZ ;  /* 0x0000000e14007224 */ /* 0x01cfca00078e02ff */
[----:B-1----:R-:W-:-:S04]  /*1160*/  IADD3 R3, P0, PT, R0, R6, RZ ;  /* 0x0000000600037210 */ /* 0x002fc80007f1e0ff */
[----:B------:R-:W-:Y:S02]  /*1170*/  LEA.HI.X.SX32 R0, R0, R12, 0x1, P0 ;  /* 0x0000000c00007211 */ /* 0x000fe400000f0eff */
[----:B-----5:R-:W-:-:S04]  /*1180*/  LEA R2, P0, R3, UR4, 0x2 ;  /* 0x0000000403027c11 */ /* 0x020fc8000f8010ff */
[----:B------:R-:W-:Y:S01]  /*1190*/  LEA.HI.X R3, R3, UR5, R0, 0x2, P0 ;  /* 0x0000000503037c11 */ /* 0x000fe200080f1400 */
[----:B------:R-:W-:-:S05]  /*11a0*/  IMAD.MOV.U32 R0, RZ, RZ, 0x7f800000 ;  /* 0x7f800000ff007424 */ /* 0x000fca00078e00ff */
[----:B------:R-:W-:Y:S01]  /*11b0*/  STG.E desc[UR18][R2.64], R0 ;  /* 0x0000000002007986 */ /* 0x000fe2000c101912 */
[----:B------:R-:W-:Y:S05]  /*11c0*/  EXIT ;  /* 0x000000000000794d */ /* 0x000fea0003800000 */
.L_x_1163:
[----:B------:R-:W-:Y:S02]  /*11d0*/  MOV R0, UR16 ;  /* 0x0000001000007c02 */ /* 0x000fe40008000f00 */
[----:B------:R-:W-:Y:S02]  /*11e0*/  ISETP.NE.AND P2, PT, R11, -0x1, PT ;  /* 0xffffffff0b00780c */ /* 0x000fe40003f45270 */
[----:B------:R-:W-:Y:S02]  /*11f0*/  ISETP.NE.AND P0, PT, R0, -0x1, PT ;  /* 0xffffffff0000780c */ /* 0x000fe40003f05270 */
[----:B------:R-:W-:-:S04]  /*1200*/  IADD3 R109, PT, PT, R117, 0x3f, RZ ;  /* 0x0000003f756d7810 */ /* 0x000fc80007ffe0ff */
[----:B------:R-:W-:-:S05]  /*1210*/  LEA.HI R94, R109, 0xffffffff, RZ, 0x1a ;  /* 0xffffffff6d5e7811 */ /* 0x000fca00078fd0ff */
[----:B------:R-:W-:Y:S02]  /*1220*/  IMAD.SHL.U32 R96, R94, 0x40, RZ ;  /* 0x000000405e607824 */ /* 0x000fe400078e00ff */
[----:B-1----:R-:W1:Y:S08]  /*1230*/  @!P0 LDC.64 R2, c[0x0][0x398] ;  /* 0x0000e600ff028b82 */ /* 0x002e700000000a00 */
[----:B------:R-:W2:Y:S01]  /*1240*/  @P0 LDC.64 R6, c[0x0][0x3b0] ;  /* 0x0000ec00ff060b82 */ /* 0x000ea20000000a00 */
[----:B-1----:R-:W-:-:S04]  /*1250*/  @!P0 IMAD.WIDE.U32 R4, R24, R2, RZ ;  /* 0x0000000218048225 */ /* 0x002fc800078e00ff */
[----:B------:R-:W-:Y:S02]  /*1260*/  @!P0 IMAD R13, R24, R3, R5 ;  /* 0x00000003180d8224 */ /* 0x000fe400078e0205 */
[----:B------:R-:W-:Y:S02]  /*1270*/  @!P0 IMAD.MOV.U32 R12, RZ, RZ, R4 ;  /* 0x000000ffff0c8224 */ /* 0x000fe400078e0004 */
[----:B--2---:R-:W-:-:S04]  /*1280*/  @P0 IMAD.WIDE.U32 R2, R6, UR16, RZ ;  /* 0x0000001006020c25 */ /* 0x004fc8000f8e00ff */
[----:B------:R-:W-:Y:S01]  /*1290*/  @P0 IMAD R13, R7, UR16, R3 ;  /* 0x00000010070d0c24 */ /* 0x000fe2000f8e0203 */
        /* <DEDUP_REMOVED lines=15> */
.L_x_1179:
[----:B------:R-:W1:Y:S01]  /*1390*/  LDC.64 R90, c[0x0][0x3b8] ;  /* 0x0000ee00ff5a7b82 */ /* 0x000e620000000a00 */
[----:B------:R-:W-:-:S05]  /*13a0*/  IADD3 R2, PT, PT, R9, R11, RZ ;  /* 0x0000000b09027210 */ /* 0x000fca0007ffe0ff */
[C---:B-1----:R-:W-:Y:S02]  /*13b0*/  IMAD R0, R2.reuse, R91, RZ ;  /* 0x0000005b02007224 */ /* 0x042fe400078e02ff */
[----:B------:R-:W-:-:S05]  /*13c0*/  IMAD.WIDE.U32 R2, R2, R90, RZ ;  /* 0x0000005a02027225 */ /* 0x000fca00078e00ff */
[----:B------:R-:W-:Y:S02]  /*13d0*/  IADD3 R5, PT, PT, R3, R0, RZ ;  /* 0x0000000003057210 */ /* 0x000fe40007ffe0ff */
[----:B------:R-:W-:-:S07]  /*13e0*/  MOV R6, R2 ;  /* 0x0000000200067202 */ /* 0x000fce0000000f00 */
.L_x_1180:
        /* <DEDUP_REMOVED lines=43> */
.L_x_1181:
[----:B------:R-:W1:Y:S01]  /*16a0*/  LDC.64 R14, c[0x0][0x3c0] ;  /* 0x0000f000ff0e7b82 */ /* 0x000e620000000a00 */
[----:B------:R-:W-:-:S05]  /*16b0*/  IADD3 R0, PT, PT, R9, R11, RZ ;  /* 0x0000000b09007210 */ /* 0x000fca0007ffe0ff */
[C---:B-1----:R-:W-:Y:S02]  /*16c0*/  IMAD R4, R0.reuse, R15, RZ ;  /* 0x0000000f00047224 */ /* 0x042fe400078e02ff */
[----:B------:R-:W-:-:S05]  /*16d0*/  IMAD.WIDE.U32 R2, R0, R14, RZ ;  /* 0x0000000e00027225 */ /* 0x000fca00078e00ff */
[----:B------:R-:W-:-:S07]  /*16e0*/  IADD3 R0, PT, PT, R3, R4, RZ ;  /* 0x0000000403007210 */ /* 0x000fce0007ffe0ff */
.L_x_1182:
[C---:B------:R-:W-:Y:S01]  /*16f0*/  IMAD.SHL.U32 R191, R186.reuse, 0x8, RZ ;  /* 0x00000008babf7824 */ /* 0x040fe200078e00ff */
[----:B------:R-:W1:Y:S01]  /*1700*/  LDCU.128 UR4, c[0x0][0x3d0] ;  /* 0x00007a00ff0477ac */ /* 0x000e620008000c00 */
[--C-:B------:R-:W-:Y:S01]  /*1710*/  SHF.R.U32.HI R182, RZ, 0x1, R186.reuse ;  /* 0x00000001ffb67819 */ /* 0x100fe200000116ba */
[----:B------:R-:W-:Y:S01]  /*1720*/  IMAD.SHL.U32 R9, R186, 0x2, RZ ;  /* 0x00000002ba097824 */ /* 0x000fe200078e00ff */
[----:B------:R-:W-:Y:S01]  /*1730*/  SHF.R.S32.HI R10, RZ, 0x1f, R19 ;  /* 0x0000001fff0a7819 */ /* 0x000fe20000011413 */
[----:B------:R-:W2:Y:S01]  /*1740*/  LDCU.64 UR12, c[0x0][0x390] ;  /* 0x00007200ff0c77ac */ /* 0x000ea20008000a00 */
[----:B------:R-:W-:Y:S01]  /*1750*/  LOP3.LUT R181, R191, 0x38, RZ, 0xc0, !PT ;  /* 0x00000038bfb57812 */ /* 0x000fe200078ec0ff */
[----:B------:R-:W3:Y:S01]  /*1760*/  S2UR UR20, SR_CgaCtaId ;  /* 0x00000000001479c3 */ /* 0x000ee20000008800 */
[----:B------:R-:W-:Y:S01]  /*1770*/  LOP3.LUT R3, R182, 0x30, RZ, 0xc0, !PT ;  /* 0x00000030b6037812 */ /* 0x000fe200078ec0ff */
[----:B------:R-:W4:Y:S01]  /*1780*/  LDCU.64 UR14, c[0x0][0x388] ;  /* 0x00007100ff0e77ac */ /* 0x000f220008000a00 */
[C---:B------:R-:W-:Y:S01]  /*1790*/  IADD3 R6, P1, PT, R181.reuse, R6, RZ ;  /* 0x00000006b5067210 */ /* 0x040fe20007f3e0ff */
[----:B------:R-:W-:Y:S01]  /*17a0*/  IMAD.SHL.U32 R114, R186, 0x40, RZ ;  /* 0x00000040ba727824 */ /* 0x000fe200078e00ff */
[----:B------:R-:W-:Y:S01]  /*17b0*/  IADD3 R4, P0, PT, R181, R2, RZ ;  /* 0x00000002b5047210 */ /* 0x000fe20007f1e0ff */
[----:B------:R-:W5:Y:S01]  /*17c0*/  LDCU.64 UR10, c[0x0][0x418] ;  /* 0x00008300ff0a77ac */ /* 0x000f620008000a00 */
[----:B------:R-:W-:Y:S01]  /*17d0*/  SHF.R.U32.HI R2, RZ, 0x3, R186 ;  /* 0x00000003ff027819 */ /* 0x000fe200000116ba */
[----:B------:R-:W-:Y:S01]  /*17e0*/  IMAD.X R7, RZ, RZ, R5, P1 ;  /* 0x000000ffff077224 */ /* 0x000fe200008e0605 */
[----:B------:R-:W-:Y:S01]  /*17f0*/  LOP3.LUT R101, R9, 0x6, RZ, 0xc0, !PT ;  /* 0x0000000609657812 */ /* 0x000fe200078ec0ff */
[----:B------:R-:W-:Y:S01]  /*1800*/  IMAD.X R5, RZ, RZ, R0, P0 ;  /* 0x000000ffff057224 */ /* 0x000fe200000e0600 */
[----:B------:R-:W-:Y:S01]  /*1810*/  LOP3.LUT R0, R191, 0x1f8, RZ, 0xc0, !PT ;  /* 0x000001f8bf007812 */ /* 0x000fe200078ec0ff */
[----:B------:R-:W-:Y:S01]  /*1820*/  IMAD.WIDE.U32 R6, R2, R90, R6 ;  /* 0x0000005a02067225 */ /* 0x000fe200078e0006 */
[----:B------:R-:W-:Y:S01]  /*1830*/  LEA.HI R3, R112, R3, RZ, 0x1e ;  /* 0x0000000370037211 */ /* 0x000fe200078ff0ff */
[----:B------:R-:W3:Y:S01]  /*1840*/  LDCU.64 UR8, c[0x0][0x3c8] ;  /* 0x00007900ff0877ac */ /* 0x000ee20008000a00 */
[----:B------:R-:W-:Y:S01]  /*1850*/  LOP3.LUT R0, R0, 0x38, R186, 0x78, !PT ;  /* 0x0000003800007812 */ /* 0x000fe200078e78ba */
[----:B------:R-:W-:Y:S01]  /*1860*/  IMAD.WIDE.U32 R4, R2, R14, R4 ;  /* 0x0000000e02047225 */ /* 0x000fe200078e0004 */
[----:B------:R-:W-:Y:S01]  /*1870*/  IADD3 R12, P0, PT, R181, R12, RZ ;  /* 0x0000000cb50c7210 */ /* 0x000fe20007f1e0ff */
[----:B------:R-:W-:Y:S01]  /*1880*/  BSSY.RECONVERGENT B0, `(.L_x_1183) ;  /* 0x0000047000007945 */ /* 0x000fe20003800200 */
[----:B------:R-:W-:Y:S01]  /*1890*/  LOP3.LUT R191, R0, 0x1e00, R191, 0xf8, !PT ;  /* 0x00001e0000bf7812 */ /* 0x000fe200078ef8bf */
[----:B------:R-:W-:Y:S01]  /*18a0*/  IMAD R3, R3, R18, R101 ;  /* 0x0000001203037224 */ /* 0x000fe200078e0265 */
[----:B------:R-:W-:Y:S01]  /*18b0*/  SHF.R.S32.HI R0, RZ, 0x1f, R8 ;  /* 0x0000001fff007819 */ /* 0x000fe20000011408 */
[C---:B------:R-:W-:Y:S01]  /*18c0*/  IMAD R5, R2.reuse, R15, R5 ;  /* 0x0000000f02057224 */ /* 0x040fe200078e0205 */
[C---:B------:R-:W-:Y:S01]  /*18d0*/  LOP3.LUT R116, R181.reuse, 0x80, RZ, 0xfc, !PT ;  /* 0x00000080b5747812 */ /* 0x040fe200078efcff */
[----:B------:R-:W-:Y:S01]  /*18e0*/  IMAD R7, R2, R91, R7 ;  /* 0x0000005b02077224 */ /* 0x000fe200078e0207 */
[C---:B------:R-:W-:Y:S01]  /*18f0*/  LOP3.LUT R118, R181.reuse, 0x40, RZ, 0xfc, !PT ;  /* 0x00000040b5767812 */ /* 0x040fe200078efcff */
[C---:B-1----:R-:W-:Y:S01]  /*1900*/  IMAD R9, R0.reuse, UR4, RZ ;  /* 0x0000000400097c24 */ /* 0x042fe2000f8e02ff */
[----:B------:R-:W-:Y:S01]  /*1910*/  SHF.R.U32.HI R111, RZ, 0x5, R186 ;  /* 0x00000005ff6f7819 */ /* 0x000fe200000116ba */
[----:B------:R-:W-:Y:S01]  /*1920*/  IMAD R0, R0, UR6, RZ ;  /* 0x0000000600007c24 */ /* 0x000fe2000f8e02ff */
[----:B------:R-:W-:Y:S01]  /*1930*/  LOP3.LUT R20, R181, 0x1c0, R114, 0xf8, !PT ;  /* 0x000001c0b5147812 */ /* 0x000fe200078ef872 */
[----:B------:R-:W-:-:S02]  /*1940*/  IMAD R18, R8, UR5, R9 ;  /* 0x0000000508127c24 */ /* 0x000fc4000f8e0209 */
[----:B------:R-:W-:Y:S01]  /*1950*/  IMAD.X R13, RZ, RZ, R13, P0 ;  /* 0x000000ffff0d7224 */ /* 0x000fe200000e060d */
[----:B------:R-:W-:Y:S01]  /*1960*/  IADD3 R9, P0, PT, R3, R19, RZ ;  /* 0x0000001303097210 */ /* 0x000fe20007f1e0ff */
[C---:B------:R-:W-:Y:S02]  /*1970*/  IMAD R11, R8.reuse, UR7, R0 ;  /* 0x00000007080b7c24 */ /* 0x040fe4000f8e0200 */
[----:B------:R-:W-:-:S04]  /*1980*/  IMAD.WIDE.U32 R4, R8, UR6, R4 ;  /* 0x0000000608047c25 */ /* 0x000fc8000f8e0004 */
[----:B------:R-:W-:Y:S01]  /*1990*/  IMAD.WIDE.U32 R6, R8, UR4, R6 ;  /* 0x0000000408067c25 */ /* 0x000fe2000f8e0006 */
[----:B------:R-:W-:Y:S02]  /*19a0*/  LEA.HI.X.SX32 R8, R3, R10, 0x1, P0 ;  /* 0x0000000a03087211 */ /* 0x000fe400000f0eff */
[----:B--2---:R-:W-:Y:S01]  /*19b0*/  LEA R22, P1, R4, UR12, 0x1 ;  /* 0x0000000c04167c11 */ /* 0x004fe2000f8208ff */
[----:B------:R-:W-:Y:S01]  /*19c0*/  IMAD.IADD R3, R5, 0x1, R11 ;  /* 0x0000000105037824 */ /* 0x000fe200078e020b */
[----:B----4-:R-:W-:Y:S01]  /*19d0*/  LEA R235, P2, R6, UR14, 0x1 ;  /* 0x0000000e06eb7c11 */ /* 0x010fe2000f8408ff */
[----:B------:R-:W-:Y:S01]  /*19e0*/  IMAD.IADD R0, R7, 0x1, R18 ;  /* 0x0000000107007824 */ /* 0x000fe200078e0212 */
[----:B-----5:R-:W-:Y:S01]  /*19f0*/  LEA R192, P0, R9, UR10, 0x1 ;  /* 0x0000000a09c07c11 */ /* 0x020fe2000f8008ff */
[----:B------:R1:W-:Y:S01]  /*1a00*/  STL [R1+0x48], R22 ;  /* 0x0000481601007387 */ /* 0x0003e20000100800 */
[----:B------:R-:W-:Y:S01]  /*1a10*/  LEA.HI.X R21, R4, UR13, R3, 0x1, P1 ;  /* 0x0000000d04157c11 */ /* 0x000fe200088f0c03 */
[----:B---3--:R-:W-:Y:S01]  /*1a20*/  IMAD.WIDE.U32 R12, R16, UR8, R12 ;  /* 0x00000008100c7c25 */ /* 0x008fe2000f8e000c */
[----:B------:R-:W-:-:S02]  /*1a30*/  LEA.HI.X R234, R6, UR15, R0, 0x1, P2 ;  /* 0x0000000f06ea7c11 */ /* 0x000fc400090f0c00 */
[----:B------:R-:W-:Y:S01]  /*1a40*/  IADD3 R0, PT, PT, -R99, UR17, RZ ;  /* 0x0000001163007c10 */ /* 0x000fe2000fffe1ff */
[----:B------:R1:W-:Y:S01]  /*1a50*/  STL [R1+0x44], R21 ;  /* 0x0000441501007387 */ /* 0x0003e20000100800 */
[----:B------:R-:W-:Y:S01]  /*1a60*/  LEA.HI.X R193, R9, UR11, R8, 0x1, P0 ;  /* 0x0000000b09c17c11 */ /* 0x000fe200080f0c08 */
[----:B------:R-:W-:Y:S01]  /*1a70*/  IMAD R7, R16, UR9, R13 ;  /* 0x0000000910077c24 */ /* 0x000fe2000f8e020d */
[----:B------:R-:W-:Y:S01]  /*1a80*/  ISETP.GE.AND P0, PT, R2, R0, PT ;  /* 0x000000000200720c */ /* 0x000fe20003f06270 */
[----:B------:R1:W-:Y:S01]  /*1a90*/  STL [R1+0x50], R116 ;  /* 0x0000507401007387 */ /* 0x0003e20000100800 */
[----:B------:R-:W-:Y:S01]  /*1aa0*/  UMOV UR9, 0x400 ;  /* 0x0000040000097882 */ /* 0x000fe20000000000 */
[----:B------:R-:W-:Y:S01]  /*1ab0*/  IMAD.MOV.U32 R3, RZ, RZ, RZ ;  /* 0x000000ffff037224 */ /* 0x000fe200078e00ff */
[----:B------:R-:W-:Y:S01]  /*1ac0*/  ULEA UR8, UR20, UR9, 0x18 ;  /* 0x0000000914087291 */ /* 0x000fe2000f8ec0ff */
[----:B------:R1:W-:Y:S01]  /*1ad0*/  STL [R1+0x4c], R118 ;  /* 0x00004c7601007387 */ /* 0x0003e20000100800 */
[----:B------:R-:W-:-:S04]  /*1ae0*/  IMAD.WIDE.U32 R4, R120, 0x40, R2 ;  /* 0x0000004078047825 */ /* 0x000fc800078e0002 */
        /* <DEDUP_REMOVED lines=31> */
.L_x_1185:
[----:B------:R3:W-:Y:S02]  /*1ce0*/  STS.128 [R191+0x4000], RZ ;  /* 0x004000ffbf007388 */ /* 0x0007e40000000c00 */
.L_x_1184:
[----:B------:R-:W-:Y:S05]  /*1cf0*/  BSYNC.RECONVERGENT B0 ;  /* 0x0000000000007941 */ /* 0x000fea0003800200 */
.L_x_1183:
[----:B------:R-:W-:Y:S01]  /*1d00*/  IADD3 R19, PT, PT, R2, 0x10, RZ ;  /* 0x0000001002137810 */ /* 0x000fe20007ffe0ff */
[----:B------:R-:W-:Y:S03]  /*1d10*/  BSSY.RECONVERGENT B0, `(.L_x_1186) ;  /* 0x0000024000007945 */ /* 0x000fe60003800200 */
[----:B------:R-:W-:-:S13]  /*1d20*/  ISETP.GE.AND P0, PT, R19, R0, PT ;  /* 0x000000001300720c */ /* 0x000fda0003f06270 */
[----:B------:R-:W-:Y:S05]  /*1d30*/  @P0 BRA `(.L_x_1187) ;  /* 0x0000000000840947 */ /* 0x000fea0003800000 */
[----:B------:R-:W5:Y:S01]  /*1d40*/  LDCU.64 UR6, c[0x0][0x3b0] ;  /* 0x00007600ff0677ac */ /* 0x000f620008000a00 */
[----:B--2-4-:R-:W-:Y:S01]  /*1d50*/  IADD3 R8, P0, PT, R4, 0x10, RZ ;  /* 0x0000001004087810 */ /* 0x014fe20007f1e0ff */
        /* <DEDUP_REMOVED lines=30> */
.L_x_1188:
[----:B------:R4:W-:Y:S02]  /*1f40*/  STS.128 [R191+0x4800], RZ ;  /* 0x004800ffbf007388 */ /* 0x0009e40000000c00 */
.L_x_1187:
[----:B------:R-:W-:Y:S05]  /*1f50*/  BSYNC.RECONVERGENT B0 ;  /* 0x0000000000007941 */ /* 0x000fea0003800200 */
.L_x_1186:
        /* <DEDUP_REMOVED lines=36> */
.L_x_1191:
[----:B------:R4:W-:Y:S02]  /*21a0*/  STS.128 [R191+0x5000], RZ ;  /* 0x005000ffbf007388 */ /* 0x0009e40000000c00 */
.L_x_1190:
[----:B------:R-:W-:Y:S05]  /*21b0*/  BSYNC.RECONVERGENT B0 ;  /* 0x0000000000007941 */ /* 0x000fea0003800200 */
.L_x_1189:
        /* <DEDUP_REMOVED lines=37> */
.L_x_1194:
[----:B------:R2:W-:Y:S02]  /*2410*/  STS.128 [R191+0x5800], RZ ;  /* 0x005800ffbf007388 */ /* 0x0005e40000000c00 */
.L_x_1193:
[----:B------:R-:W-:Y:S05]  /*2420*/  BSYNC.RECONVERGENT B0 ;  /* 0x0000000000007941 */ /* 0x000fea0003800200 */
.L_x_1192:
[----:B--2-4-:R-:W-:Y:S01]  /*2430*/  IADD3 R9, PT, PT, -R96, R117, RZ ;  /* 0x0000007560097210 */ /* 0x014fe20007ffe1ff */
[-C--:B-1----:R-:W-:Y:S01]  /*2440*/  IMAD R4, R107, R94.reuse, RZ ;  /* 0x0000005e6b047224 */ /* 0x082fe200078e02ff */
        /* <DEDUP_REMOVED lines=27> */
.L_x_1197:
[----:B------:R2:W-:Y:S02]  /*2600*/  STS.128 [R191+0xa000], RZ ;  /* 0x00a000ffbf007388 */ /* 0x0005e40000000c00 */
.L_x_1196:
[----:B------:R-:W-:Y:S05]  /*2610*/  BSYNC.RECONVERGENT B0 ;  /* 0x0000000000007941 */ /* 0x000fea0003800200 */
.L_x_1195:
        /* <DEDUP_REMOVED lines=29> */
.L_x_1200:
[----:B------:R4:W-:Y:S02]  /*27f0*/  STS.128 [R191+0xa800], RZ ;  /* 0x00a800ffbf007388 */ /* 0x0009e40000000c00 */
.L_x_1199:
[----:B------:R-:W-:Y:S05]  /*2800*/  BSYNC.RECONVERGENT B0 ;  /* 0x0000000000007941 */ /* 0x000fea0003800200 */
.L_x_1198:
        /* <DEDUP_REMOVED lines=29> */
.L_x_1203:
[----:B------:R4:W-:Y:S02]  /*29e0*/  STS.128 [R191+0xb000], RZ ;  /* 0x00b000ffbf007388 */ /* 0x0009e40000000c00 */
.L_x_1202:
[----:B------:R-:W-:Y:S05]  /*29f0*/  BSYNC.RECONVERGENT B0 ;  /* 0x0000000000007941 */ /* 0x000fea0003800200 */
.L_x_1201:
[----:B------:R-:W-:Y:S01]  /*2a00*/  ISETP.GE.AND P0, PT, R10, R9, PT ;  /* 0x000000090a00720c */ /* 0x000fe20003f06270 */
[----:B------:R-:W-:-:S12]  /*2a10*/  BSSY.RECONVERGENT B0, `(.L_x_1204) ;  /* 0x000001d000007945 */ /* 0x000fd80003800200 */
        /* <DEDUP_REMOVED lines=27> */
.L_x_1206:
[----:B------:R1:W-:Y:S02]  /*2bd0*/  STS.128 [R191+0xb800], RZ ;  /* 0x00b800ffbf007388 */ /* 0x0003e40000000c00 */
.L_x_1205:
[----:B------:R-:W-:Y:S05]  /*2be0*/  BSYNC.RECONVERGENT B0 ;  /* 0x0000000000007941 */ /* 0x000fea0003800200 */
.L_x_1204:
[----:B------:R-:W5:Y:S01]  /*2bf0*/  LDCU.64 UR4, c[0x0][0x538] ;  /* 0x0000a700ff0477ac */ /* 0x000f620008000a00 */
[----:B------:R-:W0:Y:S01]  /*2c00*/  LDGDEPBAR ;  /* 0x00000000000079af */ /* 0x000e220000000000 */
[----:B-----5:R-:W-:-:S04]  /*2c10*/  ISETP.NE.U32.AND P0, PT, RZ, UR4, PT ;  /* 0x00000004ff007c0c */ /* 0x020fc8000bf05070 */
[----:B------:R-:W-:Y:S01]  /*2c20*/  ISETP.NE.AND.EX P0, PT, RZ, UR5, PT, P0 ;  /* 0x00000005ff007c0c */ /* 0x000fe2000bf05300 */
[----:B------:R-:W-:Y:S01]  /*2c30*/  UMOV UR6, URZ ;  /* 0x000000ff00067c82 */ /* 0x000fe20008000000 */
[----:B------:R-:W-:Y:S01]  /*2c40*/  BSSY.RECONVERGENT B0, `(.L_x_1207) ;  /* 0x0000032000007945 */ /* 0x000fe20003800200 */
[----:B------:R-:W-:-:S10]  /*2c50*/  DEPBAR.LE SB0, 0x0 ;  /* 0x000080000000791a */ /* 0x000fd40000000000 */
[----:B------:R-:W-:Y:S01]  /*2c60*/  VOTEU.ANY UP0, P0 ;  /* 0x0000000000ff7886 */ /* 0x000fe20000000100 */
[----:B------:R-:W-:-:S13]  /*2c70*/  PLOP3.LUT P0, PT, PT, PT, UP0, 0x80, 0x8 ;  /* 0x000000000008781c */ /* 0x000fda0003f0f008 */
[----:B------:R-:W1:Y:S01]  /*2c80*/  @P0 LDC.64 R4, c[0x0][0x540] ;  /* 0x00015000ff040b82 */ /* 0x000e620000000a00 */
[----:B------:R-:W-:-:S07]  /*2c90*/  @P0 IMAD.MOV.U32 R17, RZ, RZ, RZ ;  /* 0x000000ffff110224 */ /* 0x000fce00078e00ff */
[----:B------:R-:W5:Y:S01]  /*2ca0*/  @P0 LDC R0, c[0x0][0x458] ;  /* 0x00011600ff000b82 */ /* 0x000f620000000800 */
[----:B-1----:R-:W-:-:S04]  /*2cb0*/  @P0 IMAD.WIDE.U32 R2, R24, R4, R16 ;  /* 0x0000000418020225 */ /* 0x002fc800078e0010 */
[----:B------:R-:W-:Y:S01]  /*2cc0*/  @P0 IMAD R5, R24, R5, R3 ;  /* 0x0000000518050224 */ /* 0x000fe200078e0203 */
[----:B------:R-:W-:-:S04]  /*2cd0*/  @P0 LEA R4, P1, R2, UR4, 0x2 ;  /* 0x0000000402040c11 */ /* 0x000fc8000f8210ff */
[----:B------:R-:W-:-:S05]  /*2ce0*/  @P0 LEA.HI.X R5, R2, UR5, R5, 0x2, P1 ;  /* 0x0000000502050c11 */ /* 0x000fca00088f1405 */
[----:B------:R-:W2:Y:S01]  /*2cf0*/  @P0 LDG.E R4, desc[UR18][R4.64] ;  /* 0x0000001204040981 */ /* 0x000ea2000c1e1900 */
[----:B-----5:R-:W2:Y:S01]  /*2d00*/  @P0 MUFU.RCP R0, R0 ;  /* 0x0000000000000308 */ /* 0x020ea20000001000 */
[----:B------:R-:W-:-:S05]  /*2d10*/  SHF.L.U64.HI R2, R14, 0x6, R15 ;  /* 0x000000060e027819 */ /* 0x000fca000001020f */
[----:B------:R-:W-:Y:S01]  /*2d20*/  IMAD R2, R2, R94, RZ ;  /* 0x0000005e02027224 */ /* 0x000fe200078e02ff */
[----:B------:R-:W-:Y:S01]  /*2d30*/  BAR.SYNC.DEFER_BLOCKING 0x0 ;  /* 0x0000000000007b1d */ /* 0x000fe20000010000 */
[----:B--2---:R-:W-:Y:S01]  /*2d40*/  @P0 FMUL.FTZ R0, R4, R0 ;  /* 0x0000000004000220 */ /* 0x004fe20000410000 */
[----:B------:R-:W-:-:S04]  /*2d50*/  SHF.L.U32 R4, R14, 0x6, RZ ;  /* 0x000000060e047819 */ /* 0x000fc800000006ff */
[----:B------:R-:W-:Y:S01]  /*2d60*/  @P0 R2UR UR4, R0 ;  /* 0x00000000000402ca */ /* 0x000fe200000e0000 */
[----:B------:R-:W-:-:S04]  /*2d70*/  IMAD.WIDE.U32 R4, R4, R94, RZ ;  /* 0x0000005e04047225 */ /* 0x000fc800078e00ff */
[----:B----4-:R-:W-:-:S08]  /*2d80*/  IMAD.IADD R7, R5, 0x1, R2 ;  /* 0x0000000105077824 */ /* 0x010fd000078e0202 */
[----:B------:R-:W-:Y:S01]  /*2d90*/  @UP0 UMOV UR6, UR4 ;  /* 0x0000000400060c82 */ /* 0x000fe20008000000 */
        /* <DEDUP_REMOVED lines=23> */
.L_x_1209:
[----:B------:R2:W-:Y:S01]  /*2f10*/  STS.128 [R191+0x10000], RZ ;  /* 0x010000ffbf007388 */ /* 0x0005e20000000c00 */
[----:B------:R-:W-:Y:S05]  /*2f20*/  BRA `(.L_x_1210) ;  /* 0x00000000000c7947 */ /* 0x000fea0003800000 */
.L_x_1208:
[----:B------:R1:W-:Y:S04]  /*2f30*/  STS.128 [R191+0xc000], RZ ;  /* 0x00c000ffbf007388 */ /* 0x0003e80000000c00 */
[----:B------:R1:W-:Y:S04]  /*2f40*/  STS.128 [R191+0xe000], RZ ;  /* 0x00e000ffbf007388 */ /* 0x0003e80000000c00 */
[----:B------:R1:W-:Y:S02]  /*2f50*/  STS.128 [R191+0x10000], RZ ;  /* 0x010000ffbf007388 */ /* 0x0003e40000000c00 */
.L_x_1210:
[----:B------:R-:W-:Y:S05]  /*2f60*/  BSYNC.RECONVERGENT B0 ;  /* 0x0000000000007941 */ /* 0x000fea0003800200 */
.L_x_1207:
        /* <DEDUP_REMOVED lines=30> */
.L_x_1213:
[----:B------:R4:W-:Y:S02]  /*3150*/  STS.128 [R191+0x10800], RZ ;  /* 0x010800ffbf007388 */ /* 0x0009e40000000c00 */
.L_x_1212:
[----:B------:R-:W-:Y:S05]  /*3160*/  BSYNC.RECONVERGENT B0 ;  /* 0x0000000000007941 */ /* 0x000fea0003800200 */
.L_x_1211:
        /* <DEDUP_REMOVED lines=32> */
.L_x_1216:
[----:B------:R4:W-:Y:S02]  /*3370*/  STS.128 [R191+0x11000], RZ ;  /* 0x011000ffbf007388 */ /* 0x0009e40000000c00 */
.L_x_1215:
[----:B------:R-:W-:Y:S05]  /*3380*/  BSYNC.RECONVERGENT B0 ;  /* 0x0000000000007941 */ /* 0x000fea0003800200 */
.L_x_1214:
[----:B------:R-:W-:Y:S01]  /*3390*/  ISETP.GE.AND P0, PT, R10, R9, PT ;  /* 0x000000090a00720c */ /* 0x000fe20003f06270 */
[----:B------:R-:W-:Y:S01]  /*33a0*/  IMAD.SHL.U32 R183, R186, 0x20, RZ ;  /* 0x00000020bab77824 */ /* 0x000fe200078e00ff */
[----:B------:R-:W-:Y:S01]  /*33b0*/  LOP3.LUT R113, R20, 0x8, R182, 0x78, !PT ;  /* 0x0000000814717812 */ /* 0x000fe200078e78b6 */
[----:B------:R-:W-:Y:S01]  /*33c0*/  BSSY.RECONVERGENT B0, `(.L_x_1217) ;  /* 0x0000024000007945 */ /* 0x000fe20003800200 */
[----:B------:R-:W-:Y:S02]  /*33d0*/  LOP3.LUT R9, R186, 0x8, RZ, 0xc0, !PT ;  /* 0x00000008ba097812 */ /* 0x000fe400078ec0ff */
[----:B------:R-:W-:Y:S01]  /*33e0*/  LOP3.LUT R183, R183, 0x7c00, RZ, 0xc0, !PT ;  /* 0x00007c00b7b77812 */ /* 0x000fe200078ec0ff */
[----:B------:R1:W-:Y:S03]  /*33f0*/  STL [R1+0x40], R113 ;  /* 0x0000407101007387 */ /* 0x0003e60000100800 */
        /* <DEDUP_REMOVED lines=31> */
.L_x_1219:
[----:B------:R4:W-:Y:S02]  /*35f0*/  STS.128 [R191+0x11800], RZ ;  /* 0x011800ffbf007388 */ /* 0x0009e40000000c00 */
.L_x_1218:
[----:B------:R-:W-:Y:S05]  /*3600*/  BSYNC.RECONVERGENT B0 ;  /* 0x0000000000007941 */ /* 0x000fea0003800200 */
.L_x_1217:
[----:B------:R-:W-:Y:S01]  /*3610*/  LOP3.LUT R0, R20, R9, RZ, 0x3c, !PT ;  /* 0x0000000914007212 */ /* 0x000fe200078e3cff */
[----:B-1--4-:R-:W-:Y:S01]  /*3620*/  IMAD.IADD R2, R8, 0x1, R113 ;  /* 0x0000000108027824 */ /* 0x012fe200078e0271 */
[----:B------:R-:W-:Y:S01]  /*3630*/  LOP3.LUT R88, R114, 0x400, RZ, 0xc0, !PT ;  /* 0x0000040072587812 */ /* 0x000fe200078ec0ff */
[----:B------:R-:W0:Y:S01]  /*3640*/  LDGDEPBAR ;  /* 0x00000000000079af */ /* 0x000e220000000000 */
[----:B------:R-:W-:Y:S01]  /*3650*/  LOP3.LUT P2, RZ, R186, 0x2, RZ, 0xc0, !PT ;  /* 0x00000002baff7812 */ /* 0x000fe2000784c0ff */
[----:B------:R-:W1:Y:S01]  /*3660*/  LDCU.U8 UR7, c[0x0][0x4f8] ;  /* 0x00009f00ff0777ac */ /* 0x000e620008000000 */
[----:B------:R-:W-:Y:S01]  /*3670*/  LEA R95, R2, UR8, 0x1 ;  /* 0x00000008025f7c11 */ /* 0x000fe2000f8e08ff */
[----:B------:R-:W-:Y:S01]  /*3680*/  IMAD R88, R0, 0x2, R88 ;  /* 0x0000000200587824 */ /* 0x000fe200078e0258 */
[----:B------:R-:W-:Y:S01]  /*3690*/  LOP3.LUT P0, RZ, R186, 0x4, RZ, 0xc0, !PT ;  /* 0x00000004baff7812 */ /* 0x000fe2000780c0ff */
[----:B------:R-:W-:Y:S01]  /*36a0*/  IMAD.MOV.U32 R2, RZ, RZ, 0x20 ;  /* 0x00000020ff027424 */ /* 0x000fe200078e00ff */
[----:B------:R-:W-:Y:S01]  /*36b0*/  LOP3.LUT R100, R182, 0x1f0, RZ, 0xc0, !PT ;  /* 0x000001f0b6647812 */ /* 0x000fe200078ec0ff */
[----:B------:R-:W-:Y:S01]  /*36c0*/  LDSM.16.M88.4 R4, [R95] ;  /* 0x000000005f04783b */ /* 0x000fe20000000200 */
[----:B------:R-:W-:-:S02]  /*36d0*/  VIADD R20, R88, UR8 ;  /* 0x0000000858147c36 */ /* 0x000fc40008000000 */
[----:B------:R-:W-:Y:S01]  /*36e0*/  SEL R2, R2, 0xffffffe0, !P2 ;  /* 0xffffffe002027807 */ /* 0x000fe20005000000 */
[----:B------:R-:W4:Y:S01]  /*36f0*/  LDSM.16.M88.4 R32, [R88+UR8+0x7000] ;  /* 0x007000085820783b */ /* 0x000f220008000200 */
[----:B------:R-:W-:-:S03]  /*3700*/  IMAD.MOV.U32 R0, RZ, RZ, 0x40 ;  /* 0x00000040ff007424 */ /* 0x000fc600078e00ff */
[----:B------:R-:W5:Y:S01]  /*3710*/  LDSM.16.M88.4 R16, [R88+UR8+0x6000] ;  /* 0x006000085810783b */ /* 0x000f620008000200 */
[C-C-:B------:R-:W-:Y:S01]  /*3720*/  IMAD.IADD R93, R95.reuse, 0x1, R2.reuse ;  /* 0x000000015f5d7824 */ /* 0x140fe200078e0202 */
[----:B------:R-:W-:Y:S01]  /*3730*/  SEL R0, R0, 0xffffffc0, !P0 ;  /* 0xffffffc000007807 */ /* 0x000fe20004000000 */
[C---:B------:R-:W-:Y:S01]  /*3740*/  IMAD.IADD R3, R20.reuse, 0x1, R2 ;  /* 0x0000000114037824 */ /* 0x040fe200078e0202 */
[----:B------:R-:W2:Y:S03]  /*3750*/  LDSM.16.M88.4 R8, [R88+UR8+0x6800] ;  /* 0x006800085808783b */ /* 0x000ea60008000200 */
[--C-:B------:R-:W-:Y:S01]  /*3760*/  IMAD.IADD R89, R95, 0x1, R0.reuse ;  /* 0x000000015f597824 */ /* 0x100fe200078e0200 */
[----:B------:R-:W3:Y:S01]  /*3770*/  LDSM.16.M88.4 R40, [R88+UR8+0x7800] ;  /* 0x007800085828783b */ /* 0x000ee20008000200 */
[----:B------:R-:W-:Y:S02]  /*3780*/  IMAD.IADD R0, R20, 0x1, R0 ;  /* 0x0000000114007824 */ /* 0x000fe400078e0200 */
[C---:B------:R-:W-:Y:S01]  /*3790*/  IMAD.IADD R92, R2.reuse, 0x1, R89 ;  /* 0x00000001025c7824 */ /* 0x040fe200078e0259 */
[----:B------:R-:W-:Y:S01]  /*37a0*/  LDSM.16.M88.4 R12, [R93] ;  /* 0x000000005d0c783b */ /* 0x000fe20000000200 */
[----:B------:R-:W-:-:S03]  /*37b0*/  IMAD.IADD R2, R2, 0x1, R0 ;  /* 0x0000000102027824 */ /* 0x000fc600078e0200 */
[----:B------:R-:W1:Y:S04]  /*37c0*/  LDSM.16.M88.4 R44, [R3+0x6000] ;  /* 0x00600000032c783b */ /* 0x000e680000000200 */
[----:B------:R-:W1:Y:S04]  /*37d0*/  LDSM.16.M88.4 R28, [R3+0x6800] ;  /* 0x00680000031c783b */ /* 0x000e680000000200 */
[----:B------:R-:W-:Y:S04]  /*37e0*/  LDSM.16.M88.4 R64, [R3+0x7800] ;  /* 0x007800000340783b */ /* 0x000fe80000000200 */
[----:B------:R-:W-:Y:S04]  /*37f0*/  LDSM.16.M88.4 R60, [R0+0x6000] ;  /* 0x00600000003c783b */ /* 0x000fe80000000200 */
[----:B------:R-:W-:Y:S01]  /*3800*/  LDSM.16.M88.4 R76, [R2+0x6000] ;  /* 0x00600000024c783b */ /* 0x000fe20000000200 */
[C---:B----4-:R-:W-:Y:S03]  /*3810*/  HMMA.16816.F32.BF16 R48, R4.reuse, R32, RZ ;  /* 0x000000200430723c */ /* 0x050fe600000418ff */
[----:B------:R-:W-:Y:S05]  /*3820*/  STL [R1+0x1c], R100 ;  /* 0x00001c6401007387 */ /* 0x000fea0000100800 */
[C---:B------:R-:W-:Y:S01]  /*3830*/  HMMA.16816.F32.BF16 R52, R4.reuse, R34, RZ ;  /* 0x000000220434723c */ /* 0x040fe200000418ff */
[----:B------:R-:W4:Y:S07]  /*3840*/  LDSM.16.M88.4 R32, [R3+0x7000] ;  /* 0x007000000320783b */ /* 0x000f2e0000000200 */
[C---:B-----5:R-:W-:Y:S08]  /*3850*/  HMMA.16816.F32.BF16 R24, R4.reuse, R16, RZ ;  /* 0x000000100418723c */ /* 0x060ff000000418ff */
[C---:B--2---:R-:W-:Y:S08]  /*3860*/  HMMA.16816.F32.BF16 R36, R4.reuse, R8, RZ ;  /* 0x000000080424723c */ /* 0x044ff000000418ff */
[C---:B------:R-:W-:Y:S08]  /*3870*/  HMMA.16816.F32.BF16 R16, R4.reuse, R18, RZ ;  /* 0x000000120410723c */ /* 0x040ff000000418ff */
[C---:B------:R-:W-:Y:S08]  /*3880*/  HMMA.16816.F32.BF16 R8, R4.reuse, R10, RZ ;  /* 0x0000000a0408723c */ /* 0x040ff000000418ff */
[C---:B---3--:R-:W-:Y:S08]  /*3890*/  HMMA.16816.F32.BF16 R84, R4.reuse, R40, RZ ;  /* 0x000000280454723c */ /* 0x048ff000000418ff */
[----:B------:R-:W-:Y:S01]  /*38a0*/  HMMA.16816.F32.BF16 R80, R4, R42, RZ ;  /* 0x0000002a0450723c */ /* 0x000fe200000418ff */
[----:B------:R-:W2:Y:S04]  /*38b0*/  LDSM.16.M88.4 R4, [R89] ;  /* 0x000000005904783b */ /* 0x000ea80000000200 */
[----:B------:R-:W-:Y:S03]  /*38c0*/  LDSM.16.M88.4 R40, [R0+0x7800] ;  /* 0x007800000028783b */ /* 0x000fe60000000200 */
[C---:B-1----:R-:W-:Y:S08]  /*38d0*/  HMMA.16816.F32.BF16 R72, R12.reuse, R44, R24 ;  /* 0x0000002c0c48723c */ /* 0x042ff00000041818 */
[C---:B------:R-:W-:Y:S01]  /*38e0*/  HMMA.16816.F32.BF16 R56, R12.reuse, R28, R36 ;  /* 0x0000001c0c38723c */ /* 0x040fe20000041824 */
[----:B------:R-:W1:Y:S07]  /*38f0*/  LDSM.16.M88.4 R36, [R0+0x6800] ;  /* 0x006800000024783b */ /* 0x000e6e0000000200 */
[C---:B----4-:R-:W-:Y:S08]  /*3900*/  HMMA.16816.F32.BF16 R24, R12.reuse, R32, R48 ;  /* 0x000000200c18723c */ /* 0x050ff00000041830 */
[C---:B------:R-:W-:Y:S01]  /*3910*/  HMMA.16816.F32.BF16 R20, R12.reuse, R34, R52 ;  /* 0x000000220c14723c */ /* 0x040fe20000041834 */
[----:B------:R-:W3:Y:S07]  /*3920*/  LDSM.16.M88.4 R32, [R0+0x7000] ;  /* 0x007000000020783b */ /* 0x000eee0000000200 */
[C---:B------:R-:W-:Y:S01]  /*3930*/  HMMA.16816.F32.BF16 R28, R12.reuse, R30, R8 ;  /* 0x0000001e0c1c723c */ /* 0x040fe20000041808 */
[----:B------:R-:W4:Y:S07]  /*3940*/  LDSM.16.M88.4 R8, [R92] ;  /* 0x000000005c08783b */ /* 0x000f2e0000000200 */
[C---:B------:R-:W-:Y:S08]  /*3950*/  HMMA.16816.F32.BF16 R68, R12.reuse, R46, R16 ;  /* 0x0000002e0c44723c */ /* 0x040ff00000041810 */
[----:B------:R-:W-:Y:S01]  /*3960*/  HMMA.16816.F32.BF16 R16, R12, R64, R84 ;  /* 0x000000400c10723c */ /* 0x000fe20000041854 */
[----:B------:R-:W-:Y:S07]  /*3970*/  LDSM.16.M88.4 R84, [R2+0x6800] ;  /* 0x006800000254783b */ /* 0x000fee0000000200 */
[----:B--2---:R-:W-:Y:S01]  /*3980*/  HMMA.16816.F32.BF16 R44, R4, R60, R72 ;  /* 0x0000003c042c723c */ /* 0x004fe20000041848 */
[----:B------:R-:W2:Y:S07]  /*3990*/  LDSM.16.M88.4 R72, [R2+0x7000] ;  /* 0x007000000248783b */ /* 0x000eae0000000200 */
[----:B------:R-:W-:Y:S01]  /*39a0*/  HMMA.16816.F32.BF16 R12, R12, R66, R80 ;  /* 0x000000420c0c723c */ /* 0x000fe20000041850 */
[----:B------:R-:W5:Y:S04]  /*39b0*/  LDSM.16.M88.4 R64, [R2+0x7800] ;  /* 0x007800000240783b */ /* 0x000f680000000200 */
[----:B------:R-:W-:Y:S03]  /*39c0*/  LDSM.16.M88.4 R80, [R3+0x8800] ;  /* 0x008800000350783b */ /* 0x000fe60000000200 */
[C---:B------:R-:W-:Y:S01]  /*39d0*/  HMMA.16816.F32.BF16 R48, R4.reuse, R62, R68 ;  /* 0x0000003e0430723c */ /* 0x040fe20000041844 */
[----:B------:R-:W-:Y:S04]  /*39e0*/  LDSM.16.M88.4 R60, [R88+UR8+0x8800] ;  /* 0x00880008583c783b */ /* 0x000fe80008000200 */
[----:B------:R-:W-:Y:S03]  /*39f0*/  LDSM.16.M88.4 R68, [R0+0x9000] ;  /* 0x009000000044783b */ /* 0x000fe60000000200 */
[C---:B-1----:R-:W-:Y:S08]  /*3a00*/  HMMA.16816.F32.BF16 R56, R4.reuse, R36, R56 ;  /* 0x000000240438723c */ /* 0x042ff00000041838 */
[C---:B------:R-:W-:Y:S08]  /*3a10*/  HMMA.16816.F32.BF16 R52, R4.reuse, R38, R28 ;  /* 0x000000260434723c */ /* 0x040ff0000004181c */
[C---:B---3--:R-:W-:Y:S08]  /*3a20*/  HMMA.16816.F32.BF16 R36, R4.reuse, R34, R20 ;  /* 0x000000220424723c */ /* 0x048ff00000041814 */
[C---:B------:R-:W-:Y:S01]  /*3a30*/  HMMA.16816.F32.BF16 R28, R4.reuse, R32, R24 ;  /* 0x00000020041c723c */ /* 0x040fe20000041818 */
[----:B------:R-:W-:Y:S04]  /*3a40*/  LDSM.16.M88.4 R24, [R88+UR8+0x8000] ;  /* 0x008000085818783b */ /* 0x000fe80008000200 */
[----:B------:R-:W-:Y:S03]  /*3a50*/  LDSM.16.M88.4 R32, [R88+UR8+0x9800] ;  /* 0x009800085820783b */ /* 0x000fe60008000200 */
[----:B------:R-:W-:Y:S08]  /*3a60*/  HMMA.16816.F32.BF16 R20, R4, R40, R16 ;  /* 0x000000280414723c */ /* 0x000ff00000041810 */
[----:B----4-:R-:W-:Y:S08]  /*3a70*/  HMMA.16816.F32.BF16 R16, R8, R76, R44 ;  /* 0x0000004c0810723c */ /* 0x010ff0000004182c */
[----:B------:R-:W-:Y:S01]  /*3a80*/  HMMA.16816.F32.BF16 R12, R4, R42, R12 ;  /* 0x0000002a040c723c */ /* 0x000fe2000004180c */
[----:B------:R-:W1:Y:S07]  /*3a90*/  LDSM.16.M88.4 R4, [R95+0x2000] ;  /* 0x002000005f04783b */ /* 0x000e6e0000000200 */
[C---:B------:R-:W-:Y:S01]  /*3aa0*/  HMMA.16816.F32.BF16 R44, R8.reuse, R78, R48 ;  /* 0x0000004e082c723c */ /* 0x040fe20000041830 */
[----:B------:R-:W3:Y:S04]  /*3ab0*/  LDSM.16.M88.4 R48, [R88+UR8+0x9000] ;  /* 0x009000085830783b */ /* 0x000ee80008000200 */
[----:B------:R-:W-:Y:S03]  /*3ac0*/  LDSM.16.M88.4 R76, [R3+0x9000] ;  /* 0x00900000034c783b */ /* 0x000fe60000000200 */
[C---:B--2---:R-:W-:Y:S08]  /*3ad0*/  HMMA.16816.F32.BF16 R40, R8.reuse, R72, R28 ;  /* 0x000000480828723c */ /* 0x044ff0000004181c */
[C---:B-----5:R-:W-:Y:S08]  /*3ae0*/  HMMA.16816.F32.BF16 R28, R8.reuse, R64, R20 ;  /* 0x00000040081c723c */ /* 0x060ff00000041814 */
[C---:B------:R-:W-:Y:S08]  /*3af0*/  HMMA.16816.F32.BF16 R56, R8.reuse, R84, R56 ;  /* 0x000000540838723c */ /* 0x040ff00000041838 */
[C---:B------:R-:W-:Y:S08]  /*3b00*/  HMMA.16816.F32.BF16 R52, R8.reuse, R86, R52 ;  /* 0x000000560834723c */ /* 0x040ff00000041834 */
[C---:B------:R-:W-:Y:S08]  /*3b10*/  HMMA.16816.F32.BF16 R36, R8.reuse, R74, R36 ;  /* 0x0000004a0824723c */ /* 0x040ff00000041824 */
[----:B------:R-:W-:Y:S01]  /*3b20*/  HMMA.16816.F32.BF16 R20, R8, R66, R12 ;  /* 0x000000420814723c */ /* 0x000fe2000004180c */
[----:B------:R-:W-:Y:S04]  /*3b30*/  LDSM.16.M88.4 R8, [R93+0x2000] ;  /* 0x002000005d08783b */ /* 0x000fe80000000200 */
[----:B------:R-:W2:Y:S03]  /*3b40*/  LDSM.16.M88.4 R64, [R3+0x8000] ;  /* 0x008000000340783b */ /* 0x000ea60000000200 */
[C---:B-1----:R-:W-:Y:S08]  /*3b50*/  HMMA.16816.F32.BF16 R16, R4.reuse, R24, R16 ;  /* 0x000000180410723c */ /* 0x042ff00000041810 */
[C---:B------:R-:W-:Y:S08]  /*3b60*/  HMMA.16816.F32.BF16 R72, R4.reuse, R60, R56 ;  /* 0x0000003c0448723c */ /* 0x040ff00000041838 */
[C---:B---3--:R-:W-:Y:S08]  /*3b70*/  HMMA.16816.F32.BF16 R40, R4.reuse, R48, R40 ;  /* 0x000000300428723c */ /* 0x048ff00000041828 */
[C---:B------:R-:W-:Y:S08]  /*3b80*/  HMMA.16816.F32.BF16 R36, R4.reuse, R50, R36 ;  /* 0x000000320424723c */ /* 0x040ff00000041824 */
[C---:B------:R-:W-:Y:S08]  /*3b90*/  HMMA.16816.F32.BF16 R12, R4.reuse, R26, R44 ;  /* 0x0000001a040c723c */ /* 0x040ff0000004182c */
[C---:B------:R-:W-:Y:S01]  /*3ba0*/  HMMA.16816.F32.BF16 R60, R4.reuse, R62, R52 ;  /* 0x0000003e043c723c */ /* 0x040fe20000041834 */
[----:B------:R-:W1:Y:S07]  /*3bb0*/  LDSM.16.M88.4 R52, [R3+0x9800] ;  /* 0x009800000334783b */ /* 0x000e6e0000000200 */
[C---:B------:R-:W-:Y:S01]  /*3bc0*/  HMMA.16816.F32.BF16 R56, R4.reuse, R32, R28 ;  /* 0x000000200438723c */ /* 0x040fe2000004181c */
[----:B------:R-:W-:Y:S07]  /*3bd0*/  LDSM.16.M88.4 R28, [R0+0x8800] ;  /* 0x00880000001c783b */ /* 0x000fee0000000200 */
[----:B------:R-:W-:Y:S01]  /*3be0*/  HMMA.16816.F32.BF16 R48, R4, R34, R20 ;  /* 0x000000220430723c */ /* 0x000fe20000041814 */
[----:B------:R-:W-:Y:S04]  /*3bf0*/  LDSM.16.M88.4 R4, [R89+0x2000] ;  /* 0x002000005904783b */ /* 0x000fe80000000200 */
[----:B------:R-:W3:Y:S03]  /*3c00*/  LDSM.16.M88.4 R32, [R0+0x8000] ;  /* 0x008000000020783b */ /* 0x000ee60000000200 */
[C---:B--2---:R-:W-:Y:S08]  /*3c10*/  HMMA.16816.F32.BF16 R44, R8.reuse, R64, R16 ;  /* 0x00000040082c723c */ /* 0x044ff00000041810 */
[C---:B------:R-:W-:Y:S01]  /*3c20*/  HMMA.16816.F32.BF16 R24, R8.reuse, R66, R12 ;  /* 0x000000420818723c */ /* 0x040fe2000004180c */
[----:B------:R-:W-:Y:S07]  /*3c30*/  LDSM.16.M88.4 R12, [R92+0x2000] ;  /* 0x002000005c0c783b */ /* 0x000fee0000000200 */
[C---:B------:R-:W-:Y:S01]  /*3c40*/  HMMA.16816.F32.BF16 R20, R8.reuse, R80, R72 ;  /* 0x000000500814723c */ /* 0x040fe20000041848 */
[----:B------:R-:W2:Y:S07]  /*3c50*/  LDSM.16.M88.4 R72, [R0+0x9800] ;  /* 0x009800000048783b */ /* 0x000eae0000000200 */
[C---:B------:R-:W-:Y:S01]  /*3c60*/  HMMA.16816.F32.BF16 R16, R8.reuse, R82, R60 ;  /* 0x000000520810723c */ /* 0x040fe2000004183c */
[----:B------:R-:W4:Y:S07]  /*3c70*/  LDSM.16.M88.4 R80, [R2+0x8000] ;  /* 0x008000000250783b */ /* 0x000f2e0000000200 */
[C---:B------:R-:W-:Y:S08]  /*3c80*/  HMMA.16816.F32.BF16 R40, R8.reuse, R76, R40 ;  /* 0x0000004c0828723c */ /* 0x040ff00000041828 */
[C---:B------:R-:W-:Y:S01]  /*3c90*/  HMMA.16816.F32.BF16 R36, R8.reuse, R78, R36 ;  /* 0x0000004e0824723c */ /* 0x040fe20000041824 */
[----:B------:R-:W5:Y:S07]  /*3ca0*/  LDSM.16.M88.4 R76, [R2+0x8800] ;  /* 0x00880000024c783b */ /* 0x000f6e0000000200 */
[C---:B-1----:R-:W-:Y:S08]  /*3cb0*/  HMMA.16816.F32.BF16 R56, R8.reuse, R52, R56 ;  /* 0x000000340838723c */ /* 0x042ff00000041838 */
[----:B------:R-:W-:Y:S08]  /*3cc0*/  HMMA.16816.F32.BF16 R48, R8, R54, R48 ;  /* 0x000000360830723c */ /* 0x000ff00000041830 */
[C---:B---3--:R-:W-:Y:S08]  /*3cd0*/  HMMA.16816.F32.BF16 R44, R4.reuse, R32, R44 ;  /* 0x00000020042c723c */ /* 0x048ff0000004182c */
[C---:B------:R-:W-:Y:S01]  /*3ce0*/  HMMA.16816.F32.BF16 R64, R4.reuse, R34, R24 ;  /* 0x000000220440723c */ /* 0x040fe20000041818 */
[----:B------:R-:W1:Y:S07]  /*3cf0*/  LDSM.16.M88.4 R24, [R2+0x9000] ;  /* 0x009000000218783b */ /* 0x000e6e0000000200 */
[C---:B------:R-:W-:Y:S08]  /*3d00*/  HMMA.16816.F32.BF16 R8, R4.reuse, R30, R16 ;  /* 0x0000001e0408723c */ /* 0x040ff00000041810 */
[C---:B------:R-:W-:Y:S01]  /*3d10*/  HMMA.16816.F32.BF16 R52, R4.reuse, R28, R20 ;  /* 0x0000001c0434723c */ /* 0x040fe20000041814 */
[----:B------:R-:W3:Y:S07]  /*3d20*/  LDSM.16.M88.4 R20, [R2+0x9800] ;  /* 0x009800000214783b */ /* 0x000eee0000000200 */
[C---:B------:R-:W-:Y:S08]  /*3d30*/  HMMA.16816.F32.BF16 R60, R4.reuse, R68, R40 ;  /* 0x00000044043c723c */ /* 0x040ff00000041828 */
[C---:B------:R-:W-:Y:S01]  /*3d40*/  HMMA.16816.F32.BF16 R16, R4.reuse, R70, R36 ;  /* 0x000000460410723c */ /* 0x040fe20000041824 */
[----:B------:R-:W-:Y:S07]  /*3d50*/  LDSM.16.M88.4 R68, [R88+UR8+0xb000] ;  /* 0x00b000085844783b */ /* 0x000fee0008000200 */
[C---:B--2---:R-:W-:Y:S08]  /*3d60*/  HMMA.16816.F32.BF16 R36, R4.reuse, R72, R56 ;  /* 0x000000480424723c */ /* 0x044ff00000041838 */
[----:B------:R-:W-:Y:S01]  /*3d70*/  HMMA.16816.F32.BF16 R32, R4, R74, R48 ;  /* 0x0000004a0420723c */ /* 0x000fe20000041830 */
[----:B------:R-:W-:Y:S04]  /*3d80*/  LDSM.16.M88.4 R4, [R95+0x4000] ;  /* 0x004000005f04783b */ /* 0x000fe80000000200 */
[----:B------:R-:W-:Y:S03]  /*3d90*/  LDSM.16.M88.4 R72, [R88+UR8+0xb800] ;  /* 0x00b800085848783b */ /* 0x000fe60008000200 */
[C---:B----4-:R-:W-:Y:S01]  /*3da0*/  HMMA.16816.F32.BF16 R40, R12.reuse, R80, R44 ;  /* 0x000000500c28723c */ /* 0x050fe2000004182c */
[----:B------:R-:W2:Y:S07]  /*3db0*/  LDSM.16.M88.4 R44, [R88+UR8+0xa000] ;  /* 0x00a00008582c783b */ /* 0x000eae0008000200 */
[C---:B------:R-:W-:Y:S01]  /*3dc0*/  HMMA.16816.F32.BF16 R48, R12.reuse, R82, R64 ;  /* 0x000000520c30723c */ /* 0x040fe20000041840 */
[----:B------:R-:W4:Y:S04]  /*3dd0*/  LDSM.16.M88.4 R64, [R88+UR8+0xa800] ;  /* 0x00a800085840783b */ /* 0x000f280008000200 */
[----:B------:R-:W-:Y:S03]  /*3de0*/  LDSM.16.M88.4 R80, [R3+0xa000] ;  /* 0x00a000000350783b */ /* 0x000fe60000000200 */
[C---:B-----5:R-:W-:Y:S08]  /*3df0*/  HMMA.16816.F32.BF16 R56, R12.reuse, R76, R52 ;  /* 0x0000004c0c38723c */ /* 0x060ff00000041834 */
[C---:B------:R-:W-:Y:S01]  /*3e00*/  HMMA.16816.F32.BF16 R52, R12.reuse, R78, R8 ;  /* 0x0000004e0c34723c */ /* 0x040fe20000041808 */
[----:B------:R-:W5:Y:S04]  /*3e10*/  LDSM.16.M88.4 R8, [R93+0x4000] ;  /* 0x004000005d08783b */ /* 0x000f680000000200 */
[----:B------:R-:W5:Y:S03]  /*3e20*/  LDSM.16.M88.4 R76, [R3+0xa800] ;  /* 0x00a80000034c783b */ /* 0x000f660000000200 */
[C---:B-1----:R-:W-:Y:S08]  /*3e30*/  HMMA.16816.F32.BF16 R60, R12.reuse, R24, R60 ;  /* 0x000000180c3c723c */ /* 0x042ff0000004183c */
[C---:B------:R-:W-:Y:S08]  /*3e40*/  HMMA.16816.F32.BF16 R28, R12.reuse, R26, R16 ;  /* 0x0000001a0c1c723c */ /* 0x040ff00000041810 */
[C---:B---3--:R-:W-:Y:S01]  /*3e50*/  HMMA.16816.F32.BF16 R24, R12.reuse, R20, R36 ;  /* 0x000000140c18723c */ /* 0x048fe20000041824 */
[----:B------:R-:W1:Y:S07]  /*3e60*/  LDSM.16.M88.4 R36, [R3+0xb000] ;  /* 0x00b000000324783b */ /* 0x000e6e0000000200 */
[----:B------:R-:W-:Y:S08]  /*3e70*/  HMMA.16816.F32.BF16 R20, R12, R22, R32 ;  /* 0x000000160c14723c */ /* 0x000ff00000041820 */
[C---:B--2---:R-:W-:Y:S08]  /*3e80*/  HMMA.16816.F32.BF16 R16, R4.reuse, R44, R40 ;  /* 0x0000002c0410723c */ /* 0x044ff00000041828 */
[C---:B------:R-:W-:Y:S08]  /*3e90*/  HMMA.16816.F32.BF16 R12, R4.reuse, R46, R48 ;  /* 0x0000002e040c723c */ /* 0x040ff00000041830 */
[C---:B----4-:R-:W-:Y:S08]  /*3ea0*/  HMMA.16816.F32.BF16 R48, R4.reuse, R66, R52 ;  /* 0x000000420430723c */ /* 0x050ff00000041834 */
[C---:B------:R-:W-:Y:S08]  /*3eb0*/  HMMA.16816.F32.BF16 R52, R4.reuse, R68, R60 ;  /* 0x000000440434723c */ /* 0x040ff0000004183c */
[C---:B------:R-:W-:Y:S01]  /*3ec0*/  HMMA.16816.F32.BF16 R40, R4.reuse, R64, R56 ;  /* 0x000000400428723c */ /* 0x040fe20000041838 */
[----:B------:R-:W-:Y:S07]  /*3ed0*/  LDSM.16.M88.4 R64, [R0+0xa800] ;  /* 0x00a800000040783b */ /* 0x000fee0000000200 */
[C---:B------:R-:W-:Y:S01]  /*3ee0*/  HMMA.16816.F32.BF16 R60, R4.reuse, R70, R28 ;  /* 0x00000046043c723c */ /* 0x040fe2000004181c */
[----:B------:R-:W-:Y:S07]  /*3ef0*/  LDSM.16.M88.4 R68, [R0+0xb000] ;  /* 0x00b000000044783b */ /* 0x000fee0000000200 */
[----:B------:R-:W-:Y:S08]  /*3f00*/  HMMA.16816.F32.BF16 R56, R4, R72, R24 ;  /* 0x000000480438723c */ /* 0x000ff00000041818 */
[----:B-----5:R-:W-:Y:S01]  /*3f10*/  HMMA.16816.F32.BF16 R28, R8, R80, R16 ;  /* 0x00000050081c723c */ /* 0x020fe20000041810 */
[----:B------:R-:W2:Y:S07]  /*3f20*/  LDSM.16.M88.4 R16, [R3+0xb800] ;  /* 0x00b800000310783b */ /* 0x000eae0000000200 */
[----:B------:R-:W-:Y:S01]  /*3f30*/  HMMA.16816.F32.BF16 R32, R4, R74, R20 ;  /* 0x0000004a0420723c */ /* 0x000fe20000041814 */
[----:B------:R-:W-:Y:S04]  /*3f40*/  LDSM.16.M88.4 R4, [R89+0x4000] ;  /* 0x004000005904783b */ /* 0x000fe80000000200 */
[----:B------:R-:W-:Y:S03]  /*3f50*/  LDSM.16.M88.4 R72, [R0+0xb800] ;  /* 0x00b800000048783b */ /* 0x000fe60000000200 */
[C---:B------:R-:W-:Y:S01]  /*3f60*/  HMMA.16816.F32.BF16 R24, R8.reuse, R82, R12 ;  /* 0x000000520818723c */ /* 0x040fe2000004180c */
[----:B------:R3:W4:Y:S04]  /*3f70*/  LDSM.16.M88.4 R12, [R0+0xa000] ;  /* 0x00a00000000c783b */ /* 0x0007280000000200 */
[----:B------:R-:W-:Y:S03]  /*3f80*/  LDSM.16.M88.4 R20, [R92+0x4000] ;  /* 0x004000005c14783b */ /* 0x000fe60000000200 */
[C---:B------:R-:W-:Y:S01]  /*3f90*/  HMMA.16816.F32.BF16 R40, R8.reuse, R76, R40 ;  /* 0x0000004c0828723c */ /* 0x040fe20000041828 */
[----:B------:R-:W5:Y:S07]  /*3fa0*/  LDSM.16.M88.4 R80, [R2+0xa800] ;  /* 0x00a800000250783b */ /* 0x000f6e0000000200 */
[C---:B------:R-:W-:Y:S01]  /*3fb0*/  HMMA.16816.F32.BF16 R48, R8.reuse, R78, R48 ;  /* 0x0000004e0830723c */ /* 0x040fe20000041830 */
[----:B------:R-:W5:Y:S07]  /*3fc0*/  LDSM.16.M88.4 R76, [R2+0xa000] ;  /* 0x00a00000024c783b */ /* 0x000f6e0000000200 */
[----:B-1----:R-:W-:Y:S01]  /*3fd0*/  HMMA.16816.F32.BF16 R52, R8, R36, R52 ;  /* 0x000000240834723c */ /* 0x002fe20000041834 */
[----:B---3--:R-:W-:-:S04]  /*3fe0*/  SHF.R.U32.HI R0, RZ, 0x2, R186 ;  /* 0x00000002ff007819 */ /* 0x008fc800000116ba */
[----:B------:R-:W-:-:S03]  /*3ff0*/  LOP3.LUT R0, R0, 0x7, RZ, 0xc0, !PT ;  /* 0x0000000700007812 */ /* 0x000fc600078ec0ff */
[----:B------:R-:W-:Y:S01]  /*4000*/  HMMA.16816.F32.BF16 R60, R8, R38, R60 ;  /* 0x00000026083c723c */ /* 0x000fe2000004183c */
[----:B------:R-:W-:-:S07]  /*4010*/  IADD3 R0, PT, PT, R0, R100, R99 ;  /* 0x0000006400007210 */ /* 0x000fce0007ffe063 */
[C---:B--2---:R-:W-:Y:S08]  /*4020*/  HMMA.16816.F32.BF16 R56, R8.reuse, R16, R56 ;  /* 0x000000100838723c */ /* 0x044ff00000041838 */
[----:B------:R-:W-:Y:S08]  /*4030*/  HMMA.16816.F32.BF16 R44, R8, R18, R32 ;  /* 0x00000012082c723c */ /* 0x000ff00000041820 */
[C---:B----4-:R-:W-:Y:S01]  /*4040*/  HMMA.16816.F32.BF16 R36, R4.reuse, R12, R28 ;  /* 0x0000000c0424723c */ /* 0x050fe2000004181c */
[----:B------:R-:W1:Y:S07]  /*4050*/  LDSM.16.M88.4 R28, [R2+0xb000] ;  /* 0x00b00000021c783b */ /* 0x000e6e0000000200 */
[C---:B------:R-:W-:Y:S08]  /*4060*/  HMMA.16816.F32.BF16 R16, R4.reuse, R14, R24 ;  /* 0x0000000e0410723c */ /* 0x040ff00000041818 */
[C---:B------:R-:W-:Y:S08]  /*4070*/  HMMA.16816.F32.BF16 R12, R4.reuse, R64, R40 ;  /* 0x00000040040c723c */ /* 0x040ff00000041828 */
[C---:B------:R-:W-:Y:S08]  /*4080*/  HMMA.16816.F32.BF16 R84, R4.reuse, R74, R44 ;  /* 0x0000004a0454723c */ /* 0x040ff0000004182c */
[----:B------:R-:W-:Y:S08]  /*4090*/  HMMA.16816.F32.BF16 R32, R4, R70, R60 ;  /* 0x000000460420723c */ /* 0x000ff0000004183c */
[----:B-----5:R-:W-:Y:S01]  /*40a0*/  HMMA.16816.F32.BF16 R44, R20, R80, R12 ;  /* 0x00000050142c723c */ /* 0x020fe2000004180c */
[----:B------:R-:W-:Y:S01]  /*40b0*/  IMAD.IADD R13, R96, 0x1, R101 ;  /* 0x00000001600d7824 */ /* 0x000fe200078e0265 */
[----:B------:R-:W-:-:S03]  /*40c0*/  IADD3 R12, PT, PT, R117, -UR17, R0 ;  /* 0x80000011750c7c10 */ /* 0x000fc6000fffe000 */
[C---:B------:R-:W-:Y:S01]  /*40d0*/  VIADD R14, R13.reuse, 0x11 ;  /* 0x000000110d0e7836 */ /* 0x040fe20000000000 */
[C---:B------:R-:W-:Y:S01]  /*40e0*/  ISETP.GE.U32.AND P1, PT, R13.reuse, R117, PT ;  /* 0x000000750d00720c */ /* 0x040fe20003f26070 */
[C---:B------:R-:W-:Y:S01]  /*40f0*/  VIADD R15, R13.reuse, 0x19 ;  /* 0x000000190d0f7836 */ /* 0x040fe20000000000 */
[----:B------:R-:W-:Y:S08]  /*4100*/  HMMA.16816.F32.BF16 R8, R4, R66, R48 ;  /* 0x000000420408723c */ /* 0x000ff00000041830 */
[----:B------:R-:W-:Y:S01]  /*4110*/  HMMA.16816.F32.BF16 R48, R20, R76, R36 ;  /* 0x0000004c1430723c */ /* 0x000fe20000041824 */
[----:B------:R-:W-:-:S04]  /*4120*/  VIADD R36, R13, 0x1 ;  /* 0x000000010d247836 */ /* 0x000fc80000000000 */
[----:B------:R-:W-:Y:S01]  /*4130*/  IMAD.IADD R0, R12, 0x1, -R36 ;  /* 0x000000010c007824 */ /* 0x000fe200078e0a24 */
[----:B------:R-:W-:Y:S02]  /*4140*/  ISETP.GE.U32.AND P6, PT, R36, R117, PT ;  /* 0x000000752400720c */ /* 0x000fe40003fc6070 */
[----:B------:R-:W-:Y:S02]  /*4150*/  HMMA.16816.F32.BF16 R24, R4, R68, R52 ;  /* 0x000000440418723c */ /* 0x000fe40000041834 */
[----:B------:R-:W-:-:S04]  /*4160*/  IABS R0, R0 ;  /* 0x0000000000007213 */ /* 0x000fc80000000000 */
[----:B------:R-:W-:Y:S02]  /*4170*/  I2FP.F32.S32 R0, R0 ;  /* 0x0000000000007245 */ /* 0x000fe40000201400 */
[----:B-1----:R-:W-:Y:S03]  /*4180*/  HMMA.16816.F32.BF16 R68, R20, R30, R32 ;  /* 0x0000001e1444723c */ /* 0x002fe60000041820 */
[----:B------:R-:W-:Y:S01]  /*4190*/  FFMA.FTZ R30, R0, -UR6, R49 ;  /* 0x80000006001e7c23 */ /* 0x000fe20008010031 */
[----:B------:R-:W-:-:S04]  /*41a0*/  VIADD R0, R13, 0x8 ;  /* 0x000000080d007836 */ /* 0x000fc80000000000 */
[----:B------:R-:W-:Y:S01]  /*41b0*/  HMMA.16816.F32.BF16 R40, R4, R72, R56 ;  /* 0x000000480428723c */ /* 0x000fe20000041838 */
[----:B------:R-:W-:Y:S01]  /*41c0*/  VIADD R7, R13, 0x9 ;  /* 0x000000090d077836 */ /* 0x000fe20000000000 */
[----:B------:R1:W2:Y:S01]  /*41d0*/  LDSM.16.M88.4 R56, [R2+0xb800] ;  /* 0x00b800000238783b */ /* 0x0002a20000000200 */
[----:B------:R-:W-:Y:S01]  /*41e0*/  ISETP.GE.U32.AND P5, PT, R0, R117, PT ;  /* 0x000000750000720c */ /* 0x000fe20003fa6070 */
[----:B------:R-:W-:Y:S01]  /*41f0*/  IMAD.IADD R5, R12, 0x1, -R14 ;  /* 0x000000010c057824 */ /* 0x000fe200078e0a0e */
[----:B------:R-:W-:Y:S01]  /*4200*/  FSEL R33, R30, -INF , !P6 ;  /* 0xff8000001e217808 */ /* 0x000fe20007000000 */
[----:B------:R-:W-:-:S04]  /*4210*/  DEPBAR.LE SB0, 0x0 ;  /* 0x000080000000791a */ /* 0x000fc80000000000 */
[C---:B------:R-:W-:Y:S01]  /*4220*/  HMMA.16816.F32.BF16 R60, R20.reuse, R82, R8 ;  /* 0x00000052143c723c */ /* 0x040fe20000041808 */
[----:B------:R-:W-:Y:S01]  /*4230*/  VIADD R11, R13, 0x10 ;  /* 0x000000100d0b7836 */ /* 0x000fe20000000000 */
[-C--:B------:R-:W-:Y:S01]  /*4240*/  ISETP.GE.U32.AND P4, PT, R7, R117.reuse, PT ;  /* 0x000000750700720c */ /* 0x080fe20003f86070 */
[C---:B------:R-:W-:Y:S02]  /*4250*/  VIADD R8, R12.reuse, 0x8 ;  /* 0x000000080c087836 */ /* 0x040fe40000000000 */
[----:B------:R-:W-:Y:S01]  /*4260*/  IMAD.IADD R3, R12, 0x1, -R11 ;  /* 0x000000010c037824 */ /* 0x000fe200078e0a0b */
[----:B------:R-:W-:Y:S01]  /*4270*/  BAR.SYNC.DEFER_BLOCKING 0x0 ;  /* 0x0000000000007b1d */ /* 0x000fe20000010000 */
[C---:B------:R-:W-:Y:S01]  /*4280*/  VIADD R10, R13.reuse, 0x28 ;  /* 0x000000280d0a7836 */ /* 0x040fe20000000000 */
[----:B------:R-:W-:Y:S01]  /*4290*/  HMMA.16816.F32.BF16 R64, R20, R28, R24 ;  /* 0x0000001c1440723c */ /* 0x000fe20000041818 */
[----:B------:R-:W-:Y:S01]  /*42a0*/  VIADD R26, R13, 0x18 ;  /* 0x000000180d1a7836 */ /* 0x000fe20000000000 */
[----:B------:R-:W-:-:S03]  /*42b0*/  ISETP.GE.U32.AND P3, PT, R11, R117, PT ;  /* 0x000000750b00720c */ /* 0x000fc60003f66070 */
[C---:B------:R-:W-:Y:S02]  /*42c0*/  IMAD.IADD R6, R12.reuse, 0x1, -R26 ;  /* 0x000000010c067824 */ /* 0x040fe400078e0a1a */
[C---:B-1----:R-:W-:Y:S01]  /*42d0*/  IMAD.IADD R2, R12.reuse, 0x1, -R0 ;  /* 0x000000010c027824 */ /* 0x042fe200078e0a00 */
[----:B------:R-:W-:Y:S01]  /*42e0*/  HMMA.16816.F32.BF16 R52, R20, R78, R16 ;  /* 0x0000004e1434723c */ /* 0x000fe20000041810 */
[----:B------:R-:W-:Y:S01]  /*42f0*/  IMAD.IADD R0, R12, 0x1, -R7 ;  /* 0x000000010c007824 */ /* 0x000fe200078e0a07 */
[----:B------:R-:W-:Y:S01]  /*4300*/  IABS R6, R6 ;  /* 0x0000000600067213 */ /* 0x000fe20000000000 */
[C---:B------:R-:W-:Y:S01]  /*4310*/  VIADD R16, R13.reuse, 0x20 ;  /* 0x000000200d107836 */ /* 0x040fe20000000000 */
[----:B------:R-:W-:Y:S01]  /*4320*/  IABS R4, R2 ;  /* 0x0000000200047213 */ /* 0x000fe20000000000 */
[----:B------:R-:W-:Y:S01]  /*4330*/  VIADD R17, R13, 0x21 ;  /* 0x000000210d117836 */ /* 0x000fe20000000000 */
[----:B------:R-:W-:Y:S02]  /*4340*/  IABS R2, R0 ;  /* 0x0000000000027213 */ /* 0x000fe40000000000 */
[----:B------:R-:W-:-:S02]  /*4350*/  IABS R0, R3 ;  /* 0x0000000300007213 */ /* 0x000fc40000000000 */
[----:B------:R-:W-:Y:S01]  /*4360*/  IABS R3, R5 ;  /* 0x0000000500037213 */ /* 0x000fe20000000000 */
[----:B------:R-:W-:Y:S02]  /*4370*/  IMAD.MOV.U32 R5, RZ, RZ, R4 ;  /* 0x000000ffff057224 */ /* 0x000fe400078e0004 */
[----:B------:R-:W-:Y:S02]  /*4380*/  IMAD.MOV.U32 R4, RZ, RZ, R2 ;  /* 0x000000ffff047224 */ /* 0x000fe400078e0002 */
[----:B------:R-:W-:Y:S01]  /*4390*/  IMAD.MOV.U32 R2, RZ, RZ, R3 ;  /* 0x000000ffff027224 */ /* 0x000fe200078e0003 */
[----:B------:R-:W-:Y:S01]  /*43a0*/  I2FP.F32.S32 R3, R0 ;  /* 0x0000000000037245 */ /* 0x000fe20000201400 */
[----:B------:R-:W-:Y:S01]  /*43b0*/  IMAD.MOV.U32 R0, RZ, RZ, R6 ;  /* 0x000000ffff007224 */ /* 0x000fe200078e0006 */
[----:B------:R-:W-:Y:S01]  /*43c0*/  I2FP.F32.S32 R5, R5 ;  /* 0x0000000500057245 */ /* 0x000fe20000201400 */
[----:B--2---:R-:W-:Y:S01]  /*43d0*/  HMMA.16816.F32.BF16 R72, R20, R56, R40 ;  /* 0x000000381448723c */ /* 0x004fe20000041828 */
[----:B------:R-:W-:Y:S01]  /*43e0*/  I2FP.F32.S32 R2, R2 ;  /* 0x0000000200027245 */ /* 0x000fe20000201400 */
[----:B------:R-:W-:Y:S01]  /*43f0*/  FFMA.FTZ R19, R3, -UR6, R44 ;  /* 0x8000000603137c23 */ /* 0x000fe2000801002c */
[----:B------:R-:W-:Y:S01]  /*4400*/  I2FP.F32.S32 R0, R0 ;  /* 0x0000000000007245 */ /* 0x000fe20000201400 */
[----:B------:R-:W-:Y:S01]  /*4410*/  FFMA.FTZ R25, R5, -UR6, R52 ;  /* 0x8000000605197c23 */ /* 0x000fe20008010034 */
[----:B------:R-:W-:Y:S01]  /*4420*/  I2FP.F32.S32 R4, R4 ;  /* 0x0000000400047245 */ /* 0x000fe20000201400 */
[----:B------:R-:W-:Y:S01]  /*4430*/  FFMA.FTZ R18, R2, -UR6, R45 ;  /* 0x8000000602127c23 */ /* 0x000fe2000801002d */
[----:B------:R-:W-:-:S02]  /*4440*/  IMAD.IADD R2, R12, 0x1, -R15 ;  /* 0x000000010c027824 */ /* 0x000fc400078e0a0f */
[----:B------:R-:W-:Y:S01]  /*4450*/  FFMA.FTZ R31, R0, -UR6, R60 ;  /* 0x80000006001f7c23 */ /* 0x000fe2000801003c */
[----:B------:R-:W-:Y:S02]  /*4460*/  IMAD.IADD R0, R12, 0x1, -R16 ;  /* 0x000000010c007824 */ /* 0x000fe400078e0a10 */
[----:B------:R-:W-:Y:S01]  /*4470*/  FFMA.FTZ R24, R4, -UR6, R53 ;  /* 0x8000000604187c23 */ /* 0x000fe20008010035 */
[C---:B------:R-:W-:Y:S01]  /*4480*/  IMAD.IADD R5, R12.reuse, 0x1, -R13 ;  /* 0x000000010c057824 */ /* 0x040fe200078e0a0d */
[----:B------:R-:W-:Y:S01]  /*4490*/  IABS R3, R2 ;  /* 0x0000000200037213 */ /* 0x000fe20000000000 */
[----:B------:R-:W-:Y:S01]  /*44a0*/  IMAD.IADD R4, R12, 0x1, -R17 ;  /* 0x000000010c047824 */ /* 0x000fe200078e0a11 */
[----:B------:R-:W-:Y:S01]  /*44b0*/  IABS R2, R0 ;  /* 0x0000000000027213 */ /* 0x000fe20000000000 */
[----:B------:R-:W-:Y:S01]  /*44c0*/  IMAD.IADD R0, R8, 0x1, -R13 ;  /* 0x0000000108007824 */ /* 0x000fe200078e0a0d */
[----:B------:R-:W-:Y:S01]  /*44d0*/  IABS R6, R5 ;  /* 0x0000000500067213 */ /* 0x000fe20000000000 */
[----:B------:R-:W-:Y:S01]  /*44e0*/  IMAD.MOV.U32 R5, RZ, RZ, R3 ;  /* 0x000000ffff057224 */ /* 0x000fe200078e0003 */
[----:B------:R-:W-:Y:S01]  /*44f0*/  IABS R4, R4 ;  /* 0x0000000400047213 */ /* 0x000fe20000000000 */
[----:B------:R-:W-:Y:S01]  /*4500*/  IMAD.MOV.U32 R3, RZ, RZ, R2 ;  /* 0x000000ffff037224 */ /* 0x000fe200078e0002 */
[----:B------:R-:W-:Y:S01]  /*4510*/  IABS R0, R0 ;  /* 0x0000000000007213 */ /* 0x000fe20000000000 */
[----:B------:R-:W-:Y:S01]  /*4520*/  HMMA.16816.F32.BF16 R20, R20, R58, R84 ;  /* 0x0000003a1414723c */ /* 0x000fe20000041854 */
[----:B------:R-:W-:Y:S01]  /*4530*/  I2FP.F32.S32 R5, R5 ;  /* 0x0000000500057245 */ /* 0x000fe20000201400 */
[----:B------:R-:W-:Y:S01]  /*4540*/  IMAD.MOV.U32 R2, RZ, RZ, R4 ;  /* 0x000000ffff027224 */ /* 0x000fe200078e0004 */
[----:B------:R-:W-:Y:S01]  /*4550*/  I2FP.F32.S32 R4, R3 ;  /* 0x0000000300047245 */ /* 0x000fe20000201400 */
[----:B------:R-:W-:Y:S01]  /*4560*/  IMAD.MOV.U32 R3, RZ, RZ, R6 ;  /* 0x000000ffff037224 */ /* 0x000fe200078e0006 */
        /* <DEDUP_REMOVED lines=10> */
[----:B------:R-:W-:Y:S01]  /*4610*/  FSEL R39, R0, -INF , !P1 ;  /* 0xff80000000277808 */ /* 0x000fe20004800000 */
[C---:B------:R-:W-:Y:S01]  /*4620*/  IMAD.IADD R5, R8.reuse, 0x1, -R11 ;  /* 0x0000000108057824 */ /* 0x040fe200078e0a0b */
[----:B------:R-:W-:Y:S01]  /*4630*/  IABS R0, R3 ;  /* 0x0000000300007213 */ /* 0x000fe20000000000 */
[----:B------:R-:W-:Y:S01]  /*4640*/  IMAD.IADD R7, R8, 0x1, -R14 ;  /* 0x0000000108077824 */ /* 0x000fe200078e0a0e */
[----:B------:R-:W-:Y:S01]  /*4650*/  FSEL R40, R2, -INF , !P1 ;  /* 0xff80000002287808 */ /* 0x000fe20004800000 */
[----:B------:R-:W-:Y:S01]  /*4660*/  IMAD.IADD R2, R8, 0x1, -R36 ;  /* 0x0000000108027824 */ /* 0x000fe200078e0a24 */
[----:B------:R-:W-:Y:S01]  /*4670*/  ISETP.GE.U32.AND P1, PT, R14, R117, PT ;  /* 0x000000750e00720c */ /* 0x000fe20003f26070 */
[----:B------:R-:W-:Y:S01]  /*4680*/  IMAD.MOV.U32 R6, RZ, RZ, R0 ;  /* 0x000000ffff067224 */ /* 0x000fe200078e0000 */
[----:B------:R-:W-:-:S02]  /*4690*/  IABS R0, R5 ;  /* 0x0000000500007213 */ /* 0x000fc40000000000 */
[----:B------:R-:W-:Y:S02]  /*46a0*/  IABS R3, R2 ;  /* 0x0000000200037213 */ /* 0x000fe40000000000 */
[----:B------:R-:W-:Y:S02]  /*46b0*/  IABS R2, R4 ;  /* 0x0000000400027213 */ /* 0x000fe40000000000 */
[----:B------:R-:W-:Y:S01]  /*46c0*/  IABS R4, R7 ;  /* 0x0000000700047213 */ /* 0x000fe20000000000 */
[----:B------:R-:W-:Y:S01]  /*46d0*/  IMAD.MOV.U32 R5, RZ, RZ, R3 ;  /* 0x000000ffff057224 */ /* 0x000fe200078e0003 */
[----:B------:R-:W-:Y:S01]  /*46e0*/  I2FP.F32.S32 R6, R6 ;  /* 0x0000000600067245 */ /* 0x000fe20000201400 */
[----:B------:R-:W-:Y:S01]  /*46f0*/  IMAD.MOV.U32 R3, RZ, RZ, R2 ;  /* 0x000000ffff037224 */ /* 0x000fe200078e0002 */
[----:B------:R-:W-:Y:S01]  /*4700*/  FSEL R34, R25, -INF , !P5 ;  /* 0xff80000019227808 */ /* 0x000fe20006800000 */
        /* <DEDUP_REMOVED lines=9> */
[----:B------:R-:W-:Y:S01]  /*47a0*/  FSEL R25, R4, -INF , !P5 ;  /* 0xff80000004197808 */ /* 0x000fe20006800000 */
[----:B------:R-:W-:Y:S01]  /*47b0*/  FFMA.FTZ R2, R2, -UR6, R46 ;  /* 0x8000000602027c23 */ /* 0x000fe2000801002e */
[----:B------:R-:W-:Y:S01]  /*47c0*/  FSEL R30, R5, -INF , !P6 ;  /* 0xff800000051e7808 */ /* 0x000fe20007000000 */
[----:B------:R-:W-:Y:S01]  /*47d0*/  FFMA.FTZ R0, R0, -UR6, R47 ;  /* 0x8000000600007c23 */ /* 0x000fe2000801002f */
[----:B------:R-:W-:Y:S01]  /*47e0*/  IMAD.IADD R4, R8, 0x1, -R16 ;  /* 0x0000000108047824 */ /* 0x000fe200078e0a10 */
[----:B------:R-:W-:Y:S01]  /*47f0*/  FSEL R36, R24, -INF , !P4 ;  /* 0xff80000018247808 */ /* 0x000fe20006000000 */
[----:B------:R-:W-:Y:S01]  /*4800*/  IMAD.IADD R5, R8, 0x1, -R17 ;  /* 0x0000000108057824 */ /* 0x000fe200078e0a11 */
[----:B------:R-:W-:Y:S01]  /*4810*/  FSEL R32, R2, -INF , !P3 ;  /* 0xff80000002207808 */ /* 0x000fe20005800000 */
[----:B------:R-:W-:Y:S01]  /*4820*/  IMAD.IADD R2, R8, 0x1, -R26 ;  /* 0x0000000108027824 */ /* 0x000fe200078e0a1a */
[----:B------:R-:W-:Y:S01]  /*4830*/  FSEL R38, R0, -INF , !P1 ;  /* 0xff80000000267808 */ /* 0x000fe20004800000 */
[----:B------:R-:W-:-:S02]  /*4840*/  IMAD.IADD R0, R8, 0x1, -R15 ;  /* 0x0000000108007824 */ /* 0x000fc400078e0a0f */
[----:B------:R-:W-:Y:S01]  /*4850*/  FFMA.FTZ R14, R6, -UR6, R68 ;  /* 0x80000006060e7c23 */ /* 0x000fe20008010044 */
[----:B------:R-:W-:Y:S01]  /*4860*/  FSEL R24, R3, -INF , !P4 ;  /* 0xff80000003187808 */ /* 0x000fe20006000000 */
[----:B------:R-:W-:Y:S01]  /*4870*/  IMAD.IADD R7, R8, 0x1, -R10 ;  /* 0x0000000108077824 */ /* 0x000fe200078e0a0a */
[----:B------:R-:W-:Y:S02]  /*4880*/  IABS R6, R2 ;  /* 0x0000000200067213 */ /* 0x000fe40000000000 */
[----:B------:R-:W-:Y:S02]  /*4890*/  IABS R3, R0 ;  /* 0x0000000000037213 */ /* 0x000fe40000000000 */
[----:B------:R-:W-:Y:S02]  /*48a0*/  IABS R2, R4 ;  /* 0x0000000400027213 */ /* 0x000fe40000000000 */
[----:B------:R-:W-:Y:S01]  /*48b0*/  IABS R0, R5 ;  /* 0x0000000500007213 */ /* 0x000fe20000000000 */
[----:B------:R-:W-:Y:S01]  /*48c0*/  IMAD.MOV.U32 R5, RZ, RZ, R3 ;  /* 0x000000ffff057224 */ /* 0x000fe200078e0003 */
[----:B------:R-:W-:Y:S01]  /*48d0*/  IABS R4, R7 ;  /* 0x0000000700047213 */ /* 0x000fe20000000000 */
[----:B------:R-:W-:Y:S01]  /*48e0*/  IMAD.MOV.U32 R3, RZ, RZ, R2 ;  /* 0x000000ffff037224 */ /* 0x000fe200078e0002 */
[----:B------:R-:W-:Y:S01]  /*48f0*/  I2FP.F32.S32 R6, R6 ;  /* 0x0000000600067245 */ /* 0x000fe20000201400 */
[----:B------:R-:W-:Y:S01]  /*4900*/  IMAD.MOV.U32 R2, RZ, RZ, R0 ;  /* 0x000000ffff027224 */ /* 0x000fe200078e0000 */
[----:B------:R-:W-:Y:S01]  /*4910*/  I2FP.F32.S32 R5, R5 ;  /* 0x0000000500057245 */ /* 0x000fe20000201400 */
[----:B------:R-:W-:Y:S01]  /*4920*/  IMAD.MOV.U32 R0, RZ, RZ, R4 ;  /* 0x000000ffff007224 */ /* 0x000fe200078e0004 */
[----:B------:R-:W-:Y:S01]  /*4930*/  I2FP.F32.S32 R3, R3 ;  /* 0x0000000300037245 */ /* 0x000fe20000201400 */
[----:B------:R-:W-:Y:S01]  /*4940*/  FFMA.FTZ R11, R6, -UR6, R62 ;  /* 0x80000006060b7c23 */ /* 0x000fe2000801003e */
[----:B------:R-:W-:Y:S01]  /*4950*/  I2FP.F32.S32 R2, R2 ;  /* 0x0000000200027245 */ /* 0x000fe20000201400 */
[----:B------:R-:W-:Y:S01]  /*4960*/  VIADD R4, R13, 0x30 ;  /* 0x000000300d047836 */ /* 0x000fe20000000000 */
[----:B------:R-:W-:Y:S01]  /*4970*/  I2FP.F32.S32 R0, R0 ;  /* 0x0000000000007245 */ /* 0x000fe20000201400 */
[----:B------:R-:W-:Y:S01]  /*4980*/  FFMA.FTZ R9, R3, -UR6, R66 ;  /* 0x8000000603097c23 */ /* 0x000fe20008010042 */
[----:B------:R-:W-:Y:S01]  /*4990*/  FSEL R35, R19, -INF , !P3 ;  /* 0xff80000013237808 */ /* 0x000fe20005800000 */
[----:B------:R-:W-:Y:S01]  /*49a0*/  FFMA.FTZ R7, R2, -UR6, R67 ;  /* 0x8000000602077c23 */ /* 0x000fe20008010043 */
[----:B------:R-:W-:Y:S01]  /*49b0*/  FSEL R37, R18, -INF , !P1 ;  /* 0xff80000012257808 */ /* 0x000fe20004800000 */
[----:B------:R-:W-:Y:S01]  /*49c0*/  FFMA.FTZ R6, R0, -UR6, R70 ;  /* 0x8000000600067c23 */ /* 0x000fe20008010046 */
[-C--:B------:R-:W-:Y:S01]  /*49d0*/  ISETP.GE.U32.AND P3, PT, R17, R117.reuse, PT ;  /* 0x000000751100720c */ /* 0x080fe20003f66070 */
[----:B------:R-:W-:Y:S01]  /*49e0*/  VIADD R3, R13, 0x31 ;  /* 0x000000310d037836 */ /* 0x000fe20000000000 */
[-C--:B------:R-:W-:Y:S01]  /*49f0*/  ISETP.GE.U32.AND P1, PT, R10, R117.reuse, PT ;  /* 0x000000750a00720c */ /* 0x080fe20003f26070 */
[----:B------:R-:W-:Y:S01]  /*4a00*/  FFMA.FTZ R10, R5, -UR6, R63 ;  /* 0x80000006050a7c23 */ /* 0x000fe2000801003f */
[-C--:B------:R-:W-:Y:S01]  /*4a10*/  ISETP.GE.U32.AND P4, PT, R16, R117.reuse, PT ;  /* 0x000000751000720c */ /* 0x080fe20003f86070 */
[C---:B------:R-:W-:Y:S01]  /*4a20*/  VIADD R5, R13.reuse, 0x29 ;  /* 0x000000290d057836 */ /* 0x040fe20000000000 */
[-C--:B------:R-:W-:Y:S01]  /*4a30*/  ISETP.GE.U32.AND P6, PT, R26, R117.reuse, PT ;  /* 0x000000751a00720c */ /* 0x080fe20003fc6070 */
[----:B------:R-:W-:Y:S01]  /*4a40*/  VIADD R2, R13, 0x38 ;  /* 0x000000380d027836 */ /* 0x000fe20000000000 */
[-C--:B------:R-:W-:Y:S01]  /*4a50*/  ISETP.GE.U32.AND P5, PT, R15, R117.reuse, PT ;  /* 0x000000750f00720c */ /* 0x080fe20003fa6070 */
[----:B------:R-:W-:Y:S01]  /*4a60*/  VIADD R0, R13, 0x39 ;  /* 0x000000390d007836 */ /* 0x000fe20000000000 */
[----:B------:R-:W-:Y:S01]  /*4a70*/  FSEL R103, R7, -INF , !P3 ;  /* 0xff80000007677808 */ /* 0x000fe20005800000 */
[C---:B------:R-:W-:Y:S01]  /*4a80*/  IMAD.IADD R7, R12.reuse, 0x1, -R4 ;  /* 0x000000010c077824 */ /* 0x040fe200078e0a04 */
[----:B------:R-:W-:Y:S01]  /*4a90*/  FSEL R100, R9, -INF , !P4 ;  /* 0xff80000009647808 */ /* 0x000fe20006000000 */
[----:B------:R-:W-:Y:S01]  /*4aa0*/  IMAD.IADD R9, R12, 0x1, -R3 ;  /* 0x000000010c097824 */ /* 0x000fe200078e0a03 */
[----:B------:R-:W-:Y:S01]  /*4ab0*/  FSEL R18, R31, -INF , !P6 ;  /* 0xff8000001f127808 */ /* 0x000fe20007000000 */
[----:B------:R-:W-:Y:S01]  /*4ac0*/  IMAD.IADD R13, R8, 0x1, -R0 ;  /* 0x00000001080d7824 */ /* 0x000fe200078e0a00 */
[----:B------:R-:W-:Y:S01]  /*4ad0*/  FSEL R26, R10, -INF , !P5 ;  /* 0xff8000000a1a7808 */ /* 0x000fe20006800000 */
[----:B------:R-:W-:Y:S01]  /*4ae0*/  IMAD.IADD R10, R12, 0x1, -R2 ;  /* 0x000000010c0a7824 */ /* 0x000fe200078e0a02 */
        /* <DEDUP_REMOVED lines=8> */
[----:B------:R-:W-:Y:S01]  /*4b70*/  ISETP.GE.U32.AND P3, PT, R2, R117, PT ;  /* 0x000000750200720c */ /* 0x000fe20003f66070 */
[C---:B------:R-:W-:Y:S01]  /*4b80*/  IMAD.IADD R15, R8.reuse, 0x1, -R3 ;  /* 0x00000001080f7824 */ /* 0x040fe200078e0a03 */
[----:B------:R-:W-:Y:S01]  /*4b90*/  FSEL R19, R29, -INF , !P5 ;  /* 0xff8000001d137808 */ /* 0x000fe20006800000 */
[----:B------:R-:W-:Y:S01]  /*4ba0*/  IMAD.IADD R17, R8, 0x1, -R5 ;  /* 0x0000000108117824 */ /* 0x000fe200078e0a05 */
[----:B------:R-:W-:-:S02]  /*4bb0*/  FSEL R102, R28, -INF , !P4 ;  /* 0xff8000001c667808 */ /* 0x000fc40006000000 */
[----:B------:R-:W-:Y:S02]  /*4bc0*/  ISETP.GE.U32.AND P1, PT, R0, R117, PT ;  /* 0x000000750000720c */ /* 0x000fe40003f26070 */
[----:B------:R-:W-:Y:S02]  /*4bd0*/  IABS R2, R7 ;  /* 0x0000000700027213 */ /* 0x000fe40000000000 */
[-C--:B------:R-:W-:Y:S02]  /*4be0*/  ISETP.GE.U32.AND P5, PT, R4, R117.reuse, PT ;  /* 0x000000750400720c */ /* 0x080fe40003fa6070 */
[----:B------:R-:W-:Y:S02]  /*4bf0*/  ISETP.GE.U32.AND P4, PT, R3, R117, PT ;  /* 0x000000750300720c */ /* 0x000fe40003f86070 */
[----:B------:R-:W-:Y:S02]  /*4c00*/  IABS R0, R9 ;  /* 0x0000000900007213 */ /* 0x000fe40000000000 */
[----:B------:R-:W-:-:S02]  /*4c10*/  IABS R3, R6 ;  /* 0x0000000600037213 */ /* 0x000fc40000000000 */
[----:B------:R-:W-:Y:S02]  /*4c20*/  IABS R4, R10 ;  /* 0x0000000a00047213 */ /* 0x000fe40000000000 */
[----:B------:R-:W-:Y:S01]  /*4c30*/  IABS R6, R11 ;  /* 0x0000000b00067213 */ /* 0x000fe20000000000 */
[----:B------:R-:W-:Y:S01]  /*4c40*/  IMAD.MOV.U32 R7, RZ, RZ, R3 ;  /* 0x000000ffff077224 */ /* 0x000fe200078e0003 */
[----:B------:R-:W-:Y:S01]  /*4c50*/  ISETP.GE.U32.AND P6, PT, R5, R117, PT ;  /* 0x000000750500720c */ /* 0x000fe20003fc6070 */
[----:B------:R-:W-:Y:S02]  /*4c60*/  IMAD.MOV.U32 R5, RZ, RZ, R2 ;  /* 0x000000ffff057224 */ /* 0x000fe400078e0002 */
        /* <DEDUP_REMOVED lines=11> */
[----:B------:R-:W-:Y:S01]  /*4d20*/  IABS R3, R17 ;  /* 0x0000001100037213 */ /* 0x000fe20000000000 */
[----:B------:R-:W-:Y:S01]  /*4d30*/  FFMA.FTZ R9, R2, -UR6, R20 ;  /* 0x8000000602097c23 */ /* 0x000fe20008010014 */
[----:B------:R-:W-:Y:S01]  /*4d40*/  IABS R6, R13 ;  /* 0x0000000d00067213 */ /* 0x000fe20000000000 */
[----:B------:R-:W-:Y:S01]  /*4d50*/  FFMA.FTZ R8, R0, -UR6, R21 ;  /* 0x8000000600087c23 */ /* 0x000fe20008010015 */
[----:B------:R-:W-:Y:S01]  /*4d60*/  IABS R2, R16 ;  /* 0x0000001000027213 */ /* 0x000fe20000000000 */
[----:B------:R-:W-:Y:S01]  /*4d70*/  IMAD.MOV.U32 R7, RZ, RZ, R3 ;  /* 0x000000ffff077224 */ /* 0x000fe200078e0003 */
[----:B------:R-:W-:Y:S01]  /*4d80*/  IABS R0, R15 ;  /* 0x0000000f00007213 */ /* 0x000fe20000000000 */
[----:B------:R-:W-:Y:S01]  /*4d90*/  IMAD.MOV.U32 R3, RZ, RZ, R6 ;  /* 0x000000ffff037224 */ /* 0x000fe200078e0006 */
[----:B------:R-:W-:Y:S01]  /*4da0*/  IABS R4, R14 ;  /* 0x0000000e00047213 */ /* 0x000fe20000000000 */
[----:B------:R-:W-:Y:S01]  /*4db0*/  IMAD.MOV.U32 R5, RZ, RZ, R2 ;  /* 0x000000ffff057224 */ /* 0x000fe200078e0002 */
[----:B------:R-:W-:Y:S01]  /*4dc0*/  I2FP.F32.S32 R6, R7 ;  /* 0x0000000700067245 */ /* 0x000fe20000201400 */
[----:B------:R-:W-:Y:S01]  /*4dd0*/  IMAD.MOV.U32 R2, RZ, RZ, R0 ;  /* 0x000000ffff027224 */ /* 0x000fe200078e0000 */
[----:B------:R-:W-:Y:S01]  /*4de0*/  FSEL R135, R11, -INF , !P5 ;  /* 0xff8000000b877808 */ /* 0x000fe20006800000 */
[----:B------:R-:W-:Y:S01]  /*4df0*/  IMAD.MOV.U32 R0, RZ, RZ, R4 ;  /* 0x000000ffff007224 */ /* 0x000fe200078e0004 */
[----:B------:R-:W-:Y:S01]  /*4e00*/  I2FP.F32.S32 R5, R5 ;  /* 0x0000000500057245 */ /* 0x000fe20000201400 */
[----:B------:R-:W-:Y:S01]  /*4e10*/  FFMA.FTZ R6, R6, -UR6, R71 ;  /* 0x8000000606067c23 */ /* 0x000fe20008010047 */
[----:B------:R-:W-:-:S02]  /*4e20*/  FSEL R71, R12, -INF , !P6 ;  /* 0xff8000000c477808 */ /* 0x000fc40007000000 */
[----:B------:R-:W-:Y:S01]  /*4e30*/  I2FP.F32.S32 R4, R2 ;  /* 0x0000000200047245 */ /* 0x000fe20000201400 */
[----:B------:R-:W-:Y:S01]  /*4e40*/  FFMA.FTZ R5, R5, -UR6, R74 ;  /* 0x8000000605057c23 */ /* 0x000fe2000801004a */
[----:B------:R-:W-:Y:S02]  /*4e50*/  FSEL R93, R6, -INF , !P6 ;  /* 0xff800000065d7808 */ /* 0x000fe40007000000 */
[----:B------:R-:W-:Y:S02]  /*4e60*/  ISETP.GE.U32.AND P6, PT, R117, 0x41, PT ;  /* 0x000000417500780c */ /* 0x000fe40003fc6070 */
[----:B------:R-:W-:Y:S02]  /*4e70*/  I2FP.F32.S32 R2, R0 ;  /* 0x0000000000027245 */ /* 0x000fe40000201400 */
[----:B------:R-:W-:Y:S01]  /*4e80*/  I2FP.F32.S32 R0, R3 ;  /* 0x0000000300007245 */ /* 0x000fe20000201400 */
[----:B------:R-:W-:Y:S01]  /*4e90*/  FFMA.FTZ R3, R4, -UR6, R75 ;  /* 0x8000000604037c23 */ /* 0x000fe2000801004b */
[----:B------:R-:W-:Y:S01]  /*4ea0*/  FSEL R154, R5, -INF , !P5 ;  /* 0xff800000059a7808 */ /* 0x000fe20006800000 */
[----:B------:R-:W-:Y:S01]  /*4eb0*/  FFMA.FTZ R2, R2, -UR6, R22 ;  /* 0x8000000602027c23 */ /* 0x000fe20008010016 */
[----:B------:R-:W-:Y:S01]  /*4ec0*/  FSEL R133, R10, -INF , !P4 ;  /* 0xff8000000a857808 */ /* 0x000fe20006000000 */
[----:B------:R-:W-:Y:S01]  /*4ed0*/  FFMA.FTZ R0, R0, -UR6, R23 ;  /* 0x8000000600007c23 */ /* 0x000fe20008010017 */
[----:B------:R-:W-:-:S02]  /*4ee0*/  FSEL R153, R3, -INF , !P4 ;  /* 0xff80000003997808 */ /* 0x000fc40006000000 */
[----:B------:R-:W-:Y:S02]  /*4ef0*/  FSEL R132, R9, -INF , !P3 ;  /* 0xff80000009847808 */ /* 0x000fe40005800000 */
        /* <DEDUP_REMOVED lines=88> */
.L_x_1222:
[----:B------:R3:W-:Y:S02]  /*5480*/  STS.128 [R191+0xb800], RZ ;  /* 0x00b800ffbf007388 */ /* 0x0007e40000000c00 */
.L_x_1223:
[----:B------:R-:W-:Y:S05]  /*5490*/  BSYNC.RECONVERGENT B0 ;  /* 0x0000000000007941 */ /* 0x000fea0003800200 */
.L_x_1221:
[----:B------:R-:W0:Y:S02]  /*54a0*/  LDGDEPBAR ;  /* 0x00000000000079af */ /* 0x000e240000000000 */
.L_x_1220:
[----:B------:R-:W-:Y:S01]  /*54b0*/  FMNMX3.FTZ R0, R39, R30, R25, !PT ;  /* 0x0000001e27007276 */ /* 0x000fe20007810019 */
[----:B-1----:R-:W-:Y:S01]  /*54c0*/  IMAD R6, R120, 0x4, R111 ;  /* 0x0000000478067824 */ /* 0x002fe200078e026f */
[----:B--2---:R-:W-:Y:S01]  /*54d0*/  FMNMX3.FTZ R2, R40, R33, R34, !PT ;  /* 0x0000002128027276 */ /* 0x004fe20007810022 */
[----:B------:R-:W-:Y:S01]  /*54e0*/  IMAD.SHL.U32 R56, R94, 0x2, RZ ;  /* 0x000000025e387824 */ /* 0x000fe200078e00ff */
[----:B------:R-:W-:Y:S01]  /*54f0*/  FMNMX3.FTZ R0, R0, R24, R32, !PT ;  /* 0x0000001800007276 */ /* 0x000fe20007810020 */
[----:B------:R-:W-:Y:S01]  /*5500*/  IMAD.WIDE.U32 R108, R6, -0x326172a9, RZ ;  /* 0xcd9e8d57066c7825 */ /* 0x000fe200078e00ff */
[----:B------:R-:W-:Y:S01]  /*5510*/  FMNMX3.FTZ R2, R2, R36, R35, !PT ;  /* 0x0000002402027276 */ /* 0x000fe20007810023 */
[----:B------:R-:W1:Y:S01]  /*5520*/  LDCU UR4, c[0x0][0x45c] ;  /* 0x00008b80ff0477ac */ /* 0x000e620008000800 */
[----:B------:R-:W-:Y:S01]  /*5530*/  FMNMX3.FTZ R0, R0, R38, R31, !PT ;  /* 0x0000002600007276 */ /* 0x000fe2000781001f */
[----:B------:R-:W-:Y:S01]  /*5540*/  VIADD R62, R196, 0x9e3779b9 ;  /* 0x9e3779b9c43e7836 */ /* 0x000fe20000000000 */
[----:B------:R-:W-:Y:S01]  /*5550*/  FMNMX3.FTZ R2, R2, R37, R18, !PT ;  /* 0x0000002502027276 */ /* 0x000fe20007810012 */
[----:B------:R-:W-:Y:S01]  /*5560*/  VIADD R57, R196, 0x3c6ef372 ;  /* 0x3c6ef372c4397836 */ /* 0x000fe20000000000 */
[----:B------:R-:W-:Y:S01]  /*5570*/  FMNMX3.FTZ R0, R0, R26, R100, !PT ;  /* 0x0000001a00007276 */ /* 0x000fe20007810064 */
[C---:B------:R-:W-:Y:S01]  /*5580*/  VIADD R65, R197.reuse, 0x76cf5d0a ;  /* 0x76cf5d0ac5417836 */ /* 0x040fe20000000000 */
[----:B------:R-:W-:Y:S01]  /*5590*/  USHF.L.U32 UR5, UR7, 0x10, URZ ;  /* 0x0000001007057899 */ /* 0x000fe200080006ff */
[----:B------:R-:W-:Y:S01]  /*55a0*/  VIADD R63, R197, 0x32370b8f ;  /* 0x32370b8fc53f7836 */ /* 0x000fe20000000000 */
[----:B------:R-:W-:Y:S01]  /*55b0*/  FMNMX3.FTZ R0, R0, R103, R104, !PT ;  /* 0x0000006700007276 */ /* 0x000fe20007810068 */
[C---:B------:R-:W-:Y:S01]  /*55c0*/  VIADD R67, R196.reuse, 0xdaa66d2b ;  /* 0xdaa66d2bc4437836 */ /* 0x040fe20000000000 */
[----:B------:R-:W-:Y:S01]  /*55d0*/  LOP3.LUT R14, R113, 0x200, R114, 0xf8, !PT ;  /* 0x00000200710e7812 */ /* 0x000fe200078ef872 */
[----:B------:R-:W-:Y:S01]  /*55e0*/  VIADD R66, R196, 0x78dde6e4 ;  /* 0x78dde6e4c4427836 */ /* 0x000fe20000000000 */
[----:B------:R-:W-:Y:S01]  /*55f0*/  FMNMX3.FTZ R0, R0, R93, R154, !PT ;  /* 0x0000005d00007276 */ /* 0x000fe2000781009a */
[----:B------:R-:W-:-:S02]  /*5600*/  VIADD R70, R197, 0xed9eba14 ;  /* 0xed9eba14c5467836 */ /* 0x000fc40000000000 */
[C---:B------:R-:W-:Y:S01]  /*5610*/  VIADD R64, R197.reuse, 0xa9066899 ;  /* 0xa9066899c5407836 */ /* 0x040fe20000000000 */
[----:B------:R-:W-:Y:S01]  /*5620*/  FMNMX3.FTZ R0, R0, R153, R152, !PT ;  /* 0x0000009900007276 */ /* 0x000fe20007810098 */
[----:B------:R-:W-:Y:S02]  /*5630*/  VIADD R95, R196, 0x1715609d ;  /* 0x1715609dc45f7836 */ /* 0x000fe40000000000 */
[----:B------:R-:W-:Y:S01]  /*5640*/  VIADD R94, R197, 0x646e171e ;  /* 0x646e171ec55e7836 */ /* 0x000fe20000000000 */
[----:B------:R-:W-:Y:S01]  /*5650*/  FMNMX.FTZ R4, R134, R0, !PT ;  /* 0x0000000086047209 */ /* 0x000fe20007810000 */
[----:B------:R-:W-:Y:S01]  /*5660*/  VIADD R107, R196, 0xb54cda56 ;  /* 0xb54cda56c46b7836 */ /* 0x000fe20000000000 */
[----:B------:R-:W-:Y:S01]  /*5670*/  FMNMX3.FTZ R0, R2, R19, R102, !PT ;  /* 0x0000001302007276 */ /* 0x000fe20007810066 */
[----:B------:R-:W-:Y:S02]  /*5680*/  IMAD.MOV.U32 R184, RZ, RZ, 0x20 ;  /* 0x00000020ffb87424 */ /* 0x000fe400078e00ff */
[----:B------:R-:W2:Y:S01]  /*5690*/  SHFL.BFLY PT, R5, R4, 0x2, 0x1f ;  /* 0x0c401f0004057f89 */ /* 0x000ea200000e0000 */
[----:B------:R-:W-:-:S04]  /*56a0*/  FMNMX3.FTZ R0, R0, R101, R99, !PT ;  /* 0x0000006500007276 */ /* 0x000fc80007810063 */
[----:B------:R-:W-:-:S04]  /*56b0*/  FMNMX3.FTZ R0, R0, R71, R135, !PT ;  /* 0x0000004700007276 */ /* 0x000fc80007810087 */
[----:B------:R-:W-:-:S04]  /*56c0*/  FMNMX3.FTZ R0, R0, R133, R132, !PT ;  /* 0x0000008500007276 */ /* 0x000fc80007810084 */
[----:B------:R-:W-:Y:S01]  /*56d0*/  FMNMX.FTZ R3, R115, R0, !PT ;  /* 0x0000000073037209 */ /* 0x000fe20007810000 */
[----:B------:R-:W-:-:S04]  /*56e0*/  IMAD.SHL.U32 R0, R110, 0x20, RZ ;  /* 0x000000206e007824 */ /* 0x000fc800078e00ff */
[----:B------:R-:W4:Y:S01]  /*56f0*/  SHFL.BFLY PT, R116, R3, 0x2, 0x1f ;  /* 0x0c401f0003747f89 */ /* 0x000f2200000e0000 */
[----:B------:R-:W-:Y:S02]  /*5700*/  IADD3 R2, P3, P1, R0, R97, R112 ;  /* 0x0000006100027210 */ /* 0x000fe4000797e070 */
[----:B------:R-:W-:Y:S02]  /*5710*/  SHF.R.S32.HI R0, RZ, 0x1f, R0 ;  /* 0x0000001fff007819 */ /* 0x000fe40000011400 */
[----:B--2---:R-:W-:Y:S01]  /*5720*/  FMNMX.FTZ R4, R4, R5, !PT ;  /* 0x0000000504047209 */ /* 0x004fe20007810000 */
[----:B------:R-:W-:Y:S01]  /*5730*/  IMAD.WIDE.U32 R124, R2, -0x2daee0ad, RZ ;  /* 0xd2511f53027c7825 */ /* 0x000fe200078e00ff */
[----:B------:R-:W-:-:S03]  /*5740*/  IADD3.X R0, PT, PT, R0, R98, RZ, P3, P1 ;  /* 0x0000006200007210 */ /* 0x000fc60001fe24ff */
[----:B------:R-:W2:Y:S01]  /*5750*/  SHFL.BFLY PT, R6, R4, 0x1, 0x1f ;  /* 0x0c201f0004067f89 */ /* 0x000ea200000e0000 */
[----:B------:R-:W-:Y:S02]  /*5760*/  LOP3.LUT R0, R196, R0, R109, 0x96, !PT ;  /* 0x00000000c4007212 */ /* 0x000fe400078e966d */
[----:B------:R-:W-:Y:S01]  /*5770*/  LOP3.LUT R2, R197, R56, R125, 0x96, !PT ;  /* 0x00000038c5027212 */ /* 0x000fe200078e967d */
[----:B------:R-:W-:Y:S02]  /*5780*/  STL.64 [R1+0x58], R124 ;  /* 0x0000587c01007387 */ /* 0x000fe40000100a00 */
[----:B------:R-:W-:-:S04]  /*5790*/  IMAD.WIDE.U32 R68, R0, -0x2daee0ad, RZ ;  /* 0xd2511f5300447825 */ /* 0x000fc800078e00ff */
[----:B------:R-:W-:Y:S01]  /*57a0*/  VIADD R0, R197, 0xbb67ae85 ;  /* 0xbb67ae85c5007836 */ /* 0x000fe20000000000 */
[----:B------:R-:W-:Y:S01]  /*57b0*/  STL.64 [R1+0x60], R68 ;  /* 0x0000604401007387 */ /* 0x000fe20000100a00 */
[----:B----4-:R-:W-:Y:S01]  /*57c0*/  FMNMX.FTZ R116, R3, R116, !PT ;  /* 0x0000007403747209 */ /* 0x010fe20007810000 */
[----:B------:R-:W-:Y:S02]  /*57d0*/  IMAD.WIDE.U32 R2, R2, -0x326172a9, RZ ;  /* 0xcd9e8d5702027825 */ /* 0x000fe400078e00ff */
[----:B------:R-:W-:Y:S01]  /*57e0*/  LOP3.LUT R0, R0, R124, R69, 0x96, !PT ;  /* 0x0000007c00007212 */ /* 0x000fe200078e9645 */
[----:B------:R-:W-:Y:S02]  /*57f0*/  STL [R1+0x54], R107 ;  /* 0x0000546b01007387 */ /* 0x000fe40000100800 */
[----:B------:R-:W-:Y:S02]  /*5800*/  LOP3.LUT R5, R62, R108, R3, 0x96, !PT ;  /* 0x0000006c3e057212 */ /* 0x000fe400078e9603 */
[----:B------:R-:W-:Y:S01]  /*5810*/  IMAD.WIDE.U32 R224, R0, -0x326172a9, RZ ;  /* 0xcd9e8d5700e07825 */ /* 0x000fe200078e00ff */
[----:B------:R-:W4:Y:S01]  /*5820*/  SHFL.BFLY PT, R7, R116, 0x1, 0x1f ;  /* 0x0c201f0074077f89 */ /* 0x000f2200000e0000 */
[----:B--2---:R-:W-:-:S02]  /*5830*/  FMNMX.FTZ R3, R4, R6, !PT ;  /* 0x0000000604037209 */ /* 0x004fc40007810000 */
[----:B------:R-:W-:Y:S01]  /*5840*/  IMAD.WIDE.U32 R4, R5, -0x2daee0ad, RZ ;  /* 0xd2511f5305047825 */ /* 0x000fe200078e00ff */
[----:B------:R-:W-:Y:S02]  /*5850*/  LOP3.LUT R10, R57, R2, R225, 0x96, !PT ;  /* 0x00000002390a7212 */ /* 0x000fe400078e96e1 */
[C---:B------:R-:W-:Y:S01]  /*5860*/  FSETP.NEU.FTZ.AND P1, PT, R3.reuse, -INF , PT ;  /* 0xff8000000300780b */ /* 0x040fe20003f3d000 */
[----:B-1----:R-:W-:Y:S01]  /*5870*/  FMUL.FTZ R2, R3, UR4 ;  /* 0x0000000403027c20 */ /* 0x002fe20008410000 */
[----:B------:R-:W-:Y:S01]  /*5880*/  LOP3.LUT R5, R65, R68, R5, 0x96, !PT ;  /* 0x0000004441057212 */ /* 0x000fe200078e9605 */
[----:B------:R-:W-:-:S03]  /*5890*/  IMAD.WIDE.U32 R10, R10, -0x2daee0ad, RZ ;  /* 0xd2511f530a0a7825 */ /* 0x000fc600078e00ff */
[----:B------:R-:W-:Y:S01]  /*58a0*/  FSEL R2, R2, RZ, P1 ;  /* 0x000000ff02027208 */ /* 0x000fe20000800000 */
[----:B------:R-:W-:Y:S01]  /*58b0*/  IMAD.U32 R6, RZ, RZ, UR7 ;  /* 0x00000007ff067e24 */ /* 0x000fe2000f8e00ff */
[----:B------:R-:W-:Y:S01]  /*58c0*/  LOP3.LUT R8, R63, R4, R11, 0x96, !PT ;  /* 0x000000043f087212 */ /* 0x000fe200078e960b */
[----:B------:R-:W-:Y:S01]  /*58d0*/  IMAD.U32 R0, RZ, RZ, UR5 ;  /* 0x00000005ff007e24 */ /* 0x000fe2000f8e00ff */
[----:B------:R-:W1:Y:S01]  /*58e0*/  S2UR UR5, SR_CgaCtaId ;  /* 0x00000000000579c3 */ /* 0x000e620000008800 */
[----:B------:R-:W-:-:S04]  /*58f0*/  IMAD.WIDE.U32 R4, R5, -0x326172a9, RZ ;  /* 0xcd9e8d5705047825 */ /* 0x000fc800078e00ff */
[----:B------:R-:W-:Y:S01]  /*5900*/  FFMA.FTZ R11, R24, UR4, -R2 ;  /* 0x00000004180b7c23 */ /* 0x000fe20008010802 */
[----:B------:R-:W-:Y:S01]  /*5910*/  LOP3.LUT R0, R6, 0xff0000, R0, 0xf8, !PT ;  /* 0x00ff000006007812 */ /* 0x000fe200078ef800 */
[----:B------:R-:W-:-:S04]  /*5920*/  IMAD.WIDE.U32 R8, R8, -0x326172a9, RZ ;  /* 0xcd9e8d5708087825 */ /* 0x000fc800078e00ff */
[--C-:B------:R-:W-:Y:S01]  /*5930*/  FFMA.FTZ R6, R39, UR4, -R2.reuse ;  /* 0x0000000427067c23 */ /* 0x100fe20008010802 */
[----:B------:R-:W-:Y:S01]  /*5940*/  LOP3.LUT R5, R67, R224, R5, 0x96, !PT ;  /* 0x000000e043057212 */ /* 0x000fe200078e9605 */
[----:B------:R-:W-:Y:S01]  /*5950*/  MUFU.EX2 R148, R11 ;  /* 0x0000000b00947308 */ /* 0x000fe20000000800 */
[----:B----4-:R-:W-:Y:S01]  /*5960*/  FMNMX.FTZ R116, R116, R7, !PT ;  /* 0x0000000774747209 */ /* 0x010fe20007810000 */
[----:B------:R-:W-:Y:S01]  /*5970*/  FFMA.FTZ R7, R30, UR4, -R2 ;  /* 0x000000041e077c23 */ /* 0x000fe20008010802 */
[----:B------:R-:W-:Y:S01]  /*5980*/  LOP3.LUT R9, R66, R4, R9, 0x96, !PT ;  /* 0x0000000442097212 */ /* 0x000fe200078e9609 */
[----:B------:R2:W-:Y:S01]  /*5990*/  MUFU.EX2 R204, R6 ;  /* 0x0000000600cc7308 */ /* 0x0005e20000000800 */
[----:B------:R-:W-:-:S04]  /*59a0*/  IMAD.WIDE.U32 R4, R5, -0x2daee0ad, RZ ;  /* 0xd2511f5305047825 */ /* 0x000fc800078e00ff */
[C---:B------:R-:W-:Y:S01]  /*59b0*/  FMUL.FTZ R12, R116.reuse, UR4 ;  /* 0x00000004740c7c20 */ /* 0x040fe20008410000 */
[----:B------:R-:W-:Y:S01]  /*59c0*/  FSETP.NEU.FTZ.AND P1, PT, R116, -INF , PT ;  /* 0xff8000007400780b */ /* 0x000fe20003f3d000 */
[----:B------:R-:W4:Y:S01]  /*59d0*/  MUFU.EX2 R205, R7 ;  /* 0x0000000700cd7308 */ /* 0x000f220000000800 */
[----:B------:R-:W-:Y:S02]  /*59e0*/  LOP3.LUT R5, R70, R10, R5, 0x96, !PT ;  /* 0x0000000a46057212 */ /* 0x000fe400078e9605 */
[----:B------:R-:W-:Y:S01]  /*59f0*/  FSEL R12, R12, RZ, P1 ;  /* 0x000000ff0c0c7208 */ /* 0x000fe20000800000 */
[----:B-1----:R-:W-:-:S04]  /*5a00*/  ULEA UR5, UR5, UR9, 0x18 ;  /* 0x0000000905057291 */ /* 0x002fc8000f8ec0ff */
[----:B------:R-:W-:Y:S01]  /*5a10*/  FFMA.FTZ R10, R40, UR4, -R12 ;  /* 0x00000004280a7c23 */ /* 0x000fe2000801080c */
[----:B--2---:R-:W-:-:S03]  /*5a20*/  FFMA.FTZ R6, R25, UR4, -R2 ;  /* 0x0000000419067c23 */ /* 0x004fc60008010802 */
[----:B------:R1:W-:Y:S01]  /*5a30*/  MUFU.EX2 R149, R10 ;  /* 0x0000000a00957308 */ /* 0x0003e20000000800 */
[----:B------:R-:W-:-:S03]  /*5a40*/  LEA R14, R14, UR5, 0x1 ;  /* 0x000000050e0e7c11 */ /* 0x000fc6000f8e08ff */
[----:B------:R2:W-:Y:S02]  /*5a50*/  MUFU.EX2 R145, R6 ;  /* 0x0000000600917308 */ /* 0x0005e40000000800 */
[----:B------:R-:W-:Y:S01]  /*5a60*/  LDSM.16.MT88.4 R52, [R14+0xc000] ;  /* 0x00c000000e34783b */ /* 0x000fe20000004200 */
[----:B-1----:R-:W-:Y:S01]  /*5a70*/  FFMA.FTZ R10, R34, UR4, -R12 ;  /* 0x00000004220a7c23 */ /* 0x002fe2000801080c */
[----:B--2---:R-:W-:-:S04]  /*5a80*/  IMAD.WIDE.U32 R6, R9, -0x2daee0ad, RZ ;  /* 0xd2511f5309067825 */ /* 0x004fc800078e00ff */
[----:B------:R-:W-:Y:S01]  /*5a90*/  FFMA.FTZ R9, R32, UR4, -R2 ;  /* 0x0000000420097c23 */ /* 0x000fe20008010802 */
[----:B------:R-:W-:Y:S01]  /*5aa0*/  MUFU.EX2 R147, R10 ;  /* 0x0000000a00937308 */ /* 0x000fe20000000800 */
[----:B------:R-:W-:Y:S01]  /*5ab0*/  LOP3.LUT R7, R64, R4, R7, 0x96, !PT ;  /* 0x0000000440077212 */ /* 0x000fe200078e9607 */
[----:B------:R-:W-:Y:S02]  /*5ac0*/  IMAD.WIDE.U32 R4, R5, -0x326172a9, RZ ;  /* 0xcd9e8d5705047825 */ /* 0x000fe400078e00ff */
[----:B------:R1:W-:Y:S02]  /*5ad0*/  MUFU.EX2 R106, R9 ;  /* 0x00000009006a7308 */ /* 0x0003e40000000800 */
[----:B------:R-:W-:Y:S01]  /*5ae0*/  IMAD.WIDE.U32 R58, R7, -0x326172a9, RZ ;  /* 0xcd9e8d57073a7825 */ /* 0x000fe200078e00ff */
[----:B------:R-:W-:-:S03]  /*5af0*/  LOP3.LUT R8, R95, R8, R5, 0x96, !PT ;  /* 0x000000085f087212 */ /* 0x000fc600078e9605 */
[--C-:B------:R-:W-:Y:S01]  /*5b00*/  FFMA.FTZ R7, R36, UR4, -R12.reuse ;  /* 0x0000000424077c23 */ /* 0x100fe2000801080c */
[----:B------:R-:W-:Y:S01]  /*5b10*/  FFMA.FTZ R5, R35, UR4, -R12 ;  /* 0x0000000423057c23 */ /* 0x000fe2000801080c */
[----:B------:R-:W-:Y:S01]  /*5b20*/  PRMT R98, R58, 0x7771, RZ ;  /* 0x000077713a627816 */ /* 0x000fe200000000ff */
[----:B------:R-:W-:-:S04]  /*5b30*/  IMAD.WIDE.U32 R60, R8, -0x2daee0ad, RZ ;  /* 0xd2511f53083c7825 */ /* 0x000fc800078e00ff */
[--C-:B------:R-:W-:Y:S01]  /*5b40*/  FFMA.FTZ R8, R37, UR4, -R12.reuse ;  /* 0x0000000425087c23 */ /* 0x100fe2000801080c */
[----:B------:R2:W-:Y:S01]  /*5b50*/  MUFU.EX2 R206, R7 ;  /* 0x0000000700ce7308 */ /* 0x0005e20000000800 */
[----:B------:R-:W-:Y:S01]  /*5b60*/  PRMT R96, R58, 0x7772, RZ ;  /* 0x000077723a607816 */ /* 0x000fe200000000ff */
[----:B-1----:R-:W-:Y:S02]  /*5b70*/  FFMA.FTZ R9, R33, UR4, -R12 ;  /* 0x0000000421097c23 */ /* 0x002fe4000801080c */
[----:B------:R4:W-:Y:S01]  /*5b80*/  MUFU.EX2 R210, R5 ;  /* 0x0000000500d27308 */ /* 0x0009e20000000800 */
[----:B------:R-:W-:Y:S02]  /*5b90*/  LOP3.LUT R15, R94, R6, R61, 0x96, !PT ;  /* 0x000000065e0f7212 */ /* 0x000fe400078e963d */
[----:B------:R-:W-:Y:S01]  /*5ba0*/  PRMT R97, R58, 0x7773, RZ ;  /* 0x000077733a617816 */ /* 0x000fe200000000ff */
[----:B------:R-:W1:Y:S01]  /*5bb0*/  MUFU.EX2 R105, R9 ;  /* 0x0000000900697308 */ /* 0x000e620000000800 */
[----:B------:R-:W-:-:S02]  /*5bc0*/  LOP3.LUT R4, R107, R4, R59, 0x96, !PT ;  /* 0x000000046b047212 */ /* 0x000fc400078e963b */
[----:B------:R-:W-:Y:S01]  /*5bd0*/  SEL R59, R184, 0xffffffe0, !P2 ;  /* 0xffffffe0b83b7807 */ /* 0x000fe20005000000 */
[----:B------:R5:W3:Y:S01]  /*5be0*/  MUFU.EX2 R209, R8 ;  /* 0x0000000800d17308 */ /* 0x000ae20000000800 */
[----:B------:R-:W-:Y:S01]  /*5bf0*/  LOP3.LUT R80, R4, 0xff, RZ, 0xc0, !PT ;  /* 0x000000ff04507812 */ /* 0x000fe200078ec0ff */
[----:B--2---:R-:W-:Y:S01]  /*5c00*/  FFMA.FTZ R7, R38, UR4, -R2 ;  /* 0x0000000426077c23 */ /* 0x004fe20008010802 */
[----:B------:R-:W-:Y:S01]  /*5c10*/  SHF.R.U32.HI R92, RZ, 0x18, R4 ;  /* 0x00000018ff5c7819 */ /* 0x000fe20000011604 */
[----:B------:R-:W-:Y:S01]  /*5c20*/  IMAD.IADD R13, R59, 0x1, R14 ;  /* 0x000000013b0d7824 */ /* 0x000fe200078e020e */
[C---:B------:R-:W-:Y:S01]  /*5c30*/  PRMT R83, R60.reuse, 0x7771, RZ ;  /* 0x000077713c537816 */ /* 0x040fe200000000ff */
[----:B------:R2:W3:Y:S01]  /*5c40*/  MUFU.EX2 R144, R7 ;  /* 0x0000000700907308 */ /* 0x0004e20000000800 */
[----:B----4-:R-:W-:Y:S01]  /*5c50*/  F2FP.BF16.F32.PACK_AB R5, R205, R204 ;  /* 0x000000cccd05723e */ /* 0x010fe200000010ff */
[----:B------:R-:W-:Y:S01]  /*5c60*/  LDSM.16.MT88.4 R36, [R14+0xc800] ;  /* 0x00c800000e24783b */ /* 0x000fe20000004200 */
[----:B------:R-:W-:-:S02]  /*5c70*/  PRMT R189, R60, 0x7772, RZ ;  /* 0x000077723cbd7816 */ /* 0x000fc400000000ff */
[C---:B------:R-:W-:Y:S01]  /*5c80*/  PRMT R165, R5.reuse, 0x7610, R165 ;  /* 0x0000761005a57816 */ /* 0x040fe200000000a5 */
[----:B------:R-:W4:Y:S01]  /*5c90*/  LDSM.16.MT88.4 R20, [R13+0xc000] ;  /* 0x00c000000d14783b */ /* 0x000f220000004200 */
[----:B------:R-:W-:Y:S01]  /*5ca0*/  PRMT R162, R5, 0x7632, R162 ;  /* 0x0000763205a27816 */ /* 0x000fe200000000a2 */
[----:B-----5:R-:W-:Y:S01]  /*5cb0*/  FFMA.FTZ R8, R18, UR4, -R12 ;  /* 0x0000000412087c23 */ /* 0x020fe2000801080c */
[----:B-1----:R-:W-:Y:S01]  /*5cc0*/  F2FP.BF16.F32.PACK_AB R6, R105, R149 ;  /* 0x000000956906723e */ /* 0x002fe200000010ff */
[----:B------:R-:W1:Y:S01]  /*5cd0*/  LDSM.16.MT88.4 R32, [R13+0xe000] ;  /* 0x00e000000d20783b */ /* 0x000e620000004200 */
[----:B------:R-:W-:Y:S01]  /*5ce0*/  F2FP.BF16.F32.PACK_AB R5, R148, R145 ;  /* 0x000000919405723e */ /* 0x000fe200000010ff */
[----:B------:R-:W-:Y:S01]  /*5cf0*/  MUFU.EX2 R211, R8 ;  /* 0x0000000800d37308 */ /* 0x000fe20000000800 */
[C---:B------:R-:W-:Y:S01]  /*5d00*/  PRMT R156, R6.reuse, 0x7610, R156 ;  /* 0x00007610069c7816 */ /* 0x040fe2000000009c */
[----:B--2---:R-:W-:Y:S01]  /*5d10*/  FFMA.FTZ R7, R19, UR4, -R12 ;  /* 0x0000000413077c23 */ /* 0x004fe2000801080c */
[----:B------:R-:W-:Y:S01]  /*5d20*/  PRMT R168, R6, 0x7632, R168 ;  /* 0x0000763206a87816 */ /* 0x000fe200000000a8 */
[----:B------:R-:W-:Y:S01]  /*5d30*/  LDSM.16.MT88.4 R44, [R13+0xe800] ;  /* 0x00e800000d2c783b */ /* 0x000fe20000004200 */
[C---:B------:R-:W-:Y:S01]  /*5d40*/  PRMT R166, R5.reuse, 0x7610, R166 ;  /* 0x0000761005a67816 */ /* 0x040fe200000000a6 */
[----:B------:R2:W5:Y:S01]  /*5d50*/  MUFU.EX2 R146, R7 ;  /* 0x0000000700927308 */ /* 0x0005620000000800 */
[----:B------:R-:W-:Y:S01]  /*5d60*/  PRMT R164, R5, 0x7632, R164 ;  /* 0x0000763205a47816 */ /* 0x000fe200000000a4 */
[----:B------:R-:W-:Y:S01]  /*5d70*/  LDSM.16.MT88.4 R40, [R13+0x10000] ;  /* 0x010000000d28783b */ /* 0x000fe20000004200 */
[----:B------:R-:W-:-:S02]  /*5d80*/  F2FP.BF16.F32.PACK_AB R6, R206, R147 ;  /* 0x00000093ce06723e */ /* 0x000fc400000010ff */
[----:B---3--:R-:W-:Y:S01]  /*5d90*/  F2FP.BF16.F32.PACK_AB R5, R209, R210 ;  /* 0x000000d2d105723e */ /* 0x008fe200000010ff */
[----:B------:R-:W-:Y:S01]  /*5da0*/  LDSM.16.MT88.4 R48, [R13+0x10800] ;  /* 0x010800000d30783b */ /* 0x000fe20000004200 */
[C---:B------:R-:W-:Y:S02]  /*5db0*/  PRMT R169, R6.reuse, 0x7610, R169 ;  /* 0x0000761006a97816 */ /* 0x040fe400000000a9 */
[----:B------:R-:W-:Y:S02]  /*5dc0*/  PRMT R167, R6, 0x7632, R167 ;  /* 0x0000763206a77816 */ /* 0x000fe400000000a7 */
[C---:B------:R-:W-:Y:S02]  /*5dd0*/  PRMT R163, R5.reuse, 0x7610, R163 ;  /* 0x0000761005a37816 */ /* 0x040fe400000000a3 */
[----:B------:R-:W-:Y:S01]  /*5de0*/  PRMT R161, R5, 0x7632, R161 ;  /* 0x0000763205a17816 */ /* 0x000fe200000000a1 */
[----:B------:R-:W-:Y:S01]  /*5df0*/  IMAD.MOV.U32 R5, RZ, RZ, R58 ;  /* 0x000000ffff057224 */ /* 0x000fe200078e003a */
[----:B------:R-:W-:Y:S01]  /*5e00*/  F2FP.BF16.F32.PACK_AB R6, R144, R106 ;  /* 0x0000006a9006723e */ /* 0x000fe200000010ff */
[----:B--2---:R-:W-:Y:S01]  /*5e10*/  FFMA.FTZ R7, R26, UR4, -R2 ;  /* 0x000000041a077c23 */ /* 0x004fe20008010802 */
[----:B------:R-:W-:-:S02]  /*5e20*/  PRMT R188, R60, 0x7773, RZ ;  /* 0x000077733cbc7816 */ /* 0x000fc400000000ff */
[C---:B------:R-:W-:Y:S01]  /*5e30*/  PRMT R160, R6.reuse, 0x7610, R160 ;  /* 0x0000761006a07816 */ /* 0x040fe200000000a0 */
[----:B------:R2:W-:Y:S01]  /*5e40*/  MUFU.EX2 R150, R7 ;  /* 0x0000000700967308 */ /* 0x0005e20000000800 */
[----:B------:R-:W-:Y:S02]  /*5e50*/  PRMT R159, R6, 0x7632, R159 ;  /* 0x00007632069f7816 */ /* 0x000fe4000000009f */
[----:B-----5:R-:W-:Y:S02]  /*5e60*/  F2FP.BF16.F32.PACK_AB R6, R146, R211 ;  /* 0x000000d39206723e */ /* 0x020fe400000010ff */
[----:B------:R-:W-:Y:S02]  /*5e70*/  LOP3.LUT R5, R5, 0xff, RZ, 0xc0, !PT ;  /* 0x000000ff05057812 */ /* 0x000fe400078ec0ff */
[C---:B------:R-:W-:Y:S02]  /*5e80*/  PRMT R158, R6.reuse, 0x7610, R158 ;  /* 0x00007610069e7816 */ /* 0x040fe4000000009e */
[----:B------:R-:W-:Y:S01]  /*5e90*/  PRMT R157, R6, 0x7632, R157 ;  /* 0x00007632069d7816 */ /* 0x000fe2000000009d */
[----:B------:R-:W-:Y:S01]  /*5ea0*/  FFMA.FTZ R6, R31, UR4, -R2 ;  /* 0x000000041f067c23 */ /* 0x000fe20008010802 */
[----:B------:R-:W-:Y:S01]  /*5eb0*/  PRMT R5, R5, 0x5410, R98 ;  /* 0x0000541005057816 */ /* 0x000fe20000000062 */
[----:B------:R-:W3:Y:S01]  /*5ec0*/  LDSM.16.MT88.4 R28, [R13+0xc800] ;  /* 0x00c800000d1c783b */ /* 0x000ee20000004200 */
[----:B------:R-:W-:Y:S01]  /*5ed0*/  LOP3.LUT R81, R15, 0xff, RZ, 0xc0, !PT ;  /* 0x000000ff0f517812 */ /* 0x000fe200078ec0ff */
[----:B------:R5:W4:Y:S01]  /*5ee0*/  MUFU.EX2 R151, R6 ;  /* 0x0000000600977308 */ /* 0x000b220000000800 */
[----:B--2---:R-:W-:-:S02]  /*5ef0*/  PRMT R7, R4, 0x7632, R7 ;  /* 0x0000763204077816 */ /* 0x004fc40000000007 */
[----:B------:R-:W-:Y:S02]  /*5f00*/  HSET2.LE.AND R5, R5, R0, PT ;  /* 0x0000000005057233 */ /* 0x000fe40003803000 */
[----:B------:R-:W-:Y:S02]  /*5f10*/  LOP3.LUT R82, R7, 0xff, RZ, 0xc0, !PT ;  /* 0x000000ff07527812 */ /* 0x000fe400078ec0ff */
[----:B------:R-:W-:Y:S02]  /*5f20*/  PRMT R7, R189, 0x5410, R188 ;  /* 0x00005410bd077816 */ /* 0x000fe400000000bc */
[----:B------:R-:W-:Y:S02]  /*5f30*/  SHF.R.U32.HI R187, RZ, 0x18, R15 ;  /* 0x00000018ffbb7819 */ /* 0x000fe4000001160f */
[----:B------:R-:W-:Y:S02]  /*5f40*/  LOP3.LUT R7, R7, 0xff00ff, RZ, 0xc0, !PT ;  /* 0x00ff00ff07077812 */ /* 0x000fe400078ec0ff */
[----:B------:R-:W-:-:S02]  /*5f50*/  ISETP.LE.U32.AND P3, PT, R80, UR7, PT ;  /* 0x0000000750007c0c */ /* 0x000fc4000bf63070 */
[----:B-----5:R-:W-:Y:S02]  /*5f60*/  PRMT R6, R169, 0x5410, R167 ;  /* 0x00005410a9067816 */ /* 0x020fe400000000a7 */
[----:B------:R-:W-:Y:S02]  /*5f70*/  HSET2.LE.AND R7, R7, R0, PT ;  /* 0x0000000007077233 */ /* 0x000fe40003803000 */
[----:B------:R-:W-:Y:S02]  /*5f80*/  LOP3.LUT R10, R6, R5, RZ, 0xc0, !PT ;  /* 0x00000005060a7212 */ /* 0x000fe400078ec0ff */
[----:B------:R-:W-:Y:S02]  /*5f90*/  PRMT R5, R96, 0x5410, R97 ;  /* 0x0000541060057816 */ /* 0x000fe40000000061 */
[----:B------:R-:W-:Y:S02]  /*5fa0*/  LOP3.LUT R6, R4, 0xffff, RZ, 0xc0, !PT ;  /* 0x0000ffff04067812 */ /* 0x000fe400078ec0ff */
[----:B------:R-:W-:Y:S01]  /*5fb0*/  LOP3.LUT R5, R5, 0xff00ff, RZ, 0xc0, !PT ;  /* 0x00ff00ff05057812 */ /* 0x000fe200078ec0ff */
[----:B------:R-:W-:Y:S01]  /*5fc0*/  @!P3 HFMA2.BF16_V2 R155, -RZ.H0_H0, RZ.H0_H0, -R156.H0_H0 ;  /* 0x200000ffff9bb231 */ /* 0x000fe2000034099c */
[----:B------:R-:W-:-:S02]  /*5fd0*/  SHF.R.U32.HI R61, RZ, 0x8, R6 ;  /* 0x00000008ff3d7819 */ /* 0x000fc40000011606 */
[----:B------:R-:W-:Y:S02]  /*5fe0*/  PRMT R6, R166, 0x5410, R164 ;  /* 0x00005410a6067816 */ /* 0x000fe400000000a4 */
[--C-:B------:R-:W-:Y:S02]  /*5ff0*/  HSET2.LE.AND R4, R5, R0.reuse, PT ;  /* 0x0000000005047233 */ /* 0x100fe40003803000 */
[----:B------:R-:W-:Y:S02]  /*6000*/  PRMT R5, R80, 0x5410, R61 ;  /* 0x0000541050057816 */ /* 0x000fe4000000003d */
[----:B------:R-:W-:Y:S02]  /*6010*/  ISETP.LE.U32.AND P4, PT, R82, UR7, PT ;  /* 0x0000000752007c0c */ /* 0x000fe4000bf83070 */
[----:B------:R-:W-:Y:S02]  /*6020*/  LOP3.LUT R11, R6, R4, RZ, 0xc0, !PT ;  /* 0x00000004060b7212 */ /* 0x000fe400078ec0ff */
[----:B------:R-:W-:-:S02]  /*6030*/  HSET2.LE.AND R5, R5, R0, PT ;  /* 0x0000000005057233 */ /* 0x000fc40003803000 */
[----:B------:R-:W-:Y:S02]  /*6040*/  PRMT R6, R156, 0x5410, R168 ;  /* 0x000054109c067816 */ /* 0x000fe400000000a8 */
[----:B------:R-:W-:Y:S02]  /*6050*/  PRMT R4, R82, 0x5410, R92 ;  /* 0x0000541052047816 */ /* 0x000fe4000000005c */
[----:B------:R-:W-:Y:S01]  /*6060*/  LOP3.LUT R8, R6, R5, RZ, 0xc0, !PT ;  /* 0x0000000506087212 */ /* 0x000fe200078ec0ff */
[----:B------:R-:W-:Y:S01]  /*6070*/  IMAD.MOV.U32 R6, RZ, RZ, R60 ;  /* 0x000000ffff067224 */ /* 0x000fe200078e003c */
[----:B------:R-:W-:Y:S02]  /*6080*/  PRMT R5, R165, 0x5410, R162 ;  /* 0x00005410a5057816 */ /* 0x000fe400000000a2 */
[----:B------:R-:W-:Y:S02]  /*6090*/  HSET2.LE.AND R4, R4, R0, PT ;  /* 0x0000000004047233 */ /* 0x000fe40003803000 */
[----:B------:R-:W-:-:S02]  /*60a0*/  LOP3.LUT R6, R6, 0xff, RZ, 0xc0, !PT ;  /* 0x000000ff06067812 */ /* 0x000fc400078ec0ff */
[----:B------:R-:W-:Y:S02]  /*60b0*/  @!P3 PRMT R156, R155, 0x5410, RZ ;  /* 0x000054109b9cb816 */ /* 0x000fe400000000ff */
[----:B------:R-:W-:Y:S02]  /*60c0*/  LOP3.LUT R9, R5, R4, RZ, 0xc0, !PT ;  /* 0x0000000405097212 */ /* 0x000fe400078ec0ff */
[----:B------:R-:W-:Y:S02]  /*60d0*/  PRMT R6, R6, 0x5410, R83 ;  /* 0x0000541006067816 */ /* 0x000fe40000000053 */
[----:B----4-:R-:W-:Y:S02]  /*60e0*/  F2FP.BF16.F32.PACK_AB R4, R150, R151 ;  /* 0x000000979604723e */ /* 0x010fe400000010ff */
[----:B------:R-:W-:Y:S01]  /*60f0*/  PRMT R5, R15, 0x7632, R5 ;  /* 0x000076320f057816 */ /* 0x000fe20000000005 */
[----:B------:R-:W-:Y:S01]  /*6100*/  HMMA.16816.F32.BF16 R24, R8, R20, RZ ;  /* 0x000000140818723c */ /* 0x000fe200000418ff */
[----:B------:R-:W-:-:S02]  /*6110*/  PRMT R143, R4, 0x7610, R143 ;  /* 0x00007610048f7816 */ /* 0x000fc4000000008f */
[----:B------:R-:W-:Y:S02]  /*6120*/  HSET2.LE.AND R6, R6, R0, PT ;  /* 0x0000000006067233 */ /* 0x000fe40003803000 */
[----:B------:R-:W-:Y:S02]  /*6130*/  PRMT R142, R4, 0x7632, R142 ;  /* 0x00007632048e7816 */ /* 0x000fe4000000008e */
[----:B------:R-:W-:Y:S01]  /*6140*/  PRMT R4, R158, 0x5410, R157 ;  /* 0x000054109e047816 */ /* 0x000fe2000000009d */
[----:B------:R-:W-:Y:S01]  /*6150*/  HMMA.16816.F32.BF16 R20, R8, R22, RZ ;  /* 0x000000160814723c */ /* 0x000fe200000418ff */
[----:B------:R-:W-:Y:S02]  /*6160*/  LOP3.LUT R185, R5, 0xff, RZ, 0xc0, !PT ;  /* 0x000000ff05b97812 */ /* 0x000fe400078ec0ff */
[----:B------:R-:W-:Y:S02]  /*6170*/  LOP3.LUT R6, R4, R6, RZ, 0xc0, !PT ;  /* 0x0000000604067212 */ /* 0x000fe400078ec0ff */
[----:B------:R-:W-:-:S02]  /*6180*/  LOP3.LUT R4, R15, 0xffff, RZ, 0xc0, !PT ;  /* 0x0000ffff0f047812 */ /* 0x000fc400078ec0ff */
[----:B------:R-:W-:Y:S01]  /*6190*/  PRMT R5, R185, 0x5410, R187 ;  /* 0x00005410b9057816 */ /* 0x000fe200000000bb */
[----:B-1----:R-:W-:Y:S01]  /*61a0*/  HMMA.16816.F32.BF16 R16, R8, R32, RZ ;  /* 0x000000200810723c */ /* 0x002fe200000418ff */
[----:B------:R-:W-:Y:S02]  /*61b0*/  SHF.R.U32.HI R190, RZ, 0x8, R4 ;  /* 0x00000008ffbe7819 */ /* 0x000fe40000011604 */
[----:B------:R-:W-:Y:S02]  /*61c0*/  PRMT R4, R143, 0x5410, R142 ;  /* 0x000054108f047816 */ /* 0x000fe4000000008e */
[----:B------:R-:W-:Y:S02]  /*61d0*/  PRMT R15, R163, 0x5410, R161 ;  /* 0x00005410a30f7816 */ /* 0x000fe400000000a1 */
[----:B------:R-:W-:Y:S02]  /*61e0*/  LOP3.LUT R7, R4, R7, RZ, 0xc0, !PT ;  /* 0x0000000704077212 */ /* 0x000fe400078ec0ff */
[----:B------:R-:W-:-:S02]  /*61f0*/  PRMT R4, R81, 0x5410, R190 ;  /* 0x0000541051047816 */ /* 0x000fc400000000be */
[--C-:B------:R-:W-:Y:S02]  /*6200*/  HSET2.LE.AND R5, R5, R0.reuse, PT ;  /* 0x0000000005057233 */ /* 0x100fe40003803000 */
[----:B------:R-:W-:Y:S02]  /*6210*/  ISETP.LE.U32.AND P5, PT, R92, UR7, PT ;  /* 0x000000075c007c0c */ /* 0x000fe4000bfa3070 */
[----:B------:R-:W-:-:S05]  /*6220*/  HSET2.LE.AND R4, R4, R0, PT ;  /* 0x0000000004047233 */ /* 0x000fca0003803000 */
[----:B------:R-:W-:Y:S02]  /*6230*/  LOP3.LUT R4, R15, R4, RZ, 0xc0, !PT ;  /* 0x000000040f047212 */ /* 0x000fe400078ec0ff */
[----:B------:R-:W-:-:S04]  /*6240*/  PRMT R15, R160, 0x5410, R159 ;  /* 0x00005410a00f7816 */ /* 0x000fc8000000009f */
[----:B------:R-:W-:Y:S01]  /*6250*/  LOP3.LUT R5, R15, R5, RZ, 0xc0, !PT ;  /* 0x000000050f057212 */ /* 0x000fe200078ec0ff */
[----:B------:R-:W-:-:S06]  /*6260*/  VIADD R15, R14, 0xc000 ;  /* 0x0000c0000e0f7836 */ /* 0x000fcc0000000000 */
[C---:B---3--:R-:W-:Y:S01]  /*6270*/  HMMA.16816.F32.BF16 R84, R4.reuse, R30, R20 ;  /* 0x0000001e0454723c */ /* 0x048fe20000041814 */
[----:B------:R-:W-:Y:S02]  /*6280*/  VIADD R20, R14, 0xc040 ;  /* 0x0000c0400e147836 */ /* 0x000fe40000000000 */
[----:B------:R-:W-:Y:S01]  /*6290*/  FFMA.FTZ R21, R101, UR4, -R12 ;  /* 0x0000000465157c23 */ /* 0x000fe2000801080c */
[----:B------:R-:W-:Y:S02]  /*62a0*/  @P0 VIADD R20, R15, 0xffffffc0 ;  /* 0xffffffc00f140836 */ /* 0x000fe40000000000 */
[----:B------:R-:W-:Y:S02]  /*62b0*/  VIADD R15, R56, 0x1 ;  /* 0x00000001380f7836 */ /* 0x000fe40000000000 */
[----:B------:R-:W-:Y:S01]  /*62c0*/  IMAD.IADD R59, R59, 0x1, R20 ;  /* 0x000000013b3b7824 */ /* 0x000fe200078e0214 */
[----:B------:R-:W-:Y:S02]  /*62d0*/  HMMA.16816.F32.BF16 R76, R4, R44, R16 ;  /* 0x0000002c044c723c */ /* 0x000fe40000041810 */
[----:B------:R-:W-:-:S05]  /*62e0*/  LOP3.LUT R15, R197, R15, R125, 0x96, !PT ;  /* 0x0000000fc50f7212 */ /* 0x000fca00078e967d */
[----:B------:R-:W-:Y:S01]  /*62f0*/  IMAD.WIDE.U32 R22, R15, -0x326172a9, RZ ;  /* 0xcd9e8d570f167825 */ /* 0x000fe200078e00ff */
[----:B------:R-:W-:Y:S01]  /*6300*/  HMMA.16816.F32.BF16 R16, R8, R34, RZ ;  /* 0x000000220810723c */ /* 0x000fe200000418ff */
[----:B------:R-:W1:Y:S03]  /*6310*/  LDSM.16.MT88.4 R32, [R20] ;  /* 0x000000001420783b */ /* 0x000e660000004200 */
[----:B------:R-:W-:-:S04]  /*6320*/  LOP3.LUT R15, R62, R108, R23, 0x96, !PT ;  /* 0x0000006c3e0f7212 */ /* 0x000fc800078e9617 */
[----:B------:R-:W-:Y:S08]  /*6330*/  HMMA.16816.F32.BF16 R88, R4, R28, R24 ;  /* 0x0000001c0458723c */ /* 0x000ff00000041818 */
[----:B------:R-:W-:Y:S08]  /*6340*/  HMMA.16816.F32.BF16 R24, R8, R42, RZ ;  /* 0x0000002a0818723c */ /* 0x000ff000000418ff */
[----:B------:R-:W-:Y:S01]  /*6350*/  HMMA.16816.F32.BF16 R72, R4, R46, R16 ;  /* 0x0000002e0448723c */ /* 0x000fe20000041810 */
[----:B------:R-:W2:Y:S07]  /*6360*/  LDSM.16.MT88.4 R44, [R20+0x800] ;  /* 0x00080000142c783b */ /* 0x000eae0000004200 */
[C---:B------:R-:W-:Y:S08]  /*6370*/  HMMA.16816.F32.BF16 R16, R8.reuse, R52, RZ ;  /* 0x000000340810723c */ /* 0x040ff000000418ff */
[----:B------:R-:W-:Y:S01]  /*6380*/  HMMA.16816.F32.BF16 R28, R8, R40, RZ ;  /* 0x00000028081c723c */ /* 0x000fe200000418ff */
[----:B------:R-:W3:Y:S07]  /*6390*/  LDSM.16.MT88.4 R40, [R59] ;  /* 0x000000003b28783b */ /* 0x000eee0000004200 */
[C---:B------:R-:W-:Y:S08]  /*63a0*/  HMMA.16816.F32.BF16 R120, R4.reuse, R50, R24 ;  /* 0x000000320478723c */ /* 0x040ff00000041818 */
[----:B------:R-:W-:Y:S08]  /*63b0*/  HMMA.16816.F32.BF16 R240, R4, R36, R16 ;  /* 0x0000002404f0723c */ /* 0x000ff00000041810 */
[C---:B-1----:R-:W-:Y:S08]  /*63c0*/  HMMA.16816.F32.BF16 R16, R8.reuse, R32, RZ ;  /* 0x000000200810723c */ /* 0x042ff000000418ff */
[----:B------:R-:W-:Y:S01]  /*63d0*/  HMMA.16816.F32.BF16 R24, R8, R54, RZ ;  /* 0x000000360818723c */ /* 0x000fe200000418ff */
[----:B------:R-:W-:Y:S07]  /*63e0*/  LDSM.16.MT88.4 R52, [R14+0x10000] ;  /* 0x010000000e34783b */ /* 0x000fee0000004200 */
[C---:B------:R-:W-:Y:S01]  /*63f0*/  HMMA.16816.F32.BF16 R172, R4.reuse, R48, R28 ;  /* 0x0000003004ac723c */ /* 0x040fe2000004181c */
[----:B------:R-:W1:Y:S07]  /*6400*/  LDSM.16.MT88.4 R48, [R59+0x800] ;  /* 0x000800003b30783b */ /* 0x000e6e0000004200 */
[----:B--2---:R-:W-:Y:S01]  /*6410*/  HMMA.16816.F32.BF16 R236, R4, R44, R16 ;  /* 0x0000002c04ec723c */ /* 0x004fe20000041810 */
[----:B------:R-:W-:Y:S01]  /*6420*/  LOP3.LUT R18, R57, R22, R225, 0x96, !PT ;  /* 0x0000001639127212 */ /* 0x000fe200078e96e1 */
[----:B------:R-:W-:Y:S01]  /*6430*/  IMAD.WIDE.U32 R16, R15, -0x2daee0ad, RZ ;  /* 0xd2511f530f107825 */ /* 0x000fe200078e00ff */
[----:B------:R2:W4:Y:S03]  /*6440*/  MUFU.EX2 R22, R21 ;  /* 0x0000001500167308 */ /* 0x0005260000000800 */
[----:B------:R-:W-:Y:S01]  /*6450*/  IMAD.WIDE.U32 R18, R18, -0x2daee0ad, RZ ;  /* 0xd2511f5312127825 */ /* 0x000fe200078e00ff */
[----:B------:R-:W-:Y:S01]  /*6460*/  LOP3.LUT R17, R65, R68, R17, 0x96, !PT ;  /* 0x0000004441117212 */ /* 0x000fe200078e9611 */
[----:B------:R-:W-:Y:S01]  /*6470*/  HMMA.16816.F32.BF16 R28, R8, R34, RZ ;  /* 0x00000022081c723c */ /* 0x000fe200000418ff */
[----:B------:R-:W-:Y:S02]  /*6480*/  LDSM.16.MT88.4 R32, [R14+0xe800] ;  /* 0x00e800000e20783b */ /* 0x000fe40000004200 */
[----:B------:R-:W-:Y:S01]  /*6490*/  LOP3.LUT R15, R63, R16, R19, 0x96, !PT ;  /* 0x000000103f0f7212 */ /* 0x000fe200078e9613 */
[----:B------:R-:W-:-:S04]  /*64a0*/  IMAD.WIDE.U32 R16, R17, -0x326172a9, RZ ;  /* 0xcd9e8d5711107825 */ /* 0x000fc800078e00ff */
[----:B------:R-:W-:Y:S01]  /*64b0*/  FFMA.FTZ R19, R99, UR4, -R12 ;  /* 0x0000000463137c23 */ /* 0x000fe2000801080c */
[----:B------:R-:W-:Y:S01]  /*64c0*/  IMAD.WIDE.U32 R68, R15, -0x326172a9, RZ ;  /* 0xcd9e8d570f447825 */ /* 0x000fe200078e00ff */
[----:B------:R-:W-:Y:S01]  /*64d0*/  LOP3.LUT R17, R67, R224, R17, 0x96, !PT ;  /* 0x000000e043117212 */ /* 0x000fe200078e9611 */
[----:B------:R-:W-:Y:S01]  /*64e0*/  HMMA.16816.F32.BF16 R228, R4, R38, R24 ;  /* 0x0000002604e4723c */ /* 0x000fe20000041818 */
[----:B------:R-:W5:Y:S01]  /*64f0*/  LDSM.16.MT88.4 R36, [R14+0xe000] ;  /* 0x00e000000e24783b */ /* 0x000f620000004200 */
[----:B------:R3:W-:Y:S01]  /*6500*/  MUFU.EX2 R44, R19 ;  /* 0x00000013002c7308 */ /* 0x0007e20000000800 */
[----:B------:R-:W-:Y:S01]  /*6510*/  LOP3.LUT R15, R66, R16, R69, 0x96, !PT ;  /* 0x00000010420f7212 */ /* 0x000fe200078e9645 */
[----:B------:R-:W-:-:S04]  /*6520*/  IMAD.WIDE.U32 R16, R17, -0x2daee0ad, RZ ;  /* 0xd2511f5311107825 */ /* 0x000fc800078e00ff */
[----:B------:R-:W-:-:S04]  /*6530*/  IMAD.WIDE.U32 R62, R15, -0x2daee0ad, RZ ;  /* 0xd2511f530f3e7825 */ /* 0x000fc800078e00ff */
[----:B------:R-:W-:Y:S01]  /*6540*/  FFMA.FTZ R15, R71, UR4, -R12 ;  /* 0x00000004470f7c23 */ /* 0x000fe2000801080c */
[----:B------:R-:W-:Y:S01]  /*6550*/  HMMA.16816.F32.BF16 R220, R4, R46, R28 ;  /* 0x0000002e04dc723c */ /* 0x000fe2000004181c */
[----:B--2---:R-:W-:Y:S02]  /*6560*/  IMAD.MOV.U32 R21, RZ, RZ, R106 ;  /* 0x000000ffff157224 */ /* 0x004fe400078e006a */
[----:B------:R2:W5:Y:S01]  /*6570*/  MUFU.EX2 R45, R15 ;  /* 0x0000000f002d7308 */ /* 0x0005620000000800 */
[----:B------:R-:W-:Y:S02]  /*6580*/  IMAD.MOV.U32 R69, RZ, RZ, R144 ;  /* 0x000000ffff457224 */ /* 0x000fe400078e0090 */
[--C-:B---3--:R-:W-:Y:S02]  /*6590*/  FFMA.FTZ R19, R103, UR4, -R2.reuse ;  /* 0x0000000467137c23 */ /* 0x108fe40008010802 */
[C---:B------:R-:W-:Y:S02]  /*65a0*/  HMMA.16816.F32.BF16 R24, R8.reuse, R40, RZ ;  /* 0x000000280818723c */ /* 0x040fe400000418ff */
[----:B------:R3:W-:Y:S06]  /*65b0*/  MUFU.EX2 R47, R19 ;  /* 0x00000013002f7308 */ /* 0x0007ec0000000800 */
[----:B------:R-:W-:Y:S01]  /*65c0*/  HMMA.16816.F32.BF16 R28, R8, R42, RZ ;  /* 0x0000002a081c723c */ /* 0x000fe200000418ff */
[----:B--2---:R-:W-:Y:S01]  /*65d0*/  LOP3.LUT R15, R64, R16, R63, 0x96, !PT ;  /* 0x00000010400f7212 */ /* 0x004fe200078e963f */
[----:B------:R-:W-:Y:S01]  /*65e0*/  FFMA.FTZ R16, R100, UR4, -R2 ;  /* 0x0000000464107c23 */ /* 0x000fe20008010802 */
[----:B------:R-:W-:Y:S03]  /*65f0*/  LDSM.16.MT88.4 R40, [R20+0x2000] ;  /* 0x002000001428783b */ /* 0x000fe60000004200 */
[----:B------:R-:W-:-:S04]  /*6600*/  IMAD.WIDE.U32 R56, R15, -0x326172a9, RZ ;  /* 0xcd9e8d570f387825 */ /* 0x000fc800078e00ff */
[----:B------:R-:W-:Y:S01]  /*6610*/  FFMA.FTZ R15, R102, UR4, -R12 ;  /* 0x00000004660f7c23 */ /* 0x000fe2000801080c */
[----:B------:R2:W-:Y:S01]  /*6620*/  MUFU.EX2 R46, R16 ;  /* 0x00000010002e7308 */ /* 0x0005e20000000800 */
[----:B---3--:R-:W-:Y:S01]  /*6630*/  LOP3.LUT R19, R70, R18, R17, 0x96, !PT ;  /* 0x0000001246137212 */ /* 0x008fe200078e9611 */
[----:B----4-:R-:W-:Y:S01]  /*6640*/  IMAD.MOV.U32 R70, RZ, RZ, R22 ;  /* 0x000000ffff467224 */ /* 0x010fe200078e0016 */
[C---:B------:R-:W-:Y:S01]  /*6650*/  PRMT R114, R56.reuse, 0x7771, RZ ;  /* 0x0000777138727816 */ /* 0x040fe200000000ff */
[----:B------:R3:W4:Y:S01]  /*6660*/  MUFU.EX2 R208, R15 ;  /* 0x0000000f00d07308 */ /* 0x0007220000000800 */
[----:B-1----:R-:W-:Y:S01]  /*6670*/  HMMA.16816.F32.BF16 R176, R4, R48, R24 ;  /* 0x0000003004b0723c */ /* 0x002fe20000041818 */
[----:B------:R-:W-:Y:S01]  /*6680*/  IMAD.WIDE.U32 R22, R19, -0x326172a9, RZ ;  /* 0xcd9e8d5713167825 */ /* 0x000fe200078e00ff */
[C---:B------:R-:W-:Y:S01]  /*6690*/  PRMT R170, R56.reuse, 0x7772, RZ ;  /* 0x0000777238aa7816 */ /* 0x040fe200000000ff */
[----:B------:R-:W-:Y:S01]  /*66a0*/  LDSM.16.MT88.4 R64, [R20+0x2800] ;  /* 0x002800001440783b */ /* 0x000fe20000004200 */
[----:B------:R-:W-:-:S04]  /*66b0*/  PRMT R171, R56, 0x7773, RZ ;  /* 0x0000777338ab7816 */ /* 0x000fc800000000ff */
[----:B-----5:R-:W-:Y:S01]  /*66c0*/  HMMA.16816.F32.BF16 R24, R8, R36, RZ ;  /* 0x000000240818723c */ /* 0x020fe200000418ff */
[----:B--2---:R-:W-:Y:S01]  /*66d0*/  IMAD.MOV.U32 R16, RZ, RZ, R56 ;  /* 0x000000ffff107224 */ /* 0x004fe200078e0038 */
[----:B---3--:R-:W-:-:S04]  /*66e0*/  F2FP.BF16.F32.PACK_AB R15, R45, R44 ;  /* 0x0000002c2d0f723e */ /* 0x008fc800000010ff */
[----:B------:R-:W-:Y:S02]  /*66f0*/  LOP3.LUT R16, R16, 0xff, RZ, 0xc0, !PT ;  /* 0x000000ff10107812 */ /* 0x000fe400078ec0ff */
[C---:B------:R-:W-:Y:S01]  /*6700*/  HMMA.16816.F32.BF16 R200, R4.reuse, R50, R28 ;  /* 0x0000003204c8723c */ /* 0x040fe2000004181c */
[C---:B------:R-:W-:Y:S01]  /*6710*/  PRMT R141, R15.reuse, 0x7610, R141 ;  /* 0x000076100f8d7816 */ /* 0x040fe2000000008d */
[----:B------:R-:W1:Y:S01]  /*6720*/  LDSM.16.MT88.4 R28, [R13+0xd000] ;  /* 0x00d000000d1c783b */ /* 0x000e620000004200 */
[----:B------:R-:W-:Y:S02]  /*6730*/  PRMT R140, R15, 0x7632, R140 ;  /* 0x000076320f8c7816 */ /* 0x000fe4000000008c */
[----:B------:R-:W-:Y:S01]  /*6740*/  PRMT R15, R16, 0x5410, R114 ;  /* 0x00005410100f7816 */ /* 0x000fe20000000072 */
[----:B------:R-:W-:Y:S01]  /*6750*/  FFMA.FTZ R16, R104, UR4, -R2 ;  /* 0x0000000468107c23 */ /* 0x000fe20008010802 */
[----:B------:R-:W-:Y:S01]  /*6760*/  PRMT R18, R141, 0x5410, R140 ;  /* 0x000054108d127816 */ /* 0x000fe2000000008c */
[----:B------:R-:W-:Y:S01]  /*6770*/  LDSM.16.MT88.4 R48, [R14+0x10800] ;  /* 0x010800000e30783b */ /* 0x000fe20000004200 */
[----:B----4-:R-:W-:Y:S01]  /*6780*/  F2FP.BF16.F32.PACK_AB R17, R70, R208 ;  /* 0x000000d04611723e */ /* 0x010fe200000010ff */
[----:B------:R2:W-:Y:S01]  /*6790*/  MUFU.EX2 R207, R16 ;  /* 0x0000001000cf7308 */ /* 0x0005e20000000800 */
[----:B------:R-:W-:Y:S01]  /*67a0*/  HSET2.LE.AND R15, R15, R0, PT ;  /* 0x000000000f0f7233 */ /* 0x000fe20003803000 */
[----:B------:R-:W-:Y:S01]  /*67b0*/  HMMA.16816.F32.BF16 R212, R4, R32, R24 ;  /* 0x0000002004d4723c */ /* 0x000fe20000041818 */
[C---:B------:R-:W-:Y:S01]  /*67c0*/  PRMT R139, R17.reuse, 0x7610, R139 ;  /* 0x00007610118b7816 */ /* 0x040fe2000000008b */
[----:B------:R-:W3:Y:S01]  /*67d0*/  LDSM.16.MT88.4 R24, [R13+0xf000] ;  /* 0x00f000000d18783b */ /* 0x000ee20000004200 */
[----:B------:R-:W-:-:S02]  /*67e0*/  PRMT R138, R17, 0x7632, R138 ;  /* 0x00007632118a7816 */ /* 0x000fc4000000008a */
[----:B------:R-:W-:Y:S01]  /*67f0*/  LOP3.LUT R18, R18, R15, RZ, 0xc0, !PT ;  /* 0x0000000f12127212 */ /* 0x000fe200078ec0ff */
[----:B------:R-:W-:Y:S01]  /*6800*/  FFMA.FTZ R15, R93, UR4, -R2 ;  /* 0x000000045d0f7c23 */ /* 0x000fe20008010802 */
[----:B------:R-:W-:-:S03]  /*6810*/  PRMT R17, R170, 0x5410, R171 ;  /* 0x00005410aa117816 */ /* 0x000fc600000000ab */
[----:B------:R4:W5:Y:S01]  /*6820*/  MUFU.EX2 R36, R15 ;  /* 0x0000000f00247308 */ /* 0x0009620000000800 */
[----:B--2---:R-:W-:-:S04]  /*6830*/  F2FP.BF16.F32.PACK_AB R16, R47, R46 ;  /* 0x0000002e2f10723e */ /* 0x004fc800000010ff */
[C---:B------:R-:W-:Y:S02]  /*6840*/  PRMT R137, R16.reuse, 0x7610, R137 ;  /* 0x0000761010897816 */ /* 0x040fe40000000089 */
[----:B------:R-:W-:Y:S02]  /*6850*/  PRMT R136, R16, 0x7632, R136 ;  /* 0x0000763210887816 */ /* 0x000fe40000000088 */
[----:B----4-:R-:W-:Y:S01]  /*6860*/  LOP3.LUT R15, R107, R22, R57, 0x96, !PT ;  /* 0x000000166b0f7212 */ /* 0x010fe200078e9639 */
[----:B------:R-:W-:-:S03]  /*6870*/  IMAD.MOV.U32 R22, RZ, RZ, R146 ;  /* 0x000000ffff167224 */ /* 0x000fc600078e0092 */
[C---:B------:R-:W-:Y:S01]  /*6880*/  LOP3.LUT R16, R15.reuse, 0xffff, RZ, 0xc0, !PT ;  /* 0x0000ffff0f107812 */ /* 0x040fe200078ec0ff */
[----:B------:R-:W-:Y:S01]  /*6890*/  IMAD.MOV.U32 R92, RZ, RZ, R22 ;  /* 0x000000ffff5c7224 */ /* 0x000fe200078e0016 */
[----:B------:R-:W-:Y:S01]  /*68a0*/  LOP3.LUT R112, R15, 0xff, RZ, 0xc0, !PT ;  /* 0x000000ff0f707812 */ /* 0x000fe200078ec0ff */
[----:B------:R-:W-:Y:S01]  /*68b0*/  FFMA.FTZ R22, R133, UR4, -R12 ;  /* 0x0000000485167c23 */ /* 0x000fe2000801080c */
[----:B------:R-:W-:Y:S01]  /*68c0*/  PRMT R19, R15, 0x7632, R19 ;  /* 0x000076320f137816 */ /* 0x000fe20000000013 */
[----:B------:R-:W-:Y:S01]  /*68d0*/  @!P4 HFMA2.BF16_V2 R133, -RZ.H0_H0, RZ.H0_H0, -R165.H0_H0 ;  /* 0x200000ffff85c231 */ /* 0x000fe200003409a5 */
[----:B------:R-:W-:Y:S02]  /*68e0*/  SHF.R.U32.HI R113, RZ, 0x18, R15 ;  /* 0x00000018ff717819 */ /* 0x000fe4000001160f */
[----:B-----5:R-:W-:Y:S02]  /*68f0*/  F2FP.BF16.F32.PACK_AB R15, R36, R207 ;  /* 0x000000cf240f723e */ /* 0x020fe400000010ff */
[----:B------:R-:W-:-:S02]  /*6900*/  SHF.R.U32.HI R180, RZ, 0x8, R16 ;  /* 0x00000008ffb47819 */ /* 0x000fc40000011610 */
[----:B------:R-:W-:Y:S02]  /*6910*/  LOP3.LUT R16, R17, 0xff00ff, RZ, 0xc0, !PT ;  /* 0x00ff00ff11107812 */ /* 0x000fe400078ec0ff */
[C---:B------:R-:W-:Y:S02]  /*6920*/  PRMT R119, R15.reuse, 0x7610, R119 ;  /* 0x000076100f777816 */ /* 0x040fe40000000077 */
[----:B------:R-:W-:Y:S02]  /*6930*/  PRMT R118, R15, 0x7632, R118 ;  /* 0x000076320f767816 */ /* 0x000fe40000000076 */
[----:B------:R-:W-:Y:S02]  /*6940*/  HSET2.LE.AND R15, R16, R0, PT ;  /* 0x00000000100f7233 */ /* 0x000fe40003803000 */
[----:B------:R-:W-:Y:S02]  /*6950*/  LOP3.LUT R57, R19, 0xff, RZ, 0xc0, !PT ;  /* 0x000000ff13397812 */ /* 0x000fe400078ec0ff */
[----:B------:R-:W-:-:S02]  /*6960*/  PRMT R16, R112, 0x5410, R180 ;  /* 0x0000541070107816 */ /* 0x000fc400000000b4 */
[----:B------:R-:W-:Y:S02]  /*6970*/  PRMT R19, R119, 0x5410, R118 ;  /* 0x0000541077137816 */ /* 0x000fe40000000076 */
[----:B------:R-:W-:Y:S02]  /*6980*/  PRMT R17, R57, 0x5410, R113 ;  /* 0x0000541039117816 */ /* 0x000fe40000000071 */
[--C-:B------:R-:W-:Y:S02]  /*6990*/  HSET2.LE.AND R16, R16, R0.reuse, PT ;  /* 0x0000000010107233 */ /* 0x100fe40003803000 */
[----:B------:R-:W-:Y:S02]  /*69a0*/  LOP3.LUT R19, R19, R15, RZ, 0xc0, !PT ;  /* 0x0000000f13137212 */ /* 0x000fe400078ec0ff */
[----:B------:R-:W-:Y:S02]  /*69b0*/  PRMT R15, R139, 0x5410, R138 ;  /* 0x000054108b0f7816 */ /* 0x000fe4000000008a */
[----:B------:R-:W-:-:S02]  /*69c0*/  HSET2.LE.AND R17, R17, R0, PT ;  /* 0x0000000011117233 */ /* 0x000fc40003803000 */
[----:B------:R-:W-:Y:S02]  /*69d0*/  LOP3.LUT R16, R15, R16, RZ, 0xc0, !PT ;  /* 0x000000100f107212 */ /* 0x000fe400078ec0ff */
[----:B------:R-:W-:Y:S02]  /*69e0*/  PRMT R15, R137, 0x5410, R136 ;  /* 0x00005410890f7816 */ /* 0x000fe40000000088 */
[----:B------:R-:W-:Y:S02]  /*69f0*/  @!P4 PRMT R165, R133, 0x5410, RZ ;  /* 0x0000541085a5c816 */ /* 0x000fe400000000ff */
[----:B------:R-:W-:Y:S01]  /*6a00*/  LOP3.LUT R17, R15, R17, RZ, 0xc0, !PT ;  /* 0x000000110f117212 */ /* 0x000fe200078ec0ff */
[----:B------:R-:W-:Y:S01]  /*6a10*/  IMAD.MOV.U32 R15, RZ, RZ, R47 ;  /* 0x000000ffff0f7224 */ /* 0x000fe200078e002f */
[----:B------:R-:W-:-:S05]  /*6a20*/  ISETP.GT.U32.AND P4, PT, R96, UR7, PT ;  /* 0x0000000760007c0c */ /* 0x000fca000bf84070 */
[C---:B-1----:R-:W-:Y:S08]  /*6a30*/  HMMA.16816.F32.BF16 R88, R16.reuse, R28, R88 ;  /* 0x0000001c1058723c */ /* 0x042ff00000041858 */
[----:B------:R-:W-:Y:S01]  /*6a40*/  HMMA.16816.F32.BF16 R100, R16, R30, R84 ;  /* 0x0000001e1064723c */ /* 0x000fe20000041854 */
[----:B------:R-:W-:Y:S02]  /*6a50*/  IMAD.MOV.U32 R86, RZ, RZ, R36 ;  /* 0x000000ffff567224 */ /* 0x000fe400078e0024 */
[----:B------:R-:W-:-:S02]  /*6a60*/  @P4 HFMA2.BF16_V2 R71, -RZ.H0_H0, RZ.H0_H0, -R166.H0_H0 ;  /* 0x200000ffff474231 */ /* 0x000fc400003409a6 */
[----:B------:R-:W-:Y:S02]  /*6a70*/  IMAD.MOV.U32 R87, RZ, RZ, R105 ;  /* 0x000000ffff577224 */ /* 0x000fe400078e0069 */
[----:B------:R-:W-:Y:S02]  /*6a80*/  IMAD.MOV.U32 R85, RZ, RZ, R151 ;  /* 0x000000ffff557224 */ /* 0x000fe400078e0097 */
[----:B------:R-:W-:Y:S01]  /*6a90*/  IMAD.MOV.U32 R84, RZ, RZ, R87 ;  /* 0x000000ffff547224 */ /* 0x000fe200078e0057 */
[----:B------:R-:W-:Y:S01]  /*6aa0*/  HMMA.16816.F32.BF16 R28, R8, R38, RZ ;  /* 0x00000026081c723c */ /* 0x000fe200000418ff */
[----:B------:R-:W1:Y:S01]  /*6ab0*/  LDSM.16.MT88.4 R36, [R59+0x2000] ;  /* 0x002000003b24783b */ /* 0x000e620000004200 */
[----:B------:R-:W-:Y:S01]  /*6ac0*/  IMAD.MOV.U32 R87, RZ, RZ, R15 ;  /* 0x000000ffff577224 */ /* 0x000fe200078e000f */
[----:B------:R-:W-:Y:S01]  /*6ad0*/  LOP3.LUT R15, R95, R68, R23, 0x96, !PT ;  /* 0x000000445f0f7212 */ /* 0x000fe200078e9617 */
[----:B------:R-:W-:Y:S01]  /*6ae0*/  IMAD.MOV.U32 R68, RZ, RZ, R145 ;  /* 0x000000ffff447224 */ /* 0x000fe200078e0091 */
[----:B------:R-:W-:Y:S01]  /*6af0*/  @P4 PRMT R166, R71, 0x5410, RZ ;  /* 0x0000541047a64816 */ /* 0x000fe200000000ff */
[----:B------:R-:W-:Y:S01]  /*6b00*/  IMAD.MOV.U32 R63, RZ, RZ, R84 ;  /* 0x000000ffff3f7224 */ /* 0x000fe200078e0054 */
[----:B------:R-:W-:Y:S01]  /*6b10*/  ISETP.LE.U32.AND P4, PT, R81, UR7, PT ;  /* 0x0000000751007c0c */ /* 0x000fe2000bf83070 */
[----:B---3--:R-:W-:Y:S01]  /*6b20*/  HMMA.16816.F32.BF16 R216, R16, R26, R72 ;  /* 0x0000001a10d8723c */ /* 0x008fe20000041848 */
[----:B------:R-:W-:-:S02]  /*6b30*/  IMAD.MOV.U32 R72, RZ, RZ, R46 ;  /* 0x000000ffff487224 */ /* 0x000fc400078e002e */
[----:B------:R-:W-:Y:S02]  /*6b40*/  IMAD.MOV.U32 R75, RZ, RZ, R45 ;  /* 0x000000ffff4b7224 */ /* 0x000fe400078e002d */
[----:B------:R-:W-:Y:S02]  /*6b50*/  IMAD.MOV.U32 R74, RZ, RZ, R44 ;  /* 0x000000ffff4a7224 */ /* 0x000fe400078e002c */
[----:B------:R-:W2:Y:S01]  /*6b60*/  LDSM.16.MT88.4 R44, [R59+0x2800] ;  /* 0x002800003b2c783b */ /* 0x000ea20000004200 */
[----:B------:R-:W-:Y:S01]  /*6b70*/  HMMA.16816.F32.BF16 R76, R16, R24, R76 ;  /* 0x00000018104c723c */ /* 0x000fe2000004184c */
[----:B------:R-:W-:Y:S02]  /*6b80*/  IMAD.MOV.U32 R73, RZ, RZ, R148 ;  /* 0x000000ffff497224 */ /* 0x000fe400078e0094 */
[----:B------:R-:W-:Y:S02]  /*6b90*/  IMAD.MOV.U32 R155, RZ, RZ, R68 ;  /* 0x000000ffff9b7224 */ /* 0x000fe400078e0044 */
[----:B------:R-:W-:-:S02]  /*6ba0*/  @!P4 HFMA2.BF16_V2 R194, -RZ.H0_H0, RZ.H0_H0, -R163.H0_H0 ;  /* 0x200000ffffc2c231 */ /* 0x000fc400003409a3 */
[----:B------:R-:W-:Y:S02]  /*6bb0*/  IMAD.MOV.U32 R96, RZ, RZ, R63 ;  /* 0x000000ffff607224 */ /* 0x000fe400078e003f */
[----:B------:R-:W-:Y:S01]  /*6bc0*/  IMAD.MOV.U32 R63, RZ, RZ, R207 ;  /* 0x000000ffff3f7224 */ /* 0x000fe200078e00cf */
[----:B------:R-:W-:Y:S01]  /*6bd0*/  HMMA.16816.F32.BF16 R24, R8, R40, RZ ;  /* 0x000000280818723c */ /* 0x000fe200000418ff */
[----:B------:R-:W-:Y:S02]  /*6be0*/  @!P4 PRMT R163, R194, 0x5410, RZ ;  /* 0x00005410c2a3c816 */ /* 0x000fe400000000ff */
[----:B------:R-:W-:-:S05]  /*6bf0*/  ISETP.LE.U32.AND P4, PT, R187, UR7, PT ;  /* 0x00000007bb007c0c */ /* 0x000fca000bf83070 */
[----:B------:R-:W-:Y:S08]  /*6c00*/  HMMA.16816.F32.BF16 R108, R4, R34, R28 ;  /* 0x00000022046c723c */ /* 0x000ff0000004181c */
[----:B------:R-:W-:Y:S01]  /*6c10*/  HMMA.16816.F32.BF16 R40, R8, R42, RZ ;  /* 0x0000002a0828723c */ /* 0x000fe200000418ff */
[----:B------:R-:W-:-:S05]  /*6c20*/  @!P4 HFMA2.BF16_V2 R226, -RZ.H0_H0, RZ.H0_H0, -R159.H0_H0 ;  /* 0x200000ffffe2c231 */ /* 0x000fca000034099f */
[----:B------:R-:W-:Y:S02]  /*6c30*/  @!P4 PRMT R159, R226, 0x5410, RZ ;  /* 0x00005410e29fc816 */ /* 0x000fe400000000ff */
[----:B-1----:R-:W-:Y:S01]  /*6c40*/  HMMA.16816.F32.BF16 R32, R8, R36, RZ ;  /* 0x000000240820723c */ /* 0x002fe200000418ff */
[----:B------:R-:W-:-:S07]  /*6c50*/  ISETP.GT.U32.AND P4, PT, R188, UR7, PT ;  /* 0x00000007bc007c0c */ /* 0x000fce000bf84070 */
[----:B------:R-:W-:Y:S06]  /*6c60*/  HMMA.16816.F32.BF16 R28, R8, R38, RZ ;  /* 0x00000026081c723c */ /* 0x000fec00000418ff */
[----:B------:R-:W-:Y:S02]  /*6c70*/  @P4 HFMA2.BF16_V2 R227, -RZ.H0_H0, RZ.H0_H0, -R142.H0_H0 ;  /* 0x200000ffffe34231 */ /* 0x000fe4000034098e */
[----:B------:R-:W-:Y:S03]  /*6c80*/  HMMA.16816.F32.BF16 R124, R4, R64, R24 ;  /* 0x00000040047c723c */ /* 0x000fe60000041818 */
[----:B------:R-:W-:-:S05]  /*6c90*/  @P4 PRMT R142, R227, 0x5410, RZ ;  /* 0x00005410e38e4816 */ /* 0x000fca00000000ff */
[----:B------:R-:W-:Y:S08]  /*6ca0*/  HMMA.16816.F32.BF16 R128, R4, R66, R40 ;  /* 0x000000420480723c */ /* 0x000ff00000041828 */
[----:B------:R-:W-:Y:S08]  /*6cb0*/  HMMA.16816.F32.BF16 R24, R8, R52, RZ ;  /* 0x000000340818723c */ /* 0x000ff000000418ff */
[C---:B--2---:R-:W-:Y:S01]  /*6cc0*/  HMMA.16816.F32.BF16 R64, R4.reuse, R44, R32 ;  /* 0x0000002c0440723c */ /* 0x044fe20000041820 */
[----:B------:R-:W-:Y:S07]  /*6cd0*/  LDSM.16.MT88.4 R32, [R20+0x4800] ;  /* 0x004800001420783b */ /* 0x000fee0000004200 */
[C---:B------:R-:W-:Y:S01]  /*6ce0*/  HMMA.16816.F32.BF16 R44, R4.reuse, R46, R28 ;  /* 0x0000002e042c723c */ /* 0x040fe2000004181c */
[----:B------:R-:W1:Y:S07]  /*6cf0*/  LDSM.16.MT88.4 R28, [R20+0x4000] ;  /* 0x00400000141c783b */ /* 0x000e6e0000004200 */
[----:B------:R-:W-:Y:S01]  /*6d00*/  HMMA.16816.F32.BF16 R104, R4, R48, R24 ;  /* 0x000000300468723c */ /* 0x000fe20000041818 */
[----:B------:R-:W-:Y:S01]  /*6d10*/  IMAD.MOV.U32 R48, RZ, RZ, R21 ;  /* 0x000000ffff307224 */ /* 0x000fe200078e0015 */
[----:B------:R-:W-:Y:S01]  /*6d20*/  LOP3.LUT R21, R61, 0xffff, RZ, 0xc0, !PT ;  /* 0x0000ffff3d157812 */ /* 0x000fe200078ec0ff */
[----:B------:R-:W-:-:S02]  /*6d30*/  IMAD.MOV.U32 R49, RZ, RZ, R86 ;  /* 0x000000ffff317224 */ /* 0x000fc400078e0056 */
[----:B------:R-:W-:Y:S01]  /*6d40*/  IMAD.MOV.U32 R86, RZ, RZ, R70 ;  /* 0x000000ffff567224 */ /* 0x000fe200078e0046 */
[----:B------:R-:W-:Y:S01]  /*6d50*/  ISETP.LE.U32.AND P1, PT, R21, UR7, PT ;  /* 0x0000000715007c0c */ /* 0x000fe2000bf23070 */
[----:B------:R-:W-:Y:S01]  /*6d60*/  IMAD.MOV.U32 R70, RZ, RZ, R149 ;  /* 0x000000ffff467224 */ /* 0x000fe200078e0095 */
[----:B------:R-:W-:Y:S01]  /*6d70*/  HMMA.16816.F32.BF16 R24, R8, R54, RZ ;  /* 0x000000360818723c */ /* 0x000fe200000418ff */
[----:B------:R-:W-:Y:S01]  /*6d80*/  FFMA.FTZ R21, R135, UR4, -R12 ;  /* 0x0000000487157c23 */ /* 0x000fe2000801080c */
[----:B------:R-:W-:-:S09]  /*6d90*/  IMAD.MOV.U32 R95, RZ, RZ, R49 ;  /* 0x000000ffff5f7224 */ /* 0x000fd200078e0031 */
[----:B------:R-:W-:-:S05]  /*6da0*/  @!P1 HFMA2.BF16_V2 R135, -RZ.H0_H0, RZ.H0_H0, -R168.H0_H0 ;  /* 0x200000ffff879231 */ /* 0x000fca00003409a8 */
[----:B------:R-:W-:Y:S02]  /*6db0*/  @!P1 PRMT R168, R135, 0x5410, RZ ;  /* 0x0000541087a89816 */ /* 0x000fe400000000ff */
[----:B------:R-:W-:Y:S01]  /*6dc0*/  ISETP.GT.U32.AND P1, PT, R98, UR7, PT ;  /* 0x0000000762007c0c */ /* 0x000fe2000bf24070 */
[----:B------:R-:W-:Y:S01]  /*6dd0*/  IMAD.MOV.U32 R98, RZ, RZ, R204 ;  /* 0x000000ffff627224 */ /* 0x000fe200078e00cc */
[----:B------:R-:W-:Y:S01]  /*6de0*/  HMMA.16816.F32.BF16 R52, R4, R50, R24 ;  /* 0x000000320434723c */ /* 0x000fe20000041818 */
[----:B------:R-:W-:Y:S02]  /*6df0*/  IMAD.MOV.U32 R50, RZ, RZ, R147 ;  /* 0x000000ffff327224 */ /* 0x000fe400078e0093 */
[----:B------:R-:W-:-:S05]  /*6e00*/  IMAD.MOV.U32 R51, RZ, RZ, R150 ;  /* 0x000000ffff337224 */ /* 0x000fca00078e0096 */
[----:B-1----:R-:W-:Y:S03]  /*6e10*/  HMMA.16816.F32.BF16 R24, R8, R28, RZ ;  /* 0x0000001c0818723c */ /* 0x002fe600000418ff */
[----:B------:R-:W-:-:S05]  /*6e20*/  @P1 HFMA2.BF16_V2 R99, -RZ.H0_H0, RZ.H0_H0, -R167.H0_H0 ;  /* 0x200000ffff631231 */ /* 0x000fca00003409a7 */
[----:B------:R-:W-:Y:S01]  /*6e30*/  HMMA.16816.F32.BF16 R28, R8, R30, RZ ;  /* 0x0000001e081c723c */ /* 0x000fe200000418ff */
[----:B------:R-:W-:Y:S02]  /*6e40*/  @P1 PRMT R167, R99, 0x5410, RZ ;  /* 0x0000541063a71816 */ /* 0x000fe400000000ff */
[----:B------:R-:W-:-:S09]  /*6e50*/  ISETP.GT.U32.AND P1, PT, R83, UR7, PT ;  /* 0x0000000753007c0c */ /* 0x000fd2000bf24070 */
[----:B------:R-:W-:Y:S01]  /*6e60*/  HMMA.16816.F32.BF16 R144, R4, R32, R24 ;  /* 0x000000200490723c */ /* 0x000fe20000041818 */
[----:B------:R-:W1:Y:S01]  /*6e70*/  LDSM.16.MT88.4 R24, [R59+0x4000] ;  /* 0x004000003b18783b */ /* 0x000e620000004200 */
[----:B------:R-:W-:-:S04]  /*6e80*/  IMAD.WIDE.U32 R32, R15, -0x2daee0ad, RZ ;  /* 0xd2511f530f207825 */ /* 0x000fc800078e00ff */
[----:B------:R-:W-:Y:S01]  /*6e90*/  @P1 HFMA2.BF16_V2 R195, -RZ.H0_H0, RZ.H0_H0, -R157.H0_H0 ;  /* 0x200000ffffc31231 */ /* 0x000fe2000034099d */
[----:B------:R-:W-:Y:S01]  /*6ea0*/  LOP3.LUT R15, R94, R62, R33, 0x96, !PT ;  /* 0x0000003e5e0f7212 */ /* 0x000fe200078e9621 */
[----:B------:R-:W-:Y:S01]  /*6eb0*/  HMMA.16816.F32.BF16 R148, R4, R34, R28 ;  /* 0x000000220494723c */ /* 0x000fe2000004181c */
[----:B------:R2:W3:Y:S01]  /*6ec0*/  LDSM.16.MT88.4 R28, [R13+0x11000] ;  /* 0x011000000d1c783b */ /* 0x0004e20000004200 */
[----:B------:R-:W-:Y:S01]  /*6ed0*/  IMAD.MOV.U32 R94, RZ, RZ, R51 ;  /* 0x000000ffff5e7224 */ /* 0x000fe200078e0033 */
[C---:B------:R-:W-:Y:S01]  /*6ee0*/  PRMT R84, R32.reuse, 0x7772, RZ ;  /* 0x0000777220547816 */ /* 0x040fe200000000ff */
[----:B------:R-:W-:Y:S01]  /*6ef0*/  IMAD.MOV.U32 R51, RZ, RZ, R48 ;  /* 0x000000ffff337224 */ /* 0x000fe200078e0030 */
[C---:B------:R-:W-:Y:S01]  /*6f00*/  PRMT R35, R32.reuse, 0x7773, RZ ;  /* 0x0000777320237816 */ /* 0x040fe200000000ff */
[----:B------:R-:W-:Y:S01]  /*6f10*/  IMAD.MOV.U32 R48, RZ, RZ, R72 ;  /* 0x000000ffff307224 */ /* 0x000fe200078e0048 */
[----:B------:R-:W-:Y:S01]  /*6f20*/  PRMT R34, R32, 0x7771, RZ ;  /* 0x0000777120227816 */ /* 0x000fe200000000ff */
[----:B------:R-:W-:Y:S01]  /*6f30*/  IMAD.MOV.U32 R62, RZ, RZ, R85 ;  /* 0x000000ffff3e7224 */ /* 0x000fe200078e0055 */
[----:B------:R-:W-:Y:S01]  /*6f40*/  SHF.R.U32.HI R33, RZ, 0x18, R15 ;  /* 0x00000018ff217819 */ /* 0x000fe2000001160f */
[----:B------:R-:W-:Y:S01]  /*6f50*/  IMAD.MOV.U32 R99, RZ, RZ, R51 ;  /* 0x000000ffff637224 */ /* 0x000fe200078e0033 */
[----:B------:R-:W-:-:S02]  /*6f60*/  @P1 PRMT R157, R195, 0x5410, RZ ;  /* 0x00005410c39d1816 */ /* 0x000fc400000000ff */
[----:B------:R-:W-:Y:S01]  /*6f70*/  ISETP.LE.U32.AND P1, PT, R57, UR7, PT ;  /* 0x0000000739007c0c */ /* 0x000fe2000bf23070 */
[--C-:B--2---:R-:W-:Y:S01]  /*6f80*/  FFMA.FTZ R13, R132, UR4, -R12.reuse ;  /* 0x00000004840d7c23 */ /* 0x104fe2000801080c */
[----:B------:R-:W-:Y:S01]  /*6f90*/  FFMA.FTZ R12, R115, UR4, -R12 ;  /* 0x00000004730c7c23 */ /* 0x000fe2000801080c */
[----:B------:R-:W-:Y:S02]  /*6fa0*/  @!P5 HFMA2.BF16_V2 R132, -RZ.H0_H0, RZ.H0_H0, -R162.H0_H0 ;  /* 0x200000ffff84d231 */ /* 0x000fe400003409a2 */
[----:B------:R-:W-:Y:S08]  /*6fb0*/  MUFU.EX2 R72, R13 ;  /* 0x0000000d00487308 */ /* 0x000ff00000000800 */
[----:B------:R-:W-:Y:S01]  /*6fc0*/  @!P1 HFMA2.BF16_V2 R233, -RZ.H0_H0, RZ.H0_H0, -R137.H0_H0 ;  /* 0x200000ffffe99231 */ /* 0x000fe20000340989 */
[----:B------:R-:W-:Y:S01]  /*6fd0*/  @!P5 PRMT R162, R132, 0x5410, RZ ;  /* 0x0000541084a2d816 */ /* 0x000fe200000000ff */
[----:B-1----:R-:W-:Y:S01]  /*6fe0*/  HMMA.16816.F32.BF16 R40, R8, R24, RZ ;  /* 0x000000180828723c */ /* 0x002fe200000418ff */
[----:B------:R-:W-:Y:S01]  /*6ff0*/  ISETP.GT.U32.AND P5, PT, R97, UR7, PT ;  /* 0x0000000761007c0c */ /* 0x000fe2000bfa4070 */
[----:B------:R-:W-:Y:S01]  /*7000*/  IMAD.MOV.U32 R97, RZ, RZ, R70 ;  /* 0x000000ffff617224 */ /* 0x000fe200078e0046 */
[----:B------:R-:W-:-:S02]  /*7010*/  @!P1 PRMT R137, R233, 0x5410, RZ ;  /* 0x00005410e9899816 */ /* 0x000fc400000000ff */
[----:B------:R-:W-:-:S03]  /*7020*/  ISETP.GT.U32.AND P1, PT, R170, UR7, PT ;  /* 0x00000007aa007c0c */ /* 0x000fc6000bf24070 */
[----:B------:R-:W-:Y:S01]  /*7030*/  HMMA.16816.F32.BF16 R36, R8, R26, RZ ;  /* 0x0000001a0824723c */ /* 0x000fe200000418ff */
[----:B------:R-:W-:Y:S01]  /*7040*/  PRMT R8, R58, 0x7770, RZ ;  /* 0x000077703a087816 */ /* 0x000fe200000000ff */
[--C-:B------:R-:W-:Y:S01]  /*7050*/  FFMA.FTZ R10, R154, UR4, -R2.reuse ;  /* 0x000000049a0a7c23 */ /* 0x100fe20008010802 */
[--C-:B------:R-:W-:Y:S01]  /*7060*/  FFMA.FTZ R9, R153, UR4, -R2.reuse ;  /* 0x0000000499097c23 */ /* 0x100fe20008010802 */
[--C-:B------:R-:W-:Y:S01]  /*7070*/  FFMA.FTZ R11, R134, UR4, -R2.reuse ;  /* 0x00000004860b7c23 */ /* 0x100fe20008010802 */
[----:B------:R-:W-:Y:S01]  /*7080*/  ISETP.LE.U32.AND P3, PT, R8, UR7, PT ;  /* 0x0000000708007c0c */ /* 0x000fe2000bf63070 */
[----:B------:R-:W-:Y:S01]  /*7090*/  FFMA.FTZ R8, R152, UR4, -R2 ;  /* 0x0000000498087c23 */ /* 0x000fe20008010802 */
[----:B------:R-:W-:Y:S01]  /*70a0*/  PRMT R2, R60, 0x7770, RZ ;  /* 0x000077703c027816 */ /* 0x000fe200000000ff */
[----:B------:R1:W-:Y:S01]  /*70b0*/  MUFU.EX2 R68, R10 ;  /* 0x0000000a00447308 */ /* 0x0003e20000000800 */
[----:B------:R-:W-:Y:S01]  /*70c0*/  LOP3.LUT R26, R15, 0xff, RZ, 0xc0, !PT ;  /* 0x000000ff0f1a7812 */ /* 0x000fe200078ec0ff */
[----:B------:R-:W-:-:S02]  /*70d0*/  IMAD.MOV.U32 R154, RZ, RZ, R69 ;  /* 0x000000ffff9a7224 */ /* 0x000fc400078e0045 */
[----:B------:R-:W-:Y:S01]  /*70e0*/  @P5 HFMA2.BF16_V2 R93, -RZ.H0_H0, RZ.H0_H0, -R164.H0_H0 ;  /* 0x200000ffff5d5231 */ /* 0x000fe200003409a4 */
[----:B------:R-:W-:Y:S01]  /*70f0*/  MUFU.EX2 R61, R8 ;  /* 0x00000008003d7308 */ /* 0x000fe20000000800 */
[C---:B---3--:R-:W-:Y:S01]  /*7100*/  HMMA.16816.F32.BF16 R172, R16.reuse, R28, R172 ;  /* 0x0000001c10ac723c */ /* 0x048fe200000418ac */
[----:B------:R-:W-:Y:S02]  /*7110*/  IMAD.MOV.U32 R153, RZ, RZ, R50 ;  /* 0x000000ffff997224 */ /* 0x000fe400078e0032 */
[----:B------:R-:W-:Y:S01]  /*7120*/  @P1 HFMA2.BF16_V2 R248, -RZ.H0_H0, RZ.H0_H0, -R119.H0_H0 ;  /* 0x200000fffff81231 */ /* 0x000fe20000340977 */
[----:B------:R2:W-:Y:S01]  /*7130*/  MUFU.EX2 R71, R11 ;  /* 0x0000000b00477308 */ /* 0x0005e20000000800 */
[----:B------:R-:W-:Y:S01]  /*7140*/  @P5 PRMT R164, R93, 0x5410, RZ ;  /* 0x000054105da45816 */ /* 0x000fe200000000ff */
[----:B------:R-:W-:Y:S02]  /*7150*/  @!P3 HFMA2.BF16_V2 R115, -RZ.H0_H0, RZ.H0_H0, -R169.H0_H0 ;  /* 0x200000ffff73b231 */ /* 0x000fe400003409a9 */
[----:B------:R-:W-:Y:S01]  /*7160*/  IMAD.MOV.U32 R93, RZ, RZ, R48 ;  /* 0x000000ffff5d7224 */ /* 0x000fe200078e0030 */
[----:B------:R-:W-:Y:S01]  /*7170*/  MUFU.EX2 R70, R9 ;  /* 0x0000000900467308 */ /* 0x000fe20000000800 */
[----:B------:R-:W-:Y:S01]  /*7180*/  HMMA.16816.F32.BF16 R80, R16, R30, R120 ;  /* 0x0000001e1050723c */ /* 0x000fe20000041878 */
[----:B-1----:R-:W-:Y:S01]  /*7190*/  LOP3.LUT R10, R15, 0xffff, RZ, 0xc0, !PT ;  /* 0x0000ffff0f0a7812 */ /* 0x002fe200078ec0ff */
[----:B------:R-:W-:Y:S01]  /*71a0*/  IMAD.MOV.U32 R60, RZ, RZ, R95 ;  /* 0x000000ffff3c7224 */ /* 0x000fe200078e005f */
[----:B------:R-:W-:Y:S01]  /*71b0*/  @!P3 PRMT R169, R115, 0x5410, RZ ;  /* 0x0000541073a9b816 */ /* 0x000fe200000000ff */
[----:B------:R-:W-:Y:S01]  /*71c0*/  IMAD.MOV.U32 R115, RZ, RZ, R73 ;  /* 0x000000ffff737224 */ /* 0x000fe200078e0049 */
[----:B------:R-:W-:Y:S01]  /*71d0*/  ISETP.LE.U32.AND P3, PT, R2, UR7, PT ;  /* 0x0000000702007c0c */ /* 0x000fe2000bf63070 */
[----:B------:R-:W1:Y:S01]  /*71e0*/  MUFU.EX2 R73, R12 ;  /* 0x0000000c00497308 */ /* 0x000e620000000800 */
[----:B------:R-:W-:Y:S01]  /*71f0*/  SHF.R.U32.HI R85, RZ, 0x8, R10 ;  /* 0x00000008ff557819 */ /* 0x000fe2000001160a */
[----:B------:R-:W-:Y:S01]  /*7200*/  IMAD.MOV.U32 R95, RZ, RZ, R206 ;  /* 0x000000ffff5f7224 */ /* 0x000fe200078e00ce */
[----:B--2---:R-:W-:Y:S01]  /*7210*/  PRMT R11, R15, 0x7632, R11 ;  /* 0x000076320f0b7816 */ /* 0x004fe2000000000b */
[----:B------:R-:W-:Y:S01]  /*7220*/  MUFU.EX2 R69, R21 ;  /* 0x0000001500457308 */ /* 0x000fe20000000800 */
[----:B------:R-:W-:Y:S01]  /*7230*/  IMAD.MOV.U32 R58, RZ, RZ, R205 ;  /* 0x000000ffff3a7224 */ /* 0x000fe200078e00cd */
[----:B------:R-:W-:-:S02]  /*7240*/  ISETP.LE.U32.AND P5, PT, R185, UR7, PT ;  /* 0x00000007b9007c0c */ /* 0x000fc4000bfa3070 */
[----:B------:R-:W-:Y:S01]  /*7250*/  LOP3.LUT R27, R11, 0xff, RZ, 0xc0, !PT ;  /* 0x000000ff0b1b7812 */ /* 0x000fe200078ec0ff */
[----:B------:R-:W2:Y:S01]  /*7260*/  MUFU.EX2 R152, R22 ;  /* 0x0000001600987308 */ /* 0x000ea20000000800 */
[----:B------:R-:W-:Y:S02]  /*7270*/  @P1 PRMT R119, R248, 0x5410, RZ ;  /* 0x00005410f8771816 */ /* 0x000fe400000000ff */
[----:B------:R-:W-:Y:S01]  /*7280*/  PRMT R10, R27, 0x5410, R33 ;  /* 0x000054101b0a7816 */ /* 0x000fe20000000021 */
[----:B------:R-:W-:Y:S01]  /*7290*/  @!P3 HFMA2.BF16_V2 R199, -RZ.H0_H0, RZ.H0_H0, -R158.H0_H0 ;  /* 0x200000ffffc7b231 */ /* 0x000fe2000034099e */
[----:B-1----:R-:W-:Y:S02]  /*72a0*/  F2FP.BF16.F32.PACK_AB R2, R73, R72 ;  /* 0x000000484902723e */ /* 0x002fe400000010ff */
[----:B------:R-:W-:Y:S02]  /*72b0*/  ISETP.LE.U32.AND P1, PT, R33, UR7, PT ;  /* 0x0000000721007c0c */ /* 0x000fe4000bf23070 */
[C---:B------:R-:W-:Y:S01]  /*72c0*/  PRMT R25, R2.reuse, 0x7610, R25 ;  /* 0x0000761002197816 */ /* 0x040fe20000000019 */
[----:B------:R-:W-:Y:S01]  /*72d0*/  @!P5 HFMA2.BF16_V2 R198, -RZ.H0_H0, RZ.H0_H0, -R160.H0_H0 ;  /* 0x200000ffffc6d231 */ /* 0x000fe200003409a0 */
[----:B------:R-:W-:Y:S01]  /*72e0*/  PRMT R24, R2, 0x7632, R24 ;  /* 0x0000763202187816 */ /* 0x000fe20000000018 */
[----:B------:R-:W-:Y:S01]  /*72f0*/  IMAD.MOV.U32 R2, RZ, RZ, R32 ;  /* 0x000000ffff027224 */ /* 0x000fe200078e0020 */
[----:B------:R-:W-:-:S02]  /*7300*/  @!P3 PRMT R158, R199, 0x5410, RZ ;  /* 0x00005410c79eb816 */ /* 0x000fc400000000ff */
[----:B------:R-:W-:Y:S02]  /*7310*/  @!P5 PRMT R160, R198, 0x5410, RZ ;  /* 0x00005410c6a0d816 */ /* 0x000fe400000000ff */
[----:B------:R-:W-:Y:S02]  /*7320*/  LOP3.LUT R8, R2, 0xff, RZ, 0xc0, !PT ;  /* 0x000000ff02087812 */ /* 0x000fe400078ec0ff */
[----:B------:R-:W-:Y:S02]  /*7330*/  PRMT R2, R84, 0x5410, R35 ;  /* 0x0000541054027816 */ /* 0x000fe40000000023 */
[----:B------:R-:W-:Y:S02]  /*7340*/  ISETP.GT.U32.AND P5, PT, R189, UR7, PT ;  /* 0x00000007bd007c0c */ /* 0x000fe4000bfa4070 */
[----:B------:R-:W-:Y:S02]  /*7350*/  LOP3.LUT R9, R2, 0xff00ff, RZ, 0xc0, !PT ;  /* 0x00ff00ff02097812 */ /* 0x000fe400078ec0ff */
[----:B------:R-:W-:-:S02]  /*7360*/  PRMT R2, R8, 0x5410, R34 ;  /* 0x0000541008027816 */ /* 0x000fc40000000022 */
[----:B------:R-:W-:Y:S02]  /*7370*/  ISETP.LE.U32.AND P3, PT, R112, UR7, PT ;  /* 0x0000000770007c0c */ /* 0x000fe4000bf63070 */
[--C-:B------:R-:W-:Y:S02]  /*7380*/  HSET2.LE.AND R8, R9, R0.reuse, PT ;  /* 0x0000000009087233 */ /* 0x100fe40003803000 */
[----:B------:R-:W-:Y:S02]  /*7390*/  PRMT R9, R26, 0x5410, R85 ;  /* 0x000054101a097816 */ /* 0x000fe40000000055 */
[--C-:B------:R-:W-:Y:S01]  /*73a0*/  HSET2.LE.AND R2, R2, R0.reuse, PT ;  /* 0x0000000002027233 */ /* 0x100fe20003803000 */
[----:B------:R-:W-:Y:S02]  /*73b0*/  @P5 HFMA2.BF16_V2 R232, -RZ.H0_H0, RZ.H0_H0, -R143.H0_H0 ;  /* 0x200000ffffe85231 */ /* 0x000fe4000034098f */
[--C-:B------:R-:W-:Y:S02]  /*73c0*/  HSET2.LE.AND R9, R9, R0.reuse, PT ;  /* 0x0000000009097233 */ /* 0x100fe40003803000 */
[----:B------:R-:W-:-:S02]  /*73d0*/  HSET2.LE.AND R0, R10, R0, PT ;  /* 0x000000000a007233 */ /* 0x000fc40003803000 */
[----:B------:R-:W-:Y:S01]  /*73e0*/  PRMT R10, R25, 0x5410, R24 ;  /* 0x00005410190a7816 */ /* 0x000fe20000000018 */
[----:B------:R-:W-:Y:S01]  /*73f0*/  @!P3 HFMA2.BF16_V2 R244, -RZ.H0_H0, RZ.H0_H0, -R139.H0_H0 ;  /* 0x200000fffff4b231 */ /* 0x000fe2000034098b */
[----:B------:R-:W-:Y:S02]  /*7400*/  @P5 PRMT R143, R232, 0x5410, RZ ;  /* 0x00005410e88f5816 */ /* 0x000fe400000000ff */
[----:B------:R-:W-:Y:S02]  /*7410*/  LOP3.LUT R134, R10, R2, RZ, 0xc0, !PT ;  /* 0x000000020a867212 */ /* 0x000fe400078ec0ff */
[----:B------:R-:W-:Y:S02]  /*7420*/  F2FP.BF16.F32.PACK_AB R2, R71, R61 ;  /* 0x0000003d4702723e */ /* 0x000fe400000010ff */
[----:B--2---:R-:W-:Y:S02]  /*7430*/  F2FP.BF16.F32.PACK_AB R10, R152, R69 ;  /* 0x00000045980a723e */ /* 0x004fe400000010ff */
[----:B------:R-:W-:-:S02]  /*7440*/  PRMT R23, R2, 0x7610, R23 ;  /* 0x0000761002177816 */ /* 0x000fc40000000017 */
[----:B------:R-:W-:Y:S02]  /*7450*/  PRMT R22, R2, 0x7632, R22 ;  /* 0x0000763202167816 */ /* 0x000fe40000000016 */
[----:B------:R-:W-:Y:S02]  /*7460*/  F2FP.BF16.F32.PACK_AB R2, R70, R68 ;  /* 0x000000444602723e */ /* 0x000fe400000010ff */
[----:B------:R-:W-:Y:S02]  /*7470*/  PRMT R21, R10, 0x7610, R21 ;  /* 0x000076100a157816 */ /* 0x000fe40000000015 */
[C---:B------:R-:W-:Y:S02]  /*7480*/  PRMT R13, R2.reuse, 0x7610, R13 ;  /* 0x00007610020d7816 */ /* 0x040fe4000000000d */
[----:B------:R-:W-:Y:S02]  /*7490*/  PRMT R12, R2, 0x7632, R12 ;  /* 0x00007632020c7816 */ /* 0x000fe4000000000c */
[----:B------:R-:W-:-:S02]  /*74a0*/  PRMT R2, R23, 0x5410, R22 ;  /* 0x0000541017027816 */ /* 0x000fc40000000016 */
[----:B------:R-:W-:Y:S01]  /*74b0*/  PRMT R15, R10, 0x7632, R15 ;  /* 0x000076320a0f7816 */ /* 0x000fe2000000000f */
[----:B------:R-:W-:Y:S01]  /*74c0*/  @!P1 HFMA2.BF16_V2 R252, -RZ.H0_H0, RZ.H0_H0, -R12.H0_H0 ;  /* 0x200000fffffc9231 */ /* 0x000fe2000034090c */
[----:B------:R-:W-:Y:S02]  /*74d0*/  LOP3.LUT R135, R2, R8, RZ, 0xc0, !PT ;  /* 0x0000000802877212 */ /* 0x000fe400078ec0ff */
[----:B------:R-:W-:Y:S02]  /*74e0*/  PRMT R2, R21, 0x5410, R15 ;  /* 0x0000541015027816 */ /* 0x000fe4000000000f */
[----:B------:R-:W-:Y:S02]  /*74f0*/  ISETP.LE.U32.AND P5, PT, R113, UR7, PT ;  /* 0x0000000771007c0c */ /* 0x000fe4000bfa3070 */
[----:B------:R-:W-:Y:S02]  /*7500*/  LOP3.LUT R132, R2, R9, RZ, 0xc0, !PT ;  /* 0x0000000902847212 */ /* 0x000fe400078ec0ff */
[----:B------:R-:W1:Y:S01]  /*7510*/  LDSM.16.MT88.4 R8, [R59+0x4800] ;  /* 0x004800003b08783b */ /* 0x000e620000004200 */
[----:B------:R-:W-:-:S02]  /*7520*/  PRMT R2, R13, 0x5410, R12 ;  /* 0x000054100d027816 */ /* 0x000fc4000000000c */
[----:B------:R-:W-:Y:S02]  /*7530*/  @!P3 PRMT R139, R244, 0x5410, RZ ;  /* 0x00005410f48bb816 */ /* 0x000fe400000000ff */
[----:B------:R-:W-:Y:S02]  /*7540*/  LOP3.LUT R133, R2, R0, RZ, 0xc0, !PT ;  /* 0x0000000002857212 */ /* 0x000fe400078ec0ff */
[----:B------:R-:W-:Y:S02]  /*7550*/  SEL R2, R184, 0xffffffe0, !P2 ;  /* 0xffffffe0b8027807 */ /* 0x000fe40005000000 */
[----:B------:R-:W-:Y:S01]  /*7560*/  @!P5 HFMA2.BF16_V2 R245, -RZ.H0_H0, RZ.H0_H0, -R136.H0_H0 ;  /* 0x200000fffff5d231 */ /* 0x000fe20000340988 */
[----:B------:R-:W-:Y:S02]  /*7570*/  ISETP.GT.U32.AND P3, PT, R114, UR7, PT ;  /* 0x0000000772007c0c */ /* 0x000fe4000bf64070 */
[C---:B------:R-:W-:Y:S02]  /*7580*/  IMAD.IADD R0, R2.reuse, 0x1, R14 ;  /* 0x0000000102007824 */ /* 0x040fe400078e020e */
[----:B------:R-:W-:Y:S01]  /*7590*/  IMAD.IADD R2, R2, 0x1, R20 ;  /* 0x0000000102027824 */ /* 0x000fe200078e0214 */
[----:B------:R-:W-:-:S02]  /*75a0*/  @!P5 PRMT R136, R245, 0x5410, RZ ;  /* 0x00005410f588d816 */ /* 0x000fc400000000ff */
[----:B------:R-:W-:-:S06]  /*75b0*/  ISETP.GT.U32.AND P5, PT, R171, UR7, PT ;  /* 0x00000007ab007c0c */ /* 0x000fcc000bfa4070 */
[----:B------:R-:W-:-:S05]  /*75c0*/  @P3 HFMA2.BF16_V2 R246, -RZ.H0_H0, RZ.H0_H0, -R140.H0_H0 ;  /* 0x200000fffff63231 */ /* 0x000fca000034098c */
[----:B------:R-:W-:Y:S02]  /*75d0*/  @P3 PRMT R140, R246, 0x5410, RZ ;  /* 0x00005410f68c3816 */ /* 0x000fe400000000ff */
[----:B------:R-:W-:Y:S01]  /*75e0*/  @P5 HFMA2.BF16_V2 R250, -RZ.H0_H0, RZ.H0_H0, -R118.H0_H0 ;  /* 0x200000fffffa5231 */ /* 0x000fe20000340976 */
[----:B------:R-:W-:-:S04]  /*75f0*/  ISETP.LE.U32.AND P3, PT, R27, UR7, PT ;  /* 0x000000071b007c0c */ /* 0x000fc8000bf63070 */
[----:B------:R-:W-:Y:S01]  /*7600*/  @P5 PRMT R118, R250, 0x5410, RZ ;  /* 0x00005410fa765816 */ /* 0x000fe200000000ff */
[C---:B-1----:R-:W-:Y:S01]  /*7610*/  HMMA.16816.F32.BF16 R48, R4.reuse, R8, R40 ;  /* 0x000000080430723c */ /* 0x042fe20000041828 */
[----:B------:R-:W1:Y:S07]  /*7620*/  LDSM.16.MT88.4 R40, [R0+0xd800] ;  /* 0x00d800000028783b */ /* 0x000e6e0000004200 */
[----:B------:R-:W-:Y:S01]  /*7630*/  @!P3 HFMA2.BF16_V2 R251, -RZ.H0_H0, RZ.H0_H0, -R13.H0_H0 ;  /* 0x200000fffffbb231 */ /* 0x000fe2000034090d */
[----:B------:R-:W-:Y:S01]  /*7640*/  HMMA.16816.F32.BF16 R28, R4, R10, R36 ;  /* 0x0000000a041c723c */ /* 0x000fe20000041824 */
[----:B------:R-:W2:Y:S04]  /*7650*/  LDSM.16.MT88.4 R4, [R59+0x1000] ;  /* 0x001000003b04783b */ /* 0x000ea80000004200 */
[----:B------:R3:W4:Y:S02]  /*7660*/  LDSM.16.MT88.4 R8, [R59+0x3000] ;  /* 0x003000003b08783b */ /* 0x0007240000004200 */
[----:B---3--:R-:W-:-:S02]  /*7670*/  IMAD.MOV.U32 R59, RZ, RZ, R62 ;  /* 0x000000ffff3b7224 */ /* 0x008fc400078e003e */
[----:B------:R-:W-:Y:S01]  /*7680*/  IMAD.MOV.U32 R62, RZ, RZ, R74 ;  /* 0x000000ffff3e7224 */ /* 0x000fe200078e004a */
[----:B-1----:R-:W-:Y:S01]  /*7690*/  HMMA.16816.F32.BF16 R36, R132, R40, R88 ;  /* 0x000000288424723c */ /* 0x002fe20000041858 */
[----:B------:R-:W-:Y:S02]  /*76a0*/  IMAD.MOV.U32 R89, RZ, RZ, R70 ;  /* 0x000000ffff597224 */ /* 0x000fe400078e0046 */
[----:B------:R-:W-:Y:S02]  /*76b0*/  IMAD.MOV.U32 R90, RZ, RZ, R69 ;  /* 0x000000ffff5a7224 */ /* 0x000fe400078e0045 */
[----:B------:R-:W-:-:S03]  /*76c0*/  IMAD.MOV.U32 R91, RZ, RZ, R68 ;  /* 0x000000ffff5b7224 */ /* 0x000fc600078e0044 */
[C---:B--2---:R-:W-:Y:S08]  /*76d0*/  HMMA.16816.F32.BF16 R176, R16.reuse, R4, R176 ;  /* 0x0000000410b0723c */ /* 0x044ff000000418b0 */
[C---:B------:R-:W-:Y:S01]  /*76e0*/  HMMA.16816.F32.BF16 R200, R16.reuse, R6, R200 ;  /* 0x0000000610c8723c */ /* 0x040fe200000418c8 */
[----:B------:R-:W1:Y:S07]  /*76f0*/  LDSM.16.MT88.4 R4, [R14+0xd000] ;  /* 0x00d000000e04783b */ /* 0x000e6e0000004200 */
[----:B----4-:R-:W-:Y:S01]  /*7700*/  HMMA.16816.F32.BF16 R204, R16, R8, R64 ;  /* 0x0000000810cc723c */ /* 0x010fe20000041840 */
[----:B------:R-:W-:-:S02]  /*7710*/  IMAD.MOV.U32 R64, RZ, RZ, R211 ;  /* 0x000000ffff407224 */ /* 0x000fc400078e00d3 */
[----:B------:R-:W-:Y:S02]  /*7720*/  IMAD.MOV.U32 R65, RZ, RZ, R210 ;  /* 0x000000ffff417224 */ /* 0x000fe400078e00d2 */
[----:B------:R-:W-:Y:S02]  /*7730*/  IMAD.MOV.U32 R66, RZ, RZ, R209 ;  /* 0x000000ffff427224 */ /* 0x000fe400078e00d1 */
[----:B------:R-:W-:Y:S01]  /*7740*/  IMAD.MOV.U32 R67, RZ, RZ, R208 ;  /* 0x000000ffff437224 */ /* 0x000fe200078e00d0 */
[----:B------:R-:W-:Y:S01]  /*7750*/  HMMA.16816.F32.BF16 R40, R132, R42, R100 ;  /* 0x0000002a8428723c */ /* 0x000fe20000041864 */
[----:B------:R-:W-:Y:S02]  /*7760*/  IMAD.MOV.U32 R9, RZ, RZ, R73 ;  /* 0x000000ffff097224 */ /* 0x000fe400078e0049 */
[----:B------:R-:W-:Y:S02]  /*7770*/  IMAD.MOV.U32 R8, RZ, RZ, R71 ;  /* 0x000000ffff087224 */ /* 0x000fe400078e0047 */
[----:B------:R-:W-:-:S02]  /*7780*/  IMAD.MOV.U32 R100, RZ, RZ, R59 ;  /* 0x000000ffff647224 */ /* 0x000fc400078e003b */
[----:B------:R-:W-:Y:S01]  /*7790*/  IMAD.MOV.U32 R102, RZ, RZ, R99 ;  /* 0x000000ffff667224 */ /* 0x000fe200078e0063 */
[----:B------:R-:W-:Y:S01]  /*77a0*/  HMMA.16816.F32.BF16 R208, R16, R10, R44 ;  /* 0x0000000a10d0723c */ /* 0x000fe2000004182c */
[----:B------:R-:W-:Y:S02]  /*77b0*/  IMAD.MOV.U32 R11, RZ, RZ, R75 ;  /* 0x000000ffff0b7224 */ /* 0x000fe400078e004b */
[----:B------:R-:W-:Y:S02]  /*77c0*/  IMAD.MOV.U32 R10, RZ, RZ, R72 ;  /* 0x000000ffff0a7224 */ /* 0x000fe400078e0048 */
[----:B------:R-:W2:Y:S01]  /*77d0*/  LDSM.16.MT88.4 R72, [R0+0xf800] ;  /* 0x00f800000048783b */ /* 0x000ea20000004200 */
[----:B------:R-:W-:Y:S02]  /*77e0*/  IMAD.MOV.U32 R103, RZ, RZ, R115 ;  /* 0x000000ffff677224 */ /* 0x000fe400078e0073 */
[----:B------:R-:W-:Y:S02]  /*77f0*/  IMAD.MOV.U32 R101, RZ, RZ, R93 ;  /* 0x000000ffff657224 */ /* 0x000fe400078e005d */
        /* <DEDUP_REMOVED lines=10> */
[----:B------:R-:W-:-:S02]  /*78a0*/  IMAD.MOV.U32 R230, RZ, RZ, R89 ;  /* 0x000000ffffe67224 */ /* 0x000fc400078e0059 */
[----:B------:R-:W-:Y:S02]  /*78b0*/  IMAD.MOV.U32 R229, RZ, RZ, R90 ;  /* 0x000000ffffe57224 */ /* 0x000fe400078e005a */
[----:B------:R-:W-:Y:S02]  /*78c0*/  IMAD.MOV.U32 R228, RZ, RZ, R91 ;  /* 0x000000ffffe47224 */ /* 0x000fe400078e005b */
[----:B------:R-:W-:Y:S02]  /*78d0*/  IMAD.MOV.U32 R231, RZ, RZ, R65 ;  /* 0x000000ffffe77224 */ /* 0x000fe400078e0041 */
[----:B------:R-:W-:Y:S01]  /*78e0*/  IMAD.MOV.U32 R65, RZ, RZ, R153 ;  /* 0x000000ffff417224 */ /* 0x000fe200078e0099 */
[----:B--2---:R-:W-:Y:S01]  /*78f0*/  HMMA.16816.F32.BF16 R68, R132, R72, R76 ;  /* 0x000000488444723c */ /* 0x004fe2000004184c */
        /* <DEDUP_REMOVED lines=14> */
[----:B------:R-:W-:Y:S01]  /*79e0*/  HMMA.16816.F32.BF16 R72, R132, R74, R216 ;  /* 0x0000004a8448723c */ /* 0x000fe200000418d8 */
[----:B------:R-:W-:Y:S02]  /*79f0*/  IMAD.MOV.U32 R218, RZ, RZ, R65 ;  /* 0x000000ffffda7224 */ /* 0x000fe400078e0041 */
[----:B------:R-:W-:Y:S02]  /*7a00*/  IMAD.MOV.U32 R222, RZ, RZ, R101 ;  /* 0x000000ffffde7224 */ /* 0x000fe400078e0065 */
[----:B------:R-:W-:Y:S02]  /*7a10*/  IMAD.MOV.U32 R219, RZ, RZ, R103 ;  /* 0x000000ffffdb7224 */ /* 0x000fe400078e0067 */
[----:B------:R-:W-:-:S02]  /*7a20*/  IMAD.MOV.U32 R216, RZ, RZ, R98 ;  /* 0x000000ffffd87224 */ /* 0x000fc400078e0062 */
        /* <DEDUP_REMOVED lines=8> */
[----:B------:R-:W-:Y:S01]  /*7ab0*/  @!P3 PRMT R13, R251, 0x5410, RZ ;  /* 0x00005410fb0db816 */ /* 0x000fe200000000ff */
[----:B------:R-:W-:-:S05]  /*7ac0*/  IMAD.MOV.U32 R214, RZ, RZ, R99 ;  /* 0x000000ffffd67224 */ /* 0x000fca00078e0063 */
[C---:B-1----:R-:W-:Y:S01]  /*7ad0*/  HMMA.16816.F32.BF16 R108, R16.reuse, R4, R124 ;  /* 0x00000004106c723c */ /* 0x042fe2000004187c */
[----:B------:R-:W1:Y:S07]  /*7ae0*/  LDSM.16.MT88.4 R124, [R14+0xd800] ;  /* 0x00d800000e7c783b */ /* 0x000e6e0000004200 */
[----:B------:R-:W-:Y:S01]  /*7af0*/  HMMA.16816.F32.BF16 R128, R16, R6, R128 ;  /* 0x000000061080723c */ /* 0x000fe20000041880 */
[----:B------:R-:W2:Y:S07]  /*7b00*/  LDSM.16.MT88.4 R4, [R14+0x11000] ;  /* 0x011000000e04783b */ /* 0x000eae0000004200 */
[----:B-1----:R-:W-:Y:S08]  /*7b10*/  HMMA.16816.F32.BF16 R120, R132, R124, R120 ;  /* 0x0000007c8478723c */ /* 0x002ff00000041878 */
[C---:B--2---:R-:W-:Y:S01]  /*7b20*/  HMMA.16816.F32.BF16 R92, R16.reuse, R4, R104 ;  /* 0x00000004105c723c */ /* 0x044fe20000041868 */
[----:B------:R1:W-:Y:S07]  /*7b30*/  LDSM.16.MT88.4 R104, [R0+0x11800] ;  /* 0x011800000068783b */ /* 0x0003ee0000004200 */
[----:B------:R-:W-:Y:S01]  /*7b40*/  HMMA.16816.F32.BF16 R52, R16, R6, R52 ;  /* 0x000000061034723c */ /* 0x000fe20000041834 */
[----:B------:R-:W2:Y:S07]  /*7b50*/  LDSM.16.MT88.4 R4, [R20+0x5000] ;  /* 0x005000001404783b */ /* 0x000eae0000004200 */
[----:B------:R-:W-:Y:S01]  /*7b60*/  HMMA.16816.F32.BF16 R124, R132, R126, R44 ;  /* 0x0000007e847c723c */ /* 0x000fe2000004182c */
[----:B-1----:R-:W-:-:S04]  /*7b70*/  PRMT R0, R56, 0x7770, RZ ;  /* 0x0000777038007816 */ /* 0x002fc800000000ff */
[----:B------:R-:W-:Y:S02]  /*7b80*/  ISETP.LE.U32.AND P4, PT, R0, UR7, PT ;  /* 0x0000000700007c0c */ /* 0x000fe4000bf83070 */
[----:B------:R-:W-:-:S04]  /*7b90*/  PRMT R0, R32, 0x7770, RZ ;  /* 0x0000777020007816 */ /* 0x000fc800000000ff */
[----:B------:R-:W-:-:S07]  /*7ba0*/  ISETP.LE.U32.AND P5, PT, R0, UR7, PT ;  /* 0x0000000700007c0c */ /* 0x000fce000bfa3070 */
[----:B------:R-:W-:-:S05]  /*7bb0*/  @!P4 HFMA2.BF16_V2 R247, -RZ.H0_H0, RZ.H0_H0, -R141.H0_H0 ;  /* 0x200000fffff7c231 */ /* 0x000fca000034098d */
[----:B------:R-:W-:Y:S02]  /*7bc0*/  @!P4 PRMT R141, R247, 0x5410, RZ ;  /* 0x00005410f78dc816 */ /* 0x000fe400000000ff */
[----:B------:R-:W-:Y:S01]  /*7bd0*/  ISETP.LE.U32.AND P4, PT, R26, UR7, PT ;  /* 0x000000071a007c0c */ /* 0x000fe2000bf83070 */
[C---:B--2---:R-:W-:Y:S08]  /*7be0*/  HMMA.16816.F32.BF16 R144, R16.reuse, R4, R144 ;  /* 0x000000041090723c */ /* 0x044ff00000041890 */
[----:B------:R-:W-:Y:S01]  /*7bf0*/  HMMA.16816.F32.BF16 R148, R16, R6, R148 ;  /* 0x000000061094723c */ /* 0x000fe20000041894 */
[----:B------:R-:W1:Y:S03]  /*7c00*/  LDSM.16.MT88.4 R4, [R2+0x5000] ;  /* 0x005000000204783b */ /* 0x000e660000004200 */
[----:B------:R-:W-:-:S05]  /*7c10*/  @!P4 HFMA2.BF16_V2 R249, -RZ.H0_H0, RZ.H0_H0, -R21.H0_H0 ;  /* 0x200000fffff9c231 */ /* 0x000fca0000340915 */
[----:B------:R-:W-:Y:S02]  /*7c20*/  @!P4 PRMT R21, R249, 0x5410, RZ ;  /* 0x00005410f915c816 */ /* 0x000fe400000000ff */
[----:B------:R-:W-:Y:S01]  /*7c30*/  ISETP.GT.U32.AND P4, PT, R34, UR7, PT ;  /* 0x0000000722007c0c */ /* 0x000fe2000bf84070 */
[C---:B-1----:R-:W-:Y:S01]  /*7c40*/  HMMA.16816.F32.BF16 R152, R16.reuse, R4, R48 ;  /* 0x000000041098723c */ /* 0x042fe20000041830 */
[----:B------:R-:W-:Y:S01]  /*7c50*/  IMAD.MOV.U32 R4, RZ, RZ, R67 ;  /* 0x000000ffff047224 */ /* 0x000fe200078e0043 */
[----:B------:R-:W1:Y:S01]  /*7c60*/  LDSM.16.MT88.4 R48, [R20+0x1800] ;  /* 0x001800001430783b */ /* 0x000e620000004200 */
[----:B------:R-:W-:Y:S01]  /*7c70*/  IMAD.MOV.U32 R5, RZ, RZ, R97 ;  /* 0x000000ffff057224 */ /* 0x000fe200078e0061 */
[----:B------:R-:W-:Y:S02]  /*7c80*/  ISETP.GT.U32.AND P3, PT, R84, UR7, PT ;  /* 0x0000000754007c0c */ /* 0x000fe4000bf64070 */
[----:B------:R-:W-:Y:S01]  /*7c90*/  @!P1 PRMT R12, R252, 0x5410, RZ ;  /* 0x00005410fc0c9816 */ /* 0x000fe200000000ff */
[----:B------:R-:W-:Y:S01]  /*7ca0*/  FADD.FTZ R5, R5, R217 ;  /* 0x000000d905057221 */ /* 0x000fe20000010000 */
[----:B------:R-:W-:Y:S01]  /*7cb0*/  HMMA.16816.F32.BF16 R28, R16, R6, R28 ;  /* 0x00000006101c723c */ /* 0x000fe2000004181c */
[----:B------:R-:W-:Y:S01]  /*7cc0*/  IMAD.MOV.U32 R19, RZ, RZ, R231 ;  /* 0x000000ffff137224 */ /* 0x000fe200078e00e7 */
[----:B------:R-:W2:Y:S01]  /*7cd0*/  LDSM.16.MT88.4 R96, [R14+0x11800] ;  /* 0x011800000e60783b */ /* 0x000ea20000004200 */
[----:B------:R-:W-:-:S02]  /*7ce0*/  IMAD.MOV.U32 R231, RZ, RZ, R64 ;  /* 0x000000ffffe77224 */ /* 0x000fc400078e0040 */
[----:B------:R-:W-:Y:S01]  /*7cf0*/  IMAD.MOV.U32 R18, RZ, RZ, R102 ;  /* 0x000000ffff127224 */ /* 0x000fe200078e0066 */
[----:B------:R-:W3:Y:S01]  /*7d00*/  LDSM.16.MT88.4 R64, [R14+0xf800] ;  /* 0x00f800000e40783b */ /* 0x000ee20000004200 */
[----:B------:R-:W-:Y:S01]  /*7d10*/  IMAD.MOV.U32 R17, RZ, RZ, R115 ;  /* 0x000000ffff117224 */ /* 0x000fe200078e0073 */
[C---:B------:R-:W-:Y:S01]  /*7d20*/  HMMA.16816.F32.BF16 R100, R132.reuse, R104, R172 ;  /* 0x000000688464723c */ /* 0x040fe200000418ac */
[----:B------:R-:W-:Y:S01]  /*7d30*/  IMAD.MOV.U32 R175, RZ, RZ, R58 ;  /* 0x000000ffffaf7224 */ /* 0x000fe200078e003a */
[----:B------:R-:W-:Y:S03]  /*7d40*/  LDSM.16.MT88.4 R112, [R20+0x5800] ;  /* 0x005800001470783b */ /* 0x000fe60000004200 */
[----:B------:R-:W-:Y:S01]  /*7d50*/  FADD.FTZ R0, R216, R175 ;  /* 0x000000afd8007221 */ /* 0x000fe20000010000 */
[----:B------:R-:W-:Y:S01]  /*7d60*/  FADD.FTZ R5, R218, R5 ;  /* 0x00000005da057221 */ /* 0x000fe20000010000 */
[----:B------:R-:W-:Y:S01]  /*7d70*/  LDSM.16.MT88.4 R56, [R2+0x1800] ;  /* 0x001800000238783b */ /* 0x000fe20000004200 */
[C---:B------:R-:W-:Y:S08]  /*7d80*/  HMMA.16816.F32.BF16 R104, R132.reuse, R106, R80 ;  /* 0x0000006a8468723c */ /* 0x040ff00000041850 */
[C---:B-1----:R-:W-:Y:S01]  /*7d90*/  HMMA.16816.F32.BF16 R44, R132.reuse, R48, R76 ;  /* 0x00000030842c723c */ /* 0x042fe2000004184c */
[----:B------:R-:W-:Y:S01]  /*7da0*/  ISETP.GT.U32.AND P1, PT, R35, UR7, PT ;  /* 0x0000000723007c0c */ /* 0x000fe2000bf24070 */
[----:B------:R-:W-:Y:S04]  /*7db0*/  STG.E.U16 desc[UR18][R192.64], R156 ;  /* 0x0000009cc0007986 */ /* 0x000fe8000c101512 */
[----:B------:R-:W-:Y:S02]  /*7dc0*/  STG.E.U16 desc[UR18][R192.64+0x2], R168 ;  /* 0x000002a8c0007986 */ /* 0x000fe4000c101512 */
[C---:B--2---:R-:W-:Y:S08]  /*7dd0*/  HMMA.16816.F32.BF16 R92, R132.reuse, R96, R92 ;  /* 0x00000060845c723c */ /* 0x044ff0000004185c */
[C---:B---3--:R-:W-:Y:S01]  /*7de0*/  HMMA.16816.F32.BF16 R60, R132.reuse, R64, R60 ;  /* 0x00000040843c723c */ /* 0x048fe2000004183c */
[----:B------:R-:W-:Y:S01]  /*7df0*/  FADD.FTZ R4, R4, R0 ;  /* 0x0000000004047221 */ /* 0x000fe20000010000 */
[----:B------:R-:W1:Y:S06]  /*7e00*/  LDSM.16.MT88.4 R80, [R20+0x3800] ;  /* 0x003800001450783b */ /* 0x000e6c0000004200 */
[C---:B------:R-:W-:Y:S01]  /*7e10*/  HMMA.16816.F32.BF16 R64, R132.reuse, R66, R8 ;  /* 0x000000428440723c */ /* 0x040fe20000041808 */
[----:B------:R2:W3:Y:S04]  /*7e20*/  LDL.LU.S16 R9, [R1] ;  /* 0x0000000001097983 */ /* 0x0004e80000300600 */
[----:B------:R2:W4:Y:S03]  /*7e30*/  LDL.LU.S16 R8, [R1+0x4] ;  /* 0x0000040001087983 */ /* 0x0005260000300600 */
[----:B------:R-:W-:Y:S01]  /*7e40*/  HMMA.16816.F32.BF16 R48, R132, R50, R88 ;  /* 0x000000328430723c */ /* 0x000fe20000041858 */
[----:B------:R-:W5:Y:S01]  /*7e50*/  LDSM.16.MT88.4 R88, [R2+0x3800] ;  /* 0x003800000258783b */ /* 0x000f620000004200 */
[----:B------:R-:W-:-:S06]  /*7e60*/  LOP3.LUT R0, R190, 0xffff, RZ, 0xc0, !PT ;  /* 0x0000ffffbe007812 */ /* 0x000fcc00078ec0ff */
[C---:B------:R-:W-:Y:S08]  /*7e70*/  HMMA.16816.F32.BF16 R96, R132.reuse, R98, R52 ;  /* 0x000000628460723c */ /* 0x040ff00000041834 */
[C---:B-1----:R-:W-:Y:S08]  /*7e80*/  HMMA.16816.F32.BF16 R76, R132.reuse, R80, R108 ;  /* 0x00000050844c723c */ /* 0x042ff0000004186c */
[----:B------:R-:W-:Y:S01]  /*7e90*/  HMMA.16816.F32.BF16 R80, R132, R82, R128 ;  /* 0x000000528450723c */ /* 0x000fe20000041880 */
[----:B---3--:R-:W-:-:S02]  /*7ea0*/  @!P5 HFMA2.BF16_V2 R9, -RZ.H0_H0, RZ.H0_H0, -R25.H0_H0 ;  /* 0x200000ffff09d231 */ /* 0x008fc40000340919 */
[----:B----4-:R-:W-:-:S03]  /*7eb0*/  @P4 HFMA2.BF16_V2 R8, -RZ.H0_H0, RZ.H0_H0, -R24.H0_H0 ;  /* 0x200000ffff084231 */ /* 0x010fc60000340918 */
[----:B------:R-:W-:Y:S02]  /*7ec0*/  PRMT R20, R9, 0x7610, R20 ;  /* 0x0000761009147816 */ /* 0x000fe40000000014 */
[----:B------:R-:W-:Y:S02]  /*7ed0*/  PRMT R16, R8, 0x7610, R16 ;  /* 0x0000761008107816 */ /* 0x000fe40000000010 */
[----:B------:R1:W3:Y:S02]  /*7ee0*/  LDSM.16.MT88.4 R8, [R2+0x5800] ;  /* 0x005800000208783b */ /* 0x0002e40000004200 */
[----:B------:R-:W-:Y:S01]  /*7ef0*/  @P4 PRMT R24, R16, 0x5410, RZ ;  /* 0x0000541010184816 */ /* 0x000fe200000000ff */
[----:B-1----:R-:W-:Y:S01]  /*7f00*/  FADD.FTZ R2, R219, R4 ;  /* 0x00000004db027221 */ /* 0x002fe20000010000 */
[----:B------:R-:W-:Y:S02]  /*7f10*/  FADD.FTZ R4, R17, R5 ;  /* 0x0000000511047221 */ /* 0x000fe40000010000 */
[----:B------:R2:W4:Y:S04]  /*7f20*/  LDL.LU.S16 R17, [R1+0x8] ;  /* 0x0000080001117983 */ /* 0x0005280000300600 */
[----:B------:R2:W5:Y:S01]  /*7f30*/  LDL.LU.S16 R16, [R1+0xc] ;  /* 0x00000c0001107983 */ /* 0x0005620000300600 */
[----:B------:R-:W-:-:S02]  /*7f40*/  @!P5 PRMT R25, R20, 0x5410, RZ ;  /* 0x000054101419d816 */ /* 0x000fc400000000ff */
[----:B------:R-:W-:Y:S02]  /*7f50*/  ISETP.LE.U32.AND P5, PT, R0, UR7, PT ;  /* 0x0000000700007c0c */ /* 0x000fe4000bfa3070 */
[----:B------:R-:W-:Y:S01]  /*7f60*/  LOP3.LUT R0, R180, 0xffff, RZ, 0xc0, !PT ;  /* 0x0000ffffb4007812 */ /* 0x000fe200078ec0ff */
[----:B------:R-:W-:-:S03]  /*7f70*/  FADD.FTZ R2, R18, R2 ;  /* 0x0000000212027221 */ /* 0x000fc60000010000 */
[----:B------:R-:W-:Y:S02]  /*7f80*/  ISETP.LE.U32.AND P4, PT, R0, UR7, PT ;  /* 0x0000000700007c0c */ /* 0x000fe4000bf83070 */
[----:B------:R-:W-:Y:S01]  /*7f90*/  LOP3.LUT R0, R85, 0xffff, RZ, 0xc0, !PT ;  /* 0x0000ffff55007812 */ /* 0x000fe200078ec0ff */
[----:B------:R-:W-:Y:S01]  /*7fa0*/  FADD.FTZ R4, R19, R4 ;  /* 0x0000000413047221 */ /* 0x000fe20000010000 */
[----:B----4-:R-:W-:Y:S02]  /*7fb0*/  @P3 HFMA2.BF16_V2 R17, -RZ.H0_H0, RZ.H0_H0, -R23.H0_H0 ;  /* 0x200000ffff113231 */ /* 0x010fe40000340917 */
[----:B-----5:R-:W-:-:S03]  /*7fc0*/  @P1 HFMA2.BF16_V2 R16, -RZ.H0_H0, RZ.H0_H0, -R22.H0_H0 ;  /* 0x200000ffff101231 */ /* 0x020fc60000340916 */
[----:B------:R-:W-:Y:S02]  /*7fd0*/  PRMT R14, R17, 0x7610, R14 ;  /* 0x00007610110e7816 */ /* 0x000fe4000000000e */
[----:B------:R-:W-:Y:S02]  /*7fe0*/  PRMT R7, R16, 0x7610, R7 ;  /* 0x0000761010077816 */ /* 0x000fe40000000007 */
[----:B------:R2:W4:Y:S01]  /*7ff0*/  LDL.LU.S16 R16, [R1+0x14] ;  /* 0x0000140001107983 */ /* 0x0005220000300600 */
[----:B------:R-:W-:-:S03]  /*8000*/  @P3 PRMT R23, R14, 0x5410, RZ ;  /* 0x000054100e173816 */ /* 0x000fc600000000ff */
[----:B------:R2:W5:Y:S01]  /*8010*/  LDL.LU.S16 R14, [R1+0x10] ;  /* 0x00001000010e7983 */ /* 0x0005620000300600 */
[----:B------:R-:W-:-:S03]  /*8020*/  @P1 PRMT R22, R7, 0x5410, RZ ;  /* 0x0000541007161816 */ /* 0x000fc600000000ff */
[----:B------:R2:W2:Y:S01]  /*8030*/  LDL.LU.S16 R7, [R1+0x18] ;  /* 0x0000180001077983 */ /* 0x0004a20000300600 */
[----:B------:R-:W-:Y:S01]  /*8040*/  ISETP.LE.U32.AND P3, PT, R0, UR7, PT ;  /* 0x0000000700007c0c */ /* 0x000fe2000bf63070 */
[----:B------:R-:W-:Y:S01]  /*8050*/  FADD.FTZ R0, R212, R2 ;  /* 0x00000002d4007221 */ /* 0x000fe20000010000 */
[----:B------:R-:W-:-:S04]  /*8060*/  FADD.FTZ R2, R220, R4 ;  /* 0x00000004dc027221 */ /* 0x000fc80000010000 */
[----:B------:R-:W-:Y:S02]  /*8070*/  FADD.FTZ R2, R213, R2 ;  /* 0x00000002d5027221 */ /* 0x000fe40000010000 */
[----:B------:R-:W1:Y:S01]  /*8080*/  LDC R213, c[0x0][0x448] ;  /* 0x00011200ffd57b82 */ /* 0x000e620000000800 */
[----:B------:R-:W-:Y:S01]  /*8090*/  FADD.FTZ R0, R223, R0 ;  /* 0x00000000df007221 */ /* 0x000fe20000010000 */
[----:B------:R-:W-:Y:S02]  /*80a0*/  IMAD.MOV.U32 R220, RZ, RZ, R222 ;  /* 0x000000ffffdc7224 */ /* 0x000fe400078e00de */
[----:B------:R-:W-:Y:S01]  /*80b0*/  FADD.FTZ R2, R215, R2 ;  /* 0x00000002d7027221 */ /* 0x000fe20000010000 */
[----:B------:R-:W-:Y:S01]  /*80c0*/  FADD.FTZ R0, R214, R0 ;  /* 0x00000000d6007221 */ /* 0x000fe20000010000 */
[----:B------:R-:W-:Y:S02]  /*80d0*/  IMAD.MOV.U32 R222, RZ, RZ, R87 ;  /* 0x000000ffffde7224 */ /* 0x000fe400078e0057 */
[----:B------:R-:W-:Y:S01]  /*80e0*/  FADD.FTZ R2, R221, R2 ;  /* 0x00000002dd027221 */ /* 0x000fe20000010000 */
[----:B------:R-:W-:-:S02]  /*80f0*/  IMAD.MOV.U32 R223, RZ, RZ, R86 ;  /* 0x000000ffffdf7224 */ /* 0x000fc400078e0056 */
[----:B------:R-:W-:Y:S02]  /*8100*/  FADD.FTZ R0, R220, R0 ;  /* 0x00000000dc007221 */ /* 0x000fe40000010000 */
[----:B------:R-:W-:Y:S02]  /*8110*/  FADD.FTZ R2, R223, R2 ;  /* 0x00000002df027221 */ /* 0x000fe40000010000 */
[----:B------:R-:W-:Y:S02]  /*8120*/  FADD.FTZ R0, R222, R0 ;  /* 0x00000000de007221 */ /* 0x000fe40000010000 */
[----:B------:R-:W-:Y:S02]  /*8130*/  FADD.FTZ R2, R237, R2 ;  /* 0x00000002ed027221 */ /* 0x000fe40000010000 */
[----:B------:R-:W-:Y:S02]  /*8140*/  FADD.FTZ R0, R236, R0 ;  /* 0x00000000ec007221 */ /* 0x000fe40000010000 */
[----:B------:R-:W-:-:S02]  /*8150*/  FADD.FTZ R2, R239, R2 ;  /* 0x00000002ef027221 */ /* 0x000fc40000010000 */
[----:B------:R-:W-:Y:S02]  /*8160*/  FADD.FTZ R0, R238, R0 ;  /* 0x00000000ee007221 */ /* 0x000fe40000010000 */
[----:B------:R-:W-:Y:S02]  /*8170*/  FADD.FTZ R2, R229, R2 ;  /* 0x00000002e5027221 */ /* 0x000fe40000010000 */
[----:B------:R-:W-:Y:S02]  /*8180*/  FADD.FTZ R0, R228, R0 ;  /* 0x00000000e4007221 */ /* 0x000fe40000010000 */
[----:B------:R-:W-:Y:S02]  /*8190*/  FADD.FTZ R2, R231, R2 ;  /* 0x00000002e7027221 */ /* 0x000fe40000010000 */
[----:B------:R-:W-:Y:S02]  /*81a0*/  FADD.FTZ R0, R230, R0 ;  /* 0x00000000e6007221 */ /* 0x000fe40000010000 */
[----:B------:R-:W-:-:S02]  /*81b0*/  FADD.FTZ R2, R241, R2 ;  /* 0x00000002f1027221 */ /* 0x000fc40000010000 */
[----:B------:R-:W-:Y:S01]  /*81c0*/  FADD.FTZ R0, R240, R0 ;  /* 0x00000000f0007221 */ /* 0x000fe20000010000 */
[C---:B------:R-:W-:Y:S08]  /*81d0*/  HMMA.16816.F32.BF16 R108, R132.reuse, R112, R144 ;  /* 0x00000070846c723c */ /* 0x040ff00000041890 */
[C---:B------:R-:W-:Y:S08]  /*81e0*/  HMMA.16816.F32.BF16 R52, R132.reuse, R56, R176 ;  /* 0x000000388434723c */ /* 0x040ff000000418b0 */
[C---:B------:R-:W-:Y:S08]  /*81f0*/  HMMA.16816.F32.BF16 R84, R132.reuse, R88, R204 ;  /* 0x000000588454723c */ /* 0x040ff000000418cc */
[C---:B------:R-:W-:Y:S08]  /*8200*/  HMMA.16816.F32.BF16 R112, R132.reuse, R114, R148 ;  /* 0x000000728470723c */ /* 0x040ff00000041894 */
[C---:B------:R-:W-:Y:S08]  /*8210*/  HMMA.16816.F32.BF16 R56, R132.reuse, R58, R200 ;  /* 0x0000003a8438723c */ /* 0x040ff000000418c8 */
[C---:B------:R-:W-:Y:S08]  /*8220*/  HMMA.16816.F32.BF16 R88, R132.reuse, R90, R208 ;  /* 0x0000005a8458723c */ /* 0x040ff000000418d0 */
[C---:B---3--:R-:W-:Y:S08]  /*8230*/  HMMA.16816.F32.BF16 R128, R132.reuse, R8, R152 ;  /* 0x000000088480723c */ /* 0x048ff00000041898 */
[----:B------:R-:W-:Y:S01]  /*8240*/  HMMA.16816.F32.BF16 R132, R132, R10, R28 ;  /* 0x0000000a8484723c */ /* 0x000fe2000004181c */
[----:B----4-:R-:W-:-:S02]  /*8250*/  @!P5 HFMA2.BF16_V2 R16, -RZ.H0_H0, RZ.H0_H0, -R161.H0_H0 ;  /* 0x200000ffff10d231 */ /* 0x010fc400003409a1 */
[----:B-----5:R-:W-:-:S03]  /*8260*/  @!P4 HFMA2.BF16_V2 R14, -RZ.H0_H0, RZ.H0_H0, -R138.H0_H0 ;  /* 0x200000ffff0ec231 */ /* 0x020fc6000034098a */
[----:B------:R-:W-:Y:S02]  /*8270*/  PRMT R4, R16, 0x7610, R4 ;  /* 0x0000761010047816 */ /* 0x000fe40000000004 */
[----:B------:R-:W-:Y:S02]  /*8280*/  PRMT R5, R14, 0x7610, R5 ;  /* 0x000076100e057816 */ /* 0x000fe40000000005 */
[----:B------:R-:W-:Y:S01]  /*8290*/  @!P5 PRMT R161, R4, 0x5410, RZ ;  /* 0x0000541004a1d816 */ /* 0x000fe200000000ff */
[----:B-1----:R-:W-:Y:S01]  /*82a0*/  IMAD.SHL.U32 R4, R213, 0x8, RZ ;  /* 0x00000008d5047824 */ /* 0x002fe200078e00ff */
[----:B------:R-:W-:Y:S01]  /*82b0*/  @!P4 PRMT R138, R5, 0x5410, RZ ;  /* 0x00005410058ac816 */ /* 0x000fe200000000ff */
[----:B--2---:R-:W-:Y:S02]  /*82c0*/  @!P3 HFMA2.BF16_V2 R7, -RZ.H0_H0, RZ.H0_H0, -R15.H0_H0 ;  /* 0x200000ffff07b231 */ /* 0x004fe4000034090f */
[----:B------:R-:W-:-:S03]  /*82d0*/  IMAD.WIDE R4, R4, 0x2, R192 ;  /* 0x0000000204047825 */ /* 0x000fc600078e02c0 */
[----:B------:R-:W-:Y:S02]  /*82e0*/  PRMT R6, R7, 0x7610, R6 ;  /* 0x0000761007067816 */ /* 0x000fe40000000006 */
[----:B------:R-:W-:Y:S04]  /*82f0*/  STG.E.U16 desc[UR18][R4.64], R165 ;  /* 0x000000a504007986 */ /* 0x000fe8000c101512 */
[----:B------:R-:W-:Y:S04]  /*8300*/  STG.E.U16 desc[UR18][R4.64+0x2], R162 ;  /* 0x000002a204007986 */ /* 0x000fe8000c101512 */
[----:B------:R-:W-:Y:S04]  /*8310*/  STG.E.U16 desc[UR18][R192.64+0x10], R169 ;  /* 0x000010a9c0007986 */ /* 0x000fe8000c101512 */
[----:B------:R-:W-:Y:S04]  /*8320*/  STG.E.U16 desc[UR18][R192.64+0x12], R167 ;  /* 0x000012a7c0007986 */ /* 0x000fe8000c101512 */
[----:B------:R-:W-:Y:S04]  /*8330*/  STG.E.U16 desc[UR18][R4.64+0x10], R166 ;  /* 0x000010a604007986 */ /* 0x000fe8000c101512 */
[----:B------:R-:W-:Y:S01]  /*8340*/  STG.E.U16 desc[UR18][R4.64+0x12], R164 ;  /* 0x000012a404007986 */ /* 0x000fe2000c101512 */
[----:B------:R-:W-:-:S03]  /*8350*/  @!P3 PRMT R15, R6, 0x5410, RZ ;  /* 0x00005410060fb816 */ /* 0x000fc600000000ff */
[----:B------:R-:W-:Y:S04]  /*8360*/  STG.E.U16 desc[UR18][R192.64+0x20], R163 ;  /* 0x000020a3c0007986 */ /* 0x000fe8000c101512 */
        /* <DEDUP_REMOVED lines=22> */
[----:B------:R1:W-:Y:S02]  /*84d0*/  STG.E.U16 desc[UR18][R4.64+0x72], R22 ;  /* 0x0000721604007986 */ /* 0x0003e4000c101512 */
[----:B-1----:R-:W-:Y:S01]  /*84e0*/  FADD.FTZ R4, R242, R0 ;  /* 0x00000000f2047221 */ /* 0x002fe20000010000 */
[----:B------:R-:W-:-:S05]  /*84f0*/  FADD.FTZ R0, R243, R2 ;  /* 0x00000002f3007221 */ /* 0x000fca0000010000 */
[----:B------:R1:W-:Y:S04]  /*8500*/  STL [R1+0x2c], R0 ;  /* 0x00002c0001007387 */ /* 0x0003e80000100800 */
[----:B------:R1:W-:Y:S01]  /*8510*/  STL [R1+0x34], R4 ;  /* 0x0000340401007387 */ /* 0x0003e20000100800 */
[----:B------:R-:W-:Y:S05]  /*8520*/  @!P6 BRA `(.L_x_1224) ;  /* 0x00000050009ce947 */ /* 0x000fea0003800000 */
[----:B------:R-:W2:Y:S01]  /*8530*/  LDL.LU R242, [R1+0x40] ;  /* 0x0000400001f27983 */ /* 0x000ea20000300800 */
[----:B------:R-:W3:Y:S01]  /*8540*/  LDCU UR8, c[0x0][0x440] ;  /* 0x00008800ff0877ac */ /* 0x000ee20008000800 */
[----:B------:R-:W1:Y:S01]  /*8550*/  S2R R243, SR_CTAID.X ;  /* 0x0000000000f37919 */ /* 0x000e620000002500 */
[----:B------:R-:W4:Y:S01]  /*8560*/  S2R R186, SR_TID.X ;  /* 0x0000000000ba7919 */ /* 0x000f220000002100 */
[----:B------:R-:W5:Y:S01]  /*8570*/  S2UR UR5, SR_CgaCtaId ;  /* 0x00000000000579c3 */ /* 0x000f620000008800 */
[----:B------:R-:W-:Y:S01]  /*8580*/  UMOV UR13, 0x400 ;  /* 0x00000400000d7882 */ /* 0x000fe20000000000 */
[----:B------:R-:W-:Y:S01]  /*8590*/  USHF.L.U32 UR4, UR7, 0x10, URZ ;  /* 0x0000001007047899 */ /* 0x000fe200080006ff */
[----:B------:R-:W1:Y:S01]  /*85a0*/  LDL.LU R241, [R1+0x1c] ;  /* 0x00001c0001f17983 */ /* 0x000e620000300800 */
[----:B------:R-:W-:Y:S01]  /*85b0*/  IMAD.U32 R195, RZ, RZ, UR17 ;  /* 0x00000011ffc37e24 */ /* 0x000fe2000f8e00ff */
[----:B------:R-:W-:Y:S01]  /*85c0*/  R2UR UR9, R117 ;  /* 0x00000000750972ca */ /* 0x000fe200000e0000 */
[----:B------:R-:W-:Y:S01]  /*85d0*/  IMAD.U32 R2, RZ, RZ, UR7 ;  /* 0x00000007ff027e24 */ /* 0x000fe2000f8e00ff */
[----:B------:R-:W5:Y:S01]  /*85e0*/  LDCU UR12, c[0x0][0x448] ;  /* 0x00008900ff0c77ac */ /* 0x000f620008000800 */
[----:B------:R-:W4:Y:S01]  /*85f0*/  LDC.64 R230, c[0x0][0x3c0] ;  /* 0x0000f000ffe67b82 */ /* 0x000f220000000a00 */
[----:B------:R-:W-:Y:S01]  /*8600*/  IMAD.U32 R190, RZ, RZ, UR4 ;  /* 0x00000004ffbe7e24 */ /* 0x000fe2000f8e00ff */
[----:B------:R-:W-:Y:S01]  /*8610*/  MOV R177, 0x20 ;  /* 0x0000002000b17802 */ /* 0x000fe20000000f00 */
[----:B------:R-:W-:Y:S01]  /*8620*/  UMOV UR11, 0x400 ;  /* 0x00000400000b7882 */ /* 0x000fe20000000000 */
[----:B------:R-:W-:Y:S01]  /*8630*/  IMAD.MOV.U32 R189, RZ, RZ, 0x40 ;  /* 0x00000040ffbd7424 */ /* 0x000fe200078e00ff */
[----:B---3--:R-:W-:Y:S01]  /*8640*/  ISETP.GE.AND P1, PT, R181, UR8, PT ;  /* 0x00000008b5007c0c */ /* 0x008fe2000bf26270 */
[----:B------:R-:W3:Y:S01]  /*8650*/  LDCU UR8, c[0x0][0x440] ;  /* 0x00008800ff0877ac */ /* 0x000ee20008000800 */
[----:B------:R-:W-:Y:S01]  /*8660*/  LOP3.LUT R190, R2, 0xff0000, R190, 0xf8, !PT ;  /* 0x00ff000002be7812 */ /* 0x000fe200078ef8be */
[----:B------:R-:W3:Y:S01]  /*8670*/  S2UR UR10, SR_CgaCtaId ;  /* 0x00000000000a79c3 */ /* 0x000ee20000008800 */
[----:B------:R-:W-:Y:S01]  /*8680*/  SEL R177, R177, 0xffffffe0, !P2 ;  /* 0xffffffe0b1b17807 */ /* 0x000fe20005000000 */
[----:B------:R-:W-:Y:S01]  /*8690*/  UIADD3 UR9, UPT, UPT, UR9, 0x3f, URZ ;  /* 0x0000003f09097890 */ /* 0x000fe2000fffe0ff */
[----:B------:R-:W1:Y:S01]  /*86a0*/  LDCU UR4, c[0x0][0x45c] ;  /* 0x00008b80ff0477ac */ /* 0x000e620008000800 */
[----:B-----5:R-:W-:-:S02]  /*86b0*/  ULEA UR5, UR5, UR13, 0x18 ;  /* 0x0000000d05057291 */ /* 0x020fc4000f8ec0ff */
[----:B------:R-:W-:Y:S01]  /*86c0*/  USHF.L.U32 UR12, UR12, 0x3, URZ ;  /* 0x000000030c0c7899 */ /* 0x000fe200080006ff */
[C---:B----4-:R-:W-:Y:S01]  /*86d0*/  IMAD.SHL.U32 R187, R186.reuse, 0x40, RZ ;  /* 0x00000040babb7824 */ /* 0x050fe200078e00ff */
[----:B------:R-:W-:Y:S01]  /*86e0*/  LOP3.LUT P0, RZ, R186, 0x2, RZ, 0xc0, !PT ;  /* 0x00000002baff7812 */ /* 0x000fe2000780c0ff */
[----:B------:R-:W-:-:S03]  /*86f0*/  IMAD.SHL.U32 R2, R230, 0x10, RZ ;  /* 0x00000010e6027824 */ /* 0x000fc600078e00ff */
[----:B------:R-:W-:Y:S02]  /*8700*/  LOP3.LUT R188, R187, 0x400, RZ, 0xc0, !PT ;  /* 0x00000400bbbc7812 */ /* 0x000fe400078ec0ff */
[----:B------:R-:W-:Y:S01]  /*8710*/  SEL R185, R184, 0xffffffe0, !P0 ;  /* 0xffffffe0b8b97807 */ /* 0x000fe20004000000 */
[----:B---3--:R-:W-:Y:S02]  /*8720*/  ULEA UR10, UR10, UR11, 0x18 ;  /* 0x0000000b0a0a7291 */ /* 0x008fe4000f8ec0ff */
[----:B------:R-:W-:Y:S01]  /*8730*/  ULEA.HI UR11, UR9, 0xfffffffe, URZ, 0x1a ;  /* 0xfffffffe090b7891 */ /* 0x000fe2000f8fd0ff */
[----:B-1----:R-:W-:Y:S01]  /*8740*/  IMAD R0, R243, 0x40, R241 ;  /* 0x00000040f3007824 */ /* 0x002fe200078e02f1 */
[----:B------:R-:W-:Y:S01]  /*8750*/  SHF.R.U32.HI R243, RZ, 0x2, R186 ;  /* 0x00000002fff37819 */ /* 0x000fe200000116ba */
[----:B------:R-:W-:-:S03]  /*8760*/  IMAD.SHL.U32 R241, R186, 0x40, RZ ;  /* 0x00000040baf17824 */ /* 0x000fc600078e00ff */
[----:B------:R-:W-:Y:S02]  /*8770*/  LOP3.LUT R243, R243, 0x7, RZ, 0xc0, !PT ;  /* 0x00000007f3f37812 */ /* 0x000fe400078ec0ff */
[----:B--2---:R-:W-:-:S03]  /*8780*/  LOP3.LUT R176, R242, 0x200, R241, 0xf8, !PT ;  /* 0x00000200f2b07812 */ /* 0x004fc600078ef8f1 */
[----:B------:R-:W-:Y:S01]  /*8790*/  IMAD.IADD R194, R243, 0x1, R0 ;  /* 0x00000001f3c27824 */ /* 0x000fe200078e0200 */
[----:B------:R-:W-:Y:S01]  /*87a0*/  LEA R176, R176, UR5, 0x1 ;  /* 0x00000005b0b07c11 */ /* 0x000fe2000f8e08ff */
[----:B------:R-:W-:-:S03]  /*87b0*/  IMAD.SHL.U32 R243, R186, 0x2, RZ ;  /* 0x00000002baf37824 */ /* 0x000fc600078e00ff */
[----:B------:R-:W-:Y:S01]  /*87c0*/  IADD3 R0, PT, PT, R117, -UR17, R194 ;  /* 0x8000001175007c10 */ /* 0x000fe2000fffe0c2 */
[----:B------:R-:W-:Y:S01]  /*87d0*/  VIADD R2, R176, 0xc040 ;  /* 0x0000c040b0027836 */ /* 0x000fe20000000000 */
[----:B------:R-:W-:Y:S02]  /*87e0*/  LOP3.LUT R243, R243, 0x6, RZ, 0xc0, !PT ;  /* 0x00000006f3f37812 */ /* 0x000fe400078ec0ff */
[----:B------:R-:W-:Y:S01]  /*87f0*/  IADD3 R194, PT, PT, R194, R117, RZ ;  /* 0x00000075c2c27210 */ /* 0x000fe20007ffe0ff */
[----:B------:R-:W-:Y:S01]  /*8800*/  IMAD.MOV.U32 R117, RZ, RZ, R3 ;  /* 0x000000ffff757224 */ /* 0x000fe200078e0003 */
[----:B------:R-:W-:Y:S01]  /*8810*/  IADD3 R195, PT, PT, R0, 0x8, R195 ;  /* 0x0000000800c37810 */ /* 0x000fe20007ffe0c3 */
[----:B------:R-:W-:Y:S01]  /*8820*/  VIADD R0, R243, UR17 ;  /* 0x00000011f3007c36 */ /* 0x000fe20008000000 */
[----:B------:R-:W-:Y:S01]  /*8830*/  SHF.L.U64.HI R3, R230, 0x4, R231 ;  /* 0x00000004e6037819 */ /* 0x000fe200000102e7 */
[----:B------:R-:W-:Y:S01]  /*8840*/  VIADD R3, R176, 0xc000 ;  /* 0x0000c000b0037836 */ /* 0x000fe20000000000 */
[----:B------:R-:W-:-:S02]  /*8850*/  IADD3 R177, PT, PT, R177, R176, RZ ;  /* 0x000000b0b1b17210 */ /* 0x000fc40007ffe0ff */
[----:B------:R1:W-:Y:S04]  /*8860*/  STL [R1+0x70], R0 ;  /* 0x0000700001007387 */ /* 0x0003e80000100800 */
[----:B------:R2:W-:Y:S04]  /*8870*/  STL [R1+0x68], R2 ;  /* 0x0000680201007387 */ /* 0x0005e80000100800 */
[----:B------:R2:W-:Y:S01]  /*8880*/  STL [R1+0x6c], R3 ;  /* 0x00006c0301007387 */ /* 0x0005e20000100800 */
[----:B-1----:R-:W-:Y:S01]  /*8890*/  IMAD.MOV.U32 R0, RZ, RZ, R116 ;  /* 0x000000ffff007224 */ /* 0x002fe200078e0074 */
[----:B------:R-:W-:Y:S06]  /*88a0*/  BRA `(.L_x_1225) ;  /* 0x0000000400487947 */ /* 0x000fec0003800000 */
.L_x_1227:
[----:B------:R-:W1:Y:S01]  /*88b0*/  LDC.64 R118, c[0x0][0x3b8] ;  /* 0x0000ee00ff767b82 */ /* 0x000e620000000a00 */
[----:B------:R-:W-:Y:S06]  /*88c0*/  UIADD3 UR9, UPT, UPT, UR11, -0x1, URZ ;  /* 0xffffffff0b097890 */ /* 0x000fec000fffe0ff */
[C---:B-1----:R-:W-:Y:S01]  /*88d0*/  IMAD.WIDE.U32 R2, R118.reuse, UR9, RZ ;  /* 0x0000000976027c25 */ /* 0x042fe2000f8e00ff */
[----:B------:R-:W-:Y:S03]  /*88e0*/  SHF.L.U64.HI R143, R118, 0x4, R119 ;  /* 0x00000004768f7819 */ /* 0x000fe60000010277 */
[----:B------:R-:W-:Y:S01]  /*88f0*/  IMAD R3, R119, UR9, R3 ;  /* 0x0000000977037c24 */ /* 0x000fe2000f8e0203 */
        /* <DEDUP_REMOVED lines=77> */
.L_x_1225:
[----:B---3--:R-:W3:Y:S01]  /*8dd0*/  LDL R12, [R1+0x48] ;  /* 0x00004800010c7983 */ /* 0x008ee20000100800 */
[----:B--2---:R-:W-:Y:S01]  /*8de0*/  IMAD.SHL.U32 R3, R186, 0x8, RZ ;  /* 0x00000008ba037824 */ /* 0x004fe200078e00ff */
[----:B------:R-:W-:Y:S04]  /*8df0*/  DEPBAR.LE SB0, 0x0 ;  /* 0x000080000000791a */ /* 0x000fe80000000000 */
[----:B------:R-:W2:Y:S01]  /*8e00*/  LDL R16, [R1+0x44] ;  /* 0x0000440001107983 */ /* 0x000ea20000100800 */
[C---:B------:R-:W-:Y:S01]  /*8e10*/  IMAD.WIDE.U32 R6, R230.reuse, UR11, RZ ;  /* 0x0000000be6067c25 */ /* 0x040fe2000f8e00ff */
[----:B------:R-:W-:Y:S01]  /*8e20*/  LOP3.LUT R181, R3, 0x38, RZ, 0xc0, !PT ;  /* 0x0000003803b57812 */ /* 0x000fe200078ec0ff */
[----:B------:R-:W-:Y:S01]  /*8e30*/  UMOV UR5, UR10 ;  /* 0x0000000a00057c82 */ /* 0x000fe20008000000 */
[----:B------:R-:W-:Y:S01]  /*8e40*/  BAR.SYNC.DEFER_BLOCKING 0x0 ;  /* 0x0000000000007b1d */ /* 0x000fe20000010000 */
[C---:B------:R-:W-:Y:S01]  /*8e50*/  IMAD.SHL.U32 R11, R230.reuse, 0x10, RZ ;  /* 0x00000010e60b7824 */ /* 0x040fe200078e00ff */
[----:B------:R-:W-:Y:S01]  /*8e60*/  SHF.L.U64.HI R10, R230, 0x4, R231 ;  /* 0x00000004e60a7819 */ /* 0x000fe200000102e7 */
[----:B------:R-:W-:Y:S01]  /*8e70*/  IMAD R7, R231, UR11, R7 ;  /* 0x0000000be7077c24 */ /* 0x000fe2000f8e0207 */
[----:B------:R-:W-:Y:S01]  /*8e80*/  LOP3.LUT R13, R181, 0x40, RZ, 0xfc, !PT ;  /* 0x00000040b50d7812 */ /* 0x000fe200078efcff */
[----:B------:R-:W-:Y:S01]  /*8e90*/  IMAD.SHL.U32 R2, R186, 0x20, RZ ;  /* 0x00000020ba027824 */ /* 0x000fe200078e00ff */
[-C--:B------:R-:W-:Y:S01]  /*8ea0*/  LEA R5, P0, R6, R11.reuse, 0x6 ;  /* 0x0000000b06057211 */ /* 0x080fe200078030ff */
[----:B------:R-:W-:Y:S01]  /*8eb0*/  UISETP.NE.AND UP0, UPT, UR11, URZ, UPT ;  /* 0x000000ff0b00728c */ /* 0x000fe2000bf05270 */
[----:B------:R-:W-:Y:S01]  /*8ec0*/  ISETP.GE.AND P3, PT, R13, UR8, PT ;  /* 0x000000080d007c0c */ /* 0x000fe2000bf66270 */
[----:B------:R1:W-:Y:S01]  /*8ed0*/  STL [R1+0x4c], R13 ;  /* 0x00004c0d01007387 */ /* 0x0003e20000100800 */
[----:B------:R-:W-:Y:S02]  /*8ee0*/  IADD3 R11, P4, PT, R5, R11, RZ ;  /* 0x0000000b050b7210 */ /* 0x000fe40007f9e0ff */
[----:B------:R-:W-:Y:S02]  /*8ef0*/  LOP3.LUT R183, R2, 0x7c00, RZ, 0xc0, !PT ;  /* 0x00007c0002b77812 */ /* 0x000fe400078ec0ff */
[--C-:B------:R-:W-:Y:S02]  /*8f00*/  SHF.R.U32.HI R182, RZ, 0x1, R186.reuse ;  /* 0x00000001ffb67819 */ /* 0x100fe400000116ba */
[--C-:B------:R-:W-:Y:S02]  /*8f10*/  LOP3.LUT R2, R181, 0x1c0, R187.reuse, 0xf8, !PT ;  /* 0x000001c0b5027812 */ /* 0x100fe400078ef8bb */
[----:B------:R-:W-:Y:S02]  /*8f20*/  LOP3.LUT R4, R183, 0x200, R187, 0xf8, !PT ;  /* 0x00000200b7047812 */ /* 0x000fe400078ef8bb */
[----:B------:R-:W-:Y:S04]  /*8f30*/  LOP3.LUT R3, R182, 0x8, RZ, 0xc0, !PT ;  /* 0x00000008b6037812 */ /* 0x000fe800078ec0ff */
[----:B------:R-:W-:Y:S02]  /*8f40*/  LOP3.LUT R3, R4, R2, R3, 0xf6, !PT ;  /* 0x0000000204037212 */ /* 0x000fe400078ef603 */
[----:B------:R-:W-:Y:S02]  /*8f50*/  LOP3.LUT R2, R2, 0x8, R186, 0x78, !PT ;  /* 0x0000000802027812 */ /* 0x000fe400078e78ba */
[----:B------:R-:W-:Y:S03]  /*8f60*/  LEA R119, R3, UR5, 0x1 ;  /* 0x0000000503777c11 */ /* 0x000fe6000f8e08ff */
[----:B------:R-:W-:Y:S02]  /*8f70*/  IMAD R2, R2, 0x2, R188 ;  /* 0x0000000202027824 */ /* 0x000fe400078e02bc */
[----:B------:R-:W-:Y:S02]  /*8f80*/  IMAD.IADD R179, R185, 0x1, R119 ;  /* 0x00000001b9b37824 */ /* 0x000fe400078e0277 */
[----:B------:R-:W-:Y:S04]  /*8f90*/  VIADD R118, R2, UR5 ;  /* 0x0000000502767c36 */ /* 0x000fe80008000000 */
[----:B------:R-:W-:Y:S01]  /*8fa0*/  IMAD.IADD R116, R118, 0x1, R185 ;  /* 0x0000000176747824 */ /* 0x000fe200078e02b9 */
[C---:B---3--:R-:W-:Y:S04]  /*8fb0*/  LEA R8, P2, R6.reuse, R12, 0x7 ;  /* 0x0000000c06087211 */ /* 0x048fe800078438ff */
[C-C-:B--2---:R-:W-:Y:S02]  /*8fc0*/  LEA.HI.X R9, R6.reuse, R16, R7.reuse, 0x7, P2 ;  /* 0x0000001006097211 */ /* 0x144fe400010f3c07 */
[----:B------:R-:W-:Y:S02]  /*8fd0*/  LEA.HI.X R7, R6, R10, R7, 0x6, P0 ;  /* 0x0000000a06077211 */ /* 0x000fe400000f3407 */
[----:B------:R-:W-:Y:S01]  /*8fe0*/  LOP3.LUT R6, R181, 0x80, RZ, 0xfc, !PT ;  /* 0x00000080b5067812 */ /* 0x000fe200078efcff */
[----:B------:R-:W-:Y:S01]  /*8ff0*/  @!PT LDS RZ, [RZ] ;  /* 0x00000000fffff984 */ /* 0x000fe20000000800 */
[----:B------:R-:W-:Y:S01]  /*9000*/  @!PT LDS RZ, [RZ] ;  /* 0x00000000fffff984 */ /* 0x000fe20000000800 */
[----:B------:R-:W-:Y:S01]  /*9010*/  @!PT LDS RZ, [RZ] ;  /* 0x00000000fffff984 */ /* 0x000fe20000000800 */
[----:B------:R-:W-:Y:S01]  /*9020*/  @!P1 LDGSTS.E.BYPASS.LTC128B.128 [R191+0xc000], desc[UR18][R8.64] ;  /* 0x0c00000008bf9fae */ /* 0x000fe2000b981a12 */
[----:B-1----:R-:W-:Y:S01]  /*9030*/  LEA R13, P0, R230, R5, 0x5 ;  /* 0x00000005e60d7211 */ /* 0x002fe200078028ff */
[----:B------:R-:W-:Y:S01]  /*9040*/  IMAD.X R14, R7, 0x1, R10, P4 ;  /* 0x00000001070e7824 */ /* 0x000fe200020e060a */
[----:B------:R-:W-:Y:S02]  /*9050*/  ISETP.GE.AND P2, PT, R6, UR8, PT ;  /* 0x0000000806007c0c */ /* 0x000fe4000bf46270 */
[----:B------:R1:W-:Y:S01]  /*9060*/  STL [R1+0x50], R6 ;  /* 0x0000500601007387 */ /* 0x0003e20000100800 */
[----:B------:R-:W-:Y:S02]  /*9070*/  LEA.HI.X R15, R230, R7, R231, 0x5, P0 ;  /* 0x00000007e60f7211 */ /* 0x000fe400000f2ce7 */
[----:B------:R-:W-:Y:S02]  /*9080*/  LEA R10, P4, R11, R12, 0x1 ;  /* 0x0000000c0b0a7211 */ /* 0x000fe400078808ff */
[----:B------:R-:W-:Y:S01]  /*9090*/  @P1 STS.128 [R191+0xc000], RZ ;  /* 0x00c000ffbf001388 */ /* 0x000fe20000000c00 */
[----:B------:R-:W-:Y:S02]  /*90a0*/  ISETP.GE.AND P1, PT, R181, UR8, PT ;  /* 0x00000008b5007c0c */ /* 0x000fe4000bf26270 */
[----:B------:R-:W-:Y:S02]  /*90b0*/  LEA.HI.X R11, R11, R16, R14, 0x1, P4 ;  /* 0x000000100b0b7211 */ /* 0x000fe400020f0c0e */
        /* <DEDUP_REMOVED lines=10> */
[----:B------:R-:W2:Y:S01]  /*9160*/  LDL R198, [R1+0x70] ;  /* 0x0000700001c67983 */ /* 0x000ea20000100800 */
[-C--:B-1----:R-:W-:Y:S02]  /*9170*/  LEA R6, P5, R5, R12.reuse, 0x1 ;  /* 0x0000000c05067211 */ /* 0x082fe400078a08ff */
[----:B------:R-:W-:Y:S02]  /*9180*/  LEA R12, P0, R13, R12, 0x1 ;  /* 0x0000000c0d0c7211 */ /* 0x000fe400078008ff */
[-C--:B------:R-:W-:Y:S02]  /*9190*/  LEA.HI.X R7, R5, R16.reuse, R7, 0x1, P5 ;  /* 0x0000001005077211 */ /* 0x080fe400028f0c07 */
[----:B------:R-:W-:Y:S02]  /*91a0*/  LEA.HI.X R13, R13, R16, R15, 0x1, P0 ;  /* 0x000000100d0d7211 */ /* 0x000fe400000f0c0f */
[----:B------:R-:W-:Y:S01]  /*91b0*/  LOP3.LUT P0, RZ, R186, 0x4, RZ, 0xc0, !PT ;  /* 0x00000004baff7812 */ /* 0x000fe2000780c0ff */
[----:B------:R-:W-:Y:S01]  /*91c0*/  @!PT LDS RZ, [RZ] ;  /* 0x00000000fffff984 */ /* 0x000fe20000000800 */
[----:B------:R-:W-:Y:S01]  /*91d0*/  @!PT LDS RZ, [RZ] ;  /* 0x00000000fffff984 */ /* 0x000fe20000000800 */
[----:B------:R-:W-:Y:S01]  /*91e0*/  @!PT LDS RZ, [RZ] ;  /* 0x00000000fffff984 */ /* 0x000fe20000000800 */
[----:B------:R-:W-:Y:S03]  /*91f0*/  @!P1 LDGSTS.E.BYPASS.LTC128B.128 [R191+0xc800], desc[UR18][R6.64] ;  /* 0x0c80000006bf9fae */ /* 0x000fe6000b981a12 */
[----:B------:R-:W-:Y:S02]  /*9200*/  SEL R3, R189, 0xffffffc0, !P0 ;  /* 0xffffffc0bd037807 */ /* 0x000fe40004000000 */
[----:B------:R-:W-:Y:S05]  /*9210*/  @P1 STS.128 [R191+0xc800], RZ ;  /* 0x00c800ffbf001388 */ /* 0x000fea0000000c00 */
        /* <DEDUP_REMOVED lines=45> */
[----:B-1----:R-:W1:Y:S05]  /*94f0*/  LDSM.16.M88.4 R8, [R2+UR5+0x6000] ;  /* 0x006000050208783b */ /* 0x002e6a0008000200 */
        /* <DEDUP_REMOVED lines=8> */
[C---:B-1----:R-:W-:Y:S04]  /*9580*/  HMMA.16816.F32.BF16 R4, R32.reuse, R8, RZ ;  /* 0x000000082004723c */ /* 0x042fe800000418ff */
[----:B------:R-:W-:Y:S04]  /*9590*/  LDSM.16.M88.4 R156, [R3+0x6000] ;  /* 0x00600000039c783b */ /* 0x000fe80000000200 */
[C---:B------:R-:W-:Y:S01]  /*95a0*/  HMMA.16816.F32.BF16 R8, R32.reuse, R10, RZ ;  /* 0x0000000a2008723c */ /* 0x040fe200000418ff */
[----:B------:R-:W-:Y:S05]  /*95b0*/  LDSM.16.M88.4 R160, [R3+0x6800] ;  /* 0x0068000003a0783b */ /* 0x000fea0000000200 */
[----:B------:R-:W-:Y:S02]  /*95c0*/  LDSM.16.M88.4 R164, [R3+0x7000] ;  /* 0x0070000003a4783b */ /* 0x000fe40000000200 */
[C---:B---3--:R-:W-:Y:S03]  /*95d0*/  HMMA.16816.F32.BF16 R12, R32.reuse, R16, RZ ;  /* 0x00000010200c723c */ /* 0x048fe600000418ff */
[----:B------:R-:W-:Y:S05]  /*95e0*/  LDSM.16.M88.4 R168, [R180] ;  /* 0x00000000b4a8783b */ /* 0x000fea0000000200 */
[C---:B------:R-:W-:Y:S01]  /*95f0*/  HMMA.16816.F32.BF16 R16, R32.reuse, R18, RZ ;  /* 0x000000122010723c */ /* 0x040fe200000418ff */
[----:B------:R-:W-:Y:S07]  /*9600*/  LDSM.16.M88.4 R172, [R118+0x6000] ;  /* 0x0060000076ac783b */ /* 0x000fee0000000200 */
[C---:B----4-:R-:W-:Y:S08]  /*9610*/  HMMA.16816.F32.BF16 R20, R32.reuse, R24, RZ ;  /* 0x000000182014723c */ /* 0x050ff000000418ff */
[C---:B------:R-:W-:Y:S08]  /*9620*/  HMMA.16816.F32.BF16 R24, R32.reuse, R26, RZ ;  /* 0x0000001a2018723c */ /* 0x040ff000000418ff */
[C---:B-----5:R-:W-:Y:S08]  /*9630*/  HMMA.16816.F32.BF16 R28, R32.reuse, R136, RZ ;  /* 0x00000088201c723c */ /* 0x060ff000000418ff */
[----:B------:R-:W-:Y:S01]  /*9640*/  HMMA.16816.F32.BF16 R32, R32, R138, RZ ;  /* 0x0000008a2020723c */ /* 0x000fe200000418ff */
[----:B------:R-:W1:Y:S07]  /*9650*/  LDSM.16.M88.4 R136, [R116+0x7800] ;  /* 0x007800007488783b */ /* 0x000e6e0000000200 */
[C---:B------:R-:W-:Y:S08]  /*9660*/  HMMA.16816.F32.BF16 R4, R140.reuse, R144, R4 ;  /* 0x000000908c04723c */ /* 0x040ff00000041804 */
[C---:B------:R-:W-:Y:S01]  /*9670*/  HMMA.16816.F32.BF16 R8, R140.reuse, R146, R8 ;  /* 0x000000928c08723c */ /* 0x040fe20000041808 */
[----:B------:R-:W3:Y:S07]  /*9680*/  LDSM.16.M88.4 R144, [R178] ;  /* 0x00000000b290783b */ /* 0x000eee0000000200 */
        /* <DEDUP_REMOVED lines=8> */
[----:B------:R-:W1:Y:S05]  /*9710*/  LDSM.16.M88.4 R136, [R118+0x7000] ;  /* 0x007000007688783b */ /* 0x000e6a0000000200 */
[----:B------:R-:W2:Y:S02]  /*9720*/  LDSM.16.M88.4 R140, [R118+0x7800] ;  /* 0x00780000768c783b */ /* 0x000ea40000000200 */
[C---:B---3--:R-:W-:Y:S08]  /*9730*/  HMMA.16816.F32.BF16 R4, R144.reuse, R156, R4 ;  /* 0x0000009c9004723c */ /* 0x048ff00000041804 */
[C---:B------:R-:W-:Y:S01]  /*9740*/  HMMA.16816.F32.BF16 R8, R144.reuse, R158, R8 ;  /* 0x0000009e9008723c */ /* 0x040fe20000041808 */
[----:B------:R-:W-:Y:S07]  /*9750*/  LDSM.16.M88.4 R156, [R119+0x2000] ;  /* 0x00200000779c783b */ /* 0x000fee0000000200 */
[C---:B------:R-:W-:Y:S08]  /*9760*/  HMMA.16816.F32.BF16 R12, R144.reuse, R160, R12 ;  /* 0x000000a0900c723c */ /* 0x040ff0000004180c */
[C---:B------:R-:W-:Y:S01]  /*9770*/  HMMA.16816.F32.BF16 R16, R144.reuse, R162, R16 ;  /* 0x000000a29010723c */ /* 0x040fe20000041810 */
[----:B------:R-:W3:Y:S07]  /*9780*/  LDSM.16.M88.4 R160, [R2+UR5+0x8000] ;  /* 0x0080000502a0783b */ /* 0x000eee0008000200 */
[C---:B------:R-:W-:Y:S08]  /*9790*/  HMMA.16816.F32.BF16 R20, R144.reuse, R164, R20 ;  /* 0x000000a49014723c */ /* 0x040ff00000041814 */
[C---:B------:R-:W-:Y:S01]  /*97a0*/  HMMA.16816.F32.BF16 R24, R144.reuse, R166, R24 ;  /* 0x000000a69018723c */ /* 0x040fe20000041818 */
[----:B------:R-:W-:Y:S07]  /*97b0*/  LDSM.16.M88.4 R164, [R116+0x8800] ;  /* 0x0088000074a4783b */ /* 0x000fee0000000200 */
[C---:B----4-:R-:W-:Y:S08]  /*97c0*/  HMMA.16816.F32.BF16 R28, R144.reuse, R148, R28 ;  /* 0x00000094901c723c */ /* 0x050ff0000004181c */
[----:B------:R-:W-:Y:S01]  /*97d0*/  HMMA.16816.F32.BF16 R32, R144, R150, R32 ;  /* 0x000000969020723c */ /* 0x000fe20000041820 */
[----:B------:R-:W4:Y:S05]  /*97e0*/  LDSM.16.M88.4 R144, [R2+UR5+0x8800] ;  /* 0x008800050290783b */ /* 0x000f2a0008000200 */
[----:B------:R-:W4:Y:S02]  /*97f0*/  LDSM.16.M88.4 R148, [R2+UR5+0x9000] ;  /* 0x009000050294783b */ /* 0x000f240008000200 */
[C---:B------:R-:W-:Y:S08]  /*9800*/  HMMA.16816.F32.BF16 R4, R168.reuse, R172, R4 ;  /* 0x000000aca804723c */ /* 0x040ff00000041804 */
[C---:B------:R-:W-:Y:S01]  /*9810*/  HMMA.16816.F32.BF16 R8, R168.reuse, R174, R8 ;  /* 0x000000aea808723c */ /* 0x040fe20000041808 */
[----:B------:R-:W-:Y:S07]  /*9820*/  LDSM.16.M88.4 R172, [R3+0x8800] ;  /* 0x0088000003ac783b */ /* 0x000fee0000000200 */
[C---:B-----5:R-:W-:Y:S08]  /*9830*/  HMMA.16816.F32.BF16 R12, R168.reuse, R152, R12 ;  /* 0x00000098a80c723c */ /* 0x060ff0000004180c */
[C---:B------:R-:W-:Y:S01]  /*9840*/  HMMA.16816.F32.BF16 R16, R168.reuse, R154, R16 ;  /* 0x0000009aa810723c */ /* 0x040fe20000041810 */
[----:B------:R-:W-:Y:S07]  /*9850*/  LDSM.16.M88.4 R152, [R116+0x8000] ;  /* 0x008000007498783b */ /* 0x000fee0000000200 */
[C---:B-1----:R-:W-:Y:S08]  /*9860*/  HMMA.16816.F32.BF16 R20, R168.reuse, R136, R20 ;  /* 0x00000088a814723c */ /* 0x042ff00000041814 */
[C---:B------:R-:W-:Y:S01]  /*9870*/  HMMA.16816.F32.BF16 R24, R168.reuse, R138, R24 ;  /* 0x0000008aa818723c */ /* 0x040fe20000041818 */
[----:B------:R-:W1:Y:S07]  /*9880*/  LDSM.16.M88.4 R136, [R2+UR5+0x9800] ;  /* 0x009800050288783b */ /* 0x000e6e0008000200 */
[C---:B--2---:R-:W-:Y:S08]  /*9890*/  HMMA.16816.F32.BF16 R28, R168.reuse, R140, R28 ;  /* 0x0000008ca81c723c */ /* 0x044ff0000004181c */
[----:B------:R-:W-:Y:S01]  /*98a0*/  HMMA.16816.F32.BF16 R32, R168, R142, R32 ;  /* 0x0000008ea820723c */ /* 0x000fe20000041820 */
[----:B------:R-:W2:Y:S05]  /*98b0*/  LDSM.16.M88.4 R140, [R179+0x2000] ;  /* 0x00200000b38c783b */ /* 0x000eaa0000000200 */
[----:B------:R-:W5:Y:S02]  /*98c0*/  LDSM.16.M88.4 R168, [R116+0x9000] ;  /* 0x0090000074a8783b */ /* 0x000f640000000200 */
[C---:B---3--:R-:W-:Y:S08]  /*98d0*/  HMMA.16816.F32.BF16 R4, R156.reuse, R160, R4 ;  /* 0x000000a09c04723c */ /* 0x048ff00000041804 */
[C---:B------:R-:W-:Y:S01]  /*98e0*/  HMMA.16816.F32.BF16 R8, R156.reuse, R162, R8 ;  /* 0x000000a29c08723c */ /* 0x040fe20000041808 */
[----:B------:R-:W-:Y:S07]  /*98f0*/  LDSM.16.M88.4 R160, [R3+0x8000] ;  /* 0x0080000003a0783b */ /* 0x000fee0000000200 */
[C---:B----4-:R-:W-:Y:S08]  /*9900*/  HMMA.16816.F32.BF16 R12, R156.reuse, R144, R12 ;  /* 0x000000909c0c723c */ /* 0x050ff0000004180c */
[C---:B------:R-:W-:Y:S01]  /*9910*/  HMMA.16816.F32.BF16 R16, R156.reuse, R146, R16 ;  /* 0x000000929c10723c */ /* 0x040fe20000041810 */
[----:B------:R-:W3:Y:S07]  /*9920*/  LDSM.16.M88.4 R144, [R116+0x9800] ;  /* 0x009800007490783b */ /* 0x000eee0000000200 */
[C---:B------:R-:W-:Y:S08]  /*9930*/  HMMA.16816.F32.BF16 R20, R156.reuse, R148, R20 ;  /* 0x000000949c14723c */ /* 0x040ff00000041814 */
[C---:B------:R-:W-:Y:S01]  /*9940*/  HMMA.16816.F32.BF16 R24, R156.reuse, R150, R24 ;  /* 0x000000969c18723c */ /* 0x040fe20000041818 */
[----:B------:R-:W4:Y:S07]  /*9950*/  LDSM.16.M88.4 R148, [R178+0x2000] ;  /* 0x00200000b294783b */ /* 0x000f2e0000000200 */
[C---:B-1----:R-:W-:Y:S08]  /*9960*/  HMMA.16816.F32.BF16 R28, R156.reuse, R136, R28 ;  /* 0x000000889c1c723c */ /* 0x042ff0000004181c */
[----:B------:R-:W-:Y:S01]  /*9970*/  HMMA.16816.F32.BF16 R32, R156, R138, R32 ;  /* 0x0000008a9c20723c */ /* 0x000fe20000041820 */
[----:B------:R-:W1:Y:S05]  /*9980*/  LDSM.16.M88.4 R136, [R3+0x9000] ;  /* 0x009000000388783b */ /* 0x000e6a0000000200 */
[----:B------:R-:W-:Y:S02]  /*9990*/  LDSM.16.M88.4 R156, [R180+0x2000] ;  /* 0x00200000b49c783b */ /* 0x000fe40000000200 */
[C---:B--2---:R-:W-:Y:S08]  /*99a0*/  HMMA.16816.F32.BF16 R4, R140.reuse, R152, R4 ;  /* 0x000000988c04723c */ /* 0x044ff00000041804 */
[C---:B------:R-:W-:Y:S01]  /*99b0*/  HMMA.16816.F32.BF16 R8, R140.reuse, R154, R8 ;  /* 0x0000009a8c08723c */ /* 0x040fe20000041808 */
[----:B------:R-:W2:Y:S07]  /*99c0*/  LDSM.16.M88.4 R152, [R3+0x9800] ;  /* 0x009800000398783b */ /* 0x000eae0000000200 */
[C---:B------:R-:W-:Y:S08]  /*99d0*/  HMMA.16816.F32.BF16 R12, R140.reuse, R164, R12 ;  /* 0x000000a48c0c723c */ /* 0x040ff0000004180c */
[C---:B------:R-:W-:Y:S01]  /*99e0*/  HMMA.16816.F32.BF16 R16, R140.reuse, R166, R16 ;  /* 0x000000a68c10723c */ /* 0x040fe20000041810 */
[----:B------:R-:W2:Y:S07]  /*99f0*/  LDSM.16.M88.4 R164, [R118+0x8000] ;  /* 0x0080000076a4783b */ /* 0x000eae0000000200 */
[C---:B-----5:R-:W-:Y:S08]  /*9a00*/  HMMA.16816.F32.BF16 R20, R140.reuse, R168, R20 ;  /* 0x000000a88c14723c */ /* 0x060ff00000041814 */
[C---:B------:R-:W-:Y:S01]  /*9a10*/  HMMA.16816.F32.BF16 R24, R140.reuse, R170, R24 ;  /* 0x000000aa8c18723c */ /* 0x040fe20000041818 */
[----:B------:R-:W-:Y:S07]  /*9a20*/  LDSM.16.M88.4 R168, [R3+0xb800] ;  /* 0x00b8000003a8783b */ /* 0x000fee0000000200 */
[C---:B---3--:R-:W-:Y:S08]  /*9a30*/  HMMA.16816.F32.BF16 R28, R140.reuse, R144, R28 ;  /* 0x000000908c1c723c */ /* 0x048ff0000004181c */
[----:B------:R-:W-:Y:S01]  /*9a40*/  HMMA.16816.F32.BF16 R32, R140, R146, R32 ;  /* 0x000000928c20723c */ /* 0x000fe20000041820 */
[----:B------:R-:W3:Y:S05]  /*9a50*/  LDSM.16.M88.4 R140, [R118+0x8800] ;  /* 0x00880000768c783b */ /* 0x000eea0000000200 */
[----:B------:R-:W5:Y:S02]  /*9a60*/  LDSM.16.M88.4 R144, [R118+0x9000] ;  /* 0x009000007690783b */ /* 0x000f640000000200 */
[C---:B----4-:R-:W-:Y:S08]  /*9a70*/  HMMA.16816.F32.BF16 R4, R148.reuse, R160, R4 ;  /* 0x000000a09404723c */ /* 0x050ff00000041804 */
[C---:B------:R-:W-:Y:S01]  /*9a80*/  HMMA.16816.F32.BF16 R8, R148.reuse, R162, R8 ;  /* 0x000000a29408723c */ /* 0x040fe20000041808 */
[----:B------:R-:W4:Y:S07]  /*9a90*/  LDSM.16.M88.4 R160, [R118+0x9800] ;  /* 0x0098000076a0783b */ /* 0x000f2e0000000200 */
[C---:B------:R-:W-:Y:S08]  /*9aa0*/  HMMA.16816.F32.BF16 R12, R148.reuse, R172, R12 ;  /* 0x000000ac940c723c */ /* 0x040ff0000004180c */
[C---:B------:R-:W-:Y:S08]  /*9ab0*/  HMMA.16816.F32.BF16 R16, R148.reuse, R174, R16 ;  /* 0x000000ae9410723c */ /* 0x040ff00000041810 */
[C---:B-1----:R-:W-:Y:S08]  /*9ac0*/  HMMA.16816.F32.BF16 R20, R148.reuse, R136, R20 ;  /* 0x000000889414723c */ /* 0x042ff00000041814 */
[C---:B------:R-:W-:Y:S01]  /*9ad0*/  HMMA.16816.F32.BF16 R24, R148.reuse, R138, R24 ;  /* 0x0000008a9418723c */ /* 0x040fe20000041818 */
[----:B------:R-:W-:Y:S07]  /*9ae0*/  LDSM.16.M88.4 R136, [R119+0x4000] ;  /* 0x004000007788783b */ /* 0x000fee0000000200 */
[C---:B--2---:R-:W-:Y:S08]  /*9af0*/  HMMA.16816.F32.BF16 R28, R148.reuse, R152, R28 ;  /* 0x00000098941c723c */ /* 0x044ff0000004181c */
[----:B------:R-:W-:Y:S01]  /*9b00*/  HMMA.16816.F32.BF16 R32, R148, R154, R32 ;  /* 0x0000009a9420723c */ /* 0x000fe20000041820 */
[----:B------:R-:W1:Y:S05]  /*9b10*/  LDSM.16.M88.4 R148, [R2+UR5+0xa000] ;  /* 0x00a000050294783b */ /* 0x000e6a0008000200 */
[----:B------:R-:W-:Y:S02]  /*9b20*/  LDSM.16.M88.4 R152, [R2+UR5+0xb800] ;  /* 0x00b800050298783b */ /* 0x000fe40008000200 */
[C---:B------:R-:W-:Y:S08]  /*9b30*/  HMMA.16816.F32.BF16 R4, R156.reuse, R164, R4 ;  /* 0x000000a49c04723c */ /* 0x040ff00000041804 */
[C---:B------:R-:W-:Y:S01]  /*9b40*/  HMMA.16816.F32.BF16 R8, R156.reuse, R166, R8 ;  /* 0x000000a69c08723c */ /* 0x040fe20000041808 */
[----:B------:R-:W-:Y:S07]  /*9b50*/  LDSM.16.M88.4 R164, [R3+0xb000] ;  /* 0x00b0000003a4783b */ /* 0x000fee0000000200 */
[C---:B---3--:R-:W-:Y:S08]  /*9b60*/  HMMA.16816.F32.BF16 R12, R156.reuse, R140, R12 ;  /* 0x0000008c9c0c723c */ /* 0x048ff0000004180c */
[C---:B------:R-:W-:Y:S01]  /*9b70*/  HMMA.16816.F32.BF16 R16, R156.reuse, R142, R16 ;  /* 0x0000008e9c10723c */ /* 0x040fe20000041810 */
[----:B------:R-:W2:Y:S07]  /*9b80*/  LDSM.16.M88.4 R140, [R2+UR5+0xa800] ;  /* 0x00a80005028c783b */ /* 0x000eae0008000200 */
[C---:B-----5:R-:W-:Y:S08]  /*9b90*/  HMMA.16816.F32.BF16 R20, R156.reuse, R144, R20 ;  /* 0x000000909c14723c */ /* 0x060ff00000041814 */
[C---:B------:R-:W-:Y:S01]  /*9ba0*/  HMMA.16816.F32.BF16 R24, R156.reuse, R146, R24 ;  /* 0x000000929c18723c */ /* 0x040fe20000041818 */
[----:B------:R3:W5:Y:S07]  /*9bb0*/  LDSM.16.M88.4 R144, [R2+UR5+0xb000] ;  /* 0x00b000050290783b */ /* 0x00076e0008000200 */
[C---:B----4-:R-:W-:Y:S08]  /*9bc0*/  HMMA.16816.F32.BF16 R28, R156.reuse, R160, R28 ;  /* 0x000000a09c1c723c */ /* 0x050ff0000004181c */
[----:B------:R-:W-:Y:S01]  /*9bd0*/  HMMA.16816.F32.BF16 R32, R156, R162, R32 ;  /* 0x000000a29c20723c */ /* 0x000fe20000041820 */
[----:B------:R-:W-:Y:S05]  /*9be0*/  LDSM.16.M88.4 R156, [R179+0x4000] ;  /* 0x00400000b39c783b */ /* 0x000fea0000000200 */
[----:B------:R-:W4:Y:S02]  /*9bf0*/  LDSM.16.M88.4 R160, [R116+0xa000] ;  /* 0x00a0000074a0783b */ /* 0x000f240000000200 */
[C---:B-1----:R-:W-:Y:S01]  /*9c00*/  HMMA.16816.F32.BF16 R4, R136.reuse, R148, R4 ;  /* 0x000000948804723c */ /* 0x042fe20000041804 */
[----:B---3--:R-:W-:Y:S04]  /*9c10*/  IMAD.U32 R2, RZ, RZ, UR11 ;  /* 0x0000000bff027e24 */ /* 0x008fe8000f8e00ff */
[----:B------:R-:W-:Y:S03]  /*9c20*/  IMAD R2, R2, 0x40, R198 ;  /* 0x0000004002027824 */ /* 0x000fe600078e02c6 */
[C---:B------:R-:W-:Y:S01]  /*9c30*/  HMMA.16816.F32.BF16 R8, R136.reuse, R150, R8 ;  /* 0x000000968808723c */ /* 0x040fe20000041808 */
[----:B------:R-:W1:Y:S07]  /*9c40*/  LDSM.16.M88.4 R148, [R116+0xa800] ;  /* 0x00a800007494783b */ /* 0x000e6e0000000200 */
[C---:B--2---:R-:W-:Y:S08]  /*9c50*/  HMMA.16816.F32.BF16 R12, R136.reuse, R140, R12 ;  /* 0x0000008c880c723c */ /* 0x044ff0000004180c */
[C---:B------:R-:W-:Y:S01]  /*9c60*/  HMMA.16816.F32.BF16 R16, R136.reuse, R142, R16 ;  /* 0x0000008e8810723c */ /* 0x040fe20000041810 */
[----:B------:R-:W2:Y:S07]  /*9c70*/  LDSM.16.M88.4 R140, [R116+0xb000] ;  /* 0x00b00000748c783b */ /* 0x000eae0000000200 */
[C---:B-----5:R-:W-:Y:S08]  /*9c80*/  HMMA.16816.F32.BF16 R20, R136.reuse, R144, R20 ;  /* 0x000000908814723c */ /* 0x060ff00000041814 */
[C---:B------:R-:W-:Y:S01]  /*9c90*/  HMMA.16816.F32.BF16 R24, R136.reuse, R146, R24 ;  /* 0x000000928818723c */ /* 0x040fe20000041818 */
[----:B------:R3:W5:Y:S07]  /*9ca0*/  LDSM.16.M88.4 R144, [R116+0xb800] ;  /* 0x00b800007490783b */ /* 0x00076e0000000200 */
[C---:B------:R-:W-:Y:S08]  /*9cb0*/  HMMA.16816.F32.BF16 R28, R136.reuse, R152, R28 ;  /* 0x00000098881c723c */ /* 0x040ff0000004181c */
[----:B------:R-:W-:Y:S01]  /*9cc0*/  HMMA.16816.F32.BF16 R32, R136, R154, R32 ;  /* 0x0000009a8820723c */ /* 0x000fe20000041820 */
[----:B------:R-:W-:Y:S05]  /*9cd0*/  LDSM.16.M88.4 R136, [R178+0x4000] ;  /* 0x00400000b288783b */ /* 0x000fea0000000200 */
[----:B------:R-:W5:Y:S02]  /*9ce0*/  LDSM.16.M88.4 R152, [R3+0xa000] ;  /* 0x00a000000398783b */ /* 0x000f640000000200 */
[C---:B----4-:R-:W-:Y:S05]  /*9cf0*/  HMMA.16816.F32.BF16 R4, R156.reuse, R160, R4 ;  /* 0x000000a09c04723c */ /* 0x050fea0000041804 */
[C-C-:B---3--:R-:W-:Y:S03]  /*9d00*/  IMAD.IADD R116, R194.reuse, 0x1, -R2.reuse ;  /* 0x00000001c2747824 */ /* 0x148fe600078e0a02 */
[C---:B------:R-:W-:Y:S01]  /*9d10*/  HMMA.16816.F32.BF16 R8, R156.reuse, R162, R8 ;  /* 0x000000a29c08723c */ /* 0x040fe20000041808 */
[----:B------:R3:W4:Y:S07]  /*9d20*/  LDSM.16.M88.4 R160, [R3+0xa800] ;  /* 0x00a8000003a0783b */ /* 0x00072e0000000200 */
[C---:B-1----:R-:W-:Y:S08]  /*9d30*/  HMMA.16816.F32.BF16 R12, R156.reuse, R148, R12 ;  /* 0x000000949c0c723c */ /* 0x042ff0000004180c */
[C---:B------:R-:W-:Y:S01]  /*9d40*/  HMMA.16816.F32.BF16 R16, R156.reuse, R150, R16 ;  /* 0x000000969c10723c */ /* 0x040fe20000041810 */
[----:B------:R-:W-:Y:S02]  /*9d50*/  LDSM.16.M88.4 R148, [R118+0xa000] ;  /* 0x00a000007694783b */ /* 0x000fe40000000200 */
[----:B---3--:R-:W-:Y:S05]  /*9d60*/  LOP3.LUT R3, RZ, R2, RZ, 0x33, !PT ;  /* 0x00000002ff037212 */ /* 0x008fea00078e33ff */
[C---:B--2---:R-:W-:Y:S03]  /*9d70*/  HMMA.16816.F32.BF16 R20, R156.reuse, R140, R20 ;  /* 0x0000008c9c14723c */ /* 0x044fe60000041814 */
[----:B------:R-:W-:Y:S05]  /*9d80*/  IMAD.IADD R3, R194, 0x1, R3 ;  /* 0x00000001c2037824 */ /* 0x000fea00078e0203 */
[C---:B------:R-:W-:Y:S01]  /*9d90*/  HMMA.16816.F32.BF16 R24, R156.reuse, R142, R24 ;  /* 0x0000008e9c18723c */ /* 0x040fe20000041818 */
[----:B------:R-:W1:Y:S02]  /*9da0*/  LDSM.16.M88.4 R140, [R180+0x4000] ;  /* 0x00400000b48c783b */ /* 0x000e640000000200 */
[----:B------:R-:W-:Y:S05]  /*9db0*/  VIADD R119, R3, 0x8 ;  /* 0x0000000803777836 */ /* 0x000fea0000000000 */
[C---:B-----5:R-:W-:Y:S08]  /*9dc0*/  HMMA.16816.F32.BF16 R28, R156.reuse, R144, R28 ;  /* 0x000000909c1c723c */ /* 0x060ff0000004181c */
[----:B------:R-:W-:Y:S01]  /*9dd0*/  HMMA.16816.F32.BF16 R32, R156, R146, R32 ;  /* 0x000000929c20723c */ /* 0x000fe20000041820 */
[----:B------:R-:W2:Y:S07]  /*9de0*/  LDSM.16.M88.4 R144, [R118+0xa800] ;  /* 0x00a800007690783b */ /* 0x000eae0000000200 */
[C---:B------:R-:W-:Y:S08]  /*9df0*/  HMMA.16816.F32.BF16 R4, R136.reuse, R152, R4 ;  /* 0x000000988804723c */ /* 0x040ff00000041804 */
[C---:B------:R-:W-:Y:S08]  /*9e00*/  HMMA.16816.F32.BF16 R8, R136.reuse, R154, R8 ;  /* 0x0000009a8808723c */ /* 0x040ff00000041808 */
[C---:B----4-:R-:W-:Y:S08]  /*9e10*/  HMMA.16816.F32.BF16 R12, R136.reuse, R160, R12 ;  /* 0x000000a0880c723c */ /* 0x050ff0000004180c */
[C---:B------:R-:W-:Y:S08]  /*9e20*/  HMMA.16816.F32.BF16 R16, R136.reuse, R162, R16 ;  /* 0x000000a28810723c */ /* 0x040ff00000041810 */
[C---:B------:R-:W-:Y:S08]  /*9e30*/  HMMA.16816.F32.BF16 R20, R136.reuse, R164, R20 ;  /* 0x000000a48814723c */ /* 0x040ff00000041814 */
[C---:B------:R-:W-:Y:S08]  /*9e40*/  HMMA.16816.F32.BF16 R24, R136.reuse, R166, R24 ;  /* 0x000000a68818723c */ /* 0x040ff00000041818 */
[C---:B------:R-:W-:Y:S08]  /*9e50*/  HMMA.16816.F32.BF16 R28, R136.reuse, R168, R28 ;  /* 0x000000a8881c723c */ /* 0x040ff0000004181c */
[----:B------:R-:W-:Y:S01]  /*9e60*/  HMMA.16816.F32.BF16 R32, R136, R170, R32 ;  /* 0x000000aa8820723c */ /* 0x000fe20000041820 */
[----:B------:R-:W3:Y:S07]  /*9e70*/  LDSM.16.M88.4 R136, [R118+0xb000] ;  /* 0x00b000007688783b */ /* 0x000eee0000000200 */
[C---:B-1----:R-:W-:Y:S05]  /*9e80*/  HMMA.16816.F32.BF16 R4, R140.reuse, R148, R4 ;  /* 0x000000948c04723c */ /* 0x042fea0000041804 */
[----:B------:R-:W-:Y:S01]  /*9e90*/  IABS R148, R3 ;  /* 0x0000000300947213 */ /* 0x000fe20000000000 */
[----:B------:R-:W-:Y:S01]  /*9ea0*/  IMAD.IADD R149, R195, 0x1, -R2 ;  /* 0x00000001c3957824 */ /* 0x000fe200078e0a02 */
[----:B------:R-:W-:Y:S01]  /*9eb0*/  IABS R3, R119 ;  /* 0x0000007700037213 */ /* 0x000fe20000000000 */
[C---:B------:R-:W-:Y:S03]  /*9ec0*/  HMMA.16816.F32.BF16 R8, R140.reuse, R150, R8 ;  /* 0x000000968c08723c */ /* 0x040fe60000041808 */
[----:B------:R-:W-:Y:S02]  /*9ed0*/  IABS R119, R149 ;  /* 0x0000009500777213 */ /* 0x000fe40000000000 */
[----:B------:R-:W-:Y:S02]  /*9ee0*/  I2FP.F32.S32 R150, R148 ;  /* 0x0000009400967245 */ /* 0x000fe40000201400 */
[----:B------:R-:W-:Y:S01]  /*9ef0*/  I2FP.F32.S32 R119, R119 ;  /* 0x0000007700777245 */ /* 0x000fe20000201400 */
[C---:B--2---:R-:W-:Y:S03]  /*9f00*/  HMMA.16816.F32.BF16 R12, R140.reuse, R144, R12 ;  /* 0x000000908c0c723c */ /* 0x044fe6000004180c */
[----:B------:R-:W-:Y:S01]  /*9f10*/  I2FP.F32.S32 R148, R3 ;  /* 0x0000000300947245 */ /* 0x000fe20000201400 */
[----:B------:R-:W-:Y:S01]  /*9f20*/  FFMA.FTZ R6, R119, -UR6, R6 ;  /* 0x8000000677067c23 */ /* 0x000fe20008010006 */
[----:B------:R-:W-:Y:S01]  /*9f30*/  IABS R149, R116 ;  /* 0x0000007400957213 */ /* 0x000fe20000000000 */
[----:B------:R-:W-:Y:S01]  /*9f40*/  VIADD R119, R116, 0xfffffff8 ;  /* 0xfffffff874777836 */ /* 0x000fe20000000000 */
[--C-:B------:R-:W-:Y:S01]  /*9f50*/  IADD3 R116, PT, PT, R194, -0x9, -R2.reuse ;  /* 0xfffffff7c2747810 */ /* 0x100fe20007ffe802 */
[C---:B------:R-:W-:Y:S03]  /*9f60*/  HMMA.16816.F32.BF16 R16, R140.reuse, R146, R16 ;  /* 0x000000928c10723c */ /* 0x040fe60000041810 */
[--C-:B------:R-:W-:Y:S01]  /*9f70*/  IADD3 R144, PT, PT, R195, -0x9, -R2.reuse ;  /* 0xfffffff7c3907810 */ /* 0x100fe20007ffe802 */
[----:B------:R-:W-:Y:S01]  /*9f80*/  FFMA.FTZ R7, R148, -UR6, R7 ;  /* 0x8000000694077c23 */ /* 0x000fe20008010007 */
[----:B------:R-:W-:Y:S01]  /*9f90*/  IADD3 R148, PT, PT, R194, -0x10, -R2 ;  /* 0xfffffff0c2947810 */ /* 0x000fe20007ffe802 */
[----:B------:R-:W-:Y:S01]  /*9fa0*/  FFMA.FTZ R5, R150, -UR6, R5 ;  /* 0x8000000696057c23 */ /* 0x000fe20008010005 */
[----:B------:R-:W-:Y:S02]  /*9fb0*/  IABS R145, R119 ;  /* 0x0000007700917213 */ /* 0x000fe40000000000 */
[----:B------:R-:W-:Y:S01]  /*9fc0*/  IABS R116, R116 ;  /* 0x0000007400747213 */ /* 0x000fe20000000000 */
[C---:B---3--:R-:W-:Y:S03]  /*9fd0*/  HMMA.16816.F32.BF16 R20, R140.reuse, R136, R20 ;  /* 0x000000888c14723c */ /* 0x048fe60000041814 */
[----:B------:R-:W-:Y:S02]  /*9fe0*/  IABS R119, R144 ;  /* 0x0000009000777213 */ /* 0x000fe40000000000 */
[----:B------:R-:W-:Y:S02]  /*9ff0*/  IABS R144, R148 ;  /* 0x0000009400907213 */ /* 0x000fe40000000000 */
[----:B------:R-:W-:Y:S01]  /*a000*/  I2FP.F32.S32 R148, R145 ;  /* 0x0000009100947245 */ /* 0x000fe20000201400 */
[C---:B------:R-:W-:Y:S03]  /*a010*/  HMMA.16816.F32.BF16 R24, R140.reuse, R138, R24 ;  /* 0x0000008a8c18723c */ /* 0x040fe60000041818 */
[----:B------:R-:W-:Y:S01]  /*a020*/  I2FP.F32.S32 R145, R116 ;  /* 0x0000007400917245 */ /* 0x000fe20000201400 */
[----:B------:R-:W-:Y:S01]  /*a030*/  FFMA.FTZ R8, R148, -UR6, R8 ;  /* 0x8000000694087c23 */ /* 0x000fe20008010008 */
[----:B------:R-:W-:Y:S02]  /*a040*/  I2FP.F32.S32 R3, R149 ;  /* 0x0000009500037245 */ /* 0x000fe40000201400 */
[----:B------:R-:W-:Y:S01]  /*a050*/  I2FP.F32.S32 R116, R119 ;  /* 0x0000007700747245 */ /* 0x000fe20000201400 */
[----:B------:R-:W-:Y:S01]  /*a060*/  FFMA.FTZ R9, R145, -UR6, R9 ;  /* 0x8000000691097c23 */ /* 0x000fe20008010009 */
[----:B------:R-:W-:Y:S01]  /*a070*/  I2FP.F32.S32 R119, R144 ;  /* 0x0000009000777245 */ /* 0x000fe20000201400 */
[C---:B------:R-:W-:Y:S01]  /*a080*/  FFMA.FTZ R4, R3.reuse, -UR6, R4 ;  /* 0x8000000603047c23 */ /* 0x040fe20008010004 */
[C---:B------:R-:W-:Y:S01]  /*a090*/  IADD3 R144, PT, PT, R194.reuse, -0x18, -R2 ;  /* 0xffffffe8c2907810 */ /* 0x040fe20007ffe802 */
[----:B------:R-:W-:Y:S01]  /*a0a0*/  FFMA.FTZ R10, R3, -UR6, R10 ;  /* 0x80000006030a7c23 */ /* 0x000fe2000801000a */
[----:B------:R-:W-:Y:S01]  /*a0b0*/  IADD3 R3, PT, PT, R194, -0x11, -R2 ;  /* 0xffffffefc2037810 */ /* 0x000fe20007ffe802 */
[----:B------:R-:W-:Y:S01]  /*a0c0*/  FFMA.FTZ R12, R119, -UR6, R12 ;  /* 0x80000006770c7c23 */ /* 0x000fe2000801000c */
[C-C-:B------:R-:W-:Y:S01]  /*a0d0*/  IADD3 R119, PT, PT, R195.reuse, -0x10, -R2.reuse ;  /* 0xfffffff0c3777810 */ /* 0x140fe20007ffe802 */
[----:B------:R-:W-:Y:S01]  /*a0e0*/  FFMA.FTZ R11, R116, -UR6, R11 ;  /* 0x80000006740b7c23 */ /* 0x000fe2000801000b */
[----:B------:R-:W-:Y:S02]  /*a0f0*/  IABS R116, R3 ;  /* 0x0000000300747213 */ /* 0x000fe40000000000 */
[----:B------:R-:W-:Y:S02]  /*a100*/  IABS R3, R119 ;  /* 0x0000007700037213 */ /* 0x000fe40000000000 */
[----:B------:R-:W-:Y:S02]  /*a110*/  IABS R119, R144 ;  /* 0x0000009000777213 */ /* 0x000fe40000000000 */
[--C-:B------:R-:W-:Y:S01]  /*a120*/  IADD3 R136, PT, PT, R195, -0x11, -R2.reuse ;  /* 0xffffffefc3887810 */ /* 0x100fe20007ffe802 */
[----:B------:R1:W2:Y:S01]  /*a130*/  LDSM.16.M88.4 R144, [R118+0xb800] ;  /* 0x00b800007690783b */ /* 0x0002a20000000200 */
[----:B------:R-:W-:Y:S01]  /*a140*/  IADD3 R137, PT, PT, R194, -0x19, -R2 ;  /* 0xffffffe7c2897810 */ /* 0x000fe20007ffe802 */
[----:B------:R-:W-:Y:S04]  /*a150*/  DEPBAR.LE SB0, 0x0 ;  /* 0x000080000000791a */ /* 0x000fe80000000000 */
[----:B------:R-:W-:Y:S01]  /*a160*/  IABS R148, R136 ;  /* 0x0000008800947213 */ /* 0x000fe20000000000 */
[----:B------:R-:W-:Y:S01]  /*a170*/  BAR.SYNC.DEFER_BLOCKING 0x0 ;  /* 0x0000000000007b1d */ /* 0x000fe20000010000 */
[----:B------:R-:W-:Y:S02]  /*a180*/  IABS R136, R137 ;  /* 0x0000008900887213 */ /* 0x000fe40000000000 */
[----:B------:R-:W-:Y:S02]  /*a190*/  I2FP.F32.S32 R137, R116 ;  /* 0x0000007400897245 */ /* 0x000fe40000201400 */
[----:B------:R-:W-:Y:S02]  /*a1a0*/  I2FP.F32.S32 R116, R3 ;  /* 0x0000000300747245 */ /* 0x000fe40000201400 */
[----:B------:R-:W-:Y:S01]  /*a1b0*/  I2FP.F32.S32 R3, R136 ;  /* 0x0000008800037245 */ /* 0x000fe20000201400 */
[----:B------:R-:W-:Y:S01]  /*a1c0*/  FFMA.FTZ R13, R137, -UR6, R13 ;  /* 0x80000006890d7c23 */ /* 0x000fe2000801000d */
[----:B------:R-:W-:Y:S01]  /*a1d0*/  I2FP.F32.S32 R119, R119 ;  /* 0x0000007700777245 */ /* 0x000fe20000201400 */
[----:B------:R-:W-:Y:S01]  /*a1e0*/  FFMA.FTZ R14, R116, -UR6, R14 ;  /* 0x80000006740e7c23 */ /* 0x000fe2000801000e */
[--C-:B------:R-:W-:Y:S01]  /*a1f0*/  IADD3 R116, PT, PT, R195, -0x18, -R2.reuse ;  /* 0xffffffe8c3747810 */ /* 0x100fe20007ffe802 */
[----:B------:R-:W-:Y:S01]  /*a200*/  FFMA.FTZ R17, R3, -UR6, R17 ;  /* 0x8000000603117c23 */ /* 0x000fe20008010011 */
[----:B------:R-:W-:Y:S01]  /*a210*/  IADD3 R3, PT, PT, R195, -0x19, -R2 ;  /* 0xffffffe7c3037810 */ /* 0x000fe20007ffe802 */
[----:B------:R-:W-:Y:S01]  /*a220*/  FFMA.FTZ R16, R119, -UR6, R16 ;  /* 0x8000000677107c23 */ /* 0x000fe20008010010 */
[----:B------:R-:W-:Y:S01]  /*a230*/  IADD3 R137, PT, PT, R195, -0x20, -R2 ;  /* 0xffffffe0c3897810 */ /* 0x000fe20007ffe802 */
[----:B-1----:R-:W-:Y:S01]  /*a240*/  IMAD.MOV.U32 R118, RZ, RZ, R148 ;  /* 0x000000ffff767224 */ /* 0x002fe200078e0094 */
[----:B------:R-:W-:Y:S02]  /*a250*/  IABS R136, R116 ;  /* 0x0000007400887213 */ /* 0x000fe40000000000 */
[----:B------:R-:W-:Y:S02]  /*a260*/  IABS R3, R3 ;  /* 0x0000000300037213 */ /* 0x000fe40000000000 */
[----:B------:R-:W-:Y:S02]  /*a270*/  I2FP.F32.S32 R118, R118 ;  /* 0x0000007600767245 */ /* 0x000fe40000201400 */
[--C-:B------:R-:W-:Y:S02]  /*a280*/  IADD3 R119, PT, PT, R194, -0x20, -R2.reuse ;  /* 0xffffffe0c2777810 */ /* 0x100fe40007ffe802 */
[----:B------:R-:W-:Y:S01]  /*a290*/  IABS R116, R137 ;  /* 0x0000008900747213 */ /* 0x000fe20000000000 */
[----:B------:R-:W-:Y:S01]  /*a2a0*/  FFMA.FTZ R15, R118, -UR6, R15 ;  /* 0x80000006760f7c23 */ /* 0x000fe2000801000f */
[----:B------:R-:W-:Y:S02]  /*a2b0*/  IADD3 R118, PT, PT, R194, -0x21, -R2 ;  /* 0xffffffdfc2767810 */ /* 0x000fe40007ffe802 */
[----:B------:R-:W-:Y:S02]  /*a2c0*/  I2FP.F32.S32 R3, R3 ;  /* 0x0000000300037245 */ /* 0x000fe40000201400 */
[----:B------:R-:W-:Y:S02]  /*a2d0*/  IABS R119, R119 ;  /* 0x0000007700777213 */ /* 0x000fe40000000000 */
[----:B------:R-:W-:Y:S01]  /*a2e0*/  IABS R118, R118 ;  /* 0x0000007600767213 */ /* 0x000fe20000000000 */
[----:B------:R-:W-:Y:S01]  /*a2f0*/  FFMA.FTZ R19, R3, -UR6, R19 ;  /* 0x8000000603137c23 */ /* 0x000fe20008010013 */
[----:B------:R-:W-:Y:S01]  /*a300*/  I2FP.F32.S32 R136, R136 ;  /* 0x0000008800887245 */ /* 0x000fe20000201400 */
[C---:B--2---:R-:W-:Y:S05]  /*a310*/  HMMA.16816.F32.BF16 R28, R140.reuse, R144, R28 ;  /* 0x000000908c1c723c */ /* 0x044fea000004181c */
[----:B------:R-:W-:Y:S01]  /*a320*/  I2FP.F32.S32 R116, R116 ;  /* 0x0000007400747245 */ /* 0x000fe20000201400 */
[----:B------:R-:W-:Y:S01]  /*a330*/  FFMA.FTZ R18, R136, -UR6, R18 ;  /* 0x8000000688127c23 */ /* 0x000fe20008010012 */
[----:B------:R-:W-:Y:S01]  /*a340*/  I2FP.F32.S32 R119, R119 ;  /* 0x0000007700777245 */ /* 0x000fe20000201400 */
[----:B------:R-:W-:Y:S03]  /*a350*/  HMMA.16816.F32.BF16 R32, R140, R146, R32 ;  /* 0x000000928c20723c */ /* 0x000fe60000041820 */
[----:B------:R-:W-:Y:S01]  /*a360*/  I2FP.F32.S32 R118, R118 ;  /* 0x0000007600767245 */ /* 0x000fe20000201400 */
[----:B------:R-:W-:Y:S01]  /*a370*/  FFMA.FTZ R22, R116, -UR6, R22 ;  /* 0x8000000674167c23 */ /* 0x000fe20008010016 */
[----:B------:R-:W-:Y:S01]  /*a380*/  IADD3 R3, PT, PT, R195, -0x21, -R2 ;  /* 0xffffffdfc3037810 */ /* 0x000fe20007ffe802 */
[----:B------:R-:W-:Y:S01]  /*a390*/  FFMA.FTZ R20, R119, -UR6, R20 ;  /* 0x8000000677147c23 */ /* 0x000fe20008010014 */
[--C-:B------:R-:W-:Y:S01]  /*a3a0*/  IADD3 R116, PT, PT, R194, -0x28, -R2.reuse ;  /* 0xffffffd8c2747810 */ /* 0x100fe20007ffe802 */
[----:B------:R-:W-:Y:S01]  /*a3b0*/  FFMA.FTZ R21, R118, -UR6, R21 ;  /* 0x8000000676157c23 */ /* 0x000fe20008010015 */
[C-C-:B------:R-:W-:Y:S02]  /*a3c0*/  IADD3 R136, PT, PT, R195.reuse, -0x28, -R2.reuse ;  /* 0xffffffd8c3887810 */ /* 0x140fe40007ffe802 */
[--C-:B------:R-:W-:Y:S02]  /*a3d0*/  IADD3 R138, PT, PT, R195, -0x29, -R2.reuse ;  /* 0xffffffd7c38a7810 */ /* 0x100fe40007ffe802 */
[----:B------:R-:W-:Y:S02]  /*a3e0*/  IABS R137, R3 ;  /* 0x0000000300897213 */ /* 0x000fe40000000000 */
[----:B------:R-:W-:Y:S02]  /*a3f0*/  IADD3 R118, PT, PT, R194, -0x29, -R2 ;  /* 0xffffffd7c2767810 */ /* 0x000fe40007ffe802 */
[----:B------:R-:W-:Y:S02]  /*a400*/  IABS R119, R116 ;  /* 0x0000007400777213 */ /* 0x000fe40000000000 */
[----:B------:R-:W-:Y:S02]  /*a410*/  IABS R3, R136 ;  /* 0x0000008800037213 */ /* 0x000fe40000000000 */
[----:B------:R-:W-:Y:S02]  /*a420*/  IABS R116, R138 ;  /* 0x0000008a00747213 */ /* 0x000fe40000000000 */
[----:B------:R-:W-:Y:S02]  /*a430*/  IABS R118, R118 ;  /* 0x0000007600767213 */ /* 0x000fe40000000000 */
[----:B------:R-:W-:Y:S02]  /*a440*/  I2FP.F32.S32 R3, R3 ;  /* 0x0000000300037245 */ /* 0x000fe40000201400 */
[----:B------:R-:W-:Y:S02]  /*a450*/  I2FP.F32.S32 R116, R116 ;  /* 0x0000007400747245 */ /* 0x000fe40000201400 */
[----:B------:R-:W-:Y:S01]  /*a460*/  I2FP.F32.S32 R137, R137 ;  /* 0x0000008900897245 */ /* 0x000fe20000201400 */
[----:B------:R-:W-:Y:S01]  /*a470*/  FFMA.FTZ R26, R3, -UR6, R26 ;  /* 0x80000006031a7c23 */ /* 0x000fe2000801001a */
[----:B------:R-:W-:Y:S01]  /*a480*/  I2FP.F32.S32 R119, R119 ;  /* 0x0000007700777245 */ /* 0x000fe20000201400 */
[----:B------:R-:W-:Y:S01]  /*a490*/  FFMA.FTZ R27, R116, -UR6, R27 ;  /* 0x80000006741b7c23 */ /* 0x000fe2000801001b */
[----:B------:R-:W-:Y:S01]  /*a4a0*/  I2FP.F32.S32 R118, R118 ;  /* 0x0000007600767245 */ /* 0x000fe20000201400 */
[----:B------:R-:W-:Y:S01]  /*a4b0*/  FFMA.FTZ R23, R137, -UR6, R23 ;  /* 0x8000000689177c23 */ /* 0x000fe20008010017 */
[C---:B------:R-:W-:Y:S01]  /*a4c0*/  IADD3 R3, PT, PT, R194.reuse, -0x31, -R2 ;  /* 0xffffffcfc2037810 */ /* 0x040fe20007ffe802 */
[----:B------:R-:W-:Y:S01]  /*a4d0*/  FFMA.FTZ R24, R119, -UR6, R24 ;  /* 0x8000000677187c23 */ /* 0x000fe20008010018 */
[--C-:B------:R-:W-:Y:S01]  /*a4e0*/  IADD3 R138, PT, PT, R194, -0x38, -R2.reuse ;  /* 0xffffffc8c28a7810 */ /* 0x100fe20007ffe802 */
[----:B------:R-:W-:Y:S01]  /*a4f0*/  FFMA.FTZ R25, R118, -UR6, R25 ;  /* 0x8000000676197c23 */ /* 0x000fe20008010019 */
[--C-:B------:R-:W-:Y:S02]  /*a500*/  IADD3 R116, PT, PT, R194, -0x30, -R2.reuse ;  /* 0xffffffd0c2747810 */ /* 0x100fe40007ffe802 */
[C-C-:B------:R-:W-:Y:S02]  /*a510*/  IADD3 R119, PT, PT, R195.reuse, -0x30, -R2.reuse ;  /* 0xffffffd0c3777810 */ /* 0x140fe40007ffe802 */
[----:B------:R-:W-:Y:S02]  /*a520*/  IADD3 R137, PT, PT, R195, -0x31, -R2 ;  /* 0xffffffcfc3897810 */ /* 0x000fe40007ffe802 */
[----:B------:R-:W-:Y:S02]  /*a530*/  IABS R118, R3 ;  /* 0x0000000300767213 */ /* 0x000fe40000000000 */
[----:B------:R-:W-:Y:S02]  /*a540*/  IABS R138, R138 ;  /* 0x0000008a008a7213 */ /* 0x000fe40000000000 */
[----:B------:R-:W-:Y:S02]  /*a550*/  IABS R136, R116 ;  /* 0x0000007400887213 */ /* 0x000fe40000000000 */
[----:B------:R-:W-:Y:S02]  /*a560*/  IABS R3, R119 ;  /* 0x0000007700037213 */ /* 0x000fe40000000000 */
[----:B------:R-:W-:Y:S02]  /*a570*/  IABS R116, R137 ;  /* 0x0000008900747213 */ /* 0x000fe40000000000 */
[----:B------:R-:W-:Y:S01]  /*a580*/  I2FP.F32.S32 R119, R118 ;  /* 0x0000007600777245 */ /* 0x000fe20000201400 */
[----:B------:R-:W-:Y:S01]  /*a590*/  IMAD.MOV.U32 R118, RZ, RZ, R138 ;  /* 0x000000ffff767224 */ /* 0x000fe200078e008a */
[----:B------:R-:W-:Y:S02]  /*a5a0*/  I2FP.F32.S32 R3, R3 ;  /* 0x0000000300037245 */ /* 0x000fe40000201400 */
[----:B------:R-:W-:Y:S01]  /*a5b0*/  I2FP.F32.S32 R116, R116 ;  /* 0x0000007400747245 */ /* 0x000fe20000201400 */
[----:B------:R-:W-:Y:S01]  /*a5c0*/  FFMA.FTZ R29, R119, -UR6, R29 ;  /* 0x80000006771d7c23 */ /* 0x000fe2000801001d */
[----:B------:R-:W-:Y:S01]  /*a5d0*/  I2FP.F32.S32 R118, R118 ;  /* 0x0000007600767245 */ /* 0x000fe20000201400 */
[----:B------:R-:W-:Y:S01]  /*a5e0*/  FFMA.FTZ R30, R3, -UR6, R30 ;  /* 0x80000006031e7c23 */ /* 0x000fe2000801001e */
[C-C-:B------:R-:W-:Y:S01]  /*a5f0*/  IADD3 R3, PT, PT, R195.reuse, -0x38, -R2.reuse ;  /* 0xffffffc8c3037810 */ /* 0x140fe20007ffe802 */
[----:B------:R-:W-:Y:S01]  /*a600*/  FFMA.FTZ R31, R116, -UR6, R31 ;  /* 0x80000006741f7c23 */ /* 0x000fe2000801001f */
[----:B------:R-:W-:Y:S01]  /*a610*/  IADD3 R116, PT, PT, R194, -0x39, -R2 ;  /* 0xffffffc7c2747810 */ /* 0x000fe20007ffe802 */
[----:B------:R-:W-:Y:S01]  /*a620*/  FFMA.FTZ R32, R118, -UR6, R32 ;  /* 0x8000000676207c23 */ /* 0x000fe20008010020 */
[----:B------:R-:W-:Y:S02]  /*a630*/  IADD3 R2, PT, PT, R195, -0x39, -R2 ;  /* 0xffffffc7c3027810 */ /* 0x000fe40007ffe802 */
[----:B------:R-:W-:Y:S02]  /*a640*/  FMNMX3.FTZ R142, R0, R4, R5, !PT ;  /* 0x00000004008e7276 */ /* 0x000fe40007810005 */
[----:B------:R-:W-:Y:S02]  /*a650*/  IABS R118, R116 ;  /* 0x0000007400767213 */ /* 0x000fe40000000000 */
[----:B------:R-:W-:Y:S02]  /*a660*/  IABS R116, R2 ;  /* 0x0000000200747213 */ /* 0x000fe40000000000 */
[----:B------:R-:W-:Y:S02]  /*a670*/  FMNMX3.FTZ R2, R117, R6, R7, !PT ;  /* 0x0000000675027276 */ /* 0x000fe40007810007 */
[----:B------:R-:W-:Y:S02]  /*a680*/  FMNMX3.FTZ R142, R142, R8, R9, !PT ;  /* 0x000000088e8e7276 */ /* 0x000fe40007810009 */
[----:B------:R-:W-:Y:S02]  /*a690*/  FMNMX3.FTZ R2, R2, R10, R11, !PT ;  /* 0x0000000a02027276 */ /* 0x000fe4000781000b */
[----:B------:R-:W-:Y:S02]  /*a6a0*/  FMNMX3.FTZ R142, R142, R12, R13, !PT ;  /* 0x0000000c8e8e7276 */ /* 0x000fe4000781000d */
[----:B------:R-:W-:Y:S02]  /*a6b0*/  FMNMX3.FTZ R2, R2, R14, R15, !PT ;  /* 0x0000000e02027276 */ /* 0x000fe4000781000f */
[----:B------:R-:W-:Y:S02]  /*a6c0*/  FMNMX3.FTZ R142, R142, R16, R17, !PT ;  /* 0x000000108e8e7276 */ /* 0x000fe40007810011 */
[----:B------:R-:W-:Y:S02]  /*a6d0*/  I2FP.F32.S32 R136, R136 ;  /* 0x0000008800887245 */ /* 0x000fe40000201400 */
[----:B------:R-:W-:Y:S02]  /*a6e0*/  FMNMX3.FTZ R2, R2, R18, R19, !PT ;  /* 0x0000001202027276 */ /* 0x000fe40007810013 */
[----:B------:R-:W-:Y:S01]  /*a6f0*/  FMNMX3.FTZ R142, R142, R20, R21, !PT ;  /* 0x000000148e8e7276 */ /* 0x000fe20007810015 */
[----:B------:R-:W-:Y:S01]  /*a700*/  FFMA.FTZ R28, R136, -UR6, R28 ;  /* 0x80000006881c7c23 */ /* 0x000fe2000801001c */
[----:B------:R-:W-:Y:S02]  /*a710*/  I2FP.F32.S32 R118, R118 ;  /* 0x0000007600767245 */ /* 0x000fe40000201400 */
[----:B------:R-:W-:Y:S02]  /*a720*/  IABS R3, R3 ;  /* 0x0000000300037213 */ /* 0x000fe40000000000 */
[----:B------:R-:W-:Y:S01]  /*a730*/  FMNMX3.FTZ R2, R2, R22, R23, !PT ;  /* 0x0000001602027276 */ /* 0x000fe20007810017 */
[----:B------:R-:W-:Y:S01]  /*a740*/  FFMA.FTZ R33, R118, -UR6, R33 ;  /* 0x8000000676217c23 */ /* 0x000fe20008010021 */
[----:B------:R-:W-:Y:S02]  /*a750*/  FMNMX3.FTZ R142, R142, R24, R25, !PT ;  /* 0x000000188e8e7276 */ /* 0x000fe40007810019 */
[----:B------:R-:W-:Y:S02]  /*a760*/  I2FP.F32.S32 R3, R3 ;  /* 0x0000000300037245 */ /* 0x000fe40000201400 */
[----:B------:R-:W-:Y:S02]  /*a770*/  I2FP.F32.S32 R116, R116 ;  /* 0x0000007400747245 */ /* 0x000fe40000201400 */
[----:B------:R-:W-:Y:S01]  /*a780*/  FMNMX3.FTZ R2, R2, R26, R27, !PT ;  /* 0x0000001a02027276 */ /* 0x000fe2000781001b */
[----:B------:R-:W-:Y:S01]  /*a790*/  FFMA.FTZ R34, R3, -UR6, R34 ;  /* 0x8000000603227c23 */ /* 0x000fe20008010022 */
[----:B------:R-:W-:Y:S01]  /*a7a0*/  FMNMX3.FTZ R142, R142, R28, R29, !PT ;  /* 0x0000001c8e8e7276 */ /* 0x000fe2000781001d */
[----:B------:R-:W-:Y:S01]  /*a7b0*/  FFMA.FTZ R35, R116, -UR6, R35 ;  /* 0x8000000674237c23 */ /* 0x000fe20008010023 */
[----:B------:R-:W-:Y:S02]  /*a7c0*/  FMNMX3.FTZ R144, R2, R30, R31, !PT ;  /* 0x0000001e02907276 */ /* 0x000fe4000781001f */
[----:B------:R-:W-:Y:S01]  /*a7d0*/  FMNMX3.FTZ R142, R142, R32, R33, !PT ;  /* 0x000000208e8e7276 */ /* 0x000fe20007810021 */
[----:B------:R-:W-:Y:S06]  /*a7e0*/  BRA.U.ANY UP0, `(.L_x_1227) ;  /* 0xffffffe100307547 */ /* 0x000fec000b93ffff */
.L_x_1226:
[----:B------:R-:W2:Y:S01]  /*a7f0*/  LDL.64 R202, [R1+0x58] ;  /* 0x0000580001ca7983 */ /* 0x000ea20000100a00 */
[----:B-1----:R-:W-:Y:S01]  /*a800*/  FMNMX3.FTZ R2, R144, R34, R35, !PT ;  /* 0x0000002290027276 */ /* 0x002fe20007810023 */
[----:B------:R-:W-:Y:S01]  /*a810*/  USHF.L.U32 UR9, UR11, 0x1, URZ ;  /* 0x000000010b097899 */ /* 0x000fe200080006ff */
[----:B------:R-:W-:Y:S01]  /*a820*/  SHF.R.U32.HI R198, RZ, 0x5, R186 ;  /* 0x00000005ffc67819 */ /* 0x000fe200000116ba */
[C---:B------:R-:W-:Y:S01]  /*a830*/  VIADD R151, R196.reuse, 0x3c6ef372 ;  /* 0x3c6ef372c4977836 */ /* 0x040fe20000000000 */
[----:B------:R-:W-:Y:S01]  /*a840*/  UISETP.GT.AND UP0, UPT, UR11, URZ, UPT ;  /* 0x000000ff0b00728c */ /* 0x000fe2000bf04270 */
[----:B------:R-:W3:Y:S01]  /*a850*/  LDL.64 R174, [R1+0x60] ;  /* 0x0000600001ae7983 */ /* 0x000ee20000100a00 */
[C---:B------:R-:W-:Y:S02]  /*a860*/  VIADD R150, R196.reuse, 0x9e3779b9 ;  /* 0x9e3779b9c4967836 */ /* 0x040fe40000000000 */
[C---:B------:R-:W-:Y:S02]  /*a870*/  VIADD R161, R197.reuse, 0x76cf5d0a ;  /* 0x76cf5d0ac5a17836 */ /* 0x040fe40000000000 */
[C---:B------:R-:W-:Y:S01]  /*a880*/  VIADD R160, R197.reuse, 0x32370b8f ;  /* 0x32370b8fc5a07836 */ /* 0x040fe20000000000 */
[----:B------:R-:W4:Y:S01]  /*a890*/  LDL R173, [R1+0x54] ;  /* 0x0000540001ad7983 */ /* 0x000f220000100800 */
[C---:B------:R-:W-:Y:S02]  /*a8a0*/  VIADD R165, R196.reuse, 0xdaa66d2b ;  /* 0xdaa66d2bc4a57836 */ /* 0x040fe40000000000 */
[C---:B------:R-:W-:Y:S01]  /*a8b0*/  VIADD R170, R196.reuse, 0x78dde6e4 ;  /* 0x78dde6e4c4aa7836 */ /* 0x040fe20000000000 */
[----:B------:R-:W1:Y:S01]  /*a8c0*/  SHFL.BFLY PT, R116, R142, 0x2, 0x1f ;  /* 0x0c401f008e747f89 */ /* 0x000e6200000e0000 */
[----:B------:R-:W-:Y:S02]  /*a8d0*/  VIADD R171, R197, 0xa9066899 ;  /* 0xa9066899c5ab7836 */ /* 0x000fe40000000000 */
[----:B------:R-:W-:Y:S01]  /*a8e0*/  VIADD R164, R196, 0x1715609d ;  /* 0x1715609dc4a47836 */ /* 0x000fe20000000000 */
[----:B------:R-:W5:Y:S04]  /*a8f0*/  S2R R119, SR_CTAID.X ;  /* 0x0000000000777919 */ /* 0x000f680000002500 */
[----:B------:R-:W5:Y:S08]  /*a900*/  SHFL.BFLY PT, R118, R2, 0x2, 0x1f ;  /* 0x0c401f0002767f89 */ /* 0x000f7000000e0000 */
[----:B------:R-:W4:Y:S04]  /*a910*/  LDL R152, [R1+0x6c] ;  /* 0x00006c0001987983 */ /* 0x000f280000100800 */
[----:B------:R-:W-:Y:S08]  /*a920*/  LDSM.16.MT88.4 R144, [R177+0xc000] ;  /* 0x00c00000b190783b */ /* 0x000ff00000004200 */
[----:B------:R2:W4:Y:S01]  /*a930*/  LDL.S16 R208, [R1+0x3c] ;  /* 0x00003c0001d07983 */ /* 0x0005220000100600 */
[----:B-1----:R-:W-:Y:S05]  /*a940*/  FMNMX.FTZ R116, R142, R116, !PT ;  /* 0x000000748e747209 */ /* 0x002fea0007810000 */
[----:B------:R-:W1:Y:S01]  /*a950*/  SHFL.BFLY PT, R136, R116, 0x1, 0x1f ;  /* 0x0c201f0074887f89 */ /* 0x000e6200000e0000 */
[----:B-----5:R-:W-:Y:S01]  /*a960*/  FMNMX.FTZ R137, R2, R118, !PT ;  /* 0x0000007602897209 */ /* 0x020fe20007810000 */
[----:B------:R-:W-:Y:S06]  /*a970*/  IMAD R198, R119, 0x4, R198 ;  /* 0x0000000477c67824 */ /* 0x000fec00078e02c6 */
[----:B------:R-:W5:Y:S01]  /*a980*/  SHFL.BFLY PT, R119, R137, 0x1, 0x1f ;  /* 0x0c201f0089777f89 */ /* 0x000f6200000e0000 */
[----:B------:R-:W-:Y:S01]  /*a990*/  IMAD.WIDE.U32 R198, R198, -0x326172a9, RZ ;  /* 0xcd9e8d57c6c67825 */ /* 0x000fe200078e00ff */
        /* <DEDUP_REMOVED lines=18> */
[----:B------:R-:W-:Y:S08]  /*aac0*/  FFMA.FTZ R25, R25, UR4, -R162 ;  /* 0x0000000419197c23 */ /* 0x000ff000080108a2 */
[----:B------:R-:W5:Y:S10]  /*aad0*/  MUFU.EX2 R232, R9 ;  /* 0x0000000900e87308 */ /* 0x000f740000000800 */
[----:B------:R-:W-:Y:S01]  /*aae0*/  MUFU.EX2 R211, R12 ;  /* 0x0000000c00d37308 */ /* 0x000fe20000000800 */
[----:B-1----:R-:W-:Y:S09]  /*aaf0*/  F2FP.BF16.F32.PACK_AB R153, R227, R210 ;  /* 0x000000d2e399723e */ /* 0x002ff200000010ff */
[----:B------:R-:W-:Y:S10]  /*ab00*/  MUFU.EX2 R219, R13 ;  /* 0x0000000d00db7308 */ /* 0x000ff40000000800 */
[----:B------:R-:W-:Y:S01]  /*ab10*/  MUFU.EX2 R221, R16 ;  /* 0x0000001000dd7308 */ /* 0x000fe20000000800 */
[----:B-----5:R-:W-:Y:S09]  /*ab20*/  F2FP.BF16.F32.PACK_AB R156, R232, R228 ;  /* 0x000000e4e89c723e */ /* 0x020ff200000010ff */
[----:B------:R-:W-:Y:S01]  /*ab30*/  MUFU.EX2 R222, R17 ;  /* 0x0000001100de7308 */ /* 0x000fe20000000800 */
[----:B------:R-:W-:Y:S09]  /*ab40*/  PRMT R157, R156, 0x7632, R157 ;  /* 0x000076329c9d7816 */ /* 0x000ff2000000009d */
[----:B------:R-:W-:Y:S10]  /*ab50*/  MUFU.EX2 R217, R21 ;  /* 0x0000001500d97308 */ /* 0x000ff40000000800 */
[----:B------:R-:W-:Y:S10]  /*ab60*/  MUFU.EX2 R214, R24 ;  /* 0x0000001800d67308 */ /* 0x000ff40000000800 */
[----:B------:R-:W-:Y:S01]  /*ab70*/  MUFU.EX2 R215, R25 ;  /* 0x0000001900d77308 */ /* 0x000fe20000000800 */
[----:B--2---:R-:W-:Y:S01]  /*ab80*/  LOP3.LUT R3, R203, UR9, R197, 0x96, !PT ;  /* 0x00000009cb037c12 */ /* 0x004fe2000f8e96c5 */
[----:B------:R-:W-:Y:S04]  /*ab90*/  UIADD3 UR9, UPT, UPT, UR9, 0x1, URZ ;  /* 0x0000000109097890 */ /* 0x000fe8000fffe0ff */
[----:B------:R-:W-:Y:S03]  /*aba0*/  IMAD.WIDE.U32 R2, R3, -0x326172a9, RZ ;  /* 0xcd9e8d5703027825 */ /* 0x000fe600078e00ff */
[----:B------:R-:W-:Y:S02]  /*abb0*/  LOP3.LUT R118, R225, R151, R2, 0x96, !PT ;  /* 0x00000097e1767212 */ /* 0x000fe400078e9602 */
[----:B------:R-:W-:Y:S03]  /*abc0*/  LOP3.LUT R3, R198, R150, R3, 0x96, !PT ;  /* 0x00000096c6037212 */ /* 0x000fe600078e9603 */
[----:B------:R-:W-:Y:S04]  /*abd0*/  IMAD.WIDE.U32 R140, R118, -0x2daee0ad, RZ ;  /* 0xd2511f53768c7825 */ /* 0x000fe800078e00ff */
[----:B------:R-:W-:Y:S03]  /*abe0*/  IMAD.WIDE.U32 R2, R3, -0x2daee0ad, RZ ;  /* 0xd2511f5303027825 */ /* 0x000fe600078e00ff */
[----:B------:R-:W-:Y:S02]  /*abf0*/  LOP3.LUT R2, R160, R2, R141, 0x96, !PT ;  /* 0x00000002a0027212 */ /* 0x000fe400078e968d */
[----:B---3--:R-:W-:Y:S03]  /*ac00*/  LOP3.LUT R3, R174, R161, R3, 0x96, !PT ;  /* 0x000000a1ae037212 */ /* 0x008fe600078e9603 */
[----:B------:R-:W-:Y:S04]  /*ac10*/  IMAD.WIDE.U32 R166, R2, -0x326172a9, RZ ;  /* 0xcd9e8d5702a67825 */ /* 0x000fe800078e00ff */
[----:B------:R-:W-:Y:S01]  /*ac20*/  IMAD.WIDE.U32 R138, R3, -0x326172a9, RZ ;  /* 0xcd9e8d57038a7825 */ /* 0x000fe200078e00ff */
[----:B------:R-:W-:Y:S04]  /*ac30*/  FMNMX.FTZ R3, R137, R119, !PT ;  /* 0x0000007789037209 */ /* 0x000fe80007810000 */
[----:B------:R-:W-:Y:S01]  /*ac40*/  LOP3.LUT R118, R224, R165, R139, 0x96, !PT ;  /* 0x000000a5e0767212 */ /* 0x000fe200078e968b */
[----:B------:R-:W-:Y:S01]  /*ac50*/  FMUL.FTZ R163, R3, UR4 ;  /* 0x0000000403a37c20 */ /* 0x000fe20008410000 */
[----:B------:R-:W-:Y:S01]  /*ac60*/  LOP3.LUT R2, R170, R138, R167, 0x96, !PT ;  /* 0x0000008aaa027212 */ /* 0x000fe200078e96a7 */
[----:B------:R-:W-:Y:S01]  /*ac70*/  VIADD R167, R197, 0xed9eba14 ;  /* 0xed9eba14c5a77836 */ /* 0x000fe20000000000 */
[----:B------:R-:W-:Y:S01]  /*ac80*/  FSETP.NEU.FTZ.AND P2, PT, R3, -INF , PT ;  /* 0xff8000000300780b */ /* 0x000fe20003f5d000 */
[----:B------:R-:W-:Y:S03]  /*ac90*/  IMAD.WIDE.U32 R118, R118, -0x2daee0ad, RZ ;  /* 0xd2511f5376767825 */ /* 0x000fe600078e00ff */
[----:B------:R-:W-:Y:S01]  /*aca0*/  FSEL R163, R163, RZ, P2 ;  /* 0x000000ffa3a37208 */ /* 0x000fe20001000000 */
[----:B------:R-:W-:Y:S01]  /*acb0*/  IMAD.WIDE.U32 R168, R2, -0x2daee0ad, RZ ;  /* 0xd2511f5302a87825 */ /* 0x000fe200078e00ff */
[--C-:B------:R-:W-:Y:S02]  /*acc0*/  LOP3.LUT R2, R167, R140, R119.reuse, 0x96, !PT ;  /* 0x0000008ca7027212 */ /* 0x100fe400078e9677 */
[----:B------:R-:W-:Y:S01]  /*acd0*/  PRMT R119, R153, 0x7632, R119 ;  /* 0x0000763299777816 */ /* 0x000fe20000000077 */
[----:B------:R-:W-:Y:S01]  /*ace0*/  FFMA.FTZ R6, R6, UR4, -R163 ;  /* 0x0000000406067c23 */ /* 0x000fe200080108a3 */
[----:B------:R-:W-:Y:S01]  /*acf0*/  LOP3.LUT R4, R171, R118, R169, 0x96, !PT ;  /* 0x00000076ab047212 */ /* 0x000fe200078e96a9 */
[----:B------:R-:W-:Y:S04]  /*ad00*/  IMAD.WIDE.U32 R148, R2, -0x326172a9, RZ ;  /* 0xcd9e8d5702947825 */ /* 0x000fe800078e00ff */
[--C-:B------:R-:W-:Y:S01]  /*ad10*/  FFMA.FTZ R7, R7, UR4, -R163.reuse ;  /* 0x0000000407077c23 */ /* 0x100fe200080108a3 */
[----:B------:R1:W-:Y:S01]  /*ad20*/  MUFU.EX2 R209, R6 ;  /* 0x0000000600d17308 */ /* 0x0003e20000000800 */
[--C-:B------:R-:W-:Y:S01]  /*ad30*/  FFMA.FTZ R10, R10, UR4, -R163.reuse ;  /* 0x000000040a0a7c23 */ /* 0x100fe200080108a3 */
[----:B------:R-:W-:Y:S04]  /*ad40*/  IMAD.WIDE.U32 R4, R4, -0x326172a9, RZ ;  /* 0xcd9e8d5704047825 */ /* 0x000fe800078e00ff */
[----:B------:R-:W-:Y:S04]  /*ad50*/  FFMA.FTZ R11, R11, UR4, -R163 ;  /* 0x000000040b0b7c23 */ /* 0x000fe800080108a3 */
[----:B------:R-:W2:Y:S01]  /*ad60*/  MUFU.EX2 R226, R7 ;  /* 0x0000000700e27308 */ /* 0x000ea20000000800 */
[----:B------:R-:W3:Y:S01]  /*ad70*/  LDSM.16.MT88.4 R140, [R176+0xc000] ;  /* 0x00c00000b08c783b */ /* 0x000ee20000004200 */
[----:B------:R-:W-:Y:S01]  /*ad80*/  LOP3.LUT R118, R203, UR9, R197, 0x96, !PT ;  /* 0x00000009cb767c12 */ /* 0x000fe2000f8e96c5 */
[----:B------:R-:W-:Y:S01]  /*ad90*/  FFMA.FTZ R14, R14, UR4, -R163 ;  /* 0x000000040e0e7c23 */ /* 0x000fe200080108a3 */
[----:B----4-:R-:W-:Y:S06]  /*ada0*/  LOP3.LUT R5, R173, R148, R5, 0x96, !PT ;  /* 0x00000094ad057212 */ /* 0x010fec00078e9605 */
[----:B------:R-:W-:Y:S01]  /*adb0*/  MUFU.EX2 R229, R10 ;  /* 0x0000000a00e57308 */ /* 0x000fe20000000800 */
[----:B------:R-:W-:Y:S01]  /*adc0*/  PRMT R179, R4, 0x7772, RZ ;  /* 0x0000777204b37816 */ /* 0x000fe200000000ff */
[----:B------:R-:W-:Y:S01]  /*add0*/  FFMA.FTZ R15, R15, UR4, -R163 ;  /* 0x000000040f0f7c23 */ /* 0x000fe200080108a3 */
[C---:B------:R-:W-:Y:S07]  /*ade0*/  LOP3.LUT R2, R5.reuse, 0xffff, RZ, 0xc0, !PT ;  /* 0x0000ffff05027812 */ /* 0x040fee00078ec0ff */
[----:B------:R-:W4:Y:S01]  /*adf0*/  MUFU.EX2 R233, R11 ;  /* 0x0000000b00e97308 */ /* 0x000f220000000800 */
[----:B------:R-:W-:Y:S01]  /*ae00*/  LOP3.LUT R169, R5, 0xff, RZ, 0xc0, !PT ;  /* 0x000000ff05a97812 */ /* 0x000fe200078ec0ff */
[----:B-1----:R-:W-:Y:S01]  /*ae10*/  IMAD.MOV.U32 R6, RZ, RZ, R4 ;  /* 0x000000ffff067224 */ /* 0x002fe200078e0004 */
[----:B------:R-:W-:Y:S07]  /*ae20*/  SHF.R.U32.HI R180, RZ, 0x8, R2 ;  /* 0x00000008ffb47819 */ /* 0x000fee0000011602 */
[----:B------:R-:W-:Y:S01]  /*ae30*/  MUFU.EX2 R212, R14 ;  /* 0x0000000e00d47308 */ /* 0x000fe20000000800 */
[----:B------:R-:W-:Y:S01]  /*ae40*/  PRMT R2, R153, 0x5410, R119 ;  /* 0x0000541099027816 */ /* 0x000fe20000000077 */
[--C-:B------:R-:W-:Y:S01]  /*ae50*/  FFMA.FTZ R18, R18, UR4, -R163.reuse ;  /* 0x0000000412127c23 */ /* 0x100fe200080108a3 */
[----:B------:R-:W-:Y:S07]  /*ae60*/  PRMT R136, R169, 0x5410, R180 ;  /* 0x00005410a9887816 */ /* 0x000fee00000000b4 */
        /* <DEDUP_REMOVED lines=14> */
[----:B------:R-:W-:Y:S01]  /*af50*/  PRMT R4, R179, 0x5410, R200 ;  /* 0x00005410b3047816 */ /* 0x000fe200000000c8 */
[----:B------:R1:W5:Y:S01]  /*af60*/  LDL R117, [R1+0x68] ;  /* 0x0000680001757983 */ /* 0x0003620000100800 */
[----:B------:R-:W-:Y:S01]  /*af70*/  SHF.R.U32.HI R205, RZ, 0x18, R5 ;  /* 0x00000018ffcd7819 */ /* 0x000fe20000011605 */
[----:B------:R-:W-:Y:S01]  /*af80*/  FMUL.FTZ R2, R2, UR4 ;  /* 0x0000000402027c20 */ /* 0x000fe20008410000 */
[----:B------:R-:W-:Y:S01]  /*af90*/  LOP3.LUT R204, R6, 0xff, RZ, 0xc0, !PT ;  /* 0x000000ff06cc7812 */ /* 0x000fe200078ec0ff */
[----:B------:R-:W-:Y:S01]  /*afa0*/  FMUL.FTZ R0, R0, UR4 ;  /* 0x0000000400007c20 */ /* 0x000fe20008410000 */
[----:B--2---:R-:W-:Y:S01]  /*afb0*/  F2FP.BF16.F32.PACK_AB R154, R226, R209 ;  /* 0x000000d1e29a723e */ /* 0x004fe200000010ff */
[----:B------:R-:W-:Y:S01]  /*afc0*/  MUFU.EX2 R213, R22 ;  /* 0x0000001600d57308 */ /* 0x000fe20000000800 */
[----:B------:R-:W-:Y:S01]  /*afd0*/  LOP3.LUT R4, R4, 0xff00ff, RZ, 0xc0, !PT ;  /* 0x00ff00ff04047812 */ /* 0x000fe200078ec0ff */
[----:B------:R-:W-:Y:S01]  /*afe0*/  FFMA.FTZ R26, R26, UR4, -R163 ;  /* 0x000000041a1a7c23 */ /* 0x000fe200080108a3 */
[----:B------:R-:W-:Y:S07]  /*aff0*/  PRMT R137, R204, 0x5410, R205 ;  /* 0x00005410cc897816 */ /* 0x000fee00000000cd */
[----:B------:R-:W2:Y:S01]  /*b000*/  MUFU.EX2 R2, R2 ;  /* 0x0000000200027308 */ /* 0x000ea20000000800 */
[----:B------:R-:W-:Y:S01]  /*b010*/  PRMT R155, R154, 0x7632, R155 ;  /* 0x000076329a9b7816 */ /* 0x000fe2000000009b */
[----:B------:R-:W-:Y:S01]  /*b020*/  FFMA.FTZ R27, R27, UR4, -R163 ;  /* 0x000000041b1b7c23 */ /* 0x000fe200080108a3 */
[----:B------:R-:W-:Y:S07]  /*b030*/  PRMT R138, R206, 0x5410, R207 ;  /* 0x00005410ce8a7816 */ /* 0x000fee00000000cf */
[----:B------:R-:W3:Y:S01]  /*b040*/  MUFU.EX2 R0, R0 ;  /* 0x0000000000007308 */ /* 0x000ee20000000800 */
[--C-:B------:R-:W-:Y:S01]  /*b050*/  HSET2.LE.AND R137, R137, R190.reuse, PT ;  /* 0x000000be89897233 */ /* 0x100fe20003803000 */
[----:B------:R-:W-:Y:S01]  /*b060*/  UIADD3 UR9, UPT, UPT, UR11, -0x1, URZ ;  /* 0xffffffff0b097890 */ /* 0x000fe2000fffe0ff */
[--C-:B------:R-:W-:Y:S07]  /*b070*/  HSET2.LE.AND R139, R4, R190.reuse, PT ;  /* 0x000000be048b7233 */ /* 0x100fee0003803000 */
[----:B------:R-:W1:Y:S01]  /*b080*/  MUFU.EX2 R216, R23 ;  /* 0x0000001700d87308 */ /* 0x000e620000000800 */
[----:B------:R-:W-:Y:S02]  /*b090*/  PRMT R4, R154, 0x5410, R155 ;  /* 0x000054109a047816 */ /* 0x000fe4000000009b */
[----:B----4-:R-:W-:Y:S02]  /*b0a0*/  F2FP.BF16.F32.PACK_AB R158, R233, R229 ;  /* 0x000000e5e99e723e */ /* 0x010fe400000010ff */
[----:B------:R-:W-:Y:S01]  /*b0b0*/  LOP3.LUT R137, R4, R137, RZ, 0xc0, !PT ;  /* 0x0000008904897212 */ /* 0x000fe200078ec0ff */
[C---:B--2---:R-:W-:Y:S01]  /*b0c0*/  FMUL.FTZ R5, R2.reuse, R121 ;  /* 0x0000007902057220 */ /* 0x044fe20000410000 */
[--C-:B------:R-:W-:Y:S01]  /*b0d0*/  HSET2.LE.AND R138, R138, R190.reuse, PT ;  /* 0x000000be8a8a7233 */ /* 0x100fe20003803000 */
[----:B------:R-:W-:Y:S01]  /*b0e0*/  FMUL.FTZ R8, R2, R124 ;  /* 0x0000007c02087220 */ /* 0x000fe20000410000 */
[----:B------:R-:W-:Y:S01]  /*b0f0*/  PRMT R4, R156, 0x5410, R157 ;  /* 0x000054109c047816 */ /* 0x000fe2000000009d */
[----:B---3--:R-:W-:Y:S01]  /*b100*/  FMUL.FTZ R6, R0, R122 ;  /* 0x0000007a00067220 */ /* 0x008fe20000410000 */
[----:B------:R-:W-:Y:S01]  /*b110*/  PRMT R159, R158, 0x7632, R159 ;  /* 0x000076329e9f7816 */ /* 0x000fe2000000009f */
[----:B------:R-:W-:Y:S01]  /*b120*/  FMUL.FTZ R7, R0, R123 ;  /* 0x0000007b00077220 */ /* 0x000fe20000410000 */
[----:B------:R-:W-:Y:S01]  /*b130*/  LOP3.LUT R138, R4, R138, RZ, 0xc0, !PT ;  /* 0x0000008a048a7212 */ /* 0x000fe200078ec0ff */
[----:B------:R-:W-:Y:S01]  /*b140*/  FMUL.FTZ R9, R2, R125 ;  /* 0x0000007d02097220 */ /* 0x000fe20000410000 */
[----:B------:R-:W-:Y:S01]  /*b150*/  PRMT R4, R158, 0x5410, R159 ;  /* 0x000054109e047816 */ /* 0x000fe2000000009f */
[C---:B------:R-:W-:Y:S01]  /*b160*/  FMUL.FTZ R10, R0.reuse, R126 ;  /* 0x0000007e000a7220 */ /* 0x040fe20000410000 */
[----:B------:R-:W-:Y:S01]  /*b170*/  FMUL.FTZ R11, R0, R127 ;  /* 0x0000007f000b7220 */ /* 0x000fe20000410000 */
[----:B------:R-:W-:Y:S01]  /*b180*/  FMUL.FTZ R36, R2, R36 ;  /* 0x0000002402247220 */ /* 0x000fe20000410000 */
[----:B------:R-:W-:Y:S01]  /*b190*/  LOP3.LUT R139, R4, R139, RZ, 0xc0, !PT ;  /* 0x0000008b048b7212 */ /* 0x000fe200078ec0ff */
[C---:B------:R-:W-:Y:S01]  /*b1a0*/  FMUL.FTZ R4, R2.reuse, R120 ;  /* 0x0000007802047220 */ /* 0x040fe20000410000 */
[C---:B------:R-:W-:Y:S01]  /*b1b0*/  FMUL.FTZ R12, R2.reuse, R128 ;  /* 0x00000080020c7220 */ /* 0x040fe20000410000 */
[----:B------:R-:W-:Y:S01]  /*b1c0*/  FMUL.FTZ R13, R2, R129 ;  /* 0x00000081020d7220 */ /* 0x000fe20000410000 */
[C---:B------:R-:W-:Y:S01]  /*b1d0*/  FMUL.FTZ R14, R0.reuse, R130 ;  /* 0x00000082000e7220 */ /* 0x040fe20000410000 */
[----:B------:R-:W-:Y:S01]  /*b1e0*/  FMUL.FTZ R15, R0, R131 ;  /* 0x00000083000f7220 */ /* 0x000fe20000410000 */
[----:B------:R-:W-:Y:S01]  /*b1f0*/  ISETP.LE.U32.AND P6, PT, R169, UR7, PT ;  /* 0x00000007a9007c0c */ /* 0x000fe2000bfc3070 */
[----:B------:R-:W-:Y:S01]  /*b200*/  LDSM.16.MT88.4 R128, [R177+0xc800] ;  /* 0x00c80000b180783b */ /* 0x000fe20000004200 */
[C---:B------:R-:W-:Y:S01]  /*b210*/  HMMA.16816.F32.BF16 R4, R136.reuse, R140, R4 ;  /* 0x0000008c8804723c */ /* 0x040fe20000041804 */
[----:B------:R-:W-:Y:S04]  /*b220*/  UMOV UR11, UR9 ;  /* 0x00000009000b7c82 */ /* 0x000fe80008000000 */
[----:B------:R-:W-:Y:S01]  /*b230*/  ISETP.GT.U32.AND P3, PT, R200, UR7, PT ;  /* 0x00000007c8007c0c */ /* 0x000fe2000bf64070 */
[C---:B------:R-:W-:Y:S01]  /*b240*/  FMUL.FTZ R44, R2.reuse, R44 ;  /* 0x0000002c022c7220 */ /* 0x040fe20000410000 */
[----:B------:R-:W-:Y:S01]  /*b250*/  ISETP.GT.U32.AND P4, PT, R179, UR7, PT ;  /* 0x00000007b3007c0c */ /* 0x000fe2000bf84070 */
[C---:B------:R-:W-:Y:S01]  /*b260*/  HMMA.16816.F32.BF16 R8, R136.reuse, R142, R8 ;  /* 0x0000008e8808723c */ /* 0x040fe20000041808 */
[----:B------:R-:W-:Y:S02]  /*b270*/  LDSM.16.MT88.4 R140, [R176+0xe000] ;  /* 0x00e00000b08c783b */ /* 0x000fe40000004200 */
[----:B------:R-:W-:Y:S01]  /*b280*/  FMUL.FTZ R37, R2, R37 ;  /* 0x0000002502257220 */ /* 0x000fe20000410000 */
[C---:B------:R-:W-:Y:S01]  /*b290*/  FMUL.FTZ R38, R0.reuse, R38 ;  /* 0x0000002600267220 */ /* 0x040fe20000410000 */
[----:B------:R-:W-:Y:S01]  /*b2a0*/  FMUL.FTZ R39, R0, R39 ;  /* 0x0000002700277220 */ /* 0x000fe20000410000 */
[----:B------:R-:W-:Y:S02]  /*b2b0*/  @!P6 HFMA2.BF16_V2 R208, -RZ.H0_H0, RZ.H0_H0, -R153.H0_H0 ;  /* 0x200000ffffd0e231 */ /* 0x000fe40000340999 */
[----:B------:R-:W-:Y:S01]  /*b2c0*/  FMUL.FTZ R45, R2, R45 ;  /* 0x0000002d022d7220 */ /* 0x000fe20000410000 */
[C---:B------:R-:W-:Y:S01]  /*b2d0*/  FMUL.FTZ R46, R0.reuse, R46 ;  /* 0x0000002e002e7220 */ /* 0x040fe20000410000 */
[----:B------:R-:W-:Y:S01]  /*b2e0*/  FMUL.FTZ R47, R0, R47 ;  /* 0x0000002f002f7220 */ /* 0x000fe20000410000 */
[C---:B------:R-:W-:Y:S01]  /*b2f0*/  FMUL.FTZ R48, R2.reuse, R48 ;  /* 0x0000003002307220 */ /* 0x040fe20000410000 */
[C---:B------:R-:W-:Y:S01]  /*b300*/  FMUL.FTZ R49, R2.reuse, R49 ;  /* 0x0000003102317220 */ /* 0x040fe20000410000 */
[C---:B------:R-:W-:Y:S03]  /*b310*/  HMMA.16816.F32.BF16 R36, R136.reuse, R144, R36 ;  /* 0x000000908824723c */ /* 0x040fe60000041824 */
[C---:B------:R-:W-:Y:S01]  /*b320*/  FMUL.FTZ R40, R2.reuse, R40 ;  /* 0x0000002802287220 */ /* 0x040fe20000410000 */
[----:B------:R-:W-:Y:S01]  /*b330*/  FMUL.FTZ R41, R2, R41 ;  /* 0x0000002902297220 */ /* 0x000fe20000410000 */
        /* <DEDUP_REMOVED lines=73> */
[----:B------:R-:W-:Y:S04]  /*b7d0*/  F2FP.BF16.F32.PACK_AB R147, R223, R220 ;  /* 0x000000dcdf93723e */ /* 0x000fe800000010ff */
[----:B------:R-:W-:Y:S01]  /*b7e0*/  PRMT R146, R147, 0x7632, R146 ;  /* 0x0000763293927816 */ /* 0x000fe20000000092 */
[----:B-----5:R-:W-:Y:S04]  /*b7f0*/  @P0 VIADD R117, R152, 0xffffffc0 ;  /* 0xffffffc098750836 */ /* 0x020fe80000000000 */
[----:B------:R-:W-:Y:S01]  /*b800*/  IMAD.IADD R152, R185, 0x1, R117 ;  /* 0x00000001b9987824 */ /* 0x000fe200078e0275 */
[----:B------:R-:W2:Y:S08]  /*b810*/  LDSM.16.MT88.4 R120, [R117] ;  /* 0x000000007578783b */ /* 0x000eb00000004200 */
[----:B------:R-:W3:Y:S01]  /*b820*/  LDSM.16.MT88.4 R124, [R152] ;  /* 0x00000000987c783b */ /* 0x000ee20000004200 */
        /* <DEDUP_REMOVED lines=18> */
[C---:B--2---:R-:W-:Y:S08]  /*b950*/  HMMA.16816.F32.BF16 R92, R136.reuse, R120, R92 ;  /* 0x00000078885c723c */ /* 0x044ff0000004185c */
[C---:B------:R-:W-:Y:S03]  /*b960*/  HMMA.16816.F32.BF16 R96, R136.reuse, R122, R96 ;  /* 0x0000007a8860723c */ /* 0x040fe60000041860 */
[----:B------:R-:W-:Y:S05]  /*b970*/  IMAD.WIDE.U32 R122, R118, -0x326172a9, RZ ;  /* 0xcd9e8d57767a7825 */ /* 0x000fea00078e00ff */
[C---:B---3--:R-:W-:Y:S03]  /*b980*/  HMMA.16816.F32.BF16 R100, R136.reuse, R124, R100 ;  /* 0x0000007c8864723c */ /* 0x048fe60000041864 */
[----:B------:R-:W-:Y:S02]  /*b990*/  LOP3.LUT R120, R198, R150, R123, 0x96, !PT ;  /* 0x00000096c6787212 */ /* 0x000fe400078e967b */
[----:B------:R-:W-:Y:S02]  /*b9a0*/  LOP3.LUT R118, R225, R151, R122, 0x96, !PT ;  /* 0x00000097e1767212 */ /* 0x000fe400078e967a */
[----:B------:R-:W-:Y:S01]  /*b9b0*/  LOP3.LUT R124, R164, R166, R149, 0x96, !PT ;  /* 0x000000a6a47c7212 */ /* 0x000fe200078e9695 */
[C---:B------:R-:W-:Y:S03]  /*b9c0*/  HMMA.16816.F32.BF16 R104, R136.reuse, R126, R104 ;  /* 0x0000007e8868723c */ /* 0x040fe60000041868 */
[----:B------:R-:W-:Y:S01]  /*b9d0*/  IMAD.WIDE.U32 R120, R120, -0x2daee0ad, RZ ;  /* 0xd2511f5378787825 */ /* 0x000fe200078e00ff */
[----:B------:R-:W-:Y:S02]  /*b9e0*/  F2FP.BF16.F32.PACK_AB R149, R219, R211 ;  /* 0x000000d3db95723e */ /* 0x000fe400000010ff */
[----:B------:R-:W-:Y:S01]  /*b9f0*/  F2FP.BF16.F32.PACK_AB R151, R218, R212 ;  /* 0x000000d4da97723e */ /* 0x000fe200000010ff */
[----:B------:R-:W-:Y:S01]  /*ba00*/  IMAD.WIDE.U32 R144, R118, -0x2daee0ad, RZ ;  /* 0xd2511f5376907825 */ /* 0x000fe200078e00ff */
[C---:B----4-:R-:W-:Y:S03]  /*ba10*/  HMMA.16816.F32.BF16 R108, R136.reuse, R140, R108 ;  /* 0x0000008c886c723c */ /* 0x050fe6000004186c */
[----:B------:R-:W-:Y:S01]  /*ba20*/  LOP3.LUT R118, R174, R161, R121, 0x96, !PT ;  /* 0x000000a1ae767212 */ /* 0x000fe200078e9679 */
[----:B------:R-:W-:Y:S01]  /*ba30*/  IMAD.WIDE.U32 R124, R124, -0x2daee0ad, RZ ;  /* 0xd2511f537c7c7825 */ /* 0x000fe200078e00ff */
[----:B------:R-:W-:Y:S02]  /*ba40*/  LOP3.LUT R120, R160, R120, R145, 0x96, !PT ;  /* 0x00000078a0787212 */ /* 0x000fe400078e9691 */
[----:B------:R-:W-:Y:S01]  /*ba50*/  PRMT R148, R149, 0x7632, R148 ;  /* 0x0000763295947816 */ /* 0x000fe20000000094 */
[C---:B------:R-:W-:Y:S03]  /*ba60*/  HMMA.16816.F32.BF16 R112, R136.reuse, R142, R112 ;  /* 0x0000008e8870723c */ /* 0x040fe60000041870 */
[----:B------:R-:W-:Y:S01]  /*ba70*/  IMAD.WIDE.U32 R122, R118, -0x326172a9, RZ ;  /* 0xcd9e8d57767a7825 */ /* 0x000fe200078e00ff */
[C---:B------:R-:W-:Y:S02]  /*ba80*/  PRMT R202, R124.reuse, 0x7772, RZ ;  /* 0x000077727cca7816 */ /* 0x040fe400000000ff */
[----:B------:R-:W-:Y:S01]  /*ba90*/  PRMT R203, R124, 0x7773, RZ ;  /* 0x000077737ccb7816 */ /* 0x000fe200000000ff */
[----:B------:R-:W-:Y:S01]  /*baa0*/  IMAD.WIDE.U32 R160, R120, -0x326172a9, RZ ;  /* 0xcd9e8d5778a07825 */ /* 0x000fe200078e00ff */
[----:B------:R-:W-:Y:S02]  /*bab0*/  LOP3.LUT R118, R224, R165, R123, 0x96, !PT ;  /* 0x000000a5e0767212 */ /* 0x000fe400078e967b */
[----:B------:R-:W-:Y:S01]  /*bac0*/  PRMT R201, R124, 0x7771, RZ ;  /* 0x000077717cc97816 */ /* 0x000fe200000000ff */
[----:B------:R-:W-:Y:S01]  /*bad0*/  IMAD.MOV.U32 R140, RZ, RZ, R124 ;  /* 0x000000ffff8c7224 */ /* 0x000fe200078e007c */
[----:B------:R-:W-:Y:S01]  /*bae0*/  LOP3.LUT R170, R170, R122, R161, 0x96, !PT ;  /* 0x0000007aaaaa7212 */ /* 0x000fe200078e96a1 */
[----:B------:R-:W-:Y:S01]  /*baf0*/  VIADD R161, R197, 0x646e171e ;  /* 0x646e171ec5a17836 */ /* 0x000fe20000000000 */
[----:B------:R-:W2:Y:S01]  /*bb00*/  LDSM.16.MT88.4 R120, [R152+0x4000] ;  /* 0x004000009878783b */ /* 0x000ea20000004200 */
[----:B------:R-:W-:Y:S04]  /*bb10*/  IMAD.WIDE.U32 R174, R118, -0x2daee0ad, RZ ;  /* 0xd2511f5376ae7825 */ /* 0x000fe800078e00ff */
[--C-:B------:R-:W-:Y:S01]  /*bb20*/  FFMA.FTZ R165, R29, UR4, -R162.reuse ;  /* 0x000000041da57c23 */ /* 0x100fe200080108a2 */
[----:B------:R-:W-:Y:S01]  /*bb30*/  LOP3.LUT R118, R161, R168, R125, 0x96, !PT ;  /* 0x000000a8a1767212 */ /* 0x000fe200078e967d */
[----:B------:R-:W-:Y:S01]  /*bb40*/  IMAD.WIDE.U32 R134, R170, -0x2daee0ad, RZ ;  /* 0xd2511f53aa867825 */ /* 0x000fe200078e00ff */
[----:B------:R-:W-:Y:S01]  /*bb50*/  LOP3.LUT R167, R167, R144, R175, 0x96, !PT ;  /* 0x00000090a7a77212 */ /* 0x000fe200078e96af */
[----:B------:R-:W3:Y:S01]  /*bb60*/  LDL.LU R168, [R1+0x2c] ;  /* 0x00002c0001a87983 */ /* 0x000ee20000300800 */
[----:B------:R-:W-:Y:S01]  /*bb70*/  LOP3.LUT R172, R118, 0xff, RZ, 0xc0, !PT ;  /* 0x000000ff76ac7812 */ /* 0x000fe200078ec0ff */
[----:B------:R-:W-:Y:S01]  /*bb80*/  FFMA.FTZ R166, R32, UR4, -R162 ;  /* 0x0000000420a67c23 */ /* 0x000fe200080108a2 */
[----:B------:R-:W-:Y:S01]  /*bb90*/  SHF.R.U32.HI R198, RZ, 0x18, R118 ;  /* 0x00000018ffc67819 */ /* 0x000fe20000011676 */
[----:B------:R-:W4:Y:S01]  /*bba0*/  LDSM.16.MT88.4 R124, [R176+0xc800] ;  /* 0x00c80000b07c783b */ /* 0x000f220000004200 */
[----:B------:R-:W-:Y:S02]  /*bbb0*/  LOP3.LUT R199, R140, 0xff, RZ, 0xc0, !PT ;  /* 0x000000ff8cc77812 */ /* 0x000fe400078ec0ff */
[----:B------:R-:W-:Y:S02]  /*bbc0*/  PRMT R150, R151, 0x7632, R150 ;  /* 0x0000763297967816 */ /* 0x000fe40000000096 */
[----:B------:R-:W-:Y:S02]  /*bbd0*/  F2FP.BF16.F32.PACK_AB R145, R222, R221 ;  /* 0x000000ddde91723e */ /* 0x000fe400000010ff */
[----:B-1----:R-:W-:Y:S02]  /*bbe0*/  F2FP.BF16.F32.PACK_AB R140, R216, R213 ;  /* 0x000000d5d88c723e */ /* 0x002fe400000010ff */
[----:B------:R-:W-:Y:S02]  /*bbf0*/  PRMT R144, R145, 0x7632, R144 ;  /* 0x0000763291907816 */ /* 0x000fe40000000090 */
[----:B------:R-:W-:Y:S01]  /*bc00*/  PRMT R143, R140, 0x7632, R143 ;  /* 0x000076328c8f7816 */ /* 0x000fe2000000008f */
[C---:B--2---:R-:W-:Y:S03]  /*bc10*/  HMMA.16816.F32.BF16 R12, R136.reuse, R120, R12 ;  /* 0x00000078880c723c */ /* 0x044fe6000004180c */
[----:B------:R-:W-:Y:S02]  /*bc20*/  LOP3.LUT R120, R118, 0xffff, RZ, 0xc0, !PT ;  /* 0x0000ffff76787812 */ /* 0x000fe400078ec0ff */
[----:B------:R-:W-:Y:S02]  /*bc30*/  PRMT R121, R202, 0x5410, R203 ;  /* 0x00005410ca797816 */ /* 0x000fe400000000cb */
[----:B------:R-:W-:Y:S01]  /*bc40*/  SHF.R.U32.HI R141, RZ, 0x8, R120 ;  /* 0x00000008ff8d7819 */ /* 0x000fe20000011678 */
[----:B------:R-:W-:Y:S03]  /*bc50*/  HMMA.16816.F32.BF16 R16, R136, R122, R16 ;  /* 0x0000007a8810723c */ /* 0x000fe60000041810 */
[----:B------:R-:W-:Y:S02]  /*bc60*/  PRMT R122, R118, 0x7632, R122 ;  /* 0x00007632767a7816 */ /* 0x000fe4000000007a */
[----:B------:R-:W-:Y:S02]  /*bc70*/  PRMT R120, R172, 0x5410, R141 ;  /* 0x00005410ac787816 */ /* 0x000fe4000000008d */
[----:B------:R-:W-:Y:S02]  /*bc80*/  LOP3.LUT R178, R122, 0xff, RZ, 0xc0, !PT ;  /* 0x000000ff7ab27812 */ /* 0x000fe400078ec0ff */
[----:B------:R-:W-:Y:S02]  /*bc90*/  LOP3.LUT R123, R121, 0xff00ff, RZ, 0xc0, !PT ;  /* 0x00ff00ff797b7812 */ /* 0x000fe400078ec0ff */
[--C-:B------:R-:W-:Y:S02]  /*bca0*/  HSET2.LE.AND R120, R120, R190.reuse, PT ;  /* 0x000000be78787233 */ /* 0x100fe40003803000 */
[----:B------:R-:W-:Y:S02]  /*bcb0*/  PRMT R121, R178, 0x5410, R198 ;  /* 0x00005410b2797816 */ /* 0x000fe400000000c6 */
[----:B------:R-:W-:Y:S02]  /*bcc0*/  PRMT R118, R149, 0x5410, R148 ;  /* 0x0000541095767816 */ /* 0x000fe40000000094 */
[----:B------:R-:W-:Y:S02]  /*bcd0*/  PRMT R122, R199, 0x5410, R201 ;  /* 0x00005410c77a7816 */ /* 0x000fe400000000c9 */
[----:B------:R-:W-:Y:S02]  /*bce0*/  LOP3.LUT R120, R118, R120, RZ, 0xc0, !PT ;  /* 0x0000007876787212 */ /* 0x000fe400078ec0ff */
[--C-:B------:R-:W-:Y:S02]  /*bcf0*/  HSET2.LE.AND R121, R121, R190.reuse, PT ;  /* 0x000000be79797233 */ /* 0x100fe40003803000 */
[----:B------:R-:W-:Y:S02]  /*bd00*/  PRMT R118, R151, 0x5410, R150 ;  /* 0x0000541097767816 */ /* 0x000fe40000000096 */
[--C-:B------:R-:W-:Y:S02]  /*bd10*/  HSET2.LE.AND R122, R122, R190.reuse, PT ;  /* 0x000000be7a7a7233 */ /* 0x100fe40003803000 */
[----:B------:R-:W-:Y:S02]  /*bd20*/  LOP3.LUT R121, R118, R121, RZ, 0xc0, !PT ;  /* 0x0000007976797212 */ /* 0x000fe400078ec0ff */
[----:B------:R-:W-:Y:S02]  /*bd30*/  PRMT R118, R145, 0x5410, R144 ;  /* 0x0000541091767816 */ /* 0x000fe40000000090 */
[--C-:B------:R-:W-:Y:S02]  /*bd40*/  HSET2.LE.AND R123, R123, R190.reuse, PT ;  /* 0x000000be7b7b7233 */ /* 0x100fe40003803000 */
[----:B------:R-:W-:Y:S02]  /*bd50*/  LOP3.LUT R122, R118, R122, RZ, 0xc0, !PT ;  /* 0x0000007a767a7212 */ /* 0x000fe400078ec0ff */
[----:B------:R-:W-:Y:S02]  /*bd60*/  PRMT R118, R147, 0x5410, R146 ;  /* 0x0000541093767816 */ /* 0x000fe40000000092 */
[----:B------:R-:W-:Y:S02]  /*bd70*/  F2FP.BF16.F32.PACK_AB R139, R215, R214 ;  /* 0x000000d6d78b723e */ /* 0x000fe400000010ff */
[----:B------:R-:W-:Y:S02]  /*bd80*/  LOP3.LUT R123, R118, R123, RZ, 0xc0, !PT ;  /* 0x0000007b767b7212 */ /* 0x000fe400078ec0ff */
[----:B------:R-:W-:Y:S01]  /*bd90*/  LOP3.LUT R118, R171, R174, R135, 0x96, !PT ;  /* 0x000000aeab767212 */ /* 0x000fe200078e9687 */
[----:B------:R-:W-:Y:S01]  /*bda0*/  FFMA.FTZ R171, R34, UR4, -R163 ;  /* 0x0000000422ab7c23 */ /* 0x000fe200080108a3 */
[----:B------:R-:W-:Y:S02]  /*bdb0*/  LOP3.LUT R135, R180, 0xffff, RZ, 0xc0, !PT ;  /* 0x0000ffffb4877812 */ /* 0x000fe400078ec0ff */
[----:B------:R-:W-:Y:S01]  /*bdc0*/  PRMT R138, R139, 0x7632, R138 ;  /* 0x000076328b8a7816 */ /* 0x000fe2000000008a */
[C---:B----4-:R-:W-:Y:S02]  /*bdd0*/  HMMA.16816.F32.BF16 R4, R120.reuse, R124, R4 ;  /* 0x0000007c7804723c */ /* 0x050fe40000041804 */
[----:B------:R-:W-:Y:S03]  /*bde0*/  MUFU.EX2 R171, R171 ;  /* 0x000000ab00ab7308 */ /* 0x000fe60000000800 */
[----:B------:R-:W-:Y:S02]  /*bdf0*/  ISETP.LE.U32.AND P5, PT, R135, UR7, PT ;  /* 0x0000000787007c0c */ /* 0x000fe4000bfa3070 */
[----:B------:R-:W-:Y:S01]  /*be00*/  PRMT R135, R208, 0x7610, R135 ;  /* 0x00007610d0877816 */ /* 0x000fe20000000087 */
[C---:B------:R-:W-:Y:S01]  /*be10*/  HMMA.16816.F32.BF16 R8, R120.reuse, R126, R8 ;  /* 0x0000007e7808723c */ /* 0x040fe20000041808 */
[----:B------:R-:W1:Y:S02]  /*be20*/  LDSM.16.MT88.4 R124, [R117+0x800] ;  /* 0x00080000757c783b */ /* 0x000e640000004200 */
[----:B------:R-:W-:Y:S01]  /*be30*/  @!P6 PRMT R153, R135, 0x5410, RZ ;  /* 0x000054108799e816 */ /* 0x000fe200000000ff */
[--C-:B------:R-:W-:Y:S01]  /*be40*/  FFMA.FTZ R135, R28, UR4, -R162.reuse ;  /* 0x000000041c877c23 */ /* 0x100fe200080108a2 */
[----:B------:R-:W-:Y:S03]  /*be50*/  FFMA.FTZ R162, R33, UR4, -R162 ;  /* 0x0000000421a27c23 */ /* 0x000fe600080108a2 */
[C---:B------:R-:W-:Y:S01]  /*be60*/  HMMA.16816.F32.BF16 R36, R120.reuse, R128, R36 ;  /* 0x000000807824723c */ /* 0x040fe20000041824 */
[----:B------:R-:W-:Y:S02]  /*be70*/  STG.E.U16 desc[UR18][R192.64+-0x80], R153 ;  /* 0xffff8099c0007986 */ /* 0x000fe4000c101512 */
[----:B------:R-:W-:Y:S05]  /*be80*/  MUFU.EX2 R162, R162 ;  /* 0x000000a200a27308 */ /* 0x000fea0000000800 */
        /* <DEDUP_REMOVED lines=18> */
[----:B------:R-:W-:Y:S05]  /*bfb0*/  IMAD.WIDE.U32 R128, R118, -0x326172a9, RZ ;  /* 0xcd9e8d5776807825 */ /* 0x000fea00078e00ff */
[C---:B------:R-:W-:Y:S03]  /*bfc0*/  HMMA.16816.F32.BF16 R88, R120.reuse, R130, R88 ;  /* 0x000000827858723c */ /* 0x040fe60000041858 */
[----:B------:R-:W-:Y:S01]  /*bfd0*/  IMAD.WIDE.U32 R130, R167, -0x326172a9, RZ ;  /* 0xcd9e8d57a7827825 */ /* 0x000fe200078e00ff */
[C---:B------:R-:W-:Y:S01]  /*bfe0*/  PRMT R174, R128.reuse, 0x7772, RZ ;  /* 0x0000777280ae7816 */ /* 0x040fe200000000ff */
[----:B------:R-:W2:Y:S01]  /*bff0*/  LDL.LU R167, [R1+0x34] ;  /* 0x0000340001a77983 */ /* 0x000ea20000300800 */
[----:B------:R-:W-:Y:S02]  /*c000*/  PRMT R175, R128, 0x7773, RZ ;  /* 0x0000777380af7816 */ /* 0x000fe400000000ff */
[----:B------:R-:W-:Y:S01]  /*c010*/  LOP3.LUT R132, R164, R160, R131, 0x96, !PT ;  /* 0x000000a0a4847212 */ /* 0x000fe200078e9683 */
[----:B------:R4:W-:Y:S01]  /*c020*/  @!P6 STL.S16 [R1+0x3c], R208 ;  /* 0x00003cd00100e387 */ /* 0x0009e20000100600 */
[----:B------:R-:W-:Y:S01]  /*c030*/  LOP3.LUT R118, R173, R130, R129, 0x96, !PT ;  /* 0x00000082ad767212 */ /* 0x000fe200078e9681 */
[----:B------:R-:W-:Y:S01]  /*c040*/  IMAD.MOV.U32 R164, RZ, RZ, R128 ;  /* 0x000000ffffa47224 */ /* 0x000fe200078e0080 */
[----:B------:R-:W-:Y:S01]  /*c050*/  PRMT R173, R128, 0x7771, RZ ;  /* 0x0000777180ad7816 */ /* 0x000fe200000000ff */
[----:B------:R2:W5:Y:S01]  /*c060*/  LDL.S16 R200, [R1+0x40] ;  /* 0x0000400001c87983 */ /* 0x0005620000100600 */
[----:B------:R-:W-:Y:S01]  /*c070*/  IMAD.WIDE.U32 R132, R132, -0x2daee0ad, RZ ;  /* 0xd2511f5384847825 */ /* 0x000fe200078e00ff */
[----:B------:R-:W-:Y:S02]  /*c080*/  SHF.R.U32.HI R170, RZ, 0x18, R118 ;  /* 0x00000018ffaa7819 */ /* 0x000fe40000011676 */
[----:B------:R-:W3:Y:S01]  /*c090*/  LDSM.16.MT88.4 R128, [R177+0x10800] ;  /* 0x01080000b180783b */ /* 0x000ee20000004200 */
[----:B------:R-:W-:Y:S01]  /*c0a0*/  IMAD.U32 R160, RZ, RZ, UR12 ;  /* 0x0000000cffa07e24 */ /* 0x000fe2000f8e00ff */
[----:B------:R-:W-:Y:S02]  /*c0b0*/  LOP3.LUT R134, R161, R134, R133, 0x96, !PT ;  /* 0x00000086a1867212 */ /* 0x000fe400078e9685 */
[----:B------:R-:W-:Y:S02]  /*c0c0*/  LOP3.LUT R133, R118, 0xffff, RZ, 0xc0, !PT ;  /* 0x0000ffff76857812 */ /* 0x000fe400078ec0ff */
[----:B------:R-:W-:Y:S01]  /*c0d0*/  LEA R160, P2, R160, R192, 0x1 ;  /* 0x000000c0a0a07211 */ /* 0x000fe200078408ff */
[C---:B-1----:R-:W-:Y:S01]  /*c0e0*/  HMMA.16816.F32.BF16 R92, R120.reuse, R124, R92 ;  /* 0x0000007c785c723c */ /* 0x042fe2000004185c */
[----:B------:R1:W5:Y:S02]  /*c0f0*/  LDL.S16 R180, [R1+0x30] ;  /* 0x0000300001b47983 */ /* 0x0003640000100600 */
[----:B------:R-:W-:Y:S02]  /*c100*/  SHF.R.U32.HI R133, RZ, 0x8, R133 ;  /* 0x00000008ff857819 */ /* 0x000fe40000011685 */
[----:B------:R1:W5:Y:S01]  /*c110*/  LDL.S16 R179, [R1+0x24] ;  /* 0x0000240001b37983 */ /* 0x0003620000100600 */
[----:B------:R-:W-:Y:S02]  /*c120*/  LOP3.LUT R169, R164, 0xff, RZ, 0xc0, !PT ;  /* 0x000000ffa4a97812 */ /* 0x000fe400078ec0ff */
[C---:B------:R-:W-:Y:S01]  /*c130*/  HMMA.16816.F32.BF16 R96, R120.reuse, R126, R96 ;  /* 0x0000007e7860723c */ /* 0x040fe20000041860 */
[----:B------:R-:W1:Y:S01]  /*c140*/  LDSM.16.MT88.4 R124, [R117+0x4800] ;  /* 0x00480000757c783b */ /* 0x000e620000004200 */
[----:B----4-:R4:W4:Y:S01]  /*c150*/  MUFU.EX2 R208, R20 ;  /* 0x0000001400d07308 */ /* 0x0109220000000800 */
[----:B------:R-:W-:Y:S02]  /*c160*/  PRMT R22, R169, 0x5410, R173 ;  /* 0x00005410a9167816 */ /* 0x000fe400000000ad */
[----:B------:R-:W-:Y:S03]  /*c170*/  PRMT R164, R132, 0x7771, RZ ;  /* 0x0000777184a47816 */ /* 0x000fe600000000ff */
[--C-:B------:R-:W-:Y:S01]  /*c180*/  HSET2.LE.AND R22, R22, R190.reuse, PT ;  /* 0x000000be16167233 */ /* 0x100fe20003803000 */
[----:B---3--:R-:W-:Y:S01]  /*c190*/  FFMA.FTZ R2, R2, R168, R210 ;  /* 0x000000a802027223 */ /* 0x008fe200000100d2 */
[----:B------:R-:W-:Y:S02]  /*c1a0*/  LOP3.LUT R168, R118, 0xff, RZ, 0xc0, !PT ;  /* 0x000000ff76a87812 */ /* 0x000fe400078ec0ff */
[----:B------:R-:W-:Y:S01]  /*c1b0*/  MUFU.EX2 R210, R26 ;  /* 0x0000001a00d27308 */ /* 0x000fe20000000800 */
[----:B------:R-:W-:Y:S02]  /*c1c0*/  FADD.FTZ R2, R227, R2 ;  /* 0x00000002e3027221 */ /* 0x000fe40000010000 */
[----:B------:R3:W3:Y:S01]  /*c1d0*/  LDL.S16 R227, [R1+0x38] ;  /* 0x0000380001e37983 */ /* 0x0006e20000100600 */
[----:B----4-:R-:W-:Y:S01]  /*c1e0*/  LOP3.LUT R20, R141, 0xffff, RZ, 0xc0, !PT ;  /* 0x0000ffff8d147812 */ /* 0x010fe200078ec0ff */
[----:B------:R-:W-:Y:S01]  /*c1f0*/  FADD.FTZ R23, R228, R2 ;  /* 0x00000002e4177221 */ /* 0x000fe20000010000 */
[----:B------:R-:W-:Y:S02]  /*c200*/  F2FP.BF16.F32.PACK_AB R142, R217, R208 ;  /* 0x000000d0d98e723e */ /* 0x000fe400000010ff */
[----:B------:R-:W-:Y:S02]  /*c210*/  ISETP.LE.U32.AND P6, PT, R20, UR7, PT ;  /* 0x0000000714007c0c */ /* 0x000fe4000bfc3070 */
[----:B------:R-:W-:Y:S01]  /*c220*/  PRMT R20, R168, 0x5410, R133 ;  /* 0x00005410a8147816 */ /* 0x000fe20000000085 */
[C---:B------:R-:W-:Y:S01]  /*c230*/  HMMA.16816.F32.BF16 R100, R120.reuse, R128, R100 ;  /* 0x000000807864723c */ /* 0x040fe20000041864 */
[----:B------:R-:W-:Y:S02]  /*c240*/  IMAD.U32 R129, RZ, RZ, UR12 ;  /* 0x0000000cff817e24 */ /* 0x000fe4000f8e00ff */
[----:B------:R-:W-:Y:S02]  /*c250*/  PRMT R141, R142, 0x7632, R141 ;  /* 0x000076328e8d7816 */ /* 0x000fe4000000008d */
[--C-:B------:R-:W-:Y:S02]  /*c260*/  HSET2.LE.AND R20, R20, R190.reuse, PT ;  /* 0x000000be14147233 */ /* 0x100fe40003803000 */
[----:B------:R-:W-:Y:S01]  /*c270*/  PRMT R2, R174, 0x5410, R175 ;  /* 0x00005410ae027816 */ /* 0x000fe200000000af */
[C---:B------:R-:W-:Y:S03]  /*c280*/  HMMA.16816.F32.BF16 R104, R120.reuse, R130, R104 ;  /* 0x000000827868723c */ /* 0x040fe60000041868 */
[----:B------:R-:W-:Y:S02]  /*c290*/  LOP3.LUT R2, R2, 0xff00ff, RZ, 0xc0, !PT ;  /* 0x00ff00ff02027812 */ /* 0x000fe400078ec0ff */
[----:B------:R-:W-:Y:S02]  /*c2a0*/  LOP3.LUT R128, R133, 0xffff, RZ, 0xc0, !PT ;  /* 0x0000ffff85807812 */ /* 0x000fe400078ec0ff */
[----:B------:R-:W-:Y:S01]  /*c2b0*/  LEA.HI.X.SX32 R161, R129, R193, 0x1, P2 ;  /* 0x000000c181a17211 */ /* 0x000fe200010f0eff */
[C---:B-1----:R-:W-:Y:S03]  /*c2c0*/  HMMA.16816.F32.BF16 R108, R120.reuse, R124, R108 ;  /* 0x0000007c786c723c */ /* 0x042fe6000004186c */
[----:B------:R-:W-:Y:S01]  /*c2d0*/  ISETP.LE.U32.AND P2, PT, R128, UR7, PT ;  /* 0x0000000780007c0c */ /* 0x000fe2000bf43070 */
[--C-:B------:R-:W-:Y:S01]  /*c2e0*/  FFMA.FTZ R125, R30, UR4, -R163.reuse ;  /* 0x000000041e7d7c23 */ /* 0x100fe200080108a3 */
[----:B------:R-:W1:Y:S01]  /*c2f0*/  LDSM.16.MT88.4 R128, [R152+0x4800] ;  /* 0x004800009880783b */ /* 0x000e620000004200 */
[--C-:B------:R-:W-:Y:S01]  /*c300*/  FFMA.FTZ R124, R31, UR4, -R163.reuse ;  /* 0x000000041f7c7c23 */ /* 0x100fe200080108a3 */
[----:B------:R-:W-:Y:S01]  /*c310*/  FFMA.FTZ R163, R35, UR4, -R163 ;  /* 0x0000000423a37c23 */ /* 0x000fe200080108a3 */
[C---:B------:R-:W-:Y:S05]  /*c320*/  HMMA.16816.F32.BF16 R112, R120.reuse, R126, R112 ;  /* 0x0000007e7870723c */ /* 0x040fea0000041870 */
[----:B------:R-:W-:Y:S01]  /*c330*/  LDSM.16.MT88.4 R28, [R177+0xd000] ;  /* 0x00d00000b11c783b */ /* 0x000fe20000004200 */
[----:B------:R-:W-:Y:S02]  /*c340*/  MUFU.EX2 R163, R163 ;  /* 0x000000a300a37308 */ /* 0x000fe40000000800 */
[----:B------:R-:W-:Y:S01]  /*c350*/  @!P2 HFMA2.BF16_V2 R251, -RZ.H0_H0, RZ.H0_H0, -R141.H0_H0 ;  /* 0x200000fffffba231 */ /* 0x000fe2000034098d */
[C---:B-1----:R-:W-:Y:S08]  /*c360*/  HMMA.16816.F32.BF16 R12, R120.reuse, R128, R12 ;  /* 0x00000080780c723c */ /* 0x042ff0000004180c */
[----:B------:R-:W-:Y:S03]  /*c370*/  HMMA.16816.F32.BF16 R16, R120, R130, R16 ;  /* 0x000000827810723c */ /* 0x000fe60000041810 */
[----:B--2---:R-:W-:Y:S02]  /*c380*/  FFMA.FTZ R0, R0, R167, R209 ;  /* 0x000000a700007223 */ /* 0x004fe400000100d1 */
[----:B------:R1:W2:Y:S02]  /*c390*/  MUFU.EX2 R209, R27 ;  /* 0x0000001b00d17308 */ /* 0x0002a40000000800 */
[----:B------:R-:W-:Y:S04]  /*c3a0*/  FADD.FTZ R0, R226, R0 ;  /* 0x00000000e2007221 */ /* 0x000fe80000010000 */
[--C-:B------:R-:W-:Y:S01]  /*c3b0*/  FADD.FTZ R32, R229, R0.reuse ;  /* 0x00000000e5207221 */ /* 0x100fe20000010000 */
[----:B------:R-:W-:Y:S01]  /*c3c0*/  PRMT R0, R118, 0x7632, R0 ;  /* 0x0000763276007816 */ /* 0x000fe20000000000 */
[----:B------:R-:W-:Y:S01]  /*c3d0*/  FADD.FTZ R118, R232, R23 ;  /* 0x00000017e8767221 */ /* 0x000fe20000010000 */
[--C-:B------:R-:W-:Y:S01]  /*c3e0*/  HSET2.LE.AND R23, R2, R190.reuse, PT ;  /* 0x000000be02177233 */ /* 0x100fe20003803000 */
[----:B------:R-:W-:Y:S01]  /*c3f0*/  FADD.FTZ R2, R233, R32 ;  /* 0x00000020e9027221 */ /* 0x000fe20000010000 */
[----:B------:R-:W-:Y:S01]  /*c400*/  LOP3.LUT R167, R0, 0xff, RZ, 0xc0, !PT ;  /* 0x000000ff00a77812 */ /* 0x000fe200078ec0ff */
[----:B------:R-:W-:Y:S01]  /*c410*/  LDSM.16.MT88.4 R32, [R117+0x1000] ;  /* 0x001000007520783b */ /* 0x000fe20000004200 */
[----:B------:R-:W-:Y:S01]  /*c420*/  PRMT R0, R142, 0x5410, R141 ;  /* 0x000054108e007816 */ /* 0x000fe2000000008d */
[----:B------:R-:W-:Y:S01]  /*c430*/  FADD.FTZ R2, R212, R2 ;  /* 0x00000002d4027221 */ /* 0x000fe20000010000 */
[----:B------:R-:W-:Y:S01]  /*c440*/  PRMT R21, R167, 0x5410, R170 ;  /* 0x00005410a7157816 */ /* 0x000fe200000000aa */
[----:B------:R-:W-:Y:S01]  /*c450*/  FADD.FTZ R118, R211, R118 ;  /* 0x00000076d3767221 */ /* 0x000fe20000010000 */
[----:B------:R-:W-:Y:S01]  /*c460*/  LOP3.LUT R20, R0, R20, RZ, 0xc0, !PT ;  /* 0x0000001400147212 */ /* 0x000fe200078ec0ff */
[----:B------:R-:W-:Y:S01]  /*c470*/  FADD.FTZ R2, R218, R2 ;  /* 0x00000002da027221 */ /* 0x000fe20000010000 */
[----:B------:R-:W-:Y:S01]  /*c480*/  PRMT R0, R140, 0x5410, R143 ;  /* 0x000054108c007816 */ /* 0x000fe2000000008f */
[----:B-1----:R-:W1:Y:S01]  /*c490*/  LDSM.16.MT88.4 R24, [R176+0xd000] ;  /* 0x00d00000b018783b */ /* 0x002e620000004200 */
[----:B------:R-:W-:Y:S02]  /*c4a0*/  HSET2.LE.AND R21, R21, R190, PT ;  /* 0x000000be15157233 */ /* 0x000fe40003803000 */
[----:B--2---:R-:W-:Y:S02]  /*c4b0*/  F2FP.BF16.F32.PACK_AB R137, R209, R210 ;  /* 0x000000d2d189723e */ /* 0x004fe400000010ff */
[----:B------:R-:W-:Y:S02]  /*c4c0*/  @!P2 PRMT R141, R251, 0x5410, RZ ;  /* 0x00005410fb8da816 */ /* 0x000fe400000000ff */
[----:B------:R-:W-:Y:S02]  /*c4d0*/  LOP3.LUT R21, R0, R21, RZ, 0xc0, !PT ;  /* 0x0000001500157212 */ /* 0x000fe400078ec0ff */
[----:B------:R-:W-:Y:S02]  /*c4e0*/  PRMT R0, R139, 0x5410, R138 ;  /* 0x000054108b007816 */ /* 0x000fe4000000008a */
[C---:B------:R-:W-:Y:S02]  /*c4f0*/  PRMT R136, R137.reuse, 0x7632, R136 ;  /* 0x0000763289887816 */ /* 0x040fe40000000088 */
[----:B------:R-:W-:Y:S02]  /*c500*/  LOP3.LUT R22, R0, R22, RZ, 0xc0, !PT ;  /* 0x0000001600167212 */ /* 0x000fe400078ec0ff */
[----:B------:R-:W-:Y:S02]  /*c510*/  PRMT R0, R137, 0x5410, R136 ;  /* 0x0000541089007816 */ /* 0x000fe40000000088 */
[----:B------:R-:W-:Y:S02]  /*c520*/  ISETP.GT.U32.AND P2, PT, R173, UR7, PT ;  /* 0x00000007ad007c0c */ /* 0x000fe4000bf44070 */
[----:B------:R-:W-:Y:S01]  /*c530*/  LOP3.LUT R23, R0, R23, RZ, 0xc0, !PT ;  /* 0x0000001700177212 */ /* 0x000fe200078ec0ff */
[----:B---3--:R-:W-:Y:S05]  /*c540*/  @!P5 HFMA2.BF16_V2 R227, -RZ.H0_H0, RZ.H0_H0, -R119.H0_H0 ;  /* 0x200000ffffe3d231 */ /* 0x008fea0000340977 */
[----:B------:R-:W-:Y:S01]  /*c550*/  @!P5 STL.S16 [R1+0x38], R227 ;  /* 0x000038e30100d387 */ /* 0x000fe20000100600 */
[----:B------:R-:W-:Y:S04]  /*c560*/  PRMT R0, R227, 0x7610, R0 ;  /* 0x00007610e3007816 */ /* 0x000fe80000000000 */
[----:B------:R-:W-:Y:S01]  /*c570*/  @P2 HFMA2.BF16_V2 R246, -RZ.H0_H0, RZ.H0_H0, -R138.H0_H0 ;  /* 0x200000fffff62231 */ /* 0x000fe2000034098a */
[----:B------:R-:W-:Y:S02]  /*c580*/  @!P5 PRMT R119, R0, 0x5410, RZ ;  /* 0x000054100077d816 */ /* 0x000fe400000000ff */
[----:B------:R3:W2:Y:S01]  /*c590*/  LDL.S16 R0, [R1+0x28] ;  /* 0x0000280001007983 */ /* 0x0006a20000100600 */
[----:B------:R-:W-:Y:S02]  /*c5a0*/  ISETP.LE.U32.AND P5, PT, R204, UR7, PT ;  /* 0x00000007cc007c0c */ /* 0x000fe4000bfa3070 */
[----:B------:R-:W-:Y:S01]  /*c5b0*/  @P2 PRMT R138, R246, 0x5410, RZ ;  /* 0x00005410f68a2816 */ /* 0x000fe200000000ff */
[----:B------:R-:W-:Y:S01]  /*c5c0*/  STG.E.U16 desc[UR18][R192.64+-0x7e], R119 ;  /* 0xffff8277c0007986 */ /* 0x000fe2000c101512 */
[----:B------:R-:W-:Y:S01]  /*c5d0*/  MUFU.EX2 R204, R135 ;  /* 0x0000008700cc7308 */ /* 0x000fe20000000800 */
[C---:B-1----:R-:W-:Y:S08]  /*c5e0*/  HMMA.16816.F32.BF16 R4, R20.reuse, R24, R4 ;  /* 0x000000181404723c */ /* 0x042ff00000041804 */
[----:B-----5:R-:W-:Y:S01]  /*c5f0*/  @!P5 HFMA2.BF16_V2 R200, -RZ.H0_H0, RZ.H0_H0, -R154.H0_H0 ;  /* 0x200000ffffc8d231 */ /* 0x020fe2000034099a */
[C---:B------:R-:W-:Y:S01]  /*c600*/  HMMA.16816.F32.BF16 R8, R20.reuse, R26, R8 ;  /* 0x0000001a1408723c */ /* 0x040fe20000041808 */
[----:B------:R-:W1:Y:S03]  /*c610*/  LDSM.16.MT88.4 R24, [R152+0x1000] ;  /* 0x001000009818783b */ /* 0x000e660000004200 */
[----:B------:R-:W-:Y:S04]  /*c620*/  PRMT R120, R200, 0x7610, R120 ;  /* 0x00007610c8787816 */ /* 0x000fe80000000078 */
[C---:B------:R-:W-:Y:S01]  /*c630*/  HMMA.16816.F32.BF16 R36, R20.reuse, R28, R36 ;  /* 0x0000001c1424723c */ /* 0x040fe20000041824 */
[----:B------:R4:W-:Y:S02]  /*c640*/  @!P5 STL.S16 [R1+0x40], R200 ;  /* 0x000040c80100d387 */ /* 0x0009e40000100600 */
[----:B------:R-:W-:Y:S02]  /*c650*/  @!P5 PRMT R154, R120, 0x5410, RZ ;  /* 0x00005410789ad816 */ /* 0x000fe400000000ff */
[----:B------:R3:W5:Y:S01]  /*c660*/  LDL.S16 R126, [R1+0x20] ;  /* 0x00002000017e7983 */ /* 0x0007620000100600 */
[----:B------:R-:W-:Y:S02]  /*c670*/  ISETP.LE.U32.AND P5, PT, R205, UR7, PT ;  /* 0x00000007cd007c0c */ /* 0x000fe4000bfa3070 */
[C---:B------:R-:W-:Y:S01]  /*c680*/  HMMA.16816.F32.BF16 R40, R20.reuse, R30, R40 ;  /* 0x0000001e1428723c */ /* 0x040fe20000041828 */
[----:B------:R-:W3:Y:S01]  /*c690*/  LDSM.16.MT88.4 R28, [R176+0xf000] ;  /* 0x00f00000b01c783b */ /* 0x000ee20000004200 */
[----:B------:R-:W4:Y:S06]  /*c6a0*/  MUFU.EX2 R205, R165 ;  /* 0x000000a500cd7308 */ /* 0x000f2c0000000800 */
[C---:B------:R-:W-:Y:S01]  /*c6b0*/  HMMA.16816.F32.BF16 R44, R20.reuse, R32, R44 ;  /* 0x00000020142c723c */ /* 0x040fe2000004182c */
[----:B------:R-:W-:Y:S02]  /*c6c0*/  LDSM.16.MT88.4 R120, [R117+0x3000] ;  /* 0x003000007578783b */ /* 0x000fe40000004200 */
[----:B------:R-:W-:Y:S05]  /*c6d0*/  @!P5 HFMA2.BF16_V2 R180, -RZ.H0_H0, RZ.H0_H0, -R155.H0_H0 ;  /* 0x200000ffffb4d231 */ /* 0x000fea000034099b */
[C---:B------:R-:W-:Y:S01]  /*c6e0*/  HMMA.16816.F32.BF16 R48, R20.reuse, R34, R48 ;  /* 0x000000221430723c */ /* 0x040fe20000041830 */
[----:B------:R-:W3:Y:S01]  /*c6f0*/  LDSM.16.MT88.4 R32, [R177+0xf000] ;  /* 0x00f00000b120783b */ /* 0x000ee20000004200 */
[----:B----4-:R-:W-:Y:S01]  /*c700*/  MUFU.EX2 R200, R124 ;  /* 0x0000007c00c87308 */ /* 0x010fe20000000800 */
[----:B------:R-:W-:Y:S02]  /*c710*/  PRMT R127, R180, 0x7610, R127 ;  /* 0x00007610b47f7816 */ /* 0x000fe4000000007f */
[----:B------:R-:W-:Y:S02]  /*c720*/  F2FP.BF16.F32.PACK_AB R129, R205, R204 ;  /* 0x000000cccd81723e */ /* 0x000fe400000010ff */
[----:B------:R-:W-:Y:S02]  /*c730*/  @!P5 PRMT R155, R127, 0x5410, RZ ;  /* 0x000054107f9bd816 */ /* 0x000fe400000000ff */
[----:B------:R4:W-:Y:S01]  /*c740*/  @!P5 STL.S16 [R1+0x30], R180 ;  /* 0x000030b40100d387 */ /* 0x0009e20000100600 */
[C---:B-1----:R-:W-:Y:S03]  /*c750*/  HMMA.16816.F32.BF16 R52, R20.reuse, R24, R52 ;  /* 0x000000181434723c */ /* 0x042fe60000041834 */
[----:B------:R-:W-:Y:S01]  /*c760*/  STG.E.U16 desc[UR18][R160.64+-0x80], R154 ;  /* 0xffff809aa0007986 */ /* 0x000fe2000c101512 */
[----:B------:R-:W-:Y:S02]  /*c770*/  ISETP.LE.U32.AND P5, PT, R206, UR7, PT ;  /* 0x00000007ce007c0c */ /* 0x000fe4000bfa3070 */
[----:B------:R-:W-:Y:S01]  /*c780*/  PRMT R128, R129, 0x7632, R128 ;  /* 0x0000763281807816 */ /* 0x000fe20000000080 */
[----:B------:R1:W-:Y:S01]  /*c790*/  STG.E.U16 desc[UR18][R160.64+-0x7e], R155 ;  /* 0xffff829ba0007986 */ /* 0x0003e2000c101512 */
[C---:B------:R-:W-:Y:S03]  /*c7a0*/  HMMA.16816.F32.BF16 R56, R20.reuse, R26, R56 ;  /* 0x0000001a1438723c */ /* 0x040fe60000041838 */
[----:B------:R-:W1:Y:S01]  /*c7b0*/  LDSM.16.MT88.4 R24, [R152+0x3000] ;  /* 0x003000009818783b */ /* 0x000e620000004200 */
[----:B------:R-:W-:Y:S04]  /*c7c0*/  PRMT R165, R132, 0x7773, RZ ;  /* 0x0000777384a57816 */ /* 0x000fe800000000ff */
[C---:B---3--:R-:W-:Y:S03]  /*c7d0*/  HMMA.16816.F32.BF16 R60, R20.reuse, R28, R60 ;  /* 0x0000001c143c723c */ /* 0x048fe6000004183c */
[----:B------:R-:W-:Y:S05]  /*c7e0*/  @!P5 HFMA2.BF16_V2 R179, -RZ.H0_H0, RZ.H0_H0, -R156.H0_H0 ;  /* 0x200000ffffb3d231 */ /* 0x000fea000034099c */
[----:B------:R3:W-:Y:S01]  /*c7f0*/  @!P5 STL.S16 [R1+0x24], R179 ;  /* 0x000024b30100d387 */ /* 0x0007e20000100600 */
[C---:B------:R-:W-:Y:S01]  /*c800*/  HMMA.16816.F32.BF16 R64, R20.reuse, R30, R64 ;  /* 0x0000001e1440723c */ /* 0x040fe20000041840 */
[----:B----4-:R-:W4:Y:S02]  /*c810*/  MUFU.EX2 R180, R125 ;  /* 0x0000007d00b47308 */ /* 0x010f240000000800 */
[----:B------:R-:W3:Y:S05]  /*c820*/  LDSM.16.MT88.4 R28, [R176+0x11000] ;  /* 0x01100000b01c783b */ /* 0x000eea0000004200 */
[C---:B------:R-:W-:Y:S03]  /*c830*/  HMMA.16816.F32.BF16 R68, R20.reuse, R32, R68 ;  /* 0x000000201444723c */ /* 0x040fe60000041844 */
[----:B------:R-:W-:Y:S02]  /*c840*/  PRMT R32, R179, 0x7610, R32 ;  /* 0x00007610b3207816 */ /* 0x000fe40000000020 */
[----:B-1----:R-:W-:Y:S02]  /*c850*/  LOP3.LUT R155, R134, 0xff, RZ, 0xc0, !PT ;  /* 0x000000ff869b7812 */ /* 0x002fe400078ec0ff */
[----:B------:R-:W-:Y:S01]  /*c860*/  @!P5 PRMT R156, R32, 0x5410, RZ ;  /* 0x00005410209cd816 */ /* 0x000fe200000000ff */
[C---:B------:R-:W-:Y:S01]  /*c870*/  HMMA.16816.F32.BF16 R72, R20.reuse, R34, R72 ;  /* 0x000000221448723c */ /* 0x040fe20000041848 */
[----:B------:R-:W1:Y:S02]  /*c880*/  LDSM.16.MT88.4 R32, [R177+0x11000] ;  /* 0x01100000b120783b */ /* 0x000e640000004200 */
[----:B------:R-:W-:Y:S02]  /*c890*/  ISETP.GT.U32.AND P5, PT, R207, UR7, PT ;  /* 0x00000007cf007c0c */ /* 0x000fe4000bfa4070 */
[----:B----4-:R-:W-:Y:S03]  /*c8a0*/  F2FP.BF16.F32.PACK_AB R131, R200, R180 ;  /* 0x000000b4c883723e */ /* 0x010fe600000010ff */
[C---:B------:R-:W-:Y:S01]  /*c8b0*/  HMMA.16816.F32.BF16 R76, R20.reuse, R120, R76 ;  /* 0x00000078144c723c */ /* 0x040fe2000004184c */
[----:B------:R4:W-:Y:S01]  /*c8c0*/  STG.E.U16 desc[UR18][R192.64+-0x70], R156 ;  /* 0xffff909cc0007986 */ /* 0x0009e2000c101512 */
[----:B---3--:R-:W3:Y:S01]  /*c8d0*/  MUFU.EX2 R179, R166 ;  /* 0x000000a600b37308 */ /* 0x008ee20000000800 */
[----:B------:R-:W-:Y:S02]  /*c8e0*/  LOP3.LUT R120, R134, 0xffff, RZ, 0xc0, !PT ;  /* 0x0000ffff86787812 */ /* 0x000fe400078ec0ff */
[----:B------:R-:W-:Y:S02]  /*c8f0*/  PRMT R130, R131, 0x7632, R130 ;  /* 0x0000763283827816 */ /* 0x000fe40000000082 */
[----:B------:R-:W-:Y:S01]  /*c900*/  SHF.R.U32.HI R120, RZ, 0x8, R120 ;  /* 0x00000008ff787819 */ /* 0x000fe20000011678 */
[C---:B------:R-:W-:Y:S03]  /*c910*/  HMMA.16816.F32.BF16 R80, R20.reuse, R122, R80 ;  /* 0x0000007a1450723c */ /* 0x040fe60000041850 */
[----:B------:R-:W-:Y:S05]  /*c920*/  IMAD.MOV.U32 R122, RZ, RZ, R132 ;  /* 0x000000ffff7a7224 */ /* 0x000fea00078e0084 */
[C---:B------:R-:W-:Y:S03]  /*c930*/  HMMA.16816.F32.BF16 R84, R20.reuse, R24, R84 ;  /* 0x000000181454723c */ /* 0x040fe60000041854 */
[----:B------:R-:W-:Y:S02]  /*c940*/  LOP3.LUT R154, R122, 0xff, RZ, 0xc0, !PT ;  /* 0x000000ff7a9a7812 */ /* 0x000fe400078ec0ff */
[----:B---3--:R-:W-:Y:S02]  /*c950*/  F2FP.BF16.F32.PACK_AB R119, R162, R179 ;  /* 0x000000b3a277723e */ /* 0x008fe400000010ff */
[----:B------:R-:W-:Y:S01]  /*c960*/  PRMT R166, R132, 0x7772, RZ ;  /* 0x0000777284a67816 */ /* 0x000fe200000000ff */
[C---:B------:R-:W-:Y:S01]  /*c970*/  HMMA.16816.F32.BF16 R88, R20.reuse, R26, R88 ;  /* 0x0000001a1458723c */ /* 0x040fe20000041858 */
[----:B------:R-:W3:Y:S02]  /*c980*/  LDSM.16.MT88.4 R24, [R117+0x5000] ;  /* 0x005000007518783b */ /* 0x000ee40000004200 */
[----:B------:R-:W-:Y:S02]  /*c990*/  PRMT R132, R155, 0x5410, R120 ;  /* 0x000054109b847816 */ /* 0x000fe40000000078 */
[----:B----4-:R-:W-:Y:S02]  /*c9a0*/  SHF.R.U32.HI R156, RZ, 0x18, R134 ;  /* 0x00000018ff9c7819 */ /* 0x010fe40000011686 */
[----:B------:R-:W-:Y:S01]  /*c9b0*/  PRMT R135, R166, 0x5410, R165 ;  /* 0x00005410a6877816 */ /* 0x000fe200000000a5 */
[C---:B------:R-:W-:Y:S03]  /*c9c0*/  HMMA.16816.F32.BF16 R92, R20.reuse, R28, R92 ;  /* 0x0000001c145c723c */ /* 0x040fe6000004185c */
[--C-:B------:R-:W-:Y:S02]  /*c9d0*/  HSET2.LE.AND R132, R132, R190.reuse, PT ;  /* 0x000000be84847233 */ /* 0x100fe40003803000 */
[----:B------:R-:W-:Y:S03]  /*c9e0*/  LOP3.LUT R135, R135, 0xff00ff, RZ, 0xc0, !PT ;  /* 0x00ff00ff87877812 */ /* 0x000fe600078ec0ff */
[C---:B------:R-:W-:Y:S01]  /*c9f0*/  HMMA.16816.F32.BF16 R96, R20.reuse, R30, R96 ;  /* 0x0000001e1460723c */ /* 0x040fe20000041860 */
[----:B------:R-:W4:Y:S02]  /*ca00*/  LDSM.16.MT88.4 R28, [R152+0x5000] ;  /* 0x00500000981c783b */ /* 0x000f240000004200 */
[--C-:B------:R-:W-:Y:S05]  /*ca10*/  HSET2.LE.AND R135, R135, R190.reuse, PT ;  /* 0x000000be87877233 */ /* 0x100fea0003803000 */
[C---:B-1----:R-:W-:Y:S03]  /*ca20*/  HMMA.16816.F32.BF16 R100, R20.reuse, R32, R100 ;  /* 0x000000201464723c */ /* 0x042fe60000041864 */
[----:B------:R-:W-:Y:S01]  /*ca30*/  FADD.FTZ R33, R220, R2 ;  /* 0x00000002dc217221 */ /* 0x000fe20000010000 */
[----:B------:R-:W-:Y:S04]  /*ca40*/  F2FP.BF16.F32.PACK_AB R2, R163, R171 ;  /* 0x000000aba302723e */ /* 0x000fe800000010ff */
[C---:B------:R-:W-:Y:S08]  /*ca50*/  HMMA.16816.F32.BF16 R104, R20.reuse, R34, R104 ;  /* 0x000000221468723c */ /* 0x040ff00000041868 */
[C---:B---3--:R-:W-:Y:S03]  /*ca60*/  HMMA.16816.F32.BF16 R108, R20.reuse, R24, R108 ;  /* 0x00000018146c723c */ /* 0x048fe6000004186c */
[----:B------:R-:W-:Y:S02]  /*ca70*/  PRMT R24, R134, 0x7632, R24 ;  /* 0x0000763286187816 */ /* 0x000fe40000000018 */
[----:B------:R-:W-:Y:S02]  /*ca80*/  PRMT R134, R154, 0x5410, R164 ;  /* 0x000054109a867816 */ /* 0x000fe400000000a4 */
[----:B------:R-:W-:Y:S01]  /*ca90*/  LOP3.LUT R153, R24, 0xff, RZ, 0xc0, !PT ;  /* 0x000000ff18997812 */ /* 0x000fe200078ec0ff */
[C---:B------:R-:W-:Y:S03]  /*caa0*/  HMMA.16816.F32.BF16 R112, R20.reuse, R26, R112 ;  /* 0x0000001a1470723c */ /* 0x040fe60000041870 */
[----:B------:R-:W-:Y:S02]  /*cab0*/  PRMT R24, R129, 0x5410, R128 ;  /* 0x0000541081187816 */ /* 0x000fe40000000080 */
[C---:B------:R-:W-:Y:S02]  /*cac0*/  ISETP.LE.U32.AND P2, PT, R153.reuse, UR7, PT ;  /* 0x0000000799007c0c */ /* 0x040fe4000bf43070 */
[----:B------:R-:W-:Y:S01]  /*cad0*/  LOP3.LUT R132, R24, R132, RZ, 0xc0, !PT ;  /* 0x0000008418847212 */ /* 0x000fe200078ec0ff */
[C---:B----4-:R-:W-:Y:S01]  /*cae0*/  HMMA.16816.F32.BF16 R12, R20.reuse, R28, R12 ;  /* 0x0000001c140c723c */ /* 0x050fe2000004180c */
[----:B------:R-:W-:Y:S02]  /*caf0*/  LDSM.16.MT88.4 R24, [R177+0xd800] ;  /* 0x00d80000b118783b */ /* 0x000fe40000004200 */
[----:B------:R-:W-:Y:S02]  /*cb00*/  PRMT R133, R153, 0x5410, R156 ;  /* 0x0000541099857816 */ /* 0x000fe4000000009c */
[--C-:B------:R-:W-:Y:S03]  /*cb10*/  HSET2.LE.AND R134, R134, R190.reuse, PT ;  /* 0x000000be86867233 */ /* 0x100fe60003803000 */
[----:B------:R-:W-:Y:S03]  /*cb20*/  HMMA.16816.F32.BF16 R16, R20, R30, R16 ;  /* 0x0000001e1410723c */ /* 0x000fe60000041810 */
[----:B------:R-:W-:Y:S01]  /*cb30*/  HSET2.LE.AND R133, R133, R190, PT ;  /* 0x000000be85857233 */ /* 0x000fe20003803000 */
[----:B------:R-:W-:Y:S02]  /*cb40*/  @!P2 HFMA2.BF16_V2 R241, -RZ.H0_H0, RZ.H0_H0, -R131.H0_H0 ;  /* 0x200000fffff1a231 */ /* 0x000fe40000340983 */
[----:B--2---:R-:W-:Y:S05]  /*cb50*/  @P5 HFMA2.BF16_V2 R0, -RZ.H0_H0, RZ.H0_H0, -R157.H0_H0 ;  /* 0x200000ffff005231 */ /* 0x004fea000034099d */
[----:B------:R1:W-:Y:S01]  /*cb60*/  @P5 STL.S16 [R1+0x28], R0 ;  /* 0x0000280001005387 */ /* 0x0003e20000100600 */
[----:B------:R-:W-:Y:S04]  /*cb70*/  PRMT R121, R0, 0x7610, R121 ;  /* 0x0000761000797816 */ /* 0x000fe80000000079 */
[----:B------:R-:W-:Y:S05]  /*cb80*/  @P5 PRMT R157, R121, 0x5410, RZ ;  /* 0x00005410799d5816 */ /* 0x000fea00000000ff */
[----:B------:R2:W-:Y:S01]  /*cb90*/  STG.E.U16 desc[UR18][R192.64+-0x6e], R157 ;  /* 0xffff929dc0007986 */ /* 0x0005e2000c101512 */
[----:B-----5:R-:W-:Y:S01]  /*cba0*/  @P4 HFMA2.BF16_V2 R126, -RZ.H0_H0, RZ.H0_H0, -R158.H0_H0 ;  /* 0x200000ffff7e4231 */ /* 0x020fe2000034099e */
[----:B-1----:R-:W-:Y:S04]  /*cbb0*/  LOP3.LUT R0, R120, 0xffff, RZ, 0xc0, !PT ;  /* 0x0000ffff78007812 */ /* 0x002fe800078ec0ff */
[----:B------:R-:W-:Y:S01]  /*cbc0*/  @P4 STL.S16 [R1+0x20], R126 ;  /* 0x0000207e01004387 */ /* 0x000fe20000100600 */
[----:B------:R-:W-:Y:S02]  /*cbd0*/  ISETP.LE.U32.AND P5, PT, R0, UR7, PT ;  /* 0x0000000700007c0c */ /* 0x000fe4000bfa3070 */
[----:B------:R-:W-:Y:S01]  /*cbe0*/  PRMT R0, R126, 0x7610, R0 ;  /* 0x000076107e007816 */ /* 0x000fe20000000000 */
[----:B------:R3:W4:Y:S03]  /*cbf0*/  LDL.S16 R121, [R1+0x1c] ;  /* 0x00001c0001797983 */ /* 0x0007260000100600 */
[----:B------:R-:W-:Y:S01]  /*cc00*/  @P4 PRMT R158, R0, 0x5410, RZ ;  /* 0x00005410009e4816 */ /* 0x000fe200000000ff */
[----:B------:R3:W5:Y:S01]  /*cc10*/  LDL.S16 R212, [R1+0x18] ;  /* 0x0000180001d47983 */ /* 0x0007620000100600 */
[----:B------:R-:W-:Y:S01]  /*cc20*/  ISETP.LE.U32.AND P4, PT, R172, UR7, PT ;  /* 0x00000007ac007c0c */ /* 0x000fe2000bf83070 */
[----:B--2---:R-:W-:Y:S01]  /*cc30*/  FADD.FTZ R157, R223, R33 ;  /* 0x00000021df9d7221 */ /* 0x004fe20000010000 */
[--C-:B------:R-:W-:Y:S01]  /*cc40*/  FADD.FTZ R0, R219, R118.reuse ;  /* 0x00000076db007221 */ /* 0x100fe20000010000 */
[----:B------:R3:W2:Y:S01]  /*cc50*/  LDL.S16 R211, [R1+0x14] ;  /* 0x0000140001d37983 */ /* 0x0006a20000100600 */
[----:B------:R-:W-:Y:S01]  /*cc60*/  PRMT R118, R119, 0x7632, R118 ;  /* 0x0000763277767816 */ /* 0x000fe20000000076 */
[----:B------:R-:W-:Y:S02]  /*cc70*/  @!P5 HFMA2.BF16_V2 R242, -RZ.H0_H0, RZ.H0_H0, -R128.H0_H0 ;  /* 0x200000fffff2d231 */ /* 0x000fe40000340980 */
[--C-:B------:R-:W-:Y:S01]  /*cc80*/  FADD.FTZ R32, R221, R0.reuse ;  /* 0x00000000dd207221 */ /* 0x100fe20000010000 */
[----:B------:R3:W3:Y:S01]  /*cc90*/  LDL.S16 R207, [R1+0x10] ;  /* 0x0000100001cf7983 */ /* 0x0006e20000100600 */
[----:B------:R-:W-:Y:S02]  /*cca0*/  PRMT R0, R2, 0x7632, R0 ;  /* 0x0000763202007816 */ /* 0x000fe40000000000 */
[----:B------:R-:W-:Y:S01]  /*ccb0*/  @!P5 PRMT R128, R242, 0x5410, RZ ;  /* 0x00005410f280d816 */ /* 0x000fe200000000ff */
[----:B------:R1:W3:Y:S01]  /*ccc0*/  LDL.S16 R206, [R1+0x4] ;  /* 0x0000040001ce7983 */ /* 0x0002e20000100600 */
[----:B------:R-:W-:Y:S02]  /*ccd0*/  PRMT R28, R119, 0x5410, R118 ;  /* 0x00005410771c7816 */ /* 0x000fe40000000076 */
[----:B------:R-:W-:Y:S01]  /*cce0*/  PRMT R20, R2, 0x5410, R0 ;  /* 0x0000541002147816 */ /* 0x000fe20000000000 */
[----:B------:R-:W1:Y:S01]  /*ccf0*/  LDSM.16.MT88.4 R124, [R176+0xd800] ;  /* 0x00d80000b07c783b */ /* 0x000e620000004200 */
[----:B------:R-:W-:Y:S02]  /*cd00*/  LOP3.LUT R134, R28, R134, RZ, 0xc0, !PT ;  /* 0x000000861c867212 */ /* 0x000fe400078ec0ff */
[----:B------:R-:W-:Y:S02]  /*cd10*/  LOP3.LUT R135, R20, R135, RZ, 0xc0, !PT ;  /* 0x0000008714877212 */ /* 0x000fe400078ec0ff */
[----:B------:R-:W-:Y:S03]  /*cd20*/  ISETP.GT.U32.AND P5, PT, R166, UR7, PT ;  /* 0x00000007a6007c0c */ /* 0x000fe6000bfa4070 */
[----:B------:R1:W-:Y:S10]  /*cd30*/  STG.E.U16 desc[UR18][R160.64+-0x70], R158 ;  /* 0xffff909ea0007986 */ /* 0x0003f4000c101512 */
[----:B------:R-:W-:Y:S05]  /*cd40*/  @P5 HFMA2.BF16_V2 R239, -RZ.H0_H0, RZ.H0_H0, -R2.H0_H0 ;  /* 0x200000ffffef5231 */ /* 0x000fea0000340902 */
[----:B------:R-:W-:Y:S01]  /*cd50*/  @P5 PRMT R2, R239, 0x5410, RZ ;  /* 0x00005410ef025816 */ /* 0x000fe200000000ff */
[----:B----4-:R-:W-:Y:S02]  /*cd60*/  @P3 HFMA2.BF16_V2 R121, -RZ.H0_H0, RZ.H0_H0, -R159.H0_H0 ;  /* 0x200000ffff793231 */ /* 0x010fe4000034099f */
[----:B-----5:R-:W-:Y:S03]  /*cd70*/  @!P4 HFMA2.BF16_V2 R212, -RZ.H0_H0, RZ.H0_H0, -R149.H0_H0 ;  /* 0x200000ffffd4c231 */ /* 0x020fe60000340995 */
[----:B------:R4:W-:Y:S01]  /*cd80*/  @P3 STL.S16 [R1+0x1c], R121 ;  /* 0x00001c7901003387 */ /* 0x0009e20000100600 */
[----:B------:R-:W-:Y:S01]  /*cd90*/  PRMT R34, R121, 0x7610, R34 ;  /* 0x0000761079227816 */ /* 0x000fe20000000022 */
[----:B--2---:R-:W-:Y:S02]  /*cda0*/  @!P6 HFMA2.BF16_V2 R211, -RZ.H0_H0, RZ.H0_H0, -R148.H0_H0 ;  /* 0x200000ffffd3e231 */ /* 0x004fe40000340994 */
[----:B------:R2:W5:Y:S01]  /*cdb0*/  LDL.S16 R172, [R1+0xc] ;  /* 0x00000c0001ac7983 */ /* 0x0005620000100600 */
[----:B------:R-:W-:Y:S02]  /*cdc0*/  @P3 PRMT R159, R34, 0x5410, RZ ;  /* 0x00005410229f3816 */ /* 0x000fe400000000ff */
[----:B------:R-:W-:Y:S01]  /*cdd0*/  ISETP.LE.U32.AND P3, PT, R178, UR7, PT ;  /* 0x00000007b2007c0c */ /* 0x000fe2000bf63070 */
[----:B-1----:R2:W2:Y:S01]  /*cde0*/  LDL.S16 R158, [R1+0x8] ;  /* 0x00000800019e7983 */ /* 0x0024a20000100600 */
[----:B------:R-:W-:Y:S02]  /*cdf0*/  PRMT R22, R212, 0x7610, R22 ;  /* 0x00007610d4167816 */ /* 0x000fe40000000016 */
[----:B------:R-:W-:Y:S01]  /*ce00*/  PRMT R21, R211, 0x7610, R21 ;  /* 0x00007610d3157816 */ /* 0x000fe20000000015 */
[----:B------:R1:W2:Y:S01]  /*ce10*/  LDL.S16 R29, [R1] ;  /* 0x00000000011d7983 */ /* 0x0002a20000100600 */
[----:B------:R-:W-:Y:S02]  /*ce20*/  @!P4 PRMT R149, R22, 0x5410, RZ ;  /* 0x000054101695c816 */ /* 0x000fe400000000ff */
[----:B------:R-:W-:Y:S01]  /*ce30*/  @!P6 PRMT R148, R21, 0x5410, RZ ;  /* 0x000054101594e816 */ /* 0x000fe200000000ff */
[----:B------:R-:W-:Y:S04]  /*ce40*/  STG.E.U16 desc[UR18][R160.64+-0x6e], R159 ;  /* 0xffff929fa0007986 */ /* 0x000fe8000c101512 */
[----:B------:R-:W-:Y:S01]  /*ce50*/  @!P4 STL.S16 [R1+0x18], R212 ;  /* 0x000018d40100c387 */ /* 0x000fe20000100600 */
[----:B---3--:R-:W-:Y:S01]  /*ce60*/  @!P3 HFMA2.BF16_V2 R207, -RZ.H0_H0, RZ.H0_H0, -R151.H0_H0 ;  /* 0x200000ffffcfb231 */ /* 0x008fe20000340997 */
[----:B------:R-:W-:Y:S02]  /*ce70*/  ISETP.LE.U32.AND P4, PT, R198, UR7, PT ;  /* 0x00000007c6007c0c */ /* 0x000fe4000bf83070 */
[----:B------:R-:W-:Y:S01]  /*ce80*/  STG.E.U16 desc[UR18][R192.64+-0x60], R149 ;  /* 0xffffa095c0007986 */ /* 0x000fe2000c101512 */
[----:B----4-:R-:W-:Y:S01]  /*ce90*/  FADD.FTZ R121, R222, R32 ;  /* 0x00000020de797221 */ /* 0x010fe20000010000 */
[----:B------:R-:W-:Y:S02]  /*cea0*/  PRMT R32, R131, 0x5410, R130 ;  /* 0x0000541083207816 */ /* 0x000fe40000000082 */
[----:B------:R-:W-:Y:S01]  /*ceb0*/  @!P6 STL.S16 [R1+0x14], R211 ;  /* 0x000014d30100e387 */ /* 0x000fe20000100600 */
[----:B------:R-:W-:Y:S01]  /*cec0*/  FADD.FTZ R28, R208, R121 ;  /* 0x00000079d01c7221 */ /* 0x000fe20000010000 */
[----:B------:R-:W-:Y:S02]  /*ced0*/  LOP3.LUT R133, R32, R133, RZ, 0xc0, !PT ;  /* 0x0000008520857212 */ /* 0x000fe400078ec0ff */
[----:B------:R-:W3:Y:S01]  /*cee0*/  LDSM.16.MT88.4 R32, [R117+0x1800] ;  /* 0x001800007520783b */ /* 0x000ee20000004200 */
[----:B------:R-:W-:Y:S02]  /*cef0*/  PRMT R20, R207, 0x7610, R20 ;  /* 0x00007610cf147816 */ /* 0x000fe40000000014 */
[----:B------:R-:W-:Y:S01]  /*cf00*/  ISETP.LE.U32.AND P6, PT, R199, UR7, PT ;  /* 0x00000007c7007c0c */ /* 0x000fe2000bfc3070 */
[----:B------:R-:W-:Y:S01]  /*cf10*/  @!P4 HFMA2.BF16_V2 R206, -RZ.H0_H0, RZ.H0_H0, -R150.H0_H0 ;  /* 0x200000ffffcec231 */ /* 0x000fe20000340996 */
[C---:B------:R-:W-:Y:S03]  /*cf20*/  HMMA.16816.F32.BF16 R120, R132.reuse, R124, R4 ;  /* 0x0000007c8478723c */ /* 0x040fe60000041804 */
[----:B------:R-:W4:Y:S02]  /*cf30*/  LDSM.16.MT88.4 R4, [R152+0x1800] ;  /* 0x001800009804783b */ /* 0x000f240000004200 */
[----:B------:R-:W-:Y:S02]  /*cf40*/  @!P3 PRMT R151, R20, 0x5410, RZ ;  /* 0x000054101497b816 */ /* 0x000fe400000000ff */
[----:B------:R-:W-:Y:S01]  /*cf50*/  @!P2 PRMT R131, R241, 0x5410, RZ ;  /* 0x00005410f183a816 */ /* 0x000fe200000000ff */
[C---:B------:R-:W-:Y:S03]  /*cf60*/  HMMA.16816.F32.BF16 R124, R132.reuse, R126, R8 ;  /* 0x0000007e847c723c */ /* 0x040fe60000041808 */
[----:B------:R-:W1:Y:S01]  /*cf70*/  LDSM.16.MT88.4 R8, [R176+0xf800] ;  /* 0x00f80000b008783b */ /* 0x000e620000004200 */
[----:B------:R-:W-:Y:S04]  /*cf80*/  ISETP.GT.U32.AND P2, PT, R165, UR7, PT ;  /* 0x00000007a5007c0c */ /* 0x000fe8000bf44070 */
[C---:B------:R-:W-:Y:S03]  /*cf90*/  HMMA.16816.F32.BF16 R36, R132.reuse, R24, R36 ;  /* 0x000000188424723c */ /* 0x040fe60000041824 */
[----:B------:R-:W1:Y:S05]  /*cfa0*/  LDSM.16.MT88.4 R20, [R177+0xf800] ;  /* 0x00f80000b114783b */ /* 0x000e6a0000004200 */
[C---:B------:R-:W-:Y:S03]  /*cfb0*/  HMMA.16816.F32.BF16 R40, R132.reuse, R26, R40 ;  /* 0x0000001a8428723c */ /* 0x040fe60000041828 */
[----:B------:R-:W-:Y:S01]  /*cfc0*/  STG.E.U16 desc[UR18][R192.64+-0x5e], R148 ;  /* 0xffffa294c0007986 */ /* 0x000fe2000c101512 */
[----:B------:R-:W-:Y:S01]  /*cfd0*/  PRMT R26, R206, 0x7610, R26 ;  /* 0x00007610ce1a7816 */ /* 0x000fe2000000001a */
[----:B------:R-:W-:Y:S02]  /*cfe0*/  @P2 HFMA2.BF16_V2 R236, -RZ.H0_H0, RZ.H0_H0, -R0.H0_H0 ;  /* 0x200000ffffec2231 */ /* 0x000fe40000340900 */
[----:B------:R-:W-:Y:S01]  /*cff0*/  @!P3 STL.S16 [R1+0x10], R207 ;  /* 0x000010cf0100b387 */ /* 0x000fe20000100600 */
[----:B------:R-:W-:Y:S02]  /*d000*/  ISETP.GT.U32.AND P3, PT, R201, UR7, PT ;  /* 0x00000007c9007c0c */ /* 0x000fe4000bf64070 */
[----:B------:R-:W-:Y:S01]  /*d010*/  @!P4 PRMT R150, R26, 0x5410, RZ ;  /* 0x000054101a96c816 */ /* 0x000fe200000000ff */
[C---:B---3--:R-:W-:Y:S01]  /*d020*/  HMMA.16816.F32.BF16 R44, R132.reuse, R32, R44 ;  /* 0x00000020842c723c */ /* 0x048fe2000004182c */
[----:B------:R-:W-:Y:S02]  /*d030*/  STG.E.U16 desc[UR18][R160.64+-0x60], R151 ;  /* 0xffffa097a0007986 */ /* 0x000fe4000c101512 */
[----:B------:R-:W-:Y:S02]  /*d040*/  @P2 PRMT R0, R236, 0x5410, RZ ;  /* 0x00005410ec002816 */ /* 0x000fe400000000ff */
[----:B------:R-:W-:Y:S01]  /*d050*/  @!P4 STL.S16 [R1+0x4], R206 ;  /* 0x000004ce0100c387 */ /* 0x000fe20000100600 */
[----:B------:R-:W-:Y:S02]  /*d060*/  ISETP.GT.U32.AND P4, PT, R202, UR7, PT ;  /* 0x00000007ca007c0c */ /* 0x000fe4000bf84070 */
[C---:B------:R-:W-:Y:S01]  /*d070*/  HMMA.16816.F32.BF16 R48, R132.reuse, R34, R48 ;  /* 0x000000228430723c */ /* 0x040fe20000041830 */
[----:B------:R-:W-:Y:S07]  /*d080*/  STG.E.U16 desc[UR18][R160.64+-0x5e], R150 ;  /* 0xffffa296a0007986 */ /* 0x000fee000c101512 */
[C---:B----4-:R-:W-:Y:S08]  /*d090*/  HMMA.16816.F32.BF16 R52, R132.reuse, R4, R52 ;  /* 0x000000048434723c */ /* 0x050ff00000041834 */
[C---:B------:R-:W-:Y:S08]  /*d0a0*/  HMMA.16816.F32.BF16 R56, R132.reuse, R6, R56 ;  /* 0x000000068438723c */ /* 0x040ff00000041838 */
[C---:B-1----:R-:W-:Y:S08]  /*d0b0*/  HMMA.16816.F32.BF16 R60, R132.reuse, R8, R60 ;  /* 0x00000008843c723c */ /* 0x042ff0000004183c */
[C---:B------:R-:W-:Y:S01]  /*d0c0*/  HMMA.16816.F32.BF16 R64, R132.reuse, R10, R64 ;  /* 0x0000000a8440723c */ /* 0x040fe20000041840 */
[----:B------:R-:W-:Y:S07]  /*d0d0*/  LDSM.16.MT88.4 R8, [R176+0x11800] ;  /* 0x01180000b008783b */ /* 0x000fee0000004200 */
[C---:B------:R-:W-:Y:S08]  /*d0e0*/  HMMA.16816.F32.BF16 R68, R132.reuse, R20, R68 ;  /* 0x000000148444723c */ /* 0x040ff00000041844 */
[C---:B------:R-:W-:Y:S01]  /*d0f0*/  HMMA.16816.F32.BF16 R72, R132.reuse, R22, R72 ;  /* 0x000000168448723c */ /* 0x040fe20000041848 */
[----:B------:R-:W-:Y:S02]  /*d100*/  LDSM.16.MT88.4 R20, [R177+0x11800] ;  /* 0x01180000b114783b */ /* 0x000fe40000004200 */
[----:B-----5:R-:W-:Y:S02]  /*d110*/  @!P6 HFMA2.BF16_V2 R172, -RZ.H0_H0, RZ.H0_H0, -R145.H0_H0 ;  /* 0x200000fffface231 */ /* 0x020fe40000340991 */
[----:B--2---:R-:W-:Y:S04]  /*d120*/  @P3 HFMA2.BF16_V2 R158, -RZ.H0_H0, RZ.H0_H0, -R144.H0_H0 ;  /* 0x200000ffff9e3231 */ /* 0x004fe80000340990 */
[----:B------:R-:W-:Y:S01]  /*d130*/  @!P6 STL.S16 [R1+0xc], R172 ;  /* 0x00000cac0100e387 */ /* 0x000fe20000100600 */
[----:B------:R-:W-:Y:S01]  /*d140*/  PRMT R25, R172, 0x7610, R25 ;  /* 0x00007610ac197816 */ /* 0x000fe20000000019 */
[----:B------:R-:W-:Y:S02]  /*d150*/  @P4 HFMA2.BF16_V2 R29, -RZ.H0_H0, RZ.H0_H0, -R147.H0_H0 ;  /* 0x200000ffff1d4231 */ /* 0x000fe40000340993 */
[----:B------:R-:W-:Y:S01]  /*d160*/  @P3 STL.S16 [R1+0x8], R158 ;  /* 0x0000089e01003387 */ /* 0x000fe20000100600 */
[----:B------:R-:W-:Y:S02]  /*d170*/  PRMT R24, R158, 0x7610, R24 ;  /* 0x000076109e187816 */ /* 0x000fe40000000018 */
[----:B------:R-:W-:Y:S01]  /*d180*/  @!P6 PRMT R145, R25, 0x5410, RZ ;  /* 0x000054101991e816 */ /* 0x000fe200000000ff */
[----:B------:R-:W-:Y:S01]  /*d190*/  @P4 STL.S16 [R1], R29 ;  /* 0x0000001d01004387 */ /* 0x000fe20000100600 */
[----:B------:R-:W-:Y:S02]  /*d1a0*/  @P3 PRMT R144, R24, 0x5410, RZ ;  /* 0x0000541018903816 */ /* 0x000fe400000000ff */
[----:B------:R-:W-:Y:S01]  /*d1b0*/  PRMT R4, R29, 0x7610, R4 ;  /* 0x000076101d047816 */ /* 0x000fe20000000004 */
[----:B------:R-:W1:Y:S01]  /*d1c0*/  LDSM.16.MT88.4 R24, [R117+0x3800] ;  /* 0x003800007518783b */ /* 0x000e620000004200 */
[----:B------:R-:W-:Y:S02]  /*d1d0*/  ISETP.GT.U32.AND P6, PT, R203, UR7, PT ;  /* 0x00000007cb007c0c */ /* 0x000fe4000bfc4070 */
[----:B------:R-:W-:Y:S02]  /*d1e0*/  ISETP.LE.U32.AND P3, PT, R168, UR7, PT ;  /* 0x00000007a8007c0c */ /* 0x000fe4000bf63070 */
[----:B------:R-:W-:Y:S02]  /*d1f0*/  @P4 PRMT R147, R4, 0x5410, RZ ;  /* 0x0000541004934816 */ /* 0x000fe400000000ff */
[----:B------:R-:W-:Y:S01]  /*d200*/  ISETP.LE.U32.AND P4, PT, R167, UR7, PT ;  /* 0x00000007a7007c0c */ /* 0x000fe2000bf83070 */
[----:B------:R-:W2:Y:S06]  /*d210*/  LDSM.16.MT88.4 R4, [R152+0x3800] ;  /* 0x003800009804783b */ /* 0x000eac0000004200 */
[----:B------:R-:W-:Y:S02]  /*d220*/  @P6 HFMA2.BF16_V2 R252, -RZ.H0_H0, RZ.H0_H0, -R146.H0_H0 ;  /* 0x200000fffffc6231 */ /* 0x000fe40000340992 */
[----:B------:R-:W-:Y:S01]  /*d230*/  STG.E.U16 desc[UR18][R192.64+-0x50], R145 ;  /* 0xffffb091c0007986 */ /* 0x000fe2000c101512 */
[----:B------:R-:W-:Y:S02]  /*d240*/  @!P3 HFMA2.BF16_V2 R250, -RZ.H0_H0, RZ.H0_H0, -R142.H0_H0 ;  /* 0x200000fffffab231 */ /* 0x000fe4000034098e */
[----:B------:R-:W-:Y:S01]  /*d250*/  @P6 PRMT R146, R252, 0x5410, RZ ;  /* 0x00005410fc926816 */ /* 0x000fe200000000ff */
[----:B------:R-:W-:Y:S01]  /*d260*/  STG.E.U16 desc[UR18][R192.64+-0x4e], R144 ;  /* 0xffffb290c0007986 */ /* 0x000fe2000c101512 */
[----:B------:R-:W-:Y:S01]  /*d270*/  ISETP.LE.U32.AND P6, PT, R170, UR7, PT ;  /* 0x00000007aa007c0c */ /* 0x000fe2000bfc3070 */
[----:B------:R-:W-:Y:S01]  /*d280*/  @!P4 HFMA2.BF16_V2 R248, -RZ.H0_H0, RZ.H0_H0, -R140.H0_H0 ;  /* 0x200000fffff8c231 */ /* 0x000fe2000034098c */
[----:B------:R-:W-:Y:S01]  /*d290*/  @!P3 PRMT R142, R250, 0x5410, RZ ;  /* 0x00005410fa8eb816 */ /* 0x000fe200000000ff */
[----:B------:R-:W-:Y:S01]  /*d2a0*/  STG.E.U16 desc[UR18][R160.64+-0x50], R147 ;  /* 0xffffb093a0007986 */ /* 0x000fe2000c101512 */
[----:B------:R-:W-:Y:S02]  /*d2b0*/  ISETP.LE.U32.AND P3, PT, R169, UR7, PT ;  /* 0x00000007a9007c0c */ /* 0x000fe4000bf63070 */
[----:B------:R-:W-:Y:S01]  /*d2c0*/  @!P4 PRMT R140, R248, 0x5410, RZ ;  /* 0x00005410f88cc816 */ /* 0x000fe200000000ff */
[----:B------:R-:W-:Y:S01]  /*d2d0*/  STG.E.U16 desc[UR18][R160.64+-0x4e], R146 ;  /* 0xffffb292a0007986 */ /* 0x000fe2000c101512 */
[----:B------:R-:W-:Y:S03]  /*d2e0*/  ISETP.GT.U32.AND P4, PT, R174, UR7, PT ;  /* 0x00000007ae007c0c */ /* 0x000fe6000bf84070 */
[----:B------:R-:W-:Y:S02]  /*d2f0*/  STG.E.U16 desc[UR18][R192.64+-0x40], R142 ;  /* 0xffffc08ec0007986 */ /* 0x000fe4000c101512 */
[----:B------:R-:W-:Y:S02]  /*d300*/  @!P6 HFMA2.BF16_V2 R247, -RZ.H0_H0, RZ.H0_H0, -R143.H0_H0 ;  /* 0x200000fffff7e231 */ /* 0x000fe4000034098f */
[----:B------:R-:W-:Y:S02]  /*d310*/  STG.E.U16 desc[UR18][R192.64+-0x3e], R141 ;  /* 0xffffc28dc0007986 */ /* 0x000fe4000c101512 */
[----:B------:R-:W-:Y:S01]  /*d320*/  @!P3 HFMA2.BF16_V2 R249, -RZ.H0_H0, RZ.H0_H0, -R139.H0_H0 ;  /* 0x200000fffff9b231 */ /* 0x000fe2000034098b */
[----:B------:R-:W-:Y:S01]  /*d330*/  @!P6 PRMT R143, R247, 0x5410, RZ ;  /* 0x00005410f78fe816 */ /* 0x000fe200000000ff */
[C---:B-1----:R-:W-:Y:S01]  /*d340*/  HMMA.16816.F32.BF16 R76, R132.reuse, R24, R76 ;  /* 0x00000018844c723c */ /* 0x042fe2000004184c */
[----:B------:R-:W-:Y:S02]  /*d350*/  STG.E.U16 desc[UR18][R160.64+-0x40], R140 ;  /* 0xffffc08ca0007986 */ /* 0x000fe4000c101512 */
[----:B------:R-:W-:Y:S01]  /*d360*/  ISETP.GT.U32.AND P6, PT, R175, UR7, PT ;  /* 0x00000007af007c0c */ /* 0x000fe2000bfc4070 */
[----:B------:R-:W-:Y:S01]  /*d370*/  @P4 HFMA2.BF16_V2 R245, -RZ.H0_H0, RZ.H0_H0, -R137.H0_H0 ;  /* 0x200000fffff54231 */ /* 0x000fe20000340989 */
[----:B------:R-:W-:Y:S01]  /*d380*/  @!P3 PRMT R139, R249, 0x5410, RZ ;  /* 0x00005410f98bb816 */ /* 0x000fe200000000ff */
[----:B------:R-:W-:Y:S01]  /*d390*/  STG.E.U16 desc[UR18][R160.64+-0x3e], R143 ;  /* 0xffffc28fa0007986 */ /* 0x000fe2000c101512 */
[----:B------:R-:W-:Y:S01]  /*d3a0*/  ISETP.LE.U32.AND P3, PT, R155, UR7, PT ;  /* 0x000000079b007c0c */ /* 0x000fe2000bf63070 */
[C---:B------:R-:W-:Y:S02]  /*d3b0*/  HMMA.16816.F32.BF16 R80, R132.reuse, R26, R80 ;  /* 0x0000001a8450723c */ /* 0x040fe40000041850 */
[----:B------:R1:W3:Y:S01]  /*d3c0*/  LDSM.16.MT88.4 R24, [R117+0x5800] ;  /* 0x005800007518783b */ /* 0x0002e20000004200 */
[----:B------:R-:W-:Y:S02]  /*d3d0*/  @P4 PRMT R137, R245, 0x5410, RZ ;  /* 0x00005410f5894816 */ /* 0x000fe400000000ff */
[----:B------:R-:W-:Y:S03]  /*d3e0*/  ISETP.GT.U32.AND P4, PT, R164, UR7, PT ;  /* 0x00000007a4007c0c */ /* 0x000fe6000bf84070 */
[C---:B--2---:R-:W-:Y:S02]  /*d3f0*/  HMMA.16816.F32.BF16 R84, R132.reuse, R4, R84 ;  /* 0x000000048454723c */ /* 0x044fe40000041854 */
[----:B------:R-:W-:Y:S01]  /*d400*/  STG.E.U16 desc[UR18][R192.64+-0x30], R139 ;  /* 0xffffd08bc0007986 */ /* 0x000fe2000c101512 */
[----:B------:R-:W-:Y:S02]  /*d410*/  @P6 HFMA2.BF16_V2 R244, -RZ.H0_H0, RZ.H0_H0, -R136.H0_H0 ;  /* 0x200000fffff46231 */ /* 0x000fe40000340988 */
[----:B------:R-:W-:Y:S01]  /*d420*/  @!P3 HFMA2.BF16_V2 R243, -RZ.H0_H0, RZ.H0_H0, -R129.H0_H0 ;  /* 0x200000fffff3b231 */ /* 0x000fe20000340981 */
[----:B------:R-:W-:Y:S02]  /*d430*/  STG.E.U16 desc[UR18][R192.64+-0x2e], R138 ;  /* 0xffffd28ac0007986 */ /* 0x000fe4000c101512 */
[C---:B------:R-:W-:Y:S02]  /*d440*/  HMMA.16816.F32.BF16 R88, R132.reuse, R6, R88 ;  /* 0x000000068458723c */ /* 0x040fe40000041858 */
[----:B------:R-:W2:Y:S01]  /*d450*/  LDSM.16.MT88.4 R4, [R152+0x5800] ;  /* 0x005800009804783b */ /* 0x000ea20000004200 */
[----:B------:R-:W-:Y:S01]  /*d460*/  @P6 PRMT R136, R244, 0x5410, RZ ;  /* 0x00005410f4886816 */ /* 0x000fe200000000ff */
[----:B------:R-:W-:Y:S01]  /*d470*/  @P4 HFMA2.BF16_V2 R237, -RZ.H0_H0, RZ.H0_H0, -R118.H0_H0 ;  /* 0x200000ffffed4231 */ /* 0x000fe20000340976 */
[----:B------:R-:W-:Y:S02]  /*d480*/  ISETP.LE.U32.AND P6, PT, R156, UR7, PT ;  /* 0x000000079c007c0c */ /* 0x000fe4000bfc3070 */
[----:B------:R-:W-:Y:S01]  /*d490*/  @!P3 PRMT R129, R243, 0x5410, RZ ;  /* 0x00005410f381b816 */ /* 0x000fe200000000ff */
[C---:B------:R-:W-:Y:S02]  /*d4a0*/  HMMA.16816.F32.BF16 R92, R132.reuse, R8, R92 ;  /* 0x00000008845c723c */ /* 0x040fe4000004185c */
[----:B------:R-:W-:Y:S01]  /*d4b0*/  STG.E.U16 desc[UR18][R160.64+-0x30], R137 ;  /* 0xffffd089a0007986 */ /* 0x000fe2000c101512 */
[----:B------:R-:W-:Y:S01]  /*d4c0*/  ISETP.LE.U32.AND P3, PT, R154, UR7, PT ;  /* 0x000000079a007c0c */ /* 0x000fe2000bf63070 */
[----:B------:R-:W-:Y:S01]  /*d4d0*/  FADD.FTZ R9, R217, R28 ;  /* 0x0000001cd9097221 */ /* 0x000fe20000010000 */
[----:B------:R-:W-:Y:S01]  /*d4e0*/  @P4 PRMT R118, R237, 0x5410, RZ ;  /* 0x00005410ed764816 */ /* 0x000fe200000000ff */
[----:B------:R-:W-:Y:S01]  /*d4f0*/  STG.E.U16 desc[UR18][R160.64+-0x2e], R136 ;  /* 0xffffd288a0007986 */ /* 0x000fe2000c101512 */
[----:B------:R-:W-:Y:S01]  /*d500*/  FADD.FTZ R8, R213, R157 ;  /* 0x0000009dd5087221 */ /* 0x000fe20000010000 */
[C---:B------:R-:W-:Y:S02]  /*d510*/  HMMA.16816.F32.BF16 R96, R132.reuse, R10, R96 ;  /* 0x0000000a8460723c */ /* 0x040fe40000041860 */
[----:B------:R-:W-:Y:S01]  /*d520*/  STG.E.U16 desc[UR18][R192.64+-0x20], R129 ;  /* 0xffffe081c0007986 */ /* 0x000fe2000c101512 */
[----:B------:R-:W-:Y:S02]  /*d530*/  @!P6 HFMA2.BF16_V2 R238, -RZ.H0_H0, RZ.H0_H0, -R130.H0_H0 ;  /* 0x200000ffffeee231 */ /* 0x000fe40000340982 */
[----:B------:R-:W-:Y:S01]  /*d540*/  FADD.FTZ R9, R214, R9 ;  /* 0x00000009d6097221 */ /* 0x000fe20000010000 */
[----:B------:R-:W-:Y:S01]  /*d550*/  FADD.FTZ R8, R216, R8 ;  /* 0x00000008d8087221 */ /* 0x000fe20000010000 */
[----:B------:R-:W-:Y:S01]  /*d560*/  STG.E.U16 desc[UR18][R192.64+-0x1e], R128 ;  /* 0xffffe280c0007986 */ /* 0x000fe2000c101512 */
[----:B-1----:R-:W-:Y:S01]  /*d570*/  IMAD.MOV.U32 R117, RZ, RZ, R3 ;  /* 0x000000ffff757224 */ /* 0x002fe200078e0003 */
[C---:B------:R-:W-:Y:S02]  /*d580*/  HMMA.16816.F32.BF16 R100, R132.reuse, R20, R100 ;  /* 0x000000148464723c */ /* 0x040fe40000041864 */
[----:B------:R-:W-:Y:S01]  /*d590*/  STG.E.U16 desc[UR18][R160.64+-0x20], R131 ;  /* 0xffffe083a0007986 */ /* 0x000fe2000c101512 */
[----:B------:R-:W-:Y:S01]  /*d5a0*/  @!P3 HFMA2.BF16_V2 R240, -RZ.H0_H0, RZ.H0_H0, -R119.H0_H0 ;  /* 0x200000fffff0b231 */ /* 0x000fe20000340977 */
[----:B------:R-:W-:Y:S01]  /*d5b0*/  @!P6 PRMT R130, R238, 0x5410, RZ ;  /* 0x00005410ee82e816 */ /* 0x000fe200000000ff */
[----:B------:R-:W-:Y:S01]  /*d5c0*/  FADD.FTZ R9, R215, R9 ;  /* 0x00000009d7097221 */ /* 0x000fe20000010000 */
[----:B------:R-:W-:Y:S02]  /*d5d0*/  FADD.FTZ R8, R210, R8 ;  /* 0x00000008d2087221 */ /* 0x000fe40000010000 */
[C---:B------:R-:W-:Y:S01]  /*d5e0*/  HMMA.16816.F32.BF16 R104, R132.reuse, R22, R104 ;  /* 0x000000168468723c */ /* 0x040fe20000041868 */
[----:B------:R2:W-:Y:S02]  /*d5f0*/  STG.E.U16 desc[UR18][R160.64+-0x1e], R130 ;  /* 0xffffe282a0007986 */ /* 0x0005e4000c101512 */
[----:B------:R-:W-:Y:S01]  /*d600*/  @!P3 PRMT R119, R240, 0x5410, RZ ;  /* 0x00005410f077b816 */ /* 0x000fe200000000ff */
[----:B------:R-:W-:Y:S01]  /*d610*/  FADD.FTZ R8, R209, R8 ;  /* 0x00000008d1087221 */ /* 0x000fe20000010000 */
[----:B------:R-:W-:Y:S03]  /*d620*/  STG.E.U16 desc[UR18][R192.64+-0xe], R118 ;  /* 0xfffff276c0007986 */ /* 0x000fe6000c101512 */
[C---:B---3--:R-:W-:Y:S01]  /*d630*/  HMMA.16816.F32.BF16 R108, R132.reuse, R24, R108 ;  /* 0x00000018846c723c */ /* 0x048fe2000004186c */
[----:B------:R1:W-:Y:S04]  /*d640*/  STG.E.U16 desc[UR18][R192.64+-0x10], R119 ;  /* 0xfffff077c0007986 */ /* 0x0003e8000c101512 */
[----:B------:R3:W-:Y:S03]  /*d650*/  STG.E.U16 desc[UR18][R160.64+-0x10], R2 ;  /* 0xfffff002a0007986 */ /* 0x0007e6000c101512 */
[C---:B------:R-:W-:Y:S01]  /*d660*/  HMMA.16816.F32.BF16 R112, R132.reuse, R26, R112 ;  /* 0x0000001a8470723c */ /* 0x040fe20000041870 */
[----:B------:R4:W-:Y:S07]  /*d670*/  STG.E.U16 desc[UR18][R160.64+-0xe], R0 ;  /* 0xfffff200a0007986 */ /* 0x0009ee000c101512 */
[C---:B--2---:R-:W-:Y:S03]  /*d680*/  HMMA.16816.F32.BF16 R128, R132.reuse, R4, R12 ;  /* 0x000000048480723c */ /* 0x044fe6000004180c */
[----:B------:R-:W-:Y:S04]  /*d690*/  IADD3 R5, P2, PT, R192, -0x80, RZ ;  /* 0xffffff80c0057810 */ /* 0x000fe80007f5e0ff */
[----:B------:R-:W-:Y:S01]  /*d6a0*/  IADD3.X R4, PT, PT, R193, -0x1, RZ, P2, !PT ;  /* 0xffffffffc1047810 */ /* 0x000fe200017fe4ff */
[----:B------:R-:W-:Y:S03]  /*d6b0*/  HMMA.16816.F32.BF16 R132, R132, R6, R16 ;  /* 0x000000068484723c */ /* 0x000fe60000041810 */
[----:B-1----:R-:W-:Y:S02]  /*d6c0*/  IMAD.MOV.U32 R192, RZ, RZ, R5 ;  /* 0x000000ffffc07224 */ /* 0x002fe400078e0005 */
[----:B---3--:R-:W-:Y:S01]  /*d6d0*/  FADD.FTZ R2, R204, R9 ;  /* 0x00000009cc027221 */ /* 0x008fe20000010000 */
[----:B------:R-:W-:Y:S03]  /*d6e0*/  IMAD.MOV.U32 R193, RZ, RZ, R4 ;  /* 0x000000ffffc17224 */ /* 0x000fe600078e0004 */
[----:B------:R-:W-:Y:S01]  /*d6f0*/  FADD.FTZ R2, R205, R2 ;  /* 0x00000002cd027221 */ /* 0x000fe20000010000 */
[----:B----4-:R-:W-:Y:S03]  /*d700*/  FADD.FTZ R0, R180, R8 ;  /* 0x00000008b4007221 */ /* 0x010fe60000010000 */
[----:B------:R-:W-:Y:S01]  /*d710*/  FADD.FTZ R2, R179, R2 ;  /* 0x00000002b3027221 */ /* 0x000fe20000010000 */
[----:B------:R-:W-:Y:S03]  /*d720*/  FADD.FTZ R0, R200, R0 ;  /* 0x00000000c8007221 */ /* 0x000fe60000010000 */
[----:B------:R-:W-:Y:S01]  /*d730*/  FADD.FTZ R6, R162, R2 ;  /* 0x00000002a2067221 */ /* 0x000fe20000010000 */
[----:B------:R-:W-:Y:S04]  /*d740*/  FADD.FTZ R0, R171, R0 ;  /* 0x00000000ab007221 */ /* 0x000fe80000010000 */
[----:B------:R3:W-:Y:S01]  /*d750*/  STL [R1+0x2c], R6 ;  /* 0x00002c0601007387 */ /* 0x0007e20000100800 */
[----:B------:R-:W-:Y:S01]  /*d760*/  FADD.FTZ R2, R163, R0 ;  /* 0x00000000a3027221 */ /* 0x000fe20000010000 */
[----:B------:R-:W-:Y:S04]  /*d770*/  IMAD.MOV.U32 R0, RZ, RZ, R116 ;  /* 0x000000ffff007224 */ /* 0x000fe800078e0074 */
[----:B------:R3:W-:Y:S01]  /*d780*/  STL [R1+0x34], R2 ;  /* 0x0000340201007387 */ /* 0x0007e20000100800 */
[----:B------:R-:W-:Y:S05]  /*d790*/  BRA.U UP0, `(.L_x_1225) ;  /* 0xffffffb5008c7547 */ /* 0x000fea000b83ffff */
.L_x_1224:
[----:B------:R-:W3:Y:S01]  /*d7a0*/  LDL.LU R5, [R1+0x2c] ;  /* 0x00002c0001057983 */ /* 0x000ee20000300800 */
[----:B------:R-:W2:Y:S03]  /*d7b0*/  LDCU UR4, c[0x0][0x4fc] ;  /* 0x00009f80ff0477ac */ /* 0x000ea60008000800 */
[----:B-1----:R-:W4:Y:S01]  /*d7c0*/  LDL.LU R4, [R1+0x34] ;  /* 0x0000340001047983 */ /* 0x002f220000300800 */
[C---:B------:R-:W-:Y:S02]  /*d7d0*/  LOP3.LUT P5, RZ, R186.reuse, 0x8, RZ, 0xc0, !PT ;  /* 0x00000008baff7812 */ /* 0x040fe400078ac0ff */
[----:B------:R-:W-:Y:S02]  /*d7e0*/  LOP3.LUT P4, RZ, R186, 0x10, RZ, 0xc0, !PT ;  /* 0x00000010baff7812 */ /* 0x000fe4000788c0ff */
[----:B------:R-:W-:Y:S01]  /*d7f0*/  SEL R184, R184, 0xffffffe0, !P5 ;  /* 0xffffffe0b8b87807 */ /* 0x000fe20006800000 */
[----:B---3--:R-:W1:Y:S04]  /*d800*/  SHFL.BFLY PT, R2, R5, 0x2, 0x1f ;  /* 0x0c401f0005027f89 */ /* 0x008e6800000e0000 */
[----:B----4-:R-:W3:Y:S01]  /*d810*/  SHFL.BFLY PT, R0, R4, 0x2, 0x1f ;  /* 0x0c401f0004007f89 */ /* 0x010ee200000e0000 */
[----:B-1----:R-:W-:Y:S01]  /*d820*/  FADD.FTZ R2, R2, R5 ;  /* 0x0000000502027221 */ /* 0x002fe20000010000 */
[----:B---3--:R-:W-:-:S04]  /*d830*/  FADD.FTZ R0, R0, R4 ;  /* 0x0000000400007221 */ /* 0x008fc80000010000 */
[----:B------:R-:W1:Y:S04]  /*d840*/  SHFL.BFLY PT, R4, R2, 0x1, 0x1f ;  /* 0x0c201f0002047f89 */ /* 0x000e6800000e0000 */
[----:B------:R-:W3:Y:S01]  /*d850*/  SHFL.BFLY PT, R5, R0, 0x1, 0x1f ;  /* 0x0c201f0000057f89 */ /* 0x000ee200000e0000 */
[----:B-1----:R-:W-:Y:S01]  /*d860*/  FADD.FTZ R117, R2, R4 ;  /* 0x0000000402757221 */ /* 0x002fe20000010000 */
[----:B---3--:R-:W-:-:S03]  /*d870*/  FADD.FTZ R118, R0, R5 ;  /* 0x0000000500767221 */ /* 0x008fc60000010000 */
[----:B------:R-:W1:Y:S01]  /*d880*/  MUFU.RCP R2, R117 ;  /* 0x0000007500027308 */ /* 0x000e620000001000 */
[C---:B------:R-:W-:Y:S02]  /*d890*/  SHF.L.U32 R0, R186.reuse, 0x4, RZ ;  /* 0x00000004ba007819 */ /* 0x040fe400000006ff */
[----:B------:R-:W-:Y:S02]  /*d8a0*/  SHF.L.U32 R5, R186, 0x1, RZ ;  /* 0x00000001ba057819 */ /* 0x000fe400000006ff */
[----:B------:R-:W-:Y:S02]  /*d8b0*/  LOP3.LUT R0, R0, 0x1c0, RZ, 0xc0, !PT ;  /* 0x000001c000007812 */ /* 0x000fe400078ec0ff */
[----:B------:R-:W-:Y:S01]  /*d8c0*/  FSETP.NE.FTZ.AND P2, PT, R118, RZ, PT ;  /* 0x000000ff7600720b */ /* 0x000fe20003f55000 */
[----:B------:R-:W3:Y:S01]  /*d8d0*/  MUFU.RCP R4, R118 ;  /* 0x0000007600047308 */ /* 0x000ee20000001000 */
[----:B------:R-:W-:Y:S02]  /*d8e0*/  FSETP.NE.FTZ.AND P3, PT, R117, RZ, PT ;  /* 0x000000ff7500720b */ /* 0x000fe40003f75000 */
[----:B------:R-:W-:-:S02]  /*d8f0*/  LOP3.LUT R183, R183, 0x6, R5, 0xf8, !PT ;  /* 0x00000006b7b77812 */ /* 0x000fc400078ef805 */
[----:B------:R-:W-:Y:S02]  /*d900*/  LOP3.LUT R5, R0, 0x38, R5, 0xf8, !PT ;  /* 0x0000003800057812 */ /* 0x000fe400078ef805 */
[----:B------:R-:W-:Y:S02]  /*d910*/  MOV R0, UR16 ;  /* 0x0000001000007c02 */ /* 0x000fe40008000f00 */
[----:B------:R-:W-:Y:S02]  /*d920*/  LOP3.LUT R183, R183, R5, RZ, 0xfc, !PT ;  /* 0x00000005b7b77212 */ /* 0x000fe400078efcff */
[----:B-1----:R-:W-:Y:S02]  /*d930*/  FSEL R2, R2, 1, P3 ;  /* 0x3f80000002027808 */ /* 0x002fe40001800000 */
[----:B------:R-:W-:-:S03]  /*d940*/  ISETP.NE.AND P1, PT, R0, -0x1, PT ;  /* 0xffffffff0000780c */ /* 0x000fc60003f25270 */
        /* <DEDUP_REMOVED lines=130> */
[----:B--2---:R-:W-:Y:S02]  /*e170*/  IADD3 R5, PT, PT, R47, R2, RZ ;  /* 0x000000022f057210 */ /* 0x004fe40007ffe0ff */
[----:B------:R-:W-:Y:S02]  /*e180*/  F2FP.BF16.F32.PACK_AB R39, R65, R64 ;  /* 0x000000404127723e */ /* 0x000fe400000010ff */
[----:B------:R-:W-:Y:S01]  /*e190*/  F2FP.BF16.F32.PACK_AB R38, R38, R66 ;  /* 0x000000422626723e */ /* 0x000fe200000010ff */
[----:B------:R1:W-:Y:S01]  /*e1a0*/  STS [R5], R8 ;  /* 0x0000000805007388 */ /* 0x0003e20000000800 */
[----:B------:R-:W-:Y:S01]  /*e1b0*/  F2FP.BF16.F32.PACK_AB R37, R37, R68 ;  /* 0x000000442525723e */ /* 0x000fe200000010ff */
[----:B---3--:R-:W2:Y:S02]  /*e1c0*/  LDC.U8 R10, c[0x0][0x549] ;  /* 0x00015240ff0a7b82 */ /* 0x008ea40000000000 */
[----:B------:R3:W-:Y:S01]  /*e1d0*/  STS [R5+0x400], R12 ;  /* 0x0004000c05007388 */ /* 0x0007e20000000800 */
[----:B------:R-:W-:-:S02]  /*e1e0*/  F2FP.BF16.F32.PACK_AB R36, R36, R70 ;  /* 0x000000462424723e */ /* 0x000fc400000010ff */
[----:B----4-:R-:W-:Y:S01]  /*e1f0*/  IADD3 R9, PT, PT, R184, R0, RZ ;  /* 0x00000000b8097210 */ /* 0x010fe20007ffe0ff */
[----:B------:R4:W-:Y:S01]  /*e200*/  STS [R0], R15 ;  /* 0x0000000f00007388 */ /* 0x0009e20000000800 */
[----:B------:R-:W-:Y:S02]  /*e210*/  F2FP.BF16.F32.PACK_AB R35, R35, R72 ;  /* 0x000000482323723e */ /* 0x000fe400000010ff */
[----:B------:R-:W-:Y:S01]  /*e220*/  IADD3 R4, PT, PT, R47, R9, RZ ;  /* 0x000000092f047210 */ /* 0x000fe20007ffe0ff */
[----:B------:R5:W-:Y:S01]  /*e230*/  STS [R0+0x400], R14 ;  /* 0x0004000e00007388 */ /* 0x000be20000000800 */
[----:B------:R-:W-:Y:S02]  /*e240*/  F2FP.BF16.F32.PACK_AB R34, R34, R74 ;  /* 0x0000004a2222723e */ /* 0x000fe400000010ff */
[----:B------:R-:W-:Y:S02]  /*e250*/  F2FP.BF16.F32.PACK_AB R33, R33, R76 ;  /* 0x0000004c2121723e */ /* 0x000fe400000010ff */
[----:B------:R-:W-:-:S02]  /*e260*/  F2FP.BF16.F32.PACK_AB R32, R32, R78 ;  /* 0x0000004e2020723e */ /* 0x000fc400000010ff */
[----:B------:R-:W-:Y:S02]  /*e270*/  F2FP.BF16.F32.PACK_AB R31, R31, R80 ;  /* 0x000000501f1f723e */ /* 0x000fe400000010ff */
[----:B------:R-:W-:Y:S02]  /*e280*/  F2FP.BF16.F32.PACK_AB R30, R30, R82 ;  /* 0x000000521e1e723e */ /* 0x000fe400000010ff */
[----:B------:R-:W-:Y:S02]  /*e290*/  F2FP.BF16.F32.PACK_AB R29, R29, R84 ;  /* 0x000000541d1d723e */ /* 0x000fe400000010ff */
[----:B-1----:R-:W-:Y:S02]  /*e2a0*/  IADD3 R8, PT, PT, R47, R0, RZ ;  /* 0x000000002f087210 */ /* 0x002fe40007ffe0ff */
[----:B------:R-:W-:Y:S02]  /*e2b0*/  F2FP.BF16.F32.PACK_AB R28, R28, R86 ;  /* 0x000000561c1c723e */ /* 0x000fe400000010ff */
[----:B------:R-:W-:Y:S01]  /*e2c0*/  F2FP.BF16.F32.PACK_AB R27, R27, R88 ;  /* 0x000000581b1b723e */ /* 0x000fe200000010ff */
[----:B------:R1:W-:Y:S01]  /*e2d0*/  STS [R8], R13 ;  /* 0x0000000d08007388 */ /* 0x0003e20000000800 */
[----:B------:R-:W-:Y:S01]  /*e2e0*/  F2FP.BF16.F32.PACK_AB R26, R26, R90 ;  /* 0x0000005a1a1a723e */ /* 0x000fe200000010ff */
[----:B---3--:R3:W1:Y:S01]  /*e2f0*/  @P3 MUFU.LG2 R12, R117 ;  /* 0x00000075000c3308 */ /* 0x0086620000000c00 */
[----:B------:R-:W-:Y:S01]  /*e300*/  F2FP.BF16.F32.PACK_AB R25, R25, R92 ;  /* 0x0000005c1919723e */ /* 0x000fe200000010ff */
[----:B------:R-:W-:Y:S01]  /*e310*/  STS [R8+0x400], R46 ;  /* 0x0004002e08007388 */ /* 0x000fe20000000800 */
[----:B------:R-:W-:Y:S01]  /*e320*/  F2FP.BF16.F32.PACK_AB R24, R24, R94 ;  /* 0x0000005e1818723e */ /* 0x000fe200000010ff */
[----:B----4-:R-:W4:Y:S01]  /*e330*/  LDC R15, c[0x0][0x434] ;  /* 0x00010d00ff0f7b82 */ /* 0x010f220000000800 */
[----:B------:R-:W-:Y:S01]  /*e340*/  F2FP.BF16.F32.PACK_AB R23, R23, R96 ;  /* 0x000000601717723e */ /* 0x000fe200000010ff */
[----:B------:R-:W-:Y:S01]  /*e350*/  STS [R9], R45 ;  /* 0x0000002d09007388 */ /* 0x000fe20000000800 */
[----:B--2---:R-:W-:-:S02]  /*e360*/  ISETP.NE.AND P4, PT, R10, RZ, PT ;  /* 0x000000ff0a00720c */ /* 0x004fc40003f85270 */
[----:B------:R-:W-:Y:S01]  /*e370*/  F2FP.BF16.F32.PACK_AB R22, R22, R98 ;  /* 0x000000621616723e */ /* 0x000fe200000010ff */
[----:B------:R-:W-:Y:S01]  /*e380*/  STS [R9+0x400], R44 ;  /* 0x0004002c09007388 */ /* 0x000fe20000000800 */
[----:B------:R-:W-:Y:S01]  /*e390*/  F2FP.BF16.F32.PACK_AB R21, R21, R100 ;  /* 0x000000641515723e */ /* 0x000fe200000010ff */
[----:B------:R-:W2:Y:S01]  /*e3a0*/  @!P1 LDC.64 R10, c[0x0][0x400] ;  /* 0x00010000ff0a9b82 */ /* 0x000ea20000000a00 */
[----:B------:R-:W-:Y:S01]  /*e3b0*/  F2FP.BF16.F32.PACK_AB R20, R20, R102 ;  /* 0x000000661414723e */ /* 0x000fe200000010ff */
[----:B------:R-:W-:Y:S01]  /*e3c0*/  STS [R4], R43 ;  /* 0x0000002b04007388 */ /* 0x000fe20000000800 */
[----:B------:R-:W-:Y:S02]  /*e3d0*/  F2FP.BF16.F32.PACK_AB R19, R19, R104 ;  /* 0x000000681313723e */ /* 0x000fe400000010ff */
[----:B------:R-:W-:Y:S01]  /*e3e0*/  F2FP.BF16.F32.PACK_AB R18, R18, R106 ;  /* 0x0000006a1212723e */ /* 0x000fe200000010ff */
[----:B------:R-:W-:Y:S01]  /*e3f0*/  STS [R4+0x400], R42 ;  /* 0x0004002a04007388 */ /* 0x000fe20000000800 */
[----:B------:R-:W-:Y:S01]  /*e400*/  F2FP.BF16.F32.PACK_AB R17, R17, R108 ;  /* 0x0000006c1111723e */ /* 0x000fe200000010ff */
[----:B-----5:R-:W2:Y:S01]  /*e410*/  LDC.U8 R14, c[0x0][0x548] ;  /* 0x00015200ff0e7b82 */ /* 0x020ea20000000000 */
[----:B------:R-:W-:Y:S01]  /*e420*/  F2FP.BF16.F32.PACK_AB R16, R16, R110 ;  /* 0x0000006e1010723e */ /* 0x000fe200000010ff */
[----:B------:R-:W-:Y:S01]  /*e430*/  STS [R6+0x2000], R41 ;  /* 0x0020002906007388 */ /* 0x000fe20000000800 */
[----:B------:R-:W-:-:S02]  /*e440*/  F2FP.BF16.F32.PACK_AB R53, R53, R112 ;  /* 0x000000703535723e */ /* 0x000fc400000010ff */
[----:B------:R-:W-:Y:S01]  /*e450*/  F2FP.BF16.F32.PACK_AB R52, R52, R114 ;  /* 0x000000723434723e */ /* 0x000fe200000010ff */
[----:B------:R-:W-:Y:S01]  /*e460*/  STS [R6+0x2400], R40 ;  /* 0x0024002806007388 */ /* 0x000fe20000000800 */
[----:B------:R-:W-:Y:S01]  /*e470*/  F2FP.BF16.F32.PACK_AB R51, R129, R128 ;  /* 0x000000808133723e */ /* 0x000fe200000010ff */
[----:B-1----:R-:W1:Y:S01]  /*e480*/  @P3 LDC R13, c[0x0][0x458] ;  /* 0x00011600ff0d3b82 */ /* 0x002e620000000800 */
[----:B------:R-:W-:Y:S01]  /*e490*/  F2FP.BF16.F32.PACK_AB R50, R50, R130 ;  /* 0x000000823232723e */ /* 0x000fe200000010ff */
[----:B------:R-:W-:Y:S01]  /*e4a0*/  STS [R7+0x2000], R39 ;  /* 0x0020002707007388 */ /* 0x000fe20000000800 */
[----:B------:R-:W-:Y:S02]  /*e4b0*/  F2FP.BF16.F32.PACK_AB R49, R49, R132 ;  /* 0x000000843131723e */ /* 0x000fe400000010ff */
[----:B------:R-:W-:Y:S01]  /*e4c0*/  F2FP.BF16.F32.PACK_AB R48, R48, R134 ;  /* 0x000000863030723e */ /* 0x000fe200000010ff */
        /* <DEDUP_REMOVED lines=18> */
[----:B------:R3:W-:Y:S04]  /*e5f0*/  STS [R2+0x4400], R20 ;  /* 0x0044001402007388 */ /* 0x0007e80000000800 */
[----:B------:R-:W-:Y:S04]  /*e600*/  STS [R5+0x4000], R19 ;  /* 0x0040001305007388 */ /* 0x000fe80000000800 */
[----:B------:R4:W-:Y:S04]  /*e610*/  STS [R5+0x4400], R18 ;  /* 0x0044001205007388 */ /* 0x0009e80000000800 */
[----:B------:R-:W-:Y:S01]  /*e620*/  STS [R0+0x4000], R17 ;  /* 0x0040001100007388 */ /* 0x000fe20000000800 */
[----:B-----5:R-:W2:Y:S03]  /*e630*/  S2R R23, SR_CTAID.Y ;  /* 0x0000000000177919 */ /* 0x020ea60000002600 */
[----:B------:R5:W-:Y:S04]  /*e640*/  STS [R0+0x4400], R16 ;  /* 0x0044001000007388 */ /* 0x000be80000000800 */
[----:B------:R-:W-:Y:S01]  /*e650*/  STS [R8+0x4000], R53 ;  /* 0x0040003508007388 */ /* 0x000fe20000000800 */
[----:B---3--:R-:W3:Y:S03]  /*e660*/  LDC R2, c[0x0][0x434] ;  /* 0x00010d00ff027b82 */ /* 0x008ee60000000800 */
[----:B------:R-:W-:Y:S04]  /*e670*/  STS [R8+0x4400], R52 ;  /* 0x0044003408007388 */ /* 0x000fe80000000800 */
[----:B------:R-:W-:Y:S01]  /*e680*/  STS [R9+0x4000], R51 ;  /* 0x0040003309007388 */ /* 0x000fe20000000800 */
[----:B----4-:R-:W3:Y:S03]  /*e690*/  @P4 LDC R5, c[0x0][0x430] ;  /* 0x00010c00ff054b82 */ /* 0x010ee60000000800 */
[----:B------:R4:W-:Y:S01]  /*e6a0*/  STS [R9+0x4400], R50 ;  /* 0x0044003209007388 */ /* 0x0009e20000000800 */
[----:B------:R-:W1:Y:S01]  /*e6b0*/  S2R R20, SR_CTAID.X ;  /* 0x0000000000147919 */ /* 0x000e620000002500 */
[----:B------:R-:W1:Y:S01]  /*e6c0*/  S2R R19, SR_CTAID.Z ;  /* 0x0000000000137919 */ /* 0x000e620000002700 */
[----:B-----5:R-:W-:Y:S01]  /*e6d0*/  MOV R0, UR16 ;  /* 0x0000001000007c02 */ /* 0x020fe20008000f00 */
[----:B--2---:R-:W-:-:S03]  /*e6e0*/  @!P1 IMAD.WIDE.U32 R6, R23, R10, RZ ;  /* 0x0000000a17069225 */ /* 0x004fc600078e00ff */
[----:B------:R-:W-:Y:S01]  /*e6f0*/  ISETP.NE.AND P5, PT, R0, -0x1, PT ;  /* 0xffffffff0000780c */ /* 0x000fe20003fa5270 */
[----:B------:R-:W-:Y:S01]  /*e700*/  STS [R4+0x4000], R49 ;  /* 0x0040003104007388 */ /* 0x000fe20000000800 */
[----:B------:R-:W2:Y:S01]  /*e710*/  @P4 LDC R0, c[0x0][0x430] ;  /* 0x00010c00ff004b82 */ /* 0x000ea20000000800 */
[----:B------:R-:W-:Y:S02]  /*e720*/  @!P1 IMAD R18, R23, R11, R7 ;  /* 0x0000000b17129224 */ /* 0x000fe400078e0207 */
[----:B------:R5:W-:Y:S01]  /*e730*/  STS [R4+0x4400], R48 ;  /* 0x0044003004007388 */ /* 0x000be20000000800 */
[----:B---3--:R-:W-:-:S04]  /*e740*/  @P4 IMAD R2, R5, R15, RZ ;  /* 0x0000000f05024224 */ /* 0x008fc800078e02ff */
[----:B----4-:R-:W3:Y:S01]  /*e750*/  @P1 LDC.64 R8, c[0x0][0x408] ;  /* 0x00010200ff081b82 */ /* 0x010ee20000000a00 */
[----:B-----5:R-:W-:Y:S01]  /*e760*/  @P4 MOV R4, 0x1 ;  /* 0x0000000100044802 */ /* 0x020fe20000000f00 */
[----:B-1----:R-:W-:Y:S06]  /*e770*/  @P4 BRA `(.L_x_1228) ;  /* 0x0000000000204947 */ /* 0x002fec0003800000 */
[----:B------:R-:W-:Y:S01]  /*e780*/  ISETP.NE.AND P0, PT, R14, RZ, PT ;  /* 0x000000ff0e00720c */ /* 0x000fe20003f05270 */
[----:B------:R-:W1:-:S12]  /*e790*/  LDC R5, c[0x0][0x3e0] ;  /* 0x0000f800ff057b82 */ /* 0x000e580000000800 */
[----:B------:R-:W1:Y:S01]  /*e7a0*/  @P0 LDC R4, c[0x0][0x454] ;  /* 0x00011500ff040b82 */ /* 0x000e620000000800 */
[----:B--2---:R-:W-:Y:S02]  /*e7b0*/  @P0 MOV R0, 0x1 ;  /* 0x0000000100000802 */ /* 0x004fe40000000f00 */
[----:B------:R-:W-:-:S05]  /*e7c0*/  @!P0 MOV R0, 0x1 ;  /* 0x0000000100008802 */ /* 0x000fca0000000f00 */
[----:B------:R-:W4:Y:S01]  /*e7d0*/  @P0 LDC R2, c[0x0][0x454] ;  /* 0x00011500ff020b82 */ /* 0x000f220000000800 */
[C---:B-1----:R-:W-:Y:S02]  /*e7e0*/  @P0 IMAD R4, R5.reuse, R4, RZ ;  /* 0x0000000405040224 */ /* 0x042fe400078e02ff */
[----:B------:R-:W-:-:S07]  /*e7f0*/  @!P0 IMAD R4, R5, R15, RZ ;  /* 0x0000000f05048224 */ /* 0x000fce00078e02ff */
.L_x_1228:
[----:B------:R-:W-:Y:S01]  /*e800*/  BAR.SYNC.DEFER_BLOCKING 0x0 ;  /* 0x0000000000007b1d */ /* 0x000fe20000010000 */
[----:B------:R-:W-:Y:S01]  /*e810*/  @!P5 IMAD R5, R23, R15, RZ ;  /* 0x0000000f1705d224 */ /* 0x000fe200078e02ff */
[----:B------:R-:W-:Y:S01]  /*e820*/  ISETP.NE.AND P4, PT, R14, RZ, !P4 ;  /* 0x000000ff0e00720c */ /* 0x000fe20006785270 */
[----:B---3--:R-:W-:Y:S01]  /*e830*/  @P1 IMAD.WIDE.U32 R16, R8, UR16, RZ ;  /* 0x0000001008101c25 */ /* 0x008fe2000f8e00ff */
[----:B------:R-:W-:-:S04]  /*e840*/  LOP3.LUT P0, RZ, R186, 0x3, RZ, 0xc0, !PT ;  /* 0x00000003baff7812 */ /* 0x000fc8000780c0ff */
[----:B------:R-:W1:Y:S01]  /*e850*/  @P2 LDC R11, c[0x0][0x458] ;  /* 0x00011600ff0b2b82 */ /* 0x000e620000000800 */
[----:B------:R-:W-:Y:S01]  /*e860*/  @P1 IMAD R18, R9, UR16, R17 ;  /* 0x0000001009121c24 */ /* 0x000fe2000f8e0211 */
[----:B------:R-:W3:Y:S01]  /*e870*/  S2R R21, SR_CTAID.X ;  /* 0x0000000000157919 */ /* 0x000ee20000002500 */
[----:B------:R-:W-:Y:S01]  /*e880*/  @!P5 R2UR UR16, R5 ;  /* 0x000000000510d2ca */ /* 0x000fe200000e0000 */
[----:B------:R-:W5:Y:S01]  /*e890*/  @P2 MUFU.LG2 R9, R118 ;  /* 0x0000007600092308 */ /* 0x000f620000000c00 */
[----:B------:R-:W-:Y:S01]  /*e8a0*/  @P3 FMUL.FTZ R5, R12, 0.69314718246459960938 ;  /* 0x3f3172180c053820 */ /* 0x000fe20000410000 */
[----:B------:R-:W-:Y:S01]  /*e8b0*/  IMAD.MOV.U32 R15, RZ, RZ, 0x7f800000 ;  /* 0x7f800000ff0f7424 */ /* 0x000fe200078e00ff */
[----:B------:R-:W-:Y:S01]  /*e8c0*/  BSSY.RECONVERGENT B0, `(.L_x_1229) ;  /* 0x000002a000007945 */ /* 0x000fe20003800200 */
[----:B----4-:R-:W-:Y:S02]  /*e8d0*/  IMAD R2, R19, R2, RZ ;  /* 0x0000000213027224 */ /* 0x010fe400078e02ff */
[----:B------:R-:W-:Y:S01]  /*e8e0*/  @P3 FFMA.FTZ R15, R116, R13, R5 ;  /* 0x0000000d740f3223 */ /* 0x000fe20000010005 */
[----:B--2---:R-:W-:-:S02]  /*e8f0*/  IMAD R8, R20, R0, RZ ;  /* 0x0000000014087224 */ /* 0x004fc400078e02ff */
[----:B------:R-:W-:Y:S02]  /*e900*/  @!P4 IMAD R2, R23, R4, R2 ;  /* 0x000000041702c224 */ /* 0x000fe400078e0202 */
[----:B------:R-:W-:Y:S01]  /*e910*/  IMAD.MOV.U32 R14, RZ, RZ, 0x7f800000 ;  /* 0x7f800000ff0e7424 */ /* 0x000fe200078e00ff */
[----:B------:R-:W-:Y:S01]  /*e920*/  SHF.L.U32 R4, R8, 0x6, RZ ;  /* 0x0000000608047819 */ /* 0x000fe200000006ff */
[----:B------:R-:W-:Y:S01]  /*e930*/  IMAD.U32 R5, RZ, RZ, UR16 ;  /* 0x00000010ff057e24 */ /* 0x000fe2000f8e00ff */
[----:B------:R-:W-:Y:S01]  /*e940*/  SEL R7, RZ, UR16, !P4 ;  /* 0x00000010ff077c07 */ /* 0x000fe2000e000000 */
[----:B------:R2:W4:Y:S03]  /*e950*/  LDS.128 R24, [R191+0x1800] ;  /* 0x00180000bf187984 */ /* 0x0005260000000c00 */
[----:B------:R-:W-:Y:S01]  /*e960*/  SHF.R.S32.HI R5, RZ, 0x1f, R5 ;  /* 0x0000001fff057819 */ /* 0x000fe20000011405 */
[----:B-----5:R-:W-:Y:S01]  /*e970*/  @P2 FMUL.FTZ R8, R9, 0.69314718246459960938 ;  /* 0x3f31721809082820 */ /* 0x020fe20000410000 */
[----:B------:R-:W-:-:S02]  /*e980*/  @!P1 MOV R9, R6 ;  /* 0x0000000600099202 */ /* 0x000fc40000000f00 */
[----:B------:R-:W-:Y:S01]  /*e990*/  SEL R10, R5, RZ, P4 ;  /* 0x000000ff050a7207 */ /* 0x000fe20002000000 */
[----:B-1----:R-:W-:Y:S01]  /*e9a0*/  @P2 FFMA.FTZ R14, R3, R11, R8 ;  /* 0x0000000b030e2223 */ /* 0x002fe20000010008 */
[--C-:B------:R-:W-:Y:S02]  /*e9b0*/  IADD3 R7, P4, P3, R4, R7, R2.reuse ;  /* 0x0000000704077210 */ /* 0x100fe40007b9e002 */
[----:B------:R-:W-:Y:S02]  /*e9c0*/  SHF.R.S32.HI R5, RZ, 0x1f, R2 ;  /* 0x0000001fff057819 */ /* 0x000fe40000011402 */
[----:B------:R-:W-:Y:S02]  /*e9d0*/  SHF.R.S32.HI R2, RZ, 0x1f, R4 ;  /* 0x0000001fff027819 */ /* 0x000fe40000011404 */
[----:B---3--:R-:W-:Y:S02]  /*e9e0*/  SHF.L.U32 R4, R21, 0x6, RZ ;  /* 0x0000000615047819 */ /* 0x008fe400000006ff */
[----:B------:R-:W-:-:S02]  /*e9f0*/  IADD3.X R5, PT, PT, R2, R10, R5, P4, P3 ;  /* 0x0000000a02057210 */ /* 0x000fc400027e6405 */
[----:B------:R-:W-:Y:S01]  /*ea00*/  IADD3 R6, PT, PT, -R4, UR17, RZ ;  /* 0x0000001104067c10 */ /* 0x000fe2000fffe1ff */
[----:B--2-4-:R-:W-:Y:S06]  /*ea10*/  @P0 BRA `(.L_x_1230) ;  /* 0x0000000000500947 */ /* 0x014fec0003800000 */
[----:B------:R-:W-:Y:S02]  /*ea20*/  LOP3.LUT R2, R182, 0x30, RZ, 0xc0, !PT ;  /* 0x00000030b6027812 */ /* 0x000fe400078ec0ff */
[----:B------:R-:W-:-:S04]  /*ea30*/  LOP3.LUT R3, R186, 0x1f, RZ, 0xc0, !PT ;  /* 0x0000001fba037812 */ /* 0x000fc800078ec0ff */
[----:B------:R-:W-:-:S04]  /*ea40*/  LEA.HI R2, R3, R2, RZ, 0x1e ;  /* 0x0000000203027211 */ /* 0x000fc800078ff0ff */
[C---:B------:R-:W-:Y:S01]  /*ea50*/  ISETP.GE.AND P4, PT, R2.reuse, R6, PT ;  /* 0x000000060200720c */ /* 0x040fe20003f86270 */
        /* <DEDUP_REMOVED lines=16> */
.L_x_1230:
[----:B------:R-:W-:Y:S05]  /*eb60*/  BSYNC.RECONVERGENT B0 ;  /* 0x0000000000007941 */ /* 0x000fea0003800200 */
.L_x_1229:
        /* <DEDUP_REMOVED lines=12> */
[-C--:B------:R-:W-:Y:S01]  /*ec30*/  ISETP.GE.AND P1, PT, R3, R6.reuse, PT ;  /* 0x000000060300720c */ /* 0x080fe20003f26270 */
[----:B------:R-:W-:Y:S01]  /*ec40*/  IMAD.MOV.U32 R3, RZ, RZ, RZ ;  /* 0x000000ffff037224 */ /* 0x000fe200078e00ff */
[-C--:B------:R-:W-:Y:S01]  /*ec50*/  ISETP.GE.AND P3, PT, R2, R6.reuse, PT ;  /* 0x000000060200720c */ /* 0x080fe20003f66270 */
[----:B---3--:R-:W-:Y:S01]  /*ec60*/  IMAD.WIDE.U32 R10, R19, UR4, R4 ;  /* 0x00000004130a7c25 */ /* 0x008fe2000f8e0004 */
[-C--:B------:R-:W-:Y:S02]  /*ec70*/  ISETP.GE.AND P2, PT, R7, R6.reuse, PT ;  /* 0x000000060700720c */ /* 0x080fe40003f46270 */
[----:B------:R-:W-:Y:S01]  /*ec80*/  ISETP.GE.AND P0, PT, R0, R6, PT ;  /* 0x000000060000720c */ /* 0x000fe20003f06270 */
[----:B------:R-:W-:Y:S02]  /*ec90*/  IMAD.WIDE.U32 R2, R20, 0x40, R2 ;  /* 0x0000004014027825 */ /* 0x000fe400078e0002 */
[----:B------:R2:W3:Y:S02]  /*eca0*/  LDS.128 R20, [R191] ;  /* 0x00000000bf147984 */ /* 0x0004e40000000c00 */
[----:B------:R-:W-:-:S02]  /*ecb0*/  IMAD R9, R19, UR5, R11 ;  /* 0x0000000513097c24 */ /* 0x000fc4000f8e020b */
[----:B------:R2:W4:Y:S02]  /*ecc0*/  LDS.128 R16, [R191+0x2000] ;  /* 0x00200000bf107984 */ /* 0x0005240000000c00 */
[----:B------:R-:W-:Y:S05]  /*ecd0*/  @P3 BRA `(.L_x_1232) ;  /* 0x0000000000403947 */ /* 0x000fea0003800000 */
[----:B------:R-:W1:Y:S01]  /*ece0*/  LDCU.64 UR6, c[0x0][0x408] ;  /* 0x00008100ff0677ac */ /* 0x000e620008000a00 */
[----:B------:R-:W-:Y:S01]  /*ecf0*/  IMAD.MOV.U32 R8, RZ, RZ, R10 ;  /* 0x000000ffff087224 */ /* 0x000fe200078e000a */
[----:B------:R-:W2:Y:S01]  /*ed00*/  LDCU UR8, c[0x0][0x440] ;  /* 0x00008800ff0877ac */ /* 0x000ea20008000800 */
[----:B------:R-:W2:Y:S01]  /*ed10*/  LDCU.64 UR4, c[0x0][0x3f0] ;  /* 0x00007e00ff0477ac */ /* 0x000ea20008000a00 */
[----:B-1----:R-:W-:Y:S02]  /*ed20*/  IMAD R0, R3, UR6, RZ ;  /* 0x0000000603007c24 */ /* 0x002fe4000f8e02ff */
[----:B------:R-:W-:Y:S01]  /*ed30*/  IMAD.WIDE.U32 R6, R2, UR6, R8 ;  /* 0x0000000602067c25 */ /* 0x000fe2000f8e0008 */
[----:B--2---:R-:W-:-:S03]  /*ed40*/  ISETP.GE.AND P5, PT, R181, UR8, PT ;  /* 0x00000008b5007c0c */ /* 0x004fc6000bfa6270 */
[----:B------:R-:W-:Y:S01]  /*ed50*/  IMAD R0, R2, UR7, R0 ;  /* 0x0000000702007c24 */ /* 0x000fe2000f8e0200 */
[----:B-----5:R-:W-:Y:S02]  /*ed60*/  ISETP.GE.AND P4, PT, R29, UR8, PT ;  /* 0x000000081d007c0c */ /* 0x020fe4000bf86270 */
[----:B------:R-:W-:Y:S01]  /*ed70*/  ISETP.GE.AND P3, PT, R28, UR8, PT ;  /* 0x000000081c007c0c */ /* 0x000fe2000bf66270 */
[----:B------:R-:W-:Y:S01]  /*ed80*/  IMAD.IADD R0, R0, 0x1, R7 ;  /* 0x0000000100007824 */ /* 0x000fe200078e0207 */
[----:B------:R-:W-:-:S04]  /*ed90*/  LEA R4, P6, R6, UR4, 0x1 ;  /* 0x0000000406047c11 */ /* 0x000fc8000f8c08ff */
[----:B------:R-:W-:-:S05]  /*eda0*/  LEA.HI.X R5, R6, UR5, R0, 0x1, P6 ;  /* 0x0000000506057c11 */ /* 0x000fca000b0f0c00 */
[----:B---3--:R1:W-:Y:S04]  /*edb0*/  @!P5 STG.E.128 desc[UR18][R4.64], R20 ;  /* 0x000000140400d986 */ /* 0x0083e8000c101d12 */
[----:B----4-:R1:W-:Y:S04]  /*edc0*/  @!P4 STG.E.128 desc[UR18][R4.64+0x80], R16 ;  /* 0x000080100400c986 */ /* 0x0103e8000c101d12 */
[----:B------:R1:W-:Y:S02]  /*edd0*/  @!P3 STG.E.128 desc[UR18][R4.64+0x100], R12 ;  /* 0x0001000c0400b986 */ /* 0x0003e4000c101d12 */
.L_x_1232:
[----:B------:R-:W-:Y:S05]  /*ede0*/  BSYNC.RECONVERGENT B0 ;  /* 0x0000000000007941 */ /* 0x000fea0003800200 */
.L_x_1231:
[----:B-1-3--:R1:W3:Y:S01]  /*edf0*/  LDS.128 R20, [R191+0x800] ;  /* 0x00080000bf147984 */ /* 0x00a2e20000000c00 */
[----:B------:R-:W-:Y:S03]  /*ee00*/  BSSY.RECONVERGENT B0, `(.L_x_1233) ;  /* 0x0000017000007945 */ /* 0x000fe60003800200 */
[----:B----4-:R1:W4:Y:S04]  /*ee10*/  LDS.128 R16, [R191+0x2800] ;  /* 0x00280000bf107984 */ /* 0x0103280000000c00 */
[----:B------:R1:W1:Y:S01]  /*ee20*/  LDS.128 R12, [R191+0x4800] ;  /* 0x00480000bf0c7984 */ /* 0x0002620000000c00 */
[----:B------:R-:W-:Y:S05]  /*ee30*/  @P2 BRA `(.L_x_1234) ;  /* 0x00000000004c2947 */ /* 0x000fea0003800000 */
[----:B------:R-:W2:Y:S01]  /*ee40*/  LDCU.64 UR6, c[0x0][0x408] ;  /* 0x00008100ff0677ac */ /* 0x000ea20008000a00 */
[----:B------:R-:W-:Y:S01]  /*ee50*/  IADD3 R0, P2, PT, R2, 0x10, RZ ;  /* 0x0000001002007810 */ /* 0x000fe20007f5e0ff */
[----:B------:R-:W-:Y:S01]  /*ee60*/  IMAD.MOV.U32 R6, RZ, RZ, R10 ;  /* 0x000000ffff067224 */ /* 0x000fe200078e000a */
[----:B------:R-:W-:Y:S01]  /*ee70*/  MOV R7, R9 ;  /* 0x0000000900077202 */ /* 0x000fe20000000f00 */
[----:B------:R-:W2:Y:S02]  /*ee80*/  LDCU UR8, c[0x0][0x440] ;  /* 0x00008800ff0877ac */ /* 0x000ea40008000800 */
[----:B------:R-:W-:Y:S01]  /*ee90*/  IMAD.X R4, RZ, RZ, R3, P2 ;  /* 0x000000ffff047224 */ /* 0x000fe200010e0603 */
[----:B------:R-:W3:Y:S03]  /*eea0*/  LDCU.64 UR4, c[0x0][0x3f0] ;  /* 0x00007e00ff0477ac */ /* 0x000ee60008000a00 */
[----:B--2---:R-:W-:-:S02]  /*eeb0*/  IMAD R4, R4, UR6, RZ ;  /* 0x0000000604047c24 */ /* 0x004fc4000f8e02ff */
[----:B------:R-:W-:Y:S01]  /*eec0*/  IMAD.WIDE.U32 R6, R0, UR6, R6 ;  /* 0x0000000600067c25 */ /* 0x000fe2000f8e0006 */
[----:B------:R-:W-:-:S03]  /*eed0*/  ISETP.GE.AND P4, PT, R181, UR8, PT ;  /* 0x00000008b5007c0c */ /* 0x000fc6000bf86270 */
[----:B------:R-:W-:Y:S01]  /*eee0*/  IMAD R0, R0, UR7, R4 ;  /* 0x0000000700007c24 */ /* 0x000fe2000f8e0204 */
[----:B-----5:R-:W-:Y:S02]  /*eef0*/  ISETP.GE.AND P3, PT, R29, UR8, PT ;  /* 0x000000081d007c0c */ /* 0x020fe4000bf66270 */
[----:B------:R-:W-:Y:S01]  /*ef00*/  ISETP.GE.AND P2, PT, R28, UR8, PT ;  /* 0x000000081c007c0c */ /* 0x000fe2000bf46270 */
[----:B------:R-:W-:Y:S01]  /*ef10*/  IMAD.IADD R0, R0, 0x1, R7 ;  /* 0x0000000100007824 */ /* 0x000fe200078e0207 */
[----:B---3--:R-:W-:-:S04]  /*ef20*/  LEA R4, P5, R6, UR4, 0x1 ;  /* 0x0000000406047c11 */ /* 0x008fc8000f8a08ff */
[----:B------:R-:W-:-:S05]  /*ef30*/  LEA.HI.X R5, R6, UR5, R0, 0x1, P5 ;  /* 0x0000000506057c11 */ /* 0x000fca000a8f0c00 */
[----:B------:R2:W-:Y:S04]  /*ef40*/  @!P4 STG.E.128 desc[UR18][R4.64], R20 ;  /* 0x000000140400c986 */ /* 0x0005e8000c101d12 */
[----:B----4-:R2:W-:Y:S04]  /*ef50*/  @!P3 STG.E.128 desc[UR18][R4.64+0x80], R16 ;  /* 0x000080100400b986 */ /* 0x0105e8000c101d12 */
[----:B-1----:R2:W-:Y:S02]  /*ef60*/  @!P2 STG.E.128 desc[UR18][R4.64+0x100], R12 ;  /* 0x0001000c0400a986 */ /* 0x0025e4000c101d12 */
.L_x_1234:
[----:B------:R-:W-:Y:S05]  /*ef70*/  BSYNC.RECONVERGENT B0 ;  /* 0x0000000000007941 */ /* 0x000fea0003800200 */
.L_x_1233:
[----:B--23--:R2:W3:Y:S01]  /*ef80*/  LDS.128 R20, [R191+0x1000] ;  /* 0x00100000bf147984 */ /* 0x00c4e20000000c00 */
[----:B------:R-:W-:Y:S03]  /*ef90*/  BSSY.RECONVERGENT B0, `(.L_x_1235) ;  /* 0x0000017000007945 */ /* 0x000fe60003800200 */
[----:B----4-:R2:W4:Y:S04]  /*efa0*/  LDS.128 R16, [R191+0x3000] ;  /* 0x00300000bf107984 */ /* 0x0105280000000c00 */
[----:B-1----:R2:W1:Y:S01]  /*efb0*/  LDS.128 R12, [R191+0x5000] ;  /* 0x00500000bf0c7984 */ /* 0x0024620000000c00 */
        /* <DEDUP_REMOVED lines=20> */
.L_x_1236:
[----:B------:R-:W-:Y:S05]  /*f100*/  BSYNC.RECONVERGENT B0 ;  /* 0x0000000000007941 */ /* 0x000fea0003800200 */
.L_x_1235:
[----:B--2-4-:R2:W4:Y:S01]  /*f110*/  LDS.128 R16, [R191+0x3800] ;  /* 0x00380000bf107984 */ /* 0x0145220000000c00 */
[----:B------:R-:W-:Y:S05]  /*f120*/  @P0 EXIT ;  /* 0x000000000000094d */ /* 0x000fea0003800000 */
[----:B------:R-:W3:Y:S01]  /*f130*/  LDCU.64 UR6, c[0x0][0x408] ;  /* 0x00008100ff0677ac */ /* 0x000ee20008000a00 */
[----:B-1----:R1:W1:Y:S01]  /*f140*/  LDS.128 R12, [R191+0x5800] ;  /* 0x00580000bf0c7984 */ /* 0x0022620000000c00 */
[----:B------:R-:W-:Y:S01]  /*f150*/  IADD3 R0, P0, PT, R2, 0x30, RZ ;  /* 0x0000003002007810 */ /* 0x000fe20007f1e0ff */
[----:B------:R-:W2:Y:S04]  /*f160*/  LDCU UR8, c[0x0][0x440] ;  /* 0x00008800ff0877ac */ /* 0x000ea80008000800 */
[----:B------:R-:W-:Y:S01]  /*f170*/  IMAD.X R2, RZ, RZ, R3, P0 ;  /* 0x000000ffff027224 */ /* 0x000fe200000e0603 */
[----:B------:R-:W2:Y:S01]  /*f180*/  LDCU.64 UR4, c[0x0][0x3f0] ;  /* 0x00007e00ff0477ac */ /* 0x000ea20008000a00 */
[----:B------:R-:W-:Y:S02]  /*f190*/  MOV R3, R9 ;  /* 0x0000000900037202 */ /* 0x000fe40000000f00 */
[----:B---3--:R-:W-:-:S02]  /*f1a0*/  IMAD R6, R2, UR6, RZ ;  /* 0x0000000602067c24 */ /* 0x008fc4000f8e02ff */
[----:B------:R-:W-:Y:S01]  /*f1b0*/  IMAD.MOV.U32 R2, RZ, RZ, R10 ;  /* 0x000000ffff027224 */ /* 0x000fe200078e000a */
[----:B--2---:R-:W-:-:S03]  /*f1c0*/  ISETP.GE.AND P2, PT, R181, UR8, PT ;  /* 0x00000008b5007c0c */ /* 0x004fc6000bf46270 */
[----:B------:R-:W-:Y:S01]  /*f1d0*/  IMAD.WIDE.U32 R4, R0, UR6, R2 ;  /* 0x0000000600047c25 */ /* 0x000fe2000f8e0002 */
[----:B-----5:R-:W-:Y:S02]  /*f1e0*/  ISETP.GE.AND P1, PT, R29, UR8, PT ;  /* 0x000000081d007c0c */ /* 0x020fe4000bf26270 */
[----:B------:R-:W-:Y:S01]  /*f1f0*/  ISETP.GE.AND P0, PT, R28, UR8, PT ;  /* 0x000000081c007c0c */ /* 0x000fe2000bf06270 */
[----:B------:R-:W-:Y:S01]  /*f200*/  IMAD R0, R0, UR7, R6 ;  /* 0x0000000700007c24 */ /* 0x000fe2000f8e0206 */
[----:B------:R-:W-:-:S03]  /*f210*/  LEA R2, P3, R4, UR4, 0x1 ;  /* 0x0000000404027c11 */ /* 0x000fc6000f8608ff */
[----:B------:R-:W-:-:S05]  /*f220*/  IMAD.IADD R0, R0, 0x1, R5 ;  /* 0x0000000100007824 */ /* 0x000fca00078e0205 */
[----:B------:R-:W-:-:S05]  /*f230*/  LEA.HI.X R3, R4, UR5, R0, 0x1, P3 ;  /* 0x0000000504037c11 */ /* 0x000fca00098f0c00 */
[----:B------:R2:W-:Y:S04]  /*f240*/  @!P2 STG.E.128 desc[UR18][R2.64], R24 ;  /* 0x000000180200a986 */ /* 0x0005e8000c101d12 */
[----:B----4-:R2:W-:Y:S01]  /*f250*/  @!P1 STG.E.128 desc[UR18][R2.64+0x80], R16 ;  /* 0x0000801002009986 */ /* 0x0105e2000c101d12 */
[----:B-1----:R-:W-:Y:S05]  /*f260*/  @P0 EXIT ;  /* 0x000000000000094d */ /* 0x002fea0003800000 */
[----:B------:R-:W-:Y:S01]  /*f270*/  STG.E.128 desc[UR18][R2.64+0x100], R12 ;  /* 0x0001000c02007986 */ /* 0x000fe2000c101d12 */
[----:B------:R-:W-:Y:S05]  /*f280*/  EXIT ;  /* 0x000000000000794d */ /* 0x000fea0003800000 */
.L_x_1237:
        /* <DEDUP_REMOVED lines=15> */
.L_x_1821:


//--------------------- .text._ZN5flash16flash_fwd_kernelI23Flash_fwd_kernel_traitsILi192ELi64ELi64ELi4ELb0ELb0EN7cutlass10bfloat16_tE19Flash_kernel_traitsILi192ELi64ELi64ELi4ES3_EELb0ELb0ELb0ELb1ELb0ELb0ELb1ELb0EEEvNS_16Flash_fwd_paramsE --------------------------
	.section	.text._ZN5flash16flash_fwd_kernelI23Flash_fwd_kernel_traitsILi192ELi64ELi64ELi4ELb0ELb0EN7cutlass10bfloat16_tE19Flash_kernel_traitsILi192ELi64ELi64ELi4ES3_EELb0ELb0ELb0ELb1ELb0ELb0ELb1ELb0EEEvNS_16Flash_fwd_paramsE,"ax",@progbits
	.align	128
        .global         _ZN5flash16flash_fwd_kernelI23Flash_fwd_kernel_traitsILi192ELi64ELi64ELi4ELb0ELb0EN7cutlass10bfloat16_tE19Flash_kernel_traitsILi192ELi64ELi64ELi4ES3_EELb0ELb0ELb0ELb1ELb0ELb0ELb1ELb0EEEvNS_16Flash_fwd_paramsE
        .type           _ZN5flash16flash_fwd_kernelI23Flash_fwd_kernel_traitsILi192ELi64ELi64ELi4ELb0ELb0EN7cutlass10bfloat16_tE19Flash_kernel_traitsILi192ELi64ELi64ELi4ES3_EELb0ELb0ELb0ELb1ELb0ELb0ELb1ELb0EEEvNS_16Flash_fwd_paramsE,@function
        .size           _ZN5flash16flash_fwd_kernelI23Flash_fwd_kernel_traitsILi192ELi64ELi64ELi4ELb0ELb0EN7cutlass10bfloat16_tE19Flash_kernel_traitsILi192ELi64ELi64ELi4ES3_EELb0ELb0ELb0ELb1ELb0ELb0ELb1ELb0EEEvNS_16Flash_fwd_paramsE,(.L_x_1822 - _ZN5flash16flash_fwd_kernelI23Flash_fwd_kernel_traitsILi192ELi64ELi64ELi4ELb0ELb0EN7cutlass10bfloat16_tE19Flash_kernel_traitsILi192ELi64ELi64ELi4ES3_EELb0ELb0ELb0ELb1ELb0ELb0ELb1ELb0EEEvNS_16Flash_fwd_paramsE)
        .other          _ZN5flash16flash_fwd_kernelI23Flash_fwd_kernel_traitsILi192ELi64ELi64ELi4ELb0ELb0EN7cutlass10bfloat16_tE19Flash_kernel_traitsILi192ELi64ELi64ELi4ES3_EELb0ELb0ELb0ELb1ELb0ELb0ELb1ELb0EEEvNS_16Flash_fwd_paramsE,@"STO_CUDA_ENTRY STV_DEFAULT"
_ZN5flash16flash_fwd_kernelI23Flash_fwd_kernel_traitsILi192ELi64ELi64ELi4ELb0ELb0EN7cutlass10bfloat16_tE19Flash_kernel_traitsILi192ELi64ELi64ELi4ES3_EELb0ELb0ELb0ELb1ELb0ELb0ELb1ELb0EEEvNS_16Flash_fwd_paramsE:
.text._ZN5flash16flash_fwd_kernelI23Flash_fwd_kernel_traitsILi192ELi64ELi64ELi4ELb0ELb0EN7cutlass10bfloat16_tE19Flash_kernel_traitsILi192ELi64ELi64ELi4ES3_EELb0ELb0ELb0ELb1ELb0ELb0ELb1ELb0EEEvNS_16Flash_fwd_paramsE:
        /* <DEDUP_REMOVED lines=27> */
[----:B------:R3:W4:Y:S04]  /*01b0*/  @P4 LDG.E R2, desc[UR14][R16.64] ;  /* 0x0000000e10024981 */ /* 0x000728000c1e1900 */
[----:B------:R-:W4:Y:S01]  /*01c0*/  @P2 LDG.E R11, desc[UR14][R14.64] ;  /* 0x0000000e0e0b2981 */ /* 0x000f22000c1e1900 */
[----:B------:R-:W3:Y:S01]  /*01d0*/  LDCU.U8 UR4, c[0x0][0x532] ;  /* 0x0000a640ff0477ac */ /* 0x000ee20008000000 */
[----:B------:R-:W-:Y:S02]  /*01e0*/  ISETP.EQ.U32.AND P3, PT, R6, RZ, PT ;  /* 0x000000ff0600720c */ /* 0x000fe40003f62070 */
[----:B------:R-:W-:Y:S01]  /*01f0*/  IADD3 R12, P1, PT, R13, R6, RZ ;  /* 0x000000060d0c7210 */ /* 0x000fe20007f3e0ff */
[----:B------:R-:W2:Y:S04]  /*0200*/  @!P0 LDC R3, c[0x0][0x434] ;  /* 0x00010d00ff038b82 */ /* 0x000ea80000000800 */
[----:B------:R-:W-:-:S02]  /*0210*/  IMAD.X R13, R4, 0x1, R7, P1 ;  /* 0x00000001040d7824 */ /* 0x000fc400008e0607 */
[----:B-1----:R-:W-:Y:S02]  /*0220*/  IMAD.MOV.U32 R9, RZ, RZ, -0x1 ;  /* 0xffffffffff097424 */ /* 0x002fe400078e00ff */
[----:B------:R-:W1:Y:S01]  /*0230*/  @!P2 LDC.64 R4, c[0x0][0x488] ;  /* 0x00012200ff04ab82 */ /* 0x000e620000000a00 */
[----:B---3--:R-:W-:Y:S01]  /*0240*/  ISETP.NE.AND P4, PT, RZ, UR4, PT ;  /* 0x00000004ff007c0c */ /* 0x008fe2000bf85270 */
[----:B------:R-:W3:Y:S06]  /*0250*/  S2R R135, SR_CTAID.X ;  /* 0x0000000000877919 */ /* 0x000eec0000002500 */
[----:B------:R-:W1:Y:S01]  /*0260*/  @!P2 LDC R8, c[0x0][0x43c] ;  /* 0x00010f00ff08ab82 */ /* 0x000e620000000800 */
[----:B------:R-:W-:-:S13]  /*0270*/  ISETP.EQ.OR.EX P3, PT, R7, RZ, !P4, P3 ;  /* 0x000000ff0700720c */ /* 0x000fda0006762730 */
[----:B------:R1:W5:Y:S01]  /*0280*/  @!P3 LDG.E R9, desc[UR14][R12.64] ;  /* 0x0000000e0c09b981 */ /* 0x000362000c1e1900 */
[----:B------:R-:W-:-:S04]  /*0290*/  ISETP.NE.U32.AND P3, PT, R6, RZ, PT ;  /* 0x000000ff0600720c */ /* 0x000fc80003f65070 */
[----:B------:R-:W-:Y:S01]  /*02a0*/  ISETP.NE.AND.EX P3, PT, R7, RZ, PT, P3 ;  /* 0x000000ff0700720c */ /* 0x000fe20003f65330 */
[----:B------:R-:W1:Y:S01]  /*02b0*/  S2R R16, SR_CTAID.Z ;  /* 0x0000000000107919 */ /* 0x000e620000002700 */
[----:B------:R-:W1:Y:S01]  /*02c0*/  S2R R193, SR_TID.X ;  /* 0x0000000000c17919 */ /* 0x000e620000002100 */
[----:B---3--:R-:W-:Y:S02]  /*02d0*/  IMAD.SHL.U32 R94, R135, 0x40, RZ ;  /* 0x00000040875e7824 */ /* 0x008fe400078e00ff */
[----:B--2---:R-:W-:Y:S01]  /*02e0*/  @P0 IMAD.IADD R3, R10, 0x1, -R215 ;  /* 0x000000010a030824 */ /* 0x004fe200078e0ad7 */
[----:B-1----:R-:W-:-:S07]  /*02f0*/  @!P2 ISETP.NE.U32.AND P0, PT, R4, RZ, PT ;  /* 0x000000ff0400a20c */ /* 0x002fce0003f05070 */
[----:B------:R-:W1:Y:S01]  /*0300*/  @!P3 LDC R4, c[0x0][0x438] ;  /* 0x00010e00ff04bb82 */ /* 0x000e620000000800 */
[----:B------:R-:W-:Y:S02]  /*0310*/  @!P2 ISETP.NE.AND.EX P0, PT, R5, RZ, PT, P0 ;  /* 0x000000ff0500a20c */ /* 0x000fe40003f05300 */
[----:B------:R-:W-:Y:S02]  /*0320*/  ISETP.GT.AND P1, PT, R3, R94, PT ;  /* 0x0000005e0300720c */ /* 0x000fe40003f24270 */
[----:B------:R-:W-:Y:S01]  /*0330*/  @!P2 SEL R5, R8, RZ, P0 ;  /* 0x000000ff0805a207 */ /* 0x000fe20000000000 */
[----:B----4-:R-:W-:Y:S01]  /*0340*/  @P2 IMAD.IADD R150, R11, 0x1, -R2 ;  /* 0x000000010b962824 */ /* 0x010fe200078e0a02 */
[----:B------:R-:W-:Y:S09]  /*0350*/  @!P3 BRA `(.L_x_1238) ;  /* 0x00000000000cb947 */ /* 0x000ff20003800000 */
[----:B-1----:R-:W2:Y:S02]  /*0360*/  @P4 LDG.E R4, desc[UR14][R12.64+0x4] ;  /* 0x0000040e0c044981 */ /* 0x002ea4000c1e1900 */
[----:B--2--5:R-:W-:-:S06]  /*0370*/  @P4 IADD3 R4, PT, PT, R4, -R9, RZ ;  /* 0x8000000904044210 */ /* 0x024fcc0007ffe0ff */
[----:B------:R2:W5:Y:S02]  /*0380*/  @!P4 LDG.E R4, desc[UR14][R12.64] ;  /* 0x0000000e0c04c981 */ /* 0x000564000c1e1900 */
.L_x_1238:
[----:B-1---5:R-:W-:Y:S01]  /*0390*/  @!P2 IADD3 R150, PT, PT, R5, R4, -R2 ;  /* 0x000000040596a210 */ /* 0x022fe20007ffe802 */
[----:B------:R-:W-:Y:S06]  /*03a0*/  @!P1 EXIT ;  /* 0x000000000000994d */ /* 0x000fec0003800000 */
[----:B------:R-:W-:-:S13]  /*03b0*/  ISETP.GT.AND P0, PT, R150, RZ, PT ;  /* 0x000000ff9600720c */ /* 0x000fda0003f04270 */
[----:B------:R-:W-:Y:S05]  /*03c0*/  @P0 BRA `(.L_x_1239) ;  /* 0x0000000c000c0947 */ /* 0x000fea0003800000 */
[----:B------:R-:W1:Y:S01]  /*03d0*/  LDC.U8 R2, c[0x0][0x549] ;  /* 0x00015240ff027b82 */ /* 0x000e620000000000 */
[----:B------:R-:W-:-:S13]  /*03e0*/  ISETP.NE.AND P1, PT, R215, -0x1, PT ;  /* 0xffffffffd700780c */ /* 0x000fda0003f25270 */
[----:B------:R-:W3:Y:S08]  /*03f0*/  @!P1 LDC.64 R8, c[0x0][0x400] ;  /* 0x00010000ff089b82 */ /* 0x000ef00000000a00 */
[----:B------:R-:W4:Y:S01]  /*0400*/  @P1 LDC.64 R6, c[0x0][0x408] ;  /* 0x00010200ff061b82 */ /* 0x000f220000000a00 */
[----:B-1----:R-:W-:Y:S02]  /*0410*/  ISETP.NE.AND P6, PT, R2, RZ, PT ;  /* 0x000000ff0200720c */ /* 0x002fe40003fc5270 */
[----:B------:R-:W-:-:S11]  /*0420*/  SHF.L.U32 R2, R193, 0x3, RZ ;  /* 0x00000003c1027819 */ /* 0x000fd600000006ff */
[----:B------:R-:W1:Y:S01]  /*0430*/  @P6 LDC.64 R4, c[0x0][0x430] ;  /* 0x00010c00ff046b82 */ /* 0x000e620000000a00 */
[----:B---3--:R-:W-:Y:S01]  /*0440*/  @!P1 IMAD.WIDE.U32 R14, R0, R8, RZ ;  /* 0x00000008000e9225 */ /* 0x008fe200078e00ff */
[----:B------:R-:W-:-:S06]  /*0450*/  @P6 MOV R11, 0x1 ;  /* 0x00000001000b6802 */ /* 0x000fcc0000000f00 */
[----:B------:R-:W3:Y:S01]  /*0460*/  LDC.U8 R8, c[0x0][0x548] ;  /* 0x00015200ff087b82 */ /* 0x000ee20000000000 */
[----:B----4-:R-:W-:-:S07]  /*0470*/  @P1 IMAD.WIDE.U32 R20, R215, R6, RZ ;  /* 0x00000006d7141225 */ /* 0x010fce00078e00ff */
[----:B--2---:R-:W2:Y:S01]  /*0480*/  @P6 LDC R13, c[0x0][0x430] ;  /* 0x00010c00ff0d6b82 */ /* 0x004ea20000000800 */
[----:B-1----:R-:W-:Y:S01]  /*0490*/  @P6 IMAD R5, R4, R5, RZ ;  /* 0x0000000504056224 */ /* 0x002fe200078e02ff */
[----:B------:R-:W-:Y:S01]  /*04a0*/  @!P1 MOV R4, R14 ;  /* 0x0000000e00049202 */ /* 0x000fe20000000f00 */
[----:B------:R-:W-:Y:S06]  /*04b0*/  @P6 BRA `(.L_x_1240) ;  /* 0x0000000000286947 */ /* 0x000fec0003800000 */
[----:B---3--:R-:W-:Y:S01]  /*04c0*/  ISETP.NE.AND P0, PT, R8, RZ, PT ;  /* 0x000000ff0800720c */ /* 0x008fe20003f05270 */
[----:B------:R-:W1:-:S12]  /*04d0*/  LDC R19, c[0x0][0x3e0] ;  /* 0x0000f800ff137b82 */ /* 0x000e580000000800 */
[----:B------:R-:W4:Y:S01]  /*04e0*/  @P0 LDC R5, c[0x0][0x454] ;  /* 0x00011500ff050b82 */ /* 0x000f220000000800 */
[----:B--2---:R-:W-:Y:S02]  /*04f0*/  @P0 MOV R13, 0x1 ;  /* 0x00000001000d0802 */ /* 0x004fe40000000f00 */
[----:B------:R-:W-:-:S05]  /*0500*/  @!P0 MOV R13, 0x1 ;  /* 0x00000001000d8802 */ /* 0x000fca0000000f00 */
[----:B------:R-:W1:Y:S08]  /*0510*/  @P0 LDC R10, c[0x0][0x454] ;  /* 0x00011500ff0a0b82 */ /* 0x000e700000000800 */
[----:B------:R-:W2:Y:S08]  /*0520*/  @!P0 LDC R6, c[0x0][0x434] ;  /* 0x00010d00ff068b82 */ /* 0x000eb00000000800 */
[----:B------:R-:W3:Y:S01]  /*0530*/  @!P0 LDC R5, c[0x0][0x434] ;  /* 0x00010d00ff058b82 */ /* 0x000ee20000000800 */
[----:B-1----:R-:W-:-:S02]  /*0540*/  @P0 IMAD R11, R10, R19, RZ ;  /* 0x000000130a0b0224 */ /* 0x002fc400078e02ff */
[----:B--2-4-:R-:W-:-:S07]  /*0550*/  @!P0 IMAD R11, R6, R19, RZ ;  /* 0x00000013060b8224 */ /* 0x014fce00078e02ff */
.L_x_1240:
        /* <DEDUP_REMOVED lines=12> */
[----:B---3--:R-:W-:Y:S01]  /*0620*/  ISETP.NE.AND P6, PT, R8, RZ, !P6 ;  /* 0x000000ff0800720c */ /* 0x008fe200077c5270 */
        /* <DEDUP_REMOVED lines=27> */
.L_x_1242:
[----:B------:R-:W-:Y:S05]  /*07e0*/  BSYNC.RECONVERGENT B0 ;  /* 0x0000000000007941 */ /* 0x000fea0003800200 */
.L_x_1241:
        /* <DEDUP_REMOVED lines=22> */
.L_x_1244:
[----:B------:R-:W-:Y:S05]  /*0950*/  BSYNC.RECONVERGENT B0 ;  /* 0x0000000000007941 */ /* 0x000fea0003800200 */
.L_x_1243:
        /* <DEDUP_REMOVED lines=24> */
.L_x_1246:
[----:B------:R-:W-:Y:S05]  /*0ae0*/  BSYNC.RECONVERGENT B0 ;  /* 0x0000000000007941 */ /* 0x000fea0003800200 */
.L_x_1245:
[----:B------:R-:W-:Y:S01]  /*0af0*/  ISETP.GE.AND P0, PT, R6, R3, PT ;  /* 0x000000030600720c */ /* 0x000fe20003f06270 */
[----:B------:R-:W-:Y:S01]  /*0b00*/  IMAD R5, R16, R5, RZ ;  /* 0x0000000510057224 */ /* 0x000fe200078e02ff */
        /* <DEDUP_REMOVED lines=14> */
[----:B------:R-:W-:Y:S01]  /*0bf0*/  MOV R17, R23 ;  /* 0x0000001700117202 */ /* 0x000fe20000000f00 */
[----:B------:R-:W3:Y:S02]  /*0c00*/  LDCU UR8, c[0x0][0x440] ;  /* 0x00008800ff0877ac */ /* 0x000ee40008000800 */
        /* <DEDUP_REMOVED lines=14> */
.L_x_1248:
[----:B------:R-:W-:Y:S05]  /*0cf0*/  BSYNC.RECONVERGENT B0 ;  /* 0x0000000000007941 */ /* 0x000fea0003800200 */
.L_x_1247:
        /* <DEDUP_REMOVED lines=15> */
.L_x_1250:
[----:B------:R-:W-:Y:S05]  /*0df0*/  BSYNC.RECONVERGENT B0 ;  /* 0x0000000000007941 */ /* 0x000fea0003800200 */
.L_x_1249:
[----:B------:R-:W-:Y:S04]  /*0e00*/  BSSY.RECONVERGENT B0, `(.L_x_1251) ;  /* 0x000000a000007945 */ /* 0x000fe80003800200 */
[----:B------:R-:W-:Y:S05]  /*0e10*/  @P4 BRA `(.L_x_1252) ;  /* 0x0000000000204947 */ /* 0x000fea0003800000 */
[----:B------:R-:W3:Y:S01]  /*0e20*/  LDCU.64 UR4, c[0x0][0x420] ;  /* 0x00008400ff0477ac */ /* 0x000ee20008000a00 */
[----:B------:R-:W-:-:S05]  /*0e30*/  IMAD R5, R4, R13, RZ ;  /* 0x0000000d04057224 */ /* 0x000fca00078e02ff */
[----:B--2---:R-:W-:-:S04]  /*0e40*/  IADD3 R3, P0, PT, R5, R18, RZ ;  /* 0x0000001205037210 */ /* 0x004fc80007f1e0ff */
[----:B------:R-:W-:Y:S02]  /*0e50*/  LEA.HI.X.SX32 R2, R5, R0, 0x1, P0 ;  /* 0x0000000005027211 */ /* 0x000fe400000f0eff */
[----:B---3--:R-:W-:-:S04]  /*0e60*/  LEA R4, P0, R3, UR4, 0x2 ;  /* 0x0000000403047c11 */ /* 0x008fc8000f8010ff */
[----:B------:R-:W-:Y:S01]  /*0e70*/  LEA.HI.X R5, R3, UR5, R2, 0x2, P0 ;  /* 0x0000000503057c11 */ /* 0x000fe200080f1402 */
[----:B------:R-:W-:-:S05]  /*0e80*/  IMAD.MOV.U32 R3, RZ, RZ, 0x7f800000 ;  /* 0x7f800000ff037424 */ /* 0x000fca00078e00ff */
[----:B------:R3:W-:Y:S03]  /*0e90*/  STG.E desc[UR14][R4.64], R3 ;  /* 0x0000000304007986 */ /* 0x0007e6000c10190e */
.L_x_1252:
[----:B------:R-:W-:Y:S05]  /*0ea0*/  BSYNC.RECONVERGENT B0 ;  /* 0x0000000000007941 */ /* 0x000fea0003800200 */
.L_x_1251:
[----:B------:R-:W-:Y:S04]  /*0eb0*/  BSSY.RECONVERGENT B0, `(.L_x_1253) ;  /* 0x000000a000007945 */ /* 0x000fe80003800200 */
[----:B------:R-:W-:Y:S05]  /*0ec0*/  @P3 BRA `(.L_x_1254) ;  /* 0x0000000000203947 */ /* 0x000fea0003800000 */
[----:B------:R-:W4:Y:S01]  /*0ed0*/  LDCU.64 UR4, c[0x0][0x420] ;  /* 0x00008400ff0477ac */ /* 0x000f220008000a00 */
[----:B---3--:R-:W-:-:S05]  /*0ee0*/  IMAD R5, R8, R13, RZ ;  /* 0x0000000d08057224 */ /* 0x008fca00078e02ff */
[----:B--2---:R-:W-:-:S04]  /*0ef0*/  IADD3 R3, P0, PT, R5, R18, RZ ;  /* 0x0000001205037210 */ /* 0x004fc80007f1e0ff */
[----:B------:R-:W-:Y:S02]  /*0f00*/  LEA.HI.X.SX32 R2, R5, R0, 0x1, P0 ;  /* 0x0000000005027211 */ /* 0x000fe400000f0eff */
[----:B----4-:R-:W-:-:S04]  /*0f10*/  LEA R4, P0, R3, UR4, 0x2 ;  /* 0x0000000403047c11 */ /* 0x010fc8000f8010ff */
[----:B------:R-:W-:Y:S01]  /*0f20*/  LEA.HI.X R5, R3, UR5, R2, 0x2, P0 ;  /* 0x0000000503057c11 */ /* 0x000fe200080f1402 */
[----:B------:R-:W-:-:S05]  /*0f30*/  IMAD.MOV.U32 R3, RZ, RZ, 0x7f800000 ;  /* 0x7f800000ff037424 */ /* 0x000fca00078e00ff */
[----:B------:R4:W-:Y:S03]  /*0f40*/  STG.E desc[UR14][R4.64], R3 ;  /* 0x0000000304007986 */ /* 0x0009e6000c10190e */
.L_x_1254:
[----:B------:R-:W-:Y:S05]  /*0f50*/  BSYNC.RECONVERGENT B0 ;  /* 0x0000000000007941 */ /* 0x000fea0003800200 */
.L_x_1253:
[----:B------:R-:W-:Y:S05]  /*0f60*/  @P2 EXIT ;  /* 0x000000000000294d */ /* 0x000fea0003800000 */
[----:B------:R-:W5:Y:S01]  /*0f70*/  LDCU.64 UR4, c[0x0][0x420] ;  /* 0x00008400ff0477ac */ /* 0x000f620008000a00 */
[----:B------:R-:W-:Y:S02]  /*0f80*/  IMAD R13, R6, R13, RZ ;  /* 0x0000000d060d7224 */ /* 0x000fe400078e02ff */
[----:B---34-:R-:W-:-:S03]  /*0f90*/  IMAD.MOV.U32 R5, RZ, RZ, 0x7f800000 ;  /* 0x7f800000ff057424 */ /* 0x018fc600078e00ff */
[----:B------:R-:W-:-:S04]  /*0fa0*/  IADD3 R18, P0, PT, R13, R18, RZ ;  /* 0x000000120d127210 */ /* 0x000fc80007f1e0ff */
[----:B------:R-:W-:Y:S02]  /*0fb0*/  LEA.HI.X.SX32 R13, R13, R0, 0x1, P0 ;  /* 0x000000000d0d7211 */ /* 0x000fe400000f0eff */
[----:B-----5:R-:W-:-:S04]  /*0fc0*/  LEA R2, P0, R18, UR4, 0x2 ;  /* 0x0000000412027c11 */ /* 0x020fc8000f8010ff */
[----:B--2---:R-:W-:-:S05]  /*0fd0*/  LEA.HI.X R3, R18, UR5, R13, 0x2, P0 ;  /* 0x0000000512037c11 */ /* 0x004fca00080f140d */
[----:B------:R-:W-:Y:S01]  /*0fe0*/  STG.E desc[UR14][R2.64], R5 ;  /* 0x0000000502007986 */ /* 0x000fe2000c10190e */
[----:B------:R-:W-:Y:S05]  /*0ff0*/  EXIT ;  /* 0x000000000000794d */ /* 0x000fea0003800000 */
.L_x_1239:
        /* <DEDUP_REMOVED lines=22> */
.L_x_1255:
[----:B------:R-:W1:Y:S01]  /*1160*/  LDC.64 R84, c[0x0][0x3b8] ;  /* 0x0000ee00ff547b82 */ /* 0x000e620000000a00 */
[----:B------:R-:W-:-:S05]  /*1170*/  IADD3 R10, PT, PT, R2, R9, RZ ;  /* 0x00000009020a7210 */ /* 0x000fca0007ffe0ff */
[C---:B-1----:R-:W-:Y:S02]  /*1180*/  IMAD R6, R10.reuse, R85, RZ ;  /* 0x000000550a067224 */ /* 0x042fe400078e02ff */
[----:B------:R-:W-:-:S05]  /*1190*/  IMAD.WIDE.U32 R10, R10, R84, RZ ;  /* 0x000000540a0a7225 */ /* 0x000fca00078e00ff */
[----:B------:R-:W-:-:S07]  /*11a0*/  IADD3 R6, PT, PT, R11, R6, RZ ;  /* 0x000000060b067210 */ /* 0x000fce0007ffe0ff */
.L_x_1256:
[----:B------:R-:W1:Y:S01]  /*11b0*/  LDC R5, c[0x0][0x3e8] ;  /* 0x0000fa00ff057b82 */ /* 0x000e620000000800 */
[----:B--2---:R-:W-:Y:S02]  /*11c0*/  MOV R12, RZ ;  /* 0x000000ff000c7202 */ /* 0x004fe40000000f00 */
        /* <DEDUP_REMOVED lines=37> */
.L_x_1257:
[----:B------:R-:W1:Y:S01]  /*1420*/  LDC.64 R4, c[0x0][0x3c0] ;  /* 0x0000f000ff047b82 */ /* 0x000e620000000a00 */
[----:B------:R-:W-:-:S05]  /*1430*/  IADD3 R2, PT, PT, R2, R9, RZ ;  /* 0x0000000902027210 */ /* 0x000fca0007ffe0ff */
[C---:B-1----:R-:W-:Y:S02]  /*1440*/  IMAD R9, R2.reuse, R5, RZ ;  /* 0x0000000502097224 */ /* 0x042fe400078e02ff */
[----:B------:R-:W-:-:S05]  /*1450*/  IMAD.WIDE.U32 R12, R2, R4, RZ ;  /* 0x00000004020c7225 */ /* 0x000fca00078e00ff */
[----:B------:R-:W-:-:S07]  /*1460*/  IADD3 R2, PT, PT, R13, R9, RZ ;  /* 0x000000090d027210 */ /* 0x000fce0007ffe0ff */
.L_x_1258:
[----:B------:R-:W-:Y:S01]  /*1470*/  IMAD.SHL.U32 R222, R193, 0x8, RZ ;  /* 0x00000008c1de7824 */ /* 0x000fe200078e00ff */
[----:B------:R-:W1:Y:S01]  /*1480*/  LDCU.128 UR4, c[0x0][0x3d0] ;  /* 0x00007a00ff0477ac */ /* 0x000e620008000c00 */
[--C-:B------:R-:W-:Y:S01]  /*1490*/  SHF.R.U32.HI R18, RZ, 0x3, R193.reuse ;  /* 0x00000003ff127819 */ /* 0x100fe200000116c1 */
        /* <DEDUP_REMOVED lines=8> */
[----:B------:R-:W-:Y:S01]  /*1520*/  IMAD.SHL.U32 R89, R193, 0x40, RZ ;  /* 0x00000040c1597824 */ /* 0x000fe200078e00ff */
[----:B------:R-:W-:Y:S01]  /*1530*/  IADD3 R12, P0, PT, R192, R12, RZ ;  /* 0x0000000cc00c7210 */ /* 0x000fe20007f1e0ff */
[----:B------:R-:W5:Y:S01]  /*1540*/  LDCU.64 UR8, c[0x0][0x3c8] ;  /* 0x00007900ff0877ac */ /* 0x000f620008000a00 */
[----:B------:R-:W-:Y:S01]  /*1550*/  LOP3.LUT R134, R134, 0x38, R193, 0x78, !PT ;  /* 0x0000003886867812 */ /* 0x000fe200078e78c1 */
[----:B------:R-:W-:Y:S01]  /*1560*/  IMAD.X R11, RZ, RZ, R6, P1 ;  /* 0x000000ffff0b7224 */ /* 0x000fe200008e0606 */
[----:B------:R-:W-:Y:S01]  /*1570*/  BSSY.RECONVERGENT B0, `(.L_x_1259) ;  /* 0x0000041000007945 */ /* 0x000fe20003800200 */
[----:B------:R-:W-:Y:S01]  /*1580*/  IMAD.X R13, RZ, RZ, R2, P0 ;  /* 0x000000ffff0d7224 */ /* 0x000fe200000e0602 */
[----:B------:R-:W-:Y:S01]  /*1590*/  IADD3 R20, P0, PT, R192, R20, RZ ;  /* 0x00000014c0147210 */ /* 0x000fe20007f1e0ff */
[----:B------:R-:W-:Y:S01]  /*15a0*/  IMAD.WIDE.U32 R10, R18, R84, R10 ;  /* 0x00000054120a7225 */ /* 0x000fe200078e000a */
[----:B------:R-:W-:-:S02]  /*15b0*/  SHF.R.U32.HI R195, RZ, 0x1, R193 ;  /* 0x00000001ffc37819 */ /* 0x000fc400000116c1 */
[----:B------:R-:W-:Y:S01]  /*15c0*/  LOP3.LUT R221, R192, 0x40, RZ, 0xfc, !PT ;  /* 0x00000040c0dd7812 */ /* 0x000fe200078efcff */
[----:B------:R-:W-:Y:S01]  /*15d0*/  IMAD R11, R18, R85, R11 ;  /* 0x00000055120b7224 */ /* 0x000fe200078e020b */
[----:B------:R-:W-:Y:S01]  /*15e0*/  LOP3.LUT R220, R192, 0x80, RZ, 0xfc, !PT ;  /* 0x00000080c0dc7812 */ /* 0x000fe200078efcff */
[----:B-1----:R-:W-:Y:S02]  /*15f0*/  IMAD R213, R211, UR4, RZ ;  /* 0x00000004d3d57c24 */ /* 0x002fe4000f8e02ff */
[----:B------:R-:W-:Y:S01]  /*1600*/  IMAD.WIDE.U32 R10, R8, UR4, R10 ;  /* 0x00000004080a7c25 */ /* 0x000fe2000f8e000a */
[----:B------:R-:W-:-:S03]  /*1610*/  UMOV UR4, 0x400 ;  /* 0x0000040000047882 */ /* 0x000fc60000000000 */
[----:B------:R-:W-:Y:S01]  /*1620*/  IMAD R213, R8, UR5, R213 ;  /* 0x0000000508d57c24 */ /* 0x000fe2000f8e02d5 */
[----:B---3--:R-:W-:Y:S01]  /*1630*/  LEA R214, P1, R10, UR12, 0x1 ;  /* 0x0000000c0ad67c11 */ /* 0x008fe2000f8208ff */
[----:B------:R-:W-:Y:S01]  /*1640*/  IMAD.WIDE.U32 R12, R18, R4, R12 ;  /* 0x00000004120c7225 */ /* 0x000fe200078e000c */
[----:B--2---:R-:W-:-:S03]  /*1650*/  ULEA UR5, UR16, UR4, 0x18 ;  /* 0x0000000410057291 */ /* 0x004fc6000f8ec0ff */
[----:B------:R-:W-:Y:S02]  /*1660*/  IMAD.IADD R213, R11, 0x1, R213 ;  /* 0x000000010bd57824 */ /* 0x000fe400078e02d5 */
[----:B------:R-:W-:Y:S02]  /*1670*/  IMAD R211, R211, UR6, RZ ;  /* 0x00000006d3d37c24 */ /* 0x000fe4000f8e02ff */
[----:B------:R-:W-:Y:S01]  /*1680*/  IMAD R13, R18, R5, R13 ;  /* 0x00000005120d7224 */ /* 0x000fe200078e020d */
[----:B------:R-:W-:Y:S01]  /*1690*/  LEA.HI.X R213, R10, UR13, R213, 0x1, P1 ;  /* 0x0000000d0ad57c11 */ /* 0x000fe200088f0cd5 */
[----:B------:R-:W-:Y:S01]  /*16a0*/  IMAD R211, R8, UR7, R211 ;  /* 0x0000000708d37c24 */ /* 0x000fe2000f8e02d3 */
[----:B------:R-:W-:Y:S01]  /*16b0*/  ISETP.GE.AND P1, PT, R18, R207, PT ;  /* 0x000000cf1200720c */ /* 0x000fe20003f26270 */
[----:B------:R-:W-:-:S04]  /*16c0*/  IMAD.WIDE.U32 R8, R8, UR6, R12 ;  /* 0x0000000608087c25 */ /* 0x000fc8000f8e000c */
[----:B------:R-:W-:Y:S01]  /*16d0*/  IMAD.X R21, RZ, RZ, R7, P0 ;  /* 0x000000ffff157224 */ /* 0x000fe200000e0607 */
[----:B------:R-:W-:Y:S01]  /*16e0*/  LOP3.LUT R7, R222, 0x1e00, RZ, 0xc0, !PT ;  /* 0x00001e00de077812 */ /* 0x000fe200078ec0ff */
[----:B------:R-:W-:Y:S01]  /*16f0*/  IMAD.IADD R211, R9, 0x1, R211 ;  /* 0x0000000109d37824 */ /* 0x000fe200078e02d3 */
[----:B----4-:R-:W-:Y:S01]  /*1700*/  LEA R212, P0, R8, UR10, 0x1 ;  /* 0x0000000a08d47c11 */ /* 0x010fe2000f8008ff */
[----:B-----5:R-:W-:Y:S01]  /*1710*/  IMAD.WIDE.U32 R20, R16, UR8, R20 ;  /* 0x0000000810147c25 */ /* 0x020fe2000f8e0014 */
[----:B------:R-:W-:Y:S02]  /*1720*/  LOP3.LUT R134, R134, R7, RZ, 0xfc, !PT ;  /* 0x0000000786867212 */ /* 0x000fe400078efcff */
[----:B------:R-:W-:Y:S01]  /*1730*/  LEA.HI.X R211, R8, UR11, R211, 0x1, P0 ;  /* 0x0000000b08d37c11 */ /* 0x000fe200080f0cd3 */
[----:B------:R-:W-:Y:S01]  /*1740*/  IMAD R23, R16, UR9, R21 ;  /* 0x0000000910177c24 */ /* 0x000fe2000f8e0215 */
[----:B------:R-:W-:Y:S02]  /*1750*/  LEA R7, P0, R135, R18, 0x6 ;  /* 0x0000001287077211 */ /* 0x000fe400078030ff */
[----:B------:R-:W-:-:S02]  /*1760*/  LOP3.LUT R8, R192, 0x1c0, R89, 0xf8, !PT ;  /* 0x000001c0c0087812 */ /* 0x000fc400078ef859 */
[----:B------:R-:W-:Y:S02]  /*1770*/  LEA.HI.X R6, R135, RZ, RZ, 0x6, P0 ;  /* 0x000000ff87067211 */ /* 0x000fe400000f34ff */
[----:B------:R-:W-:Y:S01]  /*1780*/  LEA R93, R134, UR5, 0x1 ;  /* 0x00000005865d7c11 */ /* 0x000fe2000f8e08ff */
        /* <DEDUP_REMOVED lines=30> */
.L_x_1261:
[----:B------:R2:W-:Y:S02]  /*1970*/  STS.128 [R93+0x4000], RZ ;  /* 0x004000ff5d007388 */ /* 0x0005e40000000c00 */
.L_x_1260:
[----:B------:R-:W-:Y:S05]  /*1980*/  BSYNC.RECONVERGENT B0 ;  /* 0x0000000000007941 */ /* 0x000fea0003800200 */
.L_x_1259:
[----:B------:R-:W-:Y:S01]  /*1990*/  IADD3 R14, PT, PT, R18, 0x10, RZ ;  /* 0x00000010120e7810 */ /* 0x000fe20007ffe0ff */
[----:B------:R-:W-:Y:S03]  /*19a0*/  BSSY.RECONVERGENT B0, `(.L_x_1262) ;  /* 0x0000024000007945 */ /* 0x000fe60003800200 */
[----:B------:R-:W-:-:S13]  /*19b0*/  ISETP.GE.AND P0, PT, R14, R207, PT ;  /* 0x000000cf0e00720c */ /* 0x000fda0003f06270 */
[----:B------:R-:W-:Y:S05]  /*19c0*/  @P0 BRA `(.L_x_1263) ;  /* 0x0000000000840947 */ /* 0x000fea0003800000 */
[----:B------:R-:W4:Y:S01]  /*19d0*/  LDCU.64 UR8, c[0x0][0x3b0] ;  /* 0x00007600ff0877ac */ /* 0x000f220008000a00 */
[----:B------:R-:W-:Y:S01]  /*19e0*/  IADD3 R9, P0, PT, R7, 0x10, RZ ;  /* 0x0000001007097810 */ /* 0x000fe20007f1e0ff */
[----:B------:R-:W-:Y:S01]  /*19f0*/  IMAD.MOV.U32 R10, RZ, RZ, R20 ;  /* 0x000000ffff0a7224 */ /* 0x000fe200078e0014 */
[----:B------:R-:W-:Y:S01]  /*1a00*/  MOV R11, R23 ;  /* 0x00000017000b7202 */ /* 0x000fe20000000f00 */
[----:B------:R-:W5:Y:S02]  /*1a10*/  LDCU UR10, c[0x0][0x440] ;  /* 0x00008800ff0a77ac */ /* 0x000f640008000800 */
[----:B------:R-:W-:Y:S01]  /*1a20*/  IMAD.X R2, RZ, RZ, R6, P0 ;  /* 0x000000ffff027224 */ /* 0x000fe200000e0606 */
[----:B------:R-:W1:Y:S03]  /*1a30*/  LDCU.64 UR6, c[0x0][0x380] ;  /* 0x00007000ff0677ac */ /* 0x000e660008000a00 */
[----:B----4-:R-:W-:-:S02]  /*1a40*/  IMAD R2, R2, UR8, RZ ;  /* 0x0000000802027c24 */ /* 0x010fc4000f8e02ff */
[----:B------:R-:W-:Y:S01]  /*1a50*/  IMAD.WIDE.U32 R10, R9, UR8, R10 ;  /* 0x00000008090a7c25 */ /* 0x000fe2000f8e000a */
[----:B-----5:R-:W-:-:S03]  /*1a60*/  ISETP.GE.AND P1, PT, R192, UR10, PT ;  /* 0x0000000ac0007c0c */ /* 0x020fc6000bf26270 */
[----:B------:R-:W-:Y:S01]  /*1a70*/  IMAD R2, R9, UR9, R2 ;  /* 0x0000000909027c24 */ /* 0x000fe2000f8e0202 */
[----:B------:R-:W-:Y:S02]  /*1a80*/  ISETP.GE.AND P0, PT, R221, UR10, PT ;  /* 0x0000000add007c0c */ /* 0x000fe4000bf06270 */
[----:B-1-3--:R-:W-:Y:S01]  /*1a90*/  LEA R12, P2, R10, UR6, 0x1 ;  /* 0x000000060a0c7c11 */ /* 0x00afe2000f8408ff */
        /* <DEDUP_REMOVED lines=19> */
.L_x_1264:
[----:B------:R3:W-:Y:S02]  /*1bd0*/  STS.128 [R93+0x4800], RZ ;  /* 0x004800ff5d007388 */ /* 0x0007e40000000c00 */
.L_x_1263:
[----:B------:R-:W-:Y:S05]  /*1be0*/  BSYNC.RECONVERGENT B0 ;  /* 0x0000000000007941 */ /* 0x000fea0003800200 */
.L_x_1262:
        /* <DEDUP_REMOVED lines=36> */
.L_x_1267:
[----:B------:R3:W-:Y:S02]  /*1e30*/  STS.128 [R93+0x5000], RZ ;  /* 0x005000ff5d007388 */ /* 0x0007e40000000c00 */
.L_x_1266:
[----:B------:R-:W-:Y:S05]  /*1e40*/  BSYNC.RECONVERGENT B0 ;  /* 0x0000000000007941 */ /* 0x000fea0003800200 */
.L_x_1265:
[----:B------:R-:W-:Y:S01]  /*1e50*/  VIADD R10, R18, 0x30 ;  /* 0x00000030120a7836 */ /* 0x000fe20000000000 */
[----:B------:R-:W-:Y:S01]  /*1e60*/  BSSY.RECONVERGENT B0, `(.L_x_1268) ;  /* 0x0000028000007945 */ /* 0x000fe20003800200 */
[----:B------:R-:W-:Y:S01]  /*1e70*/  VIADD R9, R150, 0x3f ;  /* 0x0000003f96097836 */ /* 0x000fe20000000000 */
[C---:B------:R-:W-:Y:S01]  /*1e80*/  SHF.L.U64.HI R88, R84.reuse, 0x6, R85 ;  /* 0x0000000654587819 */ /* 0x040fe20000010255 */
[----:B------:R-:W-:Y:S01]  /*1e90*/  IMAD.SHL.U32 R90, R84, 0x40, RZ ;  /* 0x00000040545a7824 */ /* 0x000fe200078e00ff */
        /* <DEDUP_REMOVED lines=35> */
.L_x_1270:
[----:B------:R2:W-:Y:S02]  /*20d0*/  STS.128 [R93+0x5800], RZ ;  /* 0x005800ff5d007388 */ /* 0x0005e40000000c00 */
.L_x_1269:
[----:B------:R-:W-:Y:S05]  /*20e0*/  BSYNC.RECONVERGENT B0 ;  /* 0x0000000000007941 */ /* 0x000fea0003800200 */
.L_x_1268:
[----:B------:R-:W-:Y:S01]  /*20f0*/  LEA.HI.SX32 R95, R2, 0xffffffff, 0x1a ;  /* 0xffffffff025f7811 */ /* 0x000fe200078fd2ff */
[----:B------:R-:W-:Y:S03]  /*2100*/  BSSY.RECONVERGENT B0, `(.L_x_1271) ;  /* 0x0000020000007945 */ /* 0x000fe60003800200 */
[----:B------:R-:W-:Y:S01]  /*2110*/  SHF.R.S32.HI R11, RZ, 0x1f, R95 ;  /* 0x0000001fff0b7819 */ /* 0x000fe2000001145f */
[----:B------:R-:W-:Y:S02]  /*2120*/  IMAD R9, R95, -0x40, R150 ;  /* 0xffffffc05f097824 */ /* 0x000fe400078e0296 */
[----:B------:R-:W-:-:S03]  /*2130*/  IMAD R6, R88, R95, RZ ;  /* 0x0000005f58067224 */ /* 0x000fc600078e02ff */
[----:B------:R-:W-:Y:S01]  /*2140*/  ISETP.GE.AND P3, PT, R18, R9, PT ;  /* 0x000000091200720c */ /* 0x000fe20003f66270 */
[----:B------:R-:W-:-:S04]  /*2150*/  IMAD.WIDE.U32 R18, R90, R95, RZ ;  /* 0x0000005f5a127225 */ /* 0x000fc800078e00ff */
[----:B------:R-:W-:-:S05]  /*2160*/  IMAD R21, R11, R90, R6 ;  /* 0x0000005a0b157224 */ /* 0x000fca00078e0206 */
[----:B------:R-:W-:-:S03]  /*2170*/  IADD3 R21, PT, PT, R19, R21, RZ ;  /* 0x0000001513157210 */ /* 0x000fc60007ffe0ff */
        /* <DEDUP_REMOVED lines=23> */
.L_x_1273:
[----:B------:R1:W-:Y:S02]  /*22f0*/  STS.128 [R93+0xa000], RZ ;  /* 0x00a000ff5d007388 */ /* 0x0003e40000000c00 */
.L_x_1272:
[----:B------:R-:W-:Y:S05]  /*2300*/  BSYNC.RECONVERGENT B0 ;  /* 0x0000000000007941 */ /* 0x000fea0003800200 */
.L_x_1271:
[----:B------:R-:W-:Y:S01]  /*2310*/  ISETP.GE.AND P0, PT, R14, R9, PT ;  /* 0x000000090e00720c */ /* 0x000fe20003f06270 */
[----:B------:R-:W-:Y:S01]  /*2320*/  BSSY.RECONVERGENT B0, `(.L_x_1274) ;  /* 0x000001d000007945 */ /* 0x000fe20003800200 */
[C---:B------:R-:W-:Y:S01]  /*2330*/  SHF.L.U64.HI R91, R84.reuse, 0x4, R85 ;  /* 0x00000004545b7819 */ /* 0x040fe20000010255 */
[----:B------:R-:W-:-:S10]  /*2340*/  IMAD.SHL.U32 R92, R84, 0x10, RZ ;  /* 0x00000010545c7824 */ /* 0x000fd400078e00ff */
[----:B------:R-:W-:Y:S05]  /*2350*/  @P0 BRA `(.L_x_1275) ;  /* 0x0000000000640947 */ /* 0x000fea0003800000 */
[----:B------:R-:W5:Y:S01]  /*2360*/  LDCU UR6, c[0x0][0x440] ;  /* 0x00008800ff0677ac */ /* 0x000f620008000800 */
[----:B-1----:R-:W-:-:S05]  /*2370*/  IADD3 R7, P2, PT, R92, R18, RZ ;  /* 0x000000125c077210 */ /* 0x002fca0007f5e0ff */
[----:B------:R-:W-:Y:S01]  /*2380*/  IMAD.X R6, R91, 0x1, R21, P2 ;  /* 0x000000015b067824 */ /* 0x000fe200010e0615 */
        /* <DEDUP_REMOVED lines=21> */
.L_x_1276:
[----:B------:R2:W-:Y:S02]  /*24e0*/  STS.128 [R93+0xa800], RZ ;  /* 0x00a800ff5d007388 */ /* 0x0005e40000000c00 */
.L_x_1275:
[----:B------:R-:W-:Y:S05]  /*24f0*/  BSYNC.RECONVERGENT B0 ;  /* 0x0000000000007941 */ /* 0x000fea0003800200 */
.L_x_1274:
        /* <DEDUP_REMOVED lines=29> */
.L_x_1279:
[----:B------:R2:W-:Y:S02]  /*26d0*/  STS.128 [R93+0xb000], RZ ;  /* 0x00b000ff5d007388 */ /* 0x0005e40000000c00 */
.L_x_1278:
[----:B------:R-:W-:Y:S05]  /*26e0*/  BSYNC.RECONVERGENT B0 ;  /* 0x0000000000007941 */ /* 0x000fea0003800200 */
.L_x_1277:
[----:B------:R-:W-:Y:S01]  /*26f0*/  ISETP.GE.AND P0, PT, R10, R9, PT ;  /* 0x000000090a00720c */ /* 0x000fe20003f06270 */
[----:B------:R-:W-:-:S12]  /*2700*/  BSSY.RECONVERGENT B0, `(.L_x_1280) ;  /* 0x000001d000007945 */ /* 0x000fd80003800200 */
[----:B------:R-:W-:Y:S05]  /*2710*/  @P0 BRA `(.L_x_1281) ;  /* 0x00000000006c0947 */ /* 0x000fea0003800000 */
[----:B------:R-:W5:Y:S01]  /*2720*/  LDCU UR6, c[0x0][0x440] ;  /* 0x00008800ff0677ac */ /* 0x000f620008000800 */
[----:B------:R-:W-:Y:S02]  /*2730*/  IMAD.MOV.U32 R20, RZ, RZ, R18 ;  /* 0x000000ffff147224 */ /* 0x000fe400078e0012 */
[----:B-1----:R-:W-:Y:S02]  /*2740*/  IMAD R6, R85, 0x30, RZ ;  /* 0x0000003055067824 */ /* 0x002fe400078e02ff */
        /* <DEDUP_REMOVED lines=23> */
.L_x_1282:
[----:B------:R1:W-:Y:S02]  /*28c0*/  STS.128 [R93+0xb800], RZ ;  /* 0x00b800ff5d007388 */ /* 0x0003e40000000c00 */
.L_x_1281:
[----:B------:R-:W-:Y:S05]  /*28d0*/  BSYNC.RECONVERGENT B0 ;  /* 0x0000000000007941 */ /* 0x000fea0003800200 */
.L_x_1280:
[----:B------:R-:W5:Y:S01]  /*28e0*/  LDCU.64 UR6, c[0x0][0x538] ;  /* 0x0000a700ff0677ac */ /* 0x000f620008000a00 */
[----:B------:R-:W0:Y:S01]  /*28f0*/  LDGDEPBAR ;  /* 0x00000000000079af */ /* 0x000e220000000000 */
[----:B-----5:R-:W-:-:S04]  /*2900*/  ISETP.NE.U32.AND P1, PT, RZ, UR6, PT ;  /* 0x00000006ff007c0c */ /* 0x020fc8000bf25070 */
[----:B------:R-:W-:Y:S01]  /*2910*/  ISETP.NE.AND.EX P1, PT, RZ, UR7, PT, P1 ;  /* 0x00000007ff007c0c */ /* 0x000fe2000bf25310 */
[----:B------:R-:W-:Y:S01]  /*2920*/  BSSY.RECONVERGENT B0, `(.L_x_1283) ;  /* 0x0000030000007945 */ /* 0x000fe20003800200 */
[----:B------:R-:W-:-:S11]  /*2930*/  DEPBAR.LE SB0, 0x0 ;  /* 0x000080000000791a */ /* 0x000fd60000000000 */
[----:B-1----:R-:W1:Y:S01]  /*2940*/  @P1 LDC.64 R6, c[0x0][0x540] ;  /* 0x00015000ff061b82 */ /* 0x002e620000000a00 */
[----:B------:R-:W-:-:S07]  /*2950*/  @P1 MOV R17, RZ ;  /* 0x000000ff00111202 */ /* 0x000fce0000000f00 */
[----:B------:R-:W5:Y:S01]  /*2960*/  @P1 LDC R13, c[0x0][0x458] ;  /* 0x00011600ff0d1b82 */ /* 0x000f620000000800 */
[----:B-1----:R-:W-:-:S04]  /*2970*/  @P1 IMAD.WIDE.U32 R16, R0, R6, R16 ;  /* 0x0000000600101225 */ /* 0x002fc800078e0010 */
[----:B------:R-:W-:Y:S01]  /*2980*/  @P1 IMAD R7, R0, R7, R17 ;  /* 0x0000000700071224 */ /* 0x000fe200078e0211 */
[----:B------:R-:W-:-:S04]  /*2990*/  @P1 LEA R18, P0, R16, UR6, 0x2 ;  /* 0x0000000610121c11 */ /* 0x000fc8000f8010ff */
[----:B------:R-:W-:-:S05]  /*29a0*/  @P1 LEA.HI.X R19, R16, UR7, R7, 0x2, P0 ;  /* 0x0000000710131c11 */ /* 0x000fca00080f1407 */
[----:B------:R-:W2:Y:S01]  /*29b0*/  @P1 LDG.E R16, desc[UR14][R18.64] ;  /* 0x0000000e12101981 */ /* 0x000ea2000c1e1900 */
[----:B-----5:R-:W2:Y:S01]  /*29c0*/  @P1 MUFU.RCP R13, R13 ;  /* 0x0000000d000d1308 */ /* 0x020ea20000001000 */
[C---:B------:R-:W-:Y:S02]  /*29d0*/  SHF.L.U64.HI R0, R4.reuse, 0x6, R5 ;  /* 0x0000000604007819 */ /* 0x040fe40000010205 */
[----:B------:R-:W-:-:S03]  /*29e0*/  SHF.L.U32 R6, R4, 0x6, RZ ;  /* 0x0000000604067819 */ /* 0x000fc600000006ff */
[----:B------:R-:W-:-:S04]  /*29f0*/  IMAD R0, R0, R95, RZ ;  /* 0x0000005f00007224 */ /* 0x000fc800078e02ff */
[----:B------:R-:W-:Y:S01]  /*2a00*/  IMAD R11, R11, R6, R0 ;  /* 0x000000060b0b7224 */ /* 0x000fe200078e0200 */
[----:B------:R-:W-:Y:S01]  /*2a10*/  MOV R0, RZ ;  /* 0x000000ff00007202 */ /* 0x000fe20000000f00 */
[----:B------:R-:W-:-:S05]  /*2a20*/  IMAD.WIDE.U32 R6, R6, R95, RZ ;  /* 0x0000005f06067225 */ /* 0x000fca00078e00ff */
        /* <DEDUP_REMOVED lines=26> */
.L_x_1285:
[----:B------:R2:W-:Y:S01]  /*2bd0*/  STS.128 [R93+0x10000], RZ ;  /* 0x010000ff5d007388 */ /* 0x0005e20000000c00 */
[----:B------:R-:W-:Y:S05]  /*2be0*/  BRA `(.L_x_1286) ;  /* 0x00000000000c7947 */ /* 0x000fea0003800000 */
.L_x_1284:
[----:B------:R1:W-:Y:S04]  /*2bf0*/  STS.128 [R93+0xc000], RZ ;  /* 0x00c000ff5d007388 */ /* 0x0003e80000000c00 */
[----:B------:R1:W-:Y:S04]  /*2c00*/  STS.128 [R93+0xe000], RZ ;  /* 0x00e000ff5d007388 */ /* 0x0003e80000000c00 */
[----:B------:R1:W-:Y:S02]  /*2c10*/  STS.128 [R93+0x10000], RZ ;  /* 0x010000ff5d007388 */ /* 0x0003e40000000c00 */
.L_x_1286:
[----:B------:R-:W-:Y:S05]  /*2c20*/  BSYNC.RECONVERGENT B0 ;  /* 0x0000000000007941 */ /* 0x000fea0003800200 */
.L_x_1283:
        /* <DEDUP_REMOVED lines=30> */
.L_x_1289:
[----:B------:R2:W-:Y:S02]  /*2e10*/  STS.128 [R93+0x10800], RZ ;  /* 0x010800ff5d007388 */ /* 0x0005e40000000c00 */
.L_x_1288:
[----:B------:R-:W-:Y:S05]  /*2e20*/  BSYNC.RECONVERGENT B0 ;  /* 0x0000000000007941 */ /* 0x000fea0003800200 */
.L_x_1287:
        /* <DEDUP_REMOVED lines=32> */
.L_x_1292:
[----:B------:R1:W-:Y:S02]  /*3030*/  STS.128 [R93+0x11000], RZ ;  /* 0x011000ff5d007388 */ /* 0x0003e40000000c00 */
.L_x_1291:
[----:B------:R-:W-:Y:S05]  /*3040*/  BSYNC.RECONVERGENT B0 ;  /* 0x0000000000007941 */ /* 0x000fea0003800200 */
.L_x_1290:
        /* <DEDUP_REMOVED lines=37> */
.L_x_1295:
[----:B------:R1:W-:Y:S02]  /*32a0*/  STS.128 [R93+0x11800], RZ ;  /* 0x011800ff5d007388 */ /* 0x0003e40000000c00 */
.L_x_1294:
[----:B------:R-:W-:Y:S05]  /*32b0*/  BSYNC.RECONVERGENT B0 ;  /* 0x0000000000007941 */ /* 0x000fea0003800200 */
.L_x_1293:
        /* <DEDUP_REMOVED lines=15> */
[----:B------:R-:W3:Y:S01]  /*33b0*/  LDSM.16.M88.4 R60, [R102+UR5+0x6000] ;  /* 0x00600005663c783b */ /* 0x000ee20008000200 */
[----:B------:R-:W-:Y:S01]  /*33c0*/  IMAD.IADD R98, R99, 0x1, R86 ;  /* 0x0000000163627824 */ /* 0x000fe200078e0256 */
[----:B------:R-:W-:Y:S01]  /*33d0*/  SEL R28, R28, 0xffffffc0, !P0 ;  /* 0xffffffc01c1c7807 */ /* 0x000fe20004000000 */
[----:B------:R-:W-:Y:S01]  /*33e0*/  IMAD.SHL.U32 R148, R193, 0x2, RZ ;  /* 0x00000002c1947824 */ /* 0x000fe200078e00ff */
[----:B------:R-:W5:Y:S01]  /*33f0*/  LDSM.16.M88.4 R52, [R102+UR5+0x6800] ;  /* 0x006800056634783b */ /* 0x000f620008000200 */
[----:B------:R-:W-:-:S02]  /*3400*/  LOP3.LUT R152, R195, 0x1f0, RZ, 0xc0, !PT ;  /* 0x000001f0c3987812 */ /* 0x000fc400078ec0ff */
[--C-:B------:R-:W-:Y:S01]  /*3410*/  IMAD.IADD R101, R103, 0x1, R28.reuse ;  /* 0x0000000167657824 */ /* 0x100fe200078e021c */
[----:B------:R-:W5:Y:S01]  /*3420*/  LDSM.16.M88.4 R44, [R102+UR5+0x7000] ;  /* 0x00700005662c783b */ /* 0x000f620008000200 */
[----:B------:R-:W-:Y:S01]  /*3430*/  IMAD.IADD R99, R99, 0x1, R28 ;  /* 0x0000000163637824 */ /* 0x000fe200078e021c */
[----:B------:R-:W-:Y:S01]  /*3440*/  LOP3.LUT R149, R149, 0x7, RZ, 0xc0, !PT ;  /* 0x0000000795957812 */ /* 0x000fe200078ec0ff */
[C---:B------:R-:W-:Y:S01]  /*3450*/  IMAD.IADD R97, R86.reuse, 0x1, R101 ;  /* 0x0000000156617824 */ /* 0x040fe200078e0265 */
[----:B------:R-:W5:Y:S01]  /*3460*/  LDSM.16.M88.4 R20, [R102+UR5+0x7800] ;  /* 0x007800056614783b */ /* 0x000f620008000200 */
[----:B------:R-:W-:Y:S01]  /*3470*/  IMAD.IADD R96, R86, 0x1, R99 ;  /* 0x0000000156607824 */ /* 0x000fe200078e0263 */
[----:B------:R-:W-:Y:S02]  /*3480*/  LOP3.LUT R148, R148, 0x6, RZ, 0xc0, !PT ;  /* 0x0000000694947812 */ /* 0x000fe400078ec0ff */
[----:B------:R-:W-:Y:S03]  /*3490*/  LDSM.16.M88.4 R8, [R100] ;  /* 0x000000006408783b */ /* 0x000fe60000000200 */
[----:B------:R-:W-:Y:S01]  /*34a0*/  IMAD R95, R95, 0x40, R148 ;  /* 0x000000405f5f7824 */ /* 0x000fe200078e0294 */
[----:B-12---:R-:W1:Y:S04]  /*34b0*/  LDSM.16.M88.4 R16, [R98+0x6000] ;  /* 0x006000006210783b */ /* 0x006e680000000200 */
[----:B------:R-:W2:Y:S01]  /*34c0*/  LDSM.16.M88.4 R4, [R98+0x6800] ;  /* 0x006800006204783b */ /* 0x000ea20000000200 */
[----:B------:R-:W-:-:S03]  /*34d0*/  ISETP.GE.AND P1, PT, R95, R150, PT ;  /* 0x000000965f00720c */ /* 0x000fc60003f26270 */
[----:B----4-:R-:W4:Y:S04]  /*34e0*/  LDSM.16.M88.4 R24, [R98+0x7000] ;  /* 0x007000006218783b */ /* 0x010f280000000200 */
[----:B------:R-:W-:Y:S04]  /*34f0*/  LDSM.16.M88.4 R64, [R101] ;  /* 0x000000006540783b */ /* 0x000fe80000000200 */
[----:B------:R-:W-:Y:S01]  /*3500*/  LDSM.16.M88.4 R76, [R99+0x7000] ;  /* 0x00700000634c783b */ /* 0x000fe20000000200 */
[C---:B---3--:R-:W-:Y:S03]  /*3510*/  HMMA.16816.F32.BF16 R12, R36.reuse, R60, RZ ;  /* 0x0000003c240c723c */ /* 0x048fe600000418ff */
[----:B------:R-:W-:Y:S04]  /*3520*/  LDSM.16.M88.4 R68, [R99+0x7800] ;  /* 0x007800006344783b */ /* 0x000fe80000000200 */
[----:B------:R-:W-:Y:S01]  /*3530*/  LDSM.16.M88.4 R72, [R96+0x7000] ;  /* 0x007000006048783b */ /* 0x000fe20000000200 */
[C---:B-----5:R-:W-:Y:S03]  /*3540*/  HMMA.16816.F32.BF16 R56, R36.reuse, R52, RZ ;  /* 0x000000342438723c */ /* 0x060fe600000418ff */
[----:B------:R-:W-:Y:S04]  /*3550*/  LDSM.16.M88.4 R32, [R96+0x7800] ;  /* 0x007800006020783b */ /* 0x000fe80000000200 */
[----:B------:R-:W-:Y:S01]  /*3560*/  LDSM.16.M88.4 R28, [R103+0x2000] ;  /* 0x00200000671c783b */ /* 0x000fe20000000200 */
[C---:B------:R-:W-:Y:S03]  /*3570*/  HMMA.16816.F32.BF16 R48, R36.reuse, R44, RZ ;  /* 0x0000002c2430723c */ /* 0x040fe600000418ff */
[----:B------:R-:W-:Y:S04]  /*3580*/  LDSM.16.M88.4 R80, [R102+UR5+0x9000] ;  /* 0x009000056650783b */ /* 0x000fe80008000200 */
[----:B------:R-:W0:Y:S01]  /*3590*/  LDGDEPBAR ;  /* 0x00000000000079af */ /* 0x000e220000000000 */
[C---:B------:R-:W-:Y:S08]  /*35a0*/  HMMA.16816.F32.BF16 R60, R36.reuse, R62, RZ ;  /* 0x0000003e243c723c */ /* 0x040ff000000418ff */
[C---:B------:R-:W-:Y:S08]  /*35b0*/  HMMA.16816.F32.BF16 R52, R36.reuse, R54, RZ ;  /* 0x000000362434723c */ /* 0x040ff000000418ff */
[C---:B------:R-:W-:Y:S08]  /*35c0*/  HMMA.16816.F32.BF16 R44, R36.reuse, R46, RZ ;  /* 0x0000002e242c723c */ /* 0x040ff000000418ff */
[C---:B------:R-:W-:Y:S08]  /*35d0*/  HMMA.16816.F32.BF16 R40, R36.reuse, R20, RZ ;  /* 0x000000142428723c */ /* 0x040ff000000418ff */
[----:B------:R-:W-:Y:S01]  /*35e0*/  HMMA.16816.F32.BF16 R36, R36, R22, RZ ;  /* 0x000000162424723c */ /* 0x000fe200000418ff */
[----:B------:R-:W3:Y:S07]  /*35f0*/  LDSM.16.M88.4 R20, [R98+0x7800] ;  /* 0x007800006214783b */ /* 0x000eee0000000200 */
        /* <DEDUP_REMOVED lines=8> */
[----:B------:R-:W-:Y:S07]  /*3680*/  LDSM.16.M88.4 R24, [R97] ;  /* 0x000000006118783b */ /* 0x000fee0000000200 */
[C---:B---3--:R-:W-:Y:S08]  /*3690*/  HMMA.16816.F32.BF16 R40, R8.reuse, R20, R40 ;  /* 0x000000140828723c */ /* 0x048ff00000041828 */
[----:B------:R-:W-:Y:S01]  /*36a0*/  HMMA.16816.F32.BF16 R36, R8, R22, R36 ;  /* 0x000000160824723c */ /* 0x000fe20000041824 */
[----:B------:R-:W3:Y:S04]  /*36b0*/  LDSM.16.M88.4 R20, [R96+0x6000] ;  /* 0x006000006014783b */ /* 0x000ee80000000200 */
[----:B------:R-:W4:Y:S03]  /*36c0*/  LDSM.16.M88.4 R8, [R96+0x6800] ;  /* 0x006800006008783b */ /* 0x000f260000000200 */
[C---:B-1----:R-:W-:Y:S08]  /*36d0*/  HMMA.16816.F32.BF16 R12, R64.reuse, R16, R12 ;  /* 0x00000010400c723c */ /* 0x042ff0000004180c */
[C---:B------:R-:W-:Y:S01]  /*36e0*/  HMMA.16816.F32.BF16 R60, R64.reuse, R18, R60 ;  /* 0x00000012403c723c */ /* 0x040fe2000004183c */
[----:B------:R-:W1:Y:S07]  /*36f0*/  LDSM.16.M88.4 R16, [R102+UR5+0x8000] ;  /* 0x008000056610783b */ /* 0x000e6e0008000200 */
[C---:B--2---:R-:W-:Y:S08]  /*3700*/  HMMA.16816.F32.BF16 R56, R64.reuse, R4, R56 ;  /* 0x000000044038723c */ /* 0x044ff00000041838 */
[C---:B------:R-:W-:Y:S01]  /*3710*/  HMMA.16816.F32.BF16 R52, R64.reuse, R6, R52 ;  /* 0x000000064034723c */ /* 0x040fe20000041834 */
[----:B------:R-:W2:Y:S07]  /*3720*/  LDSM.16.M88.4 R4, [R102+UR5+0x8800] ;  /* 0x008800056604783b */ /* 0x000eae0008000200 */
[C---:B------:R-:W-:Y:S08]  /*3730*/  HMMA.16816.F32.BF16 R48, R64.reuse, R76, R48 ;  /* 0x0000004c4030723c */ /* 0x040ff00000041830 */
[C---:B------:R-:W-:Y:S01]  /*3740*/  HMMA.16816.F32.BF16 R44, R64.reuse, R78, R44 ;  /* 0x0000004e402c723c */ /* 0x040fe2000004182c */
[----:B------:R-:W-:Y:S07]  /*3750*/  LDSM.16.M88.4 R76, [R98+0x9000] ;  /* 0x00900000624c783b */ /* 0x000fee0000000200 */
[C---:B------:R-:W-:Y:S08]  /*3760*/  HMMA.16816.F32.BF16 R40, R64.reuse, R68, R40 ;  /* 0x000000444028723c */ /* 0x040ff00000041828 */
[----:B------:R-:W-:Y:S01]  /*3770*/  HMMA.16816.F32.BF16 R36, R64, R70, R36 ;  /* 0x000000464024723c */ /* 0x000fe20000041824 */
[----:B------:R-:W5:Y:S04]  /*3780*/  LDSM.16.M88.4 R68, [R102+UR5+0x9800] ;  /* 0x009800056644783b */ /* 0x000f680008000200 */
[----:B------:R-:W-:Y:S03]  /*3790*/  LDSM.16.M88.4 R64, [R100+0x2000] ;  /* 0x002000006440783b */ /* 0x000fe60000000200 */
[C---:B---3--:R-:W-:Y:S08]  /*37a0*/  HMMA.16816.F32.BF16 R12, R24.reuse, R20, R12 ;  /* 0x00000014180c723c */ /* 0x048ff0000004180c */
[C---:B------:R-:W-:Y:S01]  /*37b0*/  HMMA.16816.F32.BF16 R60, R24.reuse, R22, R60 ;  /* 0x00000016183c723c */ /* 0x040fe2000004183c */
[----:B------:R-:W3:Y:S07]  /*37c0*/  LDSM.16.M88.4 R20, [R98+0x8000] ;  /* 0x008000006214783b */ /* 0x000eee0000000200 */
        /* <DEDUP_REMOVED lines=18> */
[----:B------:R-:W-:Y:S07]  /*38f0*/  LDSM.16.M88.4 R80, [R98+0xa000] ;  /* 0x00a000006250783b */ /* 0x000fee0000000200 */
        /* <DEDUP_REMOVED lines=17> */
[C---:B-1----:R-:W-:Y:S08]  /*3a10*/  HMMA.16816.F32.BF16 R12, R16.reuse, R32, R12 ;  /* 0x00000020100c723c */ /* 0x042ff0000004180c */
[C---:B------:R-:W-:Y:S01]  /*3a20*/  HMMA.16816.F32.BF16 R60, R16.reuse, R34, R60 ;  /* 0x00000022103c723c */ /* 0x040fe2000004183c */
[----:B------:R-:W1:Y:S07]  /*3a30*/  LDSM.16.M88.4 R32, [R96+0x9800] ;  /* 0x009800006020783b */ /* 0x000e6e0000000200 */
[C---:B------:R-:W-:Y:S08]  /*3a40*/  HMMA.16816.F32.BF16 R56, R16.reuse, R24, R56 ;  /* 0x000000181038723c */ /* 0x040ff00000041838 */
[C---:B------:R-:W-:Y:S01]  /*3a50*/  HMMA.16816.F32.BF16 R52, R16.reuse, R26, R52 ;  /* 0x0000001a1034723c */ /* 0x040fe20000041834 */
[----:B------:R-:W-:Y:S07]  /*3a60*/  LDSM.16.M88.4 R24, [R102+UR5+0xa000] ;  /* 0x00a000056618783b */ /* 0x000fee0008000200 */
[C---:B--2---:R-:W-:Y:S08]  /*3a70*/  HMMA.16816.F32.BF16 R48, R16.reuse, R4, R48 ;  /* 0x000000041030723c */ /* 0x044ff00000041830 */
[C---:B------:R-:W-:Y:S01]  /*3a80*/  HMMA.16816.F32.BF16 R44, R16.reuse, R6, R44 ;  /* 0x00000006102c723c */ /* 0x040fe2000004182c */
[----:B------:R-:W2:Y:S07]  /*3a90*/  LDSM.16.M88.4 R4, [R103+0x4000] ;  /* 0x004000006704783b */ /* 0x000eae0000000200 */
[C---:B---3--:R-:W-:Y:S08]  /*3aa0*/  HMMA.16816.F32.BF16 R40, R16.reuse, R20, R40 ;  /* 0x000000141028723c */ /* 0x048ff00000041828 */
[----:B------:R-:W-:Y:S01]  /*3ab0*/  HMMA.16816.F32.BF16 R36, R16, R22, R36 ;  /* 0x000000161024723c */ /* 0x000fe20000041824 */
[----:B------:R-:W3:Y:S04]  /*3ac0*/  LDSM.16.M88.4 R20, [R102+UR5+0xa800] ;  /* 0x00a800056614783b */ /* 0x000ee80008000200 */
[----:B------:R-:W3:Y:S03]  /*3ad0*/  LDSM.16.M88.4 R16, [R102+UR5+0xb000] ;  /* 0x00b000056610783b */ /* 0x000ee60008000200 */
        /* <DEDUP_REMOVED lines=15> */
[----:B------:R-:W-:Y:S07]  /*3bd0*/  LDSM.16.M88.4 R24, [R99+0xa800] ;  /* 0x00a800006318783b */ /* 0x000fee0000000200 */
[C---:B---3--:R-:W-:Y:S08]  /*3be0*/  HMMA.16816.F32.BF16 R56, R4.reuse, R20, R56 ;  /* 0x000000140438723c */ /* 0x048ff00000041838 */
        /* <DEDUP_REMOVED lines=8> */
[----:B------:R-:W2:Y:S03]  /*3c70*/  LDSM.16.M88.4 R8, [R96+0xa000] ;  /* 0x00a000006008783b */ /* 0x000ea60000000200 */
[C---:B------:R-:W-:Y:S08]  /*3c80*/  HMMA.16816.F32.BF16 R12, R76.reuse, R80, R12 ;  /* 0x000000504c0c723c */ /* 0x040ff0000004180c */
[C---:B------:R-:W-:Y:S08]  /*3c90*/  HMMA.16816.F32.BF16 R60, R76.reuse, R82, R60 ;  /* 0x000000524c3c723c */ /* 0x040ff0000004183c */
[C---:B------:R-:W-:Y:S08]  /*3ca0*/  HMMA.16816.F32.BF16 R48, R76.reuse, R68, R48 ;  /* 0x000000444c30723c */ /* 0x040ff00000041830 */
[----:B------:R-:W-:Y:S01]  /*3cb0*/  HMMA.16816.F32.BF16 R44, R76, R70, R44 ;  /* 0x000000464c2c723c */ /* 0x000fe2000004182c */
[----:B------:R-:W3:Y:S07]  /*3cc0*/  LDSM.16.M88.4 R68, [R96+0xa800] ;  /* 0x00a800006044783b */ /* 0x000eee0000000200 */
[----:B-1----:R-:W-:Y:S01]  /*3cd0*/  HMMA.16816.F32.BF16 R80, R32, R28, R12 ;  /* 0x0000001c2050723c */ /* 0x002fe2000004180c */
[----:B------:R-:W-:Y:S01]  /*3ce0*/  LDSM.16.M88.4 R12, [R96+0xb800] ;  /* 0x00b80000600c783b */ /* 0x000fe20000000200 */
[----:B------:R-:W-:-:S06]  /*3cf0*/  VIADD R29, R95, 0x18 ;  /* 0x000000185f1d7836 */ /* 0x000fcc0000000000 */
[C---:B------:R-:W-:Y:S08]  /*3d00*/  HMMA.16816.F32.BF16 R52, R76.reuse, R74, R52 ;  /* 0x0000004a4c34723c */ /* 0x040ff00000041834 */
[C---:B------:R-:W-:Y:S08]  /*3d10*/  HMMA.16816.F32.BF16 R56, R76.reuse, R72, R56 ;  /* 0x000000484c38723c */ /* 0x040ff00000041838 */
[----:B------:R-:W-:Y:S01]  /*3d20*/  HMMA.16816.F32.BF16 R72, R76, R64, R40 ;  /* 0x000000404c48723c */ /* 0x000fe20000041828 */
[----:B------:R-:W1:Y:S01]  /*3d30*/  LDSM.16.M88.4 R40, [R96+0xb000] ;  /* 0x00b000006028783b */ /* 0x000e620000000200 */
[----:B------:R-:W-:-:S06]  /*3d40*/  DEPBAR.LE SB0, 0x0 ;  /* 0x000080000000791a */ /* 0x000fcc0000000000 */
[----:B------:R-:W-:Y:S08]  /*3d50*/  HMMA.16816.F32.BF16 R36, R76, R66, R36 ;  /* 0x000000424c24723c */ /* 0x000ff00000041824 */
[----:B------:R-:W-:Y:S08]  /*3d60*/  HMMA.16816.F32.BF16 R60, R32, R30, R60 ;  /* 0x0000001e203c723c */ /* 0x000ff0000004183c */
[----:B--2---:R-:W-:Y:S01]  /*3d70*/  HMMA.16816.F32.BF16 R80, R4, R8, R80 ;  /* 0x000000080450723c */ /* 0x004fe20000041850 */
        /* <DEDUP_REMOVED lines=32> */
[----:B------:R-:W2:Y:S01]  /*3f80*/  MUFU.TANH R11, R11 ;  /* 0x0000000b000b7308 */ /* 0x000ea20000002400 */
[----:B---3--:R-:W-:Y:S01]  /*3f90*/  HMMA.16816.F32.BF16 R52, R4, R70, R52 ;  /* 0x000000460434723c */ /* 0x008fe20000041834 */
[----:B------:R-:W-:-:S04]  /*3fa0*/  IABS R10, R10 ;  /* 0x0000000a000a7213 */ /* 0x000fc80000000000 */
[----:B------:R-:W-:-:S03]  /*3fb0*/  I2FP.F32.S32 R10, R10 ;  /* 0x0000000a000a7245 */ /* 0x000fc60000201400 */
[----:B------:R-:W-:Y:S03]  /*3fc0*/  HMMA.16816.F32.BF16 R56, R4, R68, R56 ;  /* 0x000000440438723c */ /* 0x000fe60000041838 */
[----:B------:R-:W-:Y:S01]  /*3fd0*/  FMUL.FTZ R21, R61, UR6 ;  /* 0x000000063d157c20 */ /* 0x000fe20008410000 */
[----:B------:R-:W-:Y:S01]  /*3fe0*/  FMUL.FTZ R63, R63, UR6 ;  /* 0x000000063f3f7c20 */ /* 0x000fe20008410000 */
[----:B------:R-:W-:-:S03]  /*3ff0*/  FMUL.FTZ R62, R62, UR6 ;  /* 0x000000063e3e7c20 */ /* 0x000fc60008410000 */
[C---:B-1----:R-:W-:Y:S01]  /*4000*/  HMMA.16816.F32.BF16 R48, R4.reuse, R40, R48 ;  /* 0x000000280430723c */ /* 0x042fe20000041830 */
        /* <DEDUP_REMOVED lines=20> */
[----:B------:R-:W1:Y:S01]  /*4150*/  MUFU.TANH R13, R13 ;  /* 0x0000000d000d7308 */ /* 0x000e620000002400 */
        /* <DEDUP_REMOVED lines=16> */
[-C--:B--2---:R-:W-:Y:S01]  /*4260*/  FFMA.FTZ R16, R6, -R0.reuse, R11 ;  /* 0x8000000006107223 */ /* 0x084fe2000001000b */
[----:B------:R-:W-:Y:S01]  /*4270*/  MUFU.TANH R7, R7 ;  /* 0x0000000700077308 */ /* 0x000fe20000002400 */
[----:B-1----:R-:W-:Y:S01]  /*4280*/  FFMA.FTZ R6, R4, -R0, R13 ;  /* 0x8000000004067223 */ /* 0x002fe2000001000d */
        /* <DEDUP_REMOVED lines=194> */
[----:B------:R-:W-:Y:S02]  /*4eb0*/  LEA R22, P3, R24, R214, 0x1 ;  /* 0x000000d618167211 */ /* 0x000fe400078608ff */
[----:B------:R-:W-:Y:S02]  /*4ec0*/  IADD3 R21, P1, PT, R92, R24, RZ ;  /* 0x000000185c157210 */ /* 0x000fe40007f3e0ff */
        /* <DEDUP_REMOVED lines=76> */
.L_x_1298:
[----:B------:R3:W-:Y:S02]  /*5390*/  STS.128 [R93+0xb800], RZ ;  /* 0x00b800ff5d007388 */ /* 0x0007e40000000c00 */
.L_x_1299:
[----:B------:R-:W-:Y:S05]  /*53a0*/  BSYNC.RECONVERGENT B0 ;  /* 0x0000000000007941 */ /* 0x000fea0003800200 */
.L_x_1297:
[----:B------:R-:W0:Y:S02]  /*53b0*/  LDGDEPBAR ;  /* 0x00000000000079af */ /* 0x000e240000000000 */
.L_x_1296:
[----:B-1----:R-:W-:Y:S01]  /*53c0*/  FMNMX3.FTZ R23, R18, R16, R6, !PT ;  /* 0x0000001012177276 */ /* 0x002fe20007810006 */
        /* <DEDUP_REMOVED lines=17> */
[----:B------:R-:W4:Y:S03]  /*54e0*/  SHFL.BFLY PT, R20, R23, 0x2, 0x1f ;  /* 0x0c401f0017147f89 */ /* 0x000f2600000e0000 */
[----:B------:R-:W-:Y:S01]  /*54f0*/  LEA R170, R170, UR5, 0x1 ;  /* 0x00000005aaaa7c11 */ /* 0x000fe2000f8e08ff */
[----:B------:R-:W5:Y:S03]  /*5500*/  SHFL.BFLY PT, R21, R22, 0x2, 0x1f ;  /* 0x0c401f0016157f89 */ /* 0x000f6600000e0000 */
[----:B------:R-:W-:Y:S01]  /*5510*/  IADD3 R174, PT, PT, R86, R170, RZ ;  /* 0x000000aa56ae7210 */ /* 0x000fe20007ffe0ff */
[----:B------:R-:W-:Y:S01]  /*5520*/  LDSM.16.MT88.4 R124, [R170+0xc000] ;  /* 0x00c00000aa7c783b */ /* 0x000fe20000004200 */
[----:B------:R-:W-:-:S03]  /*5530*/  IADD3 R169, PT, PT, R170, 0xc040, RZ ;  /* 0x0000c040aaa97810 */ /* 0x000fc60007ffe0ff */
[----:B------:R-:W-:Y:S04]  /*5540*/  LDSM.16.MT88.4 R116, [R174+0xc000] ;  /* 0x00c00000ae74783b */ /* 0x000fe80000004200 */
[----:B------:R-:W-:Y:S04]  /*5550*/  LDSM.16.MT88.4 R48, [R174+0xe000] ;  /* 0x00e00000ae30783b */ /* 0x000fe80000004200 */
[----:B------:R-:W-:Y:S01]  /*5560*/  LDSM.16.MT88.4 R80, [R174+0x10000] ;  /* 0x01000000ae50783b */ /* 0x000fe20000004200 */
[----:B----4-:R-:W-:-:S03]  /*5570*/  FMNMX.FTZ R20, R23, R20, !PT ;  /* 0x0000001417147209 */ /* 0x010fc60007810000 */
[----:B------:R-:W-:Y:S01]  /*5580*/  LDSM.16.MT88.4 R40, [R170+0xe000] ;  /* 0x00e00000aa28783b */ /* 0x000fe20000004200 */
[----:B-----5:R-:W-:-:S03]  /*5590*/  FMNMX.FTZ R21, R22, R21, !PT ;  /* 0x0000001516157209 */ /* 0x020fc60007810000 */
[----:B------:R-:W4:Y:S04]  /*55a0*/  SHFL.BFLY PT, R133, R20, 0x1, 0x1f ;  /* 0x0c201f0014857f89 */ /* 0x000f2800000e0000 */
[----:B------:R-:W5:Y:S04]  /*55b0*/  SHFL.BFLY PT, R132, R21, 0x1, 0x1f ;  /* 0x0c201f0015847f89 */ /* 0x000f6800000e0000 */
[----:B------:R-:W-:Y:S04]  /*55c0*/  LDSM.16.MT88.4 R72, [R170+0x10000] ;  /* 0x01000000aa48783b */ /* 0x000fe80000004200 */
[----:B------:R-:W-:Y:S04]  /*55d0*/  LDSM.16.MT88.4 R144, [R174+0xe800] ;  /* 0x00e80000ae90783b */ /* 0x000fe80000004200 */
[----:B------:R-:W-:Y:S04]  /*55e0*/  LDSM.16.MT88.4 R140, [R174+0x10800] ;  /* 0x01080000ae8c783b */ /* 0x000fe80000004200 */
[----:B------:R-:W-:Y:S01]  /*55f0*/  LDSM.16.MT88.4 R136, [R170+0xc800] ;  /* 0x00c80000aa88783b */ /* 0x000fe20000004200 */
[----:B----4-:R-:W-:-:S03]  /*5600*/  FMNMX.FTZ R133, R20, R133, !PT ;  /* 0x0000008514857209 */ /* 0x010fc60007810000 */
[----:B--2---:R-:W-:Y:S01]  /*5610*/  LDSM.16.MT88.4 R28, [R170+0xe800] ;  /* 0x00e80000aa1c783b */ /* 0x004fe20000004200 */
[C---:B------:R-:W-:Y:S01]  /*5620*/  FSETP.NEU.FTZ.AND P1, PT, R133.reuse, -INF , PT ;  /* 0xff8000008500780b */ /* 0x040fe20003f3d000 */
[----:B-1----:R-:W-:Y:S01]  /*5630*/  FMUL.FTZ R179, R133, UR6 ;  /* 0x0000000685b37c20 */ /* 0x002fe20008410000 */
[----:B-----5:R-:W-:-:S04]  /*5640*/  FMNMX.FTZ R132, R21, R132, !PT ;  /* 0x0000008415847209 */ /* 0x020fc80007810000 */
        /* <DEDUP_REMOVED lines=294> */
.L_x_1303:
        /* <DEDUP_REMOVED lines=14> */
[CC--:B------:R-:W-:Y:S01]  /*6990*/  LEA R10, P6, R11.reuse, R214.reuse, 0x1 ;  /* 0x000000d60b0a7211 */ /* 0x0c0fe200078c08ff */
[----:B------:R1:W-:Y:S01]  /*69a0*/  @P1 STS.128 [R206+0x6000], RZ ;  /* 0x006000ffce001388 */ /* 0x0003e20000000c00 */
[-C--:B------:R-:W-:Y:S02]  /*69b0*/  LEA R12, P5, R4, R11.reuse, 0x5 ;  /* 0x0000000b040c7211 */ /* 0x080fe400078a28ff */
[----:B------:R-:W-:Y:S01]  /*69c0*/  IADD3 R6, P4, PT, R6, R11, RZ ;  /* 0x0000000b06067210 */ /* 0x000fe20007f9e0ff */
[----:B------:R-:W-:Y:S01]  /*69d0*/  @!PT LDS RZ, [RZ] ;  /* 0x00000000fffff984 */ /* 0x000fe20000000800 */
[----:B------:R-:W-:Y:S01]  /*69e0*/  @!PT LDS RZ, [RZ] ;  /* 0x00000000fffff984 */ /* 0x000fe20000000800 */
[----:B------:R-:W-:Y:S01]  /*69f0*/  @!PT LDS RZ, [RZ] ;  /* 0x00000000fffff984 */ /* 0x000fe20000000800 */
[----:B------:R1:W-:Y:S01]  /*6a00*/  @!P3 LDGSTS.E.BYPASS.LTC128B.128 [R206+0x8000], desc[UR14][R14.64+0x80] ;  /* 0x080000800ecebfae */ /* 0x0003e2000b981a0e */
[----:B------:R-:W-:Y:S02]  /*6a10*/  LEA.HI.X R11, R11, R213, R9, 0x1, P6 ;  /* 0x000000d50b0b7211 */ /* 0x000fe400030f0c09 */
        /* <DEDUP_REMOVED lines=59> */
.L_x_1301:
[----:B------:R-:W-:Y:S04]  /*6dd0*/  DEPBAR.LE SB0, 0x0 ;  /* 0x000080000000791a */ /* 0x000fe80000000000 */
[----:B------:R-:W-:Y:S01]  /*6de0*/  BAR.SYNC.DEFER_BLOCKING 0x0 ;  /* 0x0000000000007b1d */ /* 0x000fe20000010000 */
[C---:B----4-:R-:W-:Y:S01]  /*6df0*/  IMAD.WIDE.U32 R16, R217.reuse, R204, RZ ;  /* 0x000000ccd9107225 */ /* 0x050fe200078e00ff */
[----:B------:R-:W-:Y:S02]  /*6e00*/  LOP3.LUT R221, R192, 0x40, RZ, 0xfc, !PT ;  /* 0x00000040c0dd7812 */ /* 0x000fe400078efcff */
[----:B------:R-:W-:Y:S01]  /*6e10*/  LOP3.LUT R194, R216, 0x7c00, RZ, 0xc0, !PT ;  /* 0x00007c00d8c27812 */ /* 0x000fe200078ec0ff */
[----:B------:R-:W-:Y:S01]  /*6e20*/  IMAD R18, R217, R205, R17 ;  /* 0x000000cdd9127224 */ /* 0x000fe200078e0211 */
[CC--:B------:R-:W-:Y:S01]  /*6e30*/  LEA R28, P0, R16.reuse, R212.reuse, 0x7 ;  /* 0x000000d4101c7211 */ /* 0x0c0fe200078038ff */
        /* <DEDUP_REMOVED lines=11> */
[C---:B------:R-:W-:Y:S01]  /*6ef0*/  LEA R26, P5, R17.reuse, R212, 0x1 ;  /* 0x000000d4111a7211 */ /* 0x040fe200078a08ff */
[----:B------:R-:W-:Y:S01]  /*6f00*/  @!PT LDS RZ, [RZ] ;  /* 0x00000000fffff984 */ /* 0x000fe20000000800 */
[----:B------:R-:W-:Y:S01]  /*6f10*/  @!PT LDS RZ, [RZ] ;  /* 0x00000000fffff984 */ /* 0x000fe20000000800 */
[----:B------:R-:W-:Y:S01]  /*6f20*/  @!PT LDS RZ, [RZ] ;  /* 0x00000000fffff984 */ /* 0x000fe20000000800 */
[----:B------:R-:W-:Y:S01]  /*6f30*/  @!P1 LDGSTS.E.BYPASS.LTC128B.128 [R206+0xc000], desc[UR14][R28.64] ;  /* 0x0c0000001cce9fae */ /* 0x000fe2000b981a0e */
[C-C-:B------:R-:W-:Y:S01]  /*6f40*/  LEA.HI.X R18, R204.reuse, R18, R205.reuse, 0x4, P0 ;  /* 0x00000012cc127211 */ /* 0x140fe200000f24cd */
[----:B------:R-:W-:Y:S01]  /*6f50*/  UMOV UR5, UR6 ;  /* 0x0000000600057c82 */ /* 0x000fe20008000000 */
[----:B------:R-:W-:Y:S03]  /*6f60*/  LEA R19, P4, R204, R17, 0x4 ;  /* 0x00000011cc137211 */ /* 0x000fe600078820ff */
[----:B------:R-:W-:Y:S01]  /*6f70*/  @P1 STS.128 [R206+0xc000], RZ ;  /* 0x00c000ffce001388 */ /* 0x000fe20000000c00 */
[----:B------:R-:W-:Y:S02]  /*6f80*/  ISETP.GE.AND P1, PT, R192, UR8, PT ;  /* 0x00000008c0007c0c */ /* 0x000fe4000bf26270 */
[----:B------:R-:W-:Y:S03]  /*6f90*/  LEA.HI.X R27, R17, R211, R18, 0x1, P5 ;  /* 0x000000d3111b7211 */ /* 0x000fe600028f0c12 */
[----:B------:R-:W-:Y:S01]  /*6fa0*/  @!PT LDS RZ, [RZ] ;  /* 0x00000000fffff984 */ /* 0x000fe20000000800 */
[----:B------:R-:W-:Y:S01]  /*6fb0*/  @!PT LDS RZ, [RZ] ;  /* 0x00000000fffff984 */ /* 0x000fe20000000800 */
[----:B------:R-:W-:Y:S01]  /*6fc0*/  @!PT LDS RZ, [RZ] ;  /* 0x00000000fffff984 */ /* 0x000fe20000000800 */
[----:B------:R-:W-:Y:S01]  /*6fd0*/  @!P3 LDGSTS.E.BYPASS.LTC128B.128 [R206+0xe000], desc[UR14][R28.64+0x80] ;  /* 0x0e0000801ccebfae */ /* 0x000fe2000b981a0e */
[C-C-:B------:R-:W-:Y:S02]  /*6fe0*/  LEA.HI.X R20, R204.reuse, R18, R205.reuse, 0x4, P4 ;  /* 0x00000012cc147211 */ /* 0x140fe400020f24cd */
[C---:B------:R-:W-:Y:S03]  /*6ff0*/  LEA R24, P4, R19.reuse, R212, 0x1 ;  /* 0x000000d413187211 */ /* 0x040fe600078808ff */
[----:B------:R-:W-:Y:S01]  /*7000*/  @P3 STS.128 [R206+0xe000], RZ ;  /* 0x00e000ffce003388 */ /* 0x000fe20000000c00 */
[C---:B------:R-:W-:Y:S02]  /*7010*/  LEA R21, P0, R204.reuse, R17, 0x5 ;  /* 0x00000011cc157211 */ /* 0x040fe400078028ff */
[-C--:B------:R-:W-:Y:S03]  /*7020*/  LEA.HI.X R25, R19, R211.reuse, R20, 0x1, P4 ;  /* 0x000000d313197211 */ /* 0x080fe600020f0c14 */
[----:B------:R-:W-:Y:S01]  /*7030*/  @!PT LDS RZ, [RZ] ;  /* 0x00000000fffff984 */ /* 0x000fe20000000800 */
[----:B------:R-:W-:Y:S01]  /*7040*/  @!PT LDS RZ, [RZ] ;  /* 0x00000000fffff984 */ /* 0x000fe20000000800 */
[----:B------:R-:W-:Y:S01]  /*7050*/  @!PT LDS RZ, [RZ] ;  /* 0x00000000fffff984 */ /* 0x000fe20000000800 */
[----:B------:R-:W-:Y:S01]  /*7060*/  @!P2 LDGSTS.E.BYPASS.LTC128B.128 [R206+0x10000], desc[UR14][R28.64+0x100] ;  /* 0x100001001cceafae */ /* 0x000fe2000b981a0e */
[----:B------:R-:W-:Y:S02]  /*7070*/  LEA.HI.X R22, R204, R18, R205, 0x5, P0 ;  /* 0x00000012cc167211 */ /* 0x000fe400000f2ccd */
[C---:B------:R-:W-:Y:S03]  /*7080*/  LEA R16, P0, R21.reuse, R212, 0x1 ;  /* 0x000000d415107211 */ /* 0x040fe600078008ff */
[----:B------:R-:W-:Y:S01]  /*7090*/  @P2 STS.128 [R206+0x10000], RZ ;  /* 0x010000ffce002388 */ /* 0x000fe20000000c00 */
[----:B------:R-:W-:Y:S02]  /*70a0*/  SHF.R.U32.HI R195, RZ, 0x1, R193 ;  /* 0x00000001ffc37819 */ /* 0x000fe400000116c1 */
[----:B------:R-:W-:Y:S03]  /*70b0*/  LEA.HI.X R17, R21, R211, R22, 0x1, P0 ;  /* 0x000000d315117211 */ /* 0x000fe600000f0c16 */
        /* <DEDUP_REMOVED lines=8> */
[----:B------:R-:W-:Y:S03]  /*7140*/  LOP3.LUT R202, R139, R186, RZ, 0x3c, !PT ;  /* 0x000000ba8bca7212 */ /* 0x000fe600078e3cff */
[----:B------:R-:W-:Y:S01]  /*7150*/  @!PT LDS RZ, [RZ] ;  /* 0x00000000fffff984 */ /* 0x000fe20000000800 */
[----:B------:R-:W-:Y:S01]  /*7160*/  @!PT LDS RZ, [RZ] ;  /* 0x00000000fffff984 */ /* 0x000fe20000000800 */
[----:B------:R-:W-:Y:S01]  /*7170*/  @!PT LDS RZ, [RZ] ;  /* 0x00000000fffff984 */ /* 0x000fe20000000800 */
[----:B------:R-:W-:Y:S01]  /*7180*/  @!P3 LDGSTS.E.BYPASS.LTC128B.128 [R206+0xe800], desc[UR14][R26.64+0x80] ;  /* 0x0e8000801acebfae */ /* 0x000fe2000b981a0e */
[----:B------:R-:W-:Y:S02]  /*7190*/  LOP3.LUT R132, R133, R139, R132, 0xf6, !PT ;  /* 0x0000008b85847212 */ /* 0x000fe400078ef684 */
[----:B------:R-:W-:Y:S03]  /*71a0*/  LOP3.LUT P0, RZ, R193, 0x4, RZ, 0xc0, !PT ;  /* 0x00000004c1ff7812 */ /* 0x000fe6000780c0ff */
[----:B------:R-:W-:Y:S01]  /*71b0*/  @P3 STS.128 [R206+0xe800], RZ ;  /* 0x00e800ffce003388 */ /* 0x000fe20000000c00 */
[----:B------:R-:W-:Y:S01]  /*71c0*/  IMAD R202, R202, 0x2, R185 ;  /* 0x00000002caca7824 */ /* 0x000fe200078e02b9 */
[----:B------:R-:W-:Y:S04]  /*71d0*/  LEA R203, R132, UR5, 0x1 ;  /* 0x0000000584cb7c11 */ /* 0x000fe8000f8e08ff */
[----:B------:R-:W-:Y:S01]  /*71e0*/  @!PT LDS RZ, [RZ] ;  /* 0x00000000fffff984 */ /* 0x000fe20000000800 */
[----:B------:R-:W-:Y:S01]  /*71f0*/  @!PT LDS RZ, [RZ] ;  /* 0x00000000fffff984 */ /* 0x000fe20000000800 */
[----:B------:R-:W-:Y:S01]  /*7200*/  @!PT LDS RZ, [RZ] ;  /* 0x00000000fffff984 */ /* 0x000fe20000000800 */
[----:B------:R-:W-:Y:S01]  /*7210*/  @!P2 LDGSTS.E.BYPASS.LTC128B.128 [R206+0x10800], desc[UR14][R26.64+0x100] ;  /* 0x108001001aceafae */ /* 0x000fe2000b981a0e */
[----:B------:R-:W-:Y:S01]  /*7220*/  VIADD R197, R202, UR5 ;  /* 0x00000005cac57c36 */ /* 0x000fe20008000000 */
[----:B------:R-:W-:Y:S01]  /*7230*/  SEL R132, R188, 0xffffffc0, !P0 ;  /* 0xffffffc0bc847807 */ /* 0x000fe20004000000 */
[--C-:B------:R-:W-:Y:S03]  /*7240*/  IMAD.IADD R201, R184, 0x1, R203.reuse ;  /* 0x00000001b8c97824 */ /* 0x100fe600078e02cb */
[----:B------:R-:W-:Y:S01]  /*7250*/  @P2 STS.128 [R206+0x10800], RZ ;  /* 0x010800ffce002388 */ /* 0x000fe20000000c00 */
[C---:B------:R-:W-:Y:S01]  /*7260*/  IMAD.IADD R200, R197.reuse, 0x1, R184 ;  /* 0x00000001c5c87824 */ /* 0x040fe200078e02b8 */
[----:B------:R-:W-:Y:S01]  /*7270*/  IABS R225, R225 ;  /* 0x000000e100e17213 */ /* 0x000fe20000000000 */
[----:B------:R-:W-:Y:S03]  /*7280*/  IMAD.IADD R199, R132, 0x1, R203 ;  /* 0x0000000184c77824 */ /* 0x000fe600078e02cb */
[----:B------:R-:W-:Y:S01]  /*7290*/  @!PT LDS RZ, [RZ] ;  /* 0x00000000fffff984 */ /* 0x000fe20000000800 */
[----:B------:R-:W-:Y:S01]  /*72a0*/  @!PT LDS RZ, [RZ] ;  /* 0x00000000fffff984 */ /* 0x000fe20000000800 */
[----:B------:R-:W-:Y:S01]  /*72b0*/  @!PT LDS RZ, [RZ] ;  /* 0x00000000fffff984 */ /* 0x000fe20000000800 */
[----:B------:R-:W-:Y:S01]  /*72c0*/  @!P1 LDGSTS.E.BYPASS.LTC128B.128 [R206+0xd000], desc[UR14][R24.64] ;  /* 0x0d00000018ce9fae */ /* 0x000fe2000b981a0e */
[----:B------:R-:W-:Y:S01]  /*72d0*/  IMAD.IADD R197, R197, 0x1, R132 ;  /* 0x00000001c5c57824 */ /* 0x000fe200078e0284 */
[----:B------:R-:W-:Y:S01]  /*72e0*/  I2FP.F32.S32 R225, R225 ;  /* 0x000000e100e17245 */ /* 0x000fe20000201400 */
[C---:B------:R-:W-:Y:S03]  /*72f0*/  IMAD.IADD R198, R184.reuse, 0x1, R199 ;  /* 0x00000001b8c67824 */ /* 0x040fe600078e02c7 */
[----:B------:R-:W-:Y:S01]  /*7300*/  @P1 STS.128 [R206+0xd000], RZ ;  /* 0x00d000ffce001388 */ /* 0x000fe20000000c00 */
[----:B------:R-:W-:Y:S01]  /*7310*/  IMAD.IADD R196, R184, 0x1, R197 ;  /* 0x00000001b8c47824 */ /* 0x000fe200078e02c5 */
[----:B------:R-:W-:Y:S04]  /*7320*/  ISETP.NE.AND P4, PT, R217, RZ, PT ;  /* 0x000000ffd900720c */ /* 0x000fe80003f85270 */
        /* <DEDUP_REMOVED lines=388> */
.L_x_1302:
[----:B------:R-:W2:Y:S01]  /*8b70*/  SHFL.BFLY PT, R9, R16, 0x2, 0x1f ;  /* 0x0c401f0010097f89 */ /* 0x000ea200000e0000 */
[----:B------:R-:W-:Y:S02]  /*8b80*/  MOV R165, R218 ;  /* 0x000000da00a57202 */ /* 0x000fe40000000f00 */
[----:B------:R-:W-:Y:S05]  /*8b90*/  @P0 IADD3 R165, PT, PT, R219, -0x40, RZ ;  /* 0xffffffc0dba50810 */ /* 0x000fea0007ffe0ff */
[----:B------:R-:W3:Y:S01]  /*8ba0*/  SHFL.BFLY PT, R4, R7, 0x2, 0x1f ;  /* 0x0c401f0007047f89 */ /* 0x000ee200000e0000 */
[----:B------:R-:W-:Y:S07]  /*8bb0*/  IADD3 R164, PT, PT, R184, R165, RZ ;  /* 0x000000a5b8a47210 */ /* 0x000fee0007ffe0ff */
        /* <DEDUP_REMOVED lines=377> */
.L_x_1300:
        /* <DEDUP_REMOVED lines=255> */
.L_x_1304:
        /* <DEDUP_REMOVED lines=52> */
.L_x_1306:
[----:B------:R-:W-:Y:S05]  /*b680*/  BSYNC.RECONVERGENT B0 ;  /* 0x0000000000007941 */ /* 0x000fea0003800200 */
.L_x_1305:
[----:B------:R-:W-:Y:S01]  /*b690*/  @P0 IMAD.MOV.U32 R24, RZ, RZ, R22 ;  /* 0x000000ffff180224 */ /* 0x000fe200078e0016 */
[----:B------:R-:W-:Y:S01]  /*b6a0*/  SHF.R.U32.HI R16, RZ, 0x3, R193 ;  /* 0x00000003ff107819 */ /* 0x000fe200000116c1 */
[----:B-1----:R-:W-:Y:S01]  /*b6b0*/  IMAD.MOV.U32 R17, RZ, RZ, RZ ;  /* 0x000000ffff117224 */ /* 0x002fe200078e00ff */
[----:B------:R1:W2:Y:S01]  /*b6c0*/  LDS.128 R20, [R15] ;  /* 0x000000000f147984 */ /* 0x0002a20000000c00 */
[----:B------:R-:W3:Y:S01]  /*b6d0*/  LDCU.64 UR4, c[0x0][0x410] ;  /* 0x00008200ff0477ac */ /* 0x000ee20008000a00 */
[----:B------:R-:W-:Y:S01]  /*b6e0*/  IADD3 R24, P0, PT, R192, R24, RZ ;  /* 0x00000018c0187210 */ /* 0x000fe20007f1e0ff */
[C---:B------:R-:W-:Y:S01]  /*b6f0*/  VIADD R6, R16.reuse, 0x10 ;  /* 0x0000001010067836 */ /* 0x040fe20000000000 */
[C---:B------:R-:W-:Y:S01]  /*b700*/  IADD3 R4, PT, PT, R16.reuse, 0x20, RZ ;  /* 0x0000002010047810 */ /* 0x040fe20007ffe0ff */
[----:B------:R-:W-:Y:S01]  /*b710*/  VIADD R0, R16, 0x30 ;  /* 0x0000003010007836 */ /* 0x000fe20000000000 */
[----:B------:R-:W-:Y:S01]  /*b720*/  IADD3.X R25, PT, PT, RZ, R2, RZ, P0, !PT ;  /* 0x00000002ff197210 */ /* 0x000fe200007fe4ff */
[----:B------:R-:W-:Y:S01]  /*b730*/  IMAD.WIDE.U32 R2, R3, 0x40, R16 ;  /* 0x0000004003027825 */ /* 0x000fe200078e0010 */
[-C--:B------:R-:W-:Y:S01]  /*b740*/  ISETP.GE.AND P2, PT, R6, R207.reuse, PT ;  /* 0x000000cf0600720c */ /* 0x080fe20003f46270 */
[----:B------:R-:W-:Y:S01]  /*b750*/  BSSY.RECONVERGENT B0, `(.L_x_1307) ;  /* 0x0000019000007945 */ /* 0x000fe20003800200 */
[----:B------:R-:W-:-:S02]  /*b760*/  ISETP.GE.AND P1, PT, R4, R207, PT ;  /* 0x000000cf0400720c */ /* 0x000fc40003f26270 */
[-C--:B------:R-:W-:Y:S01]  /*b770*/  ISETP.GE.AND P3, PT, R16, R207.reuse, PT ;  /* 0x000000cf1000720c */ /* 0x080fe20003f66270 */
[----:B------:R1:W4:Y:S01]  /*b780*/  LDS.128 R4, [R15+0x4000] ;  /* 0x004000000f047984 */ /* 0x0003220000000c00 */
[----:B------:R-:W-:-:S03]  /*b790*/  ISETP.GE.AND P0, PT, R0, R207, PT ;  /* 0x000000cf0000720c */ /* 0x000fc60003f06270 */
[----:B------:R1:W1:Y:S01]  /*b7a0*/  LDS.128 R16, [R15+0x2000] ;  /* 0x002000000f107984 */ /* 0x0002620000000c00 */
        /* <DEDUP_REMOVED lines=16> */
[----:B------:R3:W-:Y:S04]  /*b8b0*/  @!P5 STG.E.128 desc[UR14][R26.64], R20 ;  /* 0x000000141a00d986 */ /* 0x0007e8000c101d0e */
[----:B-1----:R3:W-:Y:S04]  /*b8c0*/  @!P4 STG.E.128 desc[UR14][R26.64+0x80], R16 ;  /* 0x000080101a00c986 */ /* 0x0027e8000c101d0e */
[----:B----4-:R3:W-:Y:S02]  /*b8d0*/  @!P3 STG.E.128 desc[UR14][R26.64+0x100], R4 ;  /* 0x000100041a00b986 */ /* 0x0107e4000c101d0e */
.L_x_1308:
[----:B------:R-:W-:Y:S05]  /*b8e0*/  BSYNC.RECONVERGENT B0 ;  /* 0x0000000000007941 */ /* 0x000fea0003800200 */
.L_x_1307:
[----:B--23--:R2:W3:Y:S01]  /*b8f0*/  LDS.128 R20, [R15+0x800] ;  /* 0x000800000f147984 */ /* 0x00c4e20000000c00 */
[----:B------:R-:W-:Y:S03]  /*b900*/  BSSY.RECONVERGENT B0, `(.L_x_1309) ;  /* 0x0000017000007945 */ /* 0x000fe60003800200 */
[----:B-1----:R2:W1:Y:S04]  /*b910*/  LDS.128 R16, [R15+0x2800] ;  /* 0x002800000f107984 */ /* 0x0024680000000c00 */
[----:B----4-:R2:W4:Y:S01]  /*b920*/  LDS.128 R4, [R15+0x4800] ;  /* 0x004800000f047984 */ /* 0x0105220000000c00 */
[----:B------:R-:W-:Y:S05]  /*b930*/  @P2 BRA `(.L_x_1310) ;  /* 0x00000000004c2947 */ /* 0x000fea0003800000 */
[----:B------:R-:W5:Y:S01]  /*b940*/  LDCU.64 UR6, c[0x0][0x408] ;  /* 0x00008100ff0677ac */ /* 0x000f620008000a00 */
[----:B------:R-:W-:Y:S01]  /*b950*/  IADD3 R27, P2, PT, R2, 0x10, RZ ;  /* 0x00000010021b7810 */ /* 0x000fe20007f5e0ff */
[----:B------:R-:W-:Y:S01]  /*b960*/  IMAD.MOV.U32 R28, RZ, RZ, R24 ;  /* 0x000000ffff1c7224 */ /* 0x000fe200078e0018 */
[----:B------:R-:W-:Y:S01]  /*b970*/  MOV R29, R13 ;  /* 0x0000000d001d7202 */ /* 0x000fe20000000f00 */
[----:B------:R-:W2:Y:S02]  /*b980*/  LDCU UR8, c[0x0][0x440] ;  /* 0x00008800ff0877ac */ /* 0x000ea40008000800 */
[----:B------:R-:W-:Y:S01]  /*b990*/  IMAD.X R0, RZ, RZ, R3, P2 ;  /* 0x000000ffff007224 */ /* 0x000fe200010e0603 */
[----:B------:R-:W3:Y:S03]  /*b9a0*/  LDCU.64 UR4, c[0x0][0x3f0] ;  /* 0x00007e00ff0477ac */ /* 0x000ee60008000a00 */
[----:B-----5:R-:W-:-:S02]  /*b9b0*/  IMAD R0, R0, UR6, RZ ;  /* 0x0000000600007c24 */ /* 0x020fc4000f8e02ff */
        /* <DEDUP_REMOVED lines=8> */
[----:B------:R2:W-:Y:S04]  /*ba40*/  @!P4 STG.E.128 desc[UR14][R26.64], R20 ;  /* 0x000000141a00c986 */ /* 0x0005e8000c101d0e */
[----:B-1----:R2:W-:Y:S04]  /*ba50*/  @!P3 STG.E.128 desc[UR14][R26.64+0x80], R16 ;  /* 0x000080101a00b986 */ /* 0x0025e8000c101d0e */
[----:B----4-:R2:W-:Y:S02]  /*ba60*/  @!P2 STG.E.128 desc[UR14][R26.64+0x100], R4 ;  /* 0x000100041a00a986 */ /* 0x0105e4000c101d0e */
.L_x_1310:
[----:B------:R-:W-:Y:S05]  /*ba70*/  BSYNC.RECONVERGENT B0 ;  /* 0x0000000000007941 */ /* 0x000fea0003800200 */
.L_x_1309:
        /* <DEDUP_REMOVED lines=24> */
.L_x_1312:
[----:B------:R-:W-:Y:S05]  /*bc00*/  BSYNC.RECONVERGENT B0 ;  /* 0x0000000000007941 */ /* 0x000fea0003800200 */
.L_x_1311:
[----:B--2-4-:R2:W4:Y:S01]  /*bc10*/  LDS.128 R4, [R15+0x3800] ;  /* 0x003800000f047984 */ /* 0x0145220000000c00 */
[----:B------:R-:W-:Y:S05]  /*bc20*/  @P0 EXIT ;  /* 0x000000000000094d */ /* 0x000fea0003800000 */
[----:B------:R-:W5:Y:S01]  /*bc30*/  LDCU.64 UR6, c[0x0][0x408] ;  /* 0x00008100ff0677ac */ /* 0x000f620008000a00 */
[----:B-1----:R1:W1:Y:S01]  /*bc40*/  LDS.128 R16, [R15+0x5800] ;  /* 0x005800000f107984 */ /* 0x0022620000000c00 */
[----:B------:R-:W-:Y:S01]  /*bc50*/  IADD3 R0, P0, PT, R2, 0x30, RZ ;  /* 0x0000003002007810 */ /* 0x000fe20007f1e0ff */
[----:B------:R-:W-:Y:S01]  /*bc60*/  IMAD.MOV.U32 R12, RZ, RZ, R24 ;  /* 0x000000ffff0c7224 */ /* 0x000fe200078e0018 */
[----:B------:R-:W3:Y:S03]  /*bc70*/  LDCU UR8, c[0x0][0x440] ;  /* 0x00008800ff0877ac */ /* 0x000ee60008000800 */
        /* <DEDUP_REMOVED lines=11> */
[----:B------:R2:W-:Y:S04]  /*bd30*/  @!P2 STG.E.128 desc[UR14][R2.64], R8 ;  /* 0x000000080200a986 */ /* 0x0005e8000c101d0e */
[----:B----4-:R2:W-:Y:S01]  /*bd40*/  @!P1 STG.E.128 desc[UR14][R2.64+0x80], R4 ;  /* 0x0000800402009986 */ /* 0x0105e2000c101d0e */
[----:B-1----:R-:W-:Y:S05]  /*bd50*/  @P0 EXIT ;  /* 0x000000000000094d */ /* 0x002fea0003800000 */
[----:B------:R-:W-:Y:S01]  /*bd60*/  STG.E.128 desc[UR14][R2.64+0x100], R16 ;  /* 0x0001001002007986 */ /* 0x000fe2000c101d0e */
[----:B------:R-:W-:Y:S05]  /*bd70*/  EXIT ;  /* 0x000000000000794d */ /* 0x000fea0003800000 */
.L_x_1313:
        /* <DEDUP_REMOVED lines=16> */
.L_x_1822:


//--------------------- .text._ZN5flash16flash_fwd_kernelI23Flash_fwd_kernel_traitsILi192ELi64ELi64ELi4ELb0ELb0EN7cutlass10bfloat16_tE19Flash_kernel_traitsILi192ELi64ELi64ELi4ES3_EELb1ELb0ELb1ELb0ELb0ELb1ELb0ELb0EEEvNS_16Flash_fwd_paramsE --------------------------
	.section	.text._ZN5flash16flash_fwd_kernelI23Flash_fwd_kernel_traitsILi192ELi64ELi64ELi4ELb0ELb0EN7cutlass10bfloat16_tE19Flash_kernel_traitsILi192ELi64ELi64ELi4ES3_EELb1ELb0ELb1ELb0ELb0ELb1ELb0ELb0EEEvNS_16Flash_fwd_paramsE,"ax",@progbits
	.align	128
        .global         _ZN5flash16flash_fwd_kernelI23Flash_fwd_kernel_traitsILi192ELi64ELi64ELi4ELb0ELb0EN7cutlass10bfloat16_tE19Flash_kernel_traitsILi192ELi64ELi64ELi4ES3_EELb1ELb0ELb1ELb0ELb0ELb1ELb0ELb0EEEvNS_16Flash_fwd_paramsE
        .type           _ZN5flash16flash_fwd_kernelI23Flash_fwd_kernel_traitsILi192ELi64ELi64ELi4ELb0ELb0EN7cutlass10bfloat16_tE19Flash_kernel_traitsILi192ELi64ELi64ELi4ES3_EELb1ELb0ELb1ELb0ELb0ELb1ELb0ELb0EEEvNS_16Flash_fwd_paramsE,@function
        .size           _ZN5flash16flash_fwd_kernelI23Flash_fwd_kernel_traitsILi192ELi64ELi64ELi4ELb0ELb0EN7cutlass10bfloat16_tE19Flash_kernel_traitsILi192ELi64ELi64ELi4ES3_EELb1ELb0ELb1ELb0ELb0ELb1ELb0ELb0EEEvNS_16Flash_fwd_paramsE,(.L_x_1823 - _ZN5flash16flash_fwd_kernelI23Flash_fwd_kernel_traitsILi192ELi64ELi64ELi4ELb0ELb0EN7cutlass10bfloat16_tE19Flash_kernel_traitsILi192ELi64ELi64ELi4ES3_EELb1ELb0ELb1ELb0ELb0ELb1ELb0ELb0EEEvNS_16Flash_fwd_paramsE)
        .other          _ZN5flash16flash_fwd_kernelI23Flash_fwd_kernel_traitsILi192ELi64ELi64ELi4ELb0ELb0EN7cutlass10bfloat16_tE19Flash_kernel_traitsILi192ELi64ELi64ELi4ES3_EELb1ELb0ELb1ELb0ELb0ELb1ELb0ELb0EEEvNS_16Flash_fwd_paramsE,@"STO_CUDA_ENTRY STV_DEFAULT"
_ZN5flash16flash_fwd_kernelI23Flash_fwd_kernel_traitsILi192ELi64ELi64ELi4ELb0ELb0EN7cutlass10bfloat16_tE19Flash_kernel_traitsILi192ELi64ELi64ELi4ES3_EELb1ELb0ELb1ELb0ELb0ELb1ELb0ELb0EEEvNS_16Flash_fwd_paramsE:
.text._ZN5flash16flash_fwd_kernelI23Flash_fwd_kernel_traitsILi192ELi64ELi64ELi4ELb0ELb0EN7cutlass10bfloat16_tE19Flash_kernel_traitsILi192ELi64ELi64ELi4ES3_EELb1ELb0ELb1ELb0ELb0ELb1ELb0ELb0EEEvNS_16Flash_fwd_paramsE:
[----:B------:R-:W-:Y:S01]  /*0000*/  LDC R1, c[0x0][0x37c] ;  /* 0x0000df00ff017b82 */ /* 0x000fe20000000800 */
[----:B------:R-:W1:Y:S07]  /*0010*/  LDCU.U8 UR4, c[0x0][0x524] ;  /* 0x0000a480ff0477ac */ /* 0x000e6e0008000000 */
[----:B------:R-:W2:Y:S01]  /*0020*/  LDC R94, c[0x0][0x518] ;  /* 0x00014600ff5e7b82 */ /* 0x000ea20000000800 */
[----:B------:R-:W2:Y:S07]  /*0030*/  LDCU.64 UR10, c[0x0][0x358] ;  /* 0x00006b00ff0a77ac */ /* 0x000eae0008000a00 */
[----:B------:R-:W2:Y:S01]  /*0040*/  LDC R95, c[0x0][0x51c] ;  /* 0x00014700ff5f7b82 */ /* 0x000ea20000000800 */
[----:B------:R-:W3:Y:S01]  /*0050*/  S2R R96, SR_CTAID.X ;  /* 0x0000000000607919 */ /* 0x000ee20000002500 */
[----:B------:R-:W4:Y:S01]  /*0060*/  LDCU.64 UR8, c[0x0][0x460] ;  /* 0x00008c00ff0877ac */ /* 0x000f220008000a00 */
[----:B------:R-:W3:Y:S01]  /*0070*/  S2R R97, SR_CTAID.Y ;  /* 0x0000000000617919 */ /* 0x000ee20000002600 */
[----:B------:R-:W4:Y:S04]  /*0080*/  LDCU.64 UR6, c[0x0][0x470] ;  /* 0x00008e00ff0677ac */ /* 0x000f280008000a00 */
[----:B------:R-:W3:Y:S01]  /*0090*/  LDC.64 R2, c[0x0][0x460] ;  /* 0x00011800ff027b82 */ /* 0x000ee20000000a00 */
[----:B-1----:R-:W-:Y:S01]  /*00a0*/  ISETP.NE.AND P4, PT, RZ, UR4, PT ;  /* 0x00000004ff007c0c */ /* 0x002fe2000bf85270 */
[----:B------:R-:W1:-:S12]  /*00b0*/  LDCU.64 UR4, c[0x0][0x510] ;  /* 0x0000a200ff0477ac */ /* 0x000e580008000a00 */
[----:B--2---:R-:W2:Y:S01]  /*00c0*/  @P4 LDG.E.64 R6, desc[UR10][R94.64] ;  /* 0x0000000a5e064981 */ /* 0x004ea2000c1e1b00 */
[----:B-1----:R-:W-:Y:S02]  /*00d0*/  IMAD.U32 R218, RZ, RZ, UR4 ;  /* 0x00000004ffda7e24 */ /* 0x002fe4000f8e00ff */
[----:B------:R-:W-:Y:S01]  /*00e0*/  IMAD.U32 R219, RZ, RZ, UR5 ;  /* 0x00000005ffdb7e24 */ /* 0x000fe2000f8e00ff */
[----:B------:R-:W1:Y:S01]  /*00f0*/  S2R R92, SR_CTAID.Z ;  /* 0x00000000005c7919 */ /* 0x000e620000002700 */
[----:B------:R-:W2:Y:S04]  /*0100*/  LDCU.64 UR4, c[0x0][0x478] ;  /* 0x00008f00ff0477ac */ /* 0x000ea80008000a00 */
[----:B------:R-:W2:Y:S01]  /*0110*/  @P4 LDG.E.64 R218, desc[UR10][R218.64] ;  /* 0x0000000adada4981 */ /* 0x000ea2000c1e1b00 */
[----:B----4-:R-:W-:Y:S01]  /*0120*/  ISETP.NE.U32.AND P3, PT, RZ, UR8, PT ;  /* 0x00000008ff007c0c */ /* 0x010fe2000bf65070 */
[----:B------:R-:W-:Y:S01]  /*0130*/  IMAD.MOV.U32 R198, RZ, RZ, -0x1 ;  /* 0xffffffffffc67424 */ /* 0x000fe200078e00ff */
[----:B------:R-:W-:Y:S01]  /*0140*/  ISETP.NE.U32.AND P0, PT, RZ, UR6, PT ;  /* 0x00000006ff007c0c */ /* 0x000fe2000bf05070 */
[----:B------:R-:W4:Y:S01]  /*0150*/  S2R R135, SR_TID.X ;  /* 0x0000000000877919 */ /* 0x000f220000002100 */
[----:B------:R-:W-:Y:S01]  /*0160*/  ISETP.NE.AND.EX P3, PT, RZ, UR9, PT, P3 ;  /* 0x00000009ff007c0c */ /* 0x000fe2000bf65330 */
[----:B---3--:R-:W-:Y:S01]  /*0170*/  IMAD.SHL.U32 R13, R97, 0x4, RZ ;  /* 0x00000004610d7824 */ /* 0x008fe200078e00ff */
[----:B------:R-:W-:-:S02]  /*0180*/  ISETP.NE.AND.EX P0, PT, RZ, UR7, PT, P0 ;  /* 0x00000007ff007c0c */ /* 0x000fc4000bf05300 */
[----:B------:R-:W-:-:S04]  /*0190*/  ISETP.NE.U32.AND P2, PT, RZ, UR8, PT ;  /* 0x00000008ff007c0c */ /* 0x000fc8000bf45070 */
[----:B------:R-:W-:Y:S02]  /*01a0*/  ISETP.NE.AND.EX P2, PT, RZ, UR9, PT, P2 ;  /* 0x00000009ff007c0c */ /* 0x000fe4000bf45320 */
[----:B-1----:R-:W-:-:S04]  /*01b0*/  LOP3.LUT R0, R92, R96, R97, 0xfe, !PT ;  /* 0x000000605c007212 */ /* 0x002fc800078efe61 */
[----:B----4-:R-:W-:Y:S02]  /*01c0*/  LOP3.LUT P5, RZ, R0, R135, RZ, 0xfc, !PT ;  /* 0x0000008700ff7212 */ /* 0x010fe400078afcff */
[----:B------:R-:W2:Y:S11]  /*01d0*/  @P4 LDC R0, c[0x0][0x520] ;  /* 0x00014800ff004b82 */ /* 0x000eb60000000800 */
[----:B------:R-:W1:Y:S01]  /*01e0*/  @!P5 LDC.64 R4, c[0x0][0x528] ;  /* 0x00014a00ff04db82 */ /* 0x000e620000000a00 */
[----:B--2---:R-:W-:-:S05]  /*01f0*/  @P4 IADD3 R94, P1, PT, R6, R0, RZ ;  /* 0x00000000065e4210 */ /* 0x004fca0007f3e0ff */
[----:B------:R-:W-:Y:S01]  /*0200*/  @P4 IMAD.X R95, RZ, RZ, R7, P1 ;  /* 0x000000ffff5f4224 */ /* 0x000fe200008e0607 */
[----:B------:R-:W-:Y:S01]  /*0210*/  ISETP.NE.U32.AND P1, PT, RZ, UR4, PT ;  /* 0x00000004ff007c0c */ /* 0x000fe2000bf25070 */
[----:B------:R-:W-:-:S03]  /*0220*/  IMAD.WIDE.U32 R6, R97, 0x4, R2 ;  /* 0x0000000461067825 */ /* 0x000fc600078e0002 */
[----:B------:R-:W-:Y:S01]  /*0230*/  ISETP.NE.AND.EX P1, PT, RZ, UR5, PT, P1 ;  /* 0x00000005ff007c0c */ /* 0x000fe2000bf25310 */
[----:B-1----:R-:W-:Y:S04]  /*0240*/  @!P5 STG.E.64 desc[UR10][R4.64+0x8], R94 ;  /* 0x0000085e0400d986 */ /* 0x002fe8000c101b0a */
[----:B------:R1:W-:Y:S04]  /*0250*/  @!P5 STG.E.64 desc[UR10][R4.64], R218 ;  /* 0x000000da0400d986 */ /* 0x0003e8000c101b0a */
[----:B------:R-:W2:Y:S04]  /*0260*/  @P3 LDG.E R198, desc[UR10][R6.64] ;  /* 0x0000000a06c63981 */ /* 0x000ea8000c1e1900 */
[C---:B------:R-:W-:Y:S01]  /*0270*/  @P1 IADD3 R8, P3, PT, R13.reuse, UR4, RZ ;  /* 0x000000040d081c10 */ /* 0x040fe2000ff7e0ff */
[----:B------:R-:W3:Y:S01]  /*0280*/  LDCU.U8 UR4, c[0x0][0x532] ;  /* 0x0000a640ff0477ac */ /* 0x000ee20008000000 */
[----:B------:R-:W-:Y:S01]  /*0290*/  SHF.R.U32.HI R2, RZ, 0x1e, R97 ;  /* 0x0000001eff027819 */ /* 0x000fe20000011661 */
[----:B------:R-:W-:Y:S01]  /*02a0*/  IMAD.MOV.U32 R0, RZ, RZ, RZ ;  /* 0x000000ffff007224 */ /* 0x000fe200078e00ff */
[----:B------:R-:W-:Y:S01]  /*02b0*/  @P0 IADD3 R14, P4, PT, R13, UR6, RZ ;  /* 0x000000060d0e0c10 */ /* 0x000fe2000ff9e0ff */
[----:B------:R4:W2:Y:S01]  /*02c0*/  @P2 LDG.E R11, desc[UR10][R6.64+0x4] ;  /* 0x0000040a060b2981 */ /* 0x0008a2000c1e1900 */
[----:B------:R-:W-:-:S02]  /*02d0*/  @P1 IADD3.X R9, PT, PT, R2, UR5, RZ, P3, !PT ;  /* 0x0000000502091c10 */ /* 0x000fc40009ffe4ff */
[----:B------:R-:W-:-:S04]  /*02e0*/  @P0 IADD3.X R15, PT, PT, R2, UR7, RZ, P4, !PT ;  /* 0x00000007020f0c10 */ /* 0x000fc8000a7fe4ff */
[----:B------:R2:W5:Y:S04]  /*02f0*/  @P1 LDG.E R9, desc[UR10][R8.64] ;  /* 0x0000000a08091981 */ /* 0x000568000c1e1900 */
[----:B------:R2:W5:Y:S01]  /*0300*/  @P0 LDG.E R0, desc[UR10][R14.64] ;  /* 0x0000000a0e000981 */ /* 0x000562000c1e1900 */
[----:B-1----:R-:W1:Y:S01]  /*0310*/  LDC.64 R4, c[0x0][0x468] ;  /* 0x00011a00ff047b82 */ /* 0x002e620000000a00 */
[----:B---3--:R-:W-:Y:S01]  /*0320*/  ISETP.NE.AND P3, PT, RZ, UR4, PT ;  /* 0x00000004ff007c0c */ /* 0x008fe2000bf65270 */
[----:B----4-:R-:W-:-:S06]  /*0330*/  IMAD.MOV.U32 R7, RZ, RZ, -0x1 ;  /* 0xffffffffff077424 */ /* 0x010fcc00078e00ff */
[----:B------:R-:W3:Y:S08]  /*0340*/  @!P2 LDC R98, c[0x0][0x434] ;  /* 0x00010d00ff62ab82 */ /* 0x000ef00000000800 */
[----:B------:R-:W4:Y:S01]  /*0350*/  @!P1 LDC R6, c[0x0][0x43c] ;  /* 0x00010f00ff069b82 */ /* 0x000f220000000800 */
[----:B-1----:R-:W-:-:S04]  /*0360*/  ISETP.EQ.U32.AND P4, PT, R4, RZ, PT ;  /* 0x000000ff0400720c */ /* 0x002fc80003f82070 */
[----:B------:R-:W-:Y:S02]  /*0370*/  ISETP.EQ.OR.EX P4, PT, R5, RZ, !P3, P4 ;  /* 0x000000ff0500720c */ /* 0x000fe40005f82740 */
[----:B------:R-:W-:-:S05]  /*0380*/  IADD3 R12, P0, PT, R13, R4, RZ ;  /* 0x000000040d0c7210 */ /* 0x000fca0007f1e0ff */
[----:B------:R-:W-:Y:S02]  /*0390*/  IMAD.X R13, R2, 0x1, R5, P0 ;  /* 0x00000001020d7824 */ /* 0x000fe400000e0605 */
[----:B------:R-:W1:Y:S04]  /*03a0*/  @!P1 LDC.64 R2, c[0x0][0x488] ;  /* 0x00012200ff029b82 */ /* 0x000e680000000a00 */
[----:B------:R1:W5:Y:S01]  /*03b0*/  @!P4 LDG.E R7, desc[UR10][R12.64] ;  /* 0x0000000a0c07c981 */ /* 0x000362000c1e1900 */
[----:B------:R-:W-:-:S04]  /*03c0*/  ISETP.NE.U32.AND P0, PT, R4, RZ, PT ;  /* 0x000000ff0400720c */ /* 0x000fc80003f05070 */
[----:B------:R-:W-:-:S13]  /*03d0*/  ISETP.NE.AND.EX P0, PT, R5, RZ, PT, P0 ;  /* 0x000000ff0500720c */ /* 0x000fda0003f05300 */
[----:B------:R-:W1:Y:S01]  /*03e0*/  @!P0 LDC R5, c[0x0][0x438] ;  /* 0x00010e00ff058b82 */ /* 0x000e620000000800 */
[----:B------:R-:W-:Y:S02]  /*03f0*/  IMAD.SHL.U32 R189, R96, 0x40, RZ ;  /* 0x0000004060bd7824 */ /* 0x000fe400078e00ff */
[----:B--2---:R-:W-:-:S05]  /*0400*/  @P2 IMAD.IADD R98, R11, 0x1, -R198 ;  /* 0x000000010b622824 */ /* 0x004fca00078e0ac6 */
[----:B---3--:R-:W-:Y:S01]  /*0410*/  ISETP.GT.AND P2, PT, R98, R189, PT ;  /* 0x000000bd6200720c */ /* 0x008fe20003f44270 */
[----:B-1--4-:R-:W-:-:S12]  /*0420*/  @!P0 BRA `(.L_x_1314) ;  /* 0x00000000000c8947 */ /* 0x012fd80003800000 */
[----:B------:R-:W2:Y:S02]  /*0430*/  @P3 LDG.E R4, desc[UR10][R12.64+0x4] ;  /* 0x0000040a0c043981 */ /* 0x000ea4000c1e1900 */
[----:B--2--5:R-:W-:-:S06]  /*0440*/  @P3 IADD3 R5, PT, PT, R4, -R7, RZ ;  /* 0x8000000704053210 */ /* 0x024fcc0007ffe0ff */
[----:B------:R1:W5:Y:S02]  /*0450*/  @!P3 LDG.E R5, desc[UR10][R12.64] ;  /* 0x0000000a0c05b981 */ /* 0x000364000c1e1900 */
.L_x_1314:
        /* <DEDUP_REMOVED lines=45> */
[----:B------:R-:W-:Y:S02]  /*0730*/  ISETP.NE.AND P0, PT, R8, RZ, PT ;  /* 0x000000ff0800720c */ /* 0x000fe40003f05270 */
[----:B------:R-:W2:Y:S11]  /*0740*/  LDC R8, c[0x0][0x3e0] ;  /* 0x0000f800ff087b82 */ /* 0x000eb60000000800 */
[----:B------:R-:W3:Y:S01]  /*0750*/  @P0 LDC R3, c[0x0][0x454] ;  /* 0x00011500ff030b82 */ /* 0x000ee20000000800 */
[----:B----4-:R-:W-:-:S02]  /*0760*/  @P0 MOV R4, 0x1 ;  /* 0x0000000100040802 */ /* 0x010fc40000000f00 */
[----:B------:R-:W-:-:S05]  /*0770*/  @!P0 MOV R4, 0x1 ;  /* 0x0000000100048802 */ /* 0x000fca0000000f00 */
[----:B------:R-:W2:Y:S08]  /*0780*/  @P0 LDC R9, c[0x0][0x454] ;  /* 0x00011500ff090b82 */ /* 0x000eb00000000800 */
[----:B------:R-:W4:Y:S08]  /*0790*/  @!P0 LDC R5, c[0x0][0x434] ;  /* 0x00010d00ff058b82 */ /* 0x000f300000000800 */
[----:B------:R-:W1:Y:S01]  /*07a0*/  @!P0 LDC R3, c[0x0][0x434] ;  /* 0x00010d00ff038b82 */ /* 0x000e620000000800 */
[----:B--2---:R-:W-:-:S02]  /*07b0*/  @P0 IMAD R2, R9, R8, RZ ;  /* 0x0000000809020224 */ /* 0x004fc400078e02ff */
[----:B---34-:R-:W-:-:S07]  /*07c0*/  @!P0 IMAD R2, R5, R8, RZ ;  /* 0x0000000805028224 */ /* 0x018fce00078e02ff */
.L_x_1316:
        /* <DEDUP_REMOVED lines=12> */
[----:B------:R-:W-:Y:S01]  /*0890*/  IMAD.MOV.U32 R9, RZ, RZ, RZ ;  /* 0x000000ffff097224 */ /* 0x000fe200078e00ff */
[----:B------:R-:W-:Y:S01]  /*08a0*/  LOP3.LUT P6, R135, R135, 0x7, RZ, 0xc0, !PT ;  /* 0x0000000787877812 */ /* 0x000fe200078cc0ff */
[----:B------:R-:W-:Y:S01]  /*08b0*/  IMAD.X R7, RZ, RZ, R7, P4 ;  /* 0x000000ffff077224 */ /* 0x000fe200020e0607 */
[----:B------:R-:W-:Y:S01]  /*08c0*/  SEL R198, R5, R198, !P0 ;  /* 0x000000c605c67207 */ /* 0x000fe20004000000 */
[----:B------:R-:W-:Y:S01]  /*08d0*/  VIADD R5, R8, 0x30 ;  /* 0x0000003008057836 */ /* 0x000fe20000000000 */
[----:B------:R-:W-:Y:S01]  /*08e0*/  ISETP.GE.AND P1, PT, R13, R98, PT ;  /* 0x000000620d00720c */ /* 0x000fe20003f26270 */
[----:B------:R-:W-:Y:S01]  /*08f0*/  BSSY.RECONVERGENT B0, `(.L_x_1317) ;  /* 0x000001a000007945 */ /* 0x000fe20003800200 */
[----:B--2---:R-:W-:Y:S01]  /*0900*/  IMAD.WIDE.U32 R6, R92, UR4, R6 ;  /* 0x000000045c067c25 */ /* 0x004fe2000f8e0006 */
[----:B------:R-:W-:-:S02]  /*0910*/  SHF.R.S32.HI R0, RZ, 0x1f, R198 ;  /* 0x0000001fff007819 */ /* 0x000fc400000114c6 */
[----:B------:R-:W-:Y:S01]  /*0920*/  ISETP.GE.AND P2, PT, R11, R98, PT ;  /* 0x000000620b00720c */ /* 0x000fe20003f46270 */
[----:B------:R-:W-:Y:S01]  /*0930*/  IMAD R93, R92, UR5, R7 ;  /* 0x000000055c5d7c24 */ /* 0x000fe2000f8e0207 */
[----:B------:R-:W-:Y:S01]  /*0940*/  SEL R198, R198, RZ, P5 ;  /* 0x000000ffc6c67207 */ /* 0x000fe20002800000 */
[----:B------:R-:W-:Y:S01]  /*0950*/  @!P5 IMAD R3, R97, R2, R3 ;  /* 0x000000026103d224 */ /* 0x000fe200078e0203 */
[----:B------:R-:W-:Y:S01]  /*0960*/  SEL R0, R0, RZ, P5 ;  /* 0x000000ff00007207 */ /* 0x000fe20002800000 */
[----:B------:R-:W-:Y:S01]  /*0970*/  IMAD.WIDE.U32 R96, R96, 0x40, R8 ;  /* 0x0000004060607825 */ /* 0x000fe200078e0008 */
[-C--:B------:R-:W-:Y:S02]  /*0980*/  ISETP.GE.OR P6, PT, R8, R98.reuse, P6 ;  /* 0x000000620800720c */ /* 0x080fe400037c6670 */
[----:B------:R-:W-:Y:S02]  /*0990*/  ISETP.GE.AND P0, PT, R5, R98, PT ;  /* 0x000000620500720c */ /* 0x000fe40003f06270 */
[----:B------:R-:W-:-:S02]  /*09a0*/  ISETP.NE.OR P5, PT, R135, RZ, P1 ;  /* 0x000000ff8700720c */ /* 0x000fc40000fa5670 */
        /* <DEDUP_REMOVED lines=14> */
.L_x_1318:
[----:B------:R-:W-:Y:S05]  /*0a90*/  BSYNC.RECONVERGENT B0 ;  /* 0x0000000000007941 */ /* 0x000fea0003800200 */
.L_x_1317:
        /* <DEDUP_REMOVED lines=19> */
.L_x_1320:
[----:B------:R-:W-:Y:S05]  /*0bd0*/  BSYNC.RECONVERGENT B0 ;  /* 0x0000000000007941 */ /* 0x000fea0003800200 */
.L_x_1319:
        /* <DEDUP_REMOVED lines=17> */
.L_x_1322:
[----:B------:R-:W-:Y:S05]  /*0cf0*/  BSYNC.RECONVERGENT B0 ;  /* 0x0000000000007941 */ /* 0x000fea0003800200 */
.L_x_1321:
[----:B------:R-:W-:Y:S01]  /*0d00*/  BSSY.RECONVERGENT B0, `(.L_x_1323) ;  /* 0x0000014000007945 */ /* 0x000fe20003800200 */
[----:B------:R-:W-:Y:S02]  /*0d10*/  IADD3 R198, P2, P1, R189, R198, R3 ;  /* 0x000000c6bdc67210 */ /* 0x000fe4000795e003 */
[----:B------:R-:W-:Y:S02]  /*0d20*/  SHF.R.S32.HI R189, RZ, 0x1f, R189 ;  /* 0x0000001fffbd7819 */ /* 0x000fe400000114bd */
[----:B------:R-:W-:Y:S01]  /*0d30*/  SHF.R.S32.HI R3, RZ, 0x1f, R3 ;  /* 0x0000001fff037819 */ /* 0x000fe20000011403 */
[----:B------:R-:W-:Y:S05]  /*0d40*/  @P0 BRA `(.L_x_1324) ;  /* 0x00000000003c0947 */ /* 0x000fea0003800000 */
[----:B------:R-:W4:Y:S01]  /*0d50*/  LDCU.64 UR6, c[0x0][0x408] ;  /* 0x00008100ff0677ac */ /* 0x000f220008000a00 */
[----:B------:R-:W-:Y:S01]  /*0d60*/  IADD3 R2, P0, PT, R96, 0x30, RZ ;  /* 0x0000003060027810 */ /* 0x000fe20007f1e0ff */
[----:B--23--:R-:W-:Y:S01]  /*0d70*/  IMAD.MOV.U32 R14, RZ, RZ, R6 ;  /* 0x000000ffff0e7224 */ /* 0x00cfe200078e0006 */
[----:B------:R-:W-:Y:S01]  /*0d80*/  MOV R15, R93 ;  /* 0x0000005d000f7202 */ /* 0x000fe20000000f00 */
[----:B------:R-:W2:Y:S02]  /*0d90*/  LDCU.64 UR4, c[0x0][0x3f0] ;  /* 0x00007e00ff0477ac */ /* 0x000ea40008000a00 */
[----:B------:R-:W-:-:S04]  /*0da0*/  IMAD.X R7, RZ, RZ, R97, P0 ;  /* 0x000000ffff077224 */ /* 0x000fc800000e0661 */
[----:B----4-:R-:W-:Y:S02]  /*0db0*/  IMAD R7, R7, UR6, RZ ;  /* 0x0000000607077c24 */ /* 0x010fe4000f8e02ff */
        /* <DEDUP_REMOVED lines=8> */
.L_x_1324:
[----:B------:R-:W-:Y:S05]  /*0e40*/  BSYNC.RECONVERGENT B0 ;  /* 0x0000000000007941 */ /* 0x000fea0003800200 */
.L_x_1323:
        /* <DEDUP_REMOVED lines=11> */
.L_x_1326:
[----:B------:R-:W-:Y:S05]  /*0f00*/  BSYNC.RECONVERGENT B0 ;  /* 0x0000000000007941 */ /* 0x000fea0003800200 */
.L_x_1325:
        /* <DEDUP_REMOVED lines=10> */
.L_x_1328:
[----:B------:R-:W-:Y:S05]  /*0fb0*/  BSYNC.RECONVERGENT B0 ;  /* 0x0000000000007941 */ /* 0x000fea0003800200 */
.L_x_1327:
        /* <DEDUP_REMOVED lines=10> */
.L_x_1330:
[----:B------:R-:W-:Y:S05]  /*1060*/  BSYNC.RECONVERGENT B0 ;  /* 0x0000000000007941 */ /* 0x000fea0003800200 */
.L_x_1329:
        /* <DEDUP_REMOVED lines=10> */
.L_x_1315:
        /* <DEDUP_REMOVED lines=22> */
.L_x_1331:
[----:B------:R-:W2:Y:S01]  /*1270*/  LDC.64 R138, c[0x0][0x3b8] ;  /* 0x0000ee00ff8a7b82 */ /* 0x000ea20000000a00 */
[----:B------:R-:W-:-:S05]  /*1280*/  IADD3 R4, PT, PT, R0, R7, RZ ;  /* 0x0000000700047210 */ /* 0x000fca0007ffe0ff */
[C---:B--2---:R-:W-:Y:S02]  /*1290*/  IMAD R2, R4.reuse, R139, RZ ;  /* 0x0000008b04027224 */ /* 0x044fe400078e02ff */
[----:B------:R-:W-:-:S05]  /*12a0*/  IMAD.WIDE.U32 R4, R4, R138, RZ ;  /* 0x0000008a04047225 */ /* 0x000fca00078e00ff */
[----:B------:R-:W-:-:S07]  /*12b0*/  IADD3 R2, PT, PT, R5, R2, RZ ;  /* 0x0000000205027210 */ /* 0x000fce0007ffe0ff */
.L_x_1332:
[----:B------:R-:W2:Y:S02]  /*12c0*/  LDC R5, c[0x0][0x3e8] ;  /* 0x0000fa00ff057b82 */ /* 0x000ea40000000800 */
[----:B--2---:R-:W-:-:S04]  /*12d0*/  IABS R9, R5 ;  /* 0x0000000500097213 */ /* 0x004fc80000000000 */
[----:B-1----:R-:W1:Y:S08]  /*12e0*/  I2F.RP R12, R9 ;  /* 0x00000009000c7306 */ /* 0x002e700000209400 */
        /* <DEDUP_REMOVED lines=35> */
.L_x_1333:
[----:B------:R-:W1:Y:S01]  /*1520*/  LDC.64 R136, c[0x0][0x3c0] ;  /* 0x0000f000ff887b82 */ /* 0x000e620000000a00 */
[----:B------:R-:W-:-:S05]  /*1530*/  IADD3 R0, PT, PT, R0, R7, RZ ;  /* 0x0000000700007210 */ /* 0x000fca0007ffe0ff */
[C---:B-1----:R-:W-:Y:S02]  /*1540*/  IMAD R197, R0.reuse, R137, RZ ;  /* 0x0000008900c57224 */ /* 0x042fe400078e02ff */
[----:B------:R-:W-:-:S05]  /*1550*/  IMAD.WIDE.U32 R168, R0, R136, RZ ;  /* 0x0000008800a87225 */ /* 0x000fca00078e00ff */
[----:B------:R-:W-:-:S07]  /*1560*/  IADD3 R197, PT, PT, R169, R197, RZ ;  /* 0x000000c5a9c57210 */ /* 0x000fce0007ffe0ff */
.L_x_1334:
[----:B------:R-:W-:Y:S01]  /*1570*/  IMAD.IADD R189, R98, 0x1, -R189 ;  /* 0x0000000162bd7824 */ /* 0x000fe200078e0abd */
[----:B------:R-:W-:Y:S01]  /*1580*/  SHF.R.U32.HI R0, RZ, 0x3, R135 ;  /* 0x00000003ff007819 */ /* 0x000fe20000011687 */
[----:B------:R-:W-:Y:S01]  /*1590*/  IMAD.SHL.U32 R169, R135, 0x8, RZ ;  /* 0x0000000887a97824 */ /* 0x000fe200078e00ff */
[----:B------:R-:W1:Y:S01]  /*15a0*/  LDCU.64 UR4, c[0x0][0x3c8] ;  /* 0x00007900ff0477ac */ /* 0x000e620008000a00 */
[----:B------:R-:W-:Y:S01]  /*15b0*/  VIADD R167, R171, 0xffffffff ;  /* 0xffffffffaba77836 */ /* 0x000fe20000000000 */
[C---:B------:R-:W-:Y:S01]  /*15c0*/  ISETP.GE.AND P6, PT, R0.reuse, R189, PT ;  /* 0x000000bd0000720c */ /* 0x040fe20003fc6270 */
[C---:B------:R-:W-:Y:S01]  /*15d0*/  VIADD R20, R0.reuse, 0x10 ;  /* 0x0000001000147836 */ /* 0x040fe20000000000 */
[C---:B------:R-:W-:Y:S01]  /*15e0*/  LOP3.LUT R164, R169.reuse, 0x38, RZ, 0xc0, !PT ;  /* 0x00000038a9a47812 */ /* 0x040fe200078ec0ff */
[----:B------:R-:W2:Y:S01]  /*15f0*/  LDCU.64 UR6, c[0x0][0x3d0] ;  /* 0x00007a00ff0677ac */ /* 0x000ea20008000a00 */
[C---:B------:R-:W-:Y:S01]  /*1600*/  VIADD R18, R0.reuse, 0x20 ;  /* 0x0000002000127836 */ /* 0x040fe20000000000 */
[----:B------:R-:W-:Y:S01]  /*1610*/  LOP3.LUT R170, R169, 0x1f8, RZ, 0xc0, !PT ;  /* 0x000001f8a9aa7812 */ /* 0x000fe200078ec0ff */
[----:B------:R-:W-:Y:S01]  /*1620*/  VIADD R16, R0, 0x30 ;  /* 0x0000003000107836 */ /* 0x000fe20000000000 */
[----:B------:R-:W-:Y:S01]  /*1630*/  IADD3 R4, P0, PT, R164, R4, RZ ;  /* 0x00000004a4047210 */ /* 0x000fe20007f1e0ff */
[----:B------:R-:W-:Y:S01]  /*1640*/  IMAD R34, R0, R139, RZ ;  /* 0x0000008b00227224 */ /* 0x000fe200078e02ff */
[-C--:B------:R-:W-:Y:S01]  /*1650*/  ISETP.GE.AND P5, PT, R20, R189.reuse, PT ;  /* 0x000000bd1400720c */ /* 0x080fe20003fa6270 */
[----:B------:R-:W-:Y:S01]  /*1660*/  IMAD.SHL.U32 R89, R167, 0x40, RZ ;  /* 0x00000040a7597824 */ /* 0x000fe200078e00ff */
[-C--:B------:R-:W-:Y:S01]  /*1670*/  ISETP.GE.AND P3, PT, R18, R189.reuse, PT ;  /* 0x000000bd1200720c */ /* 0x080fe20003f66270 */
[----:B------:R-:W-:Y:S01]  /*1680*/  IMAD.X R5, RZ, RZ, R2, P0 ;  /* 0x000000ffff057224 */ /* 0x000fe200000e0602 */
[----:B------:R-:W3:Y:S01]  /*1690*/  @!P6 LDC.64 R8, c[0x0][0x3b0] ;  /* 0x0000ec00ff08eb82 */ /* 0x000ee20000000a00 */
[----:B------:R-:W-:Y:S01]  /*16a0*/  ISETP.GE.AND P4, PT, R16, R189, PT ;  /* 0x000000bd1000720c */ /* 0x000fe20003f86270 */
[----:B------:R-:W-:Y:S01]  /*16b0*/  IMAD.SHL.U32 R85, R138, 0x40, RZ ;  /* 0x000000408a557824 */ /* 0x000fe200078e00ff */
[----:B------:R-:W-:Y:S01]  /*16c0*/  LOP3.LUT R2, R169, 0x1e00, RZ, 0xc0, !PT ;  /* 0x00001e00a9027812 */ /* 0x000fe200078ec0ff */
[----:B------:R-:W-:Y:S01]  /*16d0*/  IMAD.WIDE.U32 R4, R0, R138, R4 ;  /* 0x0000008a00047225 */ /* 0x000fe200078e0004 */
[----:B------:R-:W-:Y:S01]  /*16e0*/  LOP3.LUT R87, R170, 0x38, R135, 0x78, !PT ;  /* 0x00000038aa577812 */ /* 0x000fe200078e7887 */
[----:B------:R-:W4:Y:S01]  /*16f0*/  LDCU.64 UR8, c[0x0][0x390] ;  /* 0x00007200ff0877ac */ /* 0x000f220008000a00 */
[----:B------:R-:W-:Y:S01]  /*1700*/  IADD3 R22, P0, PT, R164, R22, RZ ;  /* 0x00000016a4167210 */ /* 0x000fe20007f1e0ff */
[----:B------:R-:W-:Y:S01]  /*1710*/  IMAD.IADD R35, R5, 0x1, R34 ;  /* 0x0000000105237824 */ /* 0x000fe200078e0222 */
[----:B------:R-:W-:Y:S01]  /*1720*/  LOP3.LUT R87, R87, R2, RZ, 0xfc, !PT ;  /* 0x0000000257577212 */ /* 0x000fe200078efcff */
[----:B------:R-:W-:Y:S01]  /*1730*/  IMAD.MOV.U32 R34, RZ, RZ, R4 ;  /* 0x000000ffff227224 */ /* 0x000fe200078e0004 */
[----:B------:R-:W-:Y:S01]  /*1740*/  SHF.R.S32.HI R2, RZ, 0x1f, R134 ;  /* 0x0000001fff027819 */ /* 0x000fe20000011486 */
[----:B------:R-:W-:Y:S01]  /*1750*/  IMAD.MOV.U32 R4, RZ, RZ, R0 ;  /* 0x000000ffff047224 */ /* 0x000fe200078e0000 */
[----:B------:R-:W5:Y:S01]  /*1760*/  @!P6 LDC.64 R14, c[0x0][0x380] ;  /* 0x0000e000ff0eeb82 */ /* 0x000f620000000a00 */
[----:B------:R-:W-:Y:S01]  /*1770*/  IMAD.MOV.U32 R5, RZ, RZ, RZ ;  /* 0x000000ffff057224 */ /* 0x000fe200078e00ff */
[----:B------:R-:W-:Y:S01]  /*1780*/  SHF.L.U64.HI R210, R138, 0x4, R139 ;  /* 0x000000048ad27819 */ /* 0x000fe2000001028b */
[----:B------:R-:W-:Y:S01]  /*1790*/  IMAD.X R23, RZ, RZ, R3, P0 ;  /* 0x000000ffff177224 */ /* 0x000fe200000e0603 */
[----:B------:R-:W-:Y:S01]  /*17a0*/  SHF.R.U32.HI R165, RZ, 0x1, R135 ;  /* 0x00000001ffa57819 */ /* 0x000fe20000011687 */
[----:B------:R-:W-:Y:S01]  /*17b0*/  IMAD.WIDE.U32 R32, R96, 0x40, R4 ;  /* 0x0000004060207825 */ /* 0x000fe200078e0004 */
[----:B------:R-:W-:-:S02]  /*17c0*/  LOP3.LUT R212, R135, 0x1f, RZ, 0xc0, !PT ;  /* 0x0000001f87d47812 */ /* 0x000fc400078ec0ff */
[----:B------:R-:W4:Y:S01]  /*17d0*/  @!P5 LDC.64 R4, c[0x0][0x3b0] ;  /* 0x0000ec00ff04db82 */ /* 0x000f220000000a00 */
[----:B-1----:R-:W-:Y:S01]  /*17e0*/  IMAD.WIDE.U32 R22, R92, UR4, R22 ;  /* 0x000000045c167c25 */ /* 0x002fe2000f8e0016 */
[C---:B------:R-:W-:Y:S02]  /*17f0*/  @!P5 IADD3 R24, P2, PT, R32.reuse, 0x10, RZ ;  /* 0x000000102018d810 */ /* 0x040fe40007f5e0ff */
[----:B------:R-:W-:Y:S01]  /*1800*/  @!P3 IADD3 R19, P1, PT, R32, 0x20, RZ ;  /* 0x000000202013b810 */ /* 0x000fe20007f3e0ff */
[----:B--2---:R-:W-:Y:S01]  /*1810*/  IMAD R3, R2, UR6, RZ ;  /* 0x0000000602037c24 */ /* 0x004fe2000f8e02ff */
[----:B------:R-:W-:Y:S01]  /*1820*/  @!P4 IADD3 R17, P0, PT, R32, 0x30, RZ ;  /* 0x000000302011c810 */ /* 0x000fe20007f1e0ff */
[----:B------:R-:W-:Y:S01]  /*1830*/  IMAD.WIDE.U32 R34, R134, UR6, R34 ;  /* 0x0000000686227c25 */ /* 0x000fe2000f8e0022 */
[----:B------:R-:W1:Y:S01]  /*1840*/  @!P3 LDC.64 R12, c[0x0][0x3b0] ;  /* 0x0000ec00ff0cbb82 */ /* 0x000e620000000a00 */
[----:B------:R-:W-:Y:S02]  /*1850*/  IADD3 R93, PT, PT, R88, R93, -R98 ;  /* 0x0000005d585d7210 */ /* 0x000fe40007ffe862 */
[----:B---3--:R-:W-:-:S02]  /*1860*/  @!P6 IMAD R26, R33, R8, RZ ;  /* 0x00000008211ae224 */ /* 0x008fc400078e02ff */
[----:B------:R-:W-:Y:S01]  /*1870*/  IMAD R23, R92, UR5, R23 ;  /* 0x000000055c177c24 */ /* 0x000fe2000f8e0217 */
[----:B------:R-:W2:Y:S01]  /*1880*/  LDCU.64 UR4, c[0x0][0x388] ;  /* 0x00007100ff0477ac */ /* 0x000ea20008000a00 */
[----:B------:R-:W-:Y:S01]  /*1890*/  IMAD R194, R134, UR7, R3 ;  /* 0x0000000786c27c24 */ /* 0x000fe2000f8e0203 */
[----:B------:R-:W3:Y:S01]  /*18a0*/  S2UR UR6, SR_CgaCtaId ;  /* 0x00000000000679c3 */ /* 0x000ee20000008800 */
[C---:B------:R-:W-:Y:S01]  /*18b0*/  @!P6 IMAD R26, R32.reuse, R9, R26 ;  /* 0x00000009201ae224 */ /* 0x040fe200078e021a */
[----:B------:R-:W1:Y:S01]  /*18c0*/  LDCU UR7, c[0x0][0x3e0] ;  /* 0x00007c00ff0777ac */ /* 0x000e620008000800 */
[--C-:B------:R-:W-:Y:S02]  /*18d0*/  @!P5 IMAD.X R25, RZ, RZ, R33.reuse, P2 ;  /* 0x000000ffff19d224 */ /* 0x100fe400010e0621 */
[--C-:B------:R-:W-:Y:S02]  /*18e0*/  @!P3 IMAD.X R21, RZ, RZ, R33.reuse, P1 ;  /* 0x000000ffff15b224 */ /* 0x100fe400008e0621 */
[----:B------:R-:W-:Y:S01]  /*18f0*/  @!P4 IMAD.X R3, RZ, RZ, R33, P0 ;  /* 0x000000ffff03c224 */ /* 0x000fe200000e0621 */
[----:B------:R-:W1:Y:S01]  /*1900*/  @!P5 LDC.64 R10, c[0x0][0x380] ;  /* 0x0000e000ff0adb82 */ /* 0x000e620000000a00 */
[----:B------:R-:W-:-:S04]  /*1910*/  @!P6 IMAD.WIDE.U32 R32, R32, R8, R22 ;  /* 0x000000082020e225 */ /* 0x000fc800078e0016 */
[----:B------:R-:W-:Y:S01]  /*1920*/  @!P6 IMAD.IADD R26, R33, 0x1, R26 ;  /* 0x00000001211ae824 */ /* 0x000fe200078e021a */
[----:B-----5:R-:W-:Y:S01]  /*1930*/  @!P6 LEA R14, P0, R32, R14, 0x1 ;  /* 0x0000000e200ee211 */ /* 0x020fe200078008ff */
[----:B------:R-:W-:Y:S01]  /*1940*/  @!P5 IMAD.MOV.U32 R30, RZ, RZ, R22 ;  /* 0x000000ffff1ed224 */ /* 0x000fe200078e0016 */
[----:B------:R-:W5:Y:S01]  /*1950*/  @!P4 LDC.64 R6, c[0x0][0x3b0] ;  /* 0x0000ec00ff06cb82 */ /* 0x000f620000000a00 */
[--C-:B------:R-:W-:Y:S01]  /*1960*/  @!P5 IMAD.MOV.U32 R31, RZ, RZ, R23.reuse ;  /* 0x000000ffff1fd224 */ /* 0x100fe200078e0017 */
[----:B--2---:R-:W-:Y:S01]  /*1970*/  LEA R195, P1, R34, UR4, 0x1 ;  /* 0x0000000422c37c11 */ /* 0x004fe2000f8208ff */
[----:B----4-:R-:W-:Y:S01]  /*1980*/  @!P5 IMAD R25, R25, R4, RZ ;  /* 0x000000041919d224 */ /* 0x010fe200078e02ff */
[----:B------:R-:W-:Y:S01]  /*1990*/  UMOV UR4, 0x400 ;  /* 0x0000040000047882 */ /* 0x000fe20000000000 */
[----:B------:R-:W-:Y:S01]  /*19a0*/  @!P6 LEA.HI.X R15, R32, R15, R26, 0x1, P0 ;  /* 0x0000000f200fe211 */ /* 0x000fe200000f0c1a */
[----:B------:R-:W-:Y:S02]  /*19b0*/  @!P3 IMAD.MOV.U32 R28, RZ, RZ, R22 ;  /* 0x000000ffff1cb224 */ /* 0x000fe400078e0016 */
[----:B------:R-:W2:Y:S01]  /*19c0*/  @!P3 LDC.64 R8, c[0x0][0x380] ;  /* 0x0000e000ff08bb82 */ /* 0x000ea20000000a00 */
[----:B------:R-:W-:Y:S01]  /*19d0*/  @!P3 IMAD.MOV.U32 R29, RZ, RZ, R23 ;  /* 0x000000ffff1db224 */ /* 0x000fe200078e0017 */
[----:B---3--:R-:W-:Y:S01]  /*19e0*/  ULEA UR6, UR6, UR4, 0x18 ;  /* 0x0000000406067291 */ /* 0x008fe2000f8ec0ff */
[----:B------:R-:W-:-:S02]  /*19f0*/  IMAD.IADD R194, R35, 0x1, R194 ;  /* 0x0000000123c27824 */ /* 0x000fc400078e02c2 */
[----:B-1----:R-:W-:Y:S02]  /*1a00*/  @!P3 IMAD R26, R21, R12, RZ ;  /* 0x0000000c151ab224 */ /* 0x002fe400078e02ff */
[----:B------:R-:W-:Y:S01]  /*1a10*/  @!P5 IMAD R25, R24, R5, R25 ;  /* 0x000000051819d224 */ /* 0x000fe200078e0219 */
[----:B------:R-:W-:Y:S01]  /*1a20*/  LEA.HI.X R194, R34, UR5, R194, 0x1, P1 ;  /* 0x0000000522c27c11 */ /* 0x000fe200088f0cc2 */
[----:B------:R-:W-:Y:S01]  /*1a30*/  @!P5 IMAD.WIDE.U32 R30, R24, R4, R30 ;  /* 0x00000004181ed225 */ /* 0x000fe200078e001e */
[----:B------:R-:W-:Y:S01]  /*1a40*/  LEA R87, R87, UR6, 0x1 ;  /* 0x0000000657577c11 */ /* 0x000fe2000f8e08ff */
[----:B------:R-:W1:Y:S01]  /*1a50*/  @!P4 LDC.64 R4, c[0x0][0x380] ;  /* 0x0000e000ff04cb82 */ /* 0x000e620000000a00 */
[----:B------:R-:W3:Y:S01]  /*1a60*/  LDCU.64 UR4, c[0x0][0x3d8] ;  /* 0x00007b00ff0477ac */ /* 0x000ee20008000a00 */
[----:B------:R-:W-:Y:S01]  /*1a70*/  @!P3 IMAD R13, R19, R13, R26 ;  /* 0x0000000d130db224 */ /* 0x000fe200078e021a */
[----:B------:R-:W-:Y:S01]  /*1a80*/  @!P5 IADD3 R25, PT, PT, R31, R25, RZ ;  /* 0x000000191f19d210 */ /* 0x000fe20007ffe0ff */
[----:B------:R-:W-:Y:S01]  /*1a90*/  @!P3 IMAD.WIDE.U32 R28, R19, R12, R28 ;  /* 0x0000000c131cb225 */ /* 0x000fe200078e001c */
[C---:B------:R-:W-:Y:S01]  /*1aa0*/  @!P5 LEA R26, P1, R30.reuse, R10, 0x1 ;  /* 0x0000000a1e1ad211 */ /* 0x040fe200078208ff */
[----:B------:R-:W-:Y:S01]  /*1ab0*/  @!PT LDS RZ, [RZ] ;  /* 0x00000000fffff984 */ /* 0x000fe20000000800 */
[----:B------:R-:W-:Y:S01]  /*1ac0*/  @!PT LDS RZ, [RZ] ;  /* 0x00000000fffff984 */ /* 0x000fe20000000800 */
[----:B------:R-:W-:Y:S01]  /*1ad0*/  @!PT LDS RZ, [RZ] ;  /* 0x00000000fffff984 */ /* 0x000fe20000000800 */
[----:B------:R-:W-:Y:S02]  /*1ae0*/  @!P6 LDGSTS.E.BYPASS.LTC128B.128 [R87], desc[UR10][R14.64] ;  /* 0x000000000e57efae */ /* 0x000fe4000b981a0a */
[----:B-----5:R-:W-:Y:S01]  /*1af0*/  @!P4 IMAD R12, R3, R6, RZ ;  /* 0x00000006030cc224 */ /* 0x020fe200078e02ff */
[----:B------:R-:W-:Y:S01]  /*1b00*/  @!P5 LEA.HI.X R27, R30, R11, R25, 0x1, P1 ;  /* 0x0000000b1e1bd211 */ /* 0x000fe200008f0c19 */
[----:B------:R-:W-:Y:S01]  /*1b10*/  @!P3 IMAD.IADD R13, R29, 0x1, R13 ;  /* 0x000000011d0db824 */ /* 0x000fe200078e020d */
[----:B------:R-:W-:Y:S01]  /*1b20*/  @!P6 LDGSTS.E.BYPASS.LTC128B.128 [R87+0x2000], desc[UR10][R14.64+0x80] ;  /* 0x020000800e57efae */ /* 0x000fe2000b981a0a */
[C---:B------:R-:W-:Y:S01]  /*1b30*/  @!P4 IMAD R7, R17.reuse, R7, R12 ;  /* 0x000000071107c224 */ /* 0x040fe200078e020c */
[----:B--2---:R-:W-:Y:S01]  /*1b40*/  @!P3 LEA R24, P0, R28, R8, 0x1 ;  /* 0x000000081c18b211 */ /* 0x004fe200078008ff */
[----:B------:R-:W-:Y:S01]  /*1b50*/  @!P4 IMAD.WIDE.U32 R22, R17, R6, R22 ;  /* 0x000000061116c225 */ /* 0x000fe200078e0016 */
[----:B------:R2:W-:Y:S01]  /*1b60*/  @!P6 LDGSTS.E.BYPASS.LTC128B.128 [R87+0x4000], desc[UR10][R14.64+0x100] ;  /* 0x040001000e57efae */ /* 0x0005e2000b981a0a */
[----:B------:R-:W-:-:S02]  /*1b70*/  SHF.L.U64.HI R3, R138, 0x6, R139 ;  /* 0x000000068a037819 */ /* 0x000fc4000001028b */
[----:B------:R-:W-:Y:S01]  /*1b80*/  @!P3 LEA.HI.X R25, R28, R9, R13, 0x1, P0 ;  /* 0x000000091c19b211 */ /* 0x000fe200000f0c0d */
[----:B------:R-:W-:Y:S01]  /*1b90*/  @!P5 LDGSTS.E.BYPASS.LTC128B.128 [R87+0x800], desc[UR10][R26.64] ;  /* 0x008000001a57dfae */ /* 0x000fe2000b981a0a */
[----:B------:R-:W-:Y:S02]  /*1ba0*/  @!P4 IMAD.IADD R6, R23, 0x1, R7 ;  /* 0x000000011706c824 */ /* 0x000fe400078e0207 */
[----:B------:R-:W-:Y:S01]  /*1bb0*/  IMAD.IADD R7, R88, 0x1, -R89 ;  /* 0x0000000158077824 */ /* 0x000fe200078e0a59 */
[----:B------:R-:W-:Y:S01]  /*1bc0*/  @!P5 LDGSTS.E.BYPASS.LTC128B.128 [R87+0x2800], desc[UR10][R26.64+0x80] ;  /* 0x028000801a57dfae */ /* 0x000fe2000b981a0a */
[----:B-1----:R-:W-:Y:S01]  /*1bd0*/  @!P4 LEA R10, P0, R22, R4, 0x1 ;  /* 0x00000004160ac211 */ /* 0x002fe200078008ff */
[----:B------:R-:W-:Y:S02]  /*1be0*/  IMAD.SHL.U32 R214, R138, 0x10, RZ ;  /* 0x000000108ad67824 */ /* 0x000fe400078e00ff */
[----:B------:R1:W-:Y:S01]  /*1bf0*/  @!P5 LDGSTS.E.BYPASS.LTC128B.128 [R87+0x4800], desc[UR10][R26.64+0x100] ;  /* 0x048001001a57dfae */ /* 0x0003e2000b981a0a */
[----:B------:R-:W-:Y:S01]  /*1c00*/  @!P4 LEA.HI.X R11, R22, R5, R6, 0x1, P0 ;  /* 0x00000005160bc211 */ /* 0x000fe200000f0c06 */
[----:B------:R-:W-:Y:S01]  /*1c10*/  IMAD R5, R3, R167, RZ ;  /* 0x000000a703057224 */ /* 0x000fe200078e02ff */
[-C--:B------:R-:W-:Y:S01]  /*1c20*/  ISETP.GE.AND P2, PT, R18, R7.reuse, PT ;  /* 0x000000071200720c */ /* 0x080fe20003f46270 */
[----:B------:R-:W-:Y:S01]  /*1c30*/  @!P3 LDGSTS.E.BYPASS.LTC128B.128 [R87+0x1000], desc[UR10][R24.64] ;  /* 0x010000001857bfae */ /* 0x000fe2000b981a0a */
[----:B------:R-:W-:Y:S01]  /*1c40*/  ISETP.GE.AND P6, PT, R0, R7, PT ;  /* 0x000000070000720c */ /* 0x000fe20003fc6270 */
[C---:B------:R-:W-:Y:S01]  /*1c50*/  IMAD.SHL.U32 R153, R135.reuse, 0x40, RZ ;  /* 0x0000004087997824 */ /* 0x040fe200078e00ff */
[----:B------:R-:W-:Y:S01]  /*1c60*/  IADD3 R22, P1, PT, R164, R168, RZ ;  /* 0x000000a8a4167210 */ /* 0x000fe20007f3e0ff */
[----:B------:R-:W-:Y:S01]  /*1c70*/  @!P3 LDGSTS.E.BYPASS.LTC128B.128 [R87+0x3000], desc[UR10][R24.64+0x80] ;  /* 0x030000801857bfae */ /* 0x000fe2000b981a0a */
[----:B------:R-:W-:-:S02]  /*1c80*/  IMAD.SHL.U32 R9, R135, 0x20, RZ ;  /* 0x0000002087097824 */ /* 0x000fc400078e00ff */
[----:B------:R-:W-:Y:S01]  /*1c90*/  IMAD.SHL.U32 R4, R139, 0x20, RZ ;  /* 0x000000208b047824 */ /* 0x000fe200078e00ff */
[----:B------:R4:W-:Y:S01]  /*1ca0*/  @!P3 LDGSTS.E.BYPASS.LTC128B.128 [R87+0x5000], desc[UR10][R24.64+0x100] ;  /* 0x050001001857bfae */ /* 0x0009e2000b981a0a */
[-C--:B------:R-:W-:Y:S01]  /*1cb0*/  ISETP.GE.AND P3, PT, R20, R7.reuse, PT ;  /* 0x000000071400720c */ /* 0x080fe20003f66270 */
[----:B------:R-:W-:Y:S01]  /*1cc0*/  IMAD.X R23, RZ, RZ, R197, P1 ;  /* 0x000000ffff177224 */ /* 0x000fe200008e06c5 */
[----:B------:R-:W-:Y:S01]  /*1cd0*/  ISETP.GE.AND P1, PT, R16, R7, PT ;  /* 0x000000071000720c */ /* 0x000fe20003f26270 */
[----:B--2---:R-:W-:Y:S01]  /*1ce0*/  IMAD.WIDE.U32 R14, R85, R167, RZ ;  /* 0x000000a7550e7225 */ /* 0x004fe200078e00ff */
[----:B------:R-:W-:Y:S01]  /*1cf0*/  LOP3.LUT R12, R153, 0x200, RZ, 0xc0, !PT ;  /* 0x00000200990c7812 */ /* 0x000fe200078ec0ff */
[----:B------:R-:W-:Y:S01]  /*1d00*/  @!P4 LDGSTS.E.BYPASS.LTC128B.128 [R87+0x1800], desc[UR10][R10.64] ;  /* 0x018000000a57cfae */ /* 0x000fe2000b981a0a */
[----:B------:R-:W-:Y:S01]  /*1d10*/  LOP3.LUT R152, R164, 0x1c0, R153, 0xf8, !PT ;  /* 0x000001c0a4987812 */ /* 0x000fe200078ef899 */
[----:B------:R-:W-:Y:S01]  /*1d20*/  IMAD.IADD R15, R15, 0x1, R5 ;  /* 0x000000010f0f7824 */ /* 0x000fe200078e0205 */
[----:B------:R-:W-:Y:S01]  /*1d30*/  LOP3.LUT R221, R153, 0x400, RZ, 0xc0, !PT ;  /* 0x0000040099dd7812 */ /* 0x000fe200078ec0ff */
[----:B------:R-:W-:Y:S01]  /*1d40*/  @!P4 LDGSTS.E.BYPASS.LTC128B.128 [R87+0x3800], desc[UR10][R10.64+0x80] ;  /* 0x038000800a57cfae */ /* 0x000fe2000b981a0a */
[----:B------:R-:W-:-:S02]  /*1d50*/  IMAD R166, R0, R137, RZ ;  /* 0x0000008900a67224 */ /* 0x000fc400078e02ff */
[----:B------:R-:W-:Y:S01]  /*1d60*/  IMAD.WIDE.U32 R22, R0, R136, R22 ;  /* 0x0000008800167225 */ /* 0x000fe200078e0016 */
[----:B------:R-:W-:Y:S01]  /*1d70*/  @!P3 IADD3 R8, P0, PT, R214, R14, RZ ;  /* 0x0000000ed608b210 */ /* 0x000fe20007f1e0ff */
[----:B------:R2:W-:Y:S01]  /*1d80*/  @!P4 LDGSTS.E.BYPASS.LTC128B.128 [R87+0x5800], desc[UR10][R10.64+0x100] ;  /* 0x058001000a57cfae */ /* 0x0005e2000b981a0a */
[----:B------:R-:W-:Y:S01]  /*1d90*/  ISETP.GE.AND P4, PT, R18, R7, PT ;  /* 0x000000071200720c */ /* 0x000fe20003f86270 */
[----:B-1----:R-:W-:Y:S01]  /*1da0*/  IMAD.WIDE.U32 R26, R138, 0x20, RZ ;  /* 0x000000208a1a7825 */ /* 0x002fe200078e00ff */
[----:B------:R-:W-:-:S03]  /*1db0*/  IADD3 R23, PT, PT, R23, R166, RZ ;  /* 0x000000a617177210 */ /* 0x000fc60007ffe0ff */
[----:B------:R-:W-:Y:S01]  /*1dc0*/  @!P3 IMAD.X R5, R210, 0x1, R15, P0 ;  /* 0x00000001d205b824 */ /* 0x000fe200000e060f */
[----:B------:R-:W-:Y:S01]  /*1dd0*/  @!P2 IADD3 R6, P0, PT, R14, R26, RZ ;  /* 0x0000001a0e06a210 */ /* 0x000fe20007f1e0ff */
[----:B---3--:R-:W-:Y:S02]  /*1de0*/  IMAD R13, R2, UR4, RZ ;  /* 0x00000004020d7c24 */ /* 0x008fe4000f8e02ff */
[----:B------:R-:W-:Y:S01]  /*1df0*/  IMAD.WIDE.U32 R22, R134, UR4, R22 ;  /* 0x0000000486167c25 */ /* 0x000fe2000f8e0016 */
[----:B----4-:R-:W-:-:S03]  /*1e00*/  @!P3 LEA R24, P5, R8, R195, 0x1 ;  /* 0x000000c30818b211 */ /* 0x010fc600078a08ff */
[----:B------:R-:W-:Y:S01]  /*1e10*/  IMAD R13, R134, UR5, R13 ;  /* 0x00000005860d7c24 */ /* 0x000fe2000f8e020d */
[-C--:B------:R-:W-:Y:S01]  /*1e20*/  @!P3 LEA.HI.X R25, R8, R194.reuse, R5, 0x1, P5 ;  /* 0x000000c20819b211 */ /* 0x080fe200028f0c05 */
[----:B------:R-:W-:Y:S01]  /*1e30*/  IMAD.WIDE.U32 R208, R136, 0x20, RZ ;  /* 0x0000002088d07825 */ /* 0x000fe200078e00ff */
[----:B------:R-:W-:Y:S02]  /*1e40*/  @!P6 LEA R26, P5, R14, R195, 0x1 ;  /* 0x000000c30e1ae211 */ /* 0x000fe400078a08ff */
[----:B------:R-:W-:Y:S01]  /*1e50*/  LOP3.LUT R5, R12, 0x7c00, R9, 0xf8, !PT ;  /* 0x00007c000c057812 */ /* 0x000fe200078ef809 */
[----:B------:R-:W-:Y:S01]  /*1e60*/  IMAD.SHL.U32 R133, R137, 0x20, RZ ;  /* 0x0000002089857824 */ /* 0x000fe200078e00ff */
[----:B------:R-:W-:Y:S01]  /*1e70*/  @!P2 IADD3.X R9, PT, PT, R15, R27, R4, P0, !PT ;  /* 0x0000001b0f09a210 */ /* 0x000fe200007fe404 */
[----:B------:R-:W-:Y:S01]  /*1e80*/  @!P1 IMAD R4, R139, 0x30, RZ ;  /* 0x000000308b049824 */ /* 0x000fe200078e02ff */
[--C-:B------:R-:W-:Y:S01]  /*1e90*/  @!P6 LEA.HI.X R27, R14, R194, R15.reuse, 0x1, P5 ;  /* 0x000000c20e1be211 */ /* 0x100fe200028f0c0f */
[----:B------:R-:W-:Y:S01]  /*1ea0*/  @!P1 IMAD.WIDE.U32 R14, R138, 0x30, R14 ;  /* 0x000000308a0e9825 */ /* 0x000fe200078e000e */
[----:B------:R-:W-:-:S02]  /*1eb0*/  @!P2 LEA R8, P0, R6, R195, 0x1 ;  /* 0x000000c30608a211 */ /* 0x000fc400078008ff */
[----:B------:R-:W-:Y:S01]  /*1ec0*/  ISETP.GE.AND P5, PT, R20, R7, PT ;  /* 0x000000071400720c */ /* 0x000fe20003fa6270 */
[----:B------:R-:W-:Y:S01]  /*1ed0*/  @!P6 LDGSTS.E.BYPASS.LTC128B.128 [R87+0x6000], desc[UR10][R26.64] ;  /* 0x060000001a57efae */ /* 0x000fe2000b981a0a */
[----:B--2---:R-:W-:Y:S01]  /*1ee0*/  @!P1 IMAD.IADD R11, R15, 0x1, R4 ;  /* 0x000000010f0b9824 */ /* 0x004fe200078e0204 */
[----:B------:R-:W-:Y:S01]  /*1ef0*/  @!P2 LEA.HI.X R9, R6, R194, R9, 0x1, P0 ;  /* 0x000000c20609a211 */ /* 0x000fe200000f0c09 */
[C---:B------:R-:W-:Y:S01]  /*1f00*/  IMAD.SHL.U32 R10, R136.reuse, 0x40, RZ ;  /* 0x00000040880a7824 */ /* 0x040fe200078e00ff */
[----:B------:R-:W-:Y:S01]  /*1f10*/  @!P6 LDGSTS.E.BYPASS.LTC128B.128 [R87+0x8000], desc[UR10][R26.64+0x80] ;  /* 0x080000801a57efae */ /* 0x000fe2000b981a0a */
[----:B------:R-:W-:Y:S01]  /*1f20*/  SHF.L.U64.HI R12, R136, 0x6, R137 ;  /* 0x00000006880c7819 */ /* 0x000fe20000010289 */
[----:B------:R-:W-:Y:S01]  /*1f30*/  IMAD.IADD R6, R23, 0x1, R13 ;  /* 0x0000000117067824 */ /* 0x000fe200078e020d */
[----:B------:R-:W-:Y:S01]  /*1f40*/  LEA R4, P0, R22, UR8, 0x1 ;  /* 0x0000000816047c11 */ /* 0x000fe2000f8008ff */
[----:B------:R-:W-:Y:S01]  /*1f50*/  @!P6 LDGSTS.E.BYPASS.LTC128B.128 [R87+0xa000], desc[UR10][R26.64+0x100] ;  /* 0x0a0001001a57efae */ /* 0x000fe2000b981a0a */
[----:B------:R-:W-:-:S02]  /*1f60*/  IMAD.IADD R133, R209, 0x1, R133 ;  /* 0x00000001d1857824 */ /* 0x000fc400078e0285 */
[----:B------:R-:W-:Y:S01]  /*1f70*/  IMAD R13, R12, R167, RZ ;  /* 0x000000a70c0d7224 */ /* 0x000fe200078e02ff */
[----:B------:R-:W-:Y:S01]  /*1f80*/  @!P3 LDGSTS.E.BYPASS.LTC128B.128 [R87+0x6800], desc[UR10][R24.64] ;  /* 0x068000001857bfae */ /* 0x000fe2000b981a0a */
[----:B------:R-:W-:Y:S01]  /*1f90*/  LEA.HI.X R6, R22, UR9, R6, 0x1, P0 ;  /* 0x0000000916067c11 */ /* 0x000fe200080f0c06 */
[----:B------:R-:W-:Y:S02]  /*1fa0*/  IMAD.MOV.U32 R188, RZ, RZ, 0x20 ;  /* 0x00000020ffbc7424 */ /* 0x000fe400078e00ff */
[----:B------:R-:W-:Y:S01]  /*1fb0*/  @!P3 LDGSTS.E.BYPASS.LTC128B.128 [R87+0x8800], desc[UR10][R24.64+0x80] ;  /* 0x088000801857bfae */ /* 0x000fe2000b981a0a */
[----:B------:R-:W-:Y:S02]  /*1fc0*/  IMAD.MOV.U32 R156, RZ, RZ, 0x40 ;  /* 0x00000040ff9c7424 */ /* 0x000fe400078e00ff */
[----:B------:R-:W-:Y:S01]  /*1fd0*/  IMAD R92, R97, UR7, R92 ;  /* 0x00000007615c7c24 */ /* 0x000fe2000f8e025c */
[----:B------:R-:W-:Y:S01]  /*1fe0*/  @!P3 LDGSTS.E.BYPASS.LTC128B.128 [R87+0xa800], desc[UR10][R24.64+0x100] ;  /* 0x0a8001001857bfae */ /* 0x000fe2000b981a0a */
[----:B------:R-:W-:Y:S01]  /*1ff0*/  @!P1 LEA R20, P3, R14, R195, 0x1 ;  /* 0x000000c30e149211 */ /* 0x000fe200078608ff */
[----:B------:R-:W-:-:S02]  /*2000*/  IMAD.SHL.U32 R160, R135, 0x2, RZ ;  /* 0x0000000287a07824 */ /* 0x000fc400078e00ff */
[----:B------:R-:W-:Y:S01]  /*2010*/  @!P2 LDGSTS.E.BYPASS.LTC128B.128 [R87+0x7000], desc[UR10][R8.64] ;  /* 0x070000000857afae */ /* 0x000fe2000b981a0a */
[----:B------:R-:W-:Y:S01]  /*2020*/  @!P1 LEA.HI.X R21, R14, R194, R11, 0x1, P3 ;  /* 0x000000c20e159211 */ /* 0x000fe200018f0c0b */
[----:B------:R-:W-:Y:S01]  /*2030*/  IMAD.WIDE.U32 R10, R10, R167, RZ ;  /* 0x000000a70a0a7225 */ /* 0x000fe200078e00ff */
[----:B------:R-:W-:Y:S01]  /*2040*/  ISETP.GE.AND P3, PT, R16, R7, PT ;  /* 0x000000071000720c */ /* 0x000fe20003f66270 */
[----:B------:R-:W-:Y:S01]  /*2050*/  @!P2 LDGSTS.E.BYPASS.LTC128B.128 [R87+0x9000], desc[UR10][R8.64+0x80] ;  /* 0x090000800857afae */ /* 0x000fe2000b981a0a */
[----:B------:R-:W-:Y:S01]  /*2060*/  LOP3.LUT R7, R135, 0x8, RZ, 0xc0, !PT ;  /* 0x0000000887077812 */ /* 0x000fe200078ec0ff */
[----:B------:R-:W-:Y:S01]  /*2070*/  IMAD.IADD R11, R11, 0x1, R13 ;  /* 0x000000010b0b7824 */ /* 0x000fe200078e020d */
[C---:B------:R-:W-:Y:S01]  /*2080*/  @!P4 IADD3 R13, P0, PT, R10.reuse, R208, RZ ;  /* 0x000000d00a0dc210 */ /* 0x040fe20007f1e0ff */
[----:B------:R1:W-:Y:S01]  /*2090*/  @!P2 LDGSTS.E.BYPASS.LTC128B.128 [R87+0xb000], desc[UR10][R8.64+0x100] ;  /* 0x0b0001000857afae */ /* 0x0003e2000b981a0a */
[----:B------:R-:W-:Y:S02]  /*20a0*/  @!P6 LEA R18, P2, R10, R4, 0x1 ;  /* 0x000000040a12e211 */ /* 0x000fe400078408ff */
[----:B------:R-:W-:Y:S01]  /*20b0*/  LOP3.LUT R160, R160, 0x6, RZ, 0xc0, !PT ;  /* 0x00000006a0a07812 */ /* 0x000fe200078ec0ff */
[----:B------:R-:W-:Y:S01]  /*20c0*/  @!P1 LDGSTS.E.BYPASS.LTC128B.128 [R87+0x7800], desc[UR10][R20.64] ;  /* 0x0780000014579fae */ /* 0x000fe2000b981a0a */
[----:B------:R-:W-:-:S03]  /*20d0*/  @!P6 LEA.HI.X R19, R10, R6, R11, 0x1, P2 ;  /* 0x000000060a13e211 */ /* 0x000fc600010f0c0b */
[----:B------:R-:W-:Y:S01]  /*20e0*/  @!P1 LDGSTS.E.BYPASS.LTC128B.128 [R87+0x9800], desc[UR10][R20.64+0x80] ;  /* 0x0980008014579fae */ /* 0x000fe2000b981a0a */
[----:B------:R-:W-:-:S03]  /*20f0*/  @!P3 IMAD.WIDE.U32 R14, R136, 0x30, R10 ;  /* 0x00000030880eb825 */ /* 0x000fc600078e000a */
[----:B------:R2:W-:Y:S01]  /*2100*/  @!P1 LDGSTS.E.BYPASS.LTC128B.128 [R87+0xb800], desc[UR10][R20.64+0x100] ;  /* 0x0b80010014579fae */ /* 0x0005e2000b981a0a */
[----:B------:R-:W-:-:S03]  /*2110*/  @!P3 IMAD R17, R137, 0x30, RZ ;  /* 0x000000308911b824 */ /* 0x000fc600078e02ff */
[----:B------:R-:W0:Y:S01]  /*2120*/  LDGDEPBAR ;  /* 0x00000000000079af */ /* 0x000e220000000000 */
[----:B------:R-:W-:Y:S01]  /*2130*/  @!P3 IMAD.IADD R15, R15, 0x1, R17 ;  /* 0x000000010f0fb824 */ /* 0x000fe200078e0211 */
[----:B-1----:R-:W-:Y:S02]  /*2140*/  LOP3.LUT R8, R152, R7, RZ, 0x3c, !PT ;  /* 0x0000000798087212 */ /* 0x002fe400078e3cff */
[----:B------:R-:W-:-:S03]  /*2150*/  @!P5 LEA R9, P1, R136, R10, 0x4 ;  /* 0x0000000a8809d211 */ /* 0x000fc600078220ff */
[----:B------:R-:W-:Y:S01]  /*2160*/  IMAD R221, R8, 0x2, R221 ;  /* 0x0000000208dd7824 */ /* 0x000fe200078e02dd */
[----:B------:R-:W-:Y:S01]  /*2170*/  @!P5 LEA.HI.X R7, R136, R11, R137, 0x4, P1 ;  /* 0x0000000b8807d211 */ /* 0x000fe200008f2489 */
[----:B------:R-:W-:Y:S01]  /*2180*/  @!P4 IMAD.X R11, R133, 0x1, R11, P0 ;  /* 0x00000001850bc824 */ /* 0x000fe200000e060b */
[-C--:B------:R-:W-:Y:S01]  /*2190*/  @!P5 LEA R8, P2, R9, R4.reuse, 0x1 ;  /* 0x000000040908d211 */ /* 0x080fe200078408ff */
[----:B------:R-:W-:Y:S01]  /*21a0*/  VIADD R101, R221, UR6 ;  /* 0x00000006dd657c36 */ /* 0x000fe20008000000 */
[----:B------:R-:W-:Y:S02]  /*21b0*/  @!P4 LEA R10, P1, R13, R4, 0x1 ;  /* 0x000000040d0ac211 */ /* 0x000fe400078208ff */
[----:B------:R-:W-:Y:S01]  /*21c0*/  @!P5 LEA.HI.X R9, R9, R6, R7, 0x1, P2 ;  /* 0x000000060909d211 */ /* 0x000fe200010f0c07 */
[----:B------:R-:W-:-:S04]  /*21d0*/  DEPBAR.LE SB0, 0x0 ;  /* 0x000080000000791a */ /* 0x000fc80000000000 */
[----:B------:R-:W-:Y:S01]  /*21e0*/  BAR.SYNC.DEFER_BLOCKING 0x0 ;  /* 0x0000000000007b1d */ /* 0x000fe20000010000 */
[----:B------:R-:W-:Y:S02]  /*21f0*/  LOP3.LUT R7, R165, 0x8, RZ, 0xc0, !PT ;  /* 0x00000008a5077812 */ /* 0x000fe400078ec0ff */
[----:B------:R-:W-:Y:S02]  /*2200*/  @!P3 LEA R16, P0, R14, R4, 0x1 ;  /* 0x000000040e10b211 */ /* 0x000fe400078008ff */
[----:B------:R-:W-:Y:S02]  /*2210*/  LOP3.LUT R86, R152, R7, RZ, 0x3c, !PT ;  /* 0x0000000798567212 */ /* 0x000fe400078e3cff */
[-C--:B------:R-:W-:Y:S02]  /*2220*/  @!P4 LEA.HI.X R11, R13, R6.reuse, R11, 0x1, P1 ;  /* 0x000000060d0bc211 */ /* 0x080fe400008f0c0b */
[----:B------:R-:W-:Y:S01]  /*2230*/  @!P3 LEA.HI.X R17, R14, R6, R15, 0x1, P0 ;  /* 0x000000060e11b211 */ /* 0x000fe200000f0c0f */
[----:B------:R-:W-:Y:S01]  /*2240*/  IMAD.IADD R5, R86, 0x1, R5 ;  /* 0x0000000156057824 */ /* 0x000fe200078e0205 */
[----:B------:R-:W-:-:S04]  /*2250*/  LOP3.LUT P1, RZ, R135, 0x4, RZ, 0xc0, !PT ;  /* 0x0000000487ff7812 */ /* 0x000fc8000782c0ff */
[----:B------:R-:W-:Y:S02]  /*2260*/  LEA R105, R5, UR6, 0x1 ;  /* 0x0000000605697c11 */ /* 0x000fe4000f8e08ff */
        /* <DEDUP_REMOVED lines=41> */
[----:B------:R-:W3:Y:S01]  /*2500*/  LDSM.16.M88.4 R36, [R221+UR6+0x6000] ;  /* 0x00600006dd24783b */ /* 0x000ee20008000200 */
[----:B------:R-:W-:Y:S01]  /*2510*/  IADD3 R100, PT, PT, R101, R84, RZ ;  /* 0x0000005465647210 */ /* 0x000fe20007ffe0ff */
[----:B------:R-:W-:Y:S02]  /*2520*/  IMAD.IADD R102, R105, 0x1, R84 ;  /* 0x0000000169667824 */ /* 0x000fe400078e0254 */
[----:B------:R-:W4:Y:S01]  /*2530*/  LDSM.16.M88.4 R28, [R221+UR6+0x6800] ;  /* 0x00680006dd1c783b */ /* 0x000f220008000200 */
[----:B------:R-:W-:Y:S02]  /*2540*/  IMAD.IADD R101, R101, 0x1, R156 ;  /* 0x0000000165657824 */ /* 0x000fe400078e029c */
[C---:B------:R-:W-:Y:S01]  /*2550*/  IMAD.IADD R99, R84.reuse, 0x1, R103 ;  /* 0x0000000154637824 */ /* 0x040fe200078e0267 */
[----:B--2---:R-:W2:Y:S01]  /*2560*/  LDSM.16.M88.4 R20, [R221+UR6+0x7000] ;  /* 0x00700006dd14783b */ /* 0x004ea20008000200 */
[----:B------:R-:W-:-:S03]  /*2570*/  IMAD.IADD R90, R84, 0x1, R101 ;  /* 0x00000001545a7824 */ /* 0x000fc600078e0265 */
[----:B------:R-:W5:Y:S04]  /*2580*/  LDSM.16.M88.4 R12, [R221+UR6+0x7800] ;  /* 0x00780006dd0c783b */ /* 0x000f680008000200 */
[----:B------:R-:W-:Y:S04]  /*2590*/  LDSM.16.M88.4 R4, [R102] ;  /* 0x000000006604783b */ /* 0x000fe80000000200 */
[----:B-1----:R-:W1:Y:S04]  /*25a0*/  LDSM.16.M88.4 R16, [R100+0x6000] ;  /* 0x006000006410783b */ /* 0x002e680000000200 */
[----:B------:R-:W1:Y:S04]  /*25b0*/  LDSM.16.M88.4 R8, [R100+0x6800] ;  /* 0x006800006408783b */ /* 0x000e680000000200 */
[----:B------:R-:W1:Y:S04]  /*25c0*/  LDSM.16.M88.4 R44, [R100+0x7000] ;  /* 0x00700000642c783b */ /* 0x000e680000000200 */
[----:B------:R-:W-:Y:S04]  /*25d0*/  LDSM.16.M88.4 R48, [R101+0x6000] ;  /* 0x006000006530783b */ /* 0x000fe80000000200 */
[----:B------:R-:W-:Y:S01]  /*25e0*/  LDSM.16.M88.4 R52, [R101+0x7000] ;  /* 0x007000006534783b */ /* 0x000fe20000000200 */
[C---:B---3--:R-:W-:Y:S03]  /*25f0*/  HMMA.16816.F32.BF16 R40, R64.reuse, R36, RZ ;  /* 0x000000244028723c */ /* 0x048fe600000418ff */
[----:B------:R-:W-:Y:S04]  /*2600*/  LDSM.16.M88.4 R60, [R90+0x7800] ;  /* 0x007800005a3c783b */ /* 0x000fe80000000200 */
[----:B------:R-:W-:Y:S01]  /*2610*/  LDSM.16.M88.4 R56, [R221+UR6+0x8000] ;  /* 0x00800006dd38783b */ /* 0x000fe20008000200 */
[C---:B----4-:R-:W-:Y:S03]  /*2620*/  HMMA.16816.F32.BF16 R32, R64.reuse, R28, RZ ;  /* 0x0000001c4020723c */ /* 0x050fe600000418ff */
[----:B------:R-:W-:Y:S04]  /*2630*/  LDSM.16.M88.4 R80, [R101+0x9000] ;  /* 0x009000006550783b */ /* 0x000fe80000000200 */
[----:B------:R-:W-:Y:S01]  /*2640*/  LDSM.16.M88.4 R76, [R101+0x9800] ;  /* 0x00980000654c783b */ /* 0x000fe20000000200 */
[C---:B--2---:R-:W-:Y:S03]  /*2650*/  HMMA.16816.F32.BF16 R24, R64.reuse, R20, RZ ;  /* 0x000000144018723c */ /* 0x044fe600000418ff */
[----:B------:R-:W-:Y:S04]  /*2660*/  LDSM.16.M88.4 R72, [R90+0x9000] ;  /* 0x009000005a48783b */ /* 0x000fe80000000200 */
[----:B------:R-:W0:Y:S01]  /*2670*/  LDGDEPBAR ;  /* 0x00000000000079af */ /* 0x000e220000000000 */
        /* <DEDUP_REMOVED lines=8> */
[----:B------:R-:W1:Y:S07]  /*2700*/  LDSM.16.M88.4 R16, [R103] ;  /* 0x000000006710783b */ /* 0x000e6e0000000200 */
[C---:B------:R-:W-:Y:S08]  /*2710*/  HMMA.16816.F32.BF16 R32, R4.reuse, R8, R32 ;  /* 0x000000080420723c */ /* 0x040ff00000041820 */
[C---:B------:R-:W-:Y:S01]  /*2720*/  HMMA.16816.F32.BF16 R28, R4.reuse, R10, R28 ;  /* 0x0000000a041c723c */ /* 0x040fe2000004181c */
[----:B------:R-:W3:Y:S07]  /*2730*/  LDSM.16.M88.4 R8, [R101+0x6800] ;  /* 0x006800006508783b */ /* 0x000eee0000000200 */
[C---:B------:R-:W-:Y:S08]  /*2740*/  HMMA.16816.F32.BF16 R24, R4.reuse, R44, R24 ;  /* 0x0000002c0418723c */ /* 0x040ff00000041818 */
[C---:B------:R-:W-:Y:S01]  /*2750*/  HMMA.16816.F32.BF16 R20, R4.reuse, R46, R20 ;  /* 0x0000002e0414723c */ /* 0x040fe20000041814 */
[----:B------:R-:W4:Y:S07]  /*2760*/  LDSM.16.M88.4 R44, [R101+0x7800] ;  /* 0x00780000652c783b */ /* 0x000f2e0000000200 */
[C---:B--2---:R-:W-:Y:S08]  /*2770*/  HMMA.16816.F32.BF16 R68, R4.reuse, R12, R68 ;  /* 0x0000000c0444723c */ /* 0x044ff00000041844 */
[----:B------:R-:W-:Y:S01]  /*2780*/  HMMA.16816.F32.BF16 R64, R4, R14, R64 ;  /* 0x0000000e0440723c */ /* 0x000fe20000041840 */
[----:B------:R-:W-:Y:S04]  /*2790*/  LDSM.16.M88.4 R4, [R99] ;  /* 0x000000006304783b */ /* 0x000fe80000000200 */
[----:B------:R-:W2:Y:S03]  /*27a0*/  LDSM.16.M88.4 R12, [R90+0x6000] ;  /* 0x006000005a0c783b */ /* 0x000ea60000000200 */
        /* <DEDUP_REMOVED lines=8> */
[----:B------:R-:W-:Y:S07]  /*2830*/  LDSM.16.M88.4 R52, [R221+UR6+0x8800] ;  /* 0x00880006dd34783b */ /* 0x000fee0008000200 */
[C---:B----4-:R-:W-:Y:S08]  /*2840*/  HMMA.16816.F32.BF16 R68, R16.reuse, R44, R68 ;  /* 0x0000002c1044723c */ /* 0x050ff00000041844 */
[----:B------:R-:W-:Y:S01]  /*2850*/  HMMA.16816.F32.BF16 R64, R16, R46, R64 ;  /* 0x0000002e1040723c */ /* 0x000fe20000041840 */
[----:B------:R-:W-:Y:S04]  /*2860*/  LDSM.16.M88.4 R44, [R221+UR6+0x9000] ;  /* 0x00900006dd2c783b */ /* 0x000fe80008000200 */
[----:B------:R-:W-:Y:S03]  /*2870*/  LDSM.16.M88.4 R16, [R221+UR6+0x9800] ;  /* 0x00980006dd10783b */ /* 0x000fe60008000200 */
[C---:B--2---:R-:W-:Y:S08]  /*2880*/  HMMA.16816.F32.BF16 R40, R4.reuse, R12, R40 ;  /* 0x0000000c0428723c */ /* 0x044ff00000041828 */
[C---:B------:R-:W-:Y:S01]  /*2890*/  HMMA.16816.F32.BF16 R36, R4.reuse, R14, R36 ;  /* 0x0000000e0424723c */ /* 0x040fe20000041824 */
[----:B------:R-:W2:Y:S07]  /*28a0*/  LDSM.16.M88.4 R12, [R105+0x2000] ;  /* 0x00200000690c783b */ /* 0x000eae0000000200 */
[C---:B-1----:R-:W-:Y:S08]  /*28b0*/  HMMA.16816.F32.BF16 R32, R4.reuse, R48, R32 ;  /* 0x000000300420723c */ /* 0x042ff00000041820 */
[C---:B------:R-:W-:Y:S01]  /*28c0*/  HMMA.16816.F32.BF16 R28, R4.reuse, R50, R28 ;  /* 0x00000032041c723c */ /* 0x040fe2000004181c */
[----:B------:R-:W-:Y:S07]  /*28d0*/  LDSM.16.M88.4 R48, [R102+0x2000] ;  /* 0x002000006630783b */ /* 0x000fee0000000200 */
[C---:B---3--:R-:W-:Y:S08]  /*28e0*/  HMMA.16816.F32.BF16 R24, R4.reuse, R8, R24 ;  /* 0x000000080418723c */ /* 0x048ff00000041818 */
[C---:B------:R-:W-:Y:S01]  /*28f0*/  HMMA.16816.F32.BF16 R20, R4.reuse, R10, R20 ;  /* 0x0000000a0414723c */ /* 0x040fe20000041814 */
[----:B------:R-:W-:Y:S07]  /*2900*/  LDSM.16.M88.4 R8, [R100+0x8000] ;  /* 0x008000006408783b */ /* 0x000fee0000000200 */
[C---:B------:R-:W-:Y:S08]  /*2910*/  HMMA.16816.F32.BF16 R68, R4.reuse, R60, R68 ;  /* 0x0000003c0444723c */ /* 0x040ff00000041844 */
[----:B------:R-:W-:Y:S01]  /*2920*/  HMMA.16816.F32.BF16 R64, R4, R62, R64 ;  /* 0x0000003e0440723c */ /* 0x000fe20000041840 */
[----:B------:R-:W1:Y:S04]  /*2930*/  LDSM.16.M88.4 R4, [R100+0x8800] ;  /* 0x008800006404783b */ /* 0x000e680000000200 */
[----:B------:R-:W3:Y:S03]  /*2940*/  LDSM.16.M88.4 R60, [R100+0x9000] ;  /* 0x00900000643c783b */ /* 0x000ee60000000200 */
[C---:B--2---:R-:W-:Y:S08]  /*2950*/  HMMA.16816.F32.BF16 R40, R12.reuse, R56, R40 ;  /* 0x000000380c28723c */ /* 0x044ff00000041828 */
[C---:B------:R-:W-:Y:S01]  /*2960*/  HMMA.16816.F32.BF16 R36, R12.reuse, R58, R36 ;  /* 0x0000003a0c24723c */ /* 0x040fe20000041824 */
[----:B------:R-:W-:Y:S07]  /*2970*/  LDSM.16.M88.4 R56, [R99+0x2000] ;  /* 0x002000006338783b */ /* 0x000fee0000000200 */
[C---:B------:R-:W-:Y:S08]  /*2980*/  HMMA.16816.F32.BF16 R32, R12.reuse, R52, R32 ;  /* 0x000000340c20723c */ /* 0x040ff00000041820 */
        /* <DEDUP_REMOVED lines=8> */
[----:B------:R-:W4:Y:S03]  /*2a10*/  LDSM.16.M88.4 R12, [R101+0x8800] ;  /* 0x00880000650c783b */ /* 0x000f260000000200 */
[C---:B-1----:R-:W-:Y:S08]  /*2a20*/  HMMA.16816.F32.BF16 R32, R48.reuse, R4, R32 ;  /* 0x000000043020723c */ /* 0x042ff00000041820 */
[C---:B------:R-:W-:Y:S01]  /*2a30*/  HMMA.16816.F32.BF16 R28, R48.reuse, R6, R28 ;  /* 0x00000006301c723c */ /* 0x040fe2000004181c */
[----:B------:R-:W1:Y:S07]  /*2a40*/  LDSM.16.M88.4 R4, [R90+0x8800] ;  /* 0x008800005a04783b */ /* 0x000e6e0000000200 */
[C---:B------:R-:W-:Y:S08]  /*2a50*/  HMMA.16816.F32.BF16 R40, R48.reuse, R8, R40 ;  /* 0x000000083028723c */ /* 0x040ff00000041828 */
[C---:B------:R-:W-:Y:S01]  /*2a60*/  HMMA.16816.F32.BF16 R36, R48.reuse, R10, R36 ;  /* 0x0000000a3024723c */ /* 0x040fe20000041824 */
[----:B------:R-:W5:Y:S07]  /*2a70*/  LDSM.16.M88.4 R8, [R90+0x8000] ;  /* 0x008000005a08783b */ /* 0x000f6e0000000200 */
[C---:B---3--:R-:W-:Y:S08]  /*2a80*/  HMMA.16816.F32.BF16 R24, R48.reuse, R60, R24 ;  /* 0x0000003c3018723c */ /* 0x048ff00000041818 */
[C---:B------:R-:W-:Y:S01]  /*2a90*/  HMMA.16816.F32.BF16 R20, R48.reuse, R62, R20 ;  /* 0x0000003e3014723c */ /* 0x040fe20000041814 */
[----:B------:R-:W3:Y:S07]  /*2aa0*/  LDSM.16.M88.4 R60, [R90+0x9800] ;  /* 0x009800005a3c783b */ /* 0x000eee0000000200 */
[C---:B--2---:R-:W-:Y:S08]  /*2ab0*/  HMMA.16816.F32.BF16 R68, R48.reuse, R52, R68 ;  /* 0x000000343044723c */ /* 0x044ff00000041844 */
[----:B------:R-:W-:Y:S01]  /*2ac0*/  HMMA.16816.F32.BF16 R64, R48, R54, R64 ;  /* 0x000000363040723c */ /* 0x000fe20000041840 */
[----:B------:R-:W-:Y:S04]  /*2ad0*/  LDSM.16.M88.4 R52, [R221+UR6+0xa000] ;  /* 0x00a00006dd34783b */ /* 0x000fe80008000200 */
[----:B------:R-:W-:Y:S03]  /*2ae0*/  LDSM.16.M88.4 R48, [R221+UR6+0xa800] ;  /* 0x00a80006dd30783b */ /* 0x000fe60008000200 */
[C---:B----4-:R-:W-:Y:S08]  /*2af0*/  HMMA.16816.F32.BF16 R32, R16.reuse, R12, R32 ;  /* 0x0000000c1020723c */ /* 0x050ff00000041820 */
[C---:B------:R-:W-:Y:S01]  /*2b00*/  HMMA.16816.F32.BF16 R28, R16.reuse, R14, R28 ;  /* 0x0000000e101c723c */ /* 0x040fe2000004181c */
[----:B------:R-:W2:Y:S07]  /*2b10*/  LDSM.16.M88.4 R12, [R105+0x4000] ;  /* 0x00400000690c783b */ /* 0x000eae0000000200 */
[C---:B------:R-:W-:Y:S08]  /*2b20*/  HMMA.16816.F32.BF16 R40, R16.reuse, R44, R40 ;  /* 0x0000002c1028723c */ /* 0x040ff00000041828 */
[C---:B------:R-:W-:Y:S01]  /*2b30*/  HMMA.16816.F32.BF16 R36, R16.reuse, R46, R36 ;  /* 0x0000002e1024723c */ /* 0x040fe20000041824 */
[----:B------:R-:W4:Y:S07]  /*2b40*/  LDSM.16.M88.4 R44, [R221+UR6+0xb000] ;  /* 0x00b00006dd2c783b */ /* 0x000f2e0008000200 */
[C---:B------:R-:W-:Y:S08]  /*2b50*/  HMMA.16816.F32.BF16 R24, R16.reuse, R80, R24 ;  /* 0x000000501018723c */ /* 0x040ff00000041818 */
[C---:B------:R-:W-:Y:S01]  /*2b60*/  HMMA.16816.F32.BF16 R20, R16.reuse, R82, R20 ;  /* 0x000000521014723c */ /* 0x040fe20000041814 */
[----:B------:R-:W-:Y:S07]  /*2b70*/  LDSM.16.M88.4 R80, [R100+0xb000] ;  /* 0x00b000006450783b */ /* 0x000fee0000000200 */
[C---:B------:R-:W-:Y:S08]  /*2b80*/  HMMA.16816.F32.BF16 R68, R16.reuse, R76, R68 ;  /* 0x0000004c1044723c */ /* 0x040ff00000041844 */
[----:B------:R-:W-:Y:S01]  /*2b90*/  HMMA.16816.F32.BF16 R64, R16, R78, R64 ;  /* 0x0000004e1040723c */ /* 0x000fe20000041840 */
[----:B------:R-:W4:Y:S04]  /*2ba0*/  LDSM.16.M88.4 R16, [R221+UR6+0xb800] ;  /* 0x00b80006dd10783b */ /* 0x000f280008000200 */
[----:B------:R-:W-:Y:S03]  /*2bb0*/  LDSM.16.M88.4 R76, [R102+0x4000] ;  /* 0x00400000664c783b */ /* 0x000fe60000000200 */
[C---:B-1----:R-:W-:Y:S08]  /*2bc0*/  HMMA.16816.F32.BF16 R32, R56.reuse, R4, R32 ;  /* 0x000000043820723c */ /* 0x042ff00000041820 */
[C---:B------:R-:W-:Y:S01]  /*2bd0*/  HMMA.16816.F32.BF16 R28, R56.reuse, R6, R28 ;  /* 0x00000006381c723c */ /* 0x040fe2000004181c */
[----:B------:R-:W1:Y:S07]  /*2be0*/  LDSM.16.M88.4 R4, [R100+0xa800] ;  /* 0x00a800006404783b */ /* 0x000e6e0000000200 */
[C---:B-----5:R-:W-:Y:S08]  /*2bf0*/  HMMA.16816.F32.BF16 R40, R56.reuse, R8, R40 ;  /* 0x000000083828723c */ /* 0x060ff00000041828 */
[C---:B------:R-:W-:Y:S01]  /*2c00*/  HMMA.16816.F32.BF16 R36, R56.reuse, R10, R36 ;  /* 0x0000000a3824723c */ /* 0x040fe20000041824 */
[----:B------:R-:W5:Y:S07]  /*2c10*/  LDSM.16.M88.4 R8, [R100+0xa000] ;  /* 0x00a000006408783b */ /* 0x000f6e0000000200 */
[C---:B------:R-:W-:Y:S08]  /*2c20*/  HMMA.16816.F32.BF16 R24, R56.reuse, R72, R24 ;  /* 0x000000483818723c */ /* 0x040ff00000041818 */
[C---:B------:R-:W-:Y:S01]  /*2c30*/  HMMA.16816.F32.BF16 R20, R56.reuse, R74, R20 ;  /* 0x0000004a3814723c */ /* 0x040fe20000041814 */
[----:B------:R-:W-:Y:S07]  /*2c40*/  LDSM.16.M88.4 R72, [R100+0xb800] ;  /* 0x00b800006448783b */ /* 0x000fee0000000200 */
[C---:B---3--:R-:W-:Y:S08]  /*2c50*/  HMMA.16816.F32.BF16 R68, R56.reuse, R60, R68 ;  /* 0x0000003c3844723c */ /* 0x048ff00000041844 */
[----:B------:R-:W-:Y:S01]  /*2c60*/  HMMA.16816.F32.BF16 R64, R56, R62, R64 ;  /* 0x0000003e3840723c */ /* 0x000fe20000041840 */
[----:B------:R-:W-:Y:S04]  /*2c70*/  LDSM.16.M88.4 R60, [R103+0x4000] ;  /* 0x00400000673c783b */ /* 0x000fe80000000200 */
[----:B------:R-:W-:Y:S03]  /*2c80*/  LDSM.16.M88.4 R56, [R101+0xa000] ;  /* 0x00a000006538783b */ /* 0x000fe60000000200 */
[C---:B--2---:R-:W-:Y:S08]  /*2c90*/  HMMA.16816.F32.BF16 R40, R12.reuse, R52, R40 ;  /* 0x000000340c28723c */ /* 0x044ff00000041828 */
[C---:B------:R-:W-:Y:S01]  /*2ca0*/  HMMA.16816.F32.BF16 R36, R12.reuse, R54, R36 ;  /* 0x000000360c24723c */ /* 0x040fe20000041824 */
[----:B------:R-:W2:Y:S07]  /*2cb0*/  LDSM.16.M88.4 R52, [R101+0xa800] ;  /* 0x00a800006534783b */ /* 0x000eae0000000200 */
[C---:B------:R-:W-:Y:S08]  /*2cc0*/  HMMA.16816.F32.BF16 R32, R12.reuse, R48, R32 ;  /* 0x000000300c20723c */ /* 0x040ff00000041820 */
        /* <DEDUP_REMOVED lines=13> */
[C---:B-----5:R-:W-:Y:S08]  /*2da0*/  HMMA.16816.F32.BF16 R40, R76.reuse, R8, R40 ;  /* 0x000000084c28723c */ /* 0x060ff00000041828 */
[C---:B------:R-:W-:Y:S01]  /*2db0*/  HMMA.16816.F32.BF16 R36, R76.reuse, R10, R36 ;  /* 0x0000000a4c24723c */ /* 0x040fe20000041824 */
[----:B------:R-:W4:Y:S07]  /*2dc0*/  LDSM.16.M88.4 R8, [R90+0xb000] ;  /* 0x00b000005a08783b */ /* 0x000f2e0000000200 */
[----:B------:R-:W-:Y:S08]  /*2dd0*/  HMMA.16816.F32.BF16 R20, R76, R82, R20 ;  /* 0x000000524c14723c */ /* 0x000ff00000041814 */
[C---:B--2---:R-:W-:Y:S08]  /*2de0*/  HMMA.16816.F32.BF16 R32, R60.reuse, R52, R32 ;  /* 0x000000343c20723c */ /* 0x044ff00000041820 */
[C---:B------:R-:W-:Y:S08]  /*2df0*/  HMMA.16816.F32.BF16 R28, R60.reuse, R54, R28 ;  /* 0x000000363c1c723c */ /* 0x040ff0000004181c */
[----:B---3--:R-:W-:Y:S01]  /*2e00*/  HMMA.16816.F32.BF16 R52, R60, R48, R24 ;  /* 0x000000303c34723c */ /* 0x008fe20000041818 */
[----:B------:R-:W2:Y:S01]  /*2e10*/  LDSM.16.M88.4 R24, [R90+0xb800] ;  /* 0x00b800005a18783b */ /* 0x000ea20000000200 */
[----:B------:R-:W-:-:S06]  /*2e20*/  DEPBAR.LE SB0, 0x0 ;  /* 0x000080000000791a */ /* 0x000fcc0000000000 */
[C---:B------:R-:W-:Y:S08]  /*2e30*/  HMMA.16816.F32.BF16 R68, R76.reuse, R72, R68 ;  /* 0x000000484c44723c */ /* 0x040ff00000041844 */
[----:B------:R-:W-:Y:S08]  /*2e40*/  HMMA.16816.F32.BF16 R64, R76, R74, R64 ;  /* 0x0000004a4c40723c */ /* 0x000ff00000041840 */
[----:B------:R-:W-:Y:S08]  /*2e50*/  HMMA.16816.F32.BF16 R20, R60, R50, R20 ;  /* 0x000000323c14723c */ /* 0x000ff00000041814 */
[----:B-1----:R-:W-:Y:S01]  /*2e60*/  HMMA.16816.F32.BF16 R32, R4, R12, R32 ;  /* 0x0000000c0420723c */ /* 0x002fe20000041820 */
[----:B------:R-:W-:-:S05]  /*2e70*/  IMAD.SHL.U32 R13, R92, 0x20, RZ ;  /* 0x000000205c0d7824 */ /* 0x000fca00078e00ff */
[----:B------:R-:W-:Y:S02]  /*2e80*/  IADD3 R212, P2, P0, R13, R94, R212 ;  /* 0x0000005e0dd47210 */ /* 0x000fe4000785e0d4 */
[C---:B------:R-:W-:Y:S08]  /*2e90*/  HMMA.16816.F32.BF16 R40, R60.reuse, R56, R40 ;  /* 0x000000383c28723c */ /* 0x040ff00000041828 */
[C---:B------:R-:W-:Y:S08]  /*2ea0*/  HMMA.16816.F32.BF16 R36, R60.reuse, R58, R36 ;  /* 0x0000003a3c24723c */ /* 0x040ff00000041824 */
[C---:B------:R-:W-:Y:S08]  /*2eb0*/  HMMA.16816.F32.BF16 R68, R60.reuse, R44, R68 ;  /* 0x0000002c3c44723c */ /* 0x040ff00000041844 */
[----:B------:R-:W-:Y:S08]  /*2ec0*/  HMMA.16816.F32.BF16 R64, R60, R46, R64 ;  /* 0x0000002e3c40723c */ /* 0x000ff00000041840 */
[----:B------:R-:W-:Y:S01]  /*2ed0*/  HMMA.16816.F32.BF16 R28, R4, R14, R28 ;  /* 0x0000000e041c723c */ /* 0x000fe2000004181c */
[----:B------:R-:W-:-:S07]  /*2ee0*/  LOP3.LUT R15, R165, 0x1f0, RZ, 0xc0, !PT ;  /* 0x000001f0a50f7812 */ /* 0x000fce00078ec0ff */
[----:B----4-:R-:W-:Y:S01]  /*2ef0*/  HMMA.16816.F32.BF16 R52, R4, R8, R52 ;  /* 0x000000080434723c */ /* 0x010fe20000041834 */
[----:B------:R-:W-:Y:S01]  /*2f00*/  SHF.R.U32.HI R9, RZ, 0x2, R135 ;  /* 0x00000002ff097819 */ /* 0x000fe20000011687 */
[----:B------:R-:W-:-:S03]  /*2f10*/  IMAD R8, R96, 0x40, R15 ;  /* 0x0000004060087824 */ /* 0x000fc600078e020f */
[----:B------:R-:W-:-:S03]  /*2f20*/  LOP3.LUT R9, R9, 0x7, RZ, 0xc0, !PT ;  /* 0x0000000709097812 */ /* 0x000fc600078ec0ff */
[C---:B------:R-:W-:Y:S01]  /*2f30*/  HMMA.16816.F32.BF16 R20, R4.reuse, R10, R20 ;  /* 0x0000000a0414723c */ /* 0x040fe20000041814 */
[----:B------:R-:W-:Y:S01]  /*2f40*/  SHF.R.S32.HI R10, RZ, 0x1f, R13 ;  /* 0x0000001fff0a7819 */ /* 0x000fe2000001140d */
[----:B------:R-:W-:Y:S01]  /*2f50*/  IMAD.IADD R8, R9, 0x1, R8 ;  /* 0x0000000109087824 */ /* 0x000fe200078e0208 */
[----:B------:R-:W-:Y:S02]  /*2f60*/  SHF.R.U32.HI R11, RZ, 0x5, R135 ;  /* 0x00000005ff0b7819 */ /* 0x000fe40000011687 */
[----:B------:R-:W-:Y:S02]  /*2f70*/  IADD3.X R95, PT, PT, R10, R95, RZ, P2, P0 ;  /* 0x0000005f0a5f7210 */ /* 0x000fe400017e04ff */
[----:B------:R-:W-:Y:S01]  /*2f80*/  ISETP.GT.U32.AND P0, PT, R167, R196, PT ;  /* 0x000000c4a700720c */ /* 0x000fe20003f04070 */
[----:B------:R-:W-:Y:S01]  /*2f90*/  HMMA.16816.F32.BF16 R40, R4, R16, R40 ;  /* 0x000000100428723c */ /* 0x000fe20000041828 */
[----:B------:R-:W-:Y:S01]  /*2fa0*/  IADD3 R93, PT, PT, R8, 0x1, R93 ;  /* 0x00000001085d7810 */ /* 0x000fe20007ffe05d */
[----:B------:R-:W-:Y:S01]  /*2fb0*/  IMAD R216, R96, 0x4, R11 ;  /* 0x0000000460d87824 */ /* 0x000fe200078e020b */
[----:B------:R-:W-:-:S02]  /*2fc0*/  IADD3 R193, PT, PT, R8, R88, -R91 ;  /* 0x0000005808c17210 */ /* 0x000fc40007ffe85b */
[----:B------:R-:W-:Y:S02]  /*2fd0*/  LOP3.LUT R8, R89, R160, RZ, 0xfc, !PT ;  /* 0x000000a059087212 */ /* 0x000fe400078efcff */
[C---:B------:R-:W-:Y:S01]  /*2fe0*/  VIMNMX R192, PT, PT, R93.reuse, R88, PT ;  /* 0x000000585dc07248 */ /* 0x040fe20003fe0100 */
[----:B------:R-:W-:Y:S01]  /*2ff0*/  HMMA.16816.F32.BF16 R36, R4, R18, R36 ;  /* 0x000000120424723c */ /* 0x000fe20000041824 */
[----:B------:R-:W-:-:S07]  /*3000*/  VIADDMNMX R191, R93, 0x8, R88, PT ;  /* 0x000000085dbf7846 */ /* 0x000fce0003800158 */
[C---:B--2---:R-:W-:Y:S08]  /*3010*/  HMMA.16816.F32.BF16 R68, R4.reuse, R24, R68 ;  /* 0x000000180444723c */ /* 0x044ff00000041844 */
[----:B------:R-:W-:Y:S01]  /*3020*/  HMMA.16816.F32.BF16 R64, R4, R26, R64 ;  /* 0x0000001a0440723c */ /* 0x000fe20000041840 */
[----:B------:R-:W-:Y:S01]  /*3030*/  VIADD R4, R8, 0x1 ;  /* 0x0000000108047836 */ /* 0x000fe20000000000 */
[----:B------:R-:W-:Y:S06]  /*3040*/  BAR.SYNC.DEFER_BLOCKING 0x0 ;  /* 0x0000000000007b1d */ /* 0x000fec0000010000 */
[----:B------:R-:W-:-:S12]  /*3050*/  @!P0 BRA `(.L_x_1335) ;  /* 0x0000000000888947 */ /* 0x000fd80003800000 */
[----:B------:R-:W-:-:S04]  /*3060*/  VIADD R12, R171, 0xfffffffe ;  /* 0xfffffffeab0c7836 */ /* 0x000fc80000000000 */
[-C--:B------:R-:W-:Y:S02]  /*3070*/  IMAD R7, R3, R12.reuse, RZ ;  /* 0x0000000c03077224 */ /* 0x080fe400078e02ff */
[----:B------:R-:W-:-:S04]  /*3080*/  IMAD.WIDE.U32 R12, R85, R12, RZ ;  /* 0x0000000c550c7225 */ /* 0x000fc800078e00ff */
[----:B------:R-:W-:Y:S01]  /*3090*/  IMAD.IADD R7, R13, 0x1, R7 ;  /* 0x000000010d077824 */ /* 0x000fe200078e0207 */
[----:B------:R-:W-:Y:S02]  /*30a0*/  IADD3 R5, P0, PT, R214, R12, RZ ;  /* 0x0000000cd6057210 */ /* 0x000fe40007f1e0ff */
[----:B------:R-:W-:Y:S02]  /*30b0*/  LEA R18, P4, R12, R195, 0x1 ;  /* 0x000000c30c127211 */ /* 0x000fe400078808ff */
[----:B------:R-:W-:Y:S01]  /*30c0*/  IADD3 R6, P2, PT, R214, R5, RZ ;  /* 0x00000005d6067210 */ /* 0x000fe20007f5e0ff */
[--C-:B------:R-:W-:Y:S01]  /*30d0*/  IMAD.X R3, R210, 0x1, R7.reuse, P0 ;  /* 0x00000001d2037824 */ /* 0x100fe200000e0607 */
[----:B------:R-:W-:Y:S02]  /*30e0*/  LEA.HI.X R19, R12, R194, R7, 0x1, P4 ;  /* 0x000000c20c137211 */ /* 0x000fe400020f0c07 */
[----:B------:R-:W-:Y:S01]  /*30f0*/  LEA R16, P4, R5, R195, 0x1 ;  /* 0x000000c305107211 */ /* 0x000fe200078808ff */
[----:B------:R-:W-:Y:S01]  /*3100*/  IMAD.X R7, R210, 0x1, R3, P2 ;  /* 0x00000001d2077824 */ /* 0x000fe200010e0603 */
[----:B------:R-:W-:Y:S01]  /*3110*/  LEA R10, P0, R138, R5, 0x5 ;  /* 0x000000058a0a7211 */ /* 0x000fe200078028ff */
[----:B------:R-:W-:Y:S01]  /*3120*/  @!PT LDS RZ, [RZ] ;  /* 0x00000000fffff984 */ /* 0x000fe20000000800 */
[----:B------:R-:W-:Y:S01]  /*3130*/  @!PT LDS RZ, [RZ] ;  /* 0x00000000fffff984 */ /* 0x000fe20000000800 */
[----:B------:R-:W-:Y:S01]  /*3140*/  @!PT LDS RZ, [RZ] ;  /* 0x00000000fffff984 */ /* 0x000fe20000000800 */
[----:B------:R1:W-:Y:S01]  /*3150*/  LDGSTS.E.BYPASS.LTC128B.128 [R87+0x6000], desc[UR10][R18.64] ;  /* 0x0600000012577fae */ /* 0x0003e2000b981a0a */
[----:B------:R-:W-:-:S02]  /*3160*/  LEA R14, P2, R6, R195, 0x1 ;  /* 0x000000c3060e7211 */ /* 0x000fc400078408ff */
[-C--:B------:R-:W-:Y:S01]  /*3170*/  LEA.HI.X R17, R5, R194.reuse, R3, 0x1, P4 ;  /* 0x000000c205117211 */ /* 0x080fe200020f0c03 */
[----:B------:R1:W-:Y:S01]  /*3180*/  LDGSTS.E.BYPASS.LTC128B.128 [R87+0x8000], desc[UR10][R18.64+0x80] ;  /* 0x0800008012577fae */ /* 0x0003e2000b981a0a */
[----:B------:R-:W-:Y:S02]  /*3190*/  LEA.HI.X R9, R138, R3, R139, 0x5, P0 ;  /* 0x000000038a097211 */ /* 0x000fe400000f2c8b */
[----:B------:R-:W-:Y:S01]  /*31a0*/  LEA R12, P0, R10, R195, 0x1 ;  /* 0x000000c30a0c7211 */ /* 0x000fe200078008ff */
[----:B------:R1:W-:Y:S01]  /*31b0*/  LDGSTS.E.BYPASS.LTC128B.128 [R87+0xa000], desc[UR10][R18.64+0x100] ;  /* 0x0a00010012577fae */ /* 0x0003e2000b981a0a */
[-C--:B------:R-:W-:Y:S02]  /*31c0*/  LEA.HI.X R15, R6, R194.reuse, R7, 0x1, P2 ;  /* 0x000000c2060f7211 */ /* 0x080fe400010f0c07 */
        /* <DEDUP_REMOVED lines=11> */
.L_x_1335:
[C---:B------:R-:W-:Y:S01]  /*3280*/  VIADD R3, R193.reuse, 0x8 ;  /* 0x00000008c1037836 */ /* 0x040fe20000000000 */
[----:B------:R-:W-:Y:S01]  /*3290*/  ISETP.GT.AND P2, PT, R193, R4, PT ;  /* 0x00000004c100720c */ /* 0x000fe20003f44270 */
[----:B------:R-:W-:Y:S01]  /*32a0*/  VIADD R6, R8, 0x8 ;  /* 0x0000000808067836 */ /* 0x000fe20000000000 */
[----:B------:R-:W-:Y:S01]  /*32b0*/  ISETP.GE.AND P4, PT, R4, R192, PT ;  /* 0x000000c00400720c */ /* 0x000fe20003f86270 */
[----:B------:R-:W-:Y:S01]  /*32c0*/  VIADD R10, R8, 0x30 ;  /* 0x00000030080a7836 */ /* 0x000fe20000000000 */
[----:B------:R-:W-:Y:S01]  /*32d0*/  ISETP.GT.AND P0, PT, R3, R4, PT ;  /* 0x000000040300720c */ /* 0x000fe20003f04270 */
[----:B------:R-:W-:Y:S01]  /*32e0*/  IMAD.WIDE.U32 R216, R216, -0x326172a9, RZ ;  /* 0xcd9e8d57d8d87825 */ /* 0x000fe200078e00ff */
[-C--:B------:R-:W-:Y:S01]  /*32f0*/  ISETP.GE.AND P5, PT, R4, R191.reuse, PT ;  /* 0x000000bf0400720c */ /* 0x080fe20003fa6270 */
[----:B------:R-:W2:Y:S01]  /*3300*/  LDCU UR7, c[0x0][0x45c] ;  /* 0x00008b80ff0777ac */ /* 0x000ea20008000800 */
[----:B------:R-:W-:Y:S01]  /*3310*/  FSEL R27, R43, -INF , !P0 ;  /* 0xff8000002b1b7808 */ /* 0x000fe20004000000 */
[----:B------:R-:W-:Y:S01]  /*3320*/  VIADD R4, R8, 0x9 ;  /* 0x0000000908047836 */ /* 0x000fe20000000000 */
[----:B------:R-:W-:Y:S01]  /*3330*/  FSEL R41, R41, -INF , !P2 ;  /* 0xff80000029297808 */ /* 0x000fe20005000000 */
[----:B------:R-:W-:Y:S01]  /*3340*/  IMAD.SHL.U32 R243, R167, 0x2, RZ ;  /* 0x00000002a7f37824 */ /* 0x000fe200078e00ff */
[-C--:B------:R-:W-:Y:S01]  /*3350*/  ISETP.GT.AND P0, PT, R3, R6.reuse, PT ;  /* 0x000000060300720c */ /* 0x080fe20003f04270 */
[----:B------:R-:W-:Y:S01]  /*3360*/  IMAD.WIDE.U32 R212, R212, -0x2daee0ad, RZ ;  /* 0xd2511f53d4d47825 */ /* 0x000fe200078e00ff */
[----:B------:R-:W-:Y:S01]  /*3370*/  ISETP.GT.AND P2, PT, R193, R6, PT ;  /* 0x00000006c100720c */ /* 0x000fe20003f44270 */
[----:B------:R-:W3:Y:S01]  /*3380*/  LDC R181, c[0x0][0x4f8] ;  /* 0x00013e00ffb57b82 */ /* 0x000ee20000000800 */
[----:B------:R-:W-:Y:S01]  /*3390*/  FSEL R27, R27, -INF , !P5 ;  /* 0xff8000001b1b7808 */ /* 0x000fe20006800000 */
[C---:B------:R-:W-:Y:S01]  /*33a0*/  VIADD R241, R218.reuse, 0x9e3779b9 ;  /* 0x9e3779b9daf17836 */ /* 0x040fe20000000000 */
[----:B------:R-:W-:Y:S01]  /*33b0*/  ISETP.GT.AND P5, PT, R193, R4, PT ;  /* 0x00000004c100720c */ /* 0x000fe20003fa4270 */
[----:B------:R-:W-:Y:S01]  /*33c0*/  VIADD R239, R218, 0x3c6ef372 ;  /* 0x3c6ef372daef7836 */ /* 0x000fe20000000000 */
[----:B------:R-:W-:Y:S01]  /*33d0*/  FSEL R43, R41, -INF , !P4 ;  /* 0xff800000292b7808 */ /* 0x000fe20006000000 */
[C---:B------:R-:W-:Y:S01]  /*33e0*/  VIADD R237, R219.reuse, 0x76cf5d0a ;  /* 0x76cf5d0adbed7836 */ /* 0x040fe20000000000 */
[----:B------:R-:W-:Y:S01]  /*33f0*/  FSEL R38, R38, -INF , !P0 ;  /* 0xff80000026267808 */ /* 0x000fe20004000000 */
[----:B------:R-:W-:Y:S01]  /*3400*/  VIADD R204, R219, 0x32370b8f ;  /* 0x32370b8fdbcc7836 */ /* 0x000fe20000000000 */
[----:B------:R-:W-:Y:S01]  /*3410*/  ISETP.GE.AND P6, PT, R6, R192, PT ;  /* 0x000000c00600720c */ /* 0x000fe20003fc6270 */
[----:B------:R-:W-:Y:S01]  /*3420*/  VIADD R235, R218, 0xdaa66d2b ;  /* 0xdaa66d2bdaeb7836 */ /* 0x000fe20000000000 */
[-C--:B------:R-:W-:Y:S01]  /*3430*/  ISETP.GE.AND P4, PT, R6, R191.reuse, PT ;  /* 0x000000bf0600720c */ /* 0x080fe20003f86270 */
[----:B------:R-:W-:Y:S01]  /*3440*/  VIADD R6, R8, 0x10 ;  /* 0x0000001008067836 */ /* 0x000fe20000000000 */
[----:B------:R-:W-:Y:S01]  /*3450*/  FSEL R36, R36, -INF , !P2 ;  /* 0xff80000024247808 */ /* 0x000fe20005000000 */
[----:B------:R-:W-:Y:S01]  /*3460*/  VIADD R186, R218, 0x78dde6e4 ;  /* 0x78dde6e4daba7836 */ /* 0x000fe20000000000 */
[----:B------:R-:W-:Y:S01]  /*3470*/  ISETP.GT.AND P0, PT, R3, R4, PT ;  /* 0x000000040300720c */ /* 0x000fe20003f04270 */
[C---:B------:R-:W-:Y:S01]  /*3480*/  VIADD R146, R219.reuse, 0xa9066899 ;  /* 0xa9066899db927836 */ /* 0x040fe20000000000 */
[----:B------:R-:W-:Y:S01]  /*3490*/  ISETP.GE.AND P2, PT, R4, R192, PT ;  /* 0x000000c00400720c */ /* 0x000fe20003f46270 */
[----:B------:R-:W-:Y:S01]  /*34a0*/  VIADD R144, R219, 0xed9eba14 ;  /* 0xed9eba14db907836 */ /* 0x000fe20000000000 */
[----:B------:R-:W-:Y:S01]  /*34b0*/  FSEL R37, R37, -INF , !P5 ;  /* 0xff80000025257808 */ /* 0x000fe20006800000 */
[----:B------:R-:W-:Y:S01]  /*34c0*/  VIADD R190, R218, 0xb54cda56 ;  /* 0xb54cda56dabe7836 */ /* 0x000fe20000000000 */
[----:B------:R-:W-:Y:S01]  /*34d0*/  ISETP.GE.AND P5, PT, R4, R191, PT ;  /* 0x000000bf0400720c */ /* 0x000fe20003fa6270 */
[----:B------:R-:W-:Y:S01]  /*34e0*/  VIADD R4, R8, 0x11 ;  /* 0x0000001108047836 */ /* 0x000fe20000000000 */
[----:B------:R-:W-:Y:S01]  /*34f0*/  FSEL R5, R39, -INF , !P0 ;  /* 0xff80000027057808 */ /* 0x000fe20004000000 */
[----:B------:R-:W-:Y:S01]  /*3500*/  VIADD R149, R218, 0x1715609d ;  /* 0x1715609dda957836 */ /* 0x000fe20000000000 */
[----:B------:R-:W-:Y:S01]  /*3510*/  FSEL R41, R37, -INF , !P2 ;  /* 0xff80000025297808 */ /* 0x000fe20005000000 */
[----:B------:R-:W-:Y:S01]  /*3520*/  VIADD R148, R219, 0x646e171e ;  /* 0x646e171edb947836 */ /* 0x000fe20000000000 */
[----:B------:R-:W-:-:S02]  /*3530*/  ISETP.GT.AND P2, PT, R3, R6, PT ;  /* 0x000000060300720c */ /* 0x000fc40003f44270 */
[----:B------:R-:W-:Y:S02]  /*3540*/  FSEL R37, R5, -INF , !P5 ;  /* 0xff80000005257808 */ /* 0x000fe40006800000 */
[C---:B------:R-:W-:Y:S02]  /*3550*/  ISETP.GT.AND P0, PT, R193.reuse, R6, PT ;  /* 0x00000006c100720c */ /* 0x040fe40003f04270 */
[-C--:B------:R-:W-:Y:S02]  /*3560*/  ISETP.GT.AND P5, PT, R193, R4.reuse, PT ;  /* 0x00000004c100720c */ /* 0x080fe40003fa4270 */
[----:B------:R-:W-:Y:S02]  /*3570*/  FSEL R11, R34, -INF , !P2 ;  /* 0xff800000220b7808 */ /* 0x000fe40005000000 */
[----:B------:R-:W-:Y:S02]  /*3580*/  ISETP.GT.AND P2, PT, R3, R4, PT ;  /* 0x000000040300720c */ /* 0x000fe40003f44270 */
[----:B------:R-:W-:-:S02]  /*3590*/  FSEL R45, R36, -INF , !P6 ;  /* 0xff800000242d7808 */ /* 0x000fc40007000000 */
[----:B------:R-:W-:Y:S02]  /*35a0*/  FSEL R39, R38, -INF , !P4 ;  /* 0xff80000026277808 */ /* 0x000fe40006000000 */
[CC--:B------:R-:W-:Y:S02]  /*35b0*/  ISETP.GE.AND P6, PT, R6.reuse, R192.reuse, PT ;  /* 0x000000c00600720c */ /* 0x0c0fe40003fc6270 */
[----:B------:R-:W-:Y:S01]  /*35c0*/  ISETP.GE.AND P4, PT, R6, R191, PT ;  /* 0x000000bf0600720c */ /* 0x000fe20003f86270 */
[----:B------:R-:W-:Y:S01]  /*35d0*/  VIADD R6, R8, 0x18 ;  /* 0x0000001808067836 */ /* 0x000fe20000000000 */
[----:B-1----:R-:W-:Y:S02]  /*35e0*/  FSEL R19, R32, -INF , !P0 ;  /* 0xff80000020137808 */ /* 0x002fe40004000000 */
[----:B------:R-:W-:Y:S02]  /*35f0*/  FSEL R15, R33, -INF , !P5 ;  /* 0xff800000210f7808 */ /* 0x000fe40006800000 */
[----:B------:R-:W-:-:S02]  /*3600*/  ISETP.GE.AND P0, PT, R4, R192, PT ;  /* 0x000000c00400720c */ /* 0x000fc40003f06270 */
[----:B------:R-:W-:Y:S01]  /*3610*/  ISETP.GE.AND P5, PT, R4, R191, PT ;  /* 0x000000bf0400720c */ /* 0x000fe20003fa6270 */
[----:B------:R-:W-:Y:S01]  /*3620*/  VIADD R4, R8, 0x19 ;  /* 0x0000001908047836 */ /* 0x000fe20000000000 */
[----:B------:R-:W-:Y:S02]  /*3630*/  FSEL R9, R35, -INF , !P2 ;  /* 0xff80000023097808 */ /* 0x000fe40005000000 */
[----:B------:R-:W-:Y:S02]  /*3640*/  FSEL R15, R15, -INF , !P0 ;  /* 0xff8000000f0f7808 */ /* 0x000fe40004000000 */
[-C--:B------:R-:W-:Y:S02]  /*3650*/  ISETP.GT.AND P2, PT, R193, R6.reuse, PT ;  /* 0x00000006c100720c */ /* 0x080fe40003f44270 */
[----:B------:R-:W-:Y:S02]  /*3660*/  ISETP.GT.AND P0, PT, R3, R6, PT ;  /* 0x000000060300720c */ /* 0x000fe40003f04270 */
[----:B------:R-:W-:-:S02]  /*3670*/  FSEL R9, R9, -INF , !P5 ;  /* 0xff80000009097808 */ /* 0x000fc40006800000 */
[----:B------:R-:W-:Y:S02]  /*3680*/  ISETP.GT.AND P5, PT, R193, R4, PT ;  /* 0x00000004c100720c */ /* 0x000fe40003fa4270 */
[----:B------:R-:W-:Y:S02]  /*3690*/  FSEL R19, R19, -INF , !P6 ;  /* 0xff80000013137808 */ /* 0x000fe40007000000 */
[----:B------:R-:W-:Y:S02]  /*36a0*/  FSEL R11, R11, -INF , !P4 ;  /* 0xff8000000b0b7808 */ /* 0x000fe40006000000 */
[C---:B------:R-:W-:Y:S02]  /*36b0*/  ISETP.GE.AND P6, PT, R6.reuse, R192, PT ;  /* 0x000000c00600720c */ /* 0x040fe40003fc6270 */
[----:B------:R-:W-:Y:S01]  /*36c0*/  ISETP.GE.AND P4, PT, R6, R191, PT ;  /* 0x000000bf0600720c */ /* 0x000fe20003f86270 */
[----:B------:R-:W-:Y:S01]  /*36d0*/  VIADD R6, R8, 0x20 ;  /* 0x0000002008067836 */ /* 0x000fe20000000000 */
[----:B------:R-:W-:-:S02]  /*36e0*/  FSEL R17, R28, -INF , !P2 ;  /* 0xff8000001c117808 */ /* 0x000fc40005000000 */
[----:B------:R-:W-:Y:S02]  /*36f0*/  FSEL R7, R30, -INF , !P0 ;  /* 0xff8000001e077808 */ /* 0x000fe40004000000 */
[C---:B------:R-:W-:Y:S02]  /*3700*/  ISETP.GE.AND P2, PT, R4.reuse, R192, PT ;  /* 0x000000c00400720c */ /* 0x040fe40003f46270 */
[----:B------:R-:W-:Y:S02]  /*3710*/  ISETP.GT.AND P0, PT, R3, R4, PT ;  /* 0x000000040300720c */ /* 0x000fe40003f04270 */
[----:B------:R-:W-:Y:S02]  /*3720*/  FSEL R13, R29, -INF , !P5 ;  /* 0xff8000001d0d7808 */ /* 0x000fe40006800000 */
[----:B------:R-:W-:Y:S01]  /*3730*/  ISETP.GE.AND P5, PT, R4, R191, PT ;  /* 0x000000bf0400720c */ /* 0x000fe20003fa6270 */
[----:B------:R-:W-:Y:S01]  /*3740*/  VIADD R4, R8, 0x21 ;  /* 0x0000002108047836 */ /* 0x000fe20000000000 */
[----:B------:R-:W-:-:S02]  /*3750*/  FSEL R5, R31, -INF , !P0 ;  /* 0xff8000001f057808 */ /* 0x000fc40004000000 */
[----:B------:R-:W-:Y:S02]  /*3760*/  FSEL R13, R13, -INF , !P2 ;  /* 0xff8000000d0d7808 */ /* 0x000fe40005000000 */
[-C--:B------:R-:W-:Y:S02]  /*3770*/  ISETP.GT.AND P2, PT, R3, R6.reuse, PT ;  /* 0x000000060300720c */ /* 0x080fe40003f44270 */
[----:B------:R-:W-:Y:S02]  /*3780*/  ISETP.GT.AND P0, PT, R193, R6, PT ;  /* 0x00000006c100720c */ /* 0x000fe40003f04270 */
[----:B------:R-:W-:Y:S02]  /*3790*/  FSEL R17, R17, -INF , !P6 ;  /* 0xff80000011117808 */ /* 0x000fe40007000000 */
[----:B------:R-:W-:Y:S02]  /*37a0*/  FSEL R7, R7, -INF , !P4 ;  /* 0xff80000007077808 */ /* 0x000fe40006000000 */
[----:B------:R-:W-:-:S02]  /*37b0*/  FSEL R5, R5, -INF , !P5 ;  /* 0xff80000005057808 */ /* 0x000fc40006800000 */
[C---:B------:R-:W-:Y:S02]  /*37c0*/  ISETP.GE.AND P6, PT, R6.reuse, R192, PT ;  /* 0x000000c00600720c */ /* 0x040fe40003fc6270 */
[----:B------:R-:W-:Y:S01]  /*37d0*/  ISETP.GE.AND P4, PT, R6, R191, PT ;  /* 0x000000bf0600720c */ /* 0x000fe20003f86270 */
[----:B------:R-:W-:Y:S01]  /*37e0*/  VIADD R6, R8, 0x28 ;  /* 0x0000002808067836 */ /* 0x000fe20000000000 */
[-C--:B------:R-:W-:Y:S02]  /*37f0*/  ISETP.GT.AND P5, PT, R193, R4.reuse, PT ;  /* 0x00000004c100720c */ /* 0x080fe40003fa4270 */
[----:B------:R-:W-:Y:S02]  /*3800*/  FSEL R54, R54, -INF , !P2 ;  /* 0xff80000036367808 */ /* 0x000fe40005000000 */
[----:B------:R-:W-:Y:S02]  /*3810*/  FSEL R52, R52, -INF , !P0 ;  /* 0xff80000034347808 */ /* 0x000fe40004000000 */
[----:B------:R-:W-:-:S02]  /*3820*/  ISETP.GT.AND P2, PT, R3, R4, PT ;  /* 0x000000040300720c */ /* 0x000fc40003f44270 */
[----:B------:R-:W-:Y:S02]  /*3830*/  FSEL R53, R53, -INF , !P5 ;  /* 0xff80000035357808 */ /* 0x000fe40006800000 */
[C---:B------:R-:W-:Y:S02]  /*3840*/  ISETP.GE.AND P0, PT, R4.reuse, R192, PT ;  /* 0x000000c00400720c */ /* 0x040fe40003f06270 */
[----:B------:R-:W-:Y:S01]  /*3850*/  ISETP.GE.AND P5, PT, R4, R191, PT ;  /* 0x000000bf0400720c */ /* 0x000fe20003fa6270 */
[----:B------:R-:W-:Y:S01]  /*3860*/  VIADD R4, R8, 0x29 ;  /* 0x0000002908047836 */ /* 0x000fe20000000000 */
[----:B------:R-:W-:Y:S02]  /*3870*/  FSEL R55, R55, -INF , !P2 ;  /* 0xff80000037377808 */ /* 0x000fe40005000000 */
[----:B------:R-:W-:Y:S02]  /*3880*/  FSEL R233, R52, -INF , !P6 ;  /* 0xff80000034e97808 */ /* 0x000fe40007000000 */
[----:B------:R-:W-:-:S02]  /*3890*/  ISETP.GT.AND P2, PT, R193, R6, PT ;  /* 0x00000006c100720c */ /* 0x000fc40003f44270 */
[----:B------:R-:W-:Y:S02]  /*38a0*/  ISETP.GT.AND P6, PT, R3, R6, PT ;  /* 0x000000060300720c */ /* 0x000fe40003fc4270 */
[----:B------:R-:W-:Y:S02]  /*38b0*/  FSEL R223, R53, -INF , !P0 ;  /* 0xff80000035df7808 */ /* 0x000fe40004000000 */
[----:B------:R-:W-:Y:S02]  /*38c0*/  ISETP.GE.AND P0, PT, R6, R191, PT ;  /* 0x000000bf0600720c */ /* 0x000fe40003f06270 */
[----:B------:R-:W-:Y:S02]  /*38d0*/  FSEL R20, R20, -INF , !P2 ;  /* 0xff80000014147808 */ /* 0x000fe40005000000 */
[----:B------:R-:W-:Y:S02]  /*38e0*/  FSEL R22, R22, -INF , !P6 ;  /* 0xff80000016167808 */ /* 0x000fe40007000000 */
[----:B------:R-:W-:-:S02]  /*38f0*/  ISETP.GT.AND P2, PT, R3, R4, PT ;  /* 0x000000040300720c */ /* 0x000fc40003f44270 */
[----:B------:R-:W-:Y:S02]  /*3900*/  FSEL R229, R55, -INF , !P5 ;  /* 0xff80000037e57808 */ /* 0x000fe40006800000 */
[----:B------:R-:W-:Y:S02]  /*3910*/  ISETP.GT.AND P5, PT, R193, R4, PT ;  /* 0x00000004c100720c */ /* 0x000fe40003fa4270 */
[----:B------:R-:W-:Y:S02]  /*3920*/  FSEL R145, R22, -INF , !P0 ;  /* 0xff80000016917808 */ /* 0x000fe40004000000 */
[----:B------:R-:W-:Y:S02]  /*3930*/  FSEL R23, R23, -INF , !P2 ;  /* 0xff80000017177808 */ /* 0x000fe40005000000 */
[----:B------:R-:W-:Y:S02]  /*3940*/  ISETP.GT.AND P0, PT, R3, R10, PT ;  /* 0x0000000a0300720c */ /* 0x000fe40003f04270 */
[----:B------:R-:W-:-:S02]  /*3950*/  FSEL R231, R54, -INF , !P4 ;  /* 0xff80000036e77808 */ /* 0x000fc40006000000 */
[----:B------:R-:W-:Y:S02]  /*3960*/  ISETP.GT.AND P2, PT, R193, R10, PT ;  /* 0x0000000ac100720c */ /* 0x000fe40003f44270 */
[-C--:B------:R-:W-:Y:S01]  /*3970*/  ISETP.GE.AND P4, PT, R6, R192.reuse, PT ;  /* 0x000000c00600720c */ /* 0x080fe20003f86270 */
[----:B------:R-:W-:Y:S01]  /*3980*/  VIADD R6, R8, 0x31 ;  /* 0x0000003108067836 */ /* 0x000fe20000000000 */
[----:B------:R-:W-:Y:S02]  /*3990*/  FSEL R21, R21, -INF , !P5 ;  /* 0xff80000015157808 */ /* 0x000fe40006800000 */
[C---:B------:R-:W-:Y:S02]  /*39a0*/  ISETP.GE.AND P6, PT, R4.reuse, R192, PT ;  /* 0x000000c00400720c */ /* 0x040fe40003fc6270 */
[----:B------:R-:W-:Y:S01]  /*39b0*/  ISETP.GE.AND P5, PT, R4, R191, PT ;  /* 0x000000bf0400720c */ /* 0x000fe20003fa6270 */
[----:B------:R-:W-:Y:S01]  /*39c0*/  VIADD R4, R8, 0x38 ;  /* 0x0000003808047836 */ /* 0x000fe20000000000 */
[----:B------:R-:W-:-:S02]  /*39d0*/  FSEL R70, R70, -INF , !P0 ;  /* 0xff80000046467808 */ /* 0x000fc40004000000 */
[----:B------:R-:W-:Y:S02]  /*39e0*/  FSEL R68, R68, -INF , !P2 ;  /* 0xff80000044447808 */ /* 0x000fe40005000000 */
[----:B------:R-:W-:Y:S02]  /*39f0*/  ISETP.GE.AND P0, PT, R10, R192, PT ;  /* 0x000000c00a00720c */ /* 0x000fe40003f06270 */
[----:B------:R-:W-:Y:S02]  /*3a00*/  FSEL R225, R20, -INF , !P4 ;  /* 0xff80000014e17808 */ /* 0x000fe40006000000 */
[-C--:B------:R-:W-:Y:S02]  /*3a10*/  ISETP.GT.AND P4, PT, R193, R6.reuse, PT ;  /* 0x00000006c100720c */ /* 0x080fe40003f84270 */
[----:B------:R-:W-:Y:S02]  /*3a20*/  ISETP.GT.AND P2, PT, R3, R6, PT ;  /* 0x000000060300720c */ /* 0x000fe40003f44270 */
[----:B------:R-:W-:-:S02]  /*3a30*/  FSEL R215, R68, -INF , !P0 ;  /* 0xff80000044d77808 */ /* 0x000fc40004000000 */
[----:B------:R-:W-:Y:S02]  /*3a40*/  FSEL R147, R21, -INF , !P6 ;  /* 0xff80000015937808 */ /* 0x000fe40007000000 */
[----:B------:R-:W-:Y:S02]  /*3a50*/  ISETP.GT.AND P0, PT, R3, R4, PT ;  /* 0x000000040300720c */ /* 0x000fe40003f04270 */
[----:B------:R-:W-:Y:S02]  /*3a60*/  FSEL R227, R23, -INF , !P5 ;  /* 0xff80000017e37808 */ /* 0x000fe40006800000 */
[----:B------:R-:W-:Y:S02]  /*3a70*/  ISETP.GT.AND P6, PT, R193, R8, PT ;  /* 0x00000008c100720c */ /* 0x000fe40003fc4270 */
[----:B------:R-:W-:Y:S02]  /*3a80*/  FSEL R69, R69, -INF , !P4 ;  /* 0xff80000045457808 */ /* 0x000fe40006000000 */
[----:B------:R-:W-:-:S02]  /*3a90*/  FSEL R71, R71, -INF , !P2 ;  /* 0xff80000047477808 */ /* 0x000fc40005000000 */
[----:B------:R-:W-:Y:S02]  /*3aa0*/  ISETP.GE.AND P5, PT, R6, R192, PT ;  /* 0x000000c00600720c */ /* 0x000fe40003fa6270 */
[----:B------:R-:W-:Y:S02]  /*3ab0*/  ISETP.GT.AND P2, PT, R193, R4, PT ;  /* 0x00000004c100720c */ /* 0x000fe40003f44270 */
[----:B------:R-:W-:Y:S02]  /*3ac0*/  FSEL R66, R66, -INF , !P0 ;  /* 0xff80000042427808 */ /* 0x000fe40004000000 */
[----:B------:R-:W-:Y:S02]  /*3ad0*/  ISETP.GE.AND P0, PT, R8, R192, PT ;  /* 0x000000c00800720c */ /* 0x000fe40003f06270 */
[----:B------:R-:W-:Y:S02]  /*3ae0*/  FSEL R29, R40, -INF , !P6 ;  /* 0xff800000281d7808 */ /* 0x000fe40007000000 */
[----:B------:R-:W-:-:S02]  /*3af0*/  FSEL R211, R69, -INF , !P5 ;  /* 0xff80000045d37808 */ /* 0x000fc40006800000 */
[----:B------:R-:W-:Y:S02]  /*3b00*/  FSEL R64, R64, -INF , !P2 ;  /* 0xff80000040407808 */ /* 0x000fe40005000000 */
[----:B------:R-:W-:Y:S02]  /*3b10*/  ISETP.GE.AND P5, PT, R4, R192, PT ;  /* 0x000000c00400720c */ /* 0x000fe40003fa6270 */
[----:B------:R-:W-:Y:S01]  /*3b20*/  ISETP.GE.AND P2, PT, R6, R191, PT ;  /* 0x000000bf0600720c */ /* 0x000fe20003f46270 */
[----:B------:R-:W-:Y:S01]  /*3b30*/  VIADD R6, R8, 0x39 ;  /* 0x0000003908067836 */ /* 0x000fe20000000000 */
[----:B------:R-:W-:Y:S02]  /*3b40*/  FSEL R29, R29, -INF , !P0 ;  /* 0xff8000001d1d7808 */ /* 0x000fe40004000000 */
[----:B------:R-:W-:Y:S02]  /*3b50*/  ISETP.GT.AND P6, PT, R3, R8, PT ;  /* 0x000000080300720c */ /* 0x000fe40003fc4270 */
[----:B------:R-:W-:-:S02]  /*3b60*/  FSEL R207, R64, -INF , !P5 ;  /* 0xff80000040cf7808 */ /* 0x000fc40006800000 */
[----:B------:R-:W-:Y:S02]  /*3b70*/  ISETP.GE.AND P5, PT, R8, R191, PT ;  /* 0x000000bf0800720c */ /* 0x000fe40003fa6270 */
[----:B------:R-:W-:Y:S02]  /*3b80*/  FMNMX3.FTZ R8, R29, R43, R45, !PT ;  /* 0x0000002b1d087276 */ /* 0x000fe4000781002d */
[----:B------:R-:W-:Y:S02]  /*3b90*/  FSEL R31, R42, -INF , !P6 ;  /* 0xff8000002a1f7808 */ /* 0x000fe40007000000 */
[----:B------:R-:W-:Y:S01]  /*3ba0*/  ISETP.GT.AND P0, PT, R3, R6, PT ;  /* 0x000000060300720c */ /* 0x000fe20003f04270 */
[----:B------:R-:W-:Y:S01]  /*3bb0*/  VIADD R3, R219, 0xbb67ae85 ;  /* 0xbb67ae85db037836 */ /* 0x000fe20000000000 */
[----:B------:R-:W-:Y:S02]  /*3bc0*/  FMNMX3.FTZ R8, R8, R41, R19, !PT ;  /* 0x0000002908087276 */ /* 0x000fe40007810013 */
[----:B------:R-:W-:-:S02]  /*3bd0*/  FSEL R31, R31, -INF , !P5 ;  /* 0xff8000001f1f7808 */ /* 0x000fc40006800000 */
[----:B------:R-:W-:Y:S02]  /*3be0*/  FSEL R67, R67, -INF , !P0 ;  /* 0xff80000043437808 */ /* 0x000fe40004000000 */
[----:B------:R-:W-:Y:S02]  /*3bf0*/  ISETP.GE.AND P0, PT, R4, R191, PT ;  /* 0x000000bf0400720c */ /* 0x000fe40003f06270 */
[----:B------:R-:W-:Y:S02]  /*3c00*/  FMNMX3.FTZ R4, R8, R15, R17, !PT ;  /* 0x0000000f08047276 */ /* 0x000fe40007810011 */
[----:B------:R-:W-:Y:S02]  /*3c10*/  FMNMX3.FTZ R8, R31, R27, R39, !PT ;  /* 0x0000001b1f087276 */ /* 0x000fe40007810027 */
[----:B------:R-:W-:Y:S02]  /*3c20*/  FMNMX3.FTZ R4, R4, R13, R233, !PT ;  /* 0x0000000d04047276 */ /* 0x000fe400078100e9 */
[----:B------:R-:W-:-:S02]  /*3c30*/  FMNMX3.FTZ R8, R8, R37, R11, !PT ;  /* 0x0000002508087276 */ /* 0x000fc4000781000b */
[----:B------:R-:W-:Y:S02]  /*3c40*/  ISETP.GT.AND P6, PT, R193, R6, PT ;  /* 0x00000006c100720c */ /* 0x000fe40003fc4270 */
[----:B------:R-:W-:Y:S02]  /*3c50*/  FMNMX3.FTZ R8, R8, R9, R7, !PT ;  /* 0x0000000908087276 */ /* 0x000fe40007810007 */
[----:B------:R-:W-:Y:S02]  /*3c60*/  FMNMX3.FTZ R4, R4, R223, R225, !PT ;  /* 0x000000df04047276 */ /* 0x000fe400078100e1 */
[----:B------:R-:W-:Y:S02]  /*3c70*/  ISETP.GE.AND P4, PT, R10, R191, PT ;  /* 0x000000bf0a00720c */ /* 0x000fe40003f86270 */
[----:B------:R-:W-:Y:S02]  /*3c80*/  FMNMX3.FTZ R8, R8, R5, R231, !PT ;  /* 0x0000000508087276 */ /* 0x000fe400078100e7 */
[----:B------:R-:W-:-:S02]  /*3c90*/  FSEL R65, R65, -INF , !P6 ;  /* 0xff80000041417808 */ /* 0x000fc40007000000 */
[----:B------:R-:W-:Y:S02]  /*3ca0*/  ISETP.GE.AND P6, PT, R6, R192, PT ;  /* 0x000000c00600720c */ /* 0x000fe40003fc6270 */
[----:B------:R-:W-:Y:S02]  /*3cb0*/  FMNMX3.FTZ R4, R4, R147, R215, !PT ;  /* 0x0000009304047276 */ /* 0x000fe400078100d7 */
[----:B------:R-:W-:Y:S02]  /*3cc0*/  FSEL R199, R70, -INF , !P4 ;  /* 0xff80000046c77808 */ /* 0x000fe40006000000 */
[----:B------:R-:W-:Y:S02]  /*3cd0*/  FMNMX3.FTZ R8, R8, R229, R145, !PT ;  /* 0x000000e508087276 */ /* 0x000fe40007810091 */
[----:B------:R-:W-:Y:S02]  /*3ce0*/  FSEL R205, R65, -INF , !P6 ;  /* 0xff80000041cd7808 */ /* 0x000fe40007000000 */
[----:B------:R-:W-:-:S02]  /*3cf0*/  FMNMX3.FTZ R4, R4, R211, R207, !PT ;  /* 0x000000d304047276 */ /* 0x000fc400078100cf */
[----:B------:R-:W-:Y:S02]  /*3d00*/  ISETP.GE.AND P5, PT, R6, R191, PT ;  /* 0x000000bf0600720c */ /* 0x000fe40003fa6270 */
[----:B------:R-:W-:Y:S02]  /*3d10*/  LOP3.LUT R95, R218, R95, R217, 0x96, !PT ;  /* 0x0000005fda5f7212 */ /* 0x000fe400078e96d9 */
[----:B------:R-:W-:Y:S02]  /*3d20*/  FSEL R187, R71, -INF , !P2 ;  /* 0xff80000047bb7808 */ /* 0x000fe40005000000 */
[----:B------:R-:W-:Y:S01]  /*3d30*/  FSEL R185, R66, -INF , !P0 ;  /* 0xff80000042b97808 */ /* 0x000fe20004000000 */
[----:B------:R-:W-:Y:S01]  /*3d40*/  IMAD.WIDE.U32 R202, R95, -0x2daee0ad, RZ ;  /* 0xd2511f535fca7825 */ /* 0x000fe200078e00ff */
[----:B------:R-:W-:Y:S02]  /*3d50*/  FMNMX3.FTZ R8, R8, R227, R199, !PT ;  /* 0x000000e308087276 */ /* 0x000fe400078100c7 */
[----:B------:R-:W-:-:S02]  /*3d60*/  FMNMX.FTZ R4, R205, R4, !PT ;  /* 0x00000004cd047209 */ /* 0x000fc40007810000 */
[----:B------:R-:W-:Y:S02]  /*3d70*/  FSEL R183, R67, -INF , !P5 ;  /* 0xff80000043b77808 */ /* 0x000fe40006800000 */
[----:B------:R-:W-:Y:S01]  /*3d80*/  FMNMX3.FTZ R8, R8, R187, R185, !PT ;  /* 0x000000bb08087276 */ /* 0x000fe200078100b9 */
[----:B------:R-:W1:Y:S01]  /*3d90*/  SHFL.BFLY PT, R33, R4, 0x2, 0x1f ;  /* 0x0c401f0004217f89 */ /* 0x000e6200000e0000 */
[----:B------:R-:W-:Y:S01]  /*3da0*/  LOP3.LUT R6, R219, R243, R213, 0x96, !PT ;  /* 0x000000f3db067212 */ /* 0x000fe200078e96d5 */
[----:B------:R-:W-:Y:S01]  /*3db0*/  VIADD R243, R243, 0x1 ;  /* 0x00000001f3f37836 */ /* 0x000fe20000000000 */
[----:B------:R-:W-:Y:S02]  /*3dc0*/  FMNMX.FTZ R21, R183, R8, !PT ;  /* 0x00000008b7157209 */ /* 0x000fe40007810000 */
[----:B------:R-:W-:Y:S01]  /*3dd0*/  LOP3.LUT R3, R3, R212, R203, 0x96, !PT ;  /* 0x000000d403037212 */ /* 0x000fe200078e96cb */
[----:B------:R-:W-:Y:S01]  /*3de0*/  IMAD.WIDE.U32 R22, R6, -0x326172a9, RZ ;  /* 0xcd9e8d5706167825 */ /* 0x000fe200078e00ff */
[----:B------:R-:W-:Y:S01]  /*3df0*/  LOP3.LUT R220, R86, 0x200, R153, 0xf8, !PT ;  /* 0x0000020056dc7812 */ /* 0x000fe200078ef899 */
[----:B------:R-:W4:Y:S01]  /*3e00*/  SHFL.BFLY PT, R8, R21, 0x2, 0x1f ;  /* 0x0c401f0015087f89 */ /* 0x000f2200000e0000 */
[----:B---3--:R-:W-:Y:S01]  /*3e10*/  LOP3.LUT R181, R181, 0xff, RZ, 0xc0, !PT ;  /* 0x000000ffb5b57812 */ /* 0x008fe200078ec0ff */
[----:B------:R-:W-:Y:S01]  /*3e20*/  IMAD.WIDE.U32 R200, R3, -0x326172a9, RZ ;  /* 0xcd9e8d5703c87825 */ /* 0x000fe200078e00ff */
[----:B------:R-:W-:-:S02]  /*3e30*/  LOP3.LUT R3, R241, R216, R23, 0x96, !PT ;  /* 0x000000d8f1037212 */ /* 0x000fc400078e9617 */
[----:B------:R-:W-:Y:S01]  /*3e40*/  LEA R179, R220, UR6, 0x1 ;  /* 0x00000006dcb37c11 */ /* 0x000fe2000f8e08ff */
[----:B------:R-:W-:Y:S01]  /*3e50*/  IMAD R181, R181, 0x10000, R181 ;  /* 0x00010000b5b57824 */ /* 0x000fe200078e02b5 */
[----:B------:R-:W-:Y:S01]  /*3e60*/  LOP3.LUT R22, R239, R22, R201, 0x96, !PT ;  /* 0x00000016ef167212 */ /* 0x000fe200078e96c9 */
[----:B------:R-:W-:Y:S01]  /*3e70*/  IMAD.WIDE.U32 R24, R3, -0x2daee0ad, RZ ;  /* 0xd2511f5303187825 */ /* 0x000fe200078e00ff */
[----:B------:R-:W-:Y:S01]  /*3e80*/  LOP3.LUT R243, R219, R243, R213, 0x96, !PT ;  /* 0x000000f3dbf37212 */ /* 0x000fe200078e96d5 */
[----:B------:R-:W-:Y:S01]  /*3e90*/  LDSM.16.MT88.4 R124, [R179+0xc000] ;  /* 0x00c00000b37c783b */ /* 0x000fe20000004200 */
[----:B------:R-:W-:Y:S01]  /*3ea0*/  SEL R230, R188, 0xffffffe0, !P3 ;  /* 0xffffffe0bce67807 */ /* 0x000fe20005800000 */
[----:B------:R-:W-:Y:S01]  /*3eb0*/  IMAD.WIDE.U32 R22, R22, -0x2daee0ad, RZ ;  /* 0xd2511f5316167825 */ /* 0x000fe200078e00ff */
[----:B------:R-:W-:Y:S01]  /*3ec0*/  LOP3.LUT R3, R237, R202, R25, 0x96, !PT ;  /* 0x000000caed037212 */ /* 0x000fe200078e9619 */
[----:B------:R-:W-:Y:S01]  /*3ed0*/  LDSM.16.MT88.4 R72, [R179+0x10000] ;  /* 0x01000000b348783b */ /* 0x000fe20000004200 */
[----:B-1----:R-:W-:Y:S01]  /*3ee0*/  FMNMX.FTZ R33, R4, R33, !PT ;  /* 0x0000002104217209 */ /* 0x002fe20007810000 */
[----:B------:R-:W-:Y:S01]  /*3ef0*/  IMAD.IADD R151, R156, 0x1, R179 ;  /* 0x000000019c977824 */ /* 0x000fe200078e02b3 */
[----:B------:R-:W-:Y:S01]  /*3f00*/  LOP3.LUT R24, R204, R24, R23, 0x96, !PT ;  /* 0x00000018cc187212 */ /* 0x000fe200078e9617 */
[----:B------:R-:W-:-:S02]  /*3f10*/  IMAD.WIDE.U32 R34, R3, -0x326172a9, RZ ;  /* 0xcd9e8d5703227825 */ /* 0x000fc400078e00ff */
[----:B------:R-:W1:Y:S02]  /*3f20*/  SHFL.BFLY PT, R132, R33, 0x1, 0x1f ;  /* 0x0c201f0021847f89 */ /* 0x000e6400000e0000 */
[----:B------:R-:W-:Y:S01]  /*3f30*/  IMAD.WIDE.U32 R24, R24, -0x326172a9, RZ ;  /* 0xcd9e8d5718187825 */ /* 0x000fe200078e00ff */
[----:B------:R-:W-:Y:S01]  /*3f40*/  LOP3.LUT R3, R235, R200, R35, 0x96, !PT ;  /* 0x000000c8eb037212 */ /* 0x000fe200078e9623 */
[----:B------:R-:W-:Y:S01]  /*3f50*/  LDSM.16.MT88.4 R108, [R151+0xc000] ;  /* 0x00c00000976c783b */ /* 0x000fe20000004200 */
[----:B----4-:R-:W-:Y:S01]  /*3f60*/  FMNMX.FTZ R8, R21, R8, !PT ;  /* 0x0000000815087209 */ /* 0x010fe20007810000 */
[----:B------:R-:W-:Y:S01]  /*3f70*/  IMAD.IADD R150, R84, 0x1, R151 ;  /* 0x0000000154967824 */ /* 0x000fe200078e0297 */
[----:B------:R-:W-:Y:S01]  /*3f80*/  LOP3.LUT R20, R186, R34, R25, 0x96, !PT ;  /* 0x00000022ba147212 */ /* 0x000fe200078e9619 */
[----:B------:R-:W-:Y:S01]  /*3f90*/  IMAD.WIDE.U32 R34, R3, -0x2daee0ad, RZ ;  /* 0xd2511f5303227825 */ /* 0x000fe200078e00ff */
[----:B------:R-:W-:Y:S03]  /*3fa0*/  LDSM.16.MT88.4 R56, [R151+0xe000] ;  /* 0x00e000009738783b */ /* 0x000fe60000004200 */
[----:B------:R-:W-:Y:S01]  /*3fb0*/  IMAD.WIDE.U32 R20, R20, -0x2daee0ad, RZ ;  /* 0xd2511f5314147825 */ /* 0x000fe200078e00ff */
[----:B------:R-:W3:Y:S01]  /*3fc0*/  SHFL.BFLY PT, R3, R8, 0x1, 0x1f ;  /* 0x0c201f0008037f89 */ /* 0x000ee200000e0000 */
[----:B------:R-:W-:-:S02]  /*3fd0*/  LOP3.LUT R22, R144, R22, R35, 0x96, !PT ;  /* 0x0000001690167212 */ /* 0x000fc400078e9623 */
[----:B------:R-:W-:Y:S01]  /*3fe0*/  IMAD.IADD R224, R84, 0x1, R179 ;  /* 0x0000000154e07824 */ /* 0x000fe200078e02b3 */
[----:B------:R-:W-:Y:S01]  /*3ff0*/  LOP3.LUT R4, R146, R34, R21, 0x96, !PT ;  /* 0x0000002292047212 */ /* 0x000fe200078e9615 */
[----:B------:R-:W4:Y:S01]  /*4000*/  LDSM.16.MT88.4 R140, [R150+0x10000] ;  /* 0x01000000968c783b */ /* 0x000f220000004200 */
[----:B------:R-:W-:-:S03]  /*4010*/  IMAD.WIDE.U32 R22, R22, -0x326172a9, RZ ;  /* 0xcd9e8d5716167825 */ /* 0x000fc600078e00ff */
[----:B------:R-:W5:Y:S01]  /*4020*/  LDSM.16.MT88.4 R64, [R150+0xe000] ;  /* 0x00e000009640783b */ /* 0x000f620000004200 */
[----:B------:R-:W-:Y:S01]  /*4030*/  IMAD.WIDE.U32 R34, R4, -0x326172a9, RZ ;  /* 0xcd9e8d5704227825 */ /* 0x000fe200078e00ff */
[----:B-1----:R-:W-:Y:S02]  /*4040*/  FMNMX.FTZ R132, R33, R132, !PT ;  /* 0x0000008421847209 */ /* 0x002fe40007810000 */
[----:B------:R-:W-:Y:S01]  /*4050*/  LOP3.LUT R24, R149, R24, R23, 0x96, !PT ;  /* 0x0000001895187212 */ /* 0x000fe200078e9617 */
[----:B------:R-:W-:Y:S01]  /*4060*/  IMAD.MOV.U32 R10, RZ, RZ, R34 ;  /* 0x000000ffff0a7224 */ /* 0x000fe200078e0022 */
[C---:B------:R-:W-:Y:S01]  /*4070*/  FSETP.NEU.FTZ.AND P0, PT, R132.reuse, -INF , PT ;  /* 0xff8000008400780b */ /* 0x040fe20003f1d000 */
[----:B--2---:R-:W-:Y:S01]  /*4080*/  FMUL.FTZ R184, R132, UR7 ;  /* 0x0000000784b87c20 */ /* 0x004fe20008410000 */
[C---:B------:R-:W-:Y:S01]  /*4090*/  PRMT R25, R34.reuse, 0x7773, RZ ;  /* 0x0000777322197816 */ /* 0x040fe200000000ff */
[----:B------:R-:W-:Y:S01]  /*40a0*/  LDSM.16.MT88.4 R80, [R224+0x10000] ;  /* 0x01000000e050783b */ /* 0x000fe20000004200 */
[----:B------:R-:W-:Y:S01]  /*40b0*/  PRMT R6, R34, 0x7772, RZ ;  /* 0x0000777222067816 */ /* 0x000fe200000000ff */
[----:B------:R-:W-:Y:S01]  /*40c0*/  IMAD.IADD R228, R156, 0x1, R179 ;  /* 0x000000019ce47824 */ /* 0x000fe200078e02b3 */
[----:B------:R-:W-:Y:S01]  /*40d0*/  FSEL R184, R184, RZ, P0 ;  /* 0x000000ffb8b87208 */ /* 0x000fe20000000000 */
[----:B------:R-:W-:Y:S01]  /*40e0*/  LDSM.16.MT88.4 R88, [R151+0x10000] ;  /* 0x010000009758783b */ /* 0x000fe20000004200 */
[----:B------:R-:W-:Y:S01]  /*40f0*/  LOP3.LUT R4, R190, R22, R35, 0x96, !PT ;  /* 0x00000016be047212 */ /* 0x000fe200078e9623 */
[----:B------:R-:W-:Y:S01]  /*4100*/  IMAD.IADD R230, R230, 0x1, R179 ;  /* 0x00000001e6e67824 */ /* 0x000fe200078e02b3 */
[----:B---3--:R-:W-:Y:S01]  /*4110*/  FMNMX.FTZ R3, R8, R3, !PT ;  /* 0x0000000308037209 */ /* 0x008fe20007810000 */
[--C-:B------:R-:W-:Y:S01]  /*4120*/  FFMA.FTZ R178, R45, UR7, -R184.reuse ;  /* 0x000000072db27c23 */ /* 0x100fe200080108b8 */
[--C-:B------:R-:W-:Y:S01]  /*4130*/  FFMA.FTZ R163, R41, UR7, -R184.reuse ;  /* 0x0000000729a37c23 */ /* 0x100fe200080108b8 */
[--C-:B------:R-:W-:Y:S01]  /*4140*/  PRMT R6, R6, 0x5410, R25.reuse ;  /* 0x0000541006067816 */ /* 0x100fe20000000019 */
[--C-:B------:R-:W-:Y:S01]  /*4150*/  FFMA.FTZ R180, R29, UR7, -R184.reuse ;  /* 0x000000071db47c23 */ /* 0x100fe200080108b8 */
[C---:B------:R-:W-:Y:S01]  /*4160*/  FMUL.FTZ R182, R3.reuse, UR7 ;  /* 0x0000000703b67c20 */ /* 0x040fe20008410000 */
[----:B------:R-:W-:Y:S01]  /*4170*/  FSETP.NEU.FTZ.AND P0, PT, R3, -INF , PT ;  /* 0xff8000000300780b */ /* 0x000fe20003f1d000 */
[--C-:B------:R-:W-:Y:S01]  /*4180*/  FFMA.FTZ R177, R43, UR7, -R184.reuse ;  /* 0x000000072bb17c23 */ /* 0x100fe200080108b8 */
[----:B------:R-:W-:Y:S01]  /*4190*/  MUFU.EX2 R178, R178 ;  /* 0x000000b200b27308 */ /* 0x000fe20000000800 */
[----:B------:R-:W-:Y:S01]  /*41a0*/  PRMT R25, R4, 0x7632, R25 ;  /* 0x0000763204197816 */ /* 0x000fe20000000019 */
[--C-:B------:R-:W-:Y:S01]  /*41b0*/  FFMA.FTZ R172, R19, UR7, -R184.reuse ;  /* 0x0000000713ac7c23 */ /* 0x100fe200080108b8 */
[----:B------:R-:W-:Y:S01]  /*41c0*/  FSEL R182, R182, RZ, P0 ;  /* 0x000000ffb6b67208 */ /* 0x000fe20000000000 */
[----:B------:R-:W1:Y:S01]  /*41d0*/  MUFU.EX2 R163, R163 ;  /* 0x000000a300a37308 */ /* 0x000e620000000800 */
[C---:B------:R-:W-:Y:S01]  /*41e0*/  LOP3.LUT R29, R4.reuse, 0xffff, RZ, 0xc0, !PT ;  /* 0x0000ffff041d7812 */ /* 0x040fe200078ec0ff */
[----:B------:R-:W-:Y:S01]  /*41f0*/  FFMA.FTZ R159, R15, UR7, -R184 ;  /* 0x000000070f9f7c23 */ /* 0x000fe200080108b8 */
[----:B------:R-:W-:Y:S01]  /*4200*/  LOP3.LUT R96, R4, 0xff, RZ, 0xc0, !PT ;  /* 0x000000ff04607812 */ /* 0x000fe200078ec0ff */
[--C-:B------:R-:W-:Y:S01]  /*4210*/  FFMA.FTZ R176, R31, UR7, -R182.reuse ;  /* 0x000000071fb07c23 */ /* 0x100fe200080108b6 */
[--C-:B------:R-:W-:Y:S01]  /*4220*/  FFMA.FTZ R175, R27, UR7, -R182.reuse ;  /* 0x000000071baf7c23 */ /* 0x100fe200080108b6 */
[--C-:B------:R-:W-:Y:S01]  /*4230*/  FFMA.FTZ R162, R39, UR7, -R182.reuse ;  /* 0x0000000727a27c23 */ /* 0x100fe200080108b6 */
[--C-:B------:R-:W-:Y:S01]  /*4240*/  FFMA.FTZ R161, R37, UR7, -R182.reuse ;  /* 0x0000000725a17c23 */ /* 0x100fe200080108b6 */
[----:B------:R-:W-:Y:S01]  /*4250*/  PRMT R98, R34, 0x7771, RZ ;  /* 0x0000777122627816 */ /* 0x000fe200000000ff */
[----:B------:R-:W-:Y:S01]  /*4260*/  MUFU.EX2 R180, R180 ;  /* 0x000000b400b47308 */ /* 0x000fe20000000800 */
[----:B------:R-:W-:Y:S01]  /*4270*/  LOP3.LUT R21, R10, 0xff, RZ, 0xc0, !PT ;  /* 0x000000ff0a157812 */ /* 0x000fe200078ec0ff */
[----:B------:R-:W-:Y:S01]  /*4280*/  FFMA.FTZ R155, R7, UR7, -R182 ;  /* 0x00000007079b7c23 */ /* 0x000fe200080108b6 */
[----:B------:R-:W-:Y:S01]  /*4290*/  SHF.R.U32.HI R4, RZ, 0x18, R4 ;  /* 0x00000018ff047819 */ /* 0x000fe20000011604 */
[----:B------:R-:W-:Y:S01]  /*42a0*/  MUFU.EX2 R176, R176 ;  /* 0x000000b000b07308 */ /* 0x000fe20000000800 */
[----:B------:R-:W-:Y:S01]  /*42b0*/  LOP3.LUT R25, R25, 0xff, RZ, 0xc0, !PT ;  /* 0x000000ff19197812 */ /* 0x000fe200078ec0ff */
[----:B------:R-:W-:Y:S01]  /*42c0*/  FFMA.FTZ R154, R5, UR7, -R182 ;  /* 0x00000007059a7c23 */ /* 0x000fe200080108b6 */
[----:B------:R-:W-:Y:S01]  /*42d0*/  PRMT R98, R21, 0x5410, R98 ;  /* 0x0000541015627816 */ /* 0x000fe20000000062 */
[----:B------:R-:W2:Y:S01]  /*42e0*/  MUFU.EX2 R175, R175 ;  /* 0x000000af00af7308 */ /* 0x000ea20000000800 */
[----:B------:R-:W-:Y:S01]  /*42f0*/  PRMT R4, R25, 0x5410, R4 ;  /* 0x0000541019047816 */ /* 0x000fe20000000004 */
[----:B------:R-:W-:Y:S01]  /*4300*/  IMAD.WIDE.U32 R24, R24, -0x2daee0ad, RZ ;  /* 0xd2511f5318187825 */ /* 0x000fe200078e00ff */
[----:B------:R-:W-:Y:S01]  /*4310*/  SHF.R.U32.HI R29, RZ, 0x8, R29 ;  /* 0x00000008ff1d7819 */ /* 0x000fe2000001161d */
[----:B------:R-:W3:Y:S01]  /*4320*/  MUFU.EX2 R177, R177 ;  /* 0x000000b100b17308 */ /* 0x000ee20000000800 */
[--C-:B------:R-:W-:Y:S01]  /*4330*/  HSET2.LE.AND R98, R98, R181.reuse, PT ;  /* 0x000000b562627233 */ /* 0x100fe20003803000 */
[--C-:B------:R-:W-:Y:S01]  /*4340*/  FFMA.FTZ R158, R17, UR7, -R184.reuse ;  /* 0x00000007119e7c23 */ /* 0x100fe200080108b8 */
[----:B------:R-:W-:Y:S01]  /*4350*/  LOP3.LUT R6, R6, 0xff00ff, RZ, 0xc0, !PT ;  /* 0x00ff00ff06067812 */ /* 0x000fe200078ec0ff */
[----:B------:R-:W-:Y:S01]  /*4360*/  MUFU.EX2 R162, R162 ;  /* 0x000000a200a27308 */ /* 0x000fe20000000800 */
[----:B------:R-:W-:Y:S01]  /*4370*/  PRMT R96, R96, 0x5410, R29 ;  /* 0x0000541060607816 */ /* 0x000fe2000000001d */
[----:B------:R-:W-:Y:S01]  /*4380*/  FFMA.FTZ R157, R13, UR7, -R184 ;  /* 0x000000070d9d7c23 */ /* 0x000fe200080108b8 */
[--C-:B------:R-:W-:Y:S01]  /*4390*/  HSET2.LE.AND R97, R4, R181.reuse, PT ;  /* 0x000000b504617233 */ /* 0x100fe20003803000 */
[----:B------:R-:W4:Y:S01]  /*43a0*/  MUFU.EX2 R161, R161 ;  /* 0x000000a100a17308 */ /* 0x000f220000000800 */
[----:B-1----:R-:W-:Y:S01]  /*43b0*/  F2FP.BF16.F32.PACK_AB R21, R163, R178 ;  /* 0x000000b2a315723e */ /* 0x002fe200000010ff */
[--C-:B------:R-:W-:Y:S01]  /*43c0*/  FFMA.FTZ R174, R11, UR7, -R182.reuse ;  /* 0x000000070bae7c23 */ /* 0x100fe200080108b6 */
[----:B--2---:R-:W-:Y:S01]  /*43d0*/  F2FP.BF16.F32.PACK_AB R4, R175, R176 ;  /* 0x000000b0af04723e */ /* 0x004fe200000010ff */
[----:B------:R-:W-:Y:S01]  /*43e0*/  FFMA.FTZ R173, R9, UR7, -R182 ;  /* 0x0000000709ad7c23 */ /* 0x000fe200080108b6 */
[----:B------:R-:W-:Y:S01]  /*43f0*/  LOP3.LUT R98, R21, R98, RZ, 0xc0, !PT ;  /* 0x0000006215627212 */ /* 0x000fe200078ec0ff */
[----:B------:R-:W-:Y:S01]  /*4400*/  MUFU.EX2 R172, R172 ;  /* 0x000000ac00ac7308 */ /* 0x000fe20000000800 */
[--C-:B------:R-:W-:Y:S01]  /*4410*/  HSET2.LE.AND R99, R6, R181.reuse, PT ;  /* 0x000000b506637233 */ /* 0x100fe20003803000 */
[----:B------:R-:W-:Y:S01]  /*4420*/  LDSM.16.MT88.4 R40, [R179+0xe000] ;  /* 0x00e00000b328783b */ /* 0x000fe20000004200 */
[--C-:B------:R-:W-:Y:S01]  /*4430*/  HSET2.LE.AND R96, R96, R181.reuse, PT ;  /* 0x000000b560607233 */ /* 0x100fe20003803000 */
[----:B------:R-:W-:Y:S01]  /*4440*/  MUFU.EX2 R159, R159 ;  /* 0x0000009f009f7308 */ /* 0x000fe20000000800 */
[----:B------:R-:W-:Y:S01]  /*4450*/  LOP3.LUT R97, R4, R97, RZ, 0xc0, !PT ;  /* 0x0000006104617212 */ /* 0x000fe200078ec0ff */
[----:B------:R-:W-:Y:S01]  /*4460*/  IMAD.MOV.U32 R4, RZ, RZ, R24 ;  /* 0x000000ffff047224 */ /* 0x000fe200078e0018 */
[----:B---3--:R-:W-:Y:S01]  /*4470*/  F2FP.BF16.F32.PACK_AB R21, R177, R180 ;  /* 0x000000b4b115723e */ /* 0x008fe200000010ff */
[----:B------:R-:W-:Y:S01]  /*4480*/  MUFU.EX2 R155, R155 ;  /* 0x0000009b009b7308 */ /* 0x000fe20000000800 */
[----:B----4-:R-:W-:Y:S01]  /*4490*/  F2FP.BF16.F32.PACK_AB R6, R161, R162 ;  /* 0x000000a2a106723e */ /* 0x010fe200000010ff */
[----:B------:R-:W-:Y:S01]  /*44a0*/  LDSM.16.MT88.4 R100, [R150+0xc000] ;  /* 0x00c000009664783b */ /* 0x000fe20000004200 */
[----:B------:R-:W-:Y:S01]  /*44b0*/  LOP3.LUT R96, R21, R96, RZ, 0xc0, !PT ;  /* 0x0000006015607212 */ /* 0x000fe200078ec0ff */
[----:B------:R-:W1:Y:S01]  /*44c0*/  MUFU.EX2 R154, R154 ;  /* 0x0000009a009a7308 */ /* 0x000e620000000800 */
[----:B------:R-:W-:Y:S01]  /*44d0*/  LOP3.LUT R99, R6, R99, RZ, 0xc0, !PT ;  /* 0x0000006306637212 */ /* 0x000fe200078ec0ff */
[----:B------:R-:W-:Y:S01]  /*44e0*/  LDSM.16.MT88.4 R116, [R224+0xc000] ;  /* 0x00c00000e074783b */ /* 0x000fe20000004200 */
[----:B------:R-:W-:Y:S01]  /*44f0*/  LOP3.LUT R21, R4, 0xff, RZ, 0xc0, !PT ;  /* 0x000000ff04157812 */ /* 0x000fe200078ec0ff */
[----:B------:R-:W-:Y:S01]  /*4500*/  MUFU.EX2 R158, R158 ;  /* 0x0000009e009e7308 */ /* 0x000fe20000000800 */
[----:B------:R-:W-:Y:S01]  /*4510*/  LOP3.LUT R10, R148, R20, R25, 0x96, !PT ;  /* 0x00000014940a7212 */ /* 0x000fe200078e9619 */
[----:B------:R-:W2:Y:S01]  /*4520*/  LDSM.16.MT88.4 R4, [R179+0xc800] ;  /* 0x00c80000b304783b */ /* 0x000ea20000004200 */
[----:B------:R-:W-:Y:S01]  /*4530*/  PRMT R23, R24, 0x7773, RZ ;  /* 0x0000777318177816 */ /* 0x000fe200000000ff */
[----:B------:R-:W3:Y:S01]  /*4540*/  MUFU.EX2 R157, R157 ;  /* 0x0000009d009d7308 */ /* 0x000ee20000000800 */
[----:B------:R-:W-:Y:S01]  /*4550*/  LOP3.LUT R16, R10, 0xffff, RZ, 0xc0, !PT ;  /* 0x0000ffff0a107812 */ /* 0x000fe200078ec0ff */
[C---:B------:R-:W-:Y:S01]  /*4560*/  HMMA.16816.F32.BF16 R128, R96.reuse, R124, RZ ;  /* 0x0000007c6080723c */ /* 0x040fe200000418ff */
[----:B------:R-:W-:Y:S01]  /*4570*/  PRMT R12, R24, 0x7772, RZ ;  /* 0x00007772180c7816 */ /* 0x000fe200000000ff */
[----:B------:R-:W-:Y:S01]  /*4580*/  MUFU.EX2 R174, R174 ;  /* 0x000000ae00ae7308 */ /* 0x000fe20000000800 */
[----:B------:R-:W-:Y:S01]  /*4590*/  PRMT R15, R10, 0x7632, R15 ;  /* 0x000076320a0f7816 */ /* 0x000fe2000000000f */
[----:B------:R-:W-:Y:S01]  /*45a0*/  LDSM.16.MT88.4 R48, [R224+0xe000] ;  /* 0x00e00000e030783b */ /* 0x000fe20000004200 */
[----:B------:R-:W-:Y:S01]  /*45b0*/  PRMT R12, R12, 0x5410, R23 ;  /* 0x000054100c0c7816 */ /* 0x000fe20000000017 */
[----:B------:R-:W4:Y:S01]  /*45c0*/  MUFU.EX2 R173, R173 ;  /* 0x000000ad00ad7308 */ /* 0x000f220000000800 */
[----:B------:R-:W-:Y:S01]  /*45d0*/  SHF.R.U32.HI R13, RZ, 0x8, R16 ;  /* 0x00000008ff0d7819 */ /* 0x000fe20000011610 */
[C---:B------:R-:W-:Y:S01]  /*45e0*/  HMMA.16816.F32.BF16 R124, R96.reuse, R126, RZ ;  /* 0x0000007e607c723c */ /* 0x040fe200000418ff */
[----:B------:R-:W-:Y:S01]  /*45f0*/  LOP3.LUT R8, R10, 0xff, RZ, 0xc0, !PT ;  /* 0x000000ff0a087812 */ /* 0x000fe200078ec0ff */
[----:B------:R-:W2:Y:S01]  /*4600*/  LDSM.16.MT88.4 R16, [R151+0xc800] ;  /* 0x00c800009710783b */ /* 0x000ea20000004200 */
[----:B------:R-:W-:Y:S01]  /*4610*/  PRMT R14, R24, 0x7771, RZ ;  /* 0x00007771180e7816 */ /* 0x000fe200000000ff */
[----:B------:R-:W-:Y:S01]  /*4620*/  FFMA.FTZ R206, R225, UR7, -R184 ;  /* 0x00000007e1ce7c23 */ /* 0x000fe200080108b8 */
[----:B------:R-:W-:Y:S01]  /*4630*/  SHF.R.U32.HI R10, RZ, 0x18, R10 ;  /* 0x00000018ff0a7819 */ /* 0x000fe2000001160a */
[----:B------:R-:W-:Y:S01]  /*4640*/  LDSM.16.MT88.4 R24, [R150+0xc800] ;  /* 0x00c800009618783b */ /* 0x000fe20000004200 */
[----:B------:R-:W-:Y:S01]  /*4650*/  LOP3.LUT R12, R12, 0xff00ff, RZ, 0xc0, !PT ;  /* 0x00ff00ff0c0c7812 */ /* 0x000fe200078ec0ff */
[C---:B------:R-:W-:Y:S01]  /*4660*/  HMMA.16816.F32.BF16 R92, R96.reuse, R140, RZ ;  /* 0x0000008c605c723c */ /* 0x040fe200000418ff */
[----:B------:R-:W-:Y:S01]  /*4670*/  LOP3.LUT R11, R15, 0xff, RZ, 0xc0, !PT ;  /* 0x000000ff0f0b7812 */ /* 0x000fe200078ec0ff */
[----:B------:R-:W-:Y:S01]  /*4680*/  LDSM.16.MT88.4 R32, [R224+0xc800] ;  /* 0x00c80000e020783b */ /* 0x000fe20000004200 */
[----:B------:R-:W-:Y:S01]  /*4690*/  PRMT R8, R8, 0x5410, R13 ;  /* 0x0000541008087816 */ /* 0x000fe2000000000d */
[----:B------:R-:W-:Y:S01]  /*46a0*/  FFMA.FTZ R222, R227, UR7, -R182 ;  /* 0x00000007e3de7c23 */ /* 0x000fe200080108b6 */
[----:B------:R-:W-:Y:S01]  /*46b0*/  PRMT R14, R21, 0x5410, R14 ;  /* 0x00005410150e7816 */ /* 0x000fe2000000000e */
[----:B------:R-:W-:Y:S01]  /*46c0*/  LDSM.16.MT88.4 R28, [R224+0xe800] ;  /* 0x00e80000e01c783b */ /* 0x000fe20000004200 */
[----:B------:R-:W-:Y:S01]  /*46d0*/  PRMT R20, R11, 0x5410, R10 ;  /* 0x000054100b147816 */ /* 0x000fe2000000000a */
[C---:B------:R-:W-:Y:S01]  /*46e0*/  HMMA.16816.F32.BF16 R112, R96.reuse, R108, RZ ;  /* 0x0000006c6070723c */ /* 0x040fe200000418ff */
[--C-:B------:R-:W-:Y:S01]  /*46f0*/  HSET2.LE.AND R15, R12, R181.reuse, PT ;  /* 0x000000b50c0f7233 */ /* 0x100fe20003803000 */
[----:B------:R-:W-:Y:S01]  /*4700*/  FFMA.FTZ R233, R233, UR7, -R184 ;  /* 0x00000007e9e97c23 */ /* 0x000fe200080108b8 */
[--C-:B------:R-:W-:Y:S01]  /*4710*/  HSET2.LE.AND R12, R8, R181.reuse, PT ;  /* 0x000000b5080c7233 */ /* 0x100fe20003803000 */
[----:B------:R-:W-:Y:S01]  /*4720*/  MUFU.EX2 R206, R206 ;  /* 0x000000ce00ce7308 */ /* 0x000fe20000000800 */
[----:B-1----:R-:W-:Y:S01]  /*4730*/  F2FP.BF16.F32.PACK_AB R22, R154, R155 ;  /* 0x0000009b9a16723e */ /* 0x002fe200000010ff */
[--C-:B------:R-:W-:Y:S01]  /*4740*/  FFMA.FTZ R232, R185, UR7, -R182.reuse ;  /* 0x00000007b9e87c23 */ /* 0x100fe200080108b6 */
[----:B------:R-:W-:Y:S01]  /*4750*/  F2FP.BF16.F32.PACK_AB R21, R159, R172 ;  /* 0x000000ac9f15723e */ /* 0x000fe200000010ff */
[C---:B------:R-:W-:Y:S01]  /*4760*/  HMMA.16816.F32.BF16 R108, R96.reuse, R110, RZ ;  /* 0x0000006e606c723c */ /* 0x040fe200000418ff */
[--C-:B------:R-:W-:Y:S01]  /*4770*/  HSET2.LE.AND R14, R14, R181.reuse, PT ;  /* 0x000000b50e0e7233 */ /* 0x100fe20003803000 */
[----:B------:R-:W-:Y:S01]  /*4780*/  MUFU.EX2 R222, R222 ;  /* 0x000000de00de7308 */ /* 0x000fe20000000800 */
[----:B------:R-:W-:Y:S01]  /*4790*/  HSET2.LE.AND R13, R20, R181, PT ;  /* 0x000000b5140d7233 */ /* 0x000fe20003803000 */
[----:B------:R-:W-:Y:S01]  /*47a0*/  FFMA.FTZ R199, R199, UR7, -R182 ;  /* 0x00000007c7c77c23 */ /* 0x000fe200080108b6 */
[----:B---3--:R-:W-:Y:S01]  /*47b0*/  F2FP.BF16.F32.PACK_AB R9, R157, R158 ;  /* 0x0000009e9d09723e */ /* 0x008fe200000010ff */
[----:B------:R-:W-:Y:S01]  /*47c0*/  MUFU.EX2 R232, R232 ;  /* 0x000000e800e87308 */ /* 0x000fe20000000800 */
[----:B----4-:R-:W-:Y:S01]  /*47d0*/  F2FP.BF16.F32.PACK_AB R140, R173, R174 ;  /* 0x000000aead8c723e */ /* 0x010fe200000010ff */
[C---:B------:R-:W-:Y:S01]  /*47e0*/  HMMA.16816.F32.BF16 R52, R96.reuse, R56, RZ ;  /* 0x000000386034723c */ /* 0x040fe200000418ff */
[----:B------:R-:W-:Y:S01]  /*47f0*/  LOP3.LUT R15, R22, R15, RZ, 0xc0, !PT ;  /* 0x0000000f160f7212 */ /* 0x000fe200078ec0ff */
[----:B------:R-:W-:Y:S01]  /*4800*/  FADD.FTZ R177, R180, R177 ;  /* 0x000000b1b4b17221 */ /* 0x000fe20000010000 */
[----:B------:R-:W-:Y:S01]  /*4810*/  LOP3.LUT R12, R21, R12, RZ, 0xc0, !PT ;  /* 0x0000000c150c7212 */ /* 0x000fe200078ec0ff */
[----:B------:R-:W-:Y:S01]  /*4820*/  FADD.FTZ R175, R176, R175 ;  /* 0x000000afb0af7221 */ /* 0x000fe20000010000 */
[----:B------:R-:W1:Y:S01]  /*4830*/  LDSM.16.MT88.4 R20, [R151+0xe800] ;  /* 0x00e800009714783b */ /* 0x000e620000004200 */
[----:B------:R-:W-:Y:S01]  /*4840*/  LOP3.LUT R14, R9, R14, RZ, 0xc0, !PT ;  /* 0x0000000e090e7212 */ /* 0x000fe200078ec0ff */
[----:B------:R-:W-:Y:S01]  /*4850*/  FADD.FTZ R178, R178, R177 ;  /* 0x000000b1b2b27221 */ /* 0x000fe20000010000 */
[----:B------:R-:W-:Y:S01]  /*4860*/  LOP3.LUT R13, R140, R13, RZ, 0xc0, !PT ;  /* 0x0000000d8c0d7212 */ /* 0x000fe200078ec0ff */
[----:B------:R-:W-:Y:S01]  /*4870*/  LDSM.16.MT88.4 R8, [R179+0xe800] ;  /* 0x00e80000b308783b */ /* 0x000fe20000004200 */
[----:B-----5:R-:W-:Y:S01]  /*4880*/  HMMA.16816.F32.BF16 R60, R96, R64, RZ ;  /* 0x00000040603c723c */ /* 0x020fe200000418ff */
[----:B------:R-:W-:Y:S01]  /*4890*/  FADD.FTZ R162, R162, R175 ;  /* 0x000000afa2a27221 */ /* 0x000fe20000010000 */
[----:B------:R-:W-:Y:S01]  /*48a0*/  FADD.FTZ R163, R163, R178 ;  /* 0x000000b2a3a37221 */ /* 0x000fe20000010000 */
[----:B------:R-:W-:-:S02]  /*48b0*/  ISETP.GT.U32.AND P0, PT, R167, R196, PT ;  /* 0x000000c4a700720c */ /* 0x000fc40003f04070 */
[----:B------:R-:W-:Y:S01]  /*48c0*/  FADD.FTZ R161, R161, R162 ;  /* 0x000000a2a1a17221 */ /* 0x000fe20000010000 */
[----:B------:R-:W-:Y:S02]  /*48d0*/  FADD.FTZ R172, R172, R163 ;  /* 0x000000a3acac7221 */ /* 0x000fe40000010000 */
[----:B--2---:R-:W-:Y:S02]  /*48e0*/  HMMA.16816.F32.BF16 R128, R12, R4, R128 ;  /* 0x000000040c80723c */ /* 0x004fe40000041880 */
[----:B------:R-:W-:-:S04]  /*48f0*/  FADD.FTZ R159, R159, R172 ;  /* 0x000000ac9f9f7221 */ /* 0x000fc80000010000 */
[----:B------:R-:W-:Y:S02]  /*4900*/  FADD.FTZ R158, R158, R159 ;  /* 0x0000009f9e9e7221 */ /* 0x000fe40000010000 */
[----:B------:R-:W-:Y:S01]  /*4910*/  HMMA.16816.F32.BF16 R124, R12, R6, R124 ;  /* 0x000000060c7c723c */ /* 0x000fe2000004187c */
[----:B------:R-:W2:Y:S01]  /*4920*/  LDSM.16.MT88.4 R4, [R150+0xe800] ;  /* 0x00e800009604783b */ /* 0x000ea20000004200 */
[----:B------:R-:W-:-:S06]  /*4930*/  FADD.FTZ R158, R157, R158 ;  /* 0x0000009e9d9e7221 */ /* 0x000fcc0000010000 */
[C---:B------:R-:W-:Y:S08]  /*4940*/  HMMA.16816.F32.BF16 R112, R12.reuse, R16, R112 ;  /* 0x000000100c70723c */ /* 0x040ff00000041870 */
[----:B------:R-:W-:Y:S01]  /*4950*/  HMMA.16816.F32.BF16 R108, R12, R18, R108 ;  /* 0x000000120c6c723c */ /* 0x000fe2000004186c */
[----:B------:R-:W3:Y:S07]  /*4960*/  LDSM.16.MT88.4 R16, [R179+0x10800] ;  /* 0x01080000b310783b */ /* 0x000eee0000004200 */
[C---:B------:R-:W-:Y:S08]  /*4970*/  HMMA.16816.F32.BF16 R36, R96.reuse, R40, RZ ;  /* 0x000000286024723c */ /* 0x040ff000000418ff */
[C---:B------:R-:W-:Y:S08]  /*4980*/  HMMA.16816.F32.BF16 R40, R96.reuse, R42, RZ ;  /* 0x0000002a6028723c */ /* 0x040ff000000418ff */
[----:B------:R-:W-:Y:S08]  /*4990*/  HMMA.16816.F32.BF16 R64, R96, R66, RZ ;  /* 0x000000426040723c */ /* 0x000ff000000418ff */
[----:B-1----:R-:W-:Y:S01]  /*49a0*/  HMMA.16816.F32.BF16 R52, R12, R20, R52 ;  /* 0x000000140c34723c */ /* 0x002fe20000041834 */
[----:B------:R-:W-:-:S05]  /*49b0*/  IMAD.WIDE.U32 R20, R243, -0x326172a9, RZ ;  /* 0xcd9e8d57f3147825 */ /* 0x000fca00078e00ff */
[----:B------:R-:W-:Y:S02]  /*49c0*/  LOP3.LUT R241, R241, R216, R21, 0x96, !PT ;  /* 0x000000d8f1f17212 */ /* 0x000fe400078e9615 */
[----:B------:R-:W-:Y:S01]  /*49d0*/  HMMA.16816.F32.BF16 R68, R96, R72, RZ ;  /* 0x000000486044723c */ /* 0x000fe200000418ff */
[----:B------:R-:W-:-:S05]  /*49e0*/  LOP3.LUT R20, R239, R20, R201, 0x96, !PT ;  /* 0x00000014ef147212 */ /* 0x000fca00078e96c9 */
[----:B------:R-:W-:Y:S02]  /*49f0*/  IMAD.WIDE.U32 R20, R20, -0x2daee0ad, RZ ;  /* 0xd2511f5314147825 */ /* 0x000fe400078e00ff */
[----:B--2---:R-:W-:Y:S02]  /*4a00*/  HMMA.16816.F32.BF16 R60, R12, R4, R60 ;  /* 0x000000040c3c723c */ /* 0x004fe4000004183c */
[----:B------:R-:W-:-:S05]  /*4a10*/  IMAD.WIDE.U32 R4, R241, -0x2daee0ad, RZ ;  /* 0xd2511f53f1047825 */ /* 0x000fca00078e00ff */
[----:B------:R-:W-:Y:S01]  /*4a20*/  LOP3.LUT R237, R237, R202, R5, 0x96, !PT ;  /* 0x000000caeded7212 */ /* 0x000fe200078e9605 */
[C---:B------:R-:W-:Y:S01]  /*4a30*/  HMMA.16816.F32.BF16 R36, R12.reuse, R8, R36 ;  /* 0x000000080c24723c */ /* 0x040fe20000041824 */
[----:B------:R-:W-:Y:S01]  /*4a40*/  LOP3.LUT R236, R204, R4, R21, 0x96, !PT ;  /* 0x00000004ccec7212 */ /* 0x000fe200078e9615 */
[----:B------:R-:W-:Y:S02]  /*4a50*/  FFMA.FTZ R204, R223, UR7, -R184 ;  /* 0x00000007dfcc7c23 */ /* 0x000fe400080108b8 */
[----:B------:R-:W-:Y:S04]  /*4a60*/  MUFU.EX2 R223, R233 ;  /* 0x000000e900df7308 */ /* 0x000fe80000000800 */
[C---:B------:R-:W-:Y:S01]  /*4a70*/  HMMA.16816.F32.BF16 R40, R12.reuse, R10, R40 ;  /* 0x0000000a0c28723c */ /* 0x040fe20000041828 */
[----:B------:R-:W1:Y:S01]  /*4a80*/  LDSM.16.MT88.4 R8, [R224+0x10800] ;  /* 0x01080000e008783b */ /* 0x000e620000004200 */
[----:B------:R-:W2:Y:S06]  /*4a90*/  MUFU.EX2 R204, R204 ;  /* 0x000000cc00cc7308 */ /* 0x000eac0000000800 */
[----:B------:R-:W-:Y:S01]  /*4aa0*/  HMMA.16816.F32.BF16 R64, R12, R6, R64 ;  /* 0x000000060c40723c */ /* 0x000fe20000041840 */
[----:B------:R-:W4:Y:S07]  /*4ab0*/  LDSM.16.MT88.4 R4, [R151+0x10800] ;  /* 0x010800009704783b */ /* 0x000f2e0000004200 */
[----:B------:R-:W-:Y:S08]  /*4ac0*/  HMMA.16816.F32.BF16 R72, R96, R74, RZ ;  /* 0x0000004a6048723c */ /* 0x000ff000000418ff */
[----:B---3--:R-:W-:Y:S01]  /*4ad0*/  HMMA.16816.F32.BF16 R68, R12, R16, R68 ;  /* 0x000000100c44723c */ /* 0x008fe20000041844 */
[----:B------:R-:W-:-:S04]  /*4ae0*/  IMAD.WIDE.U32 R16, R237, -0x326172a9, RZ ;  /* 0xcd9e8d57ed107825 */ /* 0x000fc800078e00ff */
[----:B------:R-:W-:Y:S01]  /*4af0*/  IMAD.WIDE.U32 R236, R236, -0x326172a9, RZ ;  /* 0xcd9e8d57ecec7825 */ /* 0x000fe200078e00ff */
[----:B------:R-:W-:Y:S02]  /*4b00*/  LOP3.LUT R235, R235, R200, R17, 0x96, !PT ;  /* 0x000000c8ebeb7212 */ /* 0x000fe400078e9611 */
[----:B------:R-:W-:Y:S02]  /*4b10*/  HMMA.16816.F32.BF16 R56, R96, R58, RZ ;  /* 0x0000003a6038723c */ /* 0x000fe400000418ff */
[----:B------:R-:W-:Y:S01]  /*4b20*/  LOP3.LUT R234, R186, R16, R237, 0x96, !PT ;  /* 0x00000010baea7212 */ /* 0x000fe200078e96ed */
[----:B------:R-:W-:-:S04]  /*4b30*/  IMAD.WIDE.U32 R238, R235, -0x2daee0ad, RZ ;  /* 0xd2511f53ebee7825 */ /* 0x000fc800078e00ff */
[----:B------:R-:W-:Y:S01]  /*4b40*/  FFMA.FTZ R186, R231, UR7, -R182 ;  /* 0x00000007e7ba7c23 */ /* 0x000fe200080108b6 */
[----:B------:R-:W-:Y:S01]  /*4b50*/  IMAD.WIDE.U32 R234, R234, -0x2daee0ad, RZ ;  /* 0xd2511f53eaea7825 */ /* 0x000fe200078e00ff */
[C---:B------:R-:W-:Y:S04]  /*4b60*/  HMMA.16816.F32.BF16 R76, R96.reuse, R80, RZ ;  /* 0x00000050604c723c */ /* 0x040fe800000418ff */
[----:B------:R-:W-:Y:S01]  /*4b70*/  MUFU.EX2 R186, R186 ;  /* 0x000000ba00ba7308 */ /* 0x000fe20000000800 */
[----:B------:R-:W-:Y:S02]  /*4b80*/  LOP3.LUT R146, R146, R238, R235, 0x96, !PT ;  /* 0x000000ee92927212 */ /* 0x000fe400078e96eb */
[----:B------:R-:W-:Y:S01]  /*4b90*/  LOP3.LUT R238, R144, R20, R239, 0x96, !PT ;  /* 0x0000001490ee7212 */ /* 0x000fe200078e96ef */
[----:B------:R-:W-:Y:S04]  /*4ba0*/  HMMA.16816.F32.BF16 R80, R96, R82, RZ ;  /* 0x000000526050723c */ /* 0x000fe800000418ff */
[----:B------:R-:W-:-:S04]  /*4bb0*/  IMAD.WIDE.U32 R238, R238, -0x326172a9, RZ ;  /* 0xcd9e8d57eeee7825 */ /* 0x000fc800078e00ff */
[----:B------:R-:W-:Y:S01]  /*4bc0*/  HMMA.16816.F32.BF16 R84, R96, R88, RZ ;  /* 0x000000586054723c */ /* 0x000fe200000418ff */
[----:B------:R-:W-:-:S07]  /*4bd0*/  LOP3.LUT R149, R149, R236, R239, 0x96, !PT ;  /* 0x000000ec95957212 */ /* 0x000fce00078e96ef */
[----:B------:R-:W-:Y:S01]  /*4be0*/  HMMA.16816.F32.BF16 R72, R12, R18, R72 ;  /* 0x000000120c48723c */ /* 0x000fe20000041848 */
[----:B------:R-:W3:Y:S07]  /*4bf0*/  LDSM.16.MT88.4 R16, [R150+0x10800] ;  /* 0x010800009610783b */ /* 0x000eee0000004200 */
[----:B------:R-:W-:Y:S08]  /*4c00*/  HMMA.16816.F32.BF16 R88, R96, R90, RZ ;  /* 0x0000005a6058723c */ /* 0x000ff000000418ff */
[----:B------:R-:W-:Y:S01]  /*4c10*/  HMMA.16816.F32.BF16 R56, R12, R22, R56 ;  /* 0x000000160c38723c */ /* 0x000fe20000041838 */
[----:B------:R-:W-:-:S03]  /*4c20*/  IMAD.WIDE.U32 R22, R146, -0x326172a9, RZ ;  /* 0xcd9e8d5792167825 */ /* 0x000fc600078e00ff */
[----:B------:R-:W-:-:S04]  /*4c30*/  PRMT R21, R22, 0x7772, RZ ;  /* 0x0000777216157816 */ /* 0x000fc800000000ff */
[C---:B-1----:R-:W-:Y:S01]  /*4c40*/  HMMA.16816.F32.BF16 R76, R12.reuse, R8, R76 ;  /* 0x000000080c4c723c */ /* 0x042fe2000004184c */
[----:B------:R-:W-:Y:S02]  /*4c50*/  LOP3.LUT R9, R190, R238, R23, 0x96, !PT ;  /* 0x000000eebe097212 */ /* 0x000fe400078e9617 */
[C---:B------:R-:W-:Y:S02]  /*4c60*/  PRMT R8, R22.reuse, 0x7773, RZ ;  /* 0x0000777316087816 */ /* 0x040fe400000000ff */
[----:B------:R-:W-:Y:S02]  /*4c70*/  PRMT R20, R22, 0x7771, RZ ;  /* 0x0000777116147816 */ /* 0x000fe400000000ff */
[----:B------:R-:W-:Y:S01]  /*4c80*/  PRMT R21, R21, 0x5410, R8 ;  /* 0x0000541015157816 */ /* 0x000fe20000000008 */
[C---:B------:R-:W-:Y:S01]  /*4c90*/  HMMA.16816.F32.BF16 R80, R12.reuse, R10, R80 ;  /* 0x0000000a0c50723c */ /* 0x040fe20000041850 */
[----:B------:R-:W-:Y:S01]  /*4ca0*/  IMAD.MOV.U32 R10, RZ, RZ, R22 ;  /* 0x000000ffff0a7224 */ /* 0x000fe200078e0016 */
[----:B------:R-:W-:Y:S01]  /*4cb0*/  LOP3.LUT R8, R9, 0xff, RZ, 0xc0, !PT ;  /* 0x000000ff09087812 */ /* 0x000fe200078ec0ff */
[----:B------:R-:W-:Y:S01]  /*4cc0*/  FFMA.FTZ R22, R229, UR7, -R182 ;  /* 0x00000007e5167c23 */ /* 0x000fe200080108b6 */
[----:B------:R-:W-:Y:S01]  /*4cd0*/  FFMA.FTZ R229, R147, UR7, -R184 ;  /* 0x0000000793e57c23 */ /* 0x000fe200080108b8 */
[----:B--2---:R-:W-:Y:S01]  /*4ce0*/  F2FP.BF16.F32.PACK_AB R23, R204, R223 ;  /* 0x000000dfcc17723e */ /* 0x004fe200000010ff */
[----:B------:R-:W-:Y:S01]  /*4cf0*/  FADD.FTZ R223, R223, R158 ;  /* 0x0000009edfdf7221 */ /* 0x000fe20000010000 */
[----:B------:R-:W-:Y:S01]  /*4d00*/  LOP3.LUT R11, R10, 0xff, RZ, 0xc0, !PT ;  /* 0x000000ff0a0b7812 */ /* 0x000fe200078ec0ff */
[----:B----4-:R-:W-:Y:S01]  /*4d10*/  HMMA.16816.F32.BF16 R84, R12, R4, R84 ;  /* 0x000000040c54723c */ /* 0x010fe20000041854 */
[C---:B------:R-:W-:Y:S01]  /*4d20*/  LOP3.LUT R5, R9.reuse, 0xffff, RZ, 0xc0, !PT ;  /* 0x0000ffff09057812 */ /* 0x040fe200078ec0ff */
[----:B------:R-:W1:Y:S01]  /*4d30*/  MUFU.EX2 R225, R22 ;  /* 0x0000001600e17308 */ /* 0x000e620000000800 */
[----:B------:R-:W-:Y:S01]  /*4d40*/  PRMT R10, R9, 0x7632, R10 ;  /* 0x00007632090a7816 */ /* 0x000fe2000000000a */
[----:B------:R-:W-:Y:S01]  /*4d50*/  FADD.FTZ R223, R204, R223 ;  /* 0x000000dfccdf7221 */ /* 0x000fe20000010000 */
[----:B------:R-:W-:Y:S01]  /*4d60*/  SHF.R.U32.HI R4, RZ, 0x18, R9 ;  /* 0x00000018ff047819 */ /* 0x000fe20000011609 */
[----:B------:R-:W-:Y:S01]  /*4d70*/  MUFU.EX2 R229, R229 ;  /* 0x000000e500e57308 */ /* 0x000fe20000000800 */
[----:B------:R-:W-:Y:S01]  /*4d80*/  SHF.R.U32.HI R9, RZ, 0x8, R5 ;  /* 0x00000008ff097819 */ /* 0x000fe20000011605 */
[----:B------:R-:W-:Y:S01]  /*4d90*/  HMMA.16816.F32.BF16 R104, R96, R100, RZ ;  /* 0x000000646068723c */ /* 0x000fe200000418ff */
[----:B------:R-:W-:-:S02]  /*4da0*/  PRMT R20, R11, 0x5410, R20 ;  /* 0x000054100b147816 */ /* 0x000fc40000000014 */
[----:B------:R-:W-:-:S04]  /*4db0*/  LOP3.LUT R5, R10, 0xff, RZ, 0xc0, !PT ;  /* 0x000000ff0a057812 */ /* 0x000fc800078ec0ff */
[----:B------:R-:W-:Y:S01]  /*4dc0*/  PRMT R4, R5, 0x5410, R4 ;  /* 0x0000541005047816 */ /* 0x000fe20000000004 */
[----:B------:R-:W-:Y:S01]  /*4dd0*/  HMMA.16816.F32.BF16 R88, R12, R6, R88 ;  /* 0x000000060c58723c */ /* 0x000fe20000041858 */
[----:B------:R-:W-:Y:S02]  /*4de0*/  PRMT R6, R8, 0x5410, R9 ;  /* 0x0000541008067816 */ /* 0x000fe40000000009 */
[----:B------:R-:W2:Y:S01]  /*4df0*/  LDSM.16.MT88.4 R8, [R224+0xd000] ;  /* 0x00d00000e008783b */ /* 0x000ea20000004200 */
[----:B-1----:R-:W-:-:S04]  /*4e00*/  F2FP.BF16.F32.PACK_AB R22, R225, R186 ;  /* 0x000000bae116723e */ /* 0x002fc800000010ff */
[C---:B------:R-:W-:Y:S08]  /*4e10*/  HMMA.16816.F32.BF16 R120, R96.reuse, R116, RZ ;  /* 0x000000746078723c */ /* 0x040ff000000418ff */
[C---:B------:R-:W-:Y:S08]  /*4e20*/  HMMA.16816.F32.BF16 R116, R96.reuse, R118, RZ ;  /* 0x000000766074723c */ /* 0x040ff000000418ff */
[C---:B------:R-:W-:Y:S08]  /*4e30*/  HMMA.16816.F32.BF16 R44, R96.reuse, R48, RZ ;  /* 0x00000030602c723c */ /* 0x040ff000000418ff */
[C---:B------:R-:W-:Y:S08]  /*4e40*/  HMMA.16816.F32.BF16 R48, R96.reuse, R50, RZ ;  /* 0x000000326030723c */ /* 0x040ff000000418ff */
[C---:B------:R-:W-:Y:S08]  /*4e50*/  HMMA.16816.F32.BF16 R100, R96.reuse, R102, RZ ;  /* 0x000000666064723c */ /* 0x040ff000000418ff */
[----:B------:R-:W-:Y:S01]  /*4e60*/  HMMA.16816.F32.BF16 R96, R96, R142, RZ ;  /* 0x0000008e6060723c */ /* 0x000fe200000418ff */
[----:B------:R-:W-:Y:S07]  /*4e70*/  LDSM.16.MT88.4 R140, [R151+0xd000] ;  /* 0x00d00000978c783b */ /* 0x000fee0000004200 */
[----:B------:R-:W-:Y:S01]  /*4e80*/  HMMA.16816.F32.BF16 R104, R12, R24, R104 ;  /* 0x000000180c68723c */ /* 0x000fe20000041868 */
[----:B------:R-:W-:-:S02]  /*4e90*/  FFMA.FTZ R24, R145, UR7, -R182 ;  /* 0x0000000791187c23 */ /* 0x000fc400080108b6 */
[----:B------:R1:W-:Y:S02]  /*4ea0*/  LDSM.16.MT88.4 R144, [R224+0xf000] ;  /* 0x00f00000e090783b */ /* 0x0003e40000004200 */
[----:B------:R-:W4:Y:S03]  /*4eb0*/  MUFU.EX2 R227, R24 ;  /* 0x0000001800e37308 */ /* 0x000f260000000800 */
[----:B---3--:R-:W-:Y:S01]  /*4ec0*/  HMMA.16816.F32.BF16 R92, R12, R16, R92 ;  /* 0x000000100c5c723c */ /* 0x008fe2000004185c */
[--C-:B------:R-:W-:Y:S02]  /*4ed0*/  HSET2.LE.AND R16, R6, R181.reuse, PT ;  /* 0x000000b506107233 */ /* 0x100fe40003803000 */
[----:B------:R-:W-:Y:S02]  /*4ee0*/  HSET2.LE.AND R17, R4, R181, PT ;  /* 0x000000b504117233 */ /* 0x000fe40003803000 */
[----:B------:R-:W3:Y:S01]  /*4ef0*/  LDSM.16.MT88.4 R4, [R150+0xd000] ;  /* 0x00d000009604783b */ /* 0x000ee20000004200 */
[----:B------:R-:W-:-:S02]  /*4f00*/  LOP3.LUT R16, R23, R16, RZ, 0xc0, !PT ;  /* 0x0000001017107212 */ /* 0x000fc400078ec0ff */
[----:B------:R-:W-:Y:S01]  /*4f10*/  HMMA.16816.F32.BF16 R120, R12, R32, R120 ;  /* 0x000000200c78723c */ /* 0x000fe20000041878 */
[----:B------:R-:W-:Y:S02]  /*4f20*/  LOP3.LUT R17, R22, R17, RZ, 0xc0, !PT ;  /* 0x0000001116117212 */ /* 0x000fe400078ec0ff */
[----:B------:R-:W-:Y:S02]  /*4f30*/  LOP3.LUT R22, R21, 0xff00ff, RZ, 0xc0, !PT ;  /* 0x00ff00ff15167812 */ /* 0x000fe400078ec0ff */
[----:B----4-:R-:W-:-:S03]  /*4f40*/  F2FP.BF16.F32.PACK_AB R226, R222, R227 ;  /* 0x000000e3dee2723e */ /* 0x010fc600000010ff */
[----:B------:R-:W-:Y:S01]  /*4f50*/  HMMA.16816.F32.BF16 R116, R12, R34, R116 ;  /* 0x000000220c74723c */ /* 0x000fe20000041874 */
[----:B------:R-:W-:Y:S01]  /*4f60*/  LDSM.16.MT88.4 R32, [R151+0xf000] ;  /* 0x00f000009720783b */ /* 0x000fe20000004200 */
[----:B-1----:R-:W-:-:S06]  /*4f70*/  IMAD.IADD R224, R156, 0x1, R179 ;  /* 0x000000019ce07824 */ /* 0x002fcc00078e02b3 */
[C---:B------:R-:W-:Y:S08]  /*4f80*/  HMMA.16816.F32.BF16 R44, R12.reuse, R28, R44 ;  /* 0x0000001c0c2c723c */ /* 0x040ff0000004182c */
[C---:B------:R-:W-:Y:S01]  /*4f90*/  HMMA.16816.F32.BF16 R48, R12.reuse, R30, R48 ;  /* 0x0000001e0c30723c */ /* 0x040fe20000041830 */
[----:B------:R-:W-:Y:S07]  /*4fa0*/  LDSM.16.MT88.4 R28, [R150+0xf000] ;  /* 0x00f00000961c783b */ /* 0x000fee0000004200 */
[C---:B------:R-:W-:Y:S01]  /*4fb0*/  HMMA.16816.F32.BF16 R100, R12.reuse, R26, R100 ;  /* 0x0000001a0c64723c */ /* 0x040fe20000041864 */
[----:B------:R-:W-:Y:S07]  /*4fc0*/  LDSM.16.MT88.4 R24, [R230+0x11000] ;  /* 0x01100000e618783b */ /* 0x000fee0000004200 */
[----:B------:R-:W-:Y:S01]  /*4fd0*/  HMMA.16816.F32.BF16 R96, R12, R18, R96 ;  /* 0x000000120c60723c */ /* 0x000fe20000041860 */
[----:B------:R-:W-:-:S02]  /*4fe0*/  HSET2.LE.AND R18, R20, R181, PT ;  /* 0x000000b514127233 */ /* 0x000fc40003803000 */
[----:B------:R-:W-:Y:S01]  /*4ff0*/  F2FP.BF16.F32.PACK_AB R13, R229, R206 ;  /* 0x000000cee50d723e */ /* 0x000fe200000010ff */
[----:B------:R-:W-:Y:S01]  /*5000*/  FADD.FTZ R206, R206, R223 ;  /* 0x000000dfcece7221 */ /* 0x000fe20000010000 */
[----:B------:R-:W-:Y:S02]  /*5010*/  HSET2.LE.AND R19, R22, R181, PT ;  /* 0x000000b516137233 */ /* 0x000fe40003803000 */
[----:B------:R-:W-:Y:S01]  /*5020*/  LOP3.LUT R18, R13, R18, RZ, 0xc0, !PT ;  /* 0x000000120d127212 */ /* 0x000fe200078ec0ff */
[----:B------:R-:W1:Y:S01]  /*5030*/  LDSM.16.MT88.4 R20, [R224+0x11000] ;  /* 0x01100000e014783b */ /* 0x000e620000004200 */
[----:B------:R-:W-:Y:S01]  /*5040*/  FADD.FTZ R206, R229, R206 ;  /* 0x000000cee5ce7221 */ /* 0x000fe20000010000 */
[----:B------:R-:W-:Y:S01]  /*5050*/  LOP3.LUT R19, R226, R19, RZ, 0xc0, !PT ;  /* 0x00000013e2137212 */ /* 0x000fe200078ec0ff */
[----:B------:R-:W-:Y:S01]  /*5060*/  FFMA.FTZ R226, R211, UR7, -R184 ;  /* 0x00000007d3e27c23 */ /* 0x000fe200080108b8 */
[----:B------:R-:W4:Y:S01]  /*5070*/  LDSM.16.MT88.4 R12, [R179+0xd000] ;  /* 0x00d00000b30c783b */ /* 0x000f220000004200 */
[----:B------:R-:W-:-:S04]  /*5080*/  FFMA.FTZ R211, R183, UR7, -R182 ;  /* 0x00000007b7d37c23 */ /* 0x000fc800080108b6 */
[C---:B--2---:R-:W-:Y:S01]  /*5090*/  HMMA.16816.F32.BF16 R120, R16.reuse, R8, R120 ;  /* 0x000000081078723c */ /* 0x044fe20000041878 */
[----:B------:R-:W-:Y:S04]  /*50a0*/  MUFU.EX2 R226, R226 ;  /* 0x000000e200e27308 */ /* 0x000fe80000000800 */
[----:B------:R-:W-:Y:S03]  /*50b0*/  MUFU.EX2 R211, R211 ;  /* 0x000000d300d37308 */ /* 0x000fe60000000800 */
[C---:B------:R-:W-:Y:S01]  /*50c0*/  HMMA.16816.F32.BF16 R116, R16.reuse, R10, R116 ;  /* 0x0000000a1074723c */ /* 0x040fe20000041874 */
[----:B------:R-:W2:Y:S07]  /*50d0*/  LDSM.16.MT88.4 R8, [R179+0xf000] ;  /* 0x00f00000b308783b */ /* 0x000eae0000004200 */
[C---:B---3--:R-:W-:Y:S08]  /*50e0*/  HMMA.16816.F32.BF16 R104, R16.reuse, R4, R104 ;  /* 0x000000041068723c */ /* 0x048ff00000041868 */
[C---:B------:R-:W-:Y:S01]  /*50f0*/  HMMA.16816.F32.BF16 R100, R16.reuse, R6, R100 ;  /* 0x000000061064723c */ /* 0x040fe20000041864 */
[----:B------:R-:W3:Y:S07]  /*5100*/  LDSM.16.MT88.4 R4, [R179+0x11000] ;  /* 0x01100000b304783b */ /* 0x000eee0000004200 */
[----:B-1----:R-:W-:Y:S01]  /*5110*/  HMMA.16816.F32.BF16 R84, R16, R20, R84 ;  /* 0x000000141054723c */ /* 0x002fe20000041854 */
[----:B------:R-:W-:-:S05]  /*5120*/  IMAD.WIDE.U32 R20, R149, -0x2daee0ad, RZ ;  /* 0xd2511f5395147825 */ /* 0x000fca00078e00ff */
[----:B------:R-:W-:Y:S01]  /*5130*/  LOP3.LUT R234, R148, R234, R21, 0x96, !PT ;  /* 0x000000ea94ea7212 */ /* 0x000fe200078e9615 */
[----:B------:R-:W-:Y:S01]  /*5140*/  FFMA.FTZ R21, R187, UR7, -R182 ;  /* 0x00000007bb157c23 */ /* 0x000fe200080108b6 */
[----:B----4-:R-:W-:Y:S01]  /*5150*/  HMMA.16816.F32.BF16 R128, R16, R12, R128 ;  /* 0x0000000c1080723c */ /* 0x010fe20000041880 */
[----:B------:R-:W-:Y:S01]  /*5160*/  SEL R13, R188, 0xffffffe0, !P3 ;  /* 0xffffffe0bc0d7807 */ /* 0x000fe20005800000 */
[----:B------:R-:W-:Y:S01]  /*5170*/  MUFU.EX2 R187, R199 ;  /* 0x000000c700bb7308 */ /* 0x000fe20000000800 */
[----:B------:R-:W-:-:S03]  /*5180*/  PRMT R12, R20, 0x7773, RZ ;  /* 0x00007773140c7816 */ /* 0x000fc600000000ff */
[----:B------:R-:W-:Y:S01]  /*5190*/  IMAD.IADD R228, R13, 0x1, R228 ;  /* 0x000000010de47824 */ /* 0x000fe200078e02e4 */
[----:B------:R-:W-:Y:S01]  /*51a0*/  MUFU.EX2 R182, R21 ;  /* 0x0000001500b67308 */ /* 0x000fe20000000800 */
[C---:B------:R-:W-:Y:S01]  /*51b0*/  HMMA.16816.F32.BF16 R124, R16.reuse, R14, R124 ;  /* 0x0000000e107c723c */ /* 0x040fe2000004187c */
[----:B------:R-:W-:Y:S02]  /*51c0*/  IMAD.MOV.U32 R14, RZ, RZ, R20 ;  /* 0x000000ffff0e7224 */ /* 0x000fe400078e0014 */
[----:B------:R-:W1:Y:S03]  /*51d0*/  LDSM.16.MT88.4 R148, [R228+0x11000] ;  /* 0x01100000e494783b */ /* 0x000e660000004200 */
[----:B------:R-:W-:Y:S02]  /*51e0*/  LOP3.LUT R13, R14, 0xff, RZ, 0xc0, !PT ;  /* 0x000000ff0e0d7812 */ /* 0x000fe400078ec0ff */
[----:B--2---:R-:W-:Y:S01]  /*51f0*/  HMMA.16816.F32.BF16 R36, R16, R8, R36 ;  /* 0x000000081024723c */ /* 0x004fe20000041824 */
[----:B------:R-:W-:-:S02]  /*5200*/  PRMT R9, R20, 0x7772, RZ ;  /* 0x0000777214097816 */ /* 0x000fc400000000ff */
[----:B------:R-:W-:Y:S02]  /*5210*/  PRMT R8, R20, 0x7771, RZ ;  /* 0x0000777114087816 */ /* 0x000fe400000000ff */
[----:B------:R-:W-:Y:S01]  /*5220*/  PRMT R9, R9, 0x5410, R12 ;  /* 0x0000541009097816 */ /* 0x000fe2000000000c */
[----:B------:R-:W-:Y:S01]  /*5230*/  FFMA.FTZ R12, R215, UR7, -R184 ;  /* 0x00000007d70c7c23 */ /* 0x000fe200080108b8 */
[----:B------:R-:W-:Y:S01]  /*5240*/  PRMT R8, R13, 0x5410, R8 ;  /* 0x000054100d087816 */ /* 0x000fe20000000008 */
[----:B------:R-:W-:Y:S01]  /*5250*/  HMMA.16816.F32.BF16 R40, R16, R10, R40 ;  /* 0x0000000a1028723c */ /* 0x000fe20000041828 */
[--C-:B------:R-:W-:Y:S01]  /*5260*/  FFMA.FTZ R10, R207, UR7, -R184.reuse ;  /* 0x00000007cf0a7c23 */ /* 0x100fe200080108b8 */
[----:B------:R-:W-:Y:S01]  /*5270*/  LOP3.LUT R11, R234, 0xffff, RZ, 0xc0, !PT ;  /* 0x0000ffffea0b7812 */ /* 0x000fe200078ec0ff */
[----:B------:R2:W4:Y:S01]  /*5280*/  MUFU.EX2 R207, R12 ;  /* 0x0000000c00cf7308 */ /* 0x0005220000000800 */
[----:B------:R-:W-:Y:S01]  /*5290*/  FFMA.FTZ R215, R205, UR7, -R184 ;  /* 0x00000007cdd77c23 */ /* 0x000fe200080108b8 */
[----:B------:R-:W-:-:S02]  /*52a0*/  SHF.R.U32.HI R20, RZ, 0x18, R234 ;  /* 0x00000018ff147819 */ /* 0x000fc400000116ea */
[----:B------:R-:W-:Y:S01]  /*52b0*/  SHF.R.U32.HI R11, RZ, 0x8, R11 ;  /* 0x00000008ff0b7819 */ /* 0x000fe2000001160b */
[C---:B---3--:R-:W-:Y:S01]  /*52c0*/  HMMA.16816.F32.BF16 R68, R16.reuse, R4, R68 ;  /* 0x000000041044723c */ /* 0x048fe20000041844 */
[C---:B------:R-:W-:Y:S01]  /*52d0*/  LOP3.LUT R4, R234.reuse, 0xff, RZ, 0xc0, !PT ;  /* 0x000000ffea047812 */ /* 0x040fe200078ec0ff */
[----:B------:R3:W-:Y:S01]  /*52e0*/  MUFU.EX2 R184, R10 ;  /* 0x0000000a00b87308 */ /* 0x0007e20000000800 */
[----:B------:R-:W-:Y:S02]  /*52f0*/  PRMT R5, R234, 0x7632, R5 ;  /* 0x00007632ea057816 */ /* 0x000fe40000000005 */
[----:B------:R-:W-:Y:S01]  /*5300*/  PRMT R4, R4, 0x5410, R11 ;  /* 0x0000541004047816 */ /* 0x000fe2000000000b */
[----:B------:R-:W5:Y:S01]  /*5310*/  MUFU.EX2 R215, R215 ;  /* 0x000000d700d77308 */ /* 0x000f620000000800 */
[----:B------:R-:W-:Y:S01]  /*5320*/  LOP3.LUT R5, R5, 0xff, RZ, 0xc0, !PT ;  /* 0x000000ff05057812 */ /* 0x000fe200078ec0ff */
[----:B------:R-:W-:Y:S01]  /*5330*/  HMMA.16816.F32.BF16 R88, R16, R22, R88 ;  /* 0x000000161058723c */ /* 0x000fe20000041858 */
[----:B--2---:R-:W2:Y:S01]  /*5340*/  LDSM.16.MT88.4 R12, [R230+0xd800] ;  /* 0x00d80000e60c783b */ /* 0x004ea20000004200 */
[----:B------:R-:W-:-:S02]  /*5350*/  LOP3.LUT R22, R9, 0xff00ff, RZ, 0xc0, !PT ;  /* 0x00ff00ff09167812 */ /* 0x000fc400078ec0ff */
[----:B------:R-:W-:Y:S02]  /*5360*/  PRMT R20, R5, 0x5410, R20 ;  /* 0x0000541005147816 */ /* 0x000fe40000000014 */
[--C-:B------:R-:W-:Y:S02]  /*5370*/  HSET2.LE.AND R4, R4, R181.reuse, PT ;  /* 0x000000b504047233 */ /* 0x100fe40003803000 */
[----:B------:R-:W-:Y:S01]  /*5380*/  HMMA.16816.F32.BF16 R72, R16, R6, R72 ;  /* 0x000000061048723c */ /* 0x000fe20000041848 */
[--C-:B------:R-:W-:Y:S02]  /*5390*/  HSET2.LE.AND R6, R8, R181.reuse, PT ;  /* 0x000000b508067233 */ /* 0x100fe40003803000 */
[----:B---3--:R-:W3:Y:S01]  /*53a0*/  LDSM.16.MT88.4 R8, [R224+0xf800] ;  /* 0x00f80000e008783b */ /* 0x008ee20000004200 */
[--C-:B------:R-:W-:Y:S02]  /*53b0*/  HSET2.LE.AND R7, R22, R181.reuse, PT ;  /* 0x000000b516077233 */ /* 0x100fe40003803000 */
[----:B------:R-:W-:-:S02]  /*53c0*/  HSET2.LE.AND R5, R20, R181, PT ;  /* 0x000000b514057233 */ /* 0x000fc40003803000 */
[C---:B------:R-:W-:Y:S01]  /*53d0*/  HMMA.16816.F32.BF16 R52, R16.reuse, R32, R52 ;  /* 0x000000201034723c */ /* 0x040fe20000041834 */
[----:B----4-:R-:W-:Y:S01]  /*53e0*/  F2FP.BF16.F32.PACK_AB R23, R226, R207 ;  /* 0x000000cfe217723e */ /* 0x010fe200000010ff */
[----:B------:R-:W-:Y:S01]  /*53f0*/  FADD.FTZ R207, R207, R206 ;  /* 0x000000cecfcf7221 */ /* 0x000fe20000010000 */
[----:B------:R-:W-:Y:S02]  /*5400*/  F2FP.BF16.F32.PACK_AB R20, R182, R187 ;  /* 0x000000bbb614723e */ /* 0x000fe400000010ff */
[----:B-----5:R-:W-:Y:S01]  /*5410*/  F2FP.BF16.F32.PACK_AB R21, R215, R184 ;  /* 0x000000b8d715723e */ /* 0x020fe200000010ff */
[----:B------:R-:W-:Y:S01]  /*5420*/  FADD.FTZ R207, R226, R207 ;  /* 0x000000cfe2cf7221 */ /* 0x000fe20000010000 */
[----:B------:R-:W-:Y:S01]  /*5430*/  LOP3.LUT R4, R23, R4, RZ, 0xc0, !PT ;  /* 0x0000000417047212 */ /* 0x000fe200078ec0ff */
[----:B------:R-:W-:Y:S01]  /*5440*/  HMMA.16816.F32.BF16 R56, R16, R34, R56 ;  /* 0x000000221038723c */ /* 0x000fe20000041838 */
[----:B------:R-:W-:Y:S01]  /*5450*/  LOP3.LUT R5, R20, R5, RZ, 0xc0, !PT ;  /* 0x0000000514057212 */ /* 0x000fe200078ec0ff */
[----:B------:R-:W-:Y:S01]  /*5460*/  LDSM.16.MT88.4 R32, [R224+0xd800] ;  /* 0x00d80000e020783b */ /* 0x000fe20000004200 */
[----:B------:R-:W-:Y:S01]  /*5470*/  LOP3.LUT R6, R21, R6, RZ, 0xc0, !PT ;  /* 0x0000000615067212 */ /* 0x000fe200078ec0ff */
[----:B------:R-:W-:-:S02]  /*5480*/  FADD.FTZ R184, R184, R207 ;  /* 0x000000cfb8b87221 */ /* 0x000fc40000010000 */
[----:B------:R-:W-:Y:S02]  /*5490*/  LDSM.16.MT88.4 R20, [R179+0xf800] ;  /* 0x00f80000b314783b */ /* 0x000fe40000004200 */
[----:B-1----:R-:W-:Y:S01]  /*54a0*/  HMMA.16816.F32.BF16 R92, R16, R148, R92 ;  /* 0x00000094105c723c */ /* 0x002fe2000004185c */
[----:B------:R-:W-:Y:S01]  /*54b0*/  F2FP.BF16.F32.PACK_AB R148, R211, R232 ;  /* 0x000000e8d394723e */ /* 0x000fe200000010ff */
[----:B------:R-:W-:-:S03]  /*54c0*/  FADD.FTZ R215, R215, R184 ;  /* 0x000000b8d7d77221 */ /* 0x000fc60000010000 */
[----:B------:R-:W-:-:S03]  /*54d0*/  LOP3.LUT R7, R148, R7, RZ, 0xc0, !PT ;  /* 0x0000000794077212 */ /* 0x000fc600078ec0ff */
[----:B------:R-:W-:Y:S08]  /*54e0*/  HMMA.16816.F32.BF16 R44, R16, R144, R44 ;  /* 0x00000090102c723c */ /* 0x000ff0000004182c */
[C---:B--2---:R-:W-:Y:S08]  /*54f0*/  HMMA.16816.F32.BF16 R120, R4.reuse, R12, R120 ;  /* 0x0000000c0478723c */ /* 0x044ff00000041878 */
        /* <DEDUP_REMOVED lines=14> */
[----:B------:R-:W4:Y:S07]  /*55e0*/  LDSM.16.MT88.4 R16, [R179+0x11800] ;  /* 0x01180000b310783b */ /* 0x000f2e0000004200 */
[C---:B---3--:R-:W-:Y:S08]  /*55f0*/  HMMA.16816.F32.BF16 R52, R4.reuse, R8, R52 ;  /* 0x000000080434723c */ /* 0x048ff00000041834 */
[C---:B------:R-:W-:Y:S01]  /*5600*/  HMMA.16816.F32.BF16 R56, R4.reuse, R10, R56 ;  /* 0x0000000a0438723c */ /* 0x040fe20000041838 */
[----:B------:R-:W3:Y:S07]  /*5610*/  LDSM.16.MT88.4 R8, [R228+0xf800] ;  /* 0x00f80000e408783b */ /* 0x000eee0000004200 */
[----:B-1----:R-:W-:Y:S01]  /*5620*/  HMMA.16816.F32.BF16 R104, R4, R12, R104 ;  /* 0x0000000c0468723c */ /* 0x002fe20000041868 */
[----:B------:R-:W-:-:S04]  /*5630*/  FADD.FTZ R12, R174, R161 ;  /* 0x000000a1ae0c7221 */ /* 0x000fc80000010000 */
[----:B------:R-:W-:-:S03]  /*5640*/  FADD.FTZ R12, R173, R12 ;  /* 0x0000000cad0c7221 */ /* 0x000fc60000010000 */
[C---:B--2---:R-:W-:Y:S08]  /*5650*/  HMMA.16816.F32.BF16 R44, R4.reuse, R144, R44 ;  /* 0x00000090042c723c */ /* 0x044ff0000004182c */
[C---:B------:R-:W-:Y:S08]  /*5660*/  HMMA.16816.F32.BF16 R48, R4.reuse, R146, R48 ;  /* 0x000000920430723c */ /* 0x040ff00000041830 */
[C---:B----4-:R-:W-:Y:S08]  /*5670*/  HMMA.16816.F32.BF16 R68, R4.reuse, R16, R68 ;  /* 0x000000100444723c */ /* 0x050ff00000041844 */
[C---:B------:R-:W-:Y:S01]  /*5680*/  HMMA.16816.F32.BF16 R72, R4.reuse, R18, R72 ;  /* 0x000000120448723c */ /* 0x040fe20000041848 */
[----:B------:R-:W1:Y:S07]  /*5690*/  LDSM.16.MT88.4 R16, [R228+0x11800] ;  /* 0x01180000e410783b */ /* 0x000e6e0000004200 */
        /* <DEDUP_REMOVED lines=27> */
[----:B------:R-:W1:Y:S01]  /*5850*/  LDC.64 R136, c[0x0][0x3c0] ;  /* 0x0000f000ff887b82 */ /* 0x000e620000000a00 */
[----:B------:R-:W2:Y:S01]  /*5860*/  LDCU.64 UR4, c[0x0][0x3d8] ;  /* 0x00007b00ff0477ac */ /* 0x000ea20008000a00 */
[----:B------:R-:W-:Y:S01]  /*5870*/  IADD3 R12, P0, PT, R164, R168, RZ ;  /* 0x000000a8a40c7210 */ /* 0x000fe20007f1e0ff */
[----:B------:R-:W-:Y:S01]  /*5880*/  IMAD.SHL.U32 R7, R135, 0x20, RZ ;  /* 0x0000002087077824 */ /* 0x000fe200078e00ff */
[----:B------:R-:W-:Y:S01]  /*5890*/  SHF.R.U32.HI R0, RZ, 0x3, R135 ;  /* 0x00000003ff007819 */ /* 0x000fe20000011687 */
[----:B------:R-:W3:Y:S01]  /*58a0*/  LDCU.64 UR8, c[0x0][0x390] ;  /* 0x00007200ff0877ac */ /* 0x000ee20008000a00 */
[----:B------:R-:W-:Y:S01]  /*58b0*/  SHF.R.S32.HI R2, RZ, 0x1f, R134 ;  /* 0x0000001fff027819 */ /* 0x000fe20000011486 */
[----:B------:R-:W-:Y:S01]  /*58c0*/  IMAD.X R13, RZ, RZ, R197, P0 ;  /* 0x000000ffff0d7224 */ /* 0x000fe200000e06c5 */
[----:B------:R-:W-:Y:S01]  /*58d0*/  LOP3.LUT R4, R153, 0x200, RZ, 0xc0, !PT ;  /* 0x0000020099047812 */ /* 0x000fe200078ec0ff */
[----:B------:R-:W-:Y:S01]  /*58e0*/  VIADD R167, R171, 0xfffffffe ;  /* 0xfffffffeaba77836 */ /* 0x000fe20000000000 */
[----:B------:R-:W-:Y:S01]  /*58f0*/  SHF.R.U32.HI R165, RZ, 0x1, R135 ;  /* 0x00000001ffa57819 */ /* 0x000fe20000011687 */
[----:B------:R-:W-:-:S04]  /*5900*/  DEPBAR.LE SB0, 0x0 ;  /* 0x000080000000791a */ /* 0x000fc80000000000 */
[----:B------:R-:W-:Y:S01]  /*5910*/  LOP3.LUT R7, R4, 0x7c00, R7, 0xf8, !PT ;  /* 0x00007c0004077812 */ /* 0x000fe200078ef807 */
[----:B------:R-:W-:Y:S01]  /*5920*/  IMAD.MOV.U32 R223, RZ, RZ, 0x20 ;  /* 0x00000020ffdf7424 */ /* 0x000fe200078e00ff */
[----:B------:R-:W-:Y:S01]  /*5930*/  LOP3.LUT R229, R165, 0x8, RZ, 0xc0, !PT ;  /* 0x00000008a5e57812 */ /* 0x000fe200078ec0ff */
[----:B------:R-:W-:Y:S01]  /*5940*/  VIADD R222, R221, UR6 ;  /* 0x00000006ddde7c36 */ /* 0x000fe20008000000 */
[----:B------:R-:W-:Y:S01]  /*5950*/  LOP3.LUT R170, R169, 0x1f8, RZ, 0xc0, !PT ;  /* 0x000001f8a9aa7812 */ /* 0x000fe200078ec0ff */
[----:B--2---:R-:W-:Y:S01]  /*5960*/  IMAD R5, R2, UR4, RZ ;  /* 0x0000000402057c24 */ /* 0x004fe2000f8e02ff */
[----:B------:R-:W-:Y:S02]  /*5970*/  LOP3.LUT R229, R7, R152, R229, 0xf6, !PT ;  /* 0x0000009807e57212 */ /* 0x000fe400078ef6e5 */
[----:B------:R-:W-:Y:S01]  /*5980*/  SEL R223, R223, 0xffffffe0, !P3 ;  /* 0xffffffe0dfdf7807 */ /* 0x000fe20005800000 */
[C---:B-1----:R-:W-:Y:S01]  /*5990*/  IMAD R166, R0.reuse, R137, RZ ;  /* 0x0000008900a67224 */ /* 0x042fe200078e02ff */
[----:B------:R-:W-:Y:S01]  /*59a0*/  LEA R229, R229, UR6, 0x1 ;  /* 0x00000006e5e57c11 */ /* 0x000fe2000f8e08ff */
[----:B------:R-:W-:-:S04]  /*59b0*/  IMAD.WIDE.U32 R12, R0, R136, R12 ;  /* 0x00000088000c7225 */ /* 0x000fc800078e000c */
[----:B------:R-:W-:Y:S02]  /*59c0*/  IMAD.IADD R13, R13, 0x1, R166 ;  /* 0x000000010d0d7824 */ /* 0x000fe400078e02a6 */
[C---:B------:R-:W-:Y:S02]  /*59d0*/  IMAD R5, R134.reuse, UR5, R5 ;  /* 0x0000000586057c24 */ /* 0x040fe4000f8e0205 */
[----:B------:R-:W-:-:S04]  /*59e0*/  IMAD.WIDE.U32 R12, R134, UR4, R12 ;  /* 0x00000004860c7c25 */ /* 0x000fc8000f8e000c */
[----:B------:R-:W-:Y:S01]  /*59f0*/  IMAD.IADD R5, R13, 0x1, R5 ;  /* 0x000000010d057824 */ /* 0x000fe200078e0205 */
[----:B---3--:R-:W-:Y:S01]  /*5a00*/  LEA R4, P0, R12, UR8, 0x1 ;  /* 0x000000080c047c11 */ /* 0x008fe2000f8008ff */
[C---:B------:R-:W-:Y:S01]  /*5a10*/  IMAD.WIDE.U32 R10, R167.reuse, R136, RZ ;  /* 0x00000088a70a7225 */ /* 0x040fe200078e00ff */
[----:B------:R-:W-:Y:S02]  /*5a20*/  SHF.L.U64.HI R13, R136, 0x4, R137 ;  /* 0x00000004880d7819 */ /* 0x000fe40000010289 */
[----:B------:R-:W-:Y:S01]  /*5a30*/  LEA.HI.X R5, R12, UR9, R5, 0x1, P0 ;  /* 0x000000090c057c11 */ /* 0x000fe200080f0c05 */
[----:B------:R-:W-:Y:S01]  /*5a40*/  IMAD.SHL.U32 R8, R136, 0x10, RZ ;  /* 0x0000001088087824 */ /* 0x000fe200078e00ff */
[----:B------:R-:W-:Y:S01]  /*5a50*/  BAR.SYNC.DEFER_BLOCKING 0x0 ;  /* 0x0000000000007b1d */ /* 0x000fe20000010000 */
[----:B------:R-:W-:Y:S01]  /*5a60*/  IMAD R6, R167, R137, RZ ;  /* 0x00000089a7067224 */ /* 0x000fe200078e02ff */
[C---:B------:R-:W-:Y:S01]  /*5a70*/  LEA R14, P4, R10.reuse, R4, 0x7 ;  /* 0x000000040a0e7211 */ /* 0x040fe200078838ff */
[----:B------:R-:W-:Y:S01]  /*5a80*/  IMAD.IADD R227, R223, 0x1, R229 ;  /* 0x00000001dfe37824 */ /* 0x000fe200078e02e5 */
[----:B------:R-:W-:Y:S01]  /*5a90*/  LEA R7, P0, R10, R8, 0x6 ;  /* 0x000000080a077211 */ /* 0x000fe200078030ff */
[----:B------:R-:W-:-:S02]  /*5aa0*/  IMAD.IADD R6, R11, 0x1, R6 ;  /* 0x000000010b067824 */ /* 0x000fc400078e0206 */
[----:B------:R-:W-:Y:S01]  /*5ab0*/  IMAD.IADD R224, R222, 0x1, R223 ;  /* 0x00000001dee07824 */ /* 0x000fe200078e02df */
[----:B------:R-:W-:Y:S01]  /*5ac0*/  IADD3 R9, P2, PT, R7, R8, RZ ;  /* 0x0000000807097210 */ /* 0x000fe20007f5e0ff */
[----:B------:R-:W-:Y:S01]  /*5ad0*/  IMAD.IADD R226, R156, 0x1, R229 ;  /* 0x000000019ce27824 */ /* 0x000fe200078e02e5 */
[----:B------:R-:W-:Y:S01]  /*5ae0*/  LEA.HI.X R8, R10, R13, R6, 0x6, P0 ;  /* 0x0000000d0a087211 */ /* 0x000fe200000f3406 */
[----:B------:R-:W-:Y:S01]  /*5af0*/  IMAD.IADD R222, R222, 0x1, R156 ;  /* 0x00000001dede7824 */ /* 0x000fe200078e029c */
[----:B------:R-:W-:Y:S01]  /*5b00*/  LEA.HI.X R15, R10, R5, R6, 0x7, P4 ;  /* 0x000000050a0f7211 */ /* 0x000fe200020f3c06 */
[----:B------:R-:W-:Y:S01]  /*5b10*/  IMAD.IADD R225, R223, 0x1, R226 ;  /* 0x00000001dfe17824 */ /* 0x000fe200078e02e2 */
[----:B------:R-:W-:Y:S01]  /*5b20*/  LOP3.LUT R6, R170, 0x38, R135, 0x78, !PT ;  /* 0x00000038aa067812 */ /* 0x000fe200078e7887 */
[----:B------:R-:W-:Y:S01]  /*5b30*/  IMAD.X R10, R8, 0x1, R13, P2 ;  /* 0x00000001080a7824 */ /* 0x000fe200010e060d */
[----:B------:R-:W-:Y:S01]  /*5b40*/  LEA R16, P4, R7, R4, 0x1 ;  /* 0x0000000407107211 */ /* 0x000fe200078808ff */
[----:B------:R-:W-:Y:S01]  /*5b50*/  IMAD.IADD R223, R223, 0x1, R222 ;  /* 0x00000001dfdf7824 */ /* 0x000fe200078e02de */
[----:B------:R-:W-:-:S02]  /*5b60*/  LOP3.LUT R6, R6, 0x1e00, R169, 0xf8, !PT ;  /* 0x00001e0006067812 */ /* 0x000fc400078ef8a9 */
[----:B------:R-:W-:Y:S02]  /*5b70*/  LEA R11, P0, R136, R7, 0x5 ;  /* 0x00000007880b7211 */ /* 0x000fe400078028ff */
[----:B------:R-:W-:Y:S02]  /*5b80*/  LEA R199, R6, UR6, 0x1 ;  /* 0x0000000606c77c11 */ /* 0x000fe4000f8e08ff */
[----:B------:R-:W-:Y:S02]  /*5b90*/  LEA R20, P2, R9, R4, 0x1 ;  /* 0x0000000409147211 */ /* 0x000fe400078408ff */
[-C--:B------:R-:W-:Y:S01]  /*5ba0*/  LEA.HI.X R17, R7, R5.reuse, R8, 0x1, P4 ;  /* 0x0000000507117211 */ /* 0x080fe200020f0c08 */
[----:B------:R-:W-:Y:S01]  /*5bb0*/  @!PT LDS RZ, [RZ] ;  /* 0x00000000fffff984 */ /* 0x000fe20000000800 */
[----:B------:R-:W-:Y:S01]  /*5bc0*/  @!PT LDS RZ, [RZ] ;  /* 0x00000000fffff984 */ /* 0x000fe20000000800 */
[----:B------:R-:W-:Y:S01]  /*5bd0*/  @!PT LDS RZ, [RZ] ;  /* 0x00000000fffff984 */ /* 0x000fe20000000800 */
[----:B------:R-:W-:Y:S01]  /*5be0*/  LDGSTS.E.BYPASS.LTC128B.128 [R199+0xc000], desc[UR10][R14.64] ;  /* 0x0c0000000ec77fae */ /* 0x000fe2000b981a0a */
[----:B------:R-:W-:Y:S02]  /*5bf0*/  LEA.HI.X R12, R136, R8, R137, 0x5, P0 ;  /* 0x00000008880c7211 */ /* 0x000fe400000f2c89 */
[----:B------:R-:W-:Y:S01]  /*5c00*/  LEA R4, P0, R11, R4, 0x1 ;  /* 0x000000040b047211 */ /* 0x000fe200078008ff */
[----:B------:R-:W-:Y:S01]  /*5c10*/  LDGSTS.E.BYPASS.LTC128B.128 [R199+0xe000], desc[UR10][R14.64+0x80] ;  /* 0x0e0000800ec77fae */ /* 0x000fe2000b981a0a */
[----:B------:R-:W-:-:S02]  /*5c20*/  LEA.HI.X R21, R9, R5, R10, 0x1, P2 ;  /* 0x0000000509157211 */ /* 0x000fc400010f0c0a */
[----:B------:R-:W-:Y:S01]  /*5c30*/  LEA.HI.X R5, R11, R5, R12, 0x1, P0 ;  /* 0x000000050b057211 */ /* 0x000fe200000f0c0c */
[----:B------:R-:W-:Y:S04]  /*5c40*/  LDGSTS.E.BYPASS.LTC128B.128 [R199+0x10000], desc[UR10][R14.64+0x100] ;  /* 0x100001000ec77fae */ /* 0x000fe8000b981a0a */
[----:B------:R-:W-:Y:S04]  /*5c50*/  LDGSTS.E.BYPASS.LTC128B.128 [R199+0xc800], desc[UR10][R16.64] ;  /* 0x0c80000010c77fae */ /* 0x000fe8000b981a0a */
[----:B------:R-:W-:Y:S04]  /*5c60*/  LDGSTS.E.BYPASS.LTC128B.128 [R199+0xe800], desc[UR10][R16.64+0x80] ;  /* 0x0e80008010c77fae */ /* 0x000fe8000b981a0a */
[----:B------:R1:W-:Y:S04]  /*5c70*/  LDGSTS.E.BYPASS.LTC128B.128 [R199+0x10800], desc[UR10][R16.64+0x100] ;  /* 0x1080010010c77fae */ /* 0x0003e8000b981a0a */
[----:B------:R-:W-:Y:S04]  /*5c80*/  LDGSTS.E.BYPASS.LTC128B.128 [R199+0xd000], desc[UR10][R20.64] ;  /* 0x0d00000014c77fae */ /* 0x000fe8000b981a0a */
[----:B------:R-:W-:Y:S04]  /*5c90*/  LDGSTS.E.BYPASS.LTC128B.128 [R199+0xf000], desc[UR10][R20.64+0x80] ;  /* 0x0f00008014c77fae */ /* 0x000fe8000b981a0a */
[----:B------:R-:W-:Y:S04]  /*5ca0*/  LDGSTS.E.BYPASS.LTC128B.128 [R199+0x11000], desc[UR10][R20.64+0x100] ;  /* 0x1100010014c77fae */ /* 0x000fe8000b981a0a */
[----:B------:R-:W-:Y:S04]  /*5cb0*/  LDGSTS.E.BYPASS.LTC128B.128 [R199+0xd800], desc[UR10][R4.64] ;  /* 0x0d80000004c77fae */ /* 0x000fe8000b981a0a */
[----:B------:R-:W-:Y:S04]  /*5cc0*/  LDGSTS.E.BYPASS.LTC128B.128 [R199+0xf800], desc[UR10][R4.64+0x80] ;  /* 0x0f80008004c77fae */ /* 0x000fe8000b981a0a */
[----:B------:R2:W-:Y:S04]  /*5cd0*/  LDGSTS.E.BYPASS.LTC128B.128 [R199+0x11800], desc[UR10][R4.64+0x100] ;  /* 0x1180010004c77fae */ /* 0x0005e8000b981a0a */
[----:B------:R-:W-:Y:S04]  /*5ce0*/  LDSM.16.M88.4 R176, [R229] ;  /* 0x00000000e5b0783b */ /* 0x000fe80000000200 */
[----:B------:R-:W3:Y:S04]  /*5cf0*/  LDSM.16.M88.4 R148, [R221+UR6+0x6000] ;  /* 0x00600006dd94783b */ /* 0x000ee80008000200 */
[----:B------:R-:W4:Y:S04]  /*5d00*/  LDSM.16.M88.4 R140, [R221+UR6+0x6800] ;  /* 0x00680006dd8c783b */ /* 0x000f280008000200 */
[----:B------:R-:W5:Y:S04]  /*5d10*/  LDSM.16.M88.4 R28, [R221+UR6+0x7000] ;  /* 0x00700006dd1c783b */ /* 0x000f680008000200 */
[----:B-1----:R-:W1:Y:S04]  /*5d20*/  LDSM.16.M88.4 R16, [R221+UR6+0x7800] ;  /* 0x00780006dd10783b */ /* 0x002e680008000200 */
[----:B------:R-:W-:Y:S04]  /*5d30*/  LDSM.16.M88.4 R8, [R227] ;  /* 0x00000000e308783b */ /* 0x000fe80000000200 */
[----:B--2---:R-:W2:Y:S04]  /*5d40*/  LDSM.16.M88.4 R4, [R224+0x6000] ;  /* 0x00600000e004783b */ /* 0x004ea80000000200 */
[----:B------:R-:W2:Y:S04]  /*5d50*/  LDSM.16.M88.4 R184, [R224+0x7000] ;  /* 0x00700000e0b8783b */ /* 0x000ea80000000200 */
[----:B------:R-:W2:Y:S04]  /*5d60*/  LDSM.16.M88.4 R152, [R224+0x6800] ;  /* 0x00680000e098783b */ /* 0x000ea80000000200 */
[----:B------:R-:W2:Y:S04]  /*5d70*/  LDSM.16.M88.4 R172, [R224+0x7800] ;  /* 0x00780000e0ac783b */ /* 0x000ea80000000200 */
[----:B------:R-:W-:Y:S01]  /*5d80*/  LDSM.16.M88.4 R160, [R222+0x6000] ;  /* 0x00600000dea0783b */ /* 0x000fe20000000200 */
[C---:B---3--:R-:W-:Y:S03]  /*5d90*/  HMMA.16816.F32.BF16 R12, R176.reuse, R148, RZ ;  /* 0x00000094b00c723c */ /* 0x048fe600000418ff */
[----:B------:R-:W-:Y:S04]  /*5da0*/  LDSM.16.M88.4 R156, [R222+0x6800] ;  /* 0x00680000de9c783b */ /* 0x000fe80000000200 */
[----:B------:R-:W-:Y:S01]  /*5db0*/  LDSM.16.M88.4 R20, [R222+0x7800] ;  /* 0x00780000de14783b */ /* 0x000fe20000000200 */
[C---:B------:R-:W-:Y:S03]  /*5dc0*/  HMMA.16816.F32.BF16 R148, R176.reuse, R150, RZ ;  /* 0x00000096b094723c */ /* 0x040fe600000418ff */
[----:B------:R-:W-:Y:S04]  /*5dd0*/  LDSM.16.M88.4 R180, [R225] ;  /* 0x00000000e1b4783b */ /* 0x000fe80000000200 */
[----:B------:R-:W-:Y:S01]  /*5de0*/  LDSM.16.M88.4 R204, [R222+0x9800] ;  /* 0x00980000decc783b */ /* 0x000fe20000000200 */
[C---:B----4-:R-:W-:Y:S03]  /*5df0*/  HMMA.16816.F32.BF16 R144, R176.reuse, R140, RZ ;  /* 0x0000008cb090723c */ /* 0x050fe600000418ff */
[----:B------:R-:W0:Y:S05]  /*5e00*/  LDGDEPBAR ;  /* 0x00000000000079af */ /* 0x000e2a0000000000 */
[C---:B-----5:R-:W-:Y:S08]  /*5e10*/  HMMA.16816.F32.BF16 R32, R176.reuse, R28, RZ ;  /* 0x0000001cb020723c */ /* 0x060ff000000418ff */
[C---:B------:R-:W-:Y:S08]  /*5e20*/  HMMA.16816.F32.BF16 R140, R176.reuse, R142, RZ ;  /* 0x0000008eb08c723c */ /* 0x040ff000000418ff */
[C---:B------:R-:W-:Y:S08]  /*5e30*/  HMMA.16816.F32.BF16 R28, R176.reuse, R30, RZ ;  /* 0x0000001eb01c723c */ /* 0x040ff000000418ff */
[C---:B-1----:R-:W-:Y:S08]  /*5e40*/  HMMA.16816.F32.BF16 R24, R176.reuse, R16, RZ ;  /* 0x00000010b018723c */ /* 0x042ff000000418ff */
[----:B------:R-:W-:Y:S01]  /*5e50*/  HMMA.16816.F32.BF16 R176, R176, R18, RZ ;  /* 0x00000012b0b0723c */ /* 0x000fe200000418ff */
[----:B------:R-:W-:Y:S07]  /*5e60*/  LDSM.16.M88.4 R16, [R226] ;  /* 0x00000000e210783b */ /* 0x000fee0000000200 */
[C---:B--2---:R-:W-:Y:S08]  /*5e70*/  HMMA.16816.F32.BF16 R12, R8.reuse, R4, R12 ;  /* 0x00000004080c723c */ /* 0x044ff0000004180c */
[C---:B------:R-:W-:Y:S01]  /*5e80*/  HMMA.16816.F32.BF16 R148, R8.reuse, R6, R148 ;  /* 0x000000060894723c */ /* 0x040fe20000041894 */
[----:B------:R-:W1:Y:S07]  /*5e90*/  LDSM.16.M88.4 R4, [R222+0x7000] ;  /* 0x00700000de04783b */ /* 0x000e6e0000000200 */
[C---:B------:R-:W-:Y:S08]  /*5ea0*/  HMMA.16816.F32.BF16 R32, R8.reuse, R184, R32 ;  /* 0x000000b80820723c */ /* 0x040ff00000041820 */
[C---:B------:R-:W-:Y:S01]  /*5eb0*/  HMMA.16816.F32.BF16 R28, R8.reuse, R186, R28 ;  /* 0x000000ba081c723c */ /* 0x040fe2000004181c */
[----:B------:R-:W-:Y:S07]  /*5ec0*/  LDSM.16.M88.4 R184, [R223+0x7800] ;  /* 0x00780000dfb8783b */ /* 0x000fee0000000200 */
[C---:B------:R-:W-:Y:S08]  /*5ed0*/  HMMA.16816.F32.BF16 R144, R8.reuse, R152, R144 ;  /* 0x000000980890723c */ /* 0x040ff00000041890 */
[C---:B------:R-:W-:Y:S01]  /*5ee0*/  HMMA.16816.F32.BF16 R140, R8.reuse, R154, R140 ;  /* 0x0000009a088c723c */ /* 0x040fe2000004188c */
[----:B------:R-:W2:Y:S07]  /*5ef0*/  LDSM.16.M88.4 R152, [R223+0x6000] ;  /* 0x00600000df98783b */ /* 0x000eae0000000200 */
[C---:B------:R-:W-:Y:S08]  /*5f00*/  HMMA.16816.F32.BF16 R24, R8.reuse, R172, R24 ;  /* 0x000000ac0818723c */ /* 0x040ff00000041818 */
[----:B------:R-:W-:Y:S01]  /*5f10*/  HMMA.16816.F32.BF16 R176, R8, R174, R176 ;  /* 0x000000ae08b0723c */ /* 0x000fe200000418b0 */
[----:B------:R-:W3:Y:S04]  /*5f20*/  LDSM.16.M88.4 R8, [R223+0x6800] ;  /* 0x00680000df08783b */ /* 0x000ee80000000200 */
[----:B------:R-:W-:Y:S03]  /*5f30*/  LDSM.16.M88.4 R172, [R221+UR6+0x8800] ;  /* 0x00880006ddac783b */ /* 0x000fe60008000200 */
        /* <DEDUP_REMOVED lines=8> */
[----:B------:R-:W-:Y:S07]  /*5fc0*/  LDSM.16.M88.4 R156, [R221+UR6+0x9800] ;  /* 0x00980006dd9c783b */ /* 0x000fee0008000200 */
[C---:B------:R-:W-:Y:S08]  /*5fd0*/  HMMA.16816.F32.BF16 R24, R16.reuse, R20, R24 ;  /* 0x000000141018723c */ /* 0x040ff00000041818 */
[----:B------:R-:W-:Y:S01]  /*5fe0*/  HMMA.16816.F32.BF16 R176, R16, R22, R176 ;  /* 0x0000001610b0723c */ /* 0x000fe200000418b0 */
[----:B------:R-:W-:Y:S04]  /*5ff0*/  LDSM.16.M88.4 R16, [R229+0x2000] ;  /* 0x00200000e510783b */ /* 0x000fe80000000200 */
[----:B------:R-:W4:Y:S03]  /*6000*/  LDSM.16.M88.4 R20, [R221+UR6+0x8000] ;  /* 0x00800006dd14783b */ /* 0x000f260008000200 */
[C---:B--2---:R-:W-:Y:S08]  /*6010*/  HMMA.16816.F32.BF16 R12, R180.reuse, R152, R12 ;  /* 0x00000098b40c723c */ /* 0x044ff0000004180c */
[C---:B------:R-:W-:Y:S01]  /*6020*/  HMMA.16816.F32.BF16 R148, R180.reuse, R154, R148 ;  /* 0x0000009ab494723c */ /* 0x040fe20000041894 */
[----:B------:R-:W-:Y:S07]  /*6030*/  LDSM.16.M88.4 R152, [R227+0x2000] ;  /* 0x00200000e398783b */ /* 0x000fee0000000200 */
[C---:B---3--:R-:W-:Y:S08]  /*6040*/  HMMA.16816.F32.BF16 R144, R180.reuse, R8, R144 ;  /* 0x00000008b490723c */ /* 0x048ff00000041890 */
[C---:B------:R-:W-:Y:S01]  /*6050*/  HMMA.16816.F32.BF16 R140, R180.reuse, R10, R140 ;  /* 0x0000000ab48c723c */ /* 0x040fe2000004188c */
[----:B------:R-:W2:Y:S07]  /*6060*/  LDSM.16.M88.4 R8, [R224+0x8000] ;  /* 0x00800000e008783b */ /* 0x000eae0000000200 */
[C---:B-1----:R-:W-:Y:S08]  /*6070*/  HMMA.16816.F32.BF16 R32, R180.reuse, R4, R32 ;  /* 0x00000004b420723c */ /* 0x042ff00000041820 */
[C---:B------:R-:W-:Y:S01]  /*6080*/  HMMA.16816.F32.BF16 R28, R180.reuse, R6, R28 ;  /* 0x00000006b41c723c */ /* 0x040fe2000004181c */
[----:B------:R-:W1:Y:S07]  /*6090*/  LDSM.16.M88.4 R4, [R224+0x8800] ;  /* 0x00880000e004783b */ /* 0x000e6e0000000200 */
[C---:B------:R-:W-:Y:S08]  /*60a0*/  HMMA.16816.F32.BF16 R24, R180.reuse, R184, R24 ;  /* 0x000000b8b418723c */ /* 0x040ff00000041818 */
[----:B------:R-:W-:Y:S01]  /*60b0*/  HMMA.16816.F32.BF16 R176, R180, R186, R176 ;  /* 0x000000bab4b0723c */ /* 0x000fe200000418b0 */
[----:B------:R-:W-:Y:S04]  /*60c0*/  LDSM.16.M88.4 R180, [R224+0x9800] ;  /* 0x00980000e0b4783b */ /* 0x000fe80000000200 */
[----:B------:R-:W-:Y:S03]  /*60d0*/  LDSM.16.M88.4 R184, [R226+0x2000] ;  /* 0x00200000e2b8783b */ /* 0x000fe60000000200 */
[C---:B----4-:R-:W-:Y:S08]  /*60e0*/  HMMA.16816.F32.BF16 R12, R16.reuse, R20, R12 ;  /* 0x00000014100c723c */ /* 0x050ff0000004180c */
[C---:B------:R-:W-:Y:S01]  /*60f0*/  HMMA.16816.F32.BF16 R148, R16.reuse, R22, R148 ;  /* 0x000000161094723c */ /* 0x040fe20000041894 */
[----:B------:R-:W3:Y:S07]  /*6100*/  LDSM.16.M88.4 R20, [R224+0x9000] ;  /* 0x00900000e014783b */ /* 0x000eee0000000200 */
        /* <DEDUP_REMOVED lines=8> */
[----:B------:R-:W4:Y:S04]  /*6190*/  LDSM.16.M88.4 R16, [R222+0x8000] ;  /* 0x00800000de10783b */ /* 0x000f280000000200 */
[----:B------:R-:W-:Y:S03]  /*61a0*/  LDSM.16.M88.4 R156, [R223+0x9000] ;  /* 0x00900000df9c783b */ /* 0x000fe60000000200 */
[C---:B--2---:R-:W-:Y:S08]  /*61b0*/  HMMA.16816.F32.BF16 R12, R152.reuse, R8, R12 ;  /* 0x00000008980c723c */ /* 0x044ff0000004180c */
[C---:B------:R-:W-:Y:S01]  /*61c0*/  HMMA.16816.F32.BF16 R148, R152.reuse, R10, R148 ;  /* 0x0000000a9894723c */ /* 0x040fe20000041894 */
[----:B------:R-:W2:Y:S07]  /*61d0*/  LDSM.16.M88.4 R8, [R222+0x8800] ;  /* 0x00880000de08783b */ /* 0x000eae0000000200 */
        /* <DEDUP_REMOVED lines=8> */
[----:B------:R-:W5:Y:S04]  /*6260*/  LDSM.16.M88.4 R152, [R223+0x9800] ;  /* 0x00980000df98783b */ /* 0x000f680000000200 */
[----:B------:R-:W-:Y:S03]  /*6270*/  LDSM.16.M88.4 R180, [R229+0x4000] ;  /* 0x00400000e5b4783b */ /* 0x000fe60000000200 */
[C---:B----4-:R-:W-:Y:S08]  /*6280*/  HMMA.16816.F32.BF16 R12, R184.reuse, R16, R12 ;  /* 0x00000010b80c723c */ /* 0x050ff0000004180c */
[C---:B------:R-:W-:Y:S01]  /*6290*/  HMMA.16816.F32.BF16 R148, R184.reuse, R18, R148 ;  /* 0x00000012b894723c */ /* 0x040fe20000041894 */
[----:B------:R-:W4:Y:S07]  /*62a0*/  LDSM.16.M88.4 R16, [R221+UR6+0xa000] ;  /* 0x00a00006dd10783b */ /* 0x000f2e0008000200 */
[C---:B--2---:R-:W-:Y:S08]  /*62b0*/  HMMA.16816.F32.BF16 R144, R184.reuse, R8, R144 ;  /* 0x00000008b890723c */ /* 0x044ff00000041890 */
[C---:B------:R-:W-:Y:S01]  /*62c0*/  HMMA.16816.F32.BF16 R140, R184.reuse, R10, R140 ;  /* 0x0000000ab88c723c */ /* 0x040fe2000004188c */
[----:B------:R-:W2:Y:S07]  /*62d0*/  LDSM.16.M88.4 R8, [R221+UR6+0xa800] ;  /* 0x00a80006dd08783b */ /* 0x000eae0008000200 */
[C---:B-1----:R-:W-:Y:S08]  /*62e0*/  HMMA.16816.F32.BF16 R32, R184.reuse, R4, R32 ;  /* 0x00000004b820723c */ /* 0x042ff00000041820 */
[C---:B------:R-:W-:Y:S01]  /*62f0*/  HMMA.16816.F32.BF16 R28, R184.reuse, R6, R28 ;  /* 0x00000006b81c723c */ /* 0x040fe2000004181c */
[----:B------:R-:W1:Y:S07]  /*6300*/  LDSM.16.M88.4 R4, [R221+UR6+0xb000] ;  /* 0x00b00006dd04783b */ /* 0x000e6e0008000200 */
[C---:B------:R-:W-:Y:S08]  /*6310*/  HMMA.16816.F32.BF16 R24, R184.reuse, R204, R24 ;  /* 0x000000ccb818723c */ /* 0x040ff00000041818 */
[----:B------:R-:W-:Y:S01]  /*6320*/  HMMA.16816.F32.BF16 R176, R184, R206, R176 ;  /* 0x000000ceb8b0723c */ /* 0x000fe200000418b0 */
[----:B------:R-:W-:Y:S04]  /*6330*/  LDSM.16.M88.4 R184, [R224+0xa000] ;  /* 0x00a00000e0b8783b */ /* 0x000fe80000000200 */
[----:B------:R-:W-:Y:S03]  /*6340*/  LDSM.16.M88.4 R204, [R221+UR6+0xb800] ;  /* 0x00b80006ddcc783b */ /* 0x000fe60008000200 */
[C---:B---3--:R-:W-:Y:S08]  /*6350*/  HMMA.16816.F32.BF16 R12, R20.reuse, R172, R12 ;  /* 0x000000ac140c723c */ /* 0x048ff0000004180c */
        /* <DEDUP_REMOVED lines=8> */
[C---:B-----5:R-:W-:Y:S08]  /*63e0*/  HMMA.16816.F32.BF16 R24, R20.reuse, R152, R24 ;  /* 0x000000981418723c */ /* 0x060ff00000041818 */
[----:B------:R-:W-:Y:S01]  /*63f0*/  HMMA.16816.F32.BF16 R176, R20, R154, R176 ;  /* 0x0000009a14b0723c */ /* 0x000fe200000418b0 */
[----:B------:R-:W-:Y:S04]  /*6400*/  LDSM.16.M88.4 R20, [R226+0x4000] ;  /* 0x00400000e214783b */ /* 0x000fe80000000200 */
[----:B------:R-:W-:Y:S03]  /*6410*/  LDSM.16.M88.4 R152, [R224+0xb800] ;  /* 0x00b80000e098783b */ /* 0x000fe60000000200 */
[C---:B----4-:R-:W-:Y:S08]  /*6420*/  HMMA.16816.F32.BF16 R12, R180.reuse, R16, R12 ;  /* 0x00000010b40c723c */ /* 0x050ff0000004180c */
[C---:B------:R-:W-:Y:S01]  /*6430*/  HMMA.16816.F32.BF16 R148, R180.reuse, R18, R148 ;  /* 0x00000012b494723c */ /* 0x040fe20000041894 */
[----:B------:R-:W4:Y:S07]  /*6440*/  LDSM.16.M88.4 R16, [R222+0xa000] ;  /* 0x00a00000de10783b */ /* 0x000f2e0000000200 */
[C---:B--2---:R-:W-:Y:S08]  /*6450*/  HMMA.16816.F32.BF16 R144, R180.reuse, R8, R144 ;  /* 0x00000008b490723c */ /* 0x044ff00000041890 */
[C---:B------:R-:W-:Y:S01]  /*6460*/  HMMA.16816.F32.BF16 R140, R180.reuse, R10, R140 ;  /* 0x0000000ab48c723c */ /* 0x040fe2000004188c */
[----:B------:R-:W-:Y:S07]  /*6470*/  LDSM.16.M88.4 R8, [R225+0x4000] ;  /* 0x00400000e108783b */ /* 0x000fee0000000200 */
[C---:B-1----:R-:W-:Y:S08]  /*6480*/  HMMA.16816.F32.BF16 R32, R180.reuse, R4, R32 ;  /* 0x00000004b420723c */ /* 0x042ff00000041820 */
[----:B------:R-:W-:Y:S01]  /*6490*/  HMMA.16816.F32.BF16 R28, R180, R6, R28 ;  /* 0x00000006b41c723c */ /* 0x000fe2000004181c */
[----:B------:R-:W1:Y:S07]  /*64a0*/  LDSM.16.M88.4 R4, [R223+0xa000] ;  /* 0x00a00000df04783b */ /* 0x000e6e0000000200 */
[----:B---3--:R-:W-:Y:S08]  /*64b0*/  HMMA.16816.F32.BF16 R12, R172, R184, R12 ;  /* 0x000000b8ac0c723c */ /* 0x008ff0000004180c */
[C---:B------:R-:W-:Y:S08]  /*64c0*/  HMMA.16816.F32.BF16 R24, R180.reuse, R204, R24 ;  /* 0x000000ccb418723c */ /* 0x040ff00000041818 */
[----:B------:R-:W-:Y:S01]  /*64d0*/  HMMA.16816.F32.BF16 R180, R180, R206, R176 ;  /* 0x000000ceb4b4723c */ /* 0x000fe200000418b0 */
[----:B------:R-:W2:Y:S07]  /*64e0*/  LDSM.16.M88.4 R176, [R222+0xa800] ;  /* 0x00a80000deb0783b */ /* 0x000eae0000000200 */
[----:B------:R-:W-:Y:S08]  /*64f0*/  HMMA.16816.F32.BF16 R148, R172, R186, R148 ;  /* 0x000000baac94723c */ /* 0x000ff00000041894 */
[----:B----4-:R-:W-:Y:S08]  /*6500*/  HMMA.16816.F32.BF16 R12, R20, R16, R12 ;  /* 0x00000010140c723c */ /* 0x010ff0000004180c */
[----:B------:R-:W-:Y:S01]  /*6510*/  HMMA.16816.F32.BF16 R144, R172, R160, R144 ;  /* 0x000000a0ac90723c */ /* 0x000fe20000041890 */
[----:B------:R-:W-:-:S02]  /*6520*/  IMAD.SHL.U32 R160, R135, 0x2, RZ ;  /* 0x0000000287a07824 */ /* 0x000fc400078e00ff */
[----:B------:R-:W-:-:S03]  /*6530*/  VIADD R161, R193, 0x8 ;  /* 0x00000008c1a17836 */ /* 0x000fc60000000000 */
[----:B------:R-:W-:Y:S02]  /*6540*/  LOP3.LUT R160, R160, 0x6, RZ, 0xc0, !PT ;  /* 0x00000006a0a07812 */ /* 0x000fe400078ec0ff */
[----:B------:R-:W-:Y:S01]  /*6550*/  HMMA.16816.F32.BF16 R148, R20, R18, R148 ;  /* 0x000000121494723c */ /* 0x000fe20000041894 */
[----:B------:R-:W3:Y:S07]  /*6560*/  LDSM.16.M88.4 R16, [R223+0xa800] ;  /* 0x00a80000df10783b */ /* 0x000eee0000000200 */
[C---:B------:R-:W-:Y:S08]  /*6570*/  HMMA.16816.F32.BF16 R32, R172.reuse, R156, R32 ;  /* 0x0000009cac20723c */ /* 0x040ff00000041820 */
[----:B------:R-:W-:Y:S01]  /*6580*/  HMMA.16816.F32.BF16 R28, R172, R158, R28 ;  /* 0x0000009eac1c723c */ /* 0x000fe2000004181c */
[----:B------:R-:W4:Y:S07]  /*6590*/  LDSM.16.M88.4 R156, [R222+0xb000] ;  /* 0x00b00000de9c783b */ /* 0x000f2e0000000200 */
[----:B-1----:R-:W-:Y:S08]  /*65a0*/  HMMA.16816.F32.BF16 R12, R8, R4, R12 ;  /* 0x00000004080c723c */ /* 0x002ff0000004180c */
[----:B------:R-:W-:Y:S01]  /*65b0*/  HMMA.16816.F32.BF16 R24, R172, R152, R24 ;  /* 0x00000098ac18723c */ /* 0x000fe20000041818 */
[----:B------:R-:W-:-:S04]  /*65c0*/  IMAD R153, R171, 0x40, R160 ;  /* 0x00000040ab997824 */ /* 0x000fc800078e02a0 */
[C---:B------:R-:W-:Y:S02]  /*65d0*/  VIADD R152, R153.reuse, 0xffffff80 ;  /* 0xffffff8099987836 */ /* 0x040fe40000000000 */
[----:B------:R-:W-:Y:S01]  /*65e0*/  VIADD R4, R153, 0xffffff81 ;  /* 0xffffff8199047836 */ /* 0x000fe20000000000 */
[----:B--2---:R-:W-:Y:S02]  /*65f0*/  HMMA.16816.F32.BF16 R144, R20, R176, R144 ;  /* 0x000000b01490723c */ /* 0x004fe40000041890 */
[-C--:B------:R-:W-:Y:S02]  /*6600*/  ISETP.GT.AND P2, PT, R193, R152.reuse, PT ;  /* 0x00000098c100720c */ /* 0x080fe40003f44270 */
[----:B------:R-:W-:Y:S02]  /*6610*/  ISETP.GT.AND P0, PT, R161, R152, PT ;  /* 0x00000098a100720c */ /* 0x000fe40003f04270 */
[----:B------:R-:W-:Y:S02]  /*6620*/  ISETP.GT.AND P4, PT, R193, R4, PT ;  /* 0x00000004c100720c */ /* 0x000fe40003f84270 */
[----:B------:R-:W-:Y:S01]  /*6630*/  HMMA.16816.F32.BF16 R140, R172, R162, R140 ;  /* 0x000000a2ac8c723c */ /* 0x000fe2000004188c */
[----:B------:R-:W-:-:S02]  /*6640*/  ISETP.GE.AND P6, PT, R152, R192, PT ;  /* 0x000000c09800720c */ /* 0x000fc40003fc6270 */
[----:B------:R-:W-:Y:S02]  /*6650*/  FSEL R12, R12, -INF , !P2 ;  /* 0xff8000000c0c7808 */ /* 0x000fe40005000000 */
[----:B------:R-:W-:Y:S02]  /*6660*/  FSEL R14, R14, -INF , !P0 ;  /* 0xff8000000e0e7808 */ /* 0x000fe40004000000 */
[----:B------:R-:W-:Y:S01]  /*6670*/  ISETP.GT.AND P0, PT, R161, R4, PT ;  /* 0x00000004a100720c */ /* 0x000fe20003f04270 */
[C---:B------:R-:W-:Y:S01]  /*6680*/  HMMA.16816.F32.BF16 R148, R8.reuse, R6, R148 ;  /* 0x000000060894723c */ /* 0x040fe20000041894 */
[----:B------:R-:W-:Y:S02]  /*6690*/  FSEL R13, R13, -INF , !P4 ;  /* 0xff8000000d0d7808 */ /* 0x000fe40006000000 */
[C---:B------:R-:W-:Y:S02]  /*66a0*/  ISETP.GE.AND P2, PT, R4.reuse, R192, PT ;  /* 0x000000c00400720c */ /* 0x040fe40003f46270 */
[-C--:B------:R-:W-:Y:S01]  /*66b0*/  ISETP.GE.AND P4, PT, R4, R191.reuse, PT ;  /* 0x000000bf0400720c */ /* 0x080fe20003f86270 */
[C---:B------:R-:W-:Y:S01]  /*66c0*/  VIADD R4, R153.reuse, 0xffffff88 ;  /* 0xffffff8899047836 */ /* 0x040fe20000000000 */
[----:B------:R-:W-:Y:S01]  /*66d0*/  FSEL R242, R12, -INF , !P6 ;  /* 0xff8000000cf27808 */ /* 0x000fe20007000000 */
[----:B------:R-:W-:Y:S01]  /*66e0*/  VIADD R12, R153, 0xffffff89 ;  /* 0xffffff89990c7836 */ /* 0x000fe20000000000 */
[----:B------:R-:W-:Y:S01]  /*66f0*/  ISETP.GE.AND P5, PT, R152, R191, PT ;  /* 0x000000bf9800720c */ /* 0x000fe20003fa6270 */
[----:B---3--:R-:W-:Y:S01]  /*6700*/  HMMA.16816.F32.BF16 R144, R8, R16, R144 ;  /* 0x000000100890723c */ /* 0x008fe20000041890 */
[----:B------:R-:W-:Y:S01]  /*6710*/  FSEL R15, R15, -INF , !P0 ;  /* 0xff8000000f0f7808 */ /* 0x000fe20004000000 */
[C---:B------:R-:W-:Y:S01]  /*6720*/  VIADD R152, R153.reuse, 0xffffff90 ;  /* 0xffffff9099987836 */ /* 0x040fe20000000000 */
[----:B------:R-:W-:Y:S01]  /*6730*/  FSEL R240, R14, -INF , !P5 ;  /* 0xff8000000ef07808 */ /* 0x000fe20006800000 */
[----:B------:R-:W-:Y:S01]  /*6740*/  VIADD R16, R153, 0xffffff91 ;  /* 0xffffff9199107836 */ /* 0x000fe20000000000 */
[----:B------:R-:W-:-:S02]  /*6750*/  FSEL R162, R13, -INF , !P2 ;  /* 0xff8000000da27808 */ /* 0x000fc40005000000 */
[----:B------:R-:W-:Y:S01]  /*6760*/  FSEL R238, R15, -INF , !P4 ;  /* 0xff8000000fee7808 */ /* 0x000fe20006000000 */
[C---:B------:R-:W-:Y:S01]  /*6770*/  HMMA.16816.F32.BF16 R140, R20.reuse, R178, R140 ;  /* 0x000000b2148c723c */ /* 0x040fe2000004188c */
[----:B------:R-:W-:Y:S02]  /*6780*/  ISETP.GT.AND P0, PT, R193, R4, PT ;  /* 0x00000004c100720c */ /* 0x000fe40003f04270 */
[C---:B------:R-:W-:Y:S02]  /*6790*/  ISETP.GE.AND P6, PT, R4.reuse, R192, PT ;  /* 0x000000c00400720c */ /* 0x040fe40003fc6270 */
[----:B------:R-:W-:Y:S02]  /*67a0*/  ISETP.GE.AND P5, PT, R4, R191, PT ;  /* 0x000000bf0400720c */ /* 0x000fe40003fa6270 */
[----:B------:R-:W-:Y:S01]  /*67b0*/  ISETP.GT.AND P2, PT, R161, R4, PT ;  /* 0x00000004a100720c */ /* 0x000fe20003f44270 */
[----:B----4-:R-:W-:Y:S01]  /*67c0*/  HMMA.16816.F32.BF16 R32, R20, R156, R32 ;  /* 0x0000009c1420723c */ /* 0x010fe20000041820 */
[----:B------:R-:W-:Y:S01]  /*67d0*/  ISETP.GT.AND P4, PT, R193, R12, PT ;  /* 0x0000000cc100720c */ /* 0x000fe20003f84270 */
[----:B------:R-:W1:Y:S01]  /*67e0*/  LDSM.16.M88.4 R4, [R223+0xb000] ;  /* 0x00b00000df04783b */ /* 0x000e620000000200 */
[----:B------:R-:W-:-:S02]  /*67f0*/  FSEL R148, R148, -INF , !P0 ;  /* 0xff80000094947808 */ /* 0x000fc40004000000 */
[----:B------:R-:W-:Y:S02]  /*6800*/  FSEL R150, R150, -INF , !P2 ;  /* 0xff80000096967808 */ /* 0x000fe40005000000 */
[----:B------:R-:W-:Y:S01]  /*6810*/  FSEL R149, R149, -INF , !P4 ;  /* 0xff80000095957808 */ /* 0x000fe20006000000 */
[----:B------:R-:W-:Y:S01]  /*6820*/  HMMA.16816.F32.BF16 R28, R20, R158, R28 ;  /* 0x0000009e141c723c */ /* 0x000fe2000004181c */
[C---:B------:R-:W-:Y:S02]  /*6830*/  ISETP.GE.AND P0, PT, R12.reuse, R192, PT ;  /* 0x000000c00c00720c */ /* 0x040fe40003f06270 */
[----:B------:R-:W-:Y:S02]  /*6840*/  ISETP.GE.AND P2, PT, R12, R191, PT ;  /* 0x000000bf0c00720c */ /* 0x000fe40003f46270 */
[----:B------:R-:W-:Y:S02]  /*6850*/  ISETP.GT.AND P4, PT, R161, R12, PT ;  /* 0x0000000ca100720c */ /* 0x000fe40003f84270 */
[----:B------:R-:W2:Y:S01]  /*6860*/  LDSM.16.M88.4 R12, [R222+0xb800] ;  /* 0x00b80000de0c783b */ /* 0x000ea20000000200 */
[----:B------:R-:W-:Y:S01]  /*6870*/  FSEL R156, R149, -INF , !P0 ;  /* 0xff800000959c7808 */ /* 0x000fe20004000000 */
[----:B------:R-:W-:Y:S01]  /*6880*/  HMMA.16816.F32.BF16 R140, R8, R18, R140 ;  /* 0x00000012088c723c */ /* 0x000fe2000004188c */
[----:B------:R-:W-:-:S02]  /*6890*/  FSEL R151, R151, -INF , !P4 ;  /* 0xff80000097977808 */ /* 0x000fc40006000000 */
[-C--:B------:R-:W-:Y:S02]  /*68a0*/  ISETP.GT.AND P4, PT, R193, R152.reuse, PT ;  /* 0x00000098c100720c */ /* 0x080fe40003f84270 */
        /* <DEDUP_REMOVED lines=8> */
[----:B------:R-:W-:Y:S02]  /*6930*/  FSEL R244, R150, -INF , !P5 ;  /* 0xff80000096f47808 */ /* 0x000fe40006800000 */
[C---:B------:R-:W-:Y:S02]  /*6940*/  ISETP.GE.AND P4, PT, R16.reuse, R192, PT ;  /* 0x000000c01000720c */ /* 0x040fe40003f86270 */
[----:B------:R-:W-:Y:S02]  /*6950*/  ISETP.GT.AND P0, PT, R161, R16, PT ;  /* 0x00000010a100720c */ /* 0x000fe40003f04270 */
[-C--:B------:R-:W-:Y:S01]  /*6960*/  ISETP.GE.AND P2, PT, R16, R191.reuse, PT ;  /* 0x000000bf1000720c */ /* 0x080fe20003f46270 */
[C---:B------:R-:W-:Y:S01]  /*6970*/  VIADD R16, R153.reuse, 0xffffff98 ;  /* 0xffffff9899107836 */ /* 0x040fe20000000000 */
[C---:B------:R-:W-:Y:S01]  /*6980*/  ISETP.GE.AND P6, PT, R152.reuse, R192, PT ;  /* 0x000000c09800720c */ /* 0x040fe20003fc6270 */
[----:B-1----:R-:W-:Y:S01]  /*6990*/  HMMA.16816.F32.BF16 R32, R8, R4, R32 ;  /* 0x000000040820723c */ /* 0x002fe20000041820 */
[----:B------:R-:W-:Y:S01]  /*69a0*/  ISETP.GE.AND P5, PT, R152, R191, PT ;  /* 0x000000bf9800720c */ /* 0x000fe20003fa6270 */
[----:B------:R-:W-:Y:S01]  /*69b0*/  VIADD R4, R153, 0xffffffa1 ;  /* 0xffffffa199047836 */ /* 0x000fe20000000000 */
[----:B------:R-:W-:-:S02]  /*69c0*/  FSEL R147, R147, -INF , !P0 ;  /* 0xff80000093937808 */ /* 0x000fc40004000000 */
[----:B------:R-:W-:Y:S01]  /*69d0*/  FSEL R206, R144, -INF , !P6 ;  /* 0xff80000090ce7808 */ /* 0x000fe20007000000 */
[----:B------:R-:W-:Y:S01]  /*69e0*/  VIADD R144, R153, 0xffffff99 ;  /* 0xffffff9999907836 */ /* 0x000fe20000000000 */
[----:B------:R-:W-:Y:S01]  /*69f0*/  FSEL R228, R146, -INF , !P5 ;  /* 0xff80000092e47808 */ /* 0x000fe20006800000 */
[----:B------:R-:W-:Y:S01]  /*6a00*/  HMMA.16816.F32.BF16 R28, R8, R6, R28 ;  /* 0x00000006081c723c */ /* 0x000fe2000004181c */
[----:B------:R-:W-:Y:S01]  /*6a10*/  FSEL R186, R145, -INF , !P4 ;  /* 0xff80000091ba7808 */ /* 0x000fe20006000000 */
[----:B------:R-:W-:Y:S01]  /*6a20*/  VIADD R6, R153, 0xffffffa8 ;  /* 0xffffffa899067836 */ /* 0x000fe20000000000 */
[----:B------:R-:W-:Y:S02]  /*6a30*/  ISETP.GT.AND P0, PT, R193, R16, PT ;  /* 0x00000010c100720c */ /* 0x000fe40003f04270 */
[C---:B------:R-:W-:Y:S02]  /*6a40*/  ISETP.GE.AND P6, PT, R16.reuse, R192, PT ;  /* 0x000000c01000720c */ /* 0x040fe40003fc6270 */
[----:B------:R-:W-:Y:S01]  /*6a50*/  ISETP.GE.AND P5, PT, R16, R191, PT ;  /* 0x000000bf1000720c */ /* 0x000fe20003fa6270 */
[----:B--2---:R-:W-:Y:S01]  /*6a60*/  HMMA.16816.F32.BF16 R24, R20, R12, R24 ;  /* 0x0000000c1418723c */ /* 0x004fe20000041818 */
[----:B------:R-:W-:Y:S01]  /*6a70*/  ISETP.GT.AND P4, PT, R161, R16, PT ;  /* 0x00000010a100720c */ /* 0x000fe20003f84270 */
[----:B------:R-:W-:Y:S01]  /*6a80*/  VIADD R12, R153, 0xffffffa0 ;  /* 0xffffffa0990c7836 */ /* 0x000fe20000000000 */
[----:B------:R-:W1:Y:S01]  /*6a90*/  LDSM.16.M88.4 R16, [R223+0xb800] ;  /* 0x00b80000df10783b */ /* 0x000e620000000200 */
[----:B------:R-:W-:Y:S01]  /*6aa0*/  FSEL R204, R147, -INF , !P2 ;  /* 0xff80000093cc7808 */ /* 0x000fe20005000000 */
[----:B------:R-:W-:-:S04]  /*6ab0*/  DEPBAR.LE SB0, 0x0 ;  /* 0x000080000000791a */ /* 0x000fc80000000000 */
[----:B------:R-:W-:Y:S01]  /*6ac0*/  BAR.SYNC.DEFER_BLOCKING 0x0 ;  /* 0x0000000000007b1d */ /* 0x000fe20000010000 */
[-C--:B------:R-:W-:Y:S02]  /*6ad0*/  ISETP.GT.AND P2, PT, R193, R144.reuse, PT ;  /* 0x00000090c100720c */ /* 0x080fe40003f44270 */
[----:B------:R-:W-:Y:S02]  /*6ae0*/  FSEL R142, R142, -INF , !P4 ;  /* 0xff8000008e8e7808 */ /* 0x000fe40006000000 */
[----:B------:R-:W-:Y:S02]  /*6af0*/  FSEL R140, R140, -INF , !P0 ;  /* 0xff8000008c8c7808 */ /* 0x000fe40004000000 */
[----:B------:R-:W-:Y:S02]  /*6b00*/  ISETP.GT.AND P4, PT, R161, R144, PT ;  /* 0x00000090a100720c */ /* 0x000fe40003f84270 */
[----:B------:R-:W-:Y:S02]  /*6b10*/  ISETP.GE.AND P0, PT, R144, R192, PT ;  /* 0x000000c09000720c */ /* 0x000fe40003f06270 */
[----:B------:R-:W-:-:S02]  /*6b20*/  FSEL R141, R141, -INF , !P2 ;  /* 0xff8000008d8d7808 */ /* 0x000fc40005000000 */
[----:B------:R-:W-:Y:S02]  /*6b30*/  ISETP.GE.AND P2, PT, R144, R191, PT ;  /* 0x000000bf9000720c */ /* 0x000fe40003f46270 */
[----:B------:R-:W-:Y:S02]  /*6b40*/  FSEL R143, R143, -INF , !P4 ;  /* 0xff8000008f8f7808 */ /* 0x000fe40006000000 */
[----:B------:R-:W-:Y:S02]  /*6b50*/  FSEL R234, R141, -INF , !P0 ;  /* 0xff8000008dea7808 */ /* 0x000fe40004000000 */
[-C--:B------:R-:W-:Y:S02]  /*6b60*/  ISETP.GT.AND P0, PT, R161, R12.reuse, PT ;  /* 0x0000000ca100720c */ /* 0x080fe40003f04270 */
[----:B------:R-:W-:Y:S02]  /*6b70*/  FSEL R232, R143, -INF , !P2 ;  /* 0xff8000008fe87808 */ /* 0x000fe40005000000 */
[----:B------:R-:W-:-:S02]  /*6b80*/  ISETP.GT.AND P4, PT, R193, R12, PT ;  /* 0x0000000cc100720c */ /* 0x000fc40003f84270 */
[-C--:B------:R-:W-:Y:S02]  /*6b90*/  ISETP.GT.AND P2, PT, R193, R4.reuse, PT ;  /* 0x00000004c100720c */ /* 0x080fe40003f44270 */
[----:B------:R-:W-:Y:S02]  /*6ba0*/  FSEL R34, R34, -INF , !P0 ;  /* 0xff80000022227808 */ /* 0x000fe40004000000 */
[----:B------:R-:W-:Y:S02]  /*6bb0*/  FSEL R230, R142, -INF , !P5 ;  /* 0xff8000008ee67808 */ /* 0x000fe40006800000 */
[----:B------:R-:W-:Y:S02]  /*6bc0*/  ISETP.GT.AND P0, PT, R161, R4, PT ;  /* 0x00000004a100720c */ /* 0x000fe40003f04270 */
[----:B------:R-:W-:Y:S01]  /*6bd0*/  ISETP.GE.AND P5, PT, R12, R191, PT ;  /* 0x000000bf0c00720c */ /* 0x000fe20003fa6270 */
[----:B-1----:R-:W-:Y:S01]  /*6be0*/  HMMA.16816.F32.BF16 R24, R8, R16, R24 ;  /* 0x000000100818723c */ /* 0x002fe20000041818 */
[----:B------:R-:W-:-:S02]  /*6bf0*/  FSEL R32, R32, -INF , !P4 ;  /* 0xff80000020207808 */ /* 0x000fc40006000000 */
[----:B------:R-:W-:Y:S02]  /*6c00*/  FSEL R33, R33, -INF , !P2 ;  /* 0xff80000021217808 */ /* 0x000fe40005000000 */
[C---:B------:R-:W-:Y:S02]  /*6c10*/  ISETP.GE.AND P4, PT, R4.reuse, R192, PT ;  /* 0x000000c00400720c */ /* 0x040fe40003f86270 */
[----:B------:R-:W-:Y:S01]  /*6c20*/  ISETP.GE.AND P2, PT, R4, R191, PT ;  /* 0x000000bf0400720c */ /* 0x000fe20003f46270 */
[----:B------:R-:W-:Y:S01]  /*6c30*/  VIADD R4, R153, 0xffffffa9 ;  /* 0xffffffa999047836 */ /* 0x000fe20000000000 */
[----:B------:R-:W-:Y:S02]  /*6c40*/  FSEL R35, R35, -INF , !P0 ;  /* 0xff80000023237808 */ /* 0x000fe40004000000 */
[----:B------:R-:W-:Y:S02]  /*6c50*/  FSEL R144, R34, -INF , !P5 ;  /* 0xff80000022907808 */ /* 0x000fe40006800000 */
        /* <DEDUP_REMOVED lines=11> */
[----:B------:R-:W-:Y:S02]  /*6d10*/  FSEL R236, R140, -INF , !P6 ;  /* 0xff8000008cec7808 */ /* 0x000fe40007000000 */
[----:B------:R-:W-:Y:S02]  /*6d20*/  FSEL R31, R31, -INF , !P5 ;  /* 0xff8000001f1f7808 */ /* 0x000fe40006800000 */
[----:B------:R-:W-:-:S02]  /*6d30*/  ISETP.GE.AND P6, PT, R12, R192, PT ;  /* 0x000000c00c00720c */ /* 0x000fc40003fc6270 */
[----:B------:R-:W-:Y:S01]  /*6d40*/  HMMA.16816.F32.BF16 R12, R20, R14, R180 ;  /* 0x0000000e140c723c */ /* 0x000fe200000418b4 */
[----:B------:R-:W-:Y:S02]  /*6d50*/  FSEL R222, R31, -INF , !P2 ;  /* 0xff8000001fde7808 */ /* 0x000fe40005000000 */
[----:B------:R-:W-:Y:S02]  /*6d60*/  ISETP.GT.AND P2, PT, R193, R4, PT ;  /* 0x00000004c100720c */ /* 0x000fe40003f44270 */
[----:B------:R-:W-:Y:S02]  /*6d70*/  FSEL R148, R32, -INF , !P6 ;  /* 0xff80000020947808 */ /* 0x000fe40007000000 */
[----:B------:R-:W-:Y:S02]  /*6d80*/  FSEL R146, R33, -INF , !P4 ;  /* 0xff80000021927808 */ /* 0x000fe40006000000 */
[C---:B------:R-:W-:Y:S02]  /*6d90*/  ISETP.GE.AND P6, PT, R6.reuse, R192, PT ;  /* 0x000000c00600720c */ /* 0x040fe40003fc6270 */
[----:B------:R-:W-:Y:S01]  /*6da0*/  ISETP.GE.AND P4, PT, R6, R191, PT ;  /* 0x000000bf0600720c */ /* 0x000fe20003f86270 */
[----:B------:R-:W-:Y:S01]  /*6db0*/  VIADD R6, R153, 0xffffffb0 ;  /* 0xffffffb099067836 */ /* 0x000fe20000000000 */
[----:B------:R-:W-:-:S02]  /*6dc0*/  FSEL R25, R25, -INF , !P2 ;  /* 0xff80000019197808 */ /* 0x000fc40005000000 */
[----:B------:R-:W-:Y:S02]  /*6dd0*/  ISETP.GT.U32.AND P2, PT, R167, R196, PT ;  /* 0x000000c4a700720c */ /* 0x000fe40003f44070 */
[----:B------:R-:W-:Y:S02]  /*6de0*/  FSEL R152, R28, -INF , !P6 ;  /* 0xff8000001c987808 */ /* 0x000fe40007000000 */
[-C--:B------:R-:W-:Y:S01]  /*6df0*/  ISETP.GT.AND P6, PT, R193, R6.reuse, PT ;  /* 0x00000006c100720c */ /* 0x080fe20003fc4270 */
[----:B------:R-:W-:Y:S01]  /*6e00*/  HMMA.16816.F32.BF16 R12, R8, R18, R12 ;  /* 0x00000012080c723c */ /* 0x000fe2000004180c */
[----:B------:R-:W-:Y:S02]  /*6e10*/  FSEL R226, R29, -INF , !P0 ;  /* 0xff8000001de27808 */ /* 0x000fe40004000000 */
[----:B------:R-:W-:Y:S02]  /*6e20*/  ISETP.GT.AND P0, PT, R161, R6, PT ;  /* 0x00000006a100720c */ /* 0x000fe40003f04270 */
[----:B------:R-:W-:-:S02]  /*6e30*/  FSEL R224, R30, -INF , !P4 ;  /* 0xff8000001ee07808 */ /* 0x000fc40006000000 */
[----:B------:R-:W-:Y:S02]  /*6e40*/  ISETP.GE.AND P4, PT, R6, R192, PT ;  /* 0x000000c00600720c */ /* 0x000fe40003f86270 */
[----:B------:R-:W-:Y:S02]  /*6e50*/  FSEL R24, R24, -INF , !P6 ;  /* 0xff80000018187808 */ /* 0x000fe40007000000 */
[----:B------:R-:W-:Y:S02]  /*6e60*/  FSEL R26, R26, -INF , !P0 ;  /* 0xff8000001a1a7808 */ /* 0x000fe40004000000 */
[----:B------:R-:W-:Y:S02]  /*6e70*/  ISETP.GT.AND P0, PT, R161, R4, PT ;  /* 0x00000004a100720c */ /* 0x000fe40003f04270 */
[----:B------:R-:W-:Y:S02]  /*6e80*/  FSEL R180, R24, -INF , !P4 ;  /* 0xff80000018b47808 */ /* 0x000fe40006000000 */
[----:B------:R-:W-:-:S02]  /*6e90*/  ISETP.GE.AND P6, PT, R4, R192, PT ;  /* 0x000000c00400720c */ /* 0x000fc40003fc6270 */
[-C--:B------:R-:W-:Y:S01]  /*6ea0*/  ISETP.GE.AND P4, PT, R4, R191.reuse, PT ;  /* 0x000000bf0400720c */ /* 0x080fe20003f86270 */
[----:B------:R-:W-:Y:S01]  /*6eb0*/  VIADD R4, R153, 0xffffffb8 ;  /* 0xffffffb899047836 */ /* 0x000fe20000000000 */
[----:B------:R-:W-:Y:S02]  /*6ec0*/  ISETP.GE.AND P5, PT, R6, R191, PT ;  /* 0x000000bf0600720c */ /* 0x000fe40003fa6270 */
[----:B------:R-:W-:Y:S01]  /*6ed0*/  FSEL R27, R27, -INF , !P0 ;  /* 0xff8000001b1b7808 */ /* 0x000fe20004000000 */
[----:B------:R-:W-:Y:S10]  /*6ee0*/  @!P2 BRA `(.L_x_1337) ;  /* 0x000000000084a947 */ /* 0x000ff40003800000 */
[----:B------:R-:W-:-:S04]  /*6ef0*/  VIADD R5, R171, 0xfffffffd ;  /* 0xfffffffdab057836 */ /* 0x000fc80000000000 */
[----:B------:R-:W-:-:S04]  /*6f00*/  IMAD.WIDE.U32 R6, R5, R138, RZ ;  /* 0x0000008a05067225 */ /* 0x000fc800078e00ff */
[----:B------:R-:W-:Y:S01]  /*6f10*/  IMAD R5, R5, R139, R7 ;  /* 0x0000008b05057224 */ /* 0x000fe200078e0207 */
[----:B------:R-:W-:-:S04]  /*6f20*/  LEA R10, P0, R6, R195, 0x7 ;  /* 0x000000c3060a7211 */ /* 0x000fc800078038ff */
[C---:B------:R-:W-:Y:S02]  /*6f30*/  LEA.HI.X R11, R6.reuse, R194, R5, 0x7, P0 ;  /* 0x000000c2060b7211 */ /* 0x040fe400000f3c05 */
[----:B------:R-:W-:-:S03]  /*6f40*/  LEA R7, P0, R6, R214, 0x6 ;  /* 0x000000d606077211 */ /* 0x000fc600078030ff */
[----:B------:R-:W-:Y:S01]  /*6f50*/  @!PT LDS RZ, [RZ] ;  /* 0x00000000fffff984 */ /* 0x000fe20000000800 */
[----:B------:R-:W-:Y:S01]  /*6f60*/  @!PT LDS RZ, [RZ] ;  /* 0x00000000fffff984 */ /* 0x000fe20000000800 */
[----:B------:R-:W-:Y:S01]  /*6f70*/  @!PT LDS RZ, [RZ] ;  /* 0x00000000fffff984 */ /* 0x000fe20000000800 */
[----:B------:R1:W-:Y:S01]  /*6f80*/  LDGSTS.E.BYPASS.LTC128B.128 [R199+0x6000], desc[UR10][R10.64] ;  /* 0x060000000ac77fae */ /* 0x0003e2000b981a0a */
[----:B------:R-:W-:Y:S02]  /*6f90*/  LEA.HI.X R5, R6, R210, R5, 0x6, P0 ;  /* 0x000000d206057211 */ /* 0x000fe400000f3405 */
[----:B------:R-:W-:Y:S01]  /*6fa0*/  IADD3 R214, P0, PT, R214, R7, RZ ;  /* 0x00000007d6d67210 */ /* 0x000fe20007f1e0ff */
[----:B------:R1:W-:Y:S04]  /*6fb0*/  LDGSTS.E.BYPASS.LTC128B.128 [R199+0x8000], desc[UR10][R10.64+0x80] ;  /* 0x080000800ac77fae */ /* 0x0003e8000b981a0a */
[--C-:B------:R-:W-:Y:S01]  /*6fc0*/  IMAD.X R9, R210, 0x1, R5.reuse, P0 ;  /* 0x00000001d2097824 */ /* 0x100fe200000e0605 */
[C---:B------:R-:W-:Y:S01]  /*6fd0*/  LEA R16, P0, R7.reuse, R195, 0x1 ;  /* 0x000000c307107211 */ /* 0x040fe200078008ff */
[----:B------:R1:W-:Y:S03]  /*6fe0*/  LDGSTS.E.BYPASS.LTC128B.128 [R199+0xa000], desc[UR10][R10.64+0x100] ;  /* 0x0a0001000ac77fae */ /* 0x0003e6000b981a0a */
[----:B------:R-:W-:-:S02]  /*6ff0*/  LEA.HI.X R17, R7, R194, R5, 0x1, P0 ;  /* 0x000000c207117211 */ /* 0x000fc400000f0c05 */
[----:B------:R-:W-:-:S03]  /*7000*/  LEA R8, P0, R214, R195, 0x1 ;  /* 0x000000c3d6087211 */ /* 0x000fc600078008ff */
[----:B------:R1:W-:Y:S01]  /*7010*/  LDGSTS.E.BYPASS.LTC128B.128 [R199+0x6800], desc[UR10][R16.64] ;  /* 0x0680000010c77fae */ /* 0x0003e2000b981a0a */
[----:B------:R-:W-:Y:S02]  /*7020*/  LEA.HI.X R9, R214, R194, R9, 0x1, P0 ;  /* 0x000000c2d6097211 */ /* 0x000fe400000f0c09 */
[C---:B------:R-:W-:Y:S01]  /*7030*/  LEA R7, P0, R138.reuse, R7, 0x5 ;  /* 0x000000078a077211 */ /* 0x040fe200078028ff */
[----:B------:R1:W-:Y:S03]  /*7040*/  LDGSTS.E.BYPASS.LTC128B.128 [R199+0x8800], desc[UR10][R16.64+0x80] ;  /* 0x0880008010c77fae */ /* 0x0003e6000b981a0a */
[----:B------:R-:W-:Y:S01]  /*7050*/  LEA.HI.X R5, R138, R5, R139, 0x5, P0 ;  /* 0x000000058a057211 */ /* 0x000fe200000f2c8b */
[----:B------:R1:W-:Y:S01]  /*7060*/  LDGSTS.E.BYPASS.LTC128B.128 [R199+0xa800], desc[UR10][R16.64+0x100] ;  /* 0x0a80010010c77fae */ /* 0x0003e2000b981a0a */
[----:B------:R-:W-:-:S03]  /*7070*/  LEA R6, P0, R7, R195, 0x1 ;  /* 0x000000c307067211 */ /* 0x000fc600078008ff */
[----:B------:R1:W-:Y:S01]  /*7080*/  LDGSTS.E.BYPASS.LTC128B.128 [R199+0x7000], desc[UR10][R8.64] ;  /* 0x0700000008c77fae */ /* 0x0003e2000b981a0a */
[----:B------:R-:W-:-:S03]  /*7090*/  LEA.HI.X R7, R7, R194, R5, 0x1, P0 ;  /* 0x000000c207077211 */ /* 0x000fc600000f0c05 */
[----:B------:R1:W-:Y:S04]  /*70a0*/  LDGSTS.E.BYPASS.LTC128B.128 [R199+0x9000], desc[UR10][R8.64+0x80] ;  /* 0x0900008008c77fae */ /* 0x0003e8000b981a0a */
[----:B------:R1:W-:Y:S04]  /*70b0*/  LDGSTS.E.BYPASS.LTC128B.128 [R199+0xb000], desc[UR10][R8.64+0x100] ;  /* 0x0b00010008c77fae */ /* 0x0003e8000b981a0a */
[----:B------:R1:W-:Y:S04]  /*70c0*/  LDGSTS.E.BYPASS.LTC128B.128 [R199+0x7800], desc[UR10][R6.64] ;  /* 0x0780000006c77fae */ /* 0x0003e8000b981a0a */
[----:B------:R1:W-:Y:S04]  /*70d0*/  LDGSTS.E.BYPASS.LTC128B.128 [R199+0x9800], desc[UR10][R6.64+0x80] ;  /* 0x0980008006c77fae */ /* 0x0003e8000b981a0a */
[----:B------:R1:W-:Y:S04]  /*70e0*/  LDGSTS.E.BYPASS.LTC128B.128 [R199+0xb800], desc[UR10][R6.64+0x100] ;  /* 0x0b80010006c77fae */ /* 0x0003e8000b981a0a */
[----:B------:R-:W0:Y:S02]  /*70f0*/  LDGDEPBAR ;  /* 0x00000000000079af */ /* 0x000e240000000000 */
.L_x_1337:
[----:B-1----:R-:W-:Y:S01]  /*7100*/  FMNMX3.FTZ R7, R132, R242, R162, !PT ;  /* 0x000000f284077276 */ /* 0x002fe200078100a2 */
[----:B------:R-:W-:Y:S01]  /*7110*/  IMAD.SHL.U32 R225, R167, 0x2, RZ ;  /* 0x00000002a7e17824 */ /* 0x000fe200078e00ff */
[----:B------:R-:W-:Y:S01]  /*7120*/  ISETP.GT.AND P0, PT, R193, R4, PT ;  /* 0x00000004c100720c */ /* 0x000fe20003f04270 */
[C---:B------:R-:W-:Y:S01]  /*7130*/  VIADD R221, R218.reuse, 0x3c6ef372 ;  /* 0x3c6ef372dadd7836 */ /* 0x040fe20000000000 */
[----:B------:R-:W-:Y:S01]  /*7140*/  FMNMX3.FTZ R7, R7, R248, R156, !PT ;  /* 0x000000f807077276 */ /* 0x000fe2000781009c */
[----:B------:R-:W-:Y:S01]  /*7150*/  VIADD R149, R218, 0x78dde6e4 ;  /* 0x78dde6e4da957836 */ /* 0x000fe20000000000 */
[----:B------:R-:W-:Y:S01]  /*7160*/  FSEL R182, R26, -INF , !P5 ;  /* 0xff8000001ab67808 */ /* 0x000fe20006800000 */
[----:B------:R-:W1:Y:S01]  /*7170*/  LDCU UR7, c[0x0][0x45c] ;  /* 0x00008b80ff0777ac */ /* 0x000e620008000800 */
[----:B------:R-:W-:Y:S01]  /*7180*/  FMNMX3.FTZ R7, R7, R206, R186, !PT ;  /* 0x000000ce07077276 */ /* 0x000fe200078100ba */
[----:B------:R-:W-:Y:S01]  /*7190*/  VIADD R145, R219, 0xed9eba14 ;  /* 0xed9eba14db917836 */ /* 0x000fe20000000000 */
[----:B------:R-:W-:-:S02]  /*71a0*/  FSEL R183, R25, -INF , !P6 ;  /* 0xff80000019b77808 */ /* 0x000fc40007000000 */
[----:B------:R-:W-:Y:S02]  /*71b0*/  FSEL R12, R12, -INF , !P0 ;  /* 0xff8000000c0c7808 */ /* 0x000fe40004000000 */
[C---:B------:R-:W-:Y:S02]  /*71c0*/  ISETP.GE.AND P6, PT, R4.reuse, R192, PT ;  /* 0x000000c00400720c */ /* 0x040fe40003fc6270 */
[----:B------:R-:W-:Y:S02]  /*71d0*/  ISETP.GE.AND P5, PT, R4, R191, PT ;  /* 0x000000bf0400720c */ /* 0x000fe40003fa6270 */
[----:B------:R-:W-:Y:S02]  /*71e0*/  ISETP.GT.AND P0, PT, R161, R4, PT ;  /* 0x00000004a100720c */ /* 0x000fe40003f04270 */
[----:B------:R-:W-:Y:S01]  /*71f0*/  IADD3 R4, PT, PT, R153, -0x47, RZ ;  /* 0xffffffb999047810 */ /* 0x000fe20007ffe0ff */
[----:B------:R-:W-:Y:S01]  /*7200*/  VIADD R153, R219, 0x32370b8f ;  /* 0x32370b8fdb997836 */ /* 0x000fe20000000000 */
[----:B------:R-:W-:-:S02]  /*7210*/  FMNMX3.FTZ R7, R7, R236, R234, !PT ;  /* 0x000000ec07077276 */ /* 0x000fc400078100ea */
[----:B------:R-:W-:Y:S02]  /*7220*/  FSEL R184, R12, -INF , !P6 ;  /* 0xff8000000cb87808 */ /* 0x000fe40007000000 */
[----:B------:R-:W-:Y:S02]  /*7230*/  FMNMX3.FTZ R5, R3, R240, R238, !PT ;  /* 0x000000f003057276 */ /* 0x000fe400078100ee */
[----:B------:R-:W-:Y:S02]  /*7240*/  ISETP.GT.AND P6, PT, R193, R4, PT ;  /* 0x00000004c100720c */ /* 0x000fe40003fc4270 */
[----:B------:R-:W-:Y:S02]  /*7250*/  FMNMX3.FTZ R7, R7, R148, R146, !PT ;  /* 0x0000009407077276 */ /* 0x000fe40007810092 */
[----:B------:R-:W-:Y:S02]  /*7260*/  FSEL R14, R14, -INF , !P0 ;  /* 0xff8000000e0e7808 */ /* 0x000fe40004000000 */
[----:B------:R-:W-:-:S02]  /*7270*/  FMNMX3.FTZ R5, R5, R244, R246, !PT ;  /* 0x000000f405057276 */ /* 0x000fc400078100f6 */
[----:B------:R-:W-:Y:S02]  /*7280*/  ISETP.GE.AND P0, PT, R4, R192, PT ;  /* 0x000000c00400720c */ /* 0x000fe40003f06270 */
[----:B------:R-:W-:Y:S02]  /*7290*/  FSEL R13, R13, -INF , !P6 ;  /* 0xff8000000d0d7808 */ /* 0x000fe40007000000 */
[----:B------:R-:W-:Y:S02]  /*72a0*/  FMNMX3.FTZ R7, R7, R152, R226, !PT ;  /* 0x0000009807077276 */ /* 0x000fe400078100e2 */
[----:B------:R-:W-:Y:S02]  /*72b0*/  FMNMX3.FTZ R5, R5, R228, R204, !PT ;  /* 0x000000e405057276 */ /* 0x000fe400078100cc */
[----:B------:R-:W-:Y:S02]  /*72c0*/  FSEL R181, R13, -INF , !P0 ;  /* 0xff8000000db57808 */ /* 0x000fe40004000000 */
[----:B------:R-:W-:-:S02]  /*72d0*/  FMNMX3.FTZ R6, R7, R180, R183, !PT ;  /* 0x000000b407067276 */ /* 0x000fc400078100b7 */
[----:B------:R-:W-:Y:S02]  /*72e0*/  FMNMX3.FTZ R5, R5, R230, R232, !PT ;  /* 0x000000e605057276 */ /* 0x000fe400078100e8 */
[----:B------:R-:W-:Y:S02]  /*72f0*/  FMNMX3.FTZ R6, R6, R184, R181, !PT ;  /* 0x000000b806067276 */ /* 0x000fe400078100b5 */
[----:B------:R-:W-:Y:S02]  /*7300*/  FMNMX3.FTZ R7, R5, R144, R150, !PT ;  /* 0x0000009005077276 */ /* 0x000fe40007810096 */
[----:B------:R-:W-:Y:S01]  /*7310*/  ISETP.GT.AND P6, PT, R161, R4, PT ;  /* 0x00000004a100720c */ /* 0x000fe20003fc4270 */
[----:B------:R-:W2:Y:S01]  /*7320*/  SHFL.BFLY PT, R5, R6, 0x2, 0x1f ;  /* 0x0c401f0006057f89 */ /* 0x000ea200000e0000 */
[----:B------:R-:W-:Y:S02]  /*7330*/  ISETP.GE.AND P0, PT, R4, R191, PT ;  /* 0x000000bf0400720c */ /* 0x000fe40003f06270 */
[----:B------:R-:W-:Y:S01]  /*7340*/  LOP3.LUT R4, R219, R225, R213, 0x96, !PT ;  /* 0x000000e1db047212 */ /* 0x000fe200078e96d5 */
[----:B------:R-:W-:Y:S01]  /*7350*/  VIADD R225, R225, 0x1 ;  /* 0x00000001e1e17836 */ /* 0x000fe20000000000 */
[----:B------:R-:W-:-:S02]  /*7360*/  IADD3 R223, PT, PT, R218, -0x61c88647, RZ ;  /* 0x9e3779b9dadf7810 */ /* 0x000fc40007ffe0ff */
[C---:B------:R-:W-:Y:S01]  /*7370*/  IADD3 R155, PT, PT, R219.reuse, 0x76cf5d0a, RZ ;  /* 0x76cf5d0adb9b7810 */ /* 0x040fe20007ffe0ff */
[----:B------:R-:W-:Y:S01]  /*7380*/  IMAD.WIDE.U32 R34, R4, -0x326172a9, RZ ;  /* 0xcd9e8d5704227825 */ /* 0x000fe200078e00ff */
[----:B------:R-:W-:Y:S02]  /*7390*/  IADD3 R151, PT, PT, R218, -0x255992d5, RZ ;  /* 0xdaa66d2bda977810 */ /* 0x000fe40007ffe0ff */
[----:B------:R-:W-:Y:S02]  /*73a0*/  IADD3 R147, PT, PT, R219, -0x56f99767, RZ ;  /* 0xa9066899db937810 */ /* 0x000fe40007ffe0ff */
[----:B------:R-:W-:Y:S02]  /*73b0*/  LOP3.LUT R4, R223, R216, R35, 0x96, !PT ;  /* 0x000000d8df047212 */ /* 0x000fe400078e9623 */
[----:B------:R-:W-:Y:S02]  /*73c0*/  LOP3.LUT R34, R221, R34, R201, 0x96, !PT ;  /* 0x00000022dd227212 */ /* 0x000fe400078e96c9 */
[----:B------:R-:W-:Y:S01]  /*73d0*/  FSEL R15, R15, -INF , !P6 ;  /* 0xff8000000f0f7808 */ /* 0x000fe20007000000 */
[----:B------:R-:W-:Y:S01]  /*73e0*/  IMAD.WIDE.U32 R140, R4, -0x2daee0ad, RZ ;  /* 0xd2511f53048c7825 */ /* 0x000fe200078e00ff */
[----:B------:R-:W-:-:S02]  /*73f0*/  FSEL R178, R27, -INF , !P4 ;  /* 0xff8000001bb27808 */ /* 0x000fc40006000000 */
[----:B------:R-:W-:Y:S01]  /*7400*/  FMNMX3.FTZ R7, R7, R224, R222, !PT ;  /* 0x000000e007077276 */ /* 0x000fe200078100de */
[----:B------:R-:W-:Y:S01]  /*7410*/  IMAD.WIDE.U32 R34, R34, -0x2daee0ad, RZ ;  /* 0xd2511f5322227825 */ /* 0x000fe200078e00ff */
[----:B------:R-:W-:Y:S02]  /*7420*/  LOP3.LUT R4, R155, R202, R141, 0x96, !PT ;  /* 0x000000ca9b047212 */ /* 0x000fe400078e968d */
[----:B--2---:R-:W-:Y:S02]  /*7430*/  FMNMX.FTZ R6, R6, R5, !PT ;  /* 0x0000000506067209 */ /* 0x004fe40007810000 */
[----:B------:R-:W-:Y:S01]  /*7440*/  LOP3.LUT R140, R153, R140, R35, 0x96, !PT ;  /* 0x0000008c998c7212 */ /* 0x000fe200078e9623 */
[----:B------:R-:W-:Y:S01]  /*7450*/  IMAD.WIDE.U32 R32, R4, -0x326172a9, RZ ;  /* 0xcd9e8d5704207825 */ /* 0x000fe200078e00ff */
[----:B------:R-:W-:Y:S01]  /*7460*/  FSEL R177, R14, -INF , !P5 ;  /* 0xff8000000eb17808 */ /* 0x000fe20006800000 */
[----:B------:R-:W2:Y:S01]  /*7470*/  SHFL.BFLY PT, R139, R6, 0x1, 0x1f ;  /* 0x0c201f00068b7f89 */ /* 0x000ea200000e0000 */
[----:B------:R-:W-:Y:S01]  /*7480*/  FSEL R176, R15, -INF , !P0 ;  /* 0xff8000000fb07808 */ /* 0x000fe20004000000 */
[----:B------:R-:W-:Y:S01]  /*7490*/  IMAD.WIDE.U32 R140, R140, -0x326172a9, RZ ;  /* 0xcd9e8d578c8c7825 */ /* 0x000fe200078e00ff */
[----:B------:R-:W-:-:S02]  /*74a0*/  LOP3.LUT R4, R151, R200, R33, 0x96, !PT ;  /* 0x000000c897047212 */ /* 0x000fc400078e9621 */
[----:B------:R-:W-:Y:S02]  /*74b0*/  FMNMX3.FTZ R7, R7, R182, R178, !PT ;  /* 0x000000b607077276 */ /* 0x000fe400078100b2 */
[----:B------:R-:W-:Y:S01]  /*74c0*/  LOP3.LUT R32, R149, R32, R141, 0x96, !PT ;  /* 0x0000002095207212 */ /* 0x000fe200078e968d */
[----:B------:R-:W-:Y:S01]  /*74d0*/  IMAD.WIDE.U32 R4, R4, -0x2daee0ad, RZ ;  /* 0xd2511f5304047825 */ /* 0x000fe200078e00ff */
[----:B------:R-:W-:Y:S02]  /*74e0*/  FMNMX3.FTZ R8, R7, R177, R176, !PT ;  /* 0x000000b107087276 */ /* 0x000fe400078100b0 */
[----:B------:R-:W-:Y:S01]  /*74f0*/  LEA R175, R220, UR6, 0x1 ;  /* 0x00000006dcaf7c11 */ /* 0x000fe2000f8e08ff */
[----:B------:R-:W-:Y:S01]  /*7500*/  IMAD.WIDE.U32 R32, R32, -0x2daee0ad, RZ ;  /* 0xd2511f5320207825 */ /* 0x000fe200078e00ff */
[----:B------:R-:W-:Y:S01]  /*7510*/  LOP3.LUT R34, R145, R34, R5, 0x96, !PT ;  /* 0x0000002291227212 */ /* 0x000fe200078e9605 */
[----:B------:R-:W3:Y:S01]  /*7520*/  SHFL.BFLY PT, R9, R8, 0x2, 0x1f ;  /* 0x0c401f0008097f89 */ /* 0x000ee200000e0000 */
[----:B------:R-:W-:Y:S01]  /*7530*/  IADD3 R173, PT, PT, R175, 0xc040, RZ ;  /* 0x0000c040afad7810 */ /* 0x000fe20007ffe0ff */
[----:B------:R-:W-:Y:S01]  /*7540*/  VIADD R220, R219, 0x646e171e ;  /* 0x646e171edbdc7836 */ /* 0x000fe20000000000 */
[----:B------:R-:W-:Y:S01]  /*7550*/  LOP3.LUT R4, R147, R4, R33, 0x96, !PT ;  /* 0x0000000493047212 */ /* 0x000fe200078e9621 */
[----:B------:R-:W-:Y:S01]  /*7560*/  IMAD.WIDE.U32 R34, R34, -0x326172a9, RZ ;  /* 0xcd9e8d5722227825 */ /* 0x000fe200078e00ff */
[----:B------:R-:W-:-:S02]  /*7570*/  IADD3 R214, PT, PT, R218, 0x1715609d, RZ ;  /* 0x1715609ddad67810 */ /* 0x000fc40007ffe0ff */
[----:B------:R-:W-:Y:S01]  /*7580*/  @P2 IADD3 R171, PT, PT, R171, -0x3, RZ ;  /* 0xfffffffdabab2810 */ /* 0x000fe20007ffe0ff */
[----:B------:R-:W-:Y:S01]  /*7590*/  IMAD.WIDE.U32 R12, R4, -0x326172a9, RZ ;  /* 0xcd9e8d57040c7825 */ /* 0x000fe200078e00ff */
[----:B--2---:R-:W-:Y:S02]  /*75a0*/  FMNMX.FTZ R139, R6, R139, !PT ;  /* 0x0000008b068b7209 */ /* 0x004fe40007810000 */
[----:B------:R-:W-:Y:S02]  /*75b0*/  MOV R6, R12 ;  /* 0x0000000c00067202 */ /* 0x000fe40000000f00 */
[----:B------:R-:W-:Y:S01]  /*75c0*/  PRMT R5, R12, 0x7771, RZ ;  /* 0x000077710c057816 */ /* 0x000fe200000000ff */
[C---:B-1----:R-:W-:Y:S01]  /*75d0*/  FMUL.FTZ R185, R139.reuse, UR7 ;  /* 0x000000078bb97c20 */ /* 0x042fe20008410000 */
[----:B------:R-:W-:Y:S02]  /*75e0*/  LOP3.LUT R6, R6, 0xff, RZ, 0xc0, !PT ;  /* 0x000000ff06067812 */ /* 0x000fe400078ec0ff */
[----:B------:R-:W-:-:S02]  /*75f0*/  FSETP.NEU.FTZ.AND P4, PT, R139, -INF , PT ;  /* 0xff8000008b00780b */ /* 0x000fc40003f9d000 */
[----:B------:R-:W-:Y:S02]  /*7600*/  PRMT R5, R6, 0x5410, R5 ;  /* 0x0000541006057816 */ /* 0x000fe40000000005 */
[----:B------:R-:W1:Y:S01]  /*7610*/  LDC R6, c[0x0][0x4f8] ;  /* 0x00013e00ff067b82 */ /* 0x000e620000000800 */
[----:B------:R-:W-:Y:S02]  /*7620*/  FSEL R185, R185, RZ, P4 ;  /* 0x000000ffb9b97208 */ /* 0x000fe40002000000 */
[----:B---3--:R-:W-:Y:S02]  /*7630*/  FMNMX.FTZ R9, R8, R9, !PT ;  /* 0x0000000908097209 */ /* 0x008fe40007810000 */
[----:B------:R-:W-:Y:S01]  /*7640*/  LOP3.LUT R7, R190, R34, R13, 0x96, !PT ;  /* 0x00000022be077212 */ /* 0x000fe200078e960d */
[--C-:B------:R-:W-:Y:S01]  /*7650*/  FFMA.FTZ R158, R162, UR7, -R185.reuse ;  /* 0x00000007a29e7c23 */ /* 0x100fe200080108b9 */
[--C-:B------:R-:W-:Y:S01]  /*7660*/  FFMA.FTZ R242, R242, UR7, -R185.reuse ;  /* 0x00000007f2f27c23 */ /* 0x100fe200080108b9 */
[----:B------:R-:W2:Y:S01]  /*7670*/  SHFL.BFLY PT, R138, R9, 0x1, 0x1f ;  /* 0x0c201f00098a7f89 */ /* 0x000ea200000e0000 */
[C---:B------:R-:W-:Y:S01]  /*7680*/  LOP3.LUT R8, R7.reuse, 0xffff, RZ, 0xc0, !PT ;  /* 0x0000ffff07087812 */ /* 0x040fe200078ec0ff */
[--C-:B------:R-:W-:Y:S01]  /*7690*/  FFMA.FTZ R157, R248, UR7, -R185.reuse ;  /* 0x00000007f89d7c23 */ /* 0x100fe200080108b9 */
[----:B------:R-:W-:Y:S01]  /*76a0*/  MUFU.EX2 R162, R242 ;  /* 0x000000f200a27308 */ /* 0x000fe20000000800 */
[----:B------:R-:W-:Y:S01]  /*76b0*/  LOP3.LUT R13, R7, 0xff, RZ, 0xc0, !PT ;  /* 0x000000ff070d7812 */ /* 0x000fe200078ec0ff */
[--C-:B------:R-:W-:Y:S01]  /*76c0*/  FFMA.FTZ R156, R156, UR7, -R185.reuse ;  /* 0x000000079c9c7c23 */ /* 0x100fe200080108b9 */
[----:B------:R-:W-:Y:S01]  /*76d0*/  SHF.R.U32.HI R8, RZ, 0x8, R8 ;  /* 0x00000008ff087819 */ /* 0x000fe20000011608 */
[----:B------:R-:W3:Y:S01]  /*76e0*/  MUFU.EX2 R158, R158 ;  /* 0x0000009e009e7308 */ /* 0x000ee20000000800 */
[----:B------:R-:W-:Y:S01]  /*76f0*/  PRMT R11, R12, 0x7773, RZ ;  /* 0x000077730c0b7816 */ /* 0x000fe200000000ff */
[--C-:B------:R-:W-:Y:S01]  /*7700*/  FFMA.FTZ R199, R206, UR7, -R185.reuse ;  /* 0x00000007cec77c23 */ /* 0x100fe200080108b9 */
[----:B------:R-:W-:Y:S01]  /*7710*/  PRMT R13, R13, 0x5410, R8 ;  /* 0x000054100d0d7816 */ /* 0x000fe20000000008 */
[----:B------:R-:W-:Y:S01]  /*7720*/  MUFU.EX2 R157, R157 ;  /* 0x0000009d009d7308 */ /* 0x000fe20000000800 */
[----:B------:R-:W-:Y:S01]  /*7730*/  PRMT R4, R12, 0x7772, RZ ;  /* 0x000077720c047816 */ /* 0x000fe200000000ff */
[--C-:B------:R-:W-:Y:S01]  /*7740*/  FFMA.FTZ R186, R186, UR7, -R185.reuse ;  /* 0x00000007baba7c23 */ /* 0x100fe200080108b9 */
[----:B------:R-:W-:Y:S01]  /*7750*/  FSEL R15, R139, RZ, P4 ;  /* 0x000000ff8b0f7208 */ /* 0x000fe20002000000 */
[----:B------:R-:W-:Y:S01]  /*7760*/  MUFU.EX2 R156, R156 ;  /* 0x0000009c009c7308 */ /* 0x000fe20000000800 */
[----:B-1----:R-:W-:Y:S01]  /*7770*/  LOP3.LUT R6, R6, 0xff, RZ, 0xc0, !PT ;  /* 0x000000ff06067812 */ /* 0x002fe200078ec0ff */
[----:B------:R-:W-:Y:S01]  /*7780*/  FFMA.FTZ R206, R236, UR7, -R185 ;  /* 0x00000007ecce7c23 */ /* 0x000fe200080108b9 */
[----:B------:R-:W-:Y:S01]  /*7790*/  PRMT R10, R7, 0x7632, R10 ;  /* 0x00007632070a7816 */ /* 0x000fe2000000000a */
[----:B------:R-:W-:Y:S01]  /*77a0*/  FADD.FTZ R14, R132, -R15 ;  /* 0x8000000f840e7221 */ /* 0x000fe20000010000 */
[----:B------:R-:W-:Y:S01]  /*77b0*/  PRMT R4, R4, 0x5410, R11 ;  /* 0x0000541004047816 */ /* 0x000fe2000000000b */
[----:B------:R-:W-:Y:S01]  /*77c0*/  IMAD R174, R6, 0x10000, R6 ;  /* 0x0001000006ae7824 */ /* 0x000fe200078e0206 */
[----:B---3--:R-:W-:Y:S01]  /*77d0*/  F2FP.BF16.F32.PACK_AB R24, R158, R162 ;  /* 0x000000a29e18723e */ /* 0x008fe200000010ff */
[----:B------:R-:W-:Y:S01]  /*77e0*/  FMUL.FTZ R14, R14, UR7 ;  /* 0x000000070e0e7c20 */ /* 0x000fe20008410000 */
[----:B--2---:R-:W-:Y:S01]  /*77f0*/  FMNMX.FTZ R138, R9, R138, !PT ;  /* 0x0000008a098a7209 */ /* 0x004fe20007810000 */
[----:B------:R-:W-:Y:S01]  /*7800*/  FFMA.FTZ R187, R234, UR7, -R185 ;  /* 0x00000007eabb7c23 */ /* 0x000fe200080108b9 */
[--C-:B------:R-:W-:Y:S01]  /*7810*/  HSET2.LE.AND R13, R13, R174.reuse, PT ;  /* 0x000000ae0d0d7233 */ /* 0x100fe20003803000 */
[----:B------:R-:W1:Y:S01]  /*7820*/  MUFU.EX2 R163, R14 ;  /* 0x0000000e00a37308 */ /* 0x000e620000000800 */
[C---:B------:R-:W-:Y:S01]  /*7830*/  FSETP.NEU.FTZ.AND P0, PT, R138.reuse, -INF , PT ;  /* 0xff8000008a00780b */ /* 0x040fe20003f1d000 */
[----:B------:R-:W-:Y:S01]  /*7840*/  FMUL.FTZ R179, R138, UR7 ;  /* 0x000000078ab37c20 */ /* 0x000fe20008410000 */
[----:B------:R-:W-:Y:S01]  /*7850*/  SHF.R.U32.HI R7, RZ, 0x18, R7 ;  /* 0x00000018ff077819 */ /* 0x000fe20000011607 */
[----:B------:R-:W-:Y:S01]  /*7860*/  MUFU.EX2 R199, R199 ;  /* 0x000000c700c77308 */ /* 0x000fe20000000800 */
[----:B------:R-:W-:Y:S01]  /*7870*/  LOP3.LUT R24, R24, R13, RZ, 0xc0, !PT ;  /* 0x0000000d18187212 */ /* 0x000fe200078ec0ff */
[----:B------:R-:W-:Y:S01]  /*7880*/  VIADD R13, R175, 0xc000 ;  /* 0x0000c000af0d7836 */ /* 0x000fe20000000000 */
[----:B------:R-:W-:Y:S01]  /*7890*/  FSEL R12, R138, RZ, P0 ;  /* 0x000000ff8a0c7208 */ /* 0x000fe20000000000 */
[----:B------:R-:W-:Y:S01]  /*78a0*/  MUFU.EX2 R186, R186 ;  /* 0x000000ba00ba7308 */ /* 0x000fe20000000800 */
[----:B------:R-:W-:Y:S01]  /*78b0*/  FSEL R179, R179, RZ, P0 ;  /* 0x000000ffb3b37208 */ /* 0x000fe20000000000 */
[----:B------:R-:W-:Y:S01]  /*78c0*/  @P1 VIADD R173, R13, 0xffffffc0 ;  /* 0xffffffc00dad1836 */ /* 0x000fe20000000000 */
[----:B------:R-:W-:Y:S01]  /*78d0*/  LOP3.LUT R10, R10, 0xff, RZ, 0xc0, !PT ;  /* 0x000000ff0a0a7812 */ /* 0x000fe200078ec0ff */
[----:B------:R-:W-:Y:S01]  /*78e0*/  FADD.FTZ R161, R3, -R12 ;  /* 0x8000000c03a17221 */ /* 0x000fe20000010000 */
[----:B------:R-:W-:Y:S01]  /*78f0*/  LOP3.LUT R27, R4, 0xff00ff, RZ, 0xc0, !PT ;  /* 0x00ff00ff041b7812 */ /* 0x000fe200078ec0ff */
[--C-:B------:R-:W-:Y:S01]  /*7900*/  FFMA.FTZ R172, R240, UR7, -R179.reuse ;  /* 0x00000007f0ac7c23 */ /* 0x100fe200080108b3 */
[----:B------:R-:W2:Y:S01]  /*7910*/  LDSM.16.MT88.4 R20, [R173] ;  /* 0x00000000ad14783b */ /* 0x000ea20000004200 */
[--C-:B------:R-:W-:Y:S01]  /*7920*/  FFMA.FTZ R159, R244, UR7, -R179.reuse ;  /* 0x00000007f49f7c23 */ /* 0x100fe200080108b3 */
[--C-:B------:R-:W-:Y:S01]  /*7930*/  FFMA.FTZ R3, R238, UR7, -R179.reuse ;  /* 0x00000007ee037c23 */ /* 0x100fe200080108b3 */
[----:B------:R-:W-:Y:S01]  /*7940*/  FFMA.FTZ R246, R246, UR7, -R179 ;  /* 0x00000007f6f67c23 */ /* 0x000fe200080108b3 */
[----:B------:R-:W-:Y:S01]  /*7950*/  FMUL.FTZ R161, R161, UR7 ;  /* 0x00000007a1a17c20 */ /* 0x000fe20008410000 */
[----:B------:R-:W-:Y:S01]  /*7960*/  MUFU.EX2 R172, R172 ;  /* 0x000000ac00ac7308 */ /* 0x000fe20000000800 */
[----:B------:R-:W-:Y:S01]  /*7970*/  PRMT R7, R10, 0x5410, R7 ;  /* 0x000054100a077816 */ /* 0x000fe20000000007 */
[-C--:B-1----:R-:W-:Y:S01]  /*7980*/  FMUL.FTZ R112, R112, R163.reuse ;  /* 0x000000a370707220 */ /* 0x082fe20000410000 */
[--C-:B------:R-:W-:Y:S01]  /*7990*/  HSET2.LE.AND R5, R5, R174.reuse, PT ;  /* 0x000000ae05057233 */ /* 0x100fe20003803000 */
[----:B------:R-:W-:Y:S01]  /*79a0*/  MUFU.EX2 R159, R159 ;  /* 0x0000009f009f7308 */ /* 0x000fe20000000800 */
[--C-:B------:R-:W-:Y:S01]  /*79b0*/  HSET2.LE.AND R27, R27, R174.reuse, PT ;  /* 0x000000ae1b1b7233 */ /* 0x100fe20003803000 */
[-C--:B------:R-:W-:Y:S01]  /*79c0*/  FMUL.FTZ R113, R113, R163.reuse ;  /* 0x000000a371717220 */ /* 0x080fe20000410000 */
[--C-:B------:R-:W-:Y:S01]  /*79d0*/  HSET2.LE.AND R7, R7, R174.reuse, PT ;  /* 0x000000ae07077233 */ /* 0x100fe20003803000 */
[----:B------:R-:W1:Y:S01]  /*79e0*/  MUFU.EX2 R132, R246 ;  /* 0x000000f600847308 */ /* 0x000e620000000800 */
[----:B------:R-:W-:Y:S01]  /*79f0*/  SEL R12, R188, 0xffffffe0, !P3 ;  /* 0xffffffe0bc0c7807 */ /* 0x000fe20005800000 */
[----:B------:R-:W-:Y:S01]  /*7a00*/  FMUL.FTZ R108, R108, R163 ;  /* 0x000000a36c6c7220 */ /* 0x000fe20000410000 */
[----:B------:R-:W-:Y:S01]  /*7a10*/  F2FP.BF16.F32.PACK_AB R26, R156, R157 ;  /* 0x0000009d9c1a723e */ /* 0x000fe200000010ff */
[----:B------:R-:W3:Y:S01]  /*7a20*/  MUFU.EX2 R3, R3 ;  /* 0x0000000300037308 */ /* 0x000ee20000000800 */
[----:B------:R-:W-:Y:S01]  /*7a30*/  IADD3 R154, PT, PT, R12, R175, RZ ;  /* 0x000000af0c9a7210 */ /* 0x000fe20007ffe0ff */
[----:B------:R-:W-:Y:S01]  /*7a40*/  FMUL.FTZ R109, R109, R163 ;  /* 0x000000a36d6d7220 */ /* 0x000fe20000410000 */
[----:B------:R-:W-:Y:S01]  /*7a50*/  LOP3.LUT R26, R26, R5, RZ, 0xc0, !PT ;  /* 0x000000051a1a7212 */ /* 0x000fe200078ec0ff */
[----:B------:R-:W4:Y:S01]  /*7a60*/  MUFU.EX2 R161, R161 ;  /* 0x000000a100a17308 */ /* 0x000f220000000800 */
[----:B------:R-:W-:Y:S01]  /*7a70*/  IADD3 R227, PT, PT, R12, R173, RZ ;  /* 0x000000ad0ce37210 */ /* 0x000fe20007ffe0ff */
[----:B------:R-:W5:Y:S01]  /*7a80*/  LDSM.16.MT88.4 R16, [R154+0xc000] ;  /* 0x00c000009a10783b */ /* 0x000f620000004200 */
[-C--:B------:R-:W-:Y:S01]  /*7a90*/  FMUL.FTZ R120, R120, R163.reuse ;  /* 0x000000a378787220 */ /* 0x080fe20000410000 */
[-C--:B------:R-:W-:Y:S01]  /*7aa0*/  FMUL.FTZ R121, R121, R163.reuse ;  /* 0x000000a379797220 */ /* 0x080fe20000410000 */
[----:B------:R-:W-:Y:S01]  /*7ab0*/  FMUL.FTZ R116, R116, R163 ;  /* 0x000000a374747220 */ /* 0x000fe20000410000 */
[----:B-1----:R-:W-:Y:S01]  /*7ac0*/  F2FP.BF16.F32.PACK_AB R6, R132, R159 ;  /* 0x0000009f8406723e */ /* 0x002fe200000010ff */
[----:B------:R-:W1:Y:S01]  /*7ad0*/  LDSM.16.MT88.4 R12, [R227] ;  /* 0x00000000e30c783b */ /* 0x000e620000004200 */
[-C--:B------:R-:W-:Y:S01]  /*7ae0*/  FMUL.FTZ R117, R117, R163.reuse ;  /* 0x000000a375757220 */ /* 0x080fe20000410000 */
[-C--:B------:R-:W-:Y:S01]  /*7af0*/  FMUL.FTZ R44, R44, R163.reuse ;  /* 0x000000a32c2c7220 */ /* 0x080fe20000410000 */
[----:B---3--:R-:W-:Y:S01]  /*7b00*/  F2FP.BF16.F32.PACK_AB R4, R3, R172 ;  /* 0x000000ac0304723e */ /* 0x008fe200000010ff */
[----:B------:R-:W-:Y:S01]  /*7b10*/  FMUL.FTZ R45, R45, R163 ;  /* 0x000000a32d2d7220 */ /* 0x000fe20000410000 */
[----:B------:R-:W-:Y:S01]  /*7b20*/  LOP3.LUT R27, R6, R27, RZ, 0xc0, !PT ;  /* 0x0000001b061b7212 */ /* 0x000fe200078ec0ff */
[----:B------:R-:W-:Y:S01]  /*7b30*/  FMUL.FTZ R48, R48, R163 ;  /* 0x000000a330307220 */ /* 0x000fe20000410000 */
[----:B------:R-:W-:Y:S01]  /*7b40*/  LOP3.LUT R25, R4, R7, RZ, 0xc0, !PT ;  /* 0x0000000704197212 */ /* 0x000fe200078ec0ff */
[-C--:B----4-:R-:W-:Y:S01]  /*7b50*/  FMUL.FTZ R114, R114, R161.reuse ;  /* 0x000000a172727220 */ /* 0x090fe20000410000 */
[-C--:B------:R-:W-:Y:S01]  /*7b60*/  FMUL.FTZ R115, R115, R161.reuse ;  /* 0x000000a173737220 */ /* 0x080fe20000410000 */
[-C--:B------:R-:W-:Y:S01]  /*7b70*/  FMUL.FTZ R110, R110, R161.reuse ;  /* 0x000000a16e6e7220 */ /* 0x080fe20000410000 */
[-C--:B------:R-:W-:Y:S01]  /*7b80*/  FMUL.FTZ R111, R111, R161.reuse ;  /* 0x000000a16f6f7220 */ /* 0x080fe20000410000 */
[-C--:B------:R-:W-:Y:S01]  /*7b90*/  FMUL.FTZ R122, R122, R161.reuse ;  /* 0x000000a17a7a7220 */ /* 0x080fe20000410000 */
[-C--:B------:R-:W-:Y:S01]  /*7ba0*/  FMUL.FTZ R123, R123, R161.reuse ;  /* 0x000000a17b7b7220 */ /* 0x080fe20000410000 */
[-C--:B------:R-:W-:Y:S01]  /*7bb0*/  FMUL.FTZ R118, R118, R161.reuse ;  /* 0x000000a176767220 */ /* 0x080fe20000410000 */
[-C--:B------:R-:W-:Y:S01]  /*7bc0*/  FMUL.FTZ R119, R119, R161.reuse ;  /* 0x000000a177777220 */ /* 0x080fe20000410000 */
[C---:B--2---:R-:W-:Y:S01]  /*7bd0*/  HMMA.16816.F32.BF16 R112, R24.reuse, R20, R112 ;  /* 0x000000141870723c */ /* 0x044fe20000041870 */
[-C--:B------:R-:W-:Y:S01]  /*7be0*/  FMUL.FTZ R46, R46, R161.reuse ;  /* 0x000000a12e2e7220 */ /* 0x080fe20000410000 */
[----:B------:R-:W-:Y:S01]  /*7bf0*/  FMUL.FTZ R47, R47, R161 ;  /* 0x000000a12f2f7220 */ /* 0x000fe20000410000 */
        /* <DEDUP_REMOVED lines=13> */
[----:B------:R-:W3:Y:S01]  /*7cd0*/  LDSM.16.MT88.4 R28, [R173+0x4000] ;  /* 0x00400000ad1c783b */ /* 0x000ee20000004200 */
[----:B------:R-:W-:Y:S01]  /*7ce0*/  LOP3.LUT R34, R214, R140, R35, 0x96, !PT ;  /* 0x0000008cd6227212 */ /* 0x000fe200078e9623 */
[-C--:B------:R-:W-:Y:S01]  /*7cf0*/  FMUL.FTZ R36, R36, R163.reuse ;  /* 0x000000a324247220 */ /* 0x080fe20000410000 */
[C---:B-----5:R-:W-:Y:S01]  /*7d00*/  HMMA.16816.F32.BF16 R120, R24.reuse, R16, R120 ;  /* 0x000000101878723c */ /* 0x060fe20000041878 */
        /* <DEDUP_REMOVED lines=11> */
[-C--:B------:R-:W-:Y:S01]  /*7dc0*/  FMUL.FTZ R74, R74, R161.reuse ;  /* 0x000000a14a4a7220 */ /* 0x080fe20000410000 */
[----:B------:R-:W-:Y:S01]  /*7dd0*/  FMUL.FTZ R75, R75, R161 ;  /* 0x000000a14b4b7220 */ /* 0x000fe20000410000 */
[----:B------:R-:W-:Y:S01]  /*7de0*/  IMAD.WIDE.U32 R34, R34, -0x2daee0ad, RZ ;  /* 0xd2511f5322227825 */ /* 0x000fe200078e00ff */
[----:B------:R-:W-:Y:S01]  /*7df0*/  LDSM.16.MT88.4 R8, [R175+0xc000] ;  /* 0x00c00000af08783b */ /* 0x000fe20000004200 */
[C---:B-1----:R-:W-:Y:S02]  /*7e00*/  HMMA.16816.F32.BF16 R104, R24.reuse, R12, R104 ;  /* 0x0000000c1868723c */ /* 0x042fe40000041868 */
        /* <DEDUP_REMOVED lines=19> */
[----:B------:R-:W-:Y:S01]  /*7f40*/  LOP3.LUT R32, R220, R32, R35, 0x96, !PT ;  /* 0x00000020dc207212 */ /* 0x000fe200078e9623 */
[----:B------:R-:W-:Y:S01]  /*7f50*/  LDSM.16.MT88.4 R140, [R227+0x4000] ;  /* 0x00400000e38c783b */ /* 0x000fe20000004200 */
[----:B------:R-:W-:Y:S01]  /*7f60*/  PRMT R33, R34, 0x7771, RZ ;  /* 0x0000777122217816 */ /* 0x000fe200000000ff */
[--C-:B------:R-:W-:Y:S01]  /*7f70*/  FFMA.FTZ R205, R230, UR7, -R179.reuse ;  /* 0x00000007e6cd7c23 */ /* 0x100fe200080108b3 */
[C---:B------:R-:W-:Y:S01]  /*7f80*/  HMMA.16816.F32.BF16 R48, R24.reuse, R22, R48 ;  /* 0x000000161830723c */ /* 0x040fe20000041830 */
[----:B------:R-:W2:Y:S01]  /*7f90*/  LDSM.16.MT88.4 R20, [R175+0x10000] ;  /* 0x01000000af14783b */ /* 0x000ea20000004200 */
[--C-:B------:R-:W-:Y:S01]  /*7fa0*/  FFMA.FTZ R207, R228, UR7, -R179.reuse ;  /* 0x00000007e4cf7c23 */ /* 0x100fe200080108b3 */
[--C-:B------:R-:W-:Y:S01]  /*7fb0*/  FFMA.FTZ R210, R204, UR7, -R179.reuse ;  /* 0x00000007ccd27c23 */ /* 0x100fe200080108b3 */
[----:B------:R-:W-:Y:S01]  /*7fc0*/  FFMA.FTZ R232, R232, UR7, -R179 ;  /* 0x00000007e8e87c23 */ /* 0x000fe200080108b3 */
        /* <DEDUP_REMOVED lines=18> */
[----:B------:R-:W-:Y:S01]  /*80f0*/  MUFU.EX2 R205, R205 ;  /* 0x000000cd00cd7308 */ /* 0x000fe20000000800 */
[C---:B------:R-:W-:Y:S01]  /*8100*/  HMMA.16816.F32.BF16 R40, R24.reuse, R18, R40 ;  /* 0x000000121828723c */ /* 0x040fe20000041828 */
[----:B------:R-:W3:Y:S01]  /*8110*/  LDSM.16.MT88.4 R16, [R227+0x2000] ;  /* 0x00200000e310783b */ /* 0x000ee20000004200 */
[-C--:B------:R-:W-:Y:S01]  /*8120*/  FMUL.FTZ R92, R92, R163.reuse ;  /* 0x000000a35c5c7220 */ /* 0x080fe20000410000 */
[----:B------:R-:W4:Y:S01]  /*8130*/  MUFU.EX2 R204, R232 ;  /* 0x000000e800cc7308 */ /* 0x000f220000000800 */
[----:B------:R-:W-:Y:S01]  /*8140*/  FMUL.FTZ R93, R93, R163 ;  /* 0x000000a35d5d7220 */ /* 0x000fe20000410000 */
[-C--:B------:R-:W-:Y:S01]  /*8150*/  FMUL.FTZ R94, R94, R161.reuse ;  /* 0x000000a15e5e7220 */ /* 0x080fe20000410000 */
[----:B------:R-:W-:Y:S01]  /*8160*/  FMUL.FTZ R95, R95, R161 ;  /* 0x000000a15f5f7220 */ /* 0x000fe20000410000 */
[----:B------:R-:W-:Y:S01]  /*8170*/  MUFU.EX2 R206, R206 ;  /* 0x000000ce00ce7308 */ /* 0x000fe20000000800 */
[C---:B-1----:R-:W-:Y:S01]  /*8180*/  HMMA.16816.F32.BF16 R52, R24.reuse, R12, R52 ;  /* 0x0000000c1834723c */ /* 0x042fe20000041834 */
[-C--:B------:R-:W-:Y:S01]  /*8190*/  FMUL.FTZ R88, R88, R163.reuse ;  /* 0x000000a358587220 */ /* 0x080fe20000410000 */
[----:B------:R-:W-:Y:S01]  /*81a0*/  FMUL.FTZ R89, R89, R163 ;  /* 0x000000a359597220 */ /* 0x000fe20000410000 */
[----:B------:R-:W-:Y:S01]  /*81b0*/  MUFU.EX2 R187, R187 ;  /* 0x000000bb00bb7308 */ /* 0x000fe20000000800 */
[-C--:B------:R-:W-:Y:S01]  /*81c0*/  FMUL.FTZ R90, R90, R161.reuse ;  /* 0x000000a15a5a7220 */ /* 0x080fe20000410000 */
[----:B------:R-:W-:Y:S01]  /*81d0*/  FMUL.FTZ R91, R91, R161 ;  /* 0x000000a15b5b7220 */ /* 0x000fe20000410000 */
[-C--:B------:R-:W-:Y:S01]  /*81e0*/  FMUL.FTZ R80, R80, R163.reuse ;  /* 0x000000a350507220 */ /* 0x080fe20000410000 */
[----:B------:R-:W-:Y:S01]  /*81f0*/  MUFU.EX2 R207, R207 ;  /* 0x000000cf00cf7308 */ /* 0x000fe20000000800 */
[C---:B------:R-:W-:Y:S01]  /*8200*/  HMMA.16816.F32.BF16 R56, R24.reuse, R14, R56 ;  /* 0x0000000e1838723c */ /* 0x040fe20000041838 */
[----:B------:R-:W1:Y:S01]  /*8210*/  LDSM.16.MT88.4 R12, [R154+0x10000] ;  /* 0x010000009a0c783b */ /* 0x000e620000004200 */
[----:B------:R-:W-:Y:S01]  /*8220*/  FMUL.FTZ R81, R81, R163 ;  /* 0x000000a351517220 */ /* 0x000fe20000410000 */
[----:B------:R-:W5:Y:S01]  /*8230*/  MUFU.EX2 R210, R210 ;  /* 0x000000d200d27308 */ /* 0x000f620000000800 */
[-C--:B------:R-:W-:Y:S01]  /*8240*/  FMUL.FTZ R82, R82, R161.reuse ;  /* 0x000000a152527220 */ /* 0x080fe20000410000 */
[----:B------:R-:W-:Y:S01]  /*8250*/  FMUL.FTZ R83, R83, R161 ;  /* 0x000000a153537220 */ /* 0x000fe20000410000 */
[-C--:B------:R-:W-:Y:S01]  /*8260*/  FMUL.FTZ R96, R96, R163.reuse ;  /* 0x000000a360607220 */ /* 0x080fe20000410000 */
[----:B------:R-:W-:Y:S01]  /*8270*/  FMUL.FTZ R97, R97, R163 ;  /* 0x000000a361617220 */ /* 0x000fe20000410000 */
[C---:B--2---:R-:W-:Y:S01]  /*8280*/  HMMA.16816.F32.BF16 R72, R24.reuse, R22, R72 ;  /* 0x000000161848723c */ /* 0x044fe20000041848 */
[----:B------:R-:W-:Y:S01]  /*8290*/  MOV R22, R34 ;  /* 0x0000002200167202 */ /* 0x000fe20000000f00 */
[-C--:B------:R-:W-:Y:S01]  /*82a0*/  FMUL.FTZ R98, R98, R161.reuse ;  /* 0x000000a162627220 */ /* 0x080fe20000410000 */
[----:B------:R-:W-:Y:S01]  /*82b0*/  LOP3.LUT R23, R32, 0xffff, RZ, 0xc0, !PT ;  /* 0x0000ffff20177812 */ /* 0x000fe200078ec0ff */
[----:B------:R-:W-:Y:S01]  /*82c0*/  FMUL.FTZ R99, R99, R161 ;  /* 0x000000a163637220 */ /* 0x000fe20000410000 */
[----:B------:R-:W-:Y:S01]  /*82d0*/  LOP3.LUT R28, R22, 0xff, RZ, 0xc0, !PT ;  /* 0x000000ff161c7812 */ /* 0x000fe200078ec0ff */
[----:B------:R-:W-:Y:S01]  /*82e0*/  LDSM.16.MT88.4 R128, [R154+0xc800] ;  /* 0x00c800009a80783b */ /* 0x000fe20000004200 */
[----:B------:R-:W-:Y:S01]  /*82f0*/  LOP3.LUT R22, R32, 0xff, RZ, 0xc0, !PT ;  /* 0x000000ff20167812 */ /* 0x000fe200078ec0ff */
[C---:B------:R-:W-:Y:S01]  /*8300*/  HMMA.16816.F32.BF16 R68, R24.reuse, R20, R68 ;  /* 0x000000141844723c */ /* 0x040fe20000041844 */
[----:B------:R-:W-:Y:S01]  /*8310*/  PRMT R21, R34, 0x7773, RZ ;  /* 0x0000777322157816 */ /* 0x000fe200000000ff */
[----:B------:R-:W-:Y:S01]  /*8320*/  FFMA.FTZ R228, R148, UR7, -R185 ;  /* 0x0000000794e47c23 */ /* 0x000fe200080108b9 */
[----:B------:R-:W-:Y:S01]  /*8330*/  PRMT R20, R34, 0x7772, RZ ;  /* 0x0000777222147816 */ /* 0x000fe200000000ff */
[----:B------:R-:W-:Y:S01]  /*8340*/  FFMA.FTZ R230, R144, UR7, -R179 ;  /* 0x0000000790e67c23 */ /* 0x000fe200080108b3 */
[----:B------:R-:W-:Y:S01]  /*8350*/  SHF.R.U32.HI R23, RZ, 0x8, R23 ;  /* 0x00000008ff177819 */ /* 0x000fe20000011617 */
[----:B------:R-:W-:Y:S01]  /*8360*/  FFMA.FTZ R229, R224, UR7, -R179 ;  /* 0x00000007e0e57c23 */ /* 0x000fe200080108b3 */
[----:B------:R-:W-:Y:S01]  /*8370*/  PRMT R20, R20, 0x5410, R21 ;  /* 0x0000541014147816 */ /* 0x000fe20000000015 */
[C---:B------:R-:W-:Y:S01]  /*8380*/  HMMA.16816.F32.BF16 R4, R24.reuse, R8, R4 ;  /* 0x000000081804723c */ /* 0x040fe20000041804 */
[----:B------:R-:W-:Y:S01]  /*8390*/  PRMT R23, R22, 0x5410, R23 ;  /* 0x0000541016177816 */ /* 0x000fe20000000017 */
[----:B------:R-:W-:Y:S01]  /*83a0*/  FFMA.FTZ R222, R222, UR7, -R179 ;  /* 0x00000007dede7c23 */ /* 0x000fe200080108b3 */
[----:B------:R-:W-:Y:S01]  /*83b0*/  PRMT R33, R28, 0x5410, R33 ;  /* 0x000054101c217816 */ /* 0x000fe20000000021 */
[----:B------:R-:W-:Y:S01]  /*83c0*/  FFMA.FTZ R226, R226, UR7, -R185 ;  /* 0x00000007e2e27c23 */ /* 0x000fe200080108b9 */
[----:B------:R-:W-:Y:S01]  /*83d0*/  PRMT R22, R32, 0x7632, R22 ;  /* 0x0000763220167816 */ /* 0x000fe20000000016 */
[----:B------:R-:W-:Y:S01]  /*83e0*/  MUFU.EX2 R228, R228 ;  /* 0x000000e400e47308 */ /* 0x000fe20000000800 */
[----:B------:R-:W-:Y:S01]  /*83f0*/  LOP3.LUT R29, R20, 0xff00ff, RZ, 0xc0, !PT ;  /* 0x00ff00ff141d7812 */ /* 0x000fe200078ec0ff */
[C---:B------:R-:W-:Y:S01]  /*8400*/  HMMA.16816.F32.BF16 R8, R24.reuse, R10, R124 ;  /* 0x0000000a1808723c */ /* 0x040fe2000004187c */
[----:B------:R-:W-:Y:S01]  /*8410*/  LOP3.LUT R20, R22, 0xff, RZ, 0xc0, !PT ;  /* 0x000000ff16147812 */ /* 0x000fe200078ec0ff */
[----:B------:R-:W-:Y:S01]  /*8420*/  LDSM.16.MT88.4 R124, [R175+0xc800] ;  /* 0x00c80000af7c783b */ /* 0x000fe20000004200 */
[----:B------:R-:W-:Y:S01]  /*8430*/  SHF.R.U32.HI R21, RZ, 0x18, R32 ;  /* 0x00000018ff157819 */ /* 0x000fe20000011620 */
[----:B------:R-:W-:Y:S01]  /*8440*/  MUFU.EX2 R230, R230 ;  /* 0x000000e600e67308 */ /* 0x000fe20000000800 */
[--C-:B------:R-:W-:Y:S01]  /*8450*/  HSET2.LE.AND R22, R33, R174.reuse, PT ;  /* 0x000000ae21167233 */ /* 0x100fe20003803000 */
[----:B------:R-:W-:Y:S01]  /*8460*/  FFMA.FTZ R182, R182, UR7, -R179 ;  /* 0x00000007b6b67c23 */ /* 0x000fe200080108b3 */
[----:B------:R5:W2:Y:S01]  /*8470*/  LDSM.16.MT88.4 R32, [R154+0xe800] ;  /* 0x00e800009a20783b */ /* 0x000aa20000004200 */
[C---:B---3--:R-:W-:Y:S01]  /*8480*/  HMMA.16816.F32.BF16 R60, R24.reuse, R16, R60 ;  /* 0x00000010183c723c */ /* 0x048fe2000004183c */
[-C--:B------:R-:W-:Y:S01]  /*8490*/  FMUL.FTZ R16, R76, R163.reuse ;  /* 0x000000a34c107220 */ /* 0x080fe20000410000 */
[-C--:B------:R-:W-:Y:S01]  /*84a0*/  FMUL.FTZ R17, R77, R163.reuse ;  /* 0x000000a34d117220 */ /* 0x080fe20000410000 */
[----:B------:R-:W-:Y:S01]  /*84b0*/  PRMT R21, R20, 0x5410, R21 ;  /* 0x0000541014157816 */ /* 0x000fe20000000015 */
[----:B------:R-:W-:Y:S01]  /*84c0*/  MUFU.EX2 R224, R226 ;  /* 0x000000e200e07308 */ /* 0x000fe20000000800 */
[--C-:B------:R-:W-:Y:S01]  /*84d0*/  HSET2.LE.AND R20, R29, R174.reuse, PT ;  /* 0x000000ae1d147233 */ /* 0x100fe20003803000 */
[----:B------:R-:W-:Y:S01]  /*84e0*/  FFMA.FTZ R176, R176, UR7, -R179 ;  /* 0x00000007b0b07c23 */ /* 0x000fe200080108b3 */
[----:B------:R-:W-:Y:S01]  /*84f0*/  FFMA.FTZ R163, R215, R163, R162 ;  /* 0x000000a3d7a37223 */ /* 0x000fe200000100a2 */
[C---:B------:R-:W-:Y:S01]  /*8500*/  HMMA.16816.F32.BF16 R64, R24.reuse, R18, R64 ;  /* 0x000000121840723c */ /* 0x040fe20000041840 */
[-C--:B------:R-:W-:Y:S01]  /*8510*/  FMUL.FTZ R18, R78, R161.reuse ;  /* 0x000000a14e127220 */ /* 0x080fe20000410000 */
[-C--:B------:R-:W-:Y:S01]  /*8520*/  FMUL.FTZ R19, R79, R161.reuse ;  /* 0x000000a14f137220 */ /* 0x080fe20000410000 */
[--C-:B------:R-:W-:Y:S01]  /*8530*/  HSET2.LE.AND R21, R21, R174.reuse, PT ;  /* 0x000000ae15157233 */ /* 0x100fe20003803000 */
[----:B------:R-:W3:Y:S01]  /*8540*/  LDSM.16.MT88.4 R76, [R227+0x2800] ;  /* 0x00280000e34c783b */ /* 0x000ee20000004200 */
[----:B------:R-:W-:Y:S01]  /*8550*/  MUFU.EX2 R229, R229 ;  /* 0x000000e500e57308 */ /* 0x000fe20000000800 */
[----:B------:R-:W-:Y:S01]  /*8560*/  FFMA.FTZ R172, R211, R161, R172 ;  /* 0x000000a1d3ac7223 */ /* 0x000fe200000100ac */
[----:B------:R-:W-:Y:S01]  /*8570*/  FADD.FTZ R158, R158, R163 ;  /* 0x000000a39e9e7221 */ /* 0x000fe20000010000 */
[C---:B------:R-:W-:Y:S01]  /*8580*/  HMMA.16816.F32.BF16 R92, R24.reuse, R140, R92 ;  /* 0x0000008c185c723c */ /* 0x040fe2000004185c */
[----:B------:R-:W-:Y:S01]  /*8590*/  HSET2.LE.AND R140, R23, R174, PT ;  /* 0x000000ae178c7233 */ /* 0x000fe20003803000 */
[----:B------:R-:W-:Y:S01]  /*85a0*/  MUFU.EX2 R222, R222 ;  /* 0x000000de00de7308 */ /* 0x000fe20000000800 */
[----:B----4-:R-:W-:Y:S01]  /*85b0*/  F2FP.BF16.F32.PACK_AB R23, R204, R205 ;  /* 0x000000cdcc17723e */ /* 0x010fe200000010ff */
[----:B------:R-:W-:Y:S01]  /*85c0*/  FADD.FTZ R172, R3, R172 ;  /* 0x000000ac03ac7221 */ /* 0x000fe20000010000 */
[----:B------:R-:W-:Y:S01]  /*85d0*/  F2FP.BF16.F32.PACK_AB R141, R186, R199 ;  /* 0x000000c7ba8d723e */ /* 0x000fe200000010ff */
[----:B------:R-:W-:Y:S01]  /*85e0*/  FADD.FTZ R157, R157, R158 ;  /* 0x0000009e9d9d7221 */ /* 0x000fe20000010000 */
[----:B-----5:R-:W-:Y:S01]  /*85f0*/  F2FP.BF16.F32.PACK_AB R154, R210, R207 ;  /* 0x000000cfd29a723e */ /* 0x020fe200000010ff */
[C---:B------:R-:W-:Y:S01]  /*8600*/  HMMA.16816.F32.BF16 R88, R24.reuse, R30, R88 ;  /* 0x0000001e1858723c */ /* 0x040fe20000041858 */
[----:B------:R-:W-:Y:S01]  /*8610*/  F2FP.BF16.F32.PACK_AB R31, R187, R206 ;  /* 0x000000cebb1f723e */ /* 0x000fe200000010ff */
[----:B------:R-:W-:Y:S01]  /*8620*/  FADD.FTZ R159, R159, R172 ;  /* 0x000000ac9f9f7221 */ /* 0x000fe20000010000 */
[----:B------:R-:W-:Y:S01]  /*8630*/  LOP3.LUT R23, R23, R20, RZ, 0xc0, !PT ;  /* 0x0000001417177212 */ /* 0x000fe200078ec0ff */
[----:B------:R-:W-:Y:S01]  /*8640*/  FADD.FTZ R156, R156, R157 ;  /* 0x0000009d9c9c7221 */ /* 0x000fe20000010000 */
[----:B------:R-:W-:Y:S01]  /*8650*/  LOP3.LUT R22, R31, R22, RZ, 0xc0, !PT ;  /* 0x000000161f167212 */ /* 0x000fe200078ec0ff */
[----:B------:R-:W-:Y:S01]  /*8660*/  FADD.FTZ R132, R132, R159 ;  /* 0x0000009f84847221 */ /* 0x000fe20000010000 */
[----:B------:R-:W-:Y:S01]  /*8670*/  LOP3.LUT R20, R141, R140, RZ, 0xc0, !PT ;  /* 0x0000008c8d147212 */ /* 0x000fe200078ec0ff */
[----:B-1----:R-:W-:Y:S01]  /*8680*/  HMMA.16816.F32.BF16 R16, R24, R12, R16 ;  /* 0x0000000c1810723c */ /* 0x002fe20000041810 */
[----:B------:R-:W-:Y:S01]  /*8690*/  LOP3.LUT R21, R154, R21, RZ, 0xc0, !PT ;  /* 0x000000159a157212 */ /* 0x000fe200078ec0ff */
[----:B------:R-:W-:Y:S01]  /*86a0*/  LDSM.16.MT88.4 R28, [R173+0x800] ;  /* 0x00080000ad1c783b */ /* 0x000fe20000004200 */
[----:B------:R-:W-:Y:S01]  /*86b0*/  FADD.FTZ R199, R199, R156 ;  /* 0x0000009cc7c77221 */ /* 0x000fe20000010000 */
[----:B------:R-:W-:Y:S01]  /*86c0*/  FADD.FTZ R207, R207, R132 ;  /* 0x00000084cfcf7221 */ /* 0x000fe20000010000 */
[----:B------:R-:W-:Y:S01]  /*86d0*/  MOV R3, R138 ;  /* 0x0000008a00037202 */ /* 0x000fe20000000f00 */
[----:B------:R-:W-:-:S02]  /*86e0*/  @P2 IMAD.MOV.U32 R3, RZ, RZ, R138 ;  /* 0x000000ffff032224 */ /* 0x000fc400078e008a */
[----:B------:R-:W-:Y:S01]  /*86f0*/  FADD.FTZ R199, R186, R199 ;  /* 0x000000c7bac77221 */ /* 0x000fe20000010000 */
[C---:B------:R-:W-:Y:S01]  /*8700*/  HMMA.16816.F32.BF16 R12, R24.reuse, R14, R80 ;  /* 0x0000000e180c723c */ /* 0x040fe20000041850 */
[----:B------:R1:W-:Y:S01]  /*8710*/  LDSM.16.MT88.4 R80, [R227+0x800] ;  /* 0x00080000e350783b */ /* 0x0003e20000004200 */
[----:B------:R-:W-:Y:S01]  /*8720*/  FADD.FTZ R210, R210, R207 ;  /* 0x000000cfd2d27221 */ /* 0x000fe20000010000 */
[----:B------:R-:W-:Y:S01]  /*8730*/  FADD.FTZ R206, R206, R199 ;  /* 0x000000c7cece7221 */ /* 0x000fe20000010000 */
[-C--:B------:R-:W-:Y:S02]  /*8740*/  MOV R132, R139.reuse ;  /* 0x0000008b00847202 */ /* 0x080fe40000000f00 */
[----:B------:R-:W-:Y:S01]  /*8750*/  FADD.FTZ R205, R205, R210 ;  /* 0x000000d2cdcd7221 */ /* 0x000fe20000010000 */
[----:B------:R-:W-:Y:S01]  /*8760*/  FADD.FTZ R187, R187, R206 ;  /* 0x000000cebbbb7221 */ /* 0x000fe20000010000 */
[----:B------:R-:W-:Y:S01]  /*8770*/  HMMA.16816.F32.BF16 R96, R24, R142, R96 ;  /* 0x0000008e1860723c */ /* 0x000fe20000041860 */
[----:B------:R-:W4:Y:S01]  /*8780*/  LDSM.16.MT88.4 R24, [R175+0xe800] ;  /* 0x00e80000af18783b */ /* 0x000f220000004200 */
[----:B------:R-:W-:Y:S01]  /*8790*/  FADD.FTZ R205, R204, R205 ;  /* 0x000000cdcccd7221 */ /* 0x000fe20000010000 */
[----:B------:R-:W-:-:S05]  /*87a0*/  @P2 MOV R132, R139 ;  /* 0x0000008b00842202 */ /* 0x000fca0000000f00 */
[C---:B--2---:R-:W-:Y:S08]  /*87b0*/  HMMA.16816.F32.BF16 R44, R20.reuse, R32, R44 ;  /* 0x00000020142c723c */ /* 0x044ff0000004182c */
[----:B------:R-:W-:Y:S01]  /*87c0*/  HMMA.16816.F32.BF16 R48, R20, R34, R48 ;  /* 0x000000221430723c */ /* 0x000fe20000041830 */
[----:B------:R-:W2:Y:S01]  /*87d0*/  LDSM.16.MT88.4 R32, [R173+0x2800] ;  /* 0x00280000ad20783b */ /* 0x000ea20000004200 */
[----:B-1----:R-:W-:-:S06]  /*87e0*/  FFMA.FTZ R227, R152, UR7, -R185 ;  /* 0x0000000798e37c23 */ /* 0x002fcc00080108b9 */
[C---:B------:R-:W-:Y:S01]  /*87f0*/  HMMA.16816.F32.BF16 R4, R20.reuse, R124, R4 ;  /* 0x0000007c1404723c */ /* 0x040fe20000041804 */
[----:B------:R-:W-:Y:S07]  /*8800*/  MUFU.EX2 R227, R227 ;  /* 0x000000e300e37308 */ /* 0x000fee0000000800 */
[C---:B------:R-:W-:Y:S01]  /*8810*/  HMMA.16816.F32.BF16 R124, R20.reuse, R126, R8 ;  /* 0x0000007e147c723c */ /* 0x040fe20000041808 */
[----:B------:R-:W1:Y:S07]  /*8820*/  LDSM.16.MT88.4 R8, [R175+0x10800] ;  /* 0x01080000af08783b */ /* 0x000e6e0000004200 */
[----:B---3--:R-:W-:Y:S01]  /*8830*/  HMMA.16816.F32.BF16 R60, R20, R76, R60 ;  /* 0x0000004c143c723c */ /* 0x008fe2000004183c */
[----:B------:R-:W-:-:S04]  /*8840*/  SEL R76, R188, 0xffffffe0, !P3 ;  /* 0xffffffe0bc4c7807 */ /* 0x000fc80005800000 */
[----:B------:R-:W-:-:S03]  /*8850*/  IADD3 R231, PT, PT, R76, R175, RZ ;  /* 0x000000af4ce77210 */ /* 0x000fc60007ffe0ff */
[----:B----4-:R-:W-:Y:S01]  /*8860*/  HMMA.16816.F32.BF16 R36, R20, R24, R36 ;  /* 0x000000181424723c */ /* 0x010fe20000041824 */
[----:B------:R-:W-:Y:S01]  /*8870*/  LOP3.LUT R24, R219, R225, R213, 0x96, !PT ;  /* 0x000000e1db187212 */ /* 0x000fe200078e96d5 */
[----:B------:R-:W-:-:S04]  /*8880*/  FFMA.FTZ R225, R150, UR7, -R179 ;  /* 0x0000000796e17c23 */ /* 0x000fc800080108b3 */
[----:B------:R-:W-:Y:S02]  /*8890*/  IMAD.WIDE.U32 R24, R24, -0x326172a9, RZ ;  /* 0xcd9e8d5718187825 */ /* 0x000fe400078e00ff */
[----:B------:R-:W-:Y:S01]  /*88a0*/  HMMA.16816.F32.BF16 R112, R20, R28, R112 ;  /* 0x0000001c1470723c */ /* 0x000fe20000041870 */
[----:B------:R-:W3:Y:S02]  /*88b0*/  MUFU.EX2 R225, R225 ;  /* 0x000000e100e17308 */ /* 0x000ee40000000800 */
[----:B------:R-:W-:-:S05]  /*88c0*/  LOP3.LUT R223, R223, R216, R25, 0x96, !PT ;  /* 0x000000d8dfdf7212 */ /* 0x000fca00078e9619 */
[----:B------:R-:W-:Y:S01]  /*88d0*/  HMMA.16816.F32.BF16 R108, R20, R30, R108 ;  /* 0x0000001e146c723c */ /* 0x000fe2000004186c */
[----:B------:R-:W4:Y:S01]  /*88e0*/  LDSM.16.MT88.4 R28, [R231+0x10800] ;  /* 0x01080000e71c783b */ /* 0x000f220000004200 */
[----:B------:R-:W-:-:S04]  /*88f0*/  IMAD.WIDE.U32 R234, R223, -0x2daee0ad, RZ ;  /* 0xd2511f53dfea7825 */ /* 0x000fc800078e00ff */
[----:B------:R-:W-:Y:S01]  /*8900*/  FFMA.FTZ R223, R146, UR7, -R185 ;  /* 0x0000000792df7c23 */ /* 0x000fe200080108b9 */
[----:B------:R-:W-:Y:S01]  /*8910*/  LOP3.LUT R155, R155, R202, R235, 0x96, !PT ;  /* 0x000000ca9b9b7212 */ /* 0x000fe200078e96eb */
[----:B--2---:R-:W-:Y:S01]  /*8920*/  HMMA.16816.F32.BF16 R52, R20, R32, R52 ;  /* 0x000000201434723c */ /* 0x004fe20000041834 */
[----:B------:R-:W-:-:S03]  /*8930*/  LOP3.LUT R32, R221, R24, R201, 0x96, !PT ;  /* 0x00000018dd207212 */ /* 0x000fc600078e96c9 */
[----:B------:R-:W2:Y:S01]  /*8940*/  MUFU.EX2 R223, R223 ;  /* 0x000000df00df7308 */ /* 0x000ea20000000800 */
[----:B------:R-:W-:Y:S01]  /*8950*/  IADD3 R221, PT, PT, R76, R173, RZ ;  /* 0x000000ad4cdd7210 */ /* 0x000fe20007ffe0ff */
[----:B------:R-:W-:-:S04]  /*8960*/  IMAD.WIDE.U32 R232, R155, -0x326172a9, RZ ;  /* 0xcd9e8d579be87825 */ /* 0x000fc800078e00ff */
[----:B------:R-:W-:Y:S01]  /*8970*/  IMAD.WIDE.U32 R32, R32, -0x2daee0ad, RZ ;  /* 0xd2511f5320207825 */ /* 0x000fe200078e00ff */
[C---:B------:R-:W-:Y:S01]  /*8980*/  HMMA.16816.F32.BF16 R40, R20.reuse, R26, R40 ;  /* 0x0000001a1428723c */ /* 0x040fe20000041828 */
[----:B------:R-:W5:Y:S01]  /*8990*/  LDSM.16.MT88.4 R24, [R173+0x4800] ;  /* 0x00480000ad18783b */ /* 0x000f620000004200 */
[----:B------:R-:W-:Y:S02]  /*89a0*/  LOP3.LUT R151, R151, R200, R233, 0x96, !PT ;  /* 0x000000c897977212 */ /* 0x000fe400078e96e9 */
[----:B------:R-:W-:Y:S01]  /*89b0*/  LOP3.LUT R234, R153, R234, R33, 0x96, !PT ;  /* 0x000000ea99ea7212 */ /* 0x000fe200078e9621 */
[----:B------:R-:W-:Y:S02]  /*89c0*/  LDSM.16.MT88.4 R140, [R221+0x1000] ;  /* 0x00100000dd8c783b */ /* 0x000fe40000004200 */
[----:B------:R-:W-:Y:S01]  /*89d0*/  IMAD.WIDE.U32 R236, R151, -0x2daee0ad, RZ ;  /* 0xd2511f5397ec7825 */ /* 0x000fe200078e00ff */
[----:B-1----:R-:W-:Y:S01]  /*89e0*/  HMMA.16816.F32.BF16 R68, R20, R8, R68 ;  /* 0x000000081444723c */ /* 0x002fe20000041844 */
[----:B------:R-:W-:Y:S02]  /*89f0*/  LDSM.16.MT88.4 R152, [R175+0xd000] ;  /* 0x00d00000af98783b */ /* 0x000fe40000004200 */
[----:B------:R-:W-:-:S05]  /*8a00*/  IMAD.WIDE.U32 R234, R234, -0x326172a9, RZ ;  /* 0xcd9e8d57eaea7825 */ /* 0x000fca00078e00ff */
[----:B------:R-:W-:Y:S01]  /*8a10*/  LOP3.LUT R232, R149, R232, R235, 0x96, !PT ;  /* 0x000000e895e87212 */ /* 0x000fe200078e96eb */
[C---:B------:R-:W-:Y:S01]  /*8a20*/  HMMA.16816.F32.BF16 R72, R20.reuse, R10, R72 ;  /* 0x0000000a1448723c */ /* 0x040fe20000041848 */
[----:B------:R-:W1:Y:S03]  /*8a30*/  LDSM.16.MT88.4 R8, [R221+0x4800] ;  /* 0x00480000dd08783b */ /* 0x000e660000004200 */
[----:B------:R-:W-:Y:S01]  /*8a40*/  IMAD.WIDE.U32 R232, R232, -0x2daee0ad, RZ ;  /* 0xd2511f53e8e87825 */ /* 0x000fe200078e00ff */
[----:B------:R-:W2:Y:S03]  /*8a50*/  LDSM.16.MT88.4 R148, [R231+0xd000] ;  /* 0x00d00000e794783b */ /* 0x000ea60000004200 */
[----:B----4-:R-:W-:Y:S01]  /*8a60*/  HMMA.16816.F32.BF16 R16, R20, R28, R16 ;  /* 0x0000001c1410723c */ /* 0x010fe20000041810 */
[----:B------:R-:W-:-:S02]  /*8a70*/  LOP3.LUT R147, R147, R236, R233, 0x96, !PT ;  /* 0x000000ec93937212 */ /* 0x000fc400078e96e9 */
[----:B------:R-:W-:-:S03]  /*8a80*/  LOP3.LUT R236, R145, R32, R237, 0x96, !PT ;  /* 0x0000002091ec7212 */ /* 0x000fc600078e96ed */
[----:B------:R-:W-:Y:S02]  /*8a90*/  IMAD.WIDE.U32 R28, R147, -0x326172a9, RZ ;  /* 0xcd9e8d57931c7825 */ /* 0x000fe400078e00ff */
[C---:B------:R-:W-:Y:S01]  /*8aa0*/  HMMA.16816.F32.BF16 R12, R20.reuse, R30, R12 ;  /* 0x0000001e140c723c */ /* 0x040fe2000004180c */
[----:B------:R-:W-:Y:S01]  /*8ab0*/  LDSM.16.MT88.4 R144, [R173+0x1000] ;  /* 0x00100000ad90783b */ /* 0x000fe20000004200 */
[----:B------:R-:W-:Y:S01]  /*8ac0*/  IMAD.WIDE.U32 R236, R236, -0x326172a9, RZ ;  /* 0xcd9e8d57ecec7825 */ /* 0x000fe200078e00ff */
[----:B------:R-:W-:Y:S02]  /*8ad0*/  MOV R30, R28 ;  /* 0x0000001c001e7202 */ /* 0x000fe40000000f00 */
[----:B------:R-:W-:Y:S02]  /*8ae0*/  PRMT R31, R28, 0x7773, RZ ;  /* 0x000077731c1f7816 */ /* 0x000fe400000000ff */
[----:B------:R-:W-:Y:S01]  /*8af0*/  LOP3.LUT R30, R30, 0xff, RZ, 0xc0, !PT ;  /* 0x000000ff1e1e7812 */ /* 0x000fe200078ec0ff */
[----:B------:R-:W-:Y:S01]  /*8b00*/  HMMA.16816.F32.BF16 R120, R20, R128, R120 ;  /* 0x000000801478723c */ /* 0x000fe20000041878 */
[----:B------:R-:W-:-:S02]  /*8b10*/  PRMT R129, R28, 0x7771, RZ ;  /* 0x000077711c817816 */ /* 0x000fc400000000ff */
[----:B------:R-:W-:Y:S02]  /*8b20*/  PRMT R28, R28, 0x7772, RZ ;  /* 0x000077721c1c7816 */ /* 0x000fe400000000ff */
[----:B------:R-:W-:Y:S02]  /*8b30*/  LOP3.LUT R29, R190, R236, R29, 0x96, !PT ;  /* 0x000000ecbe1d7212 */ /* 0x000fe400078e961d */
[----:B------:R-:W-:Y:S01]  /*8b40*/  PRMT R28, R28, 0x5410, R31 ;  /* 0x000054101c1c7816 */ /* 0x000fe2000000001f */
[----:B-----5:R-:W-:Y:S01]  /*8b50*/  HMMA.16816.F32.BF16 R84, R20, R24, R84 ;  /* 0x000000181454723c */ /* 0x020fe20000041854 */
[----:B------:R-:W-:Y:S02]  /*8b60*/  PRMT R129, R30, 0x5410, R129 ;  /* 0x000054101e817816 */ /* 0x000fe40000000081 */
[C---:B------:R-:W-:Y:S02]  /*8b70*/  LOP3.LUT R31, R29.reuse, 0xffff, RZ, 0xc0, !PT ;  /* 0x0000ffff1d1f7812 */ /* 0x040fe400078ec0ff */
[----:B------:R-:W-:-:S02]  /*8b80*/  PRMT R30, R29, 0x7632, R30 ;  /* 0x000076321d1e7816 */ /* 0x000fc4000000001e */
[----:B------:R-:W-:Y:S01]  /*8b90*/  LOP3.LUT R24, R29, 0xff, RZ, 0xc0, !PT ;  /* 0x000000ff1d187812 */ /* 0x000fe200078ec0ff */
[C---:B------:R-:W-:Y:S01]  /*8ba0*/  HMMA.16816.F32.BF16 R116, R20.reuse, R130, R116 ;  /* 0x000000821474723c */ /* 0x040fe20000041874 */
[----:B------:R-:W-:Y:S02]  /*8bb0*/  SHF.R.U32.HI R25, RZ, 0x18, R29 ;  /* 0x00000018ff197819 */ /* 0x000fe4000001161d */
[----:B------:R-:W-:Y:S02]  /*8bc0*/  SHF.R.U32.HI R29, RZ, 0x8, R31 ;  /* 0x00000008ff1d7819 */ /* 0x000fe4000001161f */
[----:B------:R-:W-:Y:S02]  /*8bd0*/  LOP3.LUT R30, R30, 0xff, RZ, 0xc0, !PT ;  /* 0x000000ff1e1e7812 */ /* 0x000fe400078ec0ff */
[----:B------:R-:W-:Y:S01]  /*8be0*/  LOP3.LUT R131, R28, 0xff00ff, RZ, 0xc0, !PT ;  /* 0x00ff00ff1c837812 */ /* 0x000fe200078ec0ff */
[----:B------:R-:W-:Y:S01]  /*8bf0*/  HMMA.16816.F32.BF16 R88, R20, R26, R88 ;  /* 0x0000001a1458723c */ /* 0x000fe20000041858 */
[----:B------:R-:W-:-:S02]  /*8c00*/  PRMT R27, R24, 0x5410, R29 ;  /* 0x00005410181b7816 */ /* 0x000fc4000000001d */
[----:B------:R-:W-:Y:S02]  /*8c10*/  PRMT R25, R30, 0x5410, R25 ;  /* 0x000054101e197816 */ /* 0x000fe40000000019 */
[----:B---3--:R-:W-:Y:S01]  /*8c20*/  F2FP.BF16.F32.PACK_AB R24, R225, R230 ;  /* 0x000000e6e118723e */ /* 0x008fe200000010ff */
[----:B------:R-:W-:Y:S01]  /*8c30*/  LDSM.16.MT88.4 R28, [R221+0x3000] ;  /* 0x00300000dd1c783b */ /* 0x000fe20000004200 */
[----:B------:R-:W-:Y:S01]  /*8c40*/  F2FP.BF16.F32.PACK_AB R128, R222, R229 ;  /* 0x000000e5de80723e */ /* 0x000fe200000010ff */
[C---:B-1----:R-:W-:Y:S01]  /*8c50*/  HMMA.16816.F32.BF16 R92, R20.reuse, R8, R92 ;  /* 0x00000008145c723c */ /* 0x042fe2000004185c */
[--C-:B------:R-:W-:Y:S01]  /*8c60*/  HSET2.LE.AND R8, R27, R174.reuse, PT ;  /* 0x000000ae1b087233 */ /* 0x100fe20003803000 */
[----:B------:R-:W-:Y:S01]  /*8c70*/  FADD.FTZ R230, R230, R205 ;  /* 0x000000cde6e67221 */ /* 0x000fe20000010000 */
[--C-:B------:R-:W-:Y:S02]  /*8c80*/  HSET2.LE.AND R9, R25, R174.reuse, PT ;  /* 0x000000ae19097233 */ /* 0x100fe40003803000 */
[C---:B--2---:R-:W-:Y:S01]  /*8c90*/  F2FP.BF16.F32.PACK_AB R25, R223.reuse, R228 ;  /* 0x000000e4df19723e */ /* 0x044fe200000010ff */
[----:B------:R-:W-:Y:S01]  /*8ca0*/  FADD.FTZ R228, R228, R187 ;  /* 0x000000bbe4e47221 */ /* 0x000fe20000010000 */
[----:B------:R-:W-:Y:S01]  /*8cb0*/  LOP3.LUT R214, R214, R234, R237, 0x96, !PT ;  /* 0x000000ead6d67212 */ /* 0x000fe200078e96ed */
[C---:B------:R-:W-:Y:S01]  /*8cc0*/  HMMA.16816.F32.BF16 R96, R20.reuse, R10, R96 ;  /* 0x0000000a1460723c */ /* 0x040fe20000041860 */
[--C-:B------:R-:W-:Y:S01]  /*8cd0*/  HSET2.LE.AND R10, R129, R174.reuse, PT ;  /* 0x000000ae810a7233 */ /* 0x100fe20003803000 */
[----:B------:R-:W-:Y:S01]  /*8ce0*/  FADD.FTZ R228, R223, R228 ;  /* 0x000000e4dfe47221 */ /* 0x000fe20000010000 */
[----:B------:R-:W-:Y:S01]  /*8cf0*/  HSET2.LE.AND R11, R131, R174, PT ;  /* 0x000000ae830b7233 */ /* 0x000fe20003803000 */
[----:B------:R-:W-:Y:S01]  /*8d00*/  FADD.FTZ R230, R225, R230 ;  /* 0x000000e6e1e67221 */ /* 0x000fe20000010000 */
[----:B------:R-:W-:Y:S01]  /*8d10*/  F2FP.BF16.F32.PACK_AB R129, R224, R227 ;  /* 0x000000e3e081723e */ /* 0x000fe200000010ff */
[----:B------:R-:W-:Y:S01]  /*8d20*/  FADD.FTZ R227, R227, R228 ;  /* 0x000000e4e3e37221 */ /* 0x000fe20000010000 */
[----:B------:R-:W-:Y:S01]  /*8d30*/  LOP3.LUT R8, R25, R8, RZ, 0xc0, !PT ;  /* 0x0000000819087212 */ /* 0x000fe200078ec0ff */
[C---:B------:R-:W-:Y:S01]  /*8d40*/  HMMA.16816.F32.BF16 R64, R20.reuse, R78, R64 ;  /* 0x0000004e1440723c */ /* 0x040fe20000041840 */
[----:B------:R-:W-:Y:S01]  /*8d50*/  LOP3.LUT R9, R24, R9, RZ, 0xc0, !PT ;  /* 0x0000000918097212 */ /* 0x000fe200078ec0ff */
[----:B------:R-:W1:Y:S01]  /*8d60*/  LDSM.16.MT88.4 R76, [R231+0xf000] ;  /* 0x00f00000e74c783b */ /* 0x000e620000004200 */
[----:B------:R-:W-:Y:S01]  /*8d70*/  LOP3.LUT R10, R129, R10, RZ, 0xc0, !PT ;  /* 0x0000000a810a7212 */ /* 0x000fe200078ec0ff */
[----:B------:R-:W-:Y:S01]  /*8d80*/  FADD.FTZ R229, R229, R230 ;  /* 0x000000e6e5e57221 */ /* 0x000fe20000010000 */
[----:B------:R-:W-:Y:S01]  /*8d90*/  LOP3.LUT R11, R128, R11, RZ, 0xc0, !PT ;  /* 0x0000000b800b7212 */ /* 0x000fe200078ec0ff */
[----:B------:R-:W-:Y:S01]  /*8da0*/  LDSM.16.MT88.4 R24, [R175+0x11000] ;  /* 0x01100000af18783b */ /* 0x000fe20000004200 */
[----:B------:R-:W-:Y:S01]  /*8db0*/  FADD.FTZ R224, R224, R227 ;  /* 0x000000e3e0e07221 */ /* 0x000fe20000010000 */
[----:B------:R-:W-:Y:S01]  /*8dc0*/  HMMA.16816.F32.BF16 R104, R20, R80, R104 ;  /* 0x000000501468723c */ /* 0x000fe20000041868 */
[----:B------:R-:W-:-:S07]  /*8dd0*/  FADD.FTZ R229, R222, R229 ;  /* 0x000000e5dee57221 */ /* 0x000fce0000010000 */
[C---:B------:R-:W-:Y:S01]  /*8de0*/  HMMA.16816.F32.BF16 R100, R20.reuse, R82, R100 ;  /* 0x000000521464723c */ /* 0x040fe20000041864 */
[----:B------:R-:W-:Y:S07]  /*8df0*/  LDSM.16.MT88.4 R80, [R175+0xf000] ;  /* 0x00f00000af50783b */ /* 0x000fee0000004200 */
[----:B------:R-:W-:Y:S01]  /*8e00*/  HMMA.16816.F32.BF16 R56, R20, R34, R56 ;  /* 0x000000221438723c */ /* 0x000fe20000041838 */
[----:B------:R-:W2:Y:S04]  /*8e10*/  LDSM.16.MT88.4 R20, [R231+0x11000] ;  /* 0x01100000e714783b */ /* 0x000ea80000004200 */
[----:B------:R-:W3:Y:S03]  /*8e20*/  LDSM.16.MT88.4 R32, [R173+0x3000] ;  /* 0x00300000ad20783b */ /* 0x000ee60000004200 */
[----:B------:R-:W-:Y:S01]  /*8e30*/  HMMA.16816.F32.BF16 R128, R8, R152, R4 ;  /* 0x000000980880723c */ /* 0x000fe20000041804 */
[----:B------:R-:W4:Y:S01]  /*8e40*/  LDSM.16.MT88.4 R4, [R173+0x5000] ;  /* 0x00500000ad04783b */ /* 0x000f220000004200 */
[--C-:B------:R-:W-:Y:S01]  /*8e50*/  FFMA.FTZ R153, R180, UR7, -R185.reuse ;  /* 0x00000007b4997c23 */ /* 0x100fe200080108b9 */
[----:B------:R-:W-:-:S05]  /*8e60*/  FFMA.FTZ R152, R184, UR7, -R185 ;  /* 0x00000007b8987c23 */ /* 0x000fca00080108b9 */
[C---:B------:R-:W-:Y:S01]  /*8e70*/  HMMA.16816.F32.BF16 R120, R8.reuse, R148, R120 ;  /* 0x000000940878723c */ /* 0x040fe20000041878 */
[----:B------:R-:W-:Y:S04]  /*8e80*/  MUFU.EX2 R153, R153 ;  /* 0x0000009900997308 */ /* 0x000fe80000000800 */
[----:B------:R-:W-:Y:S03]  /*8e90*/  MUFU.EX2 R152, R152 ;  /* 0x0000009800987308 */ /* 0x000fe60000000800 */
[C---:B------:R-:W-:Y:S01]  /*8ea0*/  HMMA.16816.F32.BF16 R116, R8.reuse, R150, R116 ;  /* 0x000000960874723c */ /* 0x040fe20000041874 */
[----:B------:R-:W5:Y:S07]  /*8eb0*/  LDSM.16.MT88.4 R148, [R221+0x5000] ;  /* 0x00500000dd94783b */ /* 0x000f6e0000004200 */
[C---:B-1----:R-:W-:Y:S08]  /*8ec0*/  HMMA.16816.F32.BF16 R44, R8.reuse, R76, R44 ;  /* 0x0000004c082c723c */ /* 0x042ff0000004182c */
[C---:B------:R-:W-:Y:S08]  /*8ed0*/  HMMA.16816.F32.BF16 R48, R8.reuse, R78, R48 ;  /* 0x0000004e0830723c */ /* 0x040ff00000041830 */
[----:B--2---:R-:W-:Y:S01]  /*8ee0*/  HMMA.16816.F32.BF16 R76, R8, R20, R16 ;  /* 0x00000014084c723c */ /* 0x004fe20000041810 */
[----:B------:R-:W-:-:S04]  /*8ef0*/  IMAD.WIDE.U32 R16, R214, -0x2daee0ad, RZ ;  /* 0xd2511f53d6107825 */ /* 0x000fc800078e00ff */
[----:B------:R-:W-:Y:S02]  /*8f00*/  FFMA.FTZ R20, R178, UR7, -R179 ;  /* 0x00000007b2147c23 */ /* 0x000fe400080108b3 */
[----:B------:R-:W-:Y:S01]  /*8f10*/  MUFU.EX2 R178, R182 ;  /* 0x000000b600b27308 */ /* 0x000fe20000000800 */
[----:B------:R-:W-:Y:S01]  /*8f20*/  LOP3.LUT R220, R220, R232, R17, 0x96, !PT ;  /* 0x000000e8dcdc7212 */ /* 0x000fe200078e9611 */
[C---:B------:R-:W-:Y:S08]  /*8f30*/  HMMA.16816.F32.BF16 R36, R8.reuse, R80, R36 ;  /* 0x000000500824723c */ /* 0x040ff00000041824 */
[C---:B------:R-:W-:Y:S08]  /*8f40*/  HMMA.16816.F32.BF16 R40, R8.reuse, R82, R40 ;  /* 0x000000520828723c */ /* 0x040ff00000041828 */
[----:B------:R-:W-:Y:S01]  /*8f50*/  HMMA.16816.F32.BF16 R80, R8, R22, R12 ;  /* 0x000000160850723c */ /* 0x000fe2000004180c */
[C---:B------:R-:W-:Y:S01]  /*8f60*/  PRMT R15, R16.reuse, 0x7773, RZ ;  /* 0x00007773100f7816 */ /* 0x040fe200000000ff */
[----:B------:R-:W-:Y:S01]  /*8f70*/  IMAD.MOV.U32 R12, RZ, RZ, R16 ;  /* 0x000000ffff0c7224 */ /* 0x000fe200078e0010 */
[----:B------:R-:W-:-:S02]  /*8f80*/  PRMT R14, R16, 0x7772, RZ ;  /* 0x00007772100e7816 */ /* 0x000fc400000000ff */
[----:B------:R-:W-:Y:S02]  /*8f90*/  PRMT R13, R16, 0x7771, RZ ;  /* 0x00007771100d7816 */ /* 0x000fe400000000ff */
[----:B------:R-:W1:Y:S01]  /*8fa0*/  LDSM.16.MT88.4 R16, [R231+0xf800] ;  /* 0x00f80000e710783b */ /* 0x000e620000004200 */
[C---:B------:R-:W-:Y:S01]  /*8fb0*/  HMMA.16816.F32.BF16 R124, R8.reuse, R154, R124 ;  /* 0x0000009a087c723c */ /* 0x040fe2000004187c */
[----:B------:R-:W-:Y:S01]  /*8fc0*/  LOP3.LUT R12, R12, 0xff, RZ, 0xc0, !PT ;  /* 0x000000ff0c0c7812 */ /* 0x000fe200078ec0ff */
[--C-:B------:R-:W-:Y:S01]  /*8fd0*/  FFMA.FTZ R154, R183, UR7, -R185.reuse ;  /* 0x00000007b79a7c23 */ /* 0x100fe200080108b9 */
[----:B------:R-:W-:Y:S02]  /*8fe0*/  FFMA.FTZ R155, R181, UR7, -R185 ;  /* 0x00000007b59b7c23 */ /* 0x000fe400080108b9 */
[----:B------:R-:W-:Y:S01]  /*8ff0*/  PRMT R13, R12, 0x5410, R13 ;  /* 0x000054100c0d7816 */ /* 0x000fe2000000000d */
[----:B------:R-:W-:Y:S02]  /*9000*/  FFMA.FTZ R12, R177, UR7, -R179 ;  /* 0x00000007b10c7c23 */ /* 0x000fe400080108b3 */
[C---:B------:R-:W-:Y:S01]  /*9010*/  HMMA.16816.F32.BF16 R112, R8.reuse, R144, R112 ;  /* 0x000000900870723c */ /* 0x040fe20000041870 */
[----:B------:R-:W2:Y:S04]  /*9020*/  MUFU.EX2 R154, R154 ;  /* 0x0000009a009a7308 */ /* 0x000ea80000000800 */
[----:B------:R-:W-:Y:S03]  /*9030*/  MUFU.EX2 R155, R155 ;  /* 0x0000009b009b7308 */ /* 0x000fe60000000800 */
[----:B------:R-:W-:Y:S01]  /*9040*/  HMMA.16816.F32.BF16 R108, R8, R146, R108 ;  /* 0x00000092086c723c */ /* 0x000fe2000004186c */
[----:B------:R-:W1:Y:S01]  /*9050*/  MUFU.EX2 R177, R20 ;  /* 0x0000001400b17308 */ /* 0x000e620000000800 */
[----:B------:R-:W-:Y:S01]  /*9060*/  LDSM.16.MT88.4 R144, [R231+0xd800] ;  /* 0x00d80000e790783b */ /* 0x000fe20000004200 */
[----:B--2---:R-:W-:-:S05]  /*9070*/  F2FP.BF16.F32.PACK_AB R21, R154, R153 ;  /* 0x000000999a15723e */ /* 0x004fca00000010ff */
[----:B------:R-:W-:Y:S01]  /*9080*/  HMMA.16816.F32.BF16 R104, R8, R140, R104 ;  /* 0x0000008c0868723c */ /* 0x000fe20000041868 */
[----:B------:R-:W-:-:S04]  /*9090*/  FADD.FTZ R153, R153, R224 ;  /* 0x000000e099997221 */ /* 0x000fc80000010000 */
[----:B------:R-:W-:-:S03]  /*90a0*/  FADD.FTZ R153, R154, R153 ;  /* 0x000000999a997221 */ /* 0x000fc60000010000 */
        /* <DEDUP_REMOVED lines=11> */
[----:B----4-:R-:W-:Y:S01]  /*9160*/  HMMA.16816.F32.BF16 R84, R8, R4, R84 ;  /* 0x000000040854723c */ /* 0x010fe20000041854 */
[----:B------:R-:W-:-:S02]  /*9170*/  PRMT R4, R14, 0x5410, R15 ;  /* 0x000054100e047816 */ /* 0x000fc4000000000f */
[C---:B------:R-:W-:Y:S02]  /*9180*/  LOP3.LUT R14, R220.reuse, 0xffff, RZ, 0xc0, !PT ;  /* 0x0000ffffdc0e7812 */ /* 0x040fe400078ec0ff */
[C---:B------:R-:W-:Y:S02]  /*9190*/  LOP3.LUT R5, R220.reuse, 0xff, RZ, 0xc0, !PT ;  /* 0x000000ffdc057812 */ /* 0x040fe400078ec0ff */
[----:B------:R-:W-:Y:S01]  /*91a0*/  SHF.R.U32.HI R14, RZ, 0x8, R14 ;  /* 0x00000008ff0e7819 */ /* 0x000fe2000001160e */
[----:B------:R-:W-:Y:S01]  /*91b0*/  HMMA.16816.F32.BF16 R88, R8, R6, R88 ;  /* 0x000000060858723c */ /* 0x000fe20000041858 */
[----:B------:R-:W-:Y:S02]  /*91c0*/  PRMT R6, R220, 0x7632, R6 ;  /* 0x00007632dc067816 */ /* 0x000fe40000000006 */
[----:B------:R-:W-:Y:S02]  /*91d0*/  SHF.R.U32.HI R7, RZ, 0x18, R220 ;  /* 0x00000018ff077819 */ /* 0x000fe400000116dc */
[----:B------:R-:W-:-:S02]  /*91e0*/  LOP3.LUT R6, R6, 0xff, RZ, 0xc0, !PT ;  /* 0x000000ff06067812 */ /* 0x000fc400078ec0ff */
[----:B------:R-:W-:Y:S01]  /*91f0*/  PRMT R5, R5, 0x5410, R14 ;  /* 0x0000541005057816 */ /* 0x000fe2000000000e */
[C---:B-----5:R-:W-:Y:S01]  /*9200*/  HMMA.16816.F32.BF16 R92, R8.reuse, R148, R92 ;  /* 0x00000094085c723c */ /* 0x060fe2000004185c */
[----:B------:R1:W-:Y:S01]  /*9210*/  MUFU.EX2 R148, R12 ;  /* 0x0000000c00947308 */ /* 0x0003e20000000800 */
[----:B------:R-:W-:Y:S02]  /*9220*/  PRMT R7, R6, 0x5410, R7 ;  /* 0x0000541006077816 */ /* 0x000fe40000000007 */
[----:B------:R-:W-:Y:S01]  /*9230*/  LOP3.LUT R15, R4, 0xff00ff, RZ, 0xc0, !PT ;  /* 0x00ff00ff040f7812 */ /* 0x000fe200078ec0ff */
[----:B------:R-:W3:Y:S01]  /*9240*/  MUFU.EX2 R149, R176 ;  /* 0x000000b000957308 */ /* 0x000ee20000000800 */
[--C-:B------:R-:W-:Y:S02]  /*9250*/  HSET2.LE.AND R4, R5, R174.reuse, PT ;  /* 0x000000ae05047233 */ /* 0x100fe40003803000 */
[----:B------:R-:W-:Y:S01]  /*9260*/  HMMA.16816.F32.BF16 R96, R8, R150, R96 ;  /* 0x000000960860723c */ /* 0x000fe20000041860 */
[----:B------:R-:W4:Y:S01]  /*9270*/  LDSM.16.MT88.4 R8, [R173+0x5800] ;  /* 0x00580000ad08783b */ /* 0x000f220000004200 */
[----:B------:R-:W-:-:S02]  /*9280*/  HSET2.LE.AND R5, R7, R174, PT ;  /* 0x000000ae07057233 */ /* 0x000fc40003803000 */
[--C-:B------:R-:W-:Y:S02]  /*9290*/  HSET2.LE.AND R6, R13, R174.reuse, PT ;  /* 0x000000ae0d067233 */ /* 0x100fe40003803000 */
[----:B------:R-:W-:Y:S02]  /*92a0*/  HSET2.LE.AND R7, R15, R174, PT ;  /* 0x000000ae0f077233 */ /* 0x000fe40003803000 */
[----:B-1----:R-:W-:Y:S01]  /*92b0*/  F2FP.BF16.F32.PACK_AB R12, R177, R178 ;  /* 0x000000b2b10c723e */ /* 0x002fe200000010ff */
[----:B------:R-:W-:Y:S01]  /*92c0*/  FADD.FTZ R178, R178, R229 ;  /* 0x000000e5b2b27221 */ /* 0x000fe20000010000 */
[----:B------:R-:W-:Y:S01]  /*92d0*/  F2FP.BF16.F32.PACK_AB R13, R155, R152 ;  /* 0x000000989b0d723e */ /* 0x000fe200000010ff */
[----:B------:R-:W-:Y:S01]  /*92e0*/  FADD.FTZ R152, R152, R153 ;  /* 0x0000009998987221 */ /* 0x000fe20000010000 */
[----:B---3--:R-:W-:Y:S01]  /*92f0*/  F2FP.BF16.F32.PACK_AB R174, R149, R148 ;  /* 0x0000009495ae723e */ /* 0x008fe200000010ff */
[----:B------:R-:W-:Y:S01]  /*9300*/  FADD.FTZ R177, R177, R178 ;  /* 0x000000b2b1b17221 */ /* 0x000fe20000010000 */
[----:B------:R-:W-:Y:S01]  /*9310*/  LOP3.LUT R4, R21, R4, RZ, 0xc0, !PT ;  /* 0x0000000415047212 */ /* 0x000fe200078ec0ff */
[----:B------:R-:W-:Y:S01]  /*9320*/  FADD.FTZ R215, R155, R152 ;  /* 0x000000989bd77221 */ /* 0x000fe20000010000 */
[----:B------:R-:W-:Y:S01]  /*9330*/  LOP3.LUT R5, R12, R5, RZ, 0xc0, !PT ;  /* 0x000000050c057212 */ /* 0x000fe200078ec0ff */
[----:B------:R-:W1:Y:S01]  /*9340*/  LDSM.16.MT88.4 R20, [R173+0x1800] ;  /* 0x00180000ad14783b */ /* 0x000e620000004200 */
[----:B------:R-:W-:Y:S01]  /*9350*/  LOP3.LUT R6, R13, R6, RZ, 0xc0, !PT ;  /* 0x000000060d067212 */ /* 0x000fe200078ec0ff */
[----:B------:R-:W-:Y:S01]  /*9360*/  FADD.FTZ R148, R148, R177 ;  /* 0x000000b194947221 */ /* 0x000fe20000010000 */
[----:B------:R-:W-:Y:S01]  /*9370*/  LOP3.LUT R7, R174, R7, RZ, 0xc0, !PT ;  /* 0x00000007ae077212 */ /* 0x000fe200078ec0ff */
[----:B------:R-:W3:Y:S02]  /*9380*/  LDSM.16.MT88.4 R12, [R173+0x3800] ;  /* 0x00380000ad0c783b */ /* 0x000ee40000004200 */
[----:B------:R-:W-:-:S04]  /*9390*/  FADD.FTZ R211, R149, R148 ;  /* 0x0000009495d37221 */ /* 0x000fc80000010000 */
[C---:B------:R-:W-:Y:S08]  /*93a0*/  HMMA.16816.F32.BF16 R44, R4.reuse, R16, R44 ;  /* 0x00000010042c723c */ /* 0x040ff0000004182c */
[C---:B------:R-:W-:Y:S01]  /*93b0*/  HMMA.16816.F32.BF16 R48, R4.reuse, R18, R48 ;  /* 0x000000120430723c */ /* 0x040fe20000041830 */
[----:B------:R-:W5:Y:S07]  /*93c0*/  LDSM.16.MT88.4 R16, [R221+0x1800] ;  /* 0x00180000dd10783b */ /* 0x000f6e0000004200 */
[C---:B--2---:R-:W-:Y:S08]  /*93d0*/  HMMA.16816.F32.BF16 R68, R4.reuse, R24, R68 ;  /* 0x000000180444723c */ /* 0x044ff00000041844 */
[C---:B------:R-:W-:Y:S01]  /*93e0*/  HMMA.16816.F32.BF16 R72, R4.reuse, R26, R72 ;  /* 0x0000001a0448723c */ /* 0x040fe20000041848 */
[----:B------:R-:W2:Y:S07]  /*93f0*/  LDSM.16.MT88.4 R24, [R221+0x3800] ;  /* 0x00380000dd18783b */ /* 0x000eae0000004200 */
[C---:B----4-:R-:W-:Y:S08]  /*9400*/  HMMA.16816.F32.BF16 R84, R4.reuse, R8, R84 ;  /* 0x000000080454723c */ /* 0x050ff00000041854 */
[C---:B------:R-:W-:Y:S01]  /*9410*/  HMMA.16816.F32.BF16 R88, R4.reuse, R10, R88 ;  /* 0x0000000a0458723c */ /* 0x040fe20000041858 */
[----:B------:R-:W4:Y:S07]  /*9420*/  LDSM.16.MT88.4 R8, [R221+0x5800] ;  /* 0x00580000dd08783b */ /* 0x000f2e0000004200 */
        /* <DEDUP_REMOVED lines=12> */
[C---:B-----5:R-:W-:Y:S08]  /*94f0*/  HMMA.16816.F32.BF16 R104, R4.reuse, R16, R104 ;  /* 0x000000100468723c */ /* 0x060ff00000041868 */
[C---:B------:R-:W-:Y:S08]  /*9500*/  HMMA.16816.F32.BF16 R100, R4.reuse, R18, R100 ;  /* 0x000000120464723c */ /* 0x040ff00000041864 */
[C---:B--2---:R-:W-:Y:S08]  /*9510*/  HMMA.16816.F32.BF16 R60, R4.reuse, R24, R60 ;  /* 0x00000018043c723c */ /* 0x044ff0000004183c */
[C---:B------:R-:W-:Y:S08]  /*9520*/  HMMA.16816.F32.BF16 R64, R4.reuse, R26, R64 ;  /* 0x0000001a0440723c */ /* 0x040ff00000041840 */
[C---:B----4-:R-:W-:Y:S08]  /*9530*/  HMMA.16816.F32.BF16 R92, R4.reuse, R8, R92 ;  /* 0x00000008045c723c */ /* 0x050ff0000004185c */
[----:B------:R-:W-:Y:S01]  /*9540*/  HMMA.16816.F32.BF16 R96, R4, R10, R96 ;  /* 0x0000000a0460723c */ /* 0x000fe20000041860 */
[----:B------:R-:W-:-:S04]  /*9550*/  NOP ;  /* 0x0000000000007918 */ /* 0x000fc80000000000 */
[----:B------:R-:W-:-:S15]  /*9560*/  @P2 BRA `(.L_x_1338) ;  /* 0x0000000000042947 */ /* 0x000fde0003800000 */
.L_x_1336:
[----:B------:R-:W-:-:S07]  /*9570*/  IADD3 R171, PT, PT, R167, -0x1, RZ ;  /* 0xffffffffa7ab7810 */ /* 0x000fce0007ffe0ff */
.L_x_1338:
[----:B------:R-:W-:-:S13]  /*9580*/  ISETP.GE.AND P0, PT, R171, R196, PT ;  /* 0x000000c4ab00720c */ /* 0x000fda0003f06270 */
[----:B------:R-:W-:Y:S05]  /*9590*/  @!P0 BRA `(.L_x_1339) ;  /* 0x0000003c00a88947 */ /* 0x000fea0003800000 */
[----:B------:R-:W-:Y:S01]  /*95a0*/  IMAD.MOV.U32 R4, RZ, RZ, R168 ;  /* 0x000000ffff047224 */ /* 0x000fe200078e00a8 */
[C---:B------:R-:W-:Y:S01]  /*95b0*/  SHF.L.U32 R184, R135.reuse, 0x5, RZ ;  /* 0x0000000587b87819 */ /* 0x040fe200000006ff */
[----:B------:R-:W-:Y:S01]  /*95c0*/  IMAD.MOV.U32 R5, RZ, RZ, R197 ;  /* 0x000000ffff057224 */ /* 0x000fe200078e00c5 */
[----:B------:R-:W-:Y:S01]  /*95d0*/  S2UR UR7, SR_CgaCtaId ;  /* 0x00000000000779c3 */ /* 0x000fe20000008800 */
[----:B------:R-:W-:Y:S01]  /*95e0*/  IMAD.SHL.U32 R187, R135, 0x40, RZ ;  /* 0x0000004087bb7824 */ /* 0x000fe200078e00ff */
[----:B------:R-:W1:Y:S01]  /*95f0*/  S2R R209, SR_TID.X ;  /* 0x0000000000d17919 */ /* 0x000e620000002100 */
[----:B------:R-:W-:Y:S01]  /*9600*/  IMAD.WIDE.U32 R4, R0, R136, R4 ;  /* 0x0000008800047225 */ /* 0x000fe200078e0004 */
[----:B------:R-:W-:Y:S01]  /*9610*/  UMOV UR6, 0x400 ;  /* 0x0000040000067882 */ /* 0x000fe20000000000 */
[----:B------:R-:W-:Y:S02]  /*9620*/  MOV R183, 0x40 ;  /* 0x0000004000b77802 */ /* 0x000fe40000000f00 */
[----:B------:R-:W-:Y:S01]  /*9630*/  IMAD.IADD R7, R166, 0x1, R5 ;  /* 0x00000001a6077824 */ /* 0x000fe200078e0205 */
[--C-:B------:R-:W-:Y:S01]  /*9640*/  LOP3.LUT R210, R170, 0x38, R135.reuse, 0x78, !PT ;  /* 0x00000038aad27812 */ /* 0x100fe200078e7887 */
[----:B------:R-:W-:Y:S01]  /*9650*/  IMAD.MOV.U32 R6, RZ, RZ, R4 ;  /* 0x000000ffff067224 */ /* 0x000fe200078e0004 */
[----:B------:R-:W-:Y:S01]  /*9660*/  SEL R183, R183, 0xffffffc0, !P1 ;  /* 0xffffffc0b7b77807 */ /* 0x000fe20004800000 */
[----:B------:R-:W-:Y:S01]  /*9670*/  IMAD R5, R2, UR4, RZ ;  /* 0x0000000402057c24 */ /* 0x000fe2000f8e02ff */
[----:B------:R-:W-:Y:S01]  /*9680*/  SHF.R.U32.HI R2, RZ, 0x1, R135 ;  /* 0x00000001ff027819 */ /* 0x000fe20000011687 */
[----:B------:R-:W-:Y:S01]  /*9690*/  IMAD.WIDE.U32 R6, R134, UR4, R6 ;  /* 0x0000000486067c25 */ /* 0x000fe2000f8e0006 */
[----:B------:R-:W-:Y:S01]  /*96a0*/  LEA R160, R171, R160, 0x6 ;  /* 0x000000a0aba07211 */ /* 0x000fe200078e30ff */
[----:B------:R-:W2:Y:S01]  /*96b0*/  LDCU UR4, c[0x0][0x45c] ;  /* 0x00008b80ff0477ac */ /* 0x000ea20008000800 */
[----:B------:R-:W-:Y:S01]  /*96c0*/  IADD3 R197, P0, PT, R208, -0x100, RZ ;  /* 0xffffff00d0c57810 */ /* 0x000fe20007f1e0ff */
[----:B------:R-:W-:Y:S01]  /*96d0*/  IMAD R134, R134, UR5, R5 ;  /* 0x0000000586867c24 */ /* 0x000fe2000f8e0205 */
[----:B------:R-:W3:Y:S01]  /*96e0*/  S2UR UR5, SR_CgaCtaId ;  /* 0x00000000000579c3 */ /* 0x000ee20000008800 */
[----:B------:R-:W-:Y:S01]  /*96f0*/  LOP3.LUT R5, R187, 0x200, RZ, 0xc0, !PT ;  /* 0x00000200bb057812 */ /* 0x000fe200078ec0ff */
[----:B------:R-:W-:Y:S01]  /*9700*/  IMAD.WIDE.U32 R8, R171, R136, RZ ;  /* 0x00000088ab087225 */ /* 0x000fe200078e00ff */
[----:B------:R-:W-:-:S02]  /*9710*/  IADD3 R0, P2, PT, R164, R6, RZ ;  /* 0x00000006a4007210 */ /* 0x000fc40007f5e0ff */
[----:B------:R-:W-:Y:S01]  /*9720*/  LOP3.LUT R184, R5, 0x7c00, R184, 0xf8, !PT ;  /* 0x00007c0005b87812 */ /* 0x000fe200078ef8b8 */
[----:B------:R-:W-:Y:S01]  /*9730*/  IMAD.SHL.U32 R205, R136, 0x20, RZ ;  /* 0x0000002088cd7824 */ /* 0x000fe200078e00ff */
[----:B------:R-:W-:Y:S01]  /*9740*/  LOP3.LUT R164, R164, 0x1c0, R187, 0xf8, !PT ;  /* 0x000001c0a4a47812 */ /* 0x000fe200078ef8bb */
[----:B------:R-:W-:Y:S01]  /*9750*/  IMAD.X R5, R134, 0x1, R7, P2 ;  /* 0x0000000186057824 */ /* 0x000fe200010e0607 */
[----:B------:R-:W-:Y:S01]  /*9760*/  LOP3.LUT R187, R187, 0x400, RZ, 0xc0, !PT ;  /* 0x00000400bbbb7812 */ /* 0x000fe200078ec0ff */
[----:B------:R-:W-:Y:S01]  /*9770*/  IMAD.SHL.U32 R6, R0, 0x2, RZ ;  /* 0x0000000200067824 */ /* 0x000fe200078e00ff */
[----:B------:R-:W-:Y:S01]  /*9780*/  LOP3.LUT R7, R164, 0x8, R2, 0x78, !PT ;  /* 0x00000008a4077812 */ /* 0x000fe200078e7802 */
[----:B------:R-:W-:Y:S01]  /*9790*/  IMAD.MOV.U32 R2, RZ, RZ, R3 ;  /* 0x000000ffff027224 */ /* 0x000fe200078e0003 */
[----:B------:R-:W-:Y:S01]  /*97a0*/  SHF.L.U64.HI R4, R0, 0x1, R5 ;  /* 0x0000000100047819 */ /* 0x000fe20000010205 */
[C---:B------:R-:W-:Y:S01]  /*97b0*/  IMAD R5, R171.reuse, R137, R9 ;  /* 0x00000089ab057224 */ /* 0x040fe200078e0209 */
[----:B------:R-:W-:Y:S01]  /*97c0*/  LOP3.LUT R0, R164, 0x8, R135, 0x78, !PT ;  /* 0x00000008a4007812 */ /* 0x000fe200078e7887 */
[----:B------:R-:W-:Y:S01]  /*97d0*/  IMAD.MOV.U32 R3, RZ, RZ, 0x20 ;  /* 0x00000020ff037424 */ /* 0x000fe200078e00ff */
[----:B------:R-:W-:Y:S01]  /*97e0*/  LEA R6, P2, R8, R6, 0x7 ;  /* 0x0000000608067211 */ /* 0x000fe200078438ff */
[----:B------:R-:W-:Y:S01]  /*97f0*/  VIADD R214, R171, 0x1 ;  /* 0x00000001abd67836 */ /* 0x000fe20000000000 */
[----:B------:R-:W-:Y:S01]  /*9800*/  LOP3.LUT R184, R184, R7, RZ, 0xfc, !PT ;  /* 0x00000007b8b87212 */ /* 0x000fe200078efcff */
[----:B------:R-:W-:Y:S01]  /*9810*/  IMAD R187, R0, 0x2, R187 ;  /* 0x0000000200bb7824 */ /* 0x000fe200078e02bb */
[----:B------:R-:W-:Y:S01]  /*9820*/  LEA.HI.X R4, R8, R4, R5, 0x7, P2 ;  /* 0x0000000408047211 */ /* 0x000fe200010f3c05 */
[----:B------:R-:W-:Y:S01]  /*9830*/  IMAD.MOV.U32 R0, RZ, RZ, R132 ;  /* 0x000000ffff007224 */ /* 0x000fe200078e0084 */
[----:B------:R-:W-:Y:S01]  /*9840*/  IADD3 R220, P2, PT, R6, UR8, RZ ;  /* 0x0000000806dc7c10 */ /* 0x000fe2000ff5e0ff */
[----:B---3--:R-:W-:Y:S01]  /*9850*/  ULEA UR5, UR5, UR6, 0x18 ;  /* 0x0000000605057291 */ /* 0x008fe2000f8ec0ff */
[----:B------:R-:W-:Y:S01]  /*9860*/  SEL R3, R3, 0xffffffe0, !P3 ;  /* 0xffffffe003037807 */ /* 0x000fe20005800000 */
[----:B------:R-:W-:Y:S01]  /*9870*/  VIADD R199, R193, 0x8 ;  /* 0x00000008c1c77836 */ /* 0x000fe20000000000 */
[----:B------:R-:W-:Y:S01]  /*9880*/  IADD3.X R221, PT, PT, R4, UR9, RZ, P2, !PT ;  /* 0x0000000904dd7c10 */ /* 0x000fe200097fe4ff */
[----:B------:R-:W-:Y:S01]  /*9890*/  VIADD R208, R160, 0x20 ;  /* 0x00000020a0d07836 */ /* 0x000fe20000000000 */
[----:B------:R-:W-:Y:S01]  /*98a0*/  LOP3.LUT R210, R210, 0x1e00, R169, 0xf8, !PT ;  /* 0x00001e00d2d27812 */ /* 0x000fe200078ef8a9 */
[----:B------:R-:W-:Y:S01]  /*98b0*/  UMOV UR8, 0x400 ;  /* 0x0000040000087882 */ /* 0x000fe20000000000 */
[----:B------:R-:W-:Y:S01]  /*98c0*/  IADD3 R4, PT, PT, R187, UR5, RZ ;  /* 0x00000005bb047c10 */ /* 0x000fe2000fffe0ff */
[----:B------:R-:W-:Y:S01]  /*98d0*/  ULEA UR6, UR7, UR8, 0x18 ;  /* 0x0000000807067291 */ /* 0x000fe2000f8ec0ff */
[----:B------:R-:W-:-:S02]  /*98e0*/  LEA R184, R184, UR5, 0x1 ;  /* 0x00000005b8b87c11 */ /* 0x000fc4000f8e08ff */
[----:B------:R-:W-:Y:S01]  /*98f0*/  SHF.L.U64.HI R204, R136, 0x5, R137 ;  /* 0x0000000588cc7819 */ /* 0x000fe20000010289 */
[C---:B------:R-:W-:Y:S01]  /*9900*/  IMAD.IADD R186, R4.reuse, 0x1, R183 ;  /* 0x0000000104ba7824 */ /* 0x040fe200078e02b7 */
[----:B------:R-:W-:Y:S01]  /*9910*/  LEA R207, R171, 0x1, 0x1 ;  /* 0x00000001abcf7811 */ /* 0x000fe200078e08ff */
[----:B------:R-:W-:Y:S01]  /*9920*/  IMAD.IADD R183, R183, 0x1, R184 ;  /* 0x00000001b7b77824 */ /* 0x000fe200078e02b8 */
[----:B------:R-:W-:Y:S01]  /*9930*/  IADD3.X R206, PT, PT, R133, -0x1, RZ, P0, !PT ;  /* 0xffffffff85ce7810 */ /* 0x000fe200007fe4ff */
[----:B------:R-:W-:Y:S01]  /*9940*/  IMAD.IADD R181, R4, 0x1, R3 ;  /* 0x0000000104b57824 */ /* 0x000fe200078e0203 */
[----:B------:R-:W-:Y:S01]  /*9950*/  LEA R210, R210, UR5, 0x1 ;  /* 0x00000005d2d27c11 */ /* 0x000fe2000f8e08ff */
[C---:B------:R-:W-:Y:S01]  /*9960*/  IMAD.IADD R185, R3.reuse, 0x1, R186 ;  /* 0x0000000103b97824 */ /* 0x040fe200078e02ba */
[C---:B------:R-:W-:Y:S01]  /*9970*/  IADD3 R180, PT, PT, R3.reuse, R184, RZ ;  /* 0x000000b803b47210 */ /* 0x040fe20007ffe0ff */
[----:B------:R-:W-:Y:S01]  /*9980*/  IMAD.IADD R182, R3, 0x1, R183 ;  /* 0x0000000103b67824 */ /* 0x000fe200078e02b7 */
[----:B-12---:R-:W-:Y:S06]  /*9990*/  BRA `(.L_x_1340) ;  /* 0x0000000000947947 */ /* 0x006fec0003800000 */
.L_x_1342:
[----:B------:R-:W1:Y:S01]  /*99a0*/  LDC.64 R4, c[0x0][0x3b8] ;  /* 0x0000ee00ff047b82 */ /* 0x000e620000000a00 */
[----:B------:R-:W-:Y:S04]  /*99b0*/  VIADD R8, R214, 0xfffffffe ;  /* 0xfffffffed6087836 */ /* 0x000fe80000000000 */
[----:B-1----:R-:W-:Y:S01]  /*99c0*/  IMAD.WIDE.U32 R14, R8, R4, RZ ;  /* 0x00000004080e7225 */ /* 0x002fe200078e00ff */
        /* <DEDUP_REMOVED lines=11> */
[-C--:B------:R-:W-:Y:S01]  /*9a80*/  IADD3 R6, P0, PT, R6, R11.reuse, RZ ;  /* 0x0000000b06067210 */ /* 0x080fe20007f1e0ff */
[----:B------:R1:W-:Y:S01]  /*9a90*/  LDGSTS.E.BYPASS.LTC128B.128 [R210+0x8000], desc[UR10][R12.64+0x80] ;  /* 0x080000800cd27fae */ /* 0x0003e2000b981a0a */
[C---:B------:R-:W-:Y:S02]  /*9aa0*/  LEA R10, P1, R4.reuse, R11, 0x5 ;  /* 0x0000000b040a7211 */ /* 0x040fe400078228ff */
[----:B------:R-:W-:Y:S01]  /*9ab0*/  LEA R8, P2, R11, R195, 0x1 ;  /* 0x000000c30b087211 */ /* 0x000fe200078408ff */
[----:B------:R1:W-:Y:S01]  /*9ac0*/  LDGSTS.E.BYPASS.LTC128B.128 [R210+0xa000], desc[UR10][R12.64+0x100] ;  /* 0x0a0001000cd27fae */ /* 0x0003e2000b981a0a */
[----:B------:R-:W-:Y:S01]  /*9ad0*/  LEA.HI.X R5, R4, R9, R5, 0x5, P1 ;  /* 0x0000000904057211 */ /* 0x000fe200008f2c05 */
[--C-:B------:R-:W-:Y:S01]  /*9ae0*/  IMAD.X R7, R7, 0x1, R9.reuse, P0 ;  /* 0x0000000107077824 */ /* 0x100fe200000e0609 */
[-C--:B------:R-:W-:Y:S02]  /*9af0*/  LEA.HI.X R9, R11, R194.reuse, R9, 0x1, P2 ;  /* 0x000000c20b097211 */ /* 0x080fe400010f0c09 */
[-C--:B------:R-:W-:Y:S02]  /*9b00*/  LEA R14, P1, R6, R195.reuse, 0x1 ;  /* 0x000000c3060e7211 */ /* 0x080fe400078208ff */
        /* <DEDUP_REMOVED lines=14> */
.L_x_1340:
[----:B------:R-:W-:Y:S04]  /*9bf0*/  DEPBAR.LE SB0, 0x0 ;  /* 0x000080000000791a */ /* 0x000fe80000000000 */
[----:B------:R-:W-:Y:S01]  /*9c00*/  BAR.SYNC.DEFER_BLOCKING 0x0 ;  /* 0x0000000000007b1d */ /* 0x000fe20000010000 */
[----:B------:R-:W-:Y:S01]  /*9c10*/  IADD3 R176, P0, PT, R220, R205, RZ ;  /* 0x000000cddcb07210 */ /* 0x000fe20007f1e0ff */
[C---:B------:R-:W-:Y:S02]  /*9c20*/  VIADD R222, R208.reuse, 0xfffffff1 ;  /* 0xfffffff1d0de7836 */ /* 0x040fe40000000000 */
[C---:B------:R-:W-:Y:S02]  /*9c30*/  VIADD R226, R208.reuse, 0xfffffff8 ;  /* 0xfffffff8d0e27836 */ /* 0x040fe40000000000 */
[----:B------:R-:W-:Y:S01]  /*9c40*/  IMAD.X R177, R221, 0x1, R204, P0 ;  /* 0x00000001ddb17824 */ /* 0x000fe200000e06cc */
[C---:B------:R-:W-:Y:S01]  /*9c50*/  IADD3 R134, P0, PT, R197.reuse, R176, RZ ;  /* 0x000000b0c5867210 */ /* 0x040fe20007f1e0ff */
[C---:B------:R-:W-:Y:S02]  /*9c60*/  VIADD R224, R208.reuse, 0xfffffff9 ;  /* 0xfffffff9d0e07836 */ /* 0x040fe40000000000 */
[----:B------:R-:W-:Y:S02]  /*9c70*/  VIADD R234, R208, 0x1 ;  /* 0x00000001d0ea7836 */ /* 0x000fe40000000000 */
[----:B------:R-:W-:Y:S01]  /*9c80*/  IMAD.X R135, R206, 0x1, R177, P0 ;  /* 0x00000001ce877824 */ /* 0x000fe200000e06b1 */
[----:B------:R-:W-:Y:S01]  /*9c90*/  IADD3 R132, P0, PT, R197, R134, RZ ;  /* 0x00000086c5847210 */ /* 0x000fe20007f1e0ff */
[C---:B------:R-:W-:Y:S02]  /*9ca0*/  VIADD R250, R208.reuse, 0x8 ;  /* 0x00000008d0fa7836 */ /* 0x040fe40000000000 */
[----:B------:R-:W-:Y:S02]  /*9cb0*/  VIADD R236, R208, 0x9 ;  /* 0x00000009d0ec7836 */ /* 0x000fe40000000000 */
[----:B------:R-:W-:Y:S02]  /*9cc0*/  IMAD.X R133, R206, 0x1, R135, P0 ;  /* 0x00000001ce857824 */ /* 0x000fe400000e0687 */
[C---:B------:R-:W-:Y:S01]  /*9cd0*/  VIADD R252, R208.reuse, 0x18 ;  /* 0x00000018d0fc7836 */ /* 0x040fe20000000000 */
        /* <DEDUP_REMOVED lines=29> */
[----:B------:R-:W-:Y:S05]  /*9eb0*/  LDSM.16.M88.4 R172, [R186+0x6000] ;  /* 0x00600000baac783b */ /* 0x000fea0000000200 */
[C---:B------:R-:W-:Y:S01]  /*9ec0*/  HMMA.16816.F32.BF16 R16, R136.reuse, R146, RZ ;  /* 0x000000928810723c */ /* 0x040fe200000418ff */
[----:B------:R-:W3:Y:S06]  /*9ed0*/  LDSM.16.M88.4 R144, [R183] ;  /* 0x00000000b790783b */ /* 0x000eec0000000200 */
[----:B-1----:R-:W-:Y:S01]  /*9ee0*/  LDSM.16.M88.4 R132, [R186+0x7800] ;  /* 0x00780000ba84783b */ /* 0x002fe20000000200 */
[C---:B----4-:R-:W-:Y:S05]  /*9ef0*/  HMMA.16816.F32.BF16 R20, R136.reuse, R148, RZ ;  /* 0x000000948814723c */ /* 0x050fea00000418ff */
[----:B------:R-:W-:Y:S03]  /*9f00*/  LDSM.16.M88.4 R176, [R185+0x9000] ;  /* 0x00900000b9b0783b */ /* 0x000fe60000000200 */
[C---:B------:R-:W-:Y:S03]  /*9f10*/  HMMA.16816.F32.BF16 R24, R136.reuse, R150, RZ ;  /* 0x000000968818723c */ /* 0x040fe600000418ff */
[----:B------:R-:W1:Y:S05]  /*9f20*/  LDSM.16.M88.4 R148, [R186+0x6800] ;  /* 0x00680000ba94783b */ /* 0x000e6a0000000200 */
[C---:B-----5:R-:W-:Y:S08]  /*9f30*/  HMMA.16816.F32.BF16 R28, R136.reuse, R152, RZ ;  /* 0x00000098881c723c */ /* 0x060ff000000418ff */
[----:B------:R-:W-:Y:S01]  /*9f40*/  HMMA.16816.F32.BF16 R32, R136, R154, RZ ;  /* 0x0000009a8820723c */ /* 0x000fe200000418ff */
[----:B------:R-:W4:Y:S06]  /*9f50*/  LDSM.16.M88.4 R136, [R186+0x7000] ;  /* 0x00700000ba88783b */ /* 0x000f2c0000000200 */
[----:B------:R-:W-:Y:S01]  /*9f60*/  LDSM.16.M88.4 R152, [R182] ;  /* 0x00000000b698783b */ /* 0x000fe20000000200 */
[C---:B------:R-:W-:Y:S08]  /*9f70*/  HMMA.16816.F32.BF16 R4, R156.reuse, R160, R4 ;  /* 0x000000a09c04723c */ /* 0x040ff00000041804 */
[C---:B------:R-:W-:Y:S01]  /*9f80*/  HMMA.16816.F32.BF16 R8, R156.reuse, R162, R8 ;  /* 0x000000a29c08723c */ /* 0x040fe20000041808 */
[----:B------:R-:W5:Y:S07]  /*9f90*/  LDSM.16.M88.4 R160, [R185+0x6000] ;  /* 0x00600000b9a0783b */ /* 0x000f6e0000000200 */
        /* <DEDUP_REMOVED lines=9> */
[----:B------:R-:W2:Y:S01]  /*a030*/  LDSM.16.M88.4 R156, [R185+0x7000] ;  /* 0x00700000b99c783b */ /* 0x000ea20000000200 */
        /* <DEDUP_REMOVED lines=8> */
[----:B------:R-:W-:Y:S07]  /*a0c0*/  LDSM.16.M88.4 R136, [R187+UR5+0x9000] ;  /* 0x00900005bb88783b */ /* 0x000fee0008000200 */
[C---:B------:R-:W-:Y:S08]  /*a0d0*/  HMMA.16816.F32.BF16 R28, R144.reuse, R132, R28 ;  /* 0x00000084901c723c */ /* 0x040ff0000004181c */
[----:B------:R-:W-:Y:S01]  /*a0e0*/  HMMA.16816.F32.BF16 R32, R144, R134, R32 ;  /* 0x000000869020723c */ /* 0x000fe20000041820 */
[----:B------:R-:W3:Y:S06]  /*a0f0*/  LDSM.16.M88.4 R132, [R187+UR5+0x8800] ;  /* 0x00880005bb84783b */ /* 0x000eec0008000200 */
[----:B------:R-:W-:Y:S01]  /*a100*/  LDSM.16.M88.4 R144, [R180+0x2000] ;  /* 0x00200000b490783b */ /* 0x000fe20000000200 */
[C---:B-----5:R-:W-:Y:S08]  /*a110*/  HMMA.16816.F32.BF16 R4, R152.reuse, R160, R4 ;  /* 0x000000a09804723c */ /* 0x060ff00000041804 */
[C---:B------:R-:W-:Y:S01]  /*a120*/  HMMA.16816.F32.BF16 R8, R152.reuse, R162, R8 ;  /* 0x000000a29808723c */ /* 0x040fe20000041808 */
[----:B------:R-:W-:Y:S07]  /*a130*/  LDSM.16.M88.4 R160, [R183+0x2000] ;  /* 0x00200000b7a0783b */ /* 0x000fee0000000200 */
[C---:B--2---:R-:W-:Y:S08]  /*a140*/  HMMA.16816.F32.BF16 R12, R152.reuse, R140, R12 ;  /* 0x0000008c980c723c */ /* 0x044ff0000004180c */
[C---:B------:R-:W-:Y:S01]  /*a150*/  HMMA.16816.F32.BF16 R16, R152.reuse, R142, R16 ;  /* 0x0000008e9810723c */ /* 0x040fe20000041810 */
[----:B------:R-:W2:Y:S07]  /*a160*/  LDSM.16.M88.4 R140, [R187+UR5+0x9800] ;  /* 0x00980005bb8c783b */ /* 0x000eae0008000200 */
[C---:B------:R-:W-:Y:S08]  /*a170*/  HMMA.16816.F32.BF16 R20, R152.reuse, R156, R20 ;  /* 0x0000009c9814723c */ /* 0x040ff00000041814 */
[C---:B------:R-:W-:Y:S01]  /*a180*/  HMMA.16816.F32.BF16 R24, R152.reuse, R158, R24 ;  /* 0x0000009e9818723c */ /* 0x040fe20000041818 */
[----:B------:R-:W-:Y:S07]  /*a190*/  LDSM.16.M88.4 R156, [R181+0x9000] ;  /* 0x00900000b59c783b */ /* 0x000fee0000000200 */
[C---:B-1----:R-:W-:Y:S08]  /*a1a0*/  HMMA.16816.F32.BF16 R28, R152.reuse, R148, R28 ;  /* 0x00000094981c723c */ /* 0x042ff0000004181c */
[----:B------:R-:W-:Y:S01]  /*a1b0*/  HMMA.16816.F32.BF16 R32, R152, R150, R32 ;  /* 0x000000969820723c */ /* 0x000fe20000041820 */
[----:B------:R-:W1:Y:S06]  /*a1c0*/  LDSM.16.M88.4 R148, [R181+0x8000] ;  /* 0x00800000b594783b */ /* 0x000e6c0000000200 */
[----:B------:R-:W4:Y:S01]  /*a1d0*/  LDSM.16.M88.4 R152, [R181+0x8800] ;  /* 0x00880000b598783b */ /* 0x000f220000000200 */
        /* <DEDUP_REMOVED lines=9> */
[C---:B--2---:R-:W-:Y:S08]  /*a270*/  HMMA.16816.F32.BF16 R28, R164.reuse, R140, R28 ;  /* 0x0000008ca41c723c */ /* 0x044ff0000004181c */
[----:B------:R-:W-:Y:S01]  /*a280*/  HMMA.16816.F32.BF16 R32, R164, R142, R32 ;  /* 0x0000008ea420723c */ /* 0x000fe20000041820 */
[----:B------:R-:W2:Y:S06]  /*a290*/  LDSM.16.M88.4 R140, [R186+0x9800] ;  /* 0x00980000ba8c783b */ /* 0x000eac0000000200 */
[----:B------:R-:W-:Y:S01]  /*a2a0*/  LDSM.16.M88.4 R164, [R185+0x8800] ;  /* 0x00880000b9a4783b */ /* 0x000fe20000000200 */
[C---:B-1----:R-:W-:Y:S08]  /*a2b0*/  HMMA.16816.F32.BF16 R4, R144.reuse, R148, R4 ;  /* 0x000000949004723c */ /* 0x042ff00000041804 */
[C---:B------:R-:W-:Y:S01]  /*a2c0*/  HMMA.16816.F32.BF16 R8, R144.reuse, R150, R8 ;  /* 0x000000969008723c */ /* 0x040fe20000041808 */
[----:B------:R-:W-:Y:S07]  /*a2d0*/  LDSM.16.M88.4 R148, [R182+0x2000] ;  /* 0x00200000b694783b */ /* 0x000fee0000000200 */
[C---:B----4-:R-:W-:Y:S08]  /*a2e0*/  HMMA.16816.F32.BF16 R12, R144.reuse, R152, R12 ;  /* 0x00000098900c723c */ /* 0x050ff0000004180c */
[C---:B------:R-:W-:Y:S01]  /*a2f0*/  HMMA.16816.F32.BF16 R16, R144.reuse, R154, R16 ;  /* 0x0000009a9010723c */ /* 0x040fe20000041810 */
[----:B------:R-:W1:Y:S07]  /*a300*/  LDSM.16.M88.4 R152, [R185+0x8000] ;  /* 0x00800000b998783b */ /* 0x000e6e0000000200 */
[C---:B------:R-:W-:Y:S08]  /*a310*/  HMMA.16816.F32.BF16 R20, R144.reuse, R156, R20 ;  /* 0x0000009c9014723c */ /* 0x040ff00000041814 */
[C---:B------:R-:W-:Y:S01]  /*a320*/  HMMA.16816.F32.BF16 R24, R144.reuse, R158, R24 ;  /* 0x0000009e9018723c */ /* 0x040fe20000041818 */
[----:B------:R-:W-:Y:S07]  /*a330*/  LDSM.16.M88.4 R156, [R187+UR5+0xa000] ;  /* 0x00a00005bb9c783b */ /* 0x000fee0008000200 */
[C---:B---3--:R-:W-:Y:S08]  /*a340*/  HMMA.16816.F32.BF16 R28, R144.reuse, R132, R28 ;  /* 0x00000084901c723c */ /* 0x048ff0000004181c */
[----:B------:R-:W-:Y:S01]  /*a350*/  HMMA.16816.F32.BF16 R32, R144, R134, R32 ;  /* 0x000000869020723c */ /* 0x000fe20000041820 */
[----:B------:R-:W3:Y:S06]  /*a360*/  LDSM.16.M88.4 R132, [R185+0x9800] ;  /* 0x00980000b984783b */ /* 0x000eec0000000200 */
[----:B------:R-:W4:Y:S01]  /*a370*/  LDSM.16.M88.4 R144, [R184+0x4000] ;  /* 0x00400000b890783b */ /* 0x000f220000000200 */
[C---:B------:R-:W-:Y:S08]  /*a380*/  HMMA.16816.F32.BF16 R4, R160.reuse, R168, R4 ;  /* 0x000000a8a004723c */ /* 0x040ff00000041804 */
[C---:B------:R-:W-:Y:S01]  /*a390*/  HMMA.16816.F32.BF16 R8, R160.reuse, R170, R8 ;  /* 0x000000aaa008723c */ /* 0x040fe20000041808 */
[----:B------:R-:W4:Y:S07]  /*a3a0*/  LDSM.16.M88.4 R168, [R187+UR5+0xa800] ;  /* 0x00a80005bba8783b */ /* 0x000f2e0008000200 */
[C---:B------:R-:W-:Y:S08]  /*a3b0*/  HMMA.16816.F32.BF16 R12, R160.reuse, R172, R12 ;  /* 0x000000aca00c723c */ /* 0x040ff0000004180c */
[C---:B------:R-:W-:Y:S01]  /*a3c0*/  HMMA.16816.F32.BF16 R16, R160.reuse, R174, R16 ;  /* 0x000000aea010723c */ /* 0x040fe20000041810 */
[----:B------:R-:W4:Y:S07]  /*a3d0*/  LDSM.16.M88.4 R172, [R187+UR5+0xb000] ;  /* 0x00b00005bbac783b */ /* 0x000f2e0008000200 */
[C---:B-----5:R-:W-:Y:S08]  /*a3e0*/  HMMA.16816.F32.BF16 R20, R160.reuse, R136, R20 ;  /* 0x00000088a014723c */ /* 0x060ff00000041814 */
[C---:B------:R-:W-:Y:S01]  /*a3f0*/  HMMA.16816.F32.BF16 R24, R160.reuse, R138, R24 ;  /* 0x0000008aa018723c */ /* 0x040fe20000041818 */
[----:B------:R-:W5:Y:S07]  /*a400*/  LDSM.16.M88.4 R136, [R187+UR5+0xb800] ;  /* 0x00b80005bb88783b */ /* 0x000f6e0008000200 */
[C---:B--2---:R-:W-:Y:S08]  /*a410*/  HMMA.16816.F32.BF16 R28, R160.reuse, R140, R28 ;  /* 0x0000008ca01c723c */ /* 0x044ff0000004181c */
[----:B------:R-:W-:Y:S01]  /*a420*/  HMMA.16816.F32.BF16 R32, R160, R142, R32 ;  /* 0x0000008ea020723c */ /* 0x000fe20000041820 */
[----:B------:R-:W-:Y:S06]  /*a430*/  LDSM.16.M88.4 R140, [R180+0x4000] ;  /* 0x00400000b48c783b */ /* 0x000fec0000000200 */
[----:B------:R-:W-:Y:S01]  /*a440*/  LDSM.16.M88.4 R160, [R183+0x4000] ;  /* 0x00400000b7a0783b */ /* 0x000fe20000000200 */
[C---:B-1----:R-:W-:Y:S08]  /*a450*/  HMMA.16816.F32.BF16 R4, R148.reuse, R152, R4 ;  /* 0x000000989404723c */ /* 0x042ff00000041804 */
[C---:B------:R-:W-:Y:S01]  /*a460*/  HMMA.16816.F32.BF16 R8, R148.reuse, R154, R8 ;  /* 0x0000009a9408723c */ /* 0x040fe20000041808 */
[----:B------:R-:W1:Y:S07]  /*a470*/  LDSM.16.M88.4 R152, [R181+0xa000] ;  /* 0x00a00000b598783b */ /* 0x000e6e0000000200 */
[C---:B------:R-:W-:Y:S08]  /*a480*/  HMMA.16816.F32.BF16 R12, R148.reuse, R164, R12 ;  /* 0x000000a4940c723c */ /* 0x040ff0000004180c */
[C---:B------:R-:W-:Y:S01]  /*a490*/  HMMA.16816.F32.BF16 R16, R148.reuse, R166, R16 ;  /* 0x000000a69410723c */ /* 0x040fe20000041810 */
[----:B------:R-:W-:Y:S07]  /*a4a0*/  LDSM.16.M88.4 R164, [R186+0xa000] ;  /* 0x00a00000baa4783b */ /* 0x000fee0000000200 */
[C---:B------:R-:W-:Y:S03]  /*a4b0*/  HMMA.16816.F32.BF16 R20, R148.reuse, R176, R20 ;  /* 0x000000b09414723c */ /* 0x040fe60000041814 */
[C---:B------:R-:W-:Y:S05]  /*a4c0*/  VIADD R176, R208.reuse, 0xffffffe1 ;  /* 0xffffffe1d0b07836 */ /* 0x040fea0000000000 */
[-C--:B------:R-:W-:Y:S01]  /*a4d0*/  ISETP.GT.AND P1, PT, R199, R176.reuse, PT ;  /* 0x000000b0c700720c */ /* 0x080fe20003f24270 */
[C---:B------:R-:W-:Y:S03]  /*a4e0*/  HMMA.16816.F32.BF16 R24, R148.reuse, R178, R24 ;  /* 0x000000b29418723c */ /* 0x040fe60000041818 */
[C---:B------:R-:W-:Y:S01]  /*a4f0*/  ISETP.GT.AND P5, PT, R193.reuse, R176, PT ;  /* 0x000000b0c100720c */ /* 0x040fe20003fa4270 */
[----:B------:R-:W-:Y:S01]  /*a500*/  VIADD R178, R208, 0xffffffe0 ;  /* 0xffffffe0d0b27836 */ /* 0x000fe20000000000 */
[----:B------:R-:W-:Y:S03]  /*a510*/  ISETP.GE.AND P6, PT, R176, R192, PT ;  /* 0x000000c0b000720c */ /* 0x000fe60003fc6270 */
[C---:B---3--:R-:W-:Y:S03]  /*a520*/  HMMA.16816.F32.BF16 R28, R148.reuse, R132, R28 ;  /* 0x00000084941c723c */ /* 0x048fe6000004181c */
[-C--:B------:R-:W-:Y:S02]  /*a530*/  ISETP.GT.AND P0, PT, R193, R178.reuse, PT ;  /* 0x000000b2c100720c */ /* 0x080fe40003f04270 */
[----:B------:R-:W-:Y:S02]  /*a540*/  ISETP.GT.AND P3, PT, R199, R178, PT ;  /* 0x000000b2c700720c */ /* 0x000fe40003f64270 */
[C---:B------:R-:W-:Y:S01]  /*a550*/  ISETP.GE.AND P2, PT, R178.reuse, R192, PT ;  /* 0x000000c0b200720c */ /* 0x040fe20003f46270 */
[----:B------:R-:W-:Y:S01]  /*a560*/  HMMA.16816.F32.BF16 R32, R148, R134, R32 ;  /* 0x000000869420723c */ /* 0x000fe20000041820 */
[----:B------:R-:W2:Y:S02]  /*a570*/  LDSM.16.M88.4 R132, [R181+0xa800] ;  /* 0x00a80000b584783b */ /* 0x000ea40000000200 */
[-C--:B------:R-:W-:Y:S01]  /*a580*/  ISETP.GE.AND P4, PT, R178, R191.reuse, PT ;  /* 0x000000bfb200720c */ /* 0x080fe20003f86270 */
[C---:B------:R-:W-:Y:S03]  /*a590*/  VIADD R178, R208.reuse, 0xffffffe8 ;  /* 0xffffffe8d0b27836 */ /* 0x040fe60000000000 */
[----:B------:R-:W3:Y:S01]  /*a5a0*/  LDSM.16.M88.4 R148, [R181+0xb000] ;  /* 0x00b00000b594783b */ /* 0x000ee20000000200 */
        /* <DEDUP_REMOVED lines=11> */
[----:B------:R-:W5:Y:S06]  /*a660*/  LDSM.16.M88.4 R136, [R186+0xa800] ;  /* 0x00a80000ba88783b */ /* 0x000f6c0000000200 */
[----:B------:R-:W5:Y:S01]  /*a670*/  LDSM.16.M88.4 R144, [R186+0xb000] ;  /* 0x00b00000ba90783b */ /* 0x000f620000000200 */
[C---:B-1----:R-:W-:Y:S08]  /*a680*/  HMMA.16816.F32.BF16 R4, R140.reuse, R152, R4 ;  /* 0x000000988c04723c */ /* 0x042ff00000041804 */
[C---:B------:R-:W-:Y:S01]  /*a690*/  HMMA.16816.F32.BF16 R8, R140.reuse, R154, R8 ;  /* 0x0000009a8c08723c */ /* 0x040fe20000041808 */
[----:B------:R-:W1:Y:S07]  /*a6a0*/  LDSM.16.M88.4 R152, [R182+0x4000] ;  /* 0x00400000b698783b */ /* 0x000e6e0000000200 */
[C---:B--2---:R-:W-:Y:S08]  /*a6b0*/  HMMA.16816.F32.BF16 R12, R140.reuse, R132, R12 ;  /* 0x000000848c0c723c */ /* 0x044ff0000004180c */
[C---:B------:R-:W-:Y:S01]  /*a6c0*/  HMMA.16816.F32.BF16 R16, R140.reuse, R134, R16 ;  /* 0x000000868c10723c */ /* 0x040fe20000041810 */
[----:B------:R-:W2:Y:S07]  /*a6d0*/  LDSM.16.M88.4 R132, [R185+0xa800] ;  /* 0x00a80000b984783b */ /* 0x000eae0000000200 */
[C---:B---3--:R-:W-:Y:S08]  /*a6e0*/  HMMA.16816.F32.BF16 R20, R140.reuse, R148, R20 ;  /* 0x000000948c14723c */ /* 0x048ff00000041814 */
[C---:B------:R-:W-:Y:S08]  /*a6f0*/  HMMA.16816.F32.BF16 R24, R140.reuse, R150, R24 ;  /* 0x000000968c18723c */ /* 0x040ff00000041818 */
[C---:B----4-:R-:W-:Y:S08]  /*a700*/  HMMA.16816.F32.BF16 R28, R140.reuse, R156, R28 ;  /* 0x0000009c8c1c723c */ /* 0x050ff0000004181c */
[----:B------:R-:W-:Y:S01]  /*a710*/  HMMA.16816.F32.BF16 R32, R140, R158, R32 ;  /* 0x0000009e8c20723c */ /* 0x000fe20000041820 */
[----:B------:R-:W-:Y:S07]  /*a720*/  LDSM.16.M88.4 R140, [R185+0xb800] ;  /* 0x00b80000b98c783b */ /* 0x000fee0000000200 */
[C---:B------:R-:W-:Y:S08]  /*a730*/  HMMA.16816.F32.BF16 R4, R160.reuse, R164, R4 ;  /* 0x000000a4a004723c */ /* 0x040ff00000041804 */
[C---:B------:R-:W-:Y:S08]  /*a740*/  HMMA.16816.F32.BF16 R8, R160.reuse, R166, R8 ;  /* 0x000000a6a008723c */ /* 0x040ff00000041808 */
[C---:B-----5:R-:W-:Y:S08]  /*a750*/  HMMA.16816.F32.BF16 R12, R160.reuse, R136, R12 ;  /* 0x00000088a00c723c */ /* 0x060ff0000004180c */
[C---:B------:R-:W-:Y:S01]  /*a760*/  HMMA.16816.F32.BF16 R16, R160.reuse, R138, R16 ;  /* 0x0000008aa010723c */ /* 0x040fe20000041810 */
[----:B------:R-:W3:Y:S01]  /*a770*/  LDSM.16.M88.4 R136, [R185+0xb000] ;  /* 0x00b00000b988783b */ /* 0x000ee20000000200 */
[----:B------:R-:W-:Y:S04]  /*a780*/  DEPBAR.LE SB0, 0x0 ;  /* 0x000080000000791a */ /* 0x000fe80000000000 */
[----:B------:R-:W-:Y:S02]  /*a790*/  BAR.SYNC.DEFER_BLOCKING 0x0 ;  /* 0x0000000000007b1d */ /* 0x000fe40000010000 */
[C---:B------:R-:W-:Y:S08]  /*a7a0*/  HMMA.16816.F32.BF16 R20, R160.reuse, R144, R20 ;  /* 0x00000090a014723c */ /* 0x040ff00000041814 */
[C---:B------:R-:W-:Y:S08]  /*a7b0*/  HMMA.16816.F32.BF16 R24, R160.reuse, R146, R24 ;  /* 0x00000092a018723c */ /* 0x040ff00000041818 */
[C---:B------:R-:W-:Y:S08]  /*a7c0*/  HMMA.16816.F32.BF16 R28, R160.reuse, R168, R28 ;  /* 0x000000a8a01c723c */ /* 0x040ff0000004181c */
[----:B------:R-:W-:Y:S08]  /*a7d0*/  HMMA.16816.F32.BF16 R32, R160, R170, R32 ;  /* 0x000000aaa020723c */ /* 0x000ff00000041820 */
[C---:B-1----:R-:W-:Y:S08]  /*a7e0*/  HMMA.16816.F32.BF16 R4, R152.reuse, R172, R4 ;  /* 0x000000ac9804723c */ /* 0x042ff00000041804 */
[C---:B------:R-:W-:Y:S03]  /*a7f0*/  HMMA.16816.F32.BF16 R8, R152.reuse, R174, R8 ;  /* 0x000000ae9808723c */ /* 0x040fe60000041808 */
[C---:B------:R-:W-:Y:S02]  /*a800*/  VIADD R174, R208.reuse, 0x19 ;  /* 0x00000019d0ae7836 */ /* 0x040fe40000000000 */
[C---:B------:R-:W-:Y:S03]  /*a810*/  VIADD R175, R208.reuse, 0x10 ;  /* 0x00000010d0af7836 */ /* 0x040fe60000000000 */
        /* <DEDUP_REMOVED lines=8> */
[----:B------:R-:W-:Y:S02]  /*a8a0*/  ISETP.GT.AND P1, PT, R199, R132, PT ;  /* 0x00000084c700720c */ /* 0x000fe40003f24270 */
[----:B------:R-:W-:Y:S01]  /*a8b0*/  ISETP.GE.AND P0, PT, R176, R191, PT ;  /* 0x000000bfb000720c */ /* 0x000fe20003f06270 */
        /* <DEDUP_REMOVED lines=8> */
[C---:B------:R-:W-:Y:S03]  /*a940*/  HMMA.16816.F32.BF16 R28, R152.reuse, R140, R28 ;  /* 0x0000008c981c723c */ /* 0x040fe6000004181c */
[----:B------:R-:W-:Y:S02]  /*a950*/  FSEL R230, R15, -INF , !P1 ;  /* 0xff8000000fe67808 */ /* 0x000fe40004800000 */
[----:B------:R-:W-:Y:S02]  /*a960*/  ISETP.GT.AND P1, PT, R193, R226, PT ;  /* 0x000000e2c100720c */ /* 0x000fe40003f24270 */
[----:B------:R-:W-:Y:S01]  /*a970*/  FSEL R179, R5, -INF , !P5 ;  /* 0xff80000005b37808 */ /* 0x000fe20006800000 */
[----:B------:R-:W-:Y:S03]  /*a980*/  HMMA.16816.F32.BF16 R32, R152, R142, R32 ;  /* 0x0000008e9820723c */ /* 0x000fe60000041820 */
[----:B------:R-:W-:Y:S01]  /*a990*/  FSEL R233, R16, -INF , !P1 ;  /* 0xff80000010e97808 */ /* 0x000fe20004800000 */
[----:B------:R-:W-:Y:S01]  /*a9a0*/  VIADD R154, R208, 0x11 ;  /* 0x00000011d09a7836 */ /* 0x000fe20000000000 */
[----:B------:R-:W-:Y:S02]  /*a9b0*/  ISETP.GT.AND P1, PT, R199, R224, PT ;  /* 0x000000e0c700720c */ /* 0x000fe40003f24270 */
[----:B------:R-:W-:Y:S02]  /*a9c0*/  ISETP.GT.AND P5, PT, R193, R132, PT ;  /* 0x00000084c100720c */ /* 0x000fe40003fa4270 */
[----:B------:R-:W-:Y:S02]  /*a9d0*/  FSEL R228, R19, -INF , !P1 ;  /* 0xff80000013e47808 */ /* 0x000fe40004800000 */
[-C--:B------:R-:W-:Y:S02]  /*a9e0*/  ISETP.GT.AND P1, PT, R193, R234.reuse, PT ;  /* 0x000000eac100720c */ /* 0x080fe40003f24270 */
        /* <DEDUP_REMOVED lines=8> */
[----:B------:R-:W-:Y:S02]  /*aa70*/  ISETP.GT.AND P1, PT, R193, R250, PT ;  /* 0x000000fac100720c */ /* 0x000fe40003f24270 */
        /* <DEDUP_REMOVED lines=24> */
[----:B------:R-:W-:Y:S02]  /*ac00*/  FSEL R179, R179, -INF , !P6 ;  /* 0xff800000b3b37808 */ /* 0x000fe40007000000 */
[C---:B------:R-:W-:Y:S02]  /*ac10*/  ISETP.GT.AND P3, PT, R199.reuse, R154, PT ;  /* 0x0000009ac700720c */ /* 0x040fe40003f64270 */
[----:B------:R-:W-:Y:S02]  /*ac20*/  ISETP.GE.AND P6, PT, R134, R192, PT ;  /* 0x000000c08600720c */ /* 0x000fe40003fc6270 */
[----:B------:R-:W-:Y:S02]  /*ac30*/  FSEL R135, R30, -INF , !P5 ;  /* 0xff8000001e877808 */ /* 0x000fe40006800000 */
[----:B------:R-:W-:Y:S02]  /*ac40*/  ISETP.GT.AND P5, PT, R199, R174, PT ;  /* 0x000000aec700720c */ /* 0x000fe40003fa4270 */
[----:B------:R-:W-:Y:S02]  /*ac50*/  FSEL R34, R34, -INF , !P1 ;  /* 0xff80000022227808 */ /* 0x000fe40004800000 */
[----:B------:R-:W-:Y:S02]  /*ac60*/  FSEL R3, R31, -INF , !P3 ;  /* 0xff8000001f037808 */ /* 0x000fe40005800000 */
[----:B------:R-:W-:Y:S02]  /*ac70*/  ISETP.GE.AND P1, PT, R132, R192, PT ;  /* 0x000000c08400720c */ /* 0x000fe40003f26270 */
[----:B------:R-:W-:Y:S02]  /*ac80*/  FSEL R227, R227, -INF , !P6 ;  /* 0xff800000e3e37808 */ /* 0x000fe40007000000 */
[----:B------:R-:W-:Y:S02]  /*ac90*/  ISETP.GT.AND P3, PT, R193, R252, PT ;  /* 0x000000fcc100720c */ /* 0x000fe40003f64270 */
        /* <DEDUP_REMOVED lines=8> */
[----:B------:R-:W-:Y:S02]  /*ad20*/  FSEL R251, R32, -INF , !P3 ;  /* 0xff80000020fb7808 */ /* 0x000fe40005800000 */
[-C--:B------:R-:W-:Y:S02]  /*ad30*/  ISETP.GE.AND P1, PT, R226, R192.reuse, PT ;  /* 0x000000c0e200720c */ /* 0x080fe40003f26270 */
[----:B------:R-:W-:Y:S02]  /*ad40*/  FSEL R228, R228, -INF , !P6 ;  /* 0xff800000e4e47808 */ /* 0x000fe40007000000 */
[-C--:B------:R-:W-:Y:S01]  /*ad50*/  ISETP.GE.AND P3, PT, R178, R192.reuse, PT ;  /* 0x000000c0b200720c */ /* 0x080fe20003f66270 */
[----:B------:R-:W-:Y:S01]  /*ad60*/  VIADD R178, R207, 0xffffffff ;  /* 0xffffffffcfb27836 */ /* 0x000fe20000000000 */
[----:B------:R-:W-:Y:S02]  /*ad70*/  FSEL R245, R245, -INF , !P2 ;  /* 0xff800000f5f57808 */ /* 0x000fe40005000000 */
[-C--:B------:R-:W-:Y:S02]  /*ad80*/  ISETP.GE.AND P6, PT, R236, R191.reuse, PT ;  /* 0x000000bfec00720c */ /* 0x080fe40003fc6270 */
[-C--:B------:R-:W-:Y:S02]  /*ad90*/  ISETP.GE.AND P2, PT, R132, R191.reuse, PT ;  /* 0x000000bf8400720c */ /* 0x080fe40003f46270 */
[----:B------:R-:W-:Y:S02]  /*ada0*/  FSEL R248, R248, -INF , !P5 ;  /* 0xff800000f8f87808 */ /* 0x000fe40006800000 */
[-C--:B------:R-:W-:Y:S02]  /*adb0*/  ISETP.GE.AND P5, PT, R226, R191.reuse, PT ;  /* 0x000000bfe200720c */ /* 0x080fe40003fa6270 */
[----:B------:R-:W-:Y:S02]  /*adc0*/  FSEL R231, R231, -INF , !P0 ;  /* 0xff800000e7e77808 */ /* 0x000fe40004000000 */
[----:B------:R-:W-:Y:S02]  /*add0*/  FSEL R242, R242, -INF , !P4 ;  /* 0xff800000f2f27808 */ /* 0x000fe40006000000 */
[C---:B------:R-:W-:Y:S02]  /*ade0*/  ISETP.GE.AND P0, PT, R234.reuse, R192, PT ;  /* 0x000000c0ea00720c */ /* 0x040fe40003f06270 */
[-C--:B------:R-:W-:Y:S02]  /*adf0*/  ISETP.GE.AND P4, PT, R234, R191.reuse, PT ;  /* 0x000000bfea00720c */ /* 0x080fe40003f86270 */
[----:B------:R-:W-:Y:S02]  /*ae00*/  FSEL R233, R233, -INF , !P1 ;  /* 0xff800000e9e97808 */ /* 0x000fe40004800000 */
[----:B------:R-:W-:Y:S02]  /*ae10*/  FSEL R249, R249, -INF , !P3 ;  /* 0xff800000f9f97808 */ /* 0x000fe40005800000 */
[-C--:B------:R-:W-:Y:S02]  /*ae20*/  ISETP.GE.AND P1, PT, R250, R191.reuse, PT ;  /* 0x000000bffa00720c */ /* 0x080fe40003f26270 */
[----:B------:R-:W-:Y:S02]  /*ae30*/  FSEL R234, R177, -INF , !P6 ;  /* 0xff800000b1ea7808 */ /* 0x000fe40007000000 */
[----:B------:R-:W-:Y:S02]  /*ae40*/  ISETP.GE.AND P3, PT, R222, R191, PT ;  /* 0x000000bfde00720c */ /* 0x000fe40003f66270 */
[----:B------:R-:W-:Y:S02]  /*ae50*/  FSEL R246, R246, -INF , !P2 ;  /* 0xff800000f6f67808 */ /* 0x000fe40005000000 */
[----:B------:R-:W-:Y:S02]  /*ae60*/  FMNMX3.FTZ R132, R0, R245, R179, !PT ;  /* 0x000000f500847276 */ /* 0x000fe400078100b3 */
[----:B------:R-:W-:Y:S02]  /*ae70*/  FMNMX3.FTZ R177, R2, R176, R244, !PT ;  /* 0x000000b002b17276 */ /* 0x000fe400078100f4 */
[----:B------:R-:W-:Y:S02]  /*ae80*/  FSEL R232, R232, -INF , !P5 ;  /* 0xff800000e8e87808 */ /* 0x000fe40006800000 */
[-C--:B------:R-:W-:Y:S02]  /*ae90*/  ISETP.GE.AND P5, PT, R236, R192.reuse, PT ;  /* 0x000000c0ec00720c */ /* 0x080fe40003fa6270 */
[----:B------:R-:W-:Y:S02]  /*aea0*/  FSEL R239, R239, -INF , !P0 ;  /* 0xff800000efef7808 */ /* 0x000fe40004000000 */
[----:B------:R-:W-:Y:S02]  /*aeb0*/  ISETP.GE.AND P2, PT, R224, R192, PT ;  /* 0x000000c0e000720c */ /* 0x000fe40003f46270 */
[----:B------:R-:W-:Y:S02]  /*aec0*/  ISETP.GE.AND P0, PT, R208, R191, PT ;  /* 0x000000bfd000720c */ /* 0x000fe40003f06270 */
[----:B------:R-:W-:Y:S02]  /*aed0*/  FSEL R236, R243, -INF , !P1 ;  /* 0xff800000f3ec7808 */ /* 0x000fe40004800000 */
[----:B------:R-:W-:Y:S02]  /*aee0*/  FSEL R230, R230, -INF , !P3 ;  /* 0xff800000e6e67808 */ /* 0x000fe40005800000 */
[----:B------:R-:W-:Y:S02]  /*aef0*/  FMNMX3.FTZ R132, R132, R249, R247, !PT ;  /* 0x000000f984847276 */ /* 0x000fe400078100f7 */
[----:B------:R-:W-:Y:S01]  /*af00*/  FMNMX3.FTZ R243, R177, R248, R246, !PT ;  /* 0x000000f8b1f37276 */ /* 0x000fe200078100f6 */
[----:B------:R-:W-:Y:S01]  /*af10*/  VIADD R177, R214, 0xffffffff ;  /* 0xffffffffd6b17836 */ /* 0x000fe20000000000 */
[----:B------:R-:W-:Y:S02]  /*af20*/  FSEL R229, R229, -INF , !P2 ;  /* 0xff800000e5e57808 */ /* 0x000fe40005000000 */
[----:B------:R-:W-:Y:S02]  /*af30*/  FSEL R240, R240, -INF , !P0 ;  /* 0xff800000f0f07808 */ /* 0x000fe40004000000 */
[-C--:B------:R-:W-:Y:S02]  /*af40*/  ISETP.GE.AND P2, PT, R208, R192.reuse, PT ;  /* 0x000000c0d000720c */ /* 0x080fe40003f46270 */
[----:B------:R-:W-:Y:S02]  /*af50*/  ISETP.GE.AND P0, PT, R154, R192, PT ;  /* 0x000000c09a00720c */ /* 0x000fe40003f06270 */
[----:B------:R-:W-:Y:S02]  /*af60*/  FMNMX3.FTZ R132, R132, R227, R231, !PT ;  /* 0x000000e384847276 */ /* 0x000fe400078100e7 */
[----:B------:R-:W-:Y:S01]  /*af70*/  FMNMX3.FTZ R134, R243, R242, R230, !PT ;  /* 0x000000f2f3867276 */ /* 0x000fe200078100e6 */
[----:B------:R-:W-:Y:S01]  /*af80*/  VIADD R243, R218, 0x9e3779b9 ;  /* 0x9e3779b9daf37836 */ /* 0x000fe20000000000 */
[----:B------:R-:W-:Y:S02]  /*af90*/  ISETP.GE.AND P3, PT, R250, R192, PT ;  /* 0x000000c0fa00720c */ /* 0x000fe40003f66270 */
[----:B------:R-:W-:Y:S02]  /*afa0*/  FSEL R241, R241, -INF , !P2 ;  /* 0xff800000f1f17808 */ /* 0x000fe40005000000 */
[----:B------:R-:W-:Y:S02]  /*afb0*/  FSEL R238, R238, -INF , !P4 ;  /* 0xff800000eeee7808 */ /* 0x000fe40006000000 */
[----:B------:R-:W-:Y:S02]  /*afc0*/  FMNMX3.FTZ R132, R132, R233, R229, !PT ;  /* 0x000000e984847276 */ /* 0x000fe400078100e5 */
[----:B------:R-:W-:Y:S02]  /*afd0*/  FMNMX3.FTZ R134, R134, R232, R228, !PT ;  /* 0x000000e886867276 */ /* 0x000fe400078100e4 */
[----:B------:R-:W-:Y:S02]  /*afe0*/  FSEL R225, R225, -INF , !P0 ;  /* 0xff800000e1e17808 */ /* 0x000fe40004000000 */
[----:B------:R-:W-:Y:S02]  /*aff0*/  LOP3.LUT R178, R178, R213, R219, 0x96, !PT ;  /* 0x000000d5b2b27212 */ /* 0x000fe400078e96db */
[----:B------:R-:W-:Y:S02]  /*b000*/  ISETP.GT.AND P0, PT, R177, R196, PT ;  /* 0x000000c4b100720c */ /* 0x000fe40003f04270 */
[----:B------:R-:W-:Y:S01]  /*b010*/  FSEL R237, R237, -INF , !P3 ;  /* 0xff800000eded7808 */ /* 0x000fe20005800000 */
[----:B------:R-:W-:Y:S01]  /*b020*/  IMAD.WIDE.U32 R30, R178, -0x326172a9, RZ ;  /* 0xcd9e8d57b21e7825 */ /* 0x000fe200078e00ff */
[C---:B------:R-:W-:Y:S02]  /*b030*/  ISETP.GE.AND P2, PT, R175.reuse, R192, PT ;  /* 0x000000c0af00720c */ /* 0x040fe40003f46270 */
[-C--:B------:R-:W-:Y:S02]  /*b040*/  ISETP.GE.AND P3, PT, R154, R191.reuse, PT ;  /* 0x000000bf9a00720c */ /* 0x080fe40003f66270 */
[----:B------:R-:W-:Y:S02]  /*b050*/  ISETP.GE.AND P4, PT, R175, R191, PT ;  /* 0x000000bfaf00720c */ /* 0x000fe40003f86270 */
[----:B------:R-:W-:Y:S02]  /*b060*/  FSEL R235, R235, -INF , !P5 ;  /* 0xff800000ebeb7808 */ /* 0x000fe40006800000 */
[----:B------:R-:W-:Y:S02]  /*b070*/  FMNMX3.FTZ R132, R132, R241, R239, !PT ;  /* 0x000000f184847276 */ /* 0x000fe400078100ef */
[----:B------:R-:W-:Y:S02]  /*b080*/  FMNMX3.FTZ R134, R134, R240, R238, !PT ;  /* 0x000000f086867276 */ /* 0x000fe400078100ee */
        /* <DEDUP_REMOVED lines=18> */
.L_x_1341:
[----:B-1----:R-:W1:Y:S01]  /*b1b0*/  SHFL.BFLY PT, R4, R3, 0x2, 0x1f ;  /* 0x0c401f0003047f89 */ /* 0x002e6200000e0000 */
[----:B------:R-:W-:Y:S02]  /*b1c0*/  IADD3 R155, PT, PT, R218, 0x3c6ef372, RZ ;  /* 0x3c6ef372da9b7810 */ /* 0x000fe40007ffe0ff */
[----:B------:R-:W-:Y:S05]  /*b1d0*/  LOP3.LUT R5, R216, R243, R31, 0x96, !PT ;  /* 0x000000f3d8057212 */ /* 0x000fea00078e961f */
[----:B------:R-:W2:Y:S01]  /*b1e0*/  SHFL.BFLY PT, R7, R132, 0x2, 0x1f ;  /* 0x0c401f0084077f89 */ /* 0x000ea200000e0000 */
[----:B------:R-:W-:Y:S02]  /*b1f0*/  LOP3.LUT R144, R201, R155, R30, 0x96, !PT ;  /* 0x0000009bc9907212 */ /* 0x000fe400078e961e */
[----:B------:R-:W-:Y:S01]  /*b200*/  IADD3 R152, PT, PT, R219, 0x32370b8f, RZ ;  /* 0x32370b8fdb987810 */ /* 0x000fe20007ffe0ff */
[----:B------:R-:W-:Y:S01]  /*b210*/  IMAD.WIDE.U32 R142, R5, -0x2daee0ad, RZ ;  /* 0xd2511f53058e7825 */ /* 0x000fe200078e00ff */
[----:B------:R-:W-:Y:S02]  /*b220*/  IADD3 R153, PT, PT, R219, 0x76cf5d0a, RZ ;  /* 0x76cf5d0adb997810 */ /* 0x000fe40007ffe0ff */
[----:B------:R-:W-:Y:S01]  /*b230*/  IADD3 R150, PT, PT, R218, 0x78dde6e4, RZ ;  /* 0x78dde6e4da967810 */ /* 0x000fe20007ffe0ff */
[----:B------:R-:W-:Y:S01]  /*b240*/  IMAD.WIDE.U32 R144, R144, -0x2daee0ad, RZ ;  /* 0xd2511f5390907825 */ /* 0x000fe200078e00ff */
[----:B------:R-:W-:Y:S02]  /*b250*/  LOP3.LUT R5, R202, R153, R143, 0x96, !PT ;  /* 0x00000099ca057212 */ /* 0x000fe400078e968f */
[----:B------:R-:W-:Y:S02]  /*b260*/  IADD3 R151, PT, PT, R218, -0x255992d5, RZ ;  /* 0xdaa66d2bda977810 */ /* 0x000fe40007ffe0ff */
[----:B------:R-:W-:Y:S01]  /*b270*/  LOP3.LUT R142, R152, R142, R145, 0x96, !PT ;  /* 0x0000008e988e7212 */ /* 0x000fe200078e9691 */
[----:B------:R-:W-:Y:S01]  /*b280*/  IMAD.WIDE.U32 R140, R5, -0x326172a9, RZ ;  /* 0xcd9e8d57058c7825 */ /* 0x000fe200078e00ff */
[----:B------:R-:W-:Y:S02]  /*b290*/  MOV R135, R209 ;  /* 0x000000d100877202 */ /* 0x000fe40000000f00 */
[----:B------:R-:W-:Y:S01]  /*b2a0*/  IADD3 R148, PT, PT, R219, -0x56f99767, RZ ;  /* 0xa9066899db947810 */ /* 0x000fe20007ffe0ff */
[----:B------:R-:W-:Y:S01]  /*b2b0*/  IMAD.WIDE.U32 R142, R142, -0x326172a9, RZ ;  /* 0xcd9e8d578e8e7825 */ /* 0x000fe200078e00ff */
[----:B------:R-:W-:Y:S02]  /*b2c0*/  LOP3.LUT R5, R200, R151, R141, 0x96, !PT ;  /* 0x00000097c8057212 */ /* 0x000fe400078e968d */
[----:B------:R-:W-:Y:S02]  /*b2d0*/  SHF.L.U32 R169, R135, 0x3, RZ ;  /* 0x0000000387a97819 */ /* 0x000fe400000006ff */
[----:B------:R-:W-:Y:S01]  /*b2e0*/  LOP3.LUT R140, R150, R140, R143, 0x96, !PT ;  /* 0x0000008c968c7212 */ /* 0x000fe200078e968f */
[----:B------:R-:W-:Y:S01]  /*b2f0*/  IMAD.WIDE.U32 R10, R5, -0x2daee0ad, RZ ;  /* 0xd2511f53050a7825 */ /* 0x000fe200078e00ff */
[----:B-1----:R-:W-:Y:S02]  /*b300*/  FMNMX.FTZ R4, R3, R4, !PT ;  /* 0x0000000403047209 */ /* 0x002fe40007810000 */
[----:B--2---:R-:W-:Y:S01]  /*b310*/  FMNMX.FTZ R132, R132, R7, !PT ;  /* 0x0000000784847209 */ /* 0x004fe20007810000 */
[----:B------:R-:W-:Y:S01]  /*b320*/  IMAD.WIDE.U32 R140, R140, -0x2daee0ad, RZ ;  /* 0xd2511f538c8c7825 */ /* 0x000fe200078e00ff */
[----:B------:R-:W-:Y:S01]  /*b330*/  SHF.L.U32 R7, R135, 0x6, RZ ;  /* 0x0000000687077819 */ /* 0x000fe200000006ff */
[----:B------:R-:W1:Y:S01]  /*b340*/  SHFL.BFLY PT, R3, R4, 0x1, 0x1f ;  /* 0x0c201f0004037f89 */ /* 0x000e6200000e0000 */
[----:B------:R-:W-:Y:S02]  /*b350*/  SHF.R.U32.HI R165, RZ, 0x1, R135 ;  /* 0x00000001ffa57819 */ /* 0x000fe40000011687 */
[----:B------:R-:W-:Y:S05]  /*b360*/  LOP3.LUT R12, R148, R10, R141, 0x96, !PT ;  /* 0x0000000a940c7212 */ /* 0x000fea00078e968d */
[----:B------:R-:W2:Y:S01]  /*b370*/  SHFL.BFLY PT, R9, R132, 0x1, 0x1f ;  /* 0x0c201f0084097f89 */ /* 0x000ea200000e0000 */
[----:B------:R-:W-:Y:S02]  /*b380*/  LOP3.LUT R164, R169, 0x38, RZ, 0xc0, !PT ;  /* 0x00000038a9a47812 */ /* 0x000fe400078ec0ff */
[----:B------:R-:W-:Y:S01]  /*b390*/  LOP3.LUT R5, R165, 0x8, RZ, 0xc0, !PT ;  /* 0x00000008a5057812 */ /* 0x000fe200078ec0ff */
[----:B------:R-:W-:Y:S01]  /*b3a0*/  IMAD.WIDE.U32 R12, R12, -0x326172a9, RZ ;  /* 0xcd9e8d570c0c7825 */ /* 0x000fe200078e00ff */
[----:B------:R-:W-:Y:S02]  /*b3b0*/  LOP3.LUT R6, R164, 0x1c0, R7, 0xf8, !PT ;  /* 0x000001c0a4067812 */ /* 0x000fe400078ef807 */
[----:B------:R-:W-:Y:S02]  /*b3c0*/  IADD3 R149, PT, PT, R219, -0x126145ec, RZ ;  /* 0xed9eba14db957810 */ /* 0x000fe40007ffe0ff */
[----:B------:R-:W-:Y:S02]  /*b3d0*/  MOV R10, R12 ;  /* 0x0000000c000a7202 */ /* 0x000fe40000000f00 */
[----:B------:R-:W-:Y:S02]  /*b3e0*/  LOP3.LUT R6, R6, R5, RZ, 0x3c, !PT ;  /* 0x0000000506067212 */ /* 0x000fe400078e3cff */
[----:B------:R-:W-:Y:S02]  /*b3f0*/  LOP3.LUT R144, R149, R144, R11, 0x96, !PT ;  /* 0x0000009095907212 */ /* 0x000fe400078e960b */
[----:B------:R-:W-:Y:S02]  /*b400*/  PRMT R138, R12, 0x7771, RZ ;  /* 0x000077710c8a7816 */ /* 0x000fe400000000ff */
[----:B------:R-:W-:Y:S01]  /*b410*/  LOP3.LUT R5, R10, 0xff, RZ, 0xc0, !PT ;  /* 0x000000ff0a057812 */ /* 0x000fe200078ec0ff */
[----:B------:R-:W-:Y:S01]  /*b420*/  IMAD.WIDE.U32 R144, R144, -0x326172a9, RZ ;  /* 0xcd9e8d5790907825 */ /* 0x000fe200078e00ff */
[----:B------:R-:W-:Y:S02]  /*b430*/  LOP3.LUT R160, R6, 0x200, R7, 0xf8, !PT ;  /* 0x0000020006a07812 */ /* 0x000fe400078ef807 */
[----:B-1----:R-:W-:Y:S02]  /*b440*/  FMNMX.FTZ R3, R4, R3, !PT ;  /* 0x0000000304037209 */ /* 0x002fe40007810000 */
[----:B------:R-:W1:Y:S01]  /*b450*/  LDC R4, c[0x0][0x4f8] ;  /* 0x00013e00ff047b82 */ /* 0x000e620000000800 */
[----:B--2---:R-:W-:Y:S02]  /*b460*/  FMNMX.FTZ R132, R132, R9, !PT ;  /* 0x0000000984847209 */ /* 0x004fe40007810000 */
[C---:B------:R-:W-:Y:S01]  /*b470*/  FMUL.FTZ R157, R3.reuse, UR4 ;  /* 0x00000004039d7c20 */ /* 0x040fe20008410000 */
[----:B------:R-:W-:Y:S02]  /*b480*/  FSETP.NEU.FTZ.AND P0, PT, R3, -INF , PT ;  /* 0xff8000000300780b */ /* 0x000fe40003f1d000 */
[C---:B------:R-:W-:Y:S01]  /*b490*/  FSETP.NEU.FTZ.AND P1, PT, R132.reuse, -INF , PT ;  /* 0xff8000008400780b */ /* 0x040fe20003f3d000 */
[----:B------:R-:W-:Y:S01]  /*b4a0*/  FMUL.FTZ R158, R132, UR4 ;  /* 0x00000004849e7c20 */ /* 0x000fe20008410000 */
[----:B------:R-:W-:Y:S02]  /*b4b0*/  FSEL R157, R157, RZ, P0 ;  /* 0x000000ff9d9d7208 */ /* 0x000fe40000000000 */
[----:B------:R-:W-:Y:S02]  /*b4c0*/  LEA R160, R160, UR6, 0x1 ;  /* 0x00000006a0a07c11 */ /* 0x000fe4000f8e08ff */
[----:B------:R-:W-:Y:S01]  /*b4d0*/  PRMT R138, R5, 0x5410, R138 ;  /* 0x00005410058a7816 */ /* 0x000fe2000000008a */
[--C-:B------:R-:W-:Y:S01]  /*b4e0*/  FFMA.FTZ R172, R248, UR4, -R157.reuse ;  /* 0x00000004f8ac7c23 */ /* 0x100fe2000801089d */
[----:B------:R-:W-:Y:S01]  /*b4f0*/  FSEL R5, R132, RZ, P1 ;  /* 0x000000ff84057208 */ /* 0x000fe20000800000 */
[--C-:B------:R-:W-:Y:S01]  /*b500*/  FFMA.FTZ R171, R246, UR4, -R157.reuse ;  /* 0x00000004f6ab7c23 */ /* 0x100fe2000801089d */
[----:B------:R-:W-:Y:S01]  /*b510*/  PRMT R11, R12, 0x7773, RZ ;  /* 0x000077730c0b7816 */ /* 0x000fe200000000ff */
[----:B------:R-:W-:Y:S01]  /*b520*/  FFMA.FTZ R175, R176, UR4, -R157 ;  /* 0x00000004b0af7c23 */ /* 0x000fe2000801089d */
[----:B------:R-:W-:Y:S01]  /*b530*/  PRMT R8, R12, 0x7772, RZ ;  /* 0x000077720c087816 */ /* 0x000fe200000000ff */
[----:B------:R-:W-:Y:S01]  /*b540*/  FADD.FTZ R0, -R5, R0 ;  /* 0x0000000005007221 */ /* 0x000fe20000010100 */
[----:B------:R-:W-:Y:S01]  /*b550*/  LOP3.LUT R6, R190, R144, R13, 0x96, !PT ;  /* 0x00000090be067212 */ /* 0x000fe200078e960d */
[----:B------:R-:W-:Y:S01]  /*b560*/  MUFU.EX2 R172, R172 ;  /* 0x000000ac00ac7308 */ /* 0x000fe20000000800 */
[----:B------:R-:W2:Y:S01]  /*b570*/  LDSM.16.MT88.4 R12, [R160+0xc000] ;  /* 0x00c00000a00c783b */ /* 0x000ea20000004200 */
[----:B------:R-:W-:Y:S01]  /*b580*/  FSEL R5, R3, RZ, P0 ;  /* 0x000000ff03057208 */ /* 0x000fe20000000000 */
[----:B------:R-:W-:Y:S01]  /*b590*/  FFMA.FTZ R174, R244, UR4, -R157 ;  /* 0x00000004f4ae7c23 */ /* 0x000fe2000801089d */
[----:B------:R-:W-:Y:S06]  /*b5a0*/  FSEL R158, R158, RZ, P1 ;  /* 0x000000ff9e9e7208 */ /* 0x000fec0000800000 */
[----:B------:R-:W3:Y:S01]  /*b5b0*/  MUFU.EX2 R171, R171 ;  /* 0x000000ab00ab7308 */ /* 0x000ee20000000800 */
[----:B------:R-:W-:Y:S01]  /*b5c0*/  LOP3.LUT P0, RZ, R135, 0x2, RZ, 0xc0, !PT ;  /* 0x0000000287ff7812 */ /* 0x000fe2000780c0ff */
[----:B------:R-:W-:Y:S01]  /*b5d0*/  FADD.FTZ R2, -R5, R2 ;  /* 0x0000000205027221 */ /* 0x000fe20000010100 */
[----:B-1----:R-:W-:Y:S01]  /*b5e0*/  LOP3.LUT R4, R4, 0xff, RZ, 0xc0, !PT ;  /* 0x000000ff04047812 */ /* 0x002fe200078ec0ff */
[--C-:B------:R-:W-:Y:S01]  /*b5f0*/  FFMA.FTZ R173, R249, UR4, -R158.reuse ;  /* 0x00000004f9ad7c23 */ /* 0x100fe2000801089e */
[----:B------:R-:W-:Y:S01]  /*b600*/  SEL R17, R188, 0xffffffe0, !P0 ;  /* 0xffffffe0bc117807 */ /* 0x000fe20004000000 */
[--C-:B------:R-:W-:Y:S01]  /*b610*/  FFMA.FTZ R170, R247, UR4, -R158.reuse ;  /* 0x00000004f7aa7c23 */ /* 0x100fe2000801089e */
[----:B------:R-:W-:Y:S01]  /*b620*/  PRMT R7, R8, 0x5410, R11 ;  /* 0x0000541008077816 */ /* 0x000fe2000000000b */
[--C-:B------:R-:W-:Y:S01]  /*b630*/  FFMA.FTZ R245, R245, UR4, -R158.reuse ;  /* 0x00000004f5f57c23 */ /* 0x100fe2000801089e */
[--C-:B------:R-:W-:Y:S01]  /*b640*/  FFMA.FTZ R5, R179, UR4, -R158.reuse ;  /* 0x00000004b3057c23 */ /* 0x100fe2000801089e */
[----:B------:R-:W-:Y:S01]  /*b650*/  LEA R161, R4, R4, 0x10 ;  /* 0x0000000404a17211 */ /* 0x000fe200078e80ff */
[----:B------:R-:W-:Y:S01]  /*b660*/  FMUL.FTZ R4, R0, UR4 ;  /* 0x0000000400047c20 */ /* 0x000fe20008410000 */
[----:B------:R-:W-:Y:S01]  /*b670*/  IADD3 R167, PT, PT, R17, R160, RZ ;  /* 0x000000a011a77210 */ /* 0x000fe20007ffe0ff */
[----:B------:R-:W-:Y:S01]  /*b680*/  FMUL.FTZ R0, R2, UR4 ;  /* 0x0000000402007c20 */ /* 0x000fe20008410000 */
[----:B------:R-:W-:Y:S01]  /*b690*/  LOP3.LUT R8, R7, 0xff00ff, RZ, 0xc0, !PT ;  /* 0x00ff00ff07087812 */ /* 0x000fe200078ec0ff */
[----:B------:R-:W-:Y:S01]  /*b6a0*/  MUFU.EX2 R179, R245 ;  /* 0x000000f500b37308 */ /* 0x000fe20000000800 */
[----:B------:R-:W-:Y:S01]  /*b6b0*/  LOP3.LUT P1, RZ, R135, 0x4, RZ, 0xc0, !PT ;  /* 0x0000000487ff7812 */ /* 0x000fe2000782c0ff */
[----:B------:R-:W1:Y:S01]  /*b6c0*/  LDSM.16.MT88.4 R20, [R167+0xc000] ;  /* 0x00c00000a714783b */ /* 0x000e620000004200 */
[C---:B------:R-:W-:Y:S07]  /*b6d0*/  PRMT R9, R6.reuse, 0x7632, R9 ;  /* 0x0000763206097816 */ /* 0x040fee0000000009 */
[----:B------:R-:W-:Y:S01]  /*b6e0*/  MUFU.EX2 R173, R173 ;  /* 0x000000ad00ad7308 */ /* 0x000fe20000000800 */
[C---:B------:R-:W-:Y:S01]  /*b6f0*/  LOP3.LUT R136, R6.reuse, 0xffff, RZ, 0xc0, !PT ;  /* 0x0000ffff06887812 */ /* 0x040fe200078ec0ff */
[--C-:B------:R-:W-:Y:S01]  /*b700*/  FFMA.FTZ R233, R233, UR4, -R158.reuse ;  /* 0x00000004e9e97c23 */ /* 0x100fe2000801089e */
[--C-:B------:R-:W-:Y:S07]  /*b710*/  HSET2.LE.AND R139, R8, R161.reuse, PT ;  /* 0x000000a1088b7233 */ /* 0x100fee0003803000 */
[----:B------:R-:W4:Y:S01]  /*b720*/  MUFU.EX2 R170, R170 ;  /* 0x000000aa00aa7308 */ /* 0x000f220000000800 */
[----:B------:R-:W-:Y:S01]  /*b730*/  LOP3.LUT R11, R6, 0xff, RZ, 0xc0, !PT ;  /* 0x000000ff060b7812 */ /* 0x000fe200078ec0ff */
[--C-:B------:R-:W-:Y:S01]  /*b740*/  FFMA.FTZ R214, R229, UR4, -R158.reuse ;  /* 0x00000004e5d67c23 */ /* 0x100fe2000801089e */
[----:B------:R-:W-:Y:S07]  /*b750*/  LOP3.LUT R9, R9, 0xff, RZ, 0xc0, !PT ;  /* 0x000000ff09097812 */ /* 0x000fee00078ec0ff */
[----:B------:R-:W-:Y:S01]  /*b760*/  MUFU.EX2 R176, R5 ;  /* 0x0000000500b07308 */ /* 0x000fe20000000800 */
[----:B---3--:R-:W-:Y:S01]  /*b770*/  F2FP.BF16.F32.PACK_AB R8, R171, R172 ;  /* 0x000000acab08723e */ /* 0x008fe200000010ff */
[----:B------:R-:W-:Y:S01]  /*b780*/  FFMA.FTZ R231, R231, UR4, -R158 ;  /* 0x00000004e7e77c23 */ /* 0x000fe2000801089e */
[----:B------:R-:W-:Y:S07]  /*b790*/  SHF.R.U32.HI R6, RZ, 0x18, R6 ;  /* 0x00000018ff067819 */ /* 0x000fee0000011606 */
[----:B------:R-:W-:Y:S01]  /*b7a0*/  MUFU.EX2 R175, R175 ;  /* 0x000000af00af7308 */ /* 0x000fe20000000800 */
[----:B------:R-:W-:Y:S01]  /*b7b0*/  SHF.R.U32.HI R136, RZ, 0x8, R136 ;  /* 0x00000008ff887819 */ /* 0x000fe20000011688 */
[--C-:B------:R-:W-:Y:S01]  /*b7c0*/  FFMA.FTZ R230, R230, UR4, -R157.reuse ;  /* 0x00000004e6e67c23 */ /* 0x100fe2000801089d */
[----:B------:R-:W-:Y:S07]  /*b7d0*/  LOP3.LUT R139, R8, R139, RZ, 0xc0, !PT ;  /* 0x0000008b088b7212 */ /* 0x000fee00078ec0ff */
[----:B------:R-:W-:Y:S01]  /*b7e0*/  MUFU.EX2 R174, R174 ;  /* 0x000000ae00ae7308 */ /* 0x000fe20000000800 */
[----:B------:R-:W-:Y:S01]  /*b7f0*/  PRMT R136, R11, 0x5410, R136 ;  /* 0x000054100b887816 */ /* 0x000fe20000000088 */
[----:B------:R-:W-:Y:S01]  /*b800*/  FFMA.FTZ R239, R239, UR4, -R158 ;  /* 0x00000004efef7c23 */ /* 0x000fe2000801089e */
[----:B------:R-:W-:Y:S07]  /*b810*/  PRMT R6, R9, 0x5410, R6 ;  /* 0x0000541009067816 */ /* 0x000fee0000000006 */
[----:B------:R-:W3:Y:S01]  /*b820*/  MUFU.EX2 R2, R4 ;  /* 0x0000000400027308 */ /* 0x000ee20000000800 */
[----:B------:R-:W-:Y:S01]  /*b830*/  IADD3 R8, PT, PT, R160, 0xc000, RZ ;  /* 0x0000c000a0087810 */ /* 0x000fe20007ffe0ff */
[--C-:B------:R-:W-:Y:S01]  /*b840*/  FFMA.FTZ R240, R240, UR4, -R157.reuse ;  /* 0x00000004f0f07c23 */ /* 0x100fe2000801089d */
[----:B------:R-:W-:Y:S07]  /*b850*/  IADD3 R166, PT, PT, R160, 0xc040, RZ ;  /* 0x0000c040a0a67810 */ /* 0x000fee0007ffe0ff */
[----:B------:R-:W5:Y:S01]  /*b860*/  MUFU.EX2 R0, R0 ;  /* 0x0000000000007308 */ /* 0x000f620000000800 */
[--C-:B------:R-:W-:Y:S01]  /*b870*/  HSET2.LE.AND R138, R138, R161.reuse, PT ;  /* 0x000000a18a8a7233 */ /* 0x100fe20003803000 */
[----:B------:R-:W-:Y:S01]  /*b880*/  FFMA.FTZ R235, R235, UR4, -R158 ;  /* 0x00000004ebeb7c23 */ /* 0x000fe2000801089e */
[--C-:B------:R-:W-:Y:S07]  /*b890*/  HSET2.LE.AND R136, R136, R161.reuse, PT ;  /* 0x000000a188887233 */ /* 0x100fee0003803000 */
[----:B------:R-:W-:Y:S01]  /*b8a0*/  MUFU.EX2 R231, R231 ;  /* 0x000000e700e77308 */ /* 0x000fe20000000800 */
[--C-:B------:R-:W-:Y:S01]  /*b8b0*/  HSET2.LE.AND R137, R6, R161.reuse, PT ;  /* 0x000000a106897233 */ /* 0x100fe20003803000 */
[----:B------:R-:W-:Y:S01]  /*b8c0*/  FFMA.FTZ R234, R234, UR4, -R157 ;  /* 0x00000004eaea7c23 */ /* 0x000fe2000801089d */
[----:B------:R-:W-:Y:S07]  /*b8d0*/  @P1 IADD3 R166, PT, PT, R8, -0x40, RZ ;  /* 0xffffffc008a61810 */ /* 0x000fee0007ffe0ff */
[----:B------:R-:W-:Y:S01]  /*b8e0*/  MUFU.EX2 R230, R230 ;  /* 0x000000e600e67308 */ /* 0x000fe20000000800 */
[----:B----4-:R-:W-:Y:S01]  /*b8f0*/  F2FP.BF16.F32.PACK_AB R7, R170, R173 ;  /* 0x000000adaa07723e */ /* 0x010fe200000010ff */
[----:B---3--:R-:W-:Y:S01]  /*b900*/  FMUL.FTZ R4, R2, R128 ;  /* 0x0000008002047220 */ /* 0x008fe20000410000 */
[----:B------:R-:W-:Y:S01]  /*b910*/  F2FP.BF16.F32.PACK_AB R5, R176, R179 ;  /* 0x000000b3b005723e */ /* 0x000fe200000010ff */
[----:B------:R-:W3:Y:S01]  /*b920*/  LDSM.16.MT88.4 R28, [R166] ;  /* 0x00000000a61c783b */ /* 0x000ee20000004200 */
[----:B------:R-:W-:Y:S01]  /*b930*/  F2FP.BF16.F32.PACK_AB R6, R174, R175 ;  /* 0x000000afae06723e */ /* 0x000fe200000010ff */
[----:B------:R-:W-:Y:S01]  /*b940*/  FMUL.FTZ R8, R2, R124 ;  /* 0x0000007c02087220 */ /* 0x000fe20000410000 */
[----:B------:R-:W-:Y:S01]  /*b950*/  LOP3.LUT R138, R7, R138, RZ, 0xc0, !PT ;  /* 0x0000008a078a7212 */ /* 0x000fe200078ec0ff */
[----:B-----5:R-:W-:Y:S01]  /*b960*/  FMUL.FTZ R7, R0, R131 ;  /* 0x0000008300077220 */ /* 0x020fe20000410000 */
[----:B------:R-:W-:Y:S01]  /*b970*/  LOP3.LUT R136, R5, R136, RZ, 0xc0, !PT ;  /* 0x0000008805887212 */ /* 0x000fe200078ec0ff */
[----:B------:R-:W-:Y:S01]  /*b980*/  FMUL.FTZ R5, R2, R129 ;  /* 0x0000008102057220 */ /* 0x000fe20000410000 */
[----:B------:R-:W-:Y:S01]  /*b990*/  LOP3.LUT R137, R6, R137, RZ, 0xc0, !PT ;  /* 0x0000008906897212 */ /* 0x000fe200078ec0ff */
[----:B------:R-:W-:Y:S01]  /*b9a0*/  FMUL.FTZ R6, R0, R130 ;  /* 0x0000008200067220 */ /* 0x000fe20000410000 */
[----:B------:R-:W-:Y:S01]  /*b9b0*/  FMUL.FTZ R9, R2, R125 ;  /* 0x0000007d02097220 */ /* 0x000fe20000410000 */
[----:B------:R-:W-:Y:S01]  /*b9c0*/  LDSM.16.MT88.4 R128, [R167+0xe800] ;  /* 0x00e80000a780783b */ /* 0x000fe20000004200 */
[C---:B------:R-:W-:Y:S01]  /*b9d0*/  FMUL.FTZ R10, R0.reuse, R126 ;  /* 0x0000007e000a7220 */ /* 0x040fe20000410000 */
[----:B------:R-:W-:Y:S01]  /*b9e0*/  FMUL.FTZ R11, R0, R127 ;  /* 0x0000007f000b7220 */ /* 0x000fe20000410000 */
[----:B------:R-:W-:Y:S01]  /*b9f0*/  IADD3 R168, PT, PT, R17, R166, RZ ;  /* 0x000000a611a87210 */ /* 0x000fe20007ffe0ff */
[C---:B------:R-:W-:Y:S01]  /*ba00*/  FMUL.FTZ R16, R2.reuse, R116 ;  /* 0x0000007402107220 */ /* 0x040fe20000410000 */
[C---:B--2---:R-:W-:Y:S01]  /*ba10*/  HMMA.16816.F32.BF16 R4, R136.reuse, R12, R4 ;  /* 0x0000000c8804723c */ /* 0x044fe20000041804 */
[----:B------:R-:W-:Y:S02]  /*ba20*/  MUFU.EX2 R240, R240 ;  /* 0x000000f000f07308 */ /* 0x000fe40000000800 */
[----:B------:R-:W-:Y:S02]  /*ba30*/  LDSM.16.MT88.4 R124, [R160+0xe800] ;  /* 0x00e80000a07c783b */ /* 0x000fe40000004200 */
        /* <DEDUP_REMOVED lines=13> */
[C---:B-1----:R-:W-:Y:S01]  /*bb10*/  HMMA.16816.F32.BF16 R12, R136.reuse, R20, R12 ;  /* 0x00000014880c723c */ /* 0x042fe2000004180c */
[----:B------:R-:W-:Y:S02]  /*bb20*/  MUFU.EX2 R234, R234 ;  /* 0x000000ea00ea7308 */ /* 0x000fe40000000800 */
        /* <DEDUP_REMOVED lines=13> */
[----:B------:R-:W-:Y:S01]  /*bc00*/  IADD3 R159, PT, PT, R218, 0x1715609d, RZ ;  /* 0x1715609dda9f7810 */ /* 0x000fe20007ffe0ff */
[C---:B------:R-:W-:Y:S01]  /*bc10*/  FMUL.FTZ R36, R2.reuse, R36 ;  /* 0x0000002402247220 */ /* 0x040fe20000410000 */
[C---:B---3--:R-:W-:Y:S01]  /*bc20*/  HMMA.16816.F32.BF16 R20, R136.reuse, R28, R20 ;  /* 0x0000001c8814723c */ /* 0x048fe20000041814 */
[----:B------:R-:W1:Y:S01]  /*bc30*/  MUFU.EX2 R214, R214 ;  /* 0x000000d600d67308 */ /* 0x000e620000000800 */
[----:B------:R-:W3:Y:S01]  /*bc40*/  LDSM.16.MT88.4 R112, [R160+0xe000] ;  /* 0x00e00000a070783b */ /* 0x000ee20000004200 */
[C---:B------:R-:W-:Y:S01]  /*bc50*/  FMUL.FTZ R28, R2.reuse, R104 ;  /* 0x00000068021c7220 */ /* 0x040fe20000410000 */
[C---:B------:R-:W-:Y:S01]  /*bc60*/  FMUL.FTZ R29, R2.reuse, R105 ;  /* 0x00000069021d7220 */ /* 0x040fe20000410000 */
[----:B------:R-:W-:Y:S01]  /*bc70*/  LOP3.LUT R142, R159, R142, R145, 0x96, !PT ;  /* 0x0000008e9f8e7212 */ /* 0x000fe200078e9691 */
[----:B------:R-:W-:Y:S01]  /*bc80*/  FMUL.FTZ R37, R2, R37 ;  /* 0x0000002502257220 */ /* 0x000fe20000410000 */
[----:B------:R-:W-:Y:S01]  /*bc90*/  IADD3 R162, PT, PT, R219, 0x646e171e, RZ ;  /* 0x646e171edba27810 */ /* 0x000fe20007ffe0ff */
[C---:B------:R-:W-:Y:S03]  /*bca0*/  HMMA.16816.F32.BF16 R24, R136.reuse, R30, R24 ;  /* 0x0000001e8818723c */ /* 0x040fe60000041818 */
[----:B------:R-:W-:Y:S01]  /*bcb0*/  MUFU.EX2 R239, R239 ;  /* 0x000000ef00ef7308 */ /* 0x000fe20000000800 */
[----:B------:R-:W-:Y:S01]  /*bcc0*/  LDSM.16.MT88.4 R100, [R166+0x2000] ;  /* 0x00200000a664783b */ /* 0x000fe20000004200 */
[C---:B------:R-:W-:Y:S01]  /*bcd0*/  FMUL.FTZ R30, R0.reuse, R106 ;  /* 0x0000006a001e7220 */ /* 0x040fe20000410000 */
[----:B------:R-:W-:Y:S01]  /*bce0*/  FMUL.FTZ R31, R0, R107 ;  /* 0x0000006b001f7220 */ /* 0x000fe20000410000 */
[----:B------:R-:W-:Y:S04]  /*bcf0*/  IMAD.WIDE.U32 R142, R142, -0x2daee0ad, RZ ;  /* 0xd2511f538e8e7825 */ /* 0x000fe800078e00ff */
[C---:B------:R-:W-:Y:S01]  /*bd00*/  FMUL.FTZ R38, R0.reuse, R38 ;  /* 0x0000002600267220 */ /* 0x040fe20000410000 */
[----:B------:R-:W-:Y:S01]  /*bd10*/  FMUL.FTZ R39, R0, R39 ;  /* 0x0000002700277220 */ /* 0x000fe20000410000 */
[----:B------:R-:W-:Y:S01]  /*bd20*/  FMUL.FTZ R40, R2, R40 ;  /* 0x0000002802287220 */ /* 0x000fe20000410000 */
[----:B------:R-:W4:Y:S01]  /*bd30*/  LDSM.16.MT88.4 R104, [R167+0xe000] ;  /* 0x00e00000a768783b */ /* 0x000f220000004200 */
[C---:B--2---:R-:W-:Y:S03]  /*bd40*/  HMMA.16816.F32.BF16 R28, R136.reuse, R120, R28 ;  /* 0x00000078881c723c */ /* 0x044fe6000004181c */
[----:B------:R-:W-:Y:S01]  /*bd50*/  LOP3.LUT R140, R162, R140, R143, 0x96, !PT ;  /* 0x0000008ca28c7212 */ /* 0x000fe200078e968f */
[--C-:B------:R-:W-:Y:S01]  /*bd60*/  FFMA.FTZ R120, R228, UR4, -R157.reuse ;  /* 0x00000004e4787c23 */ /* 0x100fe2000801089d */
[----:B------:R-:W-:Y:S01]  /*bd70*/  FMUL.FTZ R41, R2, R41 ;  /* 0x0000002902297220 */ /* 0x000fe20000410000 */
[----:B------:R-:W-:Y:S01]  /*bd80*/  FMUL.FTZ R42, R0, R42 ;  /* 0x0000002a002a7220 */ /* 0x000fe20000410000 */
[----:B------:R-:W-:Y:S01]  /*bd90*/  LOP3.LUT R146, R140, 0xff, RZ, 0xc0, !PT ;  /* 0x000000ff8c927812 */ /* 0x000fe200078ec0ff */
[C---:B------:R-:W-:Y:S03]  /*bda0*/  HMMA.16816.F32.BF16 R32, R136.reuse, R122, R32 ;  /* 0x0000007a8820723c */ /* 0x040fe60000041820 */
[----:B------:R-:W-:Y:S01]  /*bdb0*/  SHF.R.U32.HI R144, RZ, 0x18, R140 ;  /* 0x00000018ff907819 */ /* 0x000fe2000001168c */
        /* <DEDUP_REMOVED lines=11> */
[C---:B---3--:R-:W-:Y:S03]  /*be70*/  HMMA.16816.F32.BF16 R36, R136.reuse, R112, R36 ;  /* 0x000000708824723c */ /* 0x048fe60000041824 */
[--C-:B------:R-:W-:Y:S01]  /*be80*/  FFMA.FTZ R112, R232, UR4, -R157.reuse ;  /* 0x00000004e8707c23 */ /* 0x100fe2000801089d */
[C---:B------:R-:W-:Y:S01]  /*be90*/  FMUL.FTZ R54, R0.reuse, R54 ;  /* 0x0000003600367220 */ /* 0x040fe20000410000 */
[----:B------:R-:W-:Y:S01]  /*bea0*/  FMUL.FTZ R55, R0, R55 ;  /* 0x0000003700377220 */ /* 0x000fe20000410000 */
[C---:B------:R-:W-:Y:S01]  /*beb0*/  FMUL.FTZ R56, R2.reuse, R56 ;  /* 0x0000003802387220 */ /* 0x040fe20000410000 */
[----:B------:R2:W-:Y:S01]  /*bec0*/  MUFU.EX2 R228, R112 ;  /* 0x0000007000e47308 */ /* 0x0005e20000000800 */
[C---:B------:R-:W-:Y:S03]  /*bed0*/  HMMA.16816.F32.BF16 R40, R136.reuse, R114, R40 ;  /* 0x000000728828723c */ /* 0x040fe60000041828 */
        /* <DEDUP_REMOVED lines=8> */
[----:B--2---:R-:W-:Y:S01]  /*bf60*/  LDSM.16.MT88.4 R112, [R167+0xc800] ;  /* 0x00c80000a770783b */ /* 0x004fe20000004200 */
[C---:B------:R-:W-:Y:S01]  /*bf70*/  FMUL.FTZ R64, R2.reuse, R64 ;  /* 0x0000004002407220 */ /* 0x040fe20000410000 */
[----:B------:R-:W-:Y:S01]  /*bf80*/  FMUL.FTZ R65, R2, R65 ;  /* 0x0000004102417220 */ /* 0x000fe20000410000 */
[C---:B------:R-:W-:Y:S03]  /*bf90*/  HMMA.16816.F32.BF16 R48, R136.reuse, R106, R48 ;  /* 0x0000006a8830723c */ /* 0x040fe60000041830 */
[C---:B------:R-:W-:Y:S01]  /*bfa0*/  FMUL.FTZ R66, R0.reuse, R66 ;  /* 0x0000004200427220 */ /* 0x040fe20000410000 */
[----:B------:R-:W-:Y:S01]  /*bfb0*/  FMUL.FTZ R67, R0, R67 ;  /* 0x0000004300437220 */ /* 0x000fe20000410000 */
[----:B------:R-:W2:Y:S01]  /*bfc0*/  LDSM.16.MT88.4 R104, [R160+0x10000] ;  /* 0x01000000a068783b */ /* 0x000ea20000004200 */
        /* <DEDUP_REMOVED lines=9> */
[----:B------:R-:W3:Y:S02]  /*c060*/  LDSM.16.MT88.4 R100, [R167+0x10000] ;  /* 0x01000000a764783b */ /* 0x000ee40000004200 */
        /* <DEDUP_REMOVED lines=18> */
[C---:B------:R-:W-:Y:S01]  /*c190*/  FMUL.FTZ R90, R0.reuse, R90 ;  /* 0x0000005a005a7220 */ /* 0x040fe20000410000 */
[----:B------:R-:W-:Y:S01]  /*c1a0*/  FMUL.FTZ R91, R0, R91 ;  /* 0x0000005b005b7220 */ /* 0x000fe20000410000 */
[----:B------:R-:W-:Y:S01]  /*c1b0*/  FFMA.FTZ R232, R227, UR4, -R158 ;  /* 0x00000004e3e87c23 */ /* 0x000fe2000801089e */
[----:B------:R-:W-:Y:S01]  /*c1c0*/  FFMA.FTZ R233, R242, UR4, -R157 ;  /* 0x00000004f2e97c23 */ /* 0x000fe2000801089d */
[----:B------:R5:W1:Y:S01]  /*c1d0*/  MUFU.EX2 R227, R120 ;  /* 0x0000007800e37308 */ /* 0x000a620000000800 */
[C---:B--2---:R-:W-:Y:S03]  /*c1e0*/  HMMA.16816.F32.BF16 R68, R136.reuse, R104, R68 ;  /* 0x000000688844723c */ /* 0x044fe60000041844 */
[----:B------:R-:W-:Y:S06]  /*c1f0*/  PRMT R104, R142, 0x7772, RZ ;  /* 0x000077728e687816 */ /* 0x000fec00000000ff */
[----:B------:R-:W2:Y:S01]  /*c200*/  MUFU.EX2 R232, R232 ;  /* 0x000000e800e87308 */ /* 0x000ea20000000800 */
[----:B------:R-:W-:Y:S01]  /*c210*/  PRMT R105, R140, 0x7632, R105 ;  /* 0x000076328c697816 */ /* 0x000fe20000000069 */
[C---:B------:R-:W-:Y:S01]  /*c220*/  FMUL.FTZ R92, R2.reuse, R92 ;  /* 0x0000005c025c7220 */ /* 0x040fe20000410000 */
[----:B------:R-:W-:Y:S01]  /*c230*/  FMUL.FTZ R93, R2, R93 ;  /* 0x0000005d025d7220 */ /* 0x000fe20000410000 */
[C---:B------:R-:W-:Y:S06]  /*c240*/  HMMA.16816.F32.BF16 R72, R136.reuse, R106, R72 ;  /* 0x0000006a8848723c */ /* 0x040fec0000041848 */
[----:B------:R-:W2:Y:S01]  /*c250*/  MUFU.EX2 R233, R233 ;  /* 0x000000e900e97308 */ /* 0x000ea20000000800 */
[----:B------:R-:W-:Y:S01]  /*c260*/  PRMT R106, R142, 0x7771, RZ ;  /* 0x000077718e6a7816 */ /* 0x000fe200000000ff */
[C---:B------:R-:W-:Y:S01]  /*c270*/  FMUL.FTZ R94, R0.reuse, R94 ;  /* 0x0000005e005e7220 */ /* 0x040fe20000410000 */
[----:B-----5:R-:W-:Y:S01]  /*c280*/  LDSM.16.MT88.4 R120, [R168+0x800] ;  /* 0x00080000a878783b */ /* 0x020fe20000004200 */
[----:B------:R-:W-:Y:S01]  /*c290*/  FMUL.FTZ R95, R0, R95 ;  /* 0x0000005f005f7220 */ /* 0x000fe20000410000 */
[----:B------:R-:W-:Y:S01]  /*c2a0*/  LOP3.LUT R105, R105, 0xff, RZ, 0xc0, !PT ;  /* 0x000000ff69697812 */ /* 0x000fe200078ec0ff */
[C---:B---3--:R-:W-:Y:S03]  /*c2b0*/  HMMA.16816.F32.BF16 R76, R136.reuse, R100, R76 ;  /* 0x00000064884c723c */ /* 0x048fe6000004184c */
[----:B------:R-:W-:Y:S01]  /*c2c0*/  PRMT R101, R142, 0x7773, RZ ;  /* 0x000077738e657816 */ /* 0x000fe200000000ff */
[C---:B------:R-:W-:Y:S01]  /*c2d0*/  FMUL.FTZ R96, R2.reuse, R96 ;  /* 0x0000006002607220 */ /* 0x040fe20000410000 */
[----:B------:R-:W-:Y:S01]  /*c2e0*/  MOV R100, R142 ;  /* 0x0000008e00647202 */ /* 0x000fe20000000f00 */
[----:B------:R-:W-:Y:S01]  /*c2f0*/  FMUL.FTZ R97, R2, R97 ;  /* 0x0000006102617220 */ /* 0x000fe20000410000 */
[----:B------:R-:W-:Y:S01]  /*c300*/  PRMT R104, R104, 0x5410, R101 ;  /* 0x0000541068687816 */ /* 0x000fe20000000065 */
[C---:B------:R-:W-:Y:S03]  /*c310*/  HMMA.16816.F32.BF16 R80, R136.reuse, R102, R80 ;  /* 0x000000668850723c */ /* 0x040fe60000041850 */
[----:B------:R-:W-:Y:S01]  /*c320*/  LOP3.LUT R107, R100, 0xff, RZ, 0xc0, !PT ;  /* 0x000000ff646b7812 */ /* 0x000fe200078ec0ff */
[C---:B------:R-:W-:Y:S01]  /*c330*/  FMUL.FTZ R98, R0.reuse, R98 ;  /* 0x0000006200627220 */ /* 0x040fe20000410000 */
[----:B------:R-:W3:Y:S01]  /*c340*/  LDSM.16.MT88.4 R100, [R168+0x4000] ;  /* 0x00400000a864783b */ /* 0x000ee20000004200 */
[----:B------:R-:W-:Y:S01]  /*c350*/  PRMT R144, R105, 0x5410, R144 ;  /* 0x0000541069907816 */ /* 0x000fe20000000090 */
[----:B------:R-:W-:Y:S01]  /*c360*/  FMUL.FTZ R99, R0, R99 ;  /* 0x0000006300637220 */ /* 0x000fe20000410000 */
[C---:B----4-:R-:W-:Y:S03]  /*c370*/  HMMA.16816.F32.BF16 R84, R136.reuse, R108, R84 ;  /* 0x0000006c8854723c */ /* 0x050fe60000041854 */
[----:B------:R-:W-:Y:S01]  /*c380*/  LOP3.LUT R109, R140, 0xffff, RZ, 0xc0, !PT ;  /* 0x0000ffff8c6d7812 */ /* 0x000fe200078ec0ff */
[----:B------:R-:W-:Y:S01]  /*c390*/  FFMA.FTZ R178, R178, UR4, -R157 ;  /* 0x00000004b2b27c23 */ /* 0x000fe2000801089d */
[----:B------:R-:W-:Y:S01]  /*c3a0*/  LDSM.16.MT88.4 R140, [R166+0x2800] ;  /* 0x00280000a68c783b */ /* 0x000fe20000004200 */
[----:B------:R-:W-:Y:S01]  /*c3b0*/  PRMT R106, R107, 0x5410, R106 ;  /* 0x000054106b6a7816 */ /* 0x000fe2000000006a */
[----:B------:R-:W-:Y:S01]  /*c3c0*/  FFMA.FTZ R226, R226, UR4, -R158 ;  /* 0x00000004e2e27c23 */ /* 0x000fe2000801089e */
[C---:B------:R-:W-:Y:S02]  /*c3d0*/  HMMA.16816.F32.BF16 R88, R136.reuse, R110, R88 ;  /* 0x0000006e8858723c */ /* 0x040fe40000041858 */
[----:B------:R-:W-:Y:S01]  /*c3e0*/  MUFU.EX2 R178, R178 ;  /* 0x000000b200b27308 */ /* 0x000fe20000000800 */
[----:B------:R-:W-:Y:S01]  /*c3f0*/  SHF.R.U32.HI R109, RZ, 0x8, R109 ;  /* 0x00000008ff6d7819 */ /* 0x000fe2000001166d */
[----:B------:R-:W-:Y:S01]  /*c400*/  FFMA.FTZ R179, R2, R215, R179 ;  /* 0x000000d702b37223 */ /* 0x000fe200000100b3 */
[----:B------:R-:W-:Y:S01]  /*c410*/  LOP3.LUT R104, R104, 0xff00ff, RZ, 0xc0, !PT ;  /* 0x00ff00ff68687812 */ /* 0x000fe200078ec0ff */
[----:B------:R-:W-:Y:S01]  /*c420*/  FFMA.FTZ R175, R0, R211, R175 ;  /* 0x000000d300af7223 */ /* 0x000fe200000100af */
[----:B------:R-:W-:Y:S01]  /*c430*/  PRMT R146, R146, 0x5410, R109 ;  /* 0x0000541092927816 */ /* 0x000fe2000000006d */
[----:B------:R-:W-:Y:S01]  /*c440*/  FADD.FTZ R176, R176, R179 ;  /* 0x000000b3b0b07221 */ /* 0x000fe20000010000 */
[----:B------:R-:W4:Y:S01]  /*c450*/  LDSM.16.MT88.4 R108, [R160+0xc800] ;  /* 0x00c80000a06c783b */ /* 0x000f220000004200 */
[--C-:B------:R-:W-:Y:S01]  /*c460*/  HSET2.LE.AND R106, R106, R161.reuse, PT ;  /* 0x000000a16a6a7233 */ /* 0x100fe20003803000 */
[----:B------:R-:W-:Y:S01]  /*c470*/  FADD.FTZ R175, R174, R175 ;  /* 0x000000afaeaf7221 */ /* 0x000fe20000010000 */
[--C-:B------:R-:W-:Y:S01]  /*c480*/  HSET2.LE.AND R107, R104, R161.reuse, PT ;  /* 0x000000a1686b7233 */ /* 0x100fe20003803000 */
[----:B------:R-:W-:Y:S01]  /*c490*/  FADD.FTZ R173, R173, R176 ;  /* 0x000000b0adad7221 */ /* 0x000fe20000010000 */
[----:B-1----:R-:W-:Y:S01]  /*c4a0*/  F2FP.BF16.F32.PACK_AB R105, R214, R229 ;  /* 0x000000e5d669723e */ /* 0x002fe200000010ff */
[----:B------:R-:W-:Y:S01]  /*c4b0*/  FADD.FTZ R172, R172, R175 ;  /* 0x000000afacac7221 */ /* 0x000fe20000010000 */
[----:B------:R-:W-:Y:S01]  /*c4c0*/  F2FP.BF16.F32.PACK_AB R104, R227, R228 ;  /* 0x000000e4e368723e */ /* 0x000fe200000010ff */
[----:B------:R-:W-:Y:S01]  /*c4d0*/  FADD.FTZ R173, R170, R173 ;  /* 0x000000adaaad7221 */ /* 0x000fe20000010000 */
[----:B------:R-:W-:Y:S01]  /*c4e0*/  LOP3.LUT R106, R105, R106, RZ, 0xc0, !PT ;  /* 0x0000006a696a7212 */ /* 0x000fe200078ec0ff */
[----:B------:R-:W-:Y:S01]  /*c4f0*/  FADD.FTZ R172, R171, R172 ;  /* 0x000000acabac7221 */ /* 0x000fe20000010000 */
[----:B------:R-:W-:Y:S02]  /*c500*/  LOP3.LUT R107, R104, R107, RZ, 0xc0, !PT ;  /* 0x0000006b686b7212 */ /* 0x000fe400078ec0ff */
[--C-:B------:R-:W-:Y:S02]  /*c510*/  HSET2.LE.AND R104, R146, R161.reuse, PT ;  /* 0x000000a192687233 */ /* 0x100fe40003803000 */
[--C-:B------:R-:W-:Y:S02]  /*c520*/  HSET2.LE.AND R105, R144, R161.reuse, PT ;  /* 0x000000a190697233 */ /* 0x100fe40003803000 */
[----:B------:R-:W1:Y:S01]  /*c530*/  LDSM.16.MT88.4 R144, [R168+0x2800] ;  /* 0x00280000a890783b */ /* 0x000e620000004200 */
[----:B------:R-:W-:Y:S01]  /*c540*/  IADD3 R208, PT, PT, R208, -0x40, RZ ;  /* 0xffffffc0d0d07810 */ /* 0x000fe20007ffe0ff */
[C---:B---3--:R-:W-:Y:S03]  /*c550*/  HMMA.16816.F32.BF16 R92, R136.reuse, R100, R92 ;  /* 0x00000064885c723c */ /* 0x048fe6000004185c */
[----:B--2---:R-:W-:Y:S01]  /*c560*/  F2FP.BF16.F32.PACK_AB R101, R231, R232 ;  /* 0x000000e8e765723e */ /* 0x004fe200000010ff */
[----:B------:R-:W-:Y:S01]  /*c570*/  FADD.FTZ R232, R232, R173 ;  /* 0x000000ade8e87221 */ /* 0x000fe20000010000 */
[----:B------:R-:W-:Y:S01]  /*c580*/  F2FP.BF16.F32.PACK_AB R100, R230, R233 ;  /* 0x000000e9e664723e */ /* 0x000fe200000010ff */
[----:B------:R-:W-:Y:S01]  /*c590*/  FADD.FTZ R233, R233, R172 ;  /* 0x000000ace9e97221 */ /* 0x000fe20000010000 */
[----:B------:R-:W-:Y:S01]  /*c5a0*/  LOP3.LUT R104, R101, R104, RZ, 0xc0, !PT ;  /* 0x0000006865687212 */ /* 0x000fe200078ec0ff */
[----:B------:R-:W-:Y:S01]  /*c5b0*/  HMMA.16816.F32.BF16 R96, R136, R102, R96 ;  /* 0x000000668860723c */ /* 0x000fe20000041860 */
[----:B------:R-:W-:Y:S02]  /*c5c0*/  LDSM.16.MT88.4 R136, [R167+0xf000] ;  /* 0x00f00000a788783b */ /* 0x000fe40000004200 */
[----:B------:R-:W-:Y:S01]  /*c5d0*/  LOP3.LUT R105, R100, R105, RZ, 0xc0, !PT ;  /* 0x0000006964697212 */ /* 0x000fe200078ec0ff */
[----:B------:R-:W-:Y:S01]  /*c5e0*/  FADD.FTZ R232, R231, R232 ;  /* 0x000000e8e7e87221 */ /* 0x000fe20000010000 */
[----:B------:R-:W-:Y:S01]  /*c5f0*/  MOV R2, R3 ;  /* 0x0000000300027202 */ /* 0x000fe20000000f00 */
[----:B------:R-:W-:Y:S01]  /*c600*/  FADD.FTZ R233, R230, R233 ;  /* 0x000000e9e6e97221 */ /* 0x000fe20000010000 */
[----:B------:R-:W-:Y:S01]  /*c610*/  MOV R0, R132 ;  /* 0x0000008400007202 */ /* 0x000fe20000000f00 */
[----:B------:R-:W-:Y:S01]  /*c620*/  FADD.FTZ R229, R229, R232 ;  /* 0x000000e8e5e57221 */ /* 0x000fe20000010000 */
[----:B------:R-:W2:Y:S01]  /*c630*/  LDSM.16.MT88.4 R100, [R160+0x10800] ;  /* 0x01080000a064783b */ /* 0x000ea20000004200 */
[----:B------:R-:W-:Y:S01]  /*c640*/  FADD.FTZ R228, R228, R233 ;  /* 0x000000e9e4e47221 */ /* 0x000fe20000010000 */
[C---:B----4-:R-:W-:Y:S05]  /*c650*/  HMMA.16816.F32.BF16 R4, R104.reuse, R108, R4 ;  /* 0x0000006c6804723c */ /* 0x050fea0000041804 */
[----:B------:R-:W-:Y:S01]  /*c660*/  FADD.FTZ R229, R214, R229 ;  /* 0x000000e5d6e57221 */ /* 0x000fe20000010000 */
[----:B------:R-:W-:Y:S01]  /*c670*/  FADD.FTZ R227, R227, R228 ;  /* 0x000000e4e3e37221 */ /* 0x000fe20000010000 */
[----:B------:R-:W-:Y:S01]  /*c680*/  MOV R214, R177 ;  /* 0x000000b100d67202 */ /* 0x000fe20000000f00 */
[C---:B------:R-:W-:Y:S01]  /*c690*/  HMMA.16816.F32.BF16 R8, R104.reuse, R110, R8 ;  /* 0x0000006e6808723c */ /* 0x040fe20000041808 */
[----:B------:R-:W3:Y:S07]  /*c6a0*/  LDSM.16.MT88.4 R108, [R167+0x10800] ;  /* 0x01080000a76c783b */ /* 0x000eee0000004200 */
[C---:B------:R-:W-:Y:S03]  /*c6b0*/  HMMA.16816.F32.BF16 R12, R104.reuse, R112, R12 ;  /* 0x00000070680c723c */ /* 0x040fe6000004180c */
[----:B------:R-:W-:Y:S02]  /*c6c0*/  LOP3.LUT R112, R213, R219, R207, 0x96, !PT ;  /* 0x000000dbd5707212 */ /* 0x000fe400078e96cf */
[----:B------:R-:W-:Y:S03]  /*c6d0*/  IADD3 R207, PT, PT, R207, -0x2, RZ ;  /* 0xfffffffecfcf7810 */ /* 0x000fe60007ffe0ff */
[C---:B------:R-:W-:Y:S03]  /*c6e0*/  HMMA.16816.F32.BF16 R16, R104.reuse, R114, R16 ;  /* 0x000000726810723c */ /* 0x040fe60000041810 */
[----:B------:R-:W-:Y:S05]  /*c6f0*/  IMAD.WIDE.U32 R112, R112, -0x326172a9, RZ ;  /* 0xcd9e8d5770707825 */ /* 0x000fea00078e00ff */
[C---:B------:R-:W-:Y:S03]  /*c700*/  HMMA.16816.F32.BF16 R20, R104.reuse, R116, R20 ;  /* 0x000000746814723c */ /* 0x040fe60000041814 */
[----:B------:R-:W-:Y:S02]  /*c710*/  LOP3.LUT R243, R216, R243, R113, 0x96, !PT ;  /* 0x000000f3d8f37212 */ /* 0x000fe400078e9671 */
[----:B------:R-:W-:Y:S02]  /*c720*/  LOP3.LUT R116, R201, R155, R112, 0x96, !PT ;  /* 0x0000009bc9747212 */ /* 0x000fe400078e9670 */
[----:B------:R-:W4:Y:S01]  /*c730*/  LDSM.16.MT88.4 R112, [R166+0x4800] ;  /* 0x00480000a670783b */ /* 0x000f220000004200 */
[C---:B------:R-:W-:Y:S03]  /*c740*/  HMMA.16816.F32.BF16 R24, R104.reuse, R118, R24 ;  /* 0x000000766818723c */ /* 0x040fe60000041818 */
[----:B------:R-:W-:Y:S04]  /*c750*/  IMAD.WIDE.U32 R116, R116, -0x2daee0ad, RZ ;  /* 0xd2511f5374747825 */ /* 0x000fe800078e00ff */
[----:B------:R-:W-:Y:S01]  /*c760*/  IMAD.WIDE.U32 R246, R243, -0x2daee0ad, RZ ;  /* 0xd2511f53f3f67825 */ /* 0x000fe200078e00ff */
[C---:B------:R-:W-:Y:S04]  /*c770*/  HMMA.16816.F32.BF16 R28, R104.reuse, R120, R28 ;  /* 0x00000078681c723c */ /* 0x040fe8000004181c */
[----:B------:R-:W-:Y:S02]  /*c780*/  LOP3.LUT R153, R202, R153, R247, 0x96, !PT ;  /* 0x00000099ca997212 */ /* 0x000fe400078e96f7 */
[----:B------:R-:W-:Y:S02]  /*c790*/  LOP3.LUT R246, R152, R246, R117, 0x96, !PT ;  /* 0x000000f698f67212 */ /* 0x000fe400078e9675 */
[C---:B------:R-:W-:Y:S01]  /*c7a0*/  HMMA.16816.F32.BF16 R32, R104.reuse, R122, R32 ;  /* 0x0000007a6820723c */ /* 0x040fe20000041820 */
[----:B------:R-:W-:Y:S02]  /*c7b0*/  LDSM.16.MT88.4 R120, [R166+0x1000] ;  /* 0x00100000a678783b */ /* 0x000fe40000004200 */
[----:B------:R-:W-:Y:S04]  /*c7c0*/  IMAD.WIDE.U32 R244, R153, -0x326172a9, RZ ;  /* 0xcd9e8d5799f47825 */ /* 0x000fe800078e00ff */
[----:B------:R-:W-:Y:S01]  /*c7d0*/  IMAD.WIDE.U32 R246, R246, -0x326172a9, RZ ;  /* 0xcd9e8d57f6f67825 */ /* 0x000fe200078e00ff */
[C---:B------:R-:W-:Y:S01]  /*c7e0*/  HMMA.16816.F32.BF16 R36, R104.reuse, R124, R36 ;  /* 0x0000007c6824723c */ /* 0x040fe20000041824 */
[----:B------:R-:W-:Y:S02]  /*c7f0*/  LDSM.16.MT88.4 R152, [R167+0x11000] ;  /* 0x01100000a798783b */ /* 0x000fe40000004200 */
        /* <DEDUP_REMOVED lines=8> */
[C---:B------:R-:W-:Y:S03]  /*c880*/  HMMA.16816.F32.BF16 R52, R104.reuse, R140, R52 ;  /* 0x0000008c6834723c */ /* 0x040fe60000041834 */
[----:B------:R-:W-:Y:S01]  /*c890*/  FFMA.FTZ R140, R238, UR4, -R157 ;  /* 0x00000004ee8c7c23 */ /* 0x000fe2000801089d */
[--C-:B------:R-:W-:Y:S03]  /*c8a0*/  FFMA.FTZ R238, R237, UR4, -R158.reuse ;  /* 0x00000004edee7c23 */ /* 0x100fe6000801089e */
[----:B------:R5:W-:Y:S01]  /*c8b0*/  MUFU.EX2 R237, R140 ;  /* 0x0000008c00ed7308 */ /* 0x000be20000000800 */
[C---:B------:R-:W-:Y:S09]  /*c8c0*/  HMMA.16816.F32.BF16 R56, R104.reuse, R142, R56 ;  /* 0x0000008e6838723c */ /* 0x040ff20000041838 */
[----:B------:R-:W-:Y:S01]  /*c8d0*/  MUFU.EX2 R238, R238 ;  /* 0x000000ee00ee7308 */ /* 0x000fe20000000800 */
[C---:B-1----:R-:W-:Y:S01]  /*c8e0*/  HMMA.16816.F32.BF16 R60, R104.reuse, R144, R60 ;  /* 0x00000090683c723c */ /* 0x042fe2000004183c */
[----:B-----5:R-:W-:Y:S07]  /*c8f0*/  LDSM.16.MT88.4 R140, [R166+0x3000] ;  /* 0x00300000a68c783b */ /* 0x020fee0000004200 */
[C---:B------:R-:W-:Y:S01]  /*c900*/  HMMA.16816.F32.BF16 R64, R104.reuse, R146, R64 ;  /* 0x000000926840723c */ /* 0x040fe20000041840 */
[----:B------:R-:W-:Y:S07]  /*c910*/  LDSM.16.MT88.4 R144, [R168+0x3000] ;  /* 0x00300000a890783b */ /* 0x000fee0000004200 */
[C---:B--2---:R-:W-:Y:S03]  /*c920*/  HMMA.16816.F32.BF16 R68, R104.reuse, R100, R68 ;  /* 0x000000646844723c */ /* 0x044fe60000041844 */
[----:B------:R-:W-:Y:S05]  /*c930*/  IMAD.WIDE.U32 R100, R151, -0x2daee0ad, RZ ;  /* 0xd2511f5397647825 */ /* 0x000fea00078e00ff */
[C---:B------:R-:W-:Y:S03]  /*c940*/  HMMA.16816.F32.BF16 R72, R104.reuse, R102, R72 ;  /* 0x000000666848723c */ /* 0x040fe60000041848 */
[----:B------:R-:W-:Y:S02]  /*c950*/  LOP3.LUT R242, R149, R116, R101, 0x96, !PT ;  /* 0x0000007495f27212 */ /* 0x000fe400078e9665 */
[----:B------:R-:W-:Y:S02]  /*c960*/  LOP3.LUT R148, R148, R100, R245, 0x96, !PT ;  /* 0x0000006494947212 */ /* 0x000fe400078e96f5 */
[----:B------:R-:W1:Y:S01]  /*c970*/  LDSM.16.MT88.4 R100, [R168+0x4800] ;  /* 0x00480000a864783b */ /* 0x000e620000004200 */
[C---:B---3--:R-:W-:Y:S03]  /*c980*/  HMMA.16816.F32.BF16 R76, R104.reuse, R108, R76 ;  /* 0x0000006c684c723c */ /* 0x048fe6000004184c */
[----:B------:R-:W-:Y:S04]  /*c990*/  IMAD.WIDE.U32 R148, R148, -0x326172a9, RZ ;  /* 0xcd9e8d5794947825 */ /* 0x000fe800078e00ff */
[----:B------:R-:W-:Y:S01]  /*c9a0*/  IMAD.WIDE.U32 R242, R242, -0x326172a9, RZ ;  /* 0xcd9e8d57f2f27825 */ /* 0x000fe200078e00ff */
[C---:B------:R-:W-:Y:S03]  /*c9b0*/  HMMA.16816.F32.BF16 R80, R104.reuse, R110, R80 ;  /* 0x0000006e6850723c */ /* 0x040fe60000041850 */
[----:B------:R-:W-:Y:S02]  /*c9c0*/  MOV R116, R148 ;  /* 0x0000009400747202 */ /* 0x000fe40000000f00 */
[----:B------:R-:W-:Y:S01]  /*c9d0*/  LOP3.LUT R156, R190, R242, R149, 0x96, !PT ;  /* 0x000000f2be9c7212 */ /* 0x000fe200078e9695 */
[----:B------:R-:W-:Y:S01]  /*c9e0*/  FFMA.FTZ R242, R241, UR4, -R158 ;  /* 0x00000004f1f27c23 */ /* 0x000fe2000801089e */
[----:B------:R-:W-:Y:S01]  /*c9f0*/  PRMT R108, R148, 0x7773, RZ ;  /* 0x00007773946c7816 */ /* 0x000fe200000000ff */
[C---:B----4-:R-:W-:Y:S03]  /*ca00*/  HMMA.16816.F32.BF16 R84, R104.reuse, R112, R84 ;  /* 0x000000706854723c */ /* 0x050fe60000041854 */
[----:B------:R-:W-:Y:S01]  /*ca10*/  LOP3.LUT R112, R156, 0xffff, RZ, 0xc0, !PT ;  /* 0x0000ffff9c707812 */ /* 0x000fe200078ec0ff */
[----:B------:R-:W-:Y:S01]  /*ca20*/  FFMA.FTZ R241, R236, UR4, -R157 ;  /* 0x00000004ecf17c23 */ /* 0x000fe2000801089d */
[C---:B------:R-:W-:Y:S01]  /*ca30*/  PRMT R109, R148.reuse, 0x7772, RZ ;  /* 0x00007772946d7816 */ /* 0x040fe200000000ff */
[----:B------:R-:W2:Y:S01]  /*ca40*/  MUFU.EX2 R242, R242 ;  /* 0x000000f200f27308 */ /* 0x000ea20000000800 */
[----:B------:R-:W-:Y:S01]  /*ca50*/  PRMT R110, R148, 0x7771, RZ ;  /* 0x00007771946e7816 */ /* 0x000fe200000000ff */
[C---:B------:R-:W-:Y:S01]  /*ca60*/  HMMA.16816.F32.BF16 R88, R104.reuse, R114, R88 ;  /* 0x000000726858723c */ /* 0x040fe20000041858 */
[----:B------:R-:W-:Y:S07]  /*ca70*/  LDSM.16.MT88.4 R148, [R160+0x11000] ;  /* 0x01100000a094783b */ /* 0x000fee0000004200 */
[----:B------:R-:W3:Y:S01]  /*ca80*/  MUFU.EX2 R241, R241 ;  /* 0x000000f100f17308 */ /* 0x000ee20000000800 */
[----:B------:R-:W-:Y:S02]  /*ca90*/  LOP3.LUT R113, R116, 0xff, RZ, 0xc0, !PT ;  /* 0x000000ff74717812 */ /* 0x000fe400078ec0ff */
[----:B------:R-:W-:Y:S02]  /*caa0*/  SHF.R.U32.HI R112, RZ, 0x8, R112 ;  /* 0x00000008ff707819 */ /* 0x000fe40000011670 */
[C---:B------:R-:W-:Y:S02]  /*cab0*/  LOP3.LUT R111, R156.reuse, 0xff, RZ, 0xc0, !PT ;  /* 0x000000ff9c6f7812 */ /* 0x040fe400078ec0ff */
[----:B------:R-:W-:Y:S01]  /*cac0*/  PRMT R109, R109, 0x5410, R108 ;  /* 0x000054106d6d7816 */ /* 0x000fe2000000006c */
[----:B------:R-:W-:Y:S01]  /*cad0*/  LDSM.16.MT88.4 R116, [R167+0xd000] ;  /* 0x00d00000a774783b */ /* 0x000fe20000004200 */
[----:B------:R-:W-:Y:S02]  /*cae0*/  PRMT R110, R113, 0x5410, R110 ;  /* 0x00005410716e7816 */ /* 0x000fe4000000006e */
[----:B------:R-:W-:Y:S01]  /*caf0*/  PRMT R108, R111, 0x5410, R112 ;  /* 0x000054106f6c7816 */ /* 0x000fe20000000070 */
[C---:B-1----:R-:W-:Y:S04]  /*cb00*/  HMMA.16816.F32.BF16 R92, R104.reuse, R100, R92 ;  /* 0x00000064685c723c */ /* 0x042fe8000004185c */
[----:B------:R-:W1:Y:S01]  /*cb10*/  LDSM.16.MT88.4 R112, [R160+0xd000] ;  /* 0x00d00000a070783b */ /* 0x000e620000004200 */
[----:B------:R-:W-:Y:S02]  /*cb20*/  PRMT R111, R156, 0x7632, R111 ;  /* 0x000076329c6f7816 */ /* 0x000fe4000000006f */
[----:B------:R-:W-:Y:S01]  /*cb30*/  SHF.R.U32.HI R156, RZ, 0x18, R156 ;  /* 0x00000018ff9c7819 */ /* 0x000fe2000001169c */
[----:B------:R-:W-:Y:S03]  /*cb40*/  HMMA.16816.F32.BF16 R96, R104, R102, R96 ;  /* 0x000000666860723c */ /* 0x000fe60000041860 */
[----:B------:R-:W-:Y:S01]  /*cb50*/  LOP3.LUT R111, R111, 0xff, RZ, 0xc0, !PT ;  /* 0x000000ff6f6f7812 */ /* 0x000fe200078ec0ff */
[----:B------:R-:W-:Y:S01]  /*cb60*/  LDSM.16.MT88.4 R104, [R168+0x5000] ;  /* 0x00500000a868783b */ /* 0x000fe20000004200 */
[--C-:B------:R-:W-:Y:S02]  /*cb70*/  HSET2.LE.AND R108, R108, R161.reuse, PT ;  /* 0x000000a16c6c7233 */ /* 0x100fe40003803000 */
[----:B------:R-:W-:Y:S02]  /*cb80*/  PRMT R156, R111, 0x5410, R156 ;  /* 0x000054106f9c7816 */ /* 0x000fe4000000009c */
[----:B------:R-:W-:Y:S02]  /*cb90*/  LOP3.LUT R236, R109, 0xff00ff, RZ, 0xc0, !PT ;  /* 0x00ff00ff6dec7812 */ /* 0x000fe400078ec0ff */
[C---:B--2---:R-:W-:Y:S01]  /*cba0*/  F2FP.BF16.F32.PACK_AB R101, R239.reuse, R242 ;  /* 0x000000f2ef65723e */ /* 0x044fe200000010ff */
[----:B------:R-:W-:Y:S01]  /*cbb0*/  FADD.FTZ R242, R242, R229 ;  /* 0x000000e5f2f27221 */ /* 0x000fe20000010000 */
[--C-:B------:R-:W-:Y:S02]  /*cbc0*/  HSET2.LE.AND R109, R156, R161.reuse, PT ;  /* 0x000000a19c6d7233 */ /* 0x100fe40003803000 */
[--C-:B------:R-:W-:Y:S01]  /*cbd0*/  HSET2.LE.AND R110, R110, R161.reuse, PT ;  /* 0x000000a16e6e7233 */ /* 0x100fe20003803000 */
[----:B------:R-:W-:Y:S01]  /*cbe0*/  FADD.FTZ R239, R239, R242 ;  /* 0x000000f2efef7221 */ /* 0x000fe20000010000 */
[--C-:B------:R-:W-:Y:S02]  /*cbf0*/  HSET2.LE.AND R111, R236, R161.reuse, PT ;  /* 0x000000a1ec6f7233 */ /* 0x100fe40003803000 */
[----:B------:R-:W-:Y:S02]  /*cc00*/  LOP3.LUT R108, R101, R108, RZ, 0xc0, !PT ;  /* 0x0000006c656c7212 */ /* 0x000fe400078ec0ff */
[----:B------:R-:W-:Y:S01]  /*cc10*/  F2FP.BF16.F32.PACK_AB R100, R237, R240 ;  /* 0x000000f0ed64723e */ /* 0x000fe200000010ff */
        /* <DEDUP_REMOVED lines=9> */
[----:B------:R-:W-:Y:S01]  /*ccb0*/  LOP3.LUT R111, R156, R111, RZ, 0xc0, !PT ;  /* 0x0000006f9c6f7212 */ /* 0x000fe200078ec0ff */
[----:B------:R-:W2:Y:S02]  /*ccc0*/  LDSM.16.MT88.4 R100, [R166+0x5000] ;  /* 0x00500000a664783b */ /* 0x000ea40000004200 */
[----:B------:R-:W-:Y:S04]  /*ccd0*/  FADD.FTZ R234, R234, R241 ;  /* 0x000000f1eaea7221 */ /* 0x000fe80000010000 */
[C---:B-1----:R-:W-:Y:S08]  /*cce0*/  HMMA.16816.F32.BF16 R4, R108.reuse, R112, R4 ;  /* 0x000000706c04723c */ /* 0x042ff00000041804 */
[C---:B------:R-:W-:Y:S08]  /*ccf0*/  HMMA.16816.F32.BF16 R8, R108.reuse, R114, R8 ;  /* 0x000000726c08723c */ /* 0x040ff00000041808 */
[C---:B------:R-:W-:Y:S03]  /*cd00*/  HMMA.16816.F32.BF16 R12, R108.reuse, R116, R12 ;  /* 0x000000746c0c723c */ /* 0x040fe6000004180c */
[----:B------:R-:W-:Y:S01]  /*cd10*/  LOP3.LUT R116, R159, R246, R243, 0x96, !PT ;  /* 0x000000f69f747212 */ /* 0x000fe200078e96f3 */
[--C-:B------:R-:W-:Y:S04]  /*cd20*/  FFMA.FTZ R243, R222, UR4, -R157.reuse ;  /* 0x00000004def37c23 */ /* 0x100fe8000801089d */
[C---:B------:R-:W-:Y:S02]  /*cd30*/  HMMA.16816.F32.BF16 R16, R108.reuse, R118, R16 ;  /* 0x000000766c10723c */ /* 0x040fe40000041810 */
[----:B------:R-:W1:Y:S01]  /*cd40*/  MUFU.EX2 R243, R243 ;  /* 0x000000f300f37308 */ /* 0x000e620000000800 */
[----:B------:R-:W-:Y:S05]  /*cd50*/  IMAD.WIDE.U32 R116, R116, -0x2daee0ad, RZ ;  /* 0xd2511f5374747825 */ /* 0x000fea00078e00ff */
[C---:B------:R-:W-:Y:S03]  /*cd60*/  HMMA.16816.F32.BF16 R20, R108.reuse, R120, R20 ;  /* 0x000000786c14723c */ /* 0x040fe60000041814 */
[----:B------:R-:W-:Y:S01]  /*cd70*/  PRMT R115, R116, 0x7773, RZ ;  /* 0x0000777374737816 */ /* 0x000fe200000000ff */
[--C-:B------:R-:W-:Y:S01]  /*cd80*/  FFMA.FTZ R120, R134, UR4, -R157.reuse ;  /* 0x0000000486787c23 */ /* 0x100fe2000801089d */
[----:B------:R-:W-:Y:S01]  /*cd90*/  PRMT R112, R116, 0x7772, RZ ;  /* 0x0000777274707816 */ /* 0x000fe200000000ff */
[----:B------:R-:W-:Y:S01]  /*cda0*/  FFMA.FTZ R157, R133, UR4, -R157 ;  /* 0x00000004859d7c23 */ /* 0x000fe2000801089d */
[----:B------:R-:W-:Y:S01]  /*cdb0*/  LOP3.LUT R114, R162, R244, R117, 0x96, !PT ;  /* 0x000000f4a2727212 */ /* 0x000fe200078e9675 */
[C---:B------:R-:W-:Y:S01]  /*cdc0*/  HMMA.16816.F32.BF16 R24, R108.reuse, R122, R24 ;  /* 0x0000007a6c18723c */ /* 0x040fe20000041818 */
[----:B------:R-:W-:Y:S02]  /*cdd0*/  MUFU.EX2 R133, R120 ;  /* 0x0000007800857308 */ /* 0x000fe40000000800 */
[----:B------:R-:W-:Y:S02]  /*cde0*/  PRMT R113, R116, 0x7771, RZ ;  /* 0x0000777174717816 */ /* 0x000fe400000000ff */
[----:B------:R-:W-:Y:S02]  /*cdf0*/  LOP3.LUT R121, R114, 0xff, RZ, 0xc0, !PT ;  /* 0x000000ff72797812 */ /* 0x000fe400078ec0ff */
[--C-:B------:R-:W-:Y:S01]  /*ce00*/  PRMT R112, R112, 0x5410, R115.reuse ;  /* 0x0000541070707816 */ /* 0x100fe20000000073 */
[C---:B------:R-:W-:Y:S03]  /*ce10*/  HMMA.16816.F32.BF16 R28, R108.reuse, R124, R28 ;  /* 0x0000007c6c1c723c */ /* 0x040fe6000004181c */
[----:B------:R-:W-:Y:S02]  /*ce20*/  LOP3.LUT R112, R112, 0xff00ff, RZ, 0xc0, !PT ;  /* 0x00ff00ff70707812 */ /* 0x000fe400078ec0ff */
[C---:B------:R-:W-:Y:S03]  /*ce30*/  PRMT R115, R114.reuse, 0x7632, R115 ;  /* 0x0000763272737816 */ /* 0x040fe60000000073 */
[C---:B------:R-:W-:Y:S01]  /*ce40*/  HMMA.16816.F32.BF16 R32, R108.reuse, R126, R32 ;  /* 0x0000007e6c20723c */ /* 0x040fe20000041820 */
[----:B------:R-:W3:Y:S02]  /*ce50*/  LDSM.16.MT88.4 R124, [R160+0xd800] ;  /* 0x00d80000a07c783b */ /* 0x000ee40000004200 */
[----:B------:R-:W-:Y:S05]  /*ce60*/  LOP3.LUT R115, R115, 0xff, RZ, 0xc0, !PT ;  /* 0x000000ff73737812 */ /* 0x000fea00078ec0ff */
[C---:B------:R-:W-:Y:S08]  /*ce70*/  HMMA.16816.F32.BF16 R36, R108.reuse, R128, R36 ;  /* 0x000000806c24723c */ /* 0x040ff00000041824 */
[C---:B------:R-:W-:Y:S08]  /*ce80*/  HMMA.16816.F32.BF16 R40, R108.reuse, R130, R40 ;  /* 0x000000826c28723c */ /* 0x040ff00000041828 */
[C---:B------:R-:W-:Y:S03]  /*ce90*/  HMMA.16816.F32.BF16 R44, R108.reuse, R136, R44 ;  /* 0x000000886c2c723c */ /* 0x040fe6000004182c */
[----:B------:R-:W-:Y:S02]  /*cea0*/  LOP3.LUT R136, R114, 0xffff, RZ, 0xc0, !PT ;  /* 0x0000ffff72887812 */ /* 0x000fe400078ec0ff */
[----:B------:R-:W-:Y:S02]  /*ceb0*/  SHF.R.U32.HI R114, RZ, 0x18, R114 ;  /* 0x00000018ff727819 */ /* 0x000fe40000011672 */
[----:B------:R-:W-:Y:S01]  /*cec0*/  SHF.R.U32.HI R136, RZ, 0x8, R136 ;  /* 0x00000008ff887819 */ /* 0x000fe20000011688 */
[C---:B------:R-:W-:Y:S03]  /*ced0*/  HMMA.16816.F32.BF16 R48, R108.reuse, R138, R48 ;  /* 0x0000008a6c30723c */ /* 0x040fe60000041830 */
[----:B------:R-:W-:Y:S02]  /*cee0*/  MOV R138, R116 ;  /* 0x00000074008a7202 */ /* 0x000fe40000000f00 */
[----:B------:R-:W4:Y:S01]  /*cef0*/  LDSM.16.MT88.4 R116, [R167+0xd800] ;  /* 0x00d80000a774783b */ /* 0x000f220000004200 */
[--C-:B------:R-:W-:Y:S02]  /*cf00*/  HSET2.LE.AND R139, R112, R161.reuse, PT ;  /* 0x000000a1708b7233 */ /* 0x100fe40003803000 */
[C---:B------:R-:W-:Y:S03]  /*cf10*/  HMMA.16816.F32.BF16 R52, R108.reuse, R140, R52 ;  /* 0x0000008c6c34723c */ /* 0x040fe60000041834 */
[----:B------:R-:W-:Y:S02]  /*cf20*/  PRMT R114, R115, 0x5410, R114 ;  /* 0x0000541073727816 */ /* 0x000fe40000000072 */
[----:B------:R-:W-:Y:S02]  /*cf30*/  PRMT R136, R121, 0x5410, R136 ;  /* 0x0000541079887816 */ /* 0x000fe40000000088 */
[----:B------:R-:W-:Y:S01]  /*cf40*/  LOP3.LUT R138, R138, 0xff, RZ, 0xc0, !PT ;  /* 0x000000ff8a8a7812 */ /* 0x000fe200078ec0ff */
[C---:B------:R-:W-:Y:S01]  /*cf50*/  HMMA.16816.F32.BF16 R56, R108.reuse, R142, R56 ;  /* 0x0000008e6c38723c */ /* 0x040fe20000041838 */
[----:B------:R-:W-:Y:S02]  /*cf60*/  LDSM.16.MT88.4 R140, [R168+0x1800] ;  /* 0x00180000a88c783b */ /* 0x000fe40000004200 */
[--C-:B------:R-:W-:Y:S02]  /*cf70*/  HSET2.LE.AND R137, R114, R161.reuse, PT ;  /* 0x000000a172897233 */ /* 0x100fe40003803000 */
[--C-:B------:R-:W-:Y:S02]  /*cf80*/  HSET2.LE.AND R136, R136, R161.reuse, PT ;  /* 0x000000a188887233 */ /* 0x100fe40003803000 */
[----:B------:R-:W-:Y:S01]  /*cf90*/  PRMT R138, R138, 0x5410, R113 ;  /* 0x000054108a8a7816 */ /* 0x000fe20000000071 */
[C---:B------:R-:W-:Y:S04]  /*cfa0*/  HMMA.16816.F32.BF16 R60, R108.reuse, R144, R60 ;  /* 0x000000906c3c723c */ /* 0x040fe8000004183c */
[----:B------:R-:W-:Y:S04]  /*cfb0*/  HSET2.LE.AND R138, R138, R161, PT ;  /* 0x000000a18a8a7233 */ /* 0x000fe80003803000 */
[C---:B------:R-:W-:Y:S01]  /*cfc0*/  HMMA.16816.F32.BF16 R64, R108.reuse, R146, R64 ;  /* 0x000000926c40723c */ /* 0x040fe20000041840 */
[----:B------:R-:W-:Y:S07]  /*cfd0*/  LDSM.16.MT88.4 R144, [R160+0xf800] ;  /* 0x00f80000a090783b */ /* 0x000fee0000004200 */
[C---:B------:R-:W-:Y:S01]  /*cfe0*/  HMMA.16816.F32.BF16 R68, R108.reuse, R148, R68 ;  /* 0x000000946c44723c */ /* 0x040fe20000041844 */
[----:B------:R-:W-:Y:S07]  /*cff0*/  LDSM.16.MT88.4 R160, [R160+0x11800] ;  /* 0x01180000a0a0783b */ /* 0x000fee0000004200 */
[C---:B------:R-:W-:Y:S01]  /*d000*/  HMMA.16816.F32.BF16 R72, R108.reuse, R150, R72 ;  /* 0x000000966c48723c */ /* 0x040fe20000041848 */
[----:B------:R-:W-:Y:S07]  /*d010*/  LDSM.16.MT88.4 R148, [R167+0xf800] ;  /* 0x00f80000a794783b */ /* 0x000fee0000004200 */
[C---:B------:R-:W-:Y:S08]  /*d020*/  HMMA.16816.F32.BF16 R76, R108.reuse, R152, R76 ;  /* 0x000000986c4c723c */ /* 0x040ff0000004184c */
[C---:B------:R-:W-:Y:S01]  /*d030*/  HMMA.16816.F32.BF16 R80, R108.reuse, R154, R80 ;  /* 0x0000009a6c50723c */ /* 0x040fe20000041850 */
[----:B------:R-:W-:Y:S07]  /*d040*/  LDSM.16.MT88.4 R152, [R166+0x3800] ;  /* 0x00380000a698783b */ /* 0x000fee0000004200 */
[C---:B--2---:R-:W-:Y:S03]  /*d050*/  HMMA.16816.F32.BF16 R84, R108.reuse, R100, R84 ;  /* 0x000000646c54723c */ /* 0x044fe60000041854 */
[--C-:B------:R-:W-:Y:S01]  /*d060*/  FFMA.FTZ R100, R225, UR4, -R158.reuse ;  /* 0x00000004e1647c23 */ /* 0x100fe2000801089e */
[--C-:B------:R-:W-:Y:S01]  /*d070*/  FFMA.FTZ R225, R224, UR4, -R158.reuse ;  /* 0x00000004e0e17c23 */ /* 0x100fe2000801089e */
[----:B------:R-:W-:Y:S01]  /*d080*/  FFMA.FTZ R158, R223, UR4, -R158 ;  /* 0x00000004df9e7c23 */ /* 0x000fe2000801089e */
[----:B------:R-:W2:Y:S02]  /*d090*/  MUFU.EX2 R224, R157 ;  /* 0x0000009d00e07308 */ /* 0x000ea40000000800 */
[C---:B------:R-:W-:Y:S08]  /*d0a0*/  HMMA.16816.F32.BF16 R88, R108.reuse, R102, R88 ;  /* 0x000000666c58723c */ /* 0x040ff00000041858 */
[----:B------:R5:W-:Y:S10]  /*d0b0*/  MUFU.EX2 R222, R100 ;  /* 0x0000006400de7308 */ /* 0x000bf40000000800 */
[----:B------:R-:W-:Y:S01]  /*d0c0*/  MUFU.EX2 R134, R158 ;  /* 0x0000009e00867308 */ /* 0x000fe20000000800 */
[C---:B------:R-:W-:Y:S09]  /*d0d0*/  HMMA.16816.F32.BF16 R92, R108.reuse, R104, R92 ;  /* 0x000000686c5c723c */ /* 0x040ff2000004185c */
[----:B------:R-:W3:Y:S01]  /*d0e0*/  MUFU.EX2 R223, R226 ;  /* 0x000000e200df7308 */ /* 0x000ee20000000800 */
[----:B-1----:R-:W-:Y:S01]  /*d0f0*/  F2FP.BF16.F32.PACK_AB R104, R178, R243 ;  /* 0x000000f3b268723e */ /* 0x002fe200000010ff */
[----:B------:R-:W-:Y:S08]  /*d100*/  FADD.FTZ R243, R243, R234 ;  /* 0x000000eaf3f37221 */ /* 0x000ff00000010000 */
[----:B------:R-:W1:Y:S01]  /*d110*/  MUFU.EX2 R225, R225 ;  /* 0x000000e100e17308 */ /* 0x000e620000000800 */
[----:B------:R-:W-:Y:S01]  /*d120*/  LOP3.LUT R137, R104, R137, RZ, 0xc0, !PT ;  /* 0x0000008968897212 */ /* 0x000fe200078ec0ff */
[----:B------:R-:W-:Y:S01]  /*d130*/  HMMA.16816.F32.BF16 R96, R108, R106, R96 ;  /* 0x0000006a6c60723c */ /* 0x000fe20000041860 */
[----:B-----5:R-:W5:Y:S02]  /*d140*/  LDSM.16.MT88.4 R100, [R166+0x1800] ;  /* 0x00180000a664783b */ /* 0x020f640000004200 */
[----:B--2---:R-:W-:Y:S01]  /*d150*/  F2FP.BF16.F32.PACK_AB R104, R224, R133 ;  /* 0x00000085e068723e */ /* 0x004fe200000010ff */
[----:B------:R-:W-:Y:S03]  /*d160*/  FADD.FTZ R178, R178, R243 ;  /* 0x000000f3b2b27221 */ /* 0x000fe60000010000 */
[----:B------:R-:W-:Y:S01]  /*d170*/  LOP3.LUT R139, R104, R139, RZ, 0xc0, !PT ;  /* 0x0000008b688b7212 */ /* 0x000fe200078ec0ff */
[----:B------:R-:W-:Y:S01]  /*d180*/  FADD.FTZ R133, R133, R178 ;  /* 0x000000b285857221 */ /* 0x000fe20000010000 */
[----:B---3--:R-:W-:Y:S01]  /*d190*/  F2FP.BF16.F32.PACK_AB R113, R222, R223 ;  /* 0x000000dfde71723e */ /* 0x008fe200000010ff */
[----:B------:R-:W2:Y:S01]  /*d1a0*/  LDSM.16.MT88.4 R156, [R168+0x3800] ;  /* 0x00380000a89c783b */ /* 0x000ea20000004200 */
[----:B------:R-:W-:Y:S01]  /*d1b0*/  FADD.FTZ R223, R223, R238 ;  /* 0x000000eedfdf7221 */ /* 0x000fe20000010000 */
[----:B-1----:R-:W-:Y:S01]  /*d1c0*/  F2FP.BF16.F32.PACK_AB R105, R134, R225 ;  /* 0x000000e18669723e */ /* 0x002fe200000010ff */
[----:B------:R-:W-:Y:S01]  /*d1d0*/  FADD.FTZ R211, R224, R133 ;  /* 0x00000085e0d37221 */ /* 0x000fe20000010000 */
[----:B------:R-:W-:Y:S01]  /*d1e0*/  LOP3.LUT R136, R113, R136, RZ, 0xc0, !PT ;  /* 0x0000008871887212 */ /* 0x000fe200078ec0ff */
[----:B------:R-:W-:Y:S01]  /*d1f0*/  FADD.FTZ R222, R222, R223 ;  /* 0x000000dfdede7221 */ /* 0x000fe20000010000 */
[----:B------:R-:W-:Y:S03]  /*d200*/  LOP3.LUT R138, R105, R138, RZ, 0xc0, !PT ;  /* 0x0000008a698a7212 */ /* 0x000fe600078ec0ff */
[----:B------:R-:W-:Y:S04]  /*d210*/  FADD.FTZ R215, R225, R222 ;  /* 0x000000dee1d77221 */ /* 0x000fe80000010000 */
[C---:B------:R-:W-:Y:S01]  /*d220*/  HMMA.16816.F32.BF16 R128, R136.reuse, R124, R4 ;  /* 0x0000007c8880723c */ /* 0x040fe20000041804 */
[----:B------:R-:W1:Y:S04]  /*d230*/  LDSM.16.MT88.4 R4, [R167+0x11800] ;  /* 0x01180000a704783b */ /* 0x000e680000004200 */
[----:B------:R-:W-:Y:S03]  /*d240*/  FADD.FTZ R215, R134, R215 ;  /* 0x000000d786d77221 */ /* 0x000fe60000010000 */
[C---:B------:R-:W-:Y:S01]  /*d250*/  HMMA.16816.F32.BF16 R124, R136.reuse, R126, R8 ;  /* 0x0000007e887c723c */ /* 0x040fe20000041808 */
[----:B------:R-:W3:Y:S07]  /*d260*/  LDSM.16.MT88.4 R8, [R166+0x5800] ;  /* 0x00580000a608783b */ /* 0x000eee0000004200 */
[C---:B----4-:R-:W-:Y:S01]  /*d270*/  HMMA.16816.F32.BF16 R120, R136.reuse, R116, R12 ;  /* 0x000000748878723c */ /* 0x050fe2000004180c */
[----:B------:R-:W4:Y:S07]  /*d280*/  LDSM.16.MT88.4 R12, [R168+0x5800] ;  /* 0x00580000a80c783b */ /* 0x000f2e0000004200 */
        /* <DEDUP_REMOVED lines=15> */
[C---:B-1----:R-:W-:Y:S01]  /*d380*/  HMMA.16816.F32.BF16 R76, R136.reuse, R4, R76 ;  /* 0x00000004884c723c */ /* 0x042fe2000004184c */
[----:B------:R-:W1:Y:S07]  /*d390*/  LDC.64 R4, c[0x0][0x3c0] ;  /* 0x0000f000ff047b82 */ /* 0x000e6e0000000a00 */
[C---:B------:R-:W-:Y:S08]  /*d3a0*/  HMMA.16816.F32.BF16 R80, R136.reuse, R6, R80 ;  /* 0x000000068850723c */ /* 0x040ff00000041850 */
[C---:B---3--:R-:W-:Y:S08]  /*d3b0*/  HMMA.16816.F32.BF16 R84, R136.reuse, R8, R84 ;  /* 0x000000088854723c */ /* 0x048ff00000041854 */
[C---:B------:R-:W-:Y:S03]  /*d3c0*/  HMMA.16816.F32.BF16 R88, R136.reuse, R10, R88 ;  /* 0x0000000a8858723c */ /* 0x040fe60000041858 */
[C---:B-1----:R-:W-:Y:S02]  /*d3d0*/  SHF.L.U64.HI R5, R4.reuse, 0x7, R5 ;  /* 0x0000000704057819 */ /* 0x042fe40000010205 */
[----:B------:R-:W-:Y:S03]  /*d3e0*/  LEA R220, P0, -R4, R220, 0x7 ;  /* 0x000000dc04dc7211 */ /* 0x000fe600078039ff */
[C---:B----4-:R-:W-:Y:S03]  /*d3f0*/  HMMA.16816.F32.BF16 R92, R136.reuse, R12, R92 ;  /* 0x0000000c885c723c */ /* 0x050fe6000004185c */
[----:B------:R-:W-:Y:S02]  /*d400*/  IADD3.X R221, PT, PT, R221, ~R5, RZ, P0, !PT ;  /* 0x80000005dddd7210 */ /* 0x000fe400007fe4ff */
[----:B------:R-:W-:Y:S03]  /*d410*/  ISETP.GT.AND P0, PT, R177, R196, PT ;  /* 0x000000c4b100720c */ /* 0x000fe60003f04270 */
[----:B------:R-:W-:Y:S10]  /*d420*/  HMMA.16816.F32.BF16 R96, R136, R14, R96 ;  /* 0x0000000e8860723c */ /* 0x000ff40000041860 */
[----:B------:R-:W-:Y:S10]  /*d430*/  @P0 BRA `(.L_x_1340) ;  /* 0xffffffc400ec0947 */ /* 0x000ff4000383ffff */
.L_x_1339:
        /* <DEDUP_REMOVED lines=220> */
[----:B------:R-:W-:-:S02]  /*e200*/  LOP3.LUT R6, R16, 0x38, R135, 0x78, !PT ;  /* 0x0000003810067812 */ /* 0x000fc400078e7887 */
[----:B------:R-:W-:Y:S01]  /*e210*/  F2FP.BF16.F32.PACK_AB R98, R99, R98 ;  /* 0x000000626362723e */ /* 0x000fe200000010ff */
[----:B------:R-:W-:Y:S01]  /*e220*/  STS [R21+0x2400], R66 ;  /* 0x0024004215007388 */ /* 0x000fe20000000800 */
[----:B------:R-:W-:Y:S02]  /*e230*/  LOP3.LUT R6, R6, 0x1e00, R169, 0xf8, !PT ;  /* 0x00001e0006067812 */ /* 0x000fe400078ef8a9 */
[----:B------:R-:W-:Y:S01]  /*e240*/  F2FP.BF16.F32.PACK_AB R96, R97, R96 ;  /* 0x000000606160723e */ /* 0x000fe200000010ff */
[----:B------:R-:W-:Y:S01]  /*e250*/  STS [R5+0x4000], R68 ;  /* 0x0040004405007388 */ /* 0x000fe20000000800 */
[----:B------:R-:W-:-:S03]  /*e260*/  @P3 MOV R20, 0x1 ;  /* 0x0000000100143802 */ /* 0x000fc60000000f00 */
        /* <DEDUP_REMOVED lines=10> */
[----:B------:R1:W-:Y:S04]  /*e310*/  STS [R19+0x4000], R88 ;  /* 0x0040005813007388 */ /* 0x0003e80000000800 */
[----:B------:R1:W-:Y:S01]  /*e320*/  STS [R19+0x4400], R90 ;  /* 0x0044005a13007388 */ /* 0x0003e20000000800 */
[----:B-----5:R-:W2:Y:S01]  /*e330*/  @P1 LDC.64 R10, c[0x0][0x408] ;  /* 0x00010200ff0a1b82 */ /* 0x020ea20000000a00 */
[----:B------:R-:W1:Y:S02]  /*e340*/  S2R R0, SR_CTAID.X ;  /* 0x0000000000007919 */ /* 0x000e640000002500 */
[----:B------:R1:W-:Y:S05]  /*e350*/  STS [R17+0x4000], R92 ;  /* 0x0040005c11007388 */ /* 0x0003ea0000000800 */
[----:B----4-:R-:W4:Y:S01]  /*e360*/  @!P1 LDC.64 R14, c[0x0][0x400] ;  /* 0x00010000ff0e9b82 */ /* 0x010f220000000a00 */
[----:B---3--:R-:W-:Y:S01]  /*e370*/  @P3 IMAD R12, R5, R2, RZ ;  /* 0x00000002050c3224 */ /* 0x008fe200078e02ff */
[----:B------:R3:W-:Y:S01]  /*e380*/  STS [R17+0x4400], R94 ;  /* 0x0044005e11007388 */ /* 0x0007e20000000800 */
[----:B------:R-:W2:Y:S01]  /*e390*/  S2R R9, SR_CTAID.Y ;  /* 0x0000000000097919 */ /* 0x000ea20000002600 */
[----:B-1----:R-:W1:Y:S01]  /*e3a0*/  S2R R13, SR_CTAID.Z ;  /* 0x00000000000d7919 */ /* 0x002e620000002700 */
[----:B------:R-:W-:Y:S05]  /*e3b0*/  @P3 BRA `(.L_x_1343) ;  /* 0x0000000000203947 */ /* 0x000fea0003800000 */
[----:B------:R-:W-:Y:S01]  /*e3c0*/  ISETP.NE.AND P4, PT, R4, RZ, PT ;  /* 0x000000ff0400720c */ /* 0x000fe20003f85270 */
[----:B------:R-:W5:-:S12]  /*e3d0*/  LDC R5, c[0x0][0x3e0] ;  /* 0x0000f800ff057b82 */ /* 0x000f580000000800 */
[----:B------:R-:W5:Y:S01]  /*e3e0*/  @P4 LDC R20, c[0x0][0x454] ;  /* 0x00011500ff144b82 */ /* 0x000f620000000800 */
[----:B--2---:R-:W-:Y:S02]  /*e3f0*/  @P4 MOV R23, 0x1 ;  /* 0x0000000100174802 */ /* 0x004fe40000000f00 */
[----:B------:R-:W-:-:S05]  /*e400*/  @!P4 MOV R23, 0x1 ;  /* 0x000000010017c802 */ /* 0x000fca0000000f00 */
[----:B------:R-:W2:Y:S01]  /*e410*/  @P4 LDC R12, c[0x0][0x454] ;  /* 0x00011500ff0c4b82 */ /* 0x000ea20000000800 */
[-C--:B-----5:R-:W-:Y:S02]  /*e420*/  @P4 IMAD R20, R20, R5.reuse, RZ ;  /* 0x0000000514144224 */ /* 0x0a0fe400078e02ff */
[----:B------:R-:W-:-:S07]  /*e430*/  @!P4 IMAD R20, R2, R5, RZ ;  /* 0x000000050214c224 */ /* 0x000fce00078e02ff */
.L_x_1343:
[----:B------:R-:W-:Y:S01]  /*e440*/  STS [R21+0x4000], R96 ;  /* 0x0040006015007388 */ /* 0x000fe20000000800 */
[----:B------:R-:W-:Y:S01]  /*e450*/  LEA R6, R6, UR6, 0x1 ;  /* 0x0000000606067c11 */ /* 0x000fe2000f8e08ff */
[----:B------:R-:W5:Y:S01]  /*e460*/  @P2 MUFU.LG2 R8, R8 ;  /* 0x0000000800082308 */ /* 0x000f620000000c00 */
[----:B------:R-:W-:Y:S01]  /*e470*/  ISETP.NE.AND P4, PT, R198, -0x1, PT ;  /* 0xffffffffc600780c */ /* 0x000fe20003f85270 */
[----:B------:R3:W-:Y:S01]  /*e480*/  STS [R21+0x4400], R98 ;  /* 0x0044006215007388 */ /* 0x0007e20000000800 */
[----:B------:R-:W-:Y:S01]  /*e490*/  ISETP.NE.AND P3, PT, R4, RZ, !P3 ;  /* 0x000000ff0400720c */ /* 0x000fe20005f65270 */
[----:B------:R-:W3:Y:S01]  /*e4a0*/  @P2 LDC R5, c[0x0][0x458] ;  /* 0x00011600ff052b82 */ /* 0x000ee20000000800 */
[----:B--2-4-:R-:W-:-:S07]  /*e4b0*/  @!P1 IMAD.WIDE.U32 R24, R9, R14, RZ ;  /* 0x0000000e09189225 */ /* 0x014fce00078e00ff */
[----:B------:R-:W-:Y:S01]  /*e4c0*/  BAR.SYNC.DEFER_BLOCKING 0x0 ;  /* 0x0000000000007b1d */ /* 0x000fe20000010000 */
[----:B------:R-:W-:Y:S01]  /*e4d0*/  LOP3.LUT P5, RZ, R135, 0x3, RZ, 0xc0, !PT ;  /* 0x0000000387ff7812 */ /* 0x000fe200078ac0ff */
[----:B------:R-:W-:Y:S01]  /*e4e0*/  @P1 IMAD.WIDE.U32 R26, R198, R10, RZ ;  /* 0x0000000ac61a1225 */ /* 0x000fe200078e00ff */
[----:B------:R-:W-:-:S03]  /*e4f0*/  LOP3.LUT R165, R165, 0x30, RZ, 0xc0, !PT ;  /* 0x00000030a5a57812 */ /* 0x000fc600078ec0ff */
[----:B------:R-:W2:Y:S02]  /*e500*/  @P0 MUFU.LG2 R7, R7 ;  /* 0x0000000700070308 */ /* 0x000ea40000000c00 */
[----:B------:R-:W4:Y:S01]  /*e510*/  @P0 LDC R4, c[0x0][0x458] ;  /* 0x00011600ff040b82 */ /* 0x000f220000000800 */
[C---:B------:R-:W-:Y:S01]  /*e520*/  @!P1 IMAD R15, R9.reuse, R15, R25 ;  /* 0x0000000f090f9224 */ /* 0x040fe200078e0219 */
[----:B------:R-:W-:Y:S01]  /*e530*/  SHF.R.U32.HI R14, RZ, 0x2, R135 ;  /* 0x00000002ff0e7819 */ /* 0x000fe20000011687 */
[----:B------:R-:W-:Y:S01]  /*e540*/  @P1 IMAD R15, R198, R11, R27 ;  /* 0x0000000bc60f1224 */ /* 0x000fe200078e021b */
[----:B------:R-:W-:Y:S01]  /*e550*/  BSSY.RECONVERGENT B0, `(.L_x_1344) ;  /* 0x0000027000007945 */ /* 0x000fe20003800200 */
[----:B------:R-:W-:Y:S02]  /*e560*/  @!P4 IMAD R198, R9, R2, RZ ;  /* 0x0000000209c6c224 */ /* 0x000fe400078e02ff */
[----:B-----5:R-:W-:Y:S01]  /*e570*/  @P2 FMUL.FTZ R25, R8, 0.69314718246459960938 ;  /* 0x3f31721808192820 */ /* 0x020fe20000410000 */
[----:B-1----:R-:W-:Y:S01]  /*e580*/  IMAD R12, R13, R12, RZ ;  /* 0x0000000c0d0c7224 */ /* 0x002fe200078e02ff */
[----:B------:R-:W-:Y:S01]  /*e590*/  LOP3.LUT R10, R165, 0x7, R14, 0xf8, !PT ;  /* 0x00000007a50a7812 */ /* 0x000fe200078ef80e */
[----:B------:R-:W-:Y:S01]  /*e5a0*/  IMAD.MOV.U32 R11, RZ, RZ, 0x7f800000 ;  /* 0x7f800000ff0b7424 */ /* 0x000fe200078e00ff */
[----:B------:R-:W-:Y:S01]  /*e5b0*/  SHF.R.S32.HI R2, RZ, 0x1f, R198 ;  /* 0x0000001fff027819 */ /* 0x000fe200000114c6 */
[----:B------:R-:W-:Y:S01]  /*e5c0*/  @!P3 IMAD R12, R9, R20, R12 ;  /* 0x00000014090cb224 */ /* 0x000fe200078e020c */
[----:B------:R-:W-:Y:S01]  /*e5d0*/  SEL R198, R198, RZ, P3 ;  /* 0x000000ffc6c67207 */ /* 0x000fe20001800000 */
[----:B---3--:R-:W-:Y:S01]  /*e5e0*/  IMAD R21, R0, R23, RZ ;  /* 0x0000001700157224 */ /* 0x008fe200078e02ff */
[----:B------:R-:W-:Y:S01]  /*e5f0*/  SEL R2, R2, RZ, P3 ;  /* 0x000000ff02027207 */ /* 0x000fe20001800000 */
[----:B------:R-:W-:Y:S01]  /*e600*/  @P2 FFMA.FTZ R11, R132, R5, R25 ;  /* 0x00000005840b2223 */ /* 0x000fe20000010019 */
[----:B------:R1:W3:Y:S01]  /*e610*/  LDS.128 R16, [R6+0x1800] ;  /* 0x0018000006107984 */ /* 0x0002e20000000c00 */
[----:B------:R-:W-:-:S02]  /*e620*/  IMAD.SHL.U32 R21, R21, 0x40, RZ ;  /* 0x0000004015157824 */ /* 0x000fc400078e00ff */
[----:B--2---:R-:W-:Y:S01]  /*e630*/  @P0 FMUL.FTZ R8, R7, 0.69314718246459960938 ;  /* 0x3f31721807080820 */ /* 0x004fe20000410000 */
[--C-:B------:R-:W-:Y:S02]  /*e640*/  SHF.R.S32.HI R29, RZ, 0x1f, R12.reuse ;  /* 0x0000001fff1d7819 */ /* 0x100fe4000001140c */
[----:B------:R-:W-:Y:S02]  /*e650*/  MOV R9, 0x7f800000 ;  /* 0x7f80000000097802 */ /* 0x000fe40000000f00 */
[----:B------:R-:W-:Y:S01]  /*e660*/  IADD3 R7, P4, P3, R21, R198, R12 ;  /* 0x000000c615077210 */ /* 0x000fe20007b9e00c */
[----:B----4-:R-:W-:Y:S01]  /*e670*/  @P0 FFMA.FTZ R9, R3, R4, R8 ;  /* 0x0000000403090223 */ /* 0x010fe20000010008 */
[----:B------:R-:W-:-:S04]  /*e680*/  SHF.R.S32.HI R21, RZ, 0x1f, R21 ;  /* 0x0000001fff157819 */ /* 0x000fc80000011415 */
[----:B------:R-:W-:Y:S01]  /*e690*/  IADD3.X R21, PT, PT, R21, R2, R29, P4, P3 ;  /* 0x0000000215157210 */ /* 0x000fe200027e641d */
[----:B------:R-:W-:Y:S06]  /*e6a0*/  @P5 BRA `(.L_x_1345) ;  /* 0x0000000000445947 */ /* 0x000fec0003800000 */
[C---:B------:R-:W-:Y:S01]  /*e6b0*/  VIADD R8, R10.reuse, 0x8 ;  /* 0x000000080a087836 */ /* 0x040fe20000000000 */
[----:B------:R-:W-:-:S04]  /*e6c0*/  ISETP.GE.AND P4, PT, R10, R189, PT ;  /* 0x000000bd0a00720c */ /* 0x000fc80003f86270 */
[----:B------:R-:W-:-:S09]  /*e6d0*/  ISETP.GE.AND P3, PT, R8, R189, PT ;  /* 0x000000bd0800720c */ /* 0x000fd20003f66270 */
[----:B------:R-:W2:Y:S01]  /*e6e0*/  @!P4 LDC.64 R4, c[0x0][0x420] ;  /* 0x00010800ff04cb82 */ /* 0x000ea20000000a00 */
[----:B------:R-:W-:-:S03]  /*e6f0*/  @!P4 IMAD R10, R10, R23, RZ ;  /* 0x000000170a0ac224 */ /* 0x000fc600078e02ff */
[----:B------:R-:W-:Y:S02]  /*e700*/  @!P3 IMAD R12, R8, R23, RZ ;  /* 0x00000017080cb224 */ /* 0x000fe400078e02ff */
[-C--:B------:R-:W-:Y:S02]  /*e710*/  @!P4 IADD3 R8, P2, PT, R10, R7.reuse, RZ ;  /* 0x000000070a08c210 */ /* 0x080fe40007f5e0ff */
[----:B------:R-:W4:Y:S01]  /*e720*/  @!P3 LDC.64 R2, c[0x0][0x420] ;  /* 0x00010800ff02bb82 */ /* 0x000f220000000a00 */
[----:B------:R-:W-:Y:S02]  /*e730*/  @!P3 IADD3 R7, P0, PT, R12, R7, RZ ;  /* 0x000000070c07b210 */ /* 0x000fe40007f1e0ff */
[-C--:B------:R-:W-:Y:S02]  /*e740*/  @!P4 LEA.HI.X.SX32 R10, R10, R21.reuse, 0x1, P2 ;  /* 0x000000150a0ac211 */ /* 0x080fe400010f0eff */
[----:B------:R-:W-:Y:S02]  /*e750*/  @!P3 LEA.HI.X.SX32 R12, R12, R21, 0x1, P0 ;  /* 0x000000150c0cb211 */ /* 0x000fe400000f0eff */
[----:B--2---:R-:W-:-:S04]  /*e760*/  @!P4 LEA R4, P2, R8, R4, 0x2 ;  /* 0x000000040804c211 */ /* 0x004fc800078410ff */
[----:B------:R-:W-:Y:S02]  /*e770*/  @!P4 LEA.HI.X R5, R8, R5, R10, 0x2, P2 ;  /* 0x000000050805c211 */ /* 0x000fe400010f140a */
[----:B----4-:R-:W-:-:S03]  /*e780*/  @!P3 LEA R2, P0, R7, R2, 0x2 ;  /* 0x000000020702b211 */ /* 0x010fc600078010ff */
[----:B------:R2:W-:Y:S01]  /*e790*/  @!P4 STG.E desc[UR10][R4.64], R11 ;  /* 0x0000000b0400c986 */ /* 0x0005e2000c10190a */
[----:B------:R-:W-:-:S05]  /*e7a0*/  @!P3 LEA.HI.X R3, R7, R3, R12, 0x2, P0 ;  /* 0x000000030703b211 */ /* 0x000fca00000f140c */
[----:B------:R2:W-:Y:S04]  /*e7b0*/  @!P3 STG.E desc[UR10][R2.64], R9 ;  /* 0x000000090200b986 */ /* 0x0005e8000c10190a */
.L_x_1345:
[----:B------:R-:W-:Y:S05]  /*e7c0*/  BSYNC.RECONVERGENT B0 ;  /* 0x0000000000007941 */ /* 0x000fea0003800200 */
.L_x_1344:
[----:B------:R-:W4:Y:S01]  /*e7d0*/  LDCU.64 UR4, c[0x0][0x410] ;  /* 0x00008200ff0477ac */ /* 0x000f220008000a00 */
[----:B------:R-:W-:Y:S01]  /*e7e0*/  @P1 IMAD.MOV.U32 R24, RZ, RZ, R26 ;  /* 0x000000ffff181224 */ /* 0x000fe200078e001a */
[----:B------:R-:W-:Y:S01]  /*e7f0*/  SHF.R.U32.HI R10, RZ, 0x3, R135 ;  /* 0x00000003ff0a7819 */ /* 0x000fe20000011687 */
[----:B--2---:R-:W-:Y:S01]  /*e800*/  IMAD.MOV.U32 R11, RZ, RZ, RZ ;  /* 0x000000ffff0b7224 */ /* 0x004fe200078e00ff */
        /* <DEDUP_REMOVED lines=19> */
[----:B------:R-:W3:Y:S01]  /*e940*/  LDCU.64 UR4, c[0x0][0x3f0] ;  /* 0x00007e00ff0477ac */ /* 0x000ee20008000a00 */
[----:B-----5:R-:W-:-:S03]  /*e950*/  IMAD R3, R25, UR6, RZ ;  /* 0x0000000619037c24 */ /* 0x020fc6000f8e02ff */
[----:B------:R-:W-:-:S04]  /*e960*/  IMAD.WIDE.U32 R28, R24, UR6, R26 ;  /* 0x00000006181c7c25 */ /* 0x000fc8000f8e001a */
[----:B------:R-:W-:Y:S01]  /*e970*/  IMAD R0, R24, UR7, R3 ;  /* 0x0000000718007c24 */ /* 0x000fe2000f8e0203 */
[----:B---3--:R-:W-:-:S04]  /*e980*/  LEA R2, P3, R28, UR4, 0x1 ;  /* 0x000000041c027c11 */ /* 0x008fc8000f8608ff */
[----:B------:R-:W-:-:S04]  /*e990*/  IADD3 R0, PT, PT, R0, R29, RZ ;  /* 0x0000001d00007210 */ /* 0x000fc80007ffe0ff */
[----:B------:R-:W-:-:S05]  /*e9a0*/  LEA.HI.X R3, R28, UR5, R0, 0x1, P3 ;  /* 0x000000051c037c11 */ /* 0x000fca00098f0c00 */
[----:B-1----:R1:W-:Y:S04]  /*e9b0*/  STG.E.128 desc[UR10][R2.64], R20 ;  /* 0x0000001402007986 */ /* 0x0023e8000c101d0a */
[----:B------:R1:W-:Y:S04]  /*e9c0*/  STG.E.128 desc[UR10][R2.64+0x80], R12 ;  /* 0x0000800c02007986 */ /* 0x0003e8000c101d0a */
[----:B----4-:R1:W-:Y:S02]  /*e9d0*/  STG.E.128 desc[UR10][R2.64+0x100], R8 ;  /* 0x0001000802007986 */ /* 0x0103e4000c101d0a */
.L_x_1347:
[----:B------:R-:W-:Y:S05]  /*e9e0*/  BSYNC.RECONVERGENT B0 ;  /* 0x0000000000007941 */ /* 0x000fea0003800200 */
.L_x_1346:
        /* <DEDUP_REMOVED lines=20> */
.L_x_1349:
[----:B------:R-:W-:Y:S05]  /*eb30*/  BSYNC.RECONVERGENT B0 ;  /* 0x0000000000007941 */ /* 0x000fea0003800200 */
.L_x_1348:
        /* <DEDUP_REMOVED lines=20> */
.L_x_1351:
[----:B------:R-:W-:Y:S05]  /*ec80*/  BSYNC.RECONVERGENT B0 ;  /* 0x0000000000007941 */ /* 0x000fea0003800200 */
.L_x_1350:
        /* <DEDUP_REMOVED lines=14> */
[----:B---3--:R-:W-:Y:S04]  /*ed70*/  STG.E.128 desc[UR10][R2.64], R16 ;  /* 0x0000001002007986 */ /* 0x008fe8000c101d0a */
[----:B-1----:R-:W-:Y:S04]  /*ed80*/  STG.E.128 desc[UR10][R2.64+0x80], R8 ;  /* 0x0000800802007986 */ /* 0x002fe8000c101d0a */
[----:B------:R-:W-:Y:S01]  /*ed90*/  STG.E.128 desc[UR10][R2.64+0x100], R12 ;  /* 0x0001000c02007986 */ /* 0x000fe2000c101d0a */
[----:B------:R-:W-:Y:S05]  /*eda0*/  EXIT ;  /* 0x000000000000794d */ /* 0x000fea0003800000 */
.L_x_1352:
        /* <DEDUP_REMOVED lines=13> */
.L_x_1823:


//--------------------- .text._ZN5flash16flash_fwd_kernelI23Flash_fwd_kernel_traitsILi192ELi64ELi64ELi4ELb0ELb0EN7cutlass10bfloat16_tE19Flash_kernel_traitsILi192ELi64ELi64ELi4ES3_EELb0ELb0ELb1ELb0ELb0ELb1ELb1ELb0EEEvNS_16Flash_fwd_paramsE --------------------------
	.section	.text._ZN5flash16flash_fwd_kernelI23Flash_fwd_kernel_traitsILi192ELi64ELi64ELi4ELb0ELb0EN7cutlass10bfloat16_tE19Flash_kernel_traitsILi192ELi64ELi64ELi4ES3_EELb0ELb0ELb1ELb0ELb0ELb1ELb1ELb0EEEvNS_16Flash_fwd_paramsE,"ax",@progbits
	.align	128
        .global         _ZN5flash16flash_fwd_kernelI23Flash_fwd_kernel_traitsILi192ELi64ELi64ELi4ELb0ELb0EN7cutlass10bfloat16_tE19Flash_kernel_traitsILi192ELi64ELi64ELi4ES3_EELb0ELb0ELb1ELb0ELb0ELb1ELb1ELb0EEEvNS_16Flash_fwd_paramsE
        .type           _ZN5flash16flash_fwd_kernelI23Flash_fwd_kernel_traitsILi192ELi64ELi64ELi4ELb0ELb0EN7cutlass10bfloat16_tE19Flash_kernel_traitsILi192ELi64ELi64ELi4ES3_EELb0ELb0ELb1ELb0ELb0ELb1ELb1ELb0EEEvNS_16Flash_fwd_paramsE,@function
        .size           _ZN5flash16flash_fwd_kernelI23Flash_fwd_kernel_traitsILi192ELi64ELi64ELi4ELb0ELb0EN7cutlass10bfloat16_tE19Flash_kernel_traitsILi192ELi64ELi64ELi4ES3_EELb0ELb0ELb1ELb0ELb0ELb1ELb1ELb0EEEvNS_16Flash_fwd_paramsE,(.L_x_1824 - _ZN5flash16flash_fwd_kernelI23Flash_fwd_kernel_traitsILi192ELi64ELi64ELi4ELb0ELb0EN7cutlass10bfloat16_tE19Flash_kernel_traitsILi192ELi64ELi64ELi4ES3_EELb0ELb0ELb1ELb0ELb0ELb1ELb1ELb0EEEvNS_16Flash_fwd_paramsE)
        .other          _ZN5flash16flash_fwd_kernelI23Flash_fwd_kernel_traitsILi192ELi64ELi64ELi4ELb0ELb0EN7cutlass10bfloat16_tE19Flash_kernel_traitsILi192ELi64ELi64ELi4ES3_EELb0ELb0ELb1ELb0ELb0ELb1ELb1ELb0EEEvNS_16Flash_fwd_paramsE,@"STO_CUDA_ENTRY STV_DEFAULT"
_ZN5flash16flash_fwd_kernelI23Flash_fwd_kernel_traitsILi192ELi64ELi64ELi4ELb0ELb0EN7cutlass10bfloat16_tE19Flash_kernel_traitsILi192ELi64ELi64ELi4ES3_EELb0ELb0ELb1ELb0ELb0ELb1ELb1ELb0EEEvNS_16Flash_fwd_paramsE:
.text._ZN5flash16flash_fwd_kernelI23Flash_fwd_kernel_traitsILi192ELi64ELi64ELi4ELb0ELb0EN7cutlass10bfloat16_tE19Flash_kernel_traitsILi192ELi64ELi64ELi4ES3_EELb0ELb0ELb1ELb0ELb0ELb1ELb1ELb0EEEvNS_16Flash_fwd_paramsE:
[----:B------:R-:W-:Y:S01]  /*0000*/  LDC R1, c[0x0][0x37c] ;  /* 0x0000df00ff017b82 */ /* 0x000fe20000000800 */
[----:B------:R-:W1:Y:S01]  /*0010*/  S2R R201, SR_CTAID.Y ;  /* 0x0000000000c97919 */ /* 0x000e620000002600 */
[----:B------:R-:W2:Y:S06]  /*0020*/  LDCU.64 UR8, c[0x0][0x460] ;  /* 0x00008c00ff0877ac */ /* 0x000eac0008000a00 */
[----:B------:R-:W1:Y:S01]  /*0030*/  LDC.64 R2, c[0x0][0x460] ;  /* 0x00011800ff027b82 */ /* 0x000e620000000a00 */
[----:B------:R-:W-:Y:S01]  /*0040*/  IMAD.MOV.U32 R199, RZ, RZ, -0x1 ;  /* 0xffffffffffc77424 */ /* 0x000fe200078e00ff */
[----:B------:R-:W3:Y:S01]  /*0050*/  LDCU.64 UR4, c[0x0][0x478] ;  /* 0x00008f00ff0477ac */ /* 0x000ee20008000a00 */
[----:B------:R-:W4:Y:S05]  /*0060*/  LDCU.64 UR10, c[0x0][0x358] ;  /* 0x00006b00ff0a77ac */ /* 0x000f2a0008000a00 */
[----:B------:R-:W4:Y:S01]  /*0070*/  LDC.64 R6, c[0x0][0x468] ;  /* 0x00011a00ff067b82 */ /* 0x000f220000000a00 */
[----:B------:R-:W3:Y:S01]  /*0080*/  LDCU.64 UR6, c[0x0][0x470] ;  /* 0x00008e00ff0677ac */ /* 0x000ee20008000a00 */
[----:B--2---:R-:W-:-:S02]  /*0090*/  ISETP.NE.U32.AND P0, PT, RZ, UR8, PT ;  /* 0x00000008ff007c0c */ /* 0x004fc4000bf05070 */
[----:B------:R-:W-:Y:S02]  /*00a0*/  ISETP.NE.U32.AND P4, PT, RZ, UR8, PT ;  /* 0x00000008ff007c0c */ /* 0x000fe4000bf85070 */
[----:B---3--:R-:W-:Y:S02]  /*00b0*/  ISETP.NE.U32.AND P2, PT, RZ, UR4, PT ;  /* 0x00000004ff007c0c */ /* 0x008fe4000bf45070 */
[----:B------:R-:W-:Y:S02]  /*00c0*/  ISETP.NE.AND.EX P0, PT, RZ, UR9, PT, P0 ;  /* 0x00000009ff007c0c */ /* 0x000fe4000bf05300 */
[----:B------:R-:W-:Y:S02]  /*00d0*/  ISETP.NE.AND.EX P4, PT, RZ, UR9, PT, P4 ;  /* 0x00000009ff007c0c */ /* 0x000fe4000bf85340 */
[----:B------:R-:W-:Y:S02]  /*00e0*/  ISETP.NE.AND.EX P2, PT, RZ, UR5, PT, P2 ;  /* 0x00000005ff007c0c */ /* 0x000fe4000bf45320 */
[----:B------:R-:W-:Y:S01]  /*00f0*/  ISETP.NE.U32.AND P3, PT, RZ, UR6, PT ;  /* 0x00000006ff007c0c */ /* 0x000fe2000bf65070 */
[----:B-1----:R-:W-:-:S04]  /*0100*/  IMAD.WIDE.U32 R14, R201, 0x4, R2 ;  /* 0x00000004c90e7825 */ /* 0x002fc800078e0002 */
[----:B------:R-:W-:Y:S01]  /*0110*/  IMAD.SHL.U32 R9, R201, 0x4, RZ ;  /* 0x00000004c9097824 */ /* 0x000fe200078e00ff */
[----:B------:R-:W-:Y:S01]  /*0120*/  SHF.R.U32.HI R2, RZ, 0x1e, R201 ;  /* 0x0000001eff027819 */ /* 0x000fe200000116c9 */
[----:B----4-:R-:W2:Y:S01]  /*0130*/  @P0 LDG.E R199, desc[UR10][R14.64] ;  /* 0x0000000a0ec70981 */ /* 0x010ea2000c1e1900 */
[----:B------:R-:W-:-:S03]  /*0140*/  ISETP.NE.AND.EX P3, PT, RZ, UR7, PT, P3 ;  /* 0x00000007ff007c0c */ /* 0x000fc6000bf65330 */
[----:B------:R-:W2:Y:S01]  /*0150*/  @P4 LDG.E R10, desc[UR10][R14.64+0x4] ;  /* 0x0000040a0e0a4981 */ /* 0x000ea2000c1e1900 */
[----:B------:R-:W-:-:S04]  /*0160*/  @P2 IADD3 R12, P0, PT, R9, UR4, RZ ;  /* 0x00000004090c2c10 */ /* 0x000fc8000ff1e0ff */
[----:B------:R-:W-:-:S05]  /*0170*/  @P2 IADD3.X R13, PT, PT, R2, UR5, RZ, P0, !PT ;  /* 0x00000005020d2c10 */ /* 0x000fca00087fe4ff */
[----:B------:R-:W5:Y:S01]  /*0180*/  @P2 LDG.E R89, desc[UR10][R12.64] ;  /* 0x0000000a0c592981 */ /* 0x000f62000c1e1900 */
[C---:B------:R-:W-:Y:S01]  /*0190*/  @P3 IADD3 R4, P1, PT, R9.reuse, UR6, RZ ;  /* 0x0000000609043c10 */ /* 0x040fe2000ff3e0ff */
[----:B------:R-:W-:Y:S01]  /*01a0*/  IMAD.MOV.U32 R0, RZ, RZ, RZ ;  /* 0x000000ffff007224 */ /* 0x000fe200078e00ff */
[----:B------:R-:W1:Y:S01]  /*01b0*/  LDCU.U8 UR4, c[0x0][0x532] ;  /* 0x0000a640ff0477ac */ /* 0x000e620008000000 */
[----:B------:R-:W-:Y:S02]  /*01c0*/  IADD3 R8, P0, PT, R9, R6, RZ ;  /* 0x0000000609087210 */ /* 0x000fe40007f1e0ff */
[----:B------:R-:W-:-:S03]  /*01d0*/  @P3 IADD3.X R5, PT, PT, R2, UR7, RZ, P1, !PT ;  /* 0x0000000702053c10 */ /* 0x000fc60008ffe4ff */
[----:B------:R-:W-:Y:S01]  /*01e0*/  IMAD.X R9, R2, 0x1, R7, P0 ;  /* 0x0000000102097824 */ /* 0x000fe200000e0607 */
[C---:B------:R-:W-:Y:S01]  /*01f0*/  ISETP.NE.U32.AND P0, PT, R6.reuse, RZ, PT ;  /* 0x000000ff0600720c */ /* 0x040fe20003f05070 */
[----:B------:R3:W5:Y:S01]  /*0200*/  @P3 LDG.E R0, desc[UR10][R4.64] ;  /* 0x0000000a04003981 */ /* 0x000762000c1e1900 */
[----:B------:R-:W4:Y:S02]  /*0210*/  @!P4 LDC R98, c[0x0][0x434] ;  /* 0x00010d00ff62cb82 */ /* 0x000f240000000800 */
[----:B------:R-:W-:Y:S02]  /*0220*/  ISETP.NE.AND.EX P0, PT, R7, RZ, PT, P0 ;  /* 0x000000ff0700720c */ /* 0x000fe40003f05300 */
[----:B------:R-:W-:-:S04]  /*0230*/  ISETP.EQ.U32.AND P3, PT, R6, RZ, PT ;  /* 0x000000ff0600720c */ /* 0x000fc80003f62070 */
[----:B------:R-:W2:Y:S01]  /*0240*/  @!P2 LDC.64 R2, c[0x0][0x488] ;  /* 0x00012200ff02ab82 */ /* 0x000ea20000000a00 */
[----:B-1----:R-:W-:Y:S01]  /*0250*/  ISETP.NE.AND P1, PT, RZ, UR4, PT ;  /* 0x00000004ff007c0c */ /* 0x002fe2000bf25270 */
[----:B---3--:R-:W1:Y:S03]  /*0260*/  S2R R4, SR_CTAID.X ;  /* 0x0000000000047919 */ /* 0x008e660000002500 */
[----:B------:R-:W-:-:S03]  /*0270*/  ISETP.EQ.OR.EX P3, PT, R7, RZ, !P1, P3 ;  /* 0x000000ff0700720c */ /* 0x000fc60004f62730 */
[----:B------:R-:W3:Y:S08]  /*0280*/  @!P2 LDC R5, c[0x0][0x43c] ;  /* 0x00010f00ff05ab82 */ /* 0x000ef00000000800 */
[----:B------:R-:W2:Y:S01]  /*0290*/  @!P0 LDC R7, c[0x0][0x438] ;  /* 0x00010e00ff078b82 */ /* 0x000ea20000000800 */
[----:B------:R-:W-:-:S06]  /*02a0*/  IMAD.MOV.U32 R11, RZ, RZ, -0x1 ;  /* 0xffffffffff0b7424 */ /* 0x000fcc00078e00ff */
[----:B------:R2:W5:Y:S01]  /*02b0*/  @!P3 LDG.E R11, desc[UR10][R8.64] ;  /* 0x0000000a080bb981 */ /* 0x000562000c1e1900 */
[----:B-1----:R-:W-:Y:S02]  /*02c0*/  IMAD.SHL.U32 R95, R4, 0x40, RZ ;  /* 0x00000040045f7824 */ /* 0x002fe400078e00ff */
[----:B--2---:R-:W-:-:S05]  /*02d0*/  @P4 IMAD.IADD R98, R10, 0x1, -R199 ;  /* 0x000000010a624824 */ /* 0x004fca00078e0ac7 */
[----:B----4-:R-:W-:Y:S01]  /*02e0*/  ISETP.GT.AND P3, PT, R98, R95, PT ;  /* 0x0000005f6200720c */ /* 0x010fe20003f64270 */
[----:B---3--:R-:W-:-:S12]  /*02f0*/  @!P0 BRA `(.L_x_1353) ;  /* 0x00000000000c8947 */ /* 0x008fd80003800000 */
[----:B------:R-:W2:Y:S02]  /*0300*/  @P1 LDG.E R6, desc[UR10][R8.64+0x4] ;  /* 0x0000040a08061981 */ /* 0x000ea4000c1e1900 */
[----:B--2--5:R-:W-:-:S06]  /*0310*/  @P1 IADD3 R7, PT, PT, R6, -R11, RZ ;  /* 0x8000000b06071210 */ /* 0x024fcc0007ffe0ff */
[----:B------:R1:W5:Y:S02]  /*0320*/  @!P1 LDG.E R7, desc[UR10][R8.64] ;  /* 0x0000000a08079981 */ /* 0x000364000c1e1900 */
.L_x_1353:
[----:B------:R-:W-:Y:S01]  /*0330*/  @!P2 ISETP.NE.U32.AND P0, PT, R2, RZ, PT ;  /* 0x000000ff0200a20c */ /* 0x000fe20003f05070 */
[----:B------:R-:W-:-:S12]  /*0340*/  @!P3 EXIT ;  /* 0x000000000000b94d */ /* 0x000fd80003800000 */
[----:B------:R-:W2:Y:S01]  /*0350*/  LDC R94, c[0x0][0x508] ;  /* 0x00014200ff5e7b82 */ /* 0x000ea20000000800 */
[----:B------:R-:W3:Y:S01]  /*0360*/  LDCU UR4, c[0x0][0x504] ;  /* 0x0000a080ff0477ac */ /* 0x000ee20008000800 */
[----:B------:R-:W-:Y:S01]  /*0370*/  @!P2 ISETP.NE.AND.EX P0, PT, R3, RZ, PT, P0 ;  /* 0x000000ff0300a20c */ /* 0x000fe20003f05300 */
[--C-:B-----5:R-:W-:Y:S01]  /*0380*/  @P2 IMAD.IADD R89, R89, 0x1, -R0.reuse ;  /* 0x0000000159592824 */ /* 0x120fe200078e0a00 */
[----:B-1----:R-:W1:Y:S02]  /*0390*/  S2R R9, SR_CTAID.Z ;  /* 0x0000000000097919 */ /* 0x002e640000002700 */
[----:B------:R-:W-:Y:S01]  /*03a0*/  @!P2 SEL R5, R5, RZ, P0 ;  /* 0x000000ff0505a207 */ /* 0x000fe20000000000 */
[----:B------:R-:W4:Y:S03]  /*03b0*/  S2R R186, SR_TID.X ;  /* 0x0000000000ba7919 */ /* 0x000f260000002100 */
        /* <DEDUP_REMOVED lines=18> */
[----:B-1--4-:R-:W-:Y:S05]  /*04e0*/  @P0 BRA `(.L_x_1354) ;  /* 0x0000000800c00947 */ /* 0x012fea0003800000 */
        /* <DEDUP_REMOVED lines=10> */
[----:B------:R-:W-:Y:S01]  /*0590*/  @!P1 IMAD R11, R201, R11, R13 ;  /* 0x0000000bc90b9224 */ /* 0x000fe200078e020d */
[----:B------:R-:W-:-:S06]  /*05a0*/  @!P1 MOV R8, R12 ;  /* 0x0000000c00089202 */ /* 0x000fcc0000000f00 */
[----:B------:R-:W4:Y:S01]  /*05b0*/  @P0 LDC R10, c[0x0][0x430] ;  /* 0x00010c00ff0a0b82 */ /* 0x000f220000000800 */
[----:B-1----:R-:W-:-:S04]  /*05c0*/  @P1 IMAD.WIDE.U32 R12, R199, R6, RZ ;  /* 0x00000006c70c1225 */ /* 0x002fc800078e00ff */
[----:B------:R-:W-:Y:S01]  /*05d0*/  @P1 IMAD R11, R199, R7, R13 ;  /* 0x00000007c70b1224 */ /* 0x000fe200078e020d */
[----:B------:R-:W-:Y:S01]  /*05e0*/  @P1 MOV R8, R12 ;  /* 0x0000000c00081202 */ /* 0x000fe20000000f00 */
[----:B---3--:R-:W-:Y:S01]  /*05f0*/  @P0 IMAD R6, R2, R3, RZ ;  /* 0x0000000302060224 */ /* 0x008fe200078e02ff */
        /* <DEDUP_REMOVED lines=12> */
.L_x_1355:
[----:B------:R-:W-:Y:S01]  /*06c0*/  IMAD.SHL.U32 R13, R186, 0x8, RZ ;  /* 0x00000008ba0d7824 */ /* 0x000fe200078e00ff */
[----:B------:R-:W1:Y:S01]  /*06d0*/  LDCU.64 UR4, c[0x0][0x410] ;  /* 0x00008200ff0477ac */ /* 0x000e620008000a00 */
[----:B------:R-:W-:Y:S01]  /*06e0*/  IMAD.IADD R98, R98, 0x1, -R95 ;  /* 0x0000000162627824 */ /* 0x000fe200078e0a5f */
[----:B------:R-:W-:Y:S01]  /*06f0*/  SHF.R.U32.HI R12, RZ, 0x3, R186 ;  /* 0x00000003ff0c7819 */ /* 0x000fe200000116ba */
[----:B------:R-:W-:Y:S01]  /*0700*/  IMAD R0, R201, R0, RZ ;  /* 0x00000000c9007224 */ /* 0x000fe200078e02ff */
[----:B------:R-:W-:Y:S01]  /*0710*/  LOP3.LUT R13, R13, 0x38, RZ, 0xc0, !PT ;  /* 0x000000380d0d7812 */ /* 0x000fe200078ec0ff */
[----:B----4-:R-:W-:Y:S01]  /*0720*/  IMAD R6, R9, R6, RZ ;  /* 0x0000000609067224 */ /* 0x010fe200078e02ff */
[C---:B------:R-:W-:Y:S01]  /*0730*/  ISETP.GE.AND P3, PT, R12.reuse, R98, PT ;  /* 0x000000620c00720c */ /* 0x040fe20003f66270 */
[C---:B------:R-:W-:Y:S01]  /*0740*/  VIADD R7, R12.reuse, 0x10 ;  /* 0x000000100c077836 */ /* 0x040fe20000000000 */
[----:B------:R-:W-:Y:S01]  /*0750*/  IADD3 R14, P4, PT, R13, R8, RZ ;  /* 0x000000080d0e7210 */ /* 0x000fe20007f9e0ff */
[C---:B------:R-:W-:Y:S01]  /*0760*/  VIADD R5, R12.reuse, 0x20 ;  /* 0x000000200c057836 */ /* 0x040fe20000000000 */
[----:B------:R-:W-:Y:S01]  /*0770*/  ISETP.NE.AND P0, PT, R199, -0x1, PT ;  /* 0xffffffffc700780c */ /* 0x000fe20003f05270 */
[----:B------:R-:W-:Y:S01]  /*0780*/  VIADD R3, R12, 0x30 ;  /* 0x000000300c037836 */ /* 0x000fe20000000000 */
[----:B------:R-:W-:Y:S01]  /*0790*/  LOP3.LUT P6, R186, R186, 0x7, RZ, 0xc0, !PT ;  /* 0x00000007baba7812 */ /* 0x000fe200078cc0ff */
[----:B------:R-:W-:Y:S01]  /*07a0*/  IMAD.X R15, RZ, RZ, R11, P4 ;  /* 0x000000ffff0f7224 */ /* 0x000fe200020e060b */
[----:B------:R-:W-:Y:S01]  /*07b0*/  SEL R199, R0, R199, !P0 ;  /* 0x000000c700c77207 */ /* 0x000fe20004000000 */
[----:B------:R-:W-:Y:S01]  /*07c0*/  IMAD.MOV.U32 R13, RZ, RZ, RZ ;  /* 0x000000ffff0d7224 */ /* 0x000fe200078e00ff */
[----:B------:R-:W-:Y:S01]  /*07d0*/  ISETP.GE.AND P1, PT, R7, R98, PT ;  /* 0x000000620700720c */ /* 0x000fe20003f26270 */
[----:B------:R-:W-:Y:S01]  /*07e0*/  BSSY.RECONVERGENT B0, `(.L_x_1356) ;  /* 0x000001a000007945 */ /* 0x000fe20003800200 */
[----:B-1----:R-:W-:Y:S01]  /*07f0*/  IMAD.WIDE.U32 R14, R9, UR4, R14 ;  /* 0x00000004090e7c25 */ /* 0x002fe2000f8e000e */
        /* <DEDUP_REMOVED lines=24> */
.L_x_1357:
[----:B------:R-:W-:Y:S05]  /*0980*/  BSYNC.RECONVERGENT B0 ;  /* 0x0000000000007941 */ /* 0x000fea0003800200 */
.L_x_1356:
[----:B------:R-:W-:Y:S01]  /*0990*/  BSSY.RECONVERGENT B0, `(.L_x_1358) ;  /* 0x0000013000007945 */ /* 0x000fe20003800200 */
[----:B------:R-:W-:Y:S01]  /*09a0*/  ISETP.NE.OR P3, PT, R186, RZ, P0 ;  /* 0x000000ffba00720c */ /* 0x000fe20000765670 */
[----:B------:R-:W-:Y:S02]  /*09b0*/  IMAD R95, R95, R10, RZ ;  /* 0x0000000a5f5f7224 */ /* 0x000fe400078e02ff */
[----:B------:R-:W-:Y:S10]  /*09c0*/  @P1 BRA `(.L_x_1359) ;  /* 0x00000000003c1947 */ /* 0x000ff40003800000 */
[----:B------:R-:W2:Y:S01]  /*09d0*/  LDCU.64 UR6, c[0x0][0x408] ;  /* 0x00008100ff0677ac */ /* 0x000ea20008000a00 */
[----:B------:R-:W-:Y:S01]  /*09e0*/  IADD3 R11, P1, PT, R16, 0x10, RZ ;  /* 0x00000010100b7810 */ /* 0x000fe20007f3e0ff */
[----:B------:R-:W-:Y:S01]  /*09f0*/  IMAD.MOV.U32 R18, RZ, RZ, R14 ;  /* 0x000000ffff127224 */ /* 0x000fe200078e000e */
        /* <DEDUP_REMOVED lines=12> */
.L_x_1359:
[----:B------:R-:W-:Y:S05]  /*0ac0*/  BSYNC.RECONVERGENT B0 ;  /* 0x0000000000007941 */ /* 0x000fea0003800200 */
.L_x_1358:
        /* <DEDUP_REMOVED lines=17> */
.L_x_1361:
[----:B------:R-:W-:Y:S05]  /*0be0*/  BSYNC.RECONVERGENT B0 ;  /* 0x0000000000007941 */ /* 0x000fea0003800200 */
.L_x_1360:
[----:B------:R-:W-:Y:S01]  /*0bf0*/  BSSY.RECONVERGENT B0, `(.L_x_1362) ;  /* 0x0000013000007945 */ /* 0x000fe20003800200 */
[--C-:B------:R-:W-:Y:S02]  /*0c00*/  IADD3 R199, P2, P1, R95, R199, R6.reuse ;  /* 0x000000c75fc77210 */ /* 0x100fe4000795e006 */
        /* <DEDUP_REMOVED lines=17> */
.L_x_1363:
[----:B------:R-:W-:Y:S05]  /*0d20*/  BSYNC.RECONVERGENT B0 ;  /* 0x0000000000007941 */ /* 0x000fea0003800200 */
.L_x_1362:
[----:B------:R-:W-:Y:S01]  /*0d30*/  BSSY.RECONVERGENT B0, `(.L_x_1364) ;  /* 0x000000b000007945 */ /* 0x000fe20003800200 */
[----:B------:R-:W-:-:S03]  /*0d40*/  IADD3.X R0, PT, PT, R95, R0, R6, P2, P1 ;  /* 0x000000005f007210 */ /* 0x000fc600017e2406 */
[----:B------:R-:W-:Y:S05]  /*0d50*/  @P6 BRA `(.L_x_1365) ;  /* 0x0000000000206947 */ /* 0x000fea0003800000 */
[----:B------:R-:W5:Y:S01]  /*0d60*/  LDCU.64 UR4, c[0x0][0x420] ;  /* 0x00008400ff0477ac */ /* 0x000f620008000a00 */
[----:B------:R-:W-:Y:S02]  /*0d70*/  IMAD R2, R12, R10, RZ ;  /* 0x0000000a0c027224 */ /* 0x000fe400078e02ff */
[----:B------:R-:W-:-:S03]  /*0d80*/  IMAD.MOV.U32 R11, RZ, RZ, 0x7f800000 ;  /* 0x7f800000ff0b7424 */ /* 0x000fc600078e00ff */
[----:B------:R-:W-:-:S04]  /*0d90*/  IADD3 R9, P0, PT, R2, R199, RZ ;  /* 0x000000c702097210 */ /* 0x000fc80007f1e0ff */
[----:B------:R-:W-:Y:S02]  /*0da0*/  LEA.HI.X.SX32 R2, R2, R0, 0x1, P0 ;  /* 0x0000000002027211 */ /* 0x000fe400000f0eff */
[----:B-----5:R-:W-:-:S04]  /*0db0*/  LEA R8, P0, R9, UR4, 0x2 ;  /* 0x0000000409087c11 */ /* 0x020fc8000f8010ff */
[----:B------:R-:W-:-:S05]  /*0dc0*/  LEA.HI.X R9, R9, UR5, R2, 0x2, P0 ;  /* 0x0000000509097c11 */ /* 0x000fca00080f1402 */
[----:B------:R1:W-:Y:S04]  /*0dd0*/  STG.E desc[UR10][R8.64], R11 ;  /* 0x0000000b08007986 */ /* 0x0003e8000c10190a */
.L_x_1365:
[----:B------:R-:W-:Y:S05]  /*0de0*/  BSYNC.RECONVERGENT B0 ;  /* 0x0000000000007941 */ /* 0x000fea0003800200 */
.L_x_1364:
[----:B------:R-:W-:Y:S04]  /*0df0*/  BSSY.RECONVERGENT B0, `(.L_x_1366) ;  /* 0x000000a000007945 */ /* 0x000fe80003800200 */
[----:B------:R-:W-:Y:S05]  /*0e00*/  @P5 BRA `(.L_x_1367) ;  /* 0x0000000000205947 */ /* 0x000fea0003800000 */
[----:B------:R-:W5:Y:S01]  /*0e10*/  LDCU.64 UR4, c[0x0][0x420] ;  /* 0x00008400ff0477ac */ /* 0x000f620008000a00 */
[----:B------:R-:W-:Y:S02]  /*0e20*/  IMAD R2, R7, R10, RZ ;  /* 0x0000000a07027224 */ /* 0x000fe400078e02ff */
[----:B-1----:R-:W-:-:S03]  /*0e30*/  IMAD.MOV.U32 R9, RZ, RZ, 0x7f800000 ;  /* 0x7f800000ff097424 */ /* 0x002fc600078e00ff */
[----:B------:R-:W-:-:S04]  /*0e40*/  IADD3 R7, P0, PT, R2, R199, RZ ;  /* 0x000000c702077210 */ /* 0x000fc80007f1e0ff */
[----:B------:R-:W-:Y:S02]  /*0e50*/  LEA.HI.X.SX32 R2, R2, R0, 0x1, P0 ;  /* 0x0000000002027211 */ /* 0x000fe400000f0eff */
[----:B-----5:R-:W-:-:S04]  /*0e60*/  LEA R6, P0, R7, UR4, 0x2 ;  /* 0x0000000407067c11 */ /* 0x020fc8000f8010ff */
[----:B------:R-:W-:-:S05]  /*0e70*/  LEA.HI.X R7, R7, UR5, R2, 0x2, P0 ;  /* 0x0000000507077c11 */ /* 0x000fca00080f1402 */
[----:B------:R1:W-:Y:S04]  /*0e80*/  STG.E desc[UR10][R6.64], R9 ;  /* 0x0000000906007986 */ /* 0x0003e8000c10190a */
.L_x_1367:
[----:B------:R-:W-:Y:S05]  /*0e90*/  BSYNC.RECONVERGENT B0 ;  /* 0x0000000000007941 */ /* 0x000fea0003800200 */
.L_x_1366:
        /* <DEDUP_REMOVED lines=10> */
.L_x_1369:
[----:B------:R-:W-:Y:S05]  /*0f40*/  BSYNC.RECONVERGENT B0 ;  /* 0x0000000000007941 */ /* 0x000fea0003800200 */
.L_x_1368:
[----:B------:R-:W-:Y:S05]  /*0f50*/  @P3 EXIT ;  /* 0x000000000000394d */ /* 0x000fea0003800000 */
[----:B------:R-:W5:Y:S01]  /*0f60*/  LDCU.64 UR4, c[0x0][0x420] ;  /* 0x00008400ff0477ac */ /* 0x000f620008000a00 */
[----:B------:R-:W-:Y:S02]  /*0f70*/  IMAD R3, R3, R10, RZ ;  /* 0x0000000a03037224 */ /* 0x000fe400078e02ff */
[----:B-1----:R-:W-:-:S03]  /*0f80*/  IMAD.MOV.U32 R5, RZ, RZ, 0x7f800000 ;  /* 0x7f800000ff057424 */ /* 0x002fc600078e00ff */
[----:B------:R-:W-:-:S04]  /*0f90*/  IADD3 R199, P0, PT, R3, R199, RZ ;  /* 0x000000c703c77210 */ /* 0x000fc80007f1e0ff */
[----:B------:R-:W-:Y:S02]  /*0fa0*/  LEA.HI.X.SX32 R0, R3, R0, 0x1, P0 ;  /* 0x0000000003007211 */ /* 0x000fe400000f0eff */
[----:B-----5:R-:W-:-:S04]  /*0fb0*/  LEA R2, P0, R199, UR4, 0x2 ;  /* 0x00000004c7027c11 */ /* 0x020fc8000f8010ff */
[----:B------:R-:W-:-:S05]  /*0fc0*/  LEA.HI.X R3, R199, UR5, R0, 0x2, P0 ;  /* 0x00000005c7037c11 */ /* 0x000fca00080f1400 */
[----:B------:R-:W-:Y:S01]  /*0fd0*/  STG.E desc[UR10][R2.64], R5 ;  /* 0x0000000502007986 */ /* 0x000fe2000c10190a */
[----:B------:R-:W-:Y:S05]  /*0fe0*/  EXIT ;  /* 0x000000000000794d */ /* 0x000fea0003800000 */
.L_x_1354:
        /* <DEDUP_REMOVED lines=22> */
.L_x_1370:
[----:B------:R-:W1:Y:S01]  /*1150*/  LDC.64 R204, c[0x0][0x3b8] ;  /* 0x0000ee00ffcc7b82 */ /* 0x000e620000000a00 */
[----:B------:R-:W-:-:S05]  /*1160*/  IADD3 R34, PT, PT, R0, R11, RZ ;  /* 0x0000000b00227210 */ /* 0x000fca0007ffe0ff */
[C---:B-1----:R-:W-:Y:S02]  /*1170*/  IMAD R5, R34.reuse, R205, RZ ;  /* 0x000000cd22057224 */ /* 0x042fe400078e02ff */
[----:B------:R-:W-:-:S05]  /*1180*/  IMAD.WIDE.U32 R34, R34, R204, RZ ;  /* 0x000000cc22227225 */ /* 0x000fca00078e00ff */
[----:B------:R-:W-:Y:S02]  /*1190*/  IADD3 R5, PT, PT, R35, R5, RZ ;  /* 0x0000000523057210 */ /* 0x000fe40007ffe0ff */
.L_x_1371:
        /* <DEDUP_REMOVED lines=39> */
.L_x_1372:
[----:B------:R-:W1:Y:S01]  /*1410*/  LDC.64 R134, c[0x0][0x3c0] ;  /* 0x0000f000ff867b82 */ /* 0x000e620000000a00 */
[----:B------:R-:W-:-:S05]  /*1420*/  IADD3 R0, PT, PT, R0, R11, RZ ;  /* 0x0000000b00007210 */ /* 0x000fca0007ffe0ff */
[C---:B-1----:R-:W-:Y:S02]  /*1430*/  IMAD R201, R0.reuse, R135, RZ ;  /* 0x0000008700c97224 */ /* 0x042fe400078e02ff */
[----:B------:R-:W-:-:S05]  /*1440*/  IMAD.WIDE.U32 R2, R0, R134, RZ ;  /* 0x0000008600027225 */ /* 0x000fca00078e00ff */
[----:B------:R-:W-:Y:S02]  /*1450*/  IADD3 R201, PT, PT, R3, R201, RZ ;  /* 0x000000c903c97210 */ /* 0x000fe40007ffe0ff */
[----:B------:R-:W-:-:S07]  /*1460*/  MOV R200, R2 ;  /* 0x0000000200c87202 */ /* 0x000fce0000000f00 */
.L_x_1373:
[----:B------:R-:W-:Y:S01]  /*1470*/  IMAD.IADD R191, R98, 0x1, -R95 ;  /* 0x0000000162bf7824 */ /* 0x000fe200078e0a5f */
[----:B------:R-:W-:Y:S01]  /*1480*/  SHF.R.U32.HI R189, RZ, 0x3, R186 ;  /* 0x00000003ffbd7819 */ /* 0x000fe200000116ba */
[----:B------:R-:W-:Y:S01]  /*1490*/  IMAD.SHL.U32 R2, R186, 0x8, RZ ;  /* 0x00000008ba027824 */ /* 0x000fe200078e00ff */
[----:B------:R-:W1:Y:S01]  /*14a0*/  LDCU.64 UR4, c[0x0][0x3c8] ;  /* 0x00007900ff0477ac */ /* 0x000e620008000a00 */
[----:B------:R-:W-:Y:S01]  /*14b0*/  SHF.R.S32.HI R184, RZ, 0x1f, R185 ;  /* 0x0000001fffb87819 */ /* 0x000fe200000114b9 */
[----:B------:R-:W2:Y:S01]  /*14c0*/  S2UR UR8, SR_CgaCtaId ;  /* 0x00000000000879c3 */ /* 0x000ea20000008800 */
[CC--:B------:R-:W-:Y:S01]  /*14d0*/  ISETP.GE.AND P5, PT, R189.reuse, R191.reuse, PT ;  /* 0x000000bfbd00720c */ /* 0x0c0fe20003fa6270 */
[C---:B------:R-:W-:Y:S01]  /*14e0*/  VIADD R18, R189.reuse, 0x10 ;  /* 0x00000010bd127836 */ /* 0x040fe20000000000 */
[----:B------:R-:W-:Y:S01]  /*14f0*/  LOP3.LUT R3, R2, 0x38, RZ, 0xc0, !PT ;  /* 0x0000003802037812 */ /* 0x000fe200078ec0ff */
[C---:B------:R-:W-:Y:S01]  /*1500*/  VIADD R16, R189.reuse, 0x20 ;  /* 0x00000020bd107836 */ /* 0x040fe20000000000 */
[----:B------:R-:W3:Y:S01]  /*1510*/  LDCU.64 UR6, c[0x0][0x3d0] ;  /* 0x00007a00ff0677ac */ /* 0x000ee20008000a00 */
[----:B------:R-:W-:Y:S01]  /*1520*/  VIADD R0, R189, 0x30 ;  /* 0x00000030bd007836 */ /* 0x000fe20000000000 */
[C---:B------:R-:W-:Y:S01]  /*1530*/  IADD3 R32, P0, PT, R3.reuse, R32, RZ ;  /* 0x0000002003207210 */ /* 0x040fe20007f1e0ff */
[----:B------:R-:W-:Y:S01]  /*1540*/  VIADD R188, R190, 0xffffffff ;  /* 0xffffffffbebc7836 */ /* 0x000fe20000000000 */
[----:B------:R-:W-:Y:S01]  /*1550*/  ISETP.GE.AND P3, PT, R18, R191, PT ;  /* 0x000000bf1200720c */ /* 0x000fe20003f66270 */
[----:B------:R-:W-:Y:S01]  /*1560*/  IMAD.SHL.U32 R86, R204, 0x40, RZ ;  /* 0x00000040cc567824 */ /* 0x000fe200078e00ff */
[----:B------:R-:W-:Y:S01]  /*1570*/  IADD3 R34, P1, PT, R3, R34, RZ ;  /* 0x0000002203227210 */ /* 0x000fe20007f3e0ff */
[----:B------:R-:W-:Y:S01]  /*1580*/  IMAD.X R33, RZ, RZ, R7, P0 ;  /* 0x000000ffff217224 */ /* 0x000fe200000e0607 */
[----:B------:R-:W-:Y:S01]  /*1590*/  LEA R19, P0, R4, R189, 0x6 ;  /* 0x000000bd04137211 */ /* 0x000fe200078030ff */
[----:B------:R-:W4:Y:S01]  /*15a0*/  @!P5 LDC.64 R6, c[0x0][0x3b0] ;  /* 0x0000ec00ff06db82 */ /* 0x000f220000000a00 */
[-C--:B------:R-:W-:Y:S01]  /*15b0*/  ISETP.GE.AND P2, PT, R16, R191.reuse, PT ;  /* 0x000000bf1000720c */ /* 0x080fe20003f46270 */
[----:B------:R-:W-:Y:S01]  /*15c0*/  IMAD.X R35, RZ, RZ, R5, P1 ;  /* 0x000000ffff237224 */ /* 0x000fe200008e0605 */
[----:B------:R-:W-:Y:S01]  /*15d0*/  LEA.HI.X R17, R4, RZ, RZ, 0x6, P0 ;  /* 0x000000ff04117211 */ /* 0x000fe200000f34ff */
[----:B-1----:R-:W-:Y:S01]  /*15e0*/  IMAD.WIDE.U32 R32, R9, UR4, R32 ;  /* 0x0000000409207c25 */ /* 0x002fe2000f8e0020 */
[----:B------:R-:W-:-:S02]  /*15f0*/  ISETP.GE.AND P4, PT, R0, R191, PT ;  /* 0x000000bf0000720c */ /* 0x000fc40003f86270 */
[----:B------:R-:W-:Y:S01]  /*1600*/  LOP3.LUT R187, R2, 0x1f8, RZ, 0xc0, !PT ;  /* 0x000001f802bb7812 */ /* 0x000fe200078ec0ff */
[----:B------:R-:W1:Y:S01]  /*1610*/  @!P5 LDC.64 R14, c[0x0][0x380] ;  /* 0x0000e000ff0edb82 */ /* 0x000e620000000a00 */
[----:B------:R-:W-:Y:S01]  /*1620*/  IMAD R33, R9, UR5, R33 ;  /* 0x0000000509217c24 */ /* 0x000fe2000f8e0221 */
[----:B------:R-:W-:Y:S01]  /*1630*/  @!P3 IADD3 R24, P0, PT, R19, 0x10, RZ ;  /* 0x000000101318b810 */ /* 0x000fe20007f1e0ff */
[C---:B------:R-:W-:Y:S01]  /*1640*/  IMAD R9, R189.reuse, R205, RZ ;  /* 0x000000cdbd097224 */ /* 0x040fe200078e02ff */
[----:B------:R-:W5:Y:S01]  /*1650*/  LDCU.64 UR4, c[0x0][0x388] ;  /* 0x00007100ff0477ac */ /* 0x000f620008000a00 */
[----:B------:R-:W-:Y:S01]  /*1660*/  IMAD.WIDE.U32 R34, R189, R204, R34 ;  /* 0x000000ccbd227225 */ /* 0x000fe200078e0022 */
[----:B------:R-:W-:Y:S02]  /*1670*/  LOP3.LUT R87, R187, 0x38, R186, 0x78, !PT ;  /* 0x00000038bb577812 */ /* 0x000fe400078e78ba */
[----:B------:R-:W2:Y:S01]  /*1680*/  @!P3 LDC.64 R4, c[0x0][0x3b0] ;  /* 0x0000ec00ff04bb82 */ /* 0x000ea20000000a00 */
[----:B------:R-:W-:Y:S01]  /*1690*/  IMAD.IADD R35, R35, 0x1, R9 ;  /* 0x0000000123237824 */ /* 0x000fe200078e0209 */
[----:B------:R-:W-:Y:S01]  /*16a0*/  LOP3.LUT R87, R87, 0x1e00, R2, 0xf8, !PT ;  /* 0x00001e0057577812 */ /* 0x000fe200078ef802 */
[--C-:B------:R-:W-:Y:S01]  /*16b0*/  @!P3 IMAD.MOV.U32 R26, RZ, RZ, R32.reuse ;  /* 0x000000ffff1ab224 */ /* 0x100fe200078e0020 */
[C---:B------:R-:W-:Y:S01]  /*16c0*/  SHF.L.U64.HI R85, R204.reuse, 0x6, R205 ;  /* 0x00000006cc557819 */ /* 0x040fe200000102cd */
[----:B------:R-:W-:Y:S01]  /*16d0*/  @!P3 IMAD.MOV.U32 R27, RZ, RZ, R33 ;  /* 0x000000ffff1bb224 */ /* 0x000fe200078e0021 */
[----:B------:R-:W-:Y:S01]  /*16e0*/  SHF.L.U64.HI R207, R204, 0x4, R205 ;  /* 0x00000004cccf7819 */ /* 0x000fe200000102cd */
[----:B------:R-:W-:Y:S01]  /*16f0*/  @!P2 IMAD.MOV.U32 R22, RZ, RZ, R32 ;  /* 0x000000ffff16a224 */ /* 0x000fe200078e0020 */
[----:B------:R-:W5:Y:S01]  /*1700*/  @!P2 LDC.64 R12, c[0x0][0x3b0] ;  /* 0x0000ec00ff0cab82 */ /* 0x000f620000000a00 */
[----:B----4-:R-:W-:Y:S01]  /*1710*/  @!P5 IMAD R10, R17, R6, RZ ;  /* 0x00000006110ad224 */ /* 0x010fe200078e02ff */
[----:B------:R-:W-:Y:S01]  /*1720*/  SHF.R.U32.HI R96, RZ, 0x1, R186 ;  /* 0x00000001ff607819 */ /* 0x000fe200000116ba */
[----:B------:R-:W-:Y:S01]  /*1730*/  @!P2 IMAD.MOV.U32 R23, RZ, RZ, R33 ;  /* 0x000000ffff17a224 */ /* 0x000fe200078e0021 */
[----:B------:R-:W-:Y:S01]  /*1740*/  IADD3 R192, PT, PT, R89, R94, -R98 ;  /* 0x0000005e59c07210 */ /* 0x000fe20007ffe862 */
[----:B------:R-:W-:-:S02]  /*1750*/  @!P4 IMAD.MOV.U32 R20, RZ, RZ, R32 ;  /* 0x000000ffff14c224 */ /* 0x000fc400078e0020 */
[--C-:B------:R-:W-:Y:S02]  /*1760*/  @!P4 IMAD.MOV.U32 R21, RZ, RZ, R33.reuse ;  /* 0x000000ffff15c224 */ /* 0x100fe400078e0021 */
[C---:B------:R-:W-:Y:S02]  /*1770*/  @!P5 IMAD R9, R19.reuse, R7, R10 ;  /* 0x000000071309d224 */ /* 0x040fe400078e020a */
[----:B------:R-:W-:Y:S01]  /*1780*/  @!P5 IMAD.WIDE.U32 R32, R19, R6, R32 ;  /* 0x000000061320d225 */ /* 0x000fe200078e0020 */
[----:B------:R-:W4:Y:S03]  /*1790*/  @!P3 LDC.64 R10, c[0x0][0x380] ;  /* 0x0000e000ff0abb82 */ /* 0x000f260000000a00 */
[----:B------:R-:W-:Y:S01]  /*17a0*/  @!P3 IMAD.X R25, RZ, RZ, R17, P0 ;  /* 0x000000ffff19b224 */ /* 0x000fe200000e0611 */
[----:B-1----:R-:W-:Y:S01]  /*17b0*/  @!P5 LEA R28, P0, R32, R14, 0x1 ;  /* 0x0000000e201cd211 */ /* 0x002fe200078008ff */
[----:B------:R-:W-:-:S02]  /*17c0*/  @!P5 IMAD.IADD R30, R33, 0x1, R9 ;  /* 0x00000001211ed824 */ /* 0x000fc400078e0209 */
[----:B---3--:R-:W-:Y:S01]  /*17d0*/  IMAD R8, R184, UR6, RZ ;  /* 0x00000006b8087c24 */ /* 0x008fe2000f8e02ff */
[----:B------:R-:W1:Y:S01]  /*17e0*/  @!P4 LDC.64 R6, c[0x0][0x3b0] ;  /* 0x0000ec00ff06cb82 */ /* 0x000e620000000a00 */
[-C--:B--2---:R-:W-:Y:S01]  /*17f0*/  @!P3 IMAD R14, R25, R4.reuse, RZ ;  /* 0x00000004190eb224 */ /* 0x084fe200078e02ff */
[----:B------:R-:W-:Y:S01]  /*1800*/  @!P5 LEA.HI.X R29, R32, R15, R30, 0x1, P0 ;  /* 0x0000000f201dd211 */ /* 0x000fe200000f0c1e */
[----:B------:R-:W-:Y:S01]  /*1810*/  IMAD R195, R185, UR7, R8 ;  /* 0x00000007b9c37c24 */ /* 0x000fe2000f8e0208 */
[----:B------:R-:W-:Y:S01]  /*1820*/  @!P2 IADD3 R15, P0, PT, R19, 0x20, RZ ;  /* 0x00000020130fa810 */ /* 0x000fe20007f1e0ff */
[C---:B------:R-:W-:Y:S01]  /*1830*/  @!P3 IMAD R14, R24.reuse, R5, R14 ;  /* 0x00000005180eb224 */ /* 0x040fe200078e020e */
[----:B------:R-:W-:Y:S01]  /*1840*/  UMOV UR7, 0x400 ;  /* 0x0000040000077882 */ /* 0x000fe20000000000 */
[----:B------:R-:W-:Y:S01]  /*1850*/  @!P3 IMAD.WIDE.U32 R26, R24, R4, R26 ;  /* 0x00000004181ab225 */ /* 0x000fe200078e001a */
[----:B------:R-:W2:Y:S01]  /*1860*/  @!P2 LDC.64 R8, c[0x0][0x380] ;  /* 0x0000e000ff08ab82 */ /* 0x000ea20000000a00 */
[----:B------:R-:W-:-:S02]  /*1870*/  ULEA UR7, UR8, UR7, 0x18 ;  /* 0x0000000708077291 */ /* 0x000fc4000f8ec0ff */
[----:B------:R-:W-:Y:S01]  /*1880*/  @!P2 IMAD.X R5, RZ, RZ, R17, P0 ;  /* 0x000000ffff05a224 */ /* 0x000fe200000e0611 */
[----:B------:R-:W-:Y:S01]  /*1890*/  @!P4 IADD3 R19, P0, PT, R19, 0x30, RZ ;  /* 0x000000301313c810 */ /* 0x000fe20007f1e0ff */
[----:B------:R-:W-:Y:S01]  /*18a0*/  IMAD.WIDE.U32 R34, R185, UR6, R34 ;  /* 0x00000006b9227c25 */ /* 0x000fe2000f8e0022 */
[----:B------:R-:W3:Y:S01]  /*18b0*/  LDCU.64 UR8, c[0x0][0x390] ;  /* 0x00007200ff0877ac */ /* 0x000ee20008000a00 */
[----:B------:R-:W-:Y:S02]  /*18c0*/  LEA R87, R87, UR7, 0x1 ;  /* 0x0000000757577c11 */ /* 0x000fe4000f8e08ff */
[-C--:B-----5:R-:W-:Y:S01]  /*18d0*/  @!P2 IMAD R24, R5, R12.reuse, RZ ;  /* 0x0000000c0518a224 */ /* 0x0a0fe200078e02ff */
[C---:B------:R-:W-:Y:S01]  /*18e0*/  LEA R196, P1, R34.reuse, UR4, 0x1 ;  /* 0x0000000422c47c11 */ /* 0x040fe2000f8208ff */
[----:B------:R-:W5:Y:S01]  /*18f0*/  @!P4 LDC.64 R4, c[0x0][0x380] ;  /* 0x0000e000ff04cb82 */ /* 0x000f620000000a00 */
[----:B------:R-:W-:Y:S01]  /*1900*/  @!P4 IMAD.X R17, RZ, RZ, R17, P0 ;  /* 0x000000ffff11c224 */ /* 0x000fe200000e0611 */
[----:B------:R-:W-:Y:S01]  /*1910*/  @!PT LDS RZ, [RZ] ;  /* 0x00000000fffff984 */ /* 0x000fe20000000800 */
[----:B------:R-:W-:Y:S01]  /*1920*/  @!PT LDS RZ, [RZ] ;  /* 0x00000000fffff984 */ /* 0x000fe20000000800 */
[----:B------:R-:W-:Y:S01]  /*1930*/  @!PT LDS RZ, [RZ] ;  /* 0x00000000fffff984 */ /* 0x000fe20000000800 */
[----:B------:R-:W-:Y:S01]  /*1940*/  @!P5 LDGSTS.E.BYPASS.LTC128B.128 [R87], desc[UR10][R28.64] ;  /* 0x000000001c57dfae */ /* 0x000fe2000b981a0a */
[----:B------:R-:W-:Y:S01]  /*1950*/  IMAD.IADD R195, R35, 0x1, R195 ;  /* 0x0000000123c37824 */ /* 0x000fe200078e02c3 */
[----:B------:R-:W3:Y:S01]  /*1960*/  LDCU UR6, c[0x0][0x50c] ;  /* 0x0000a180ff0677ac */ /* 0x000ee20008000800 */
[C---:B------:R-:W-:Y:S01]  /*1970*/  @!P2 IMAD R13, R15.reuse, R13, R24 ;  /* 0x0000000d0f0da224 */ /* 0x040fe200078e0218 */
[----:B------:R-:W-:Y:S01]  /*1980*/  @!P5 LDGSTS.E.BYPASS.LTC128B.128 [R87+0x2000], desc[UR10][R28.64+0x80] ;  /* 0x020000801c57dfae */ /* 0x000fe2000b981a0a */
[----:B------:R-:W-:Y:S01]  /*1990*/  @!P2 IMAD.WIDE.U32 R22, R15, R12, R22 ;  /* 0x0000000c0f16a225 */ /* 0x000fe200078e0016 */
[----:B------:R-:W-:Y:S01]  /*19a0*/  LEA.HI.X R195, R34, UR5, R195, 0x1, P1 ;  /* 0x0000000522c37c11 */ /* 0x000fe200088f0cc3 */
[----:B------:R-:W3:Y:S01]  /*19b0*/  LDCU.64 UR4, c[0x0][0x3d8] ;  /* 0x00007b00ff0477ac */ /* 0x000ee20008000a00 */
[----:B----4-:R-:W-:Y:S01]  /*19c0*/  @!P3 LEA R24, P1, R26, R10, 0x1 ;  /* 0x0000000a1a18b211 */ /* 0x010fe200078208ff */
[----:B-1----:R-:W-:Y:S01]  /*19d0*/  @!P4 IMAD R12, R17, R6, RZ ;  /* 0x00000006110cc224 */ /* 0x002fe200078e02ff */
[----:B------:R-:W-:Y:S01]  /*19e0*/  @!P5 LDGSTS.E.BYPASS.LTC128B.128 [R87+0x4000], desc[UR10][R28.64+0x100] ;  /* 0x040001001c57dfae */ /* 0x000fe2000b981a0a */
[----:B------:R-:W-:Y:S01]  /*19f0*/  @!P3 IMAD.IADD R14, R27, 0x1, R14 ;  /* 0x000000011b0eb824 */ /* 0x000fe200078e020e */
[----:B--2---:R-:W-:Y:S01]  /*1a00*/  @!P2 LEA R10, P0, R22, R8, 0x1 ;  /* 0x00000008160aa211 */ /* 0x004fe200078008ff */
[----:B------:R-:W-:-:S02]  /*1a10*/  @!P2 IMAD.IADD R13, R23, 0x1, R13 ;  /* 0x00000001170da824 */ /* 0x000fc400078e020d */
[C---:B------:R-:W-:Y:S01]  /*1a20*/  @!P4 IMAD R7, R19.reuse, R7, R12 ;  /* 0x000000071307c224 */ /* 0x040fe200078e020c */
[----:B------:R-:W-:Y:S01]  /*1a30*/  @!P3 LEA.HI.X R25, R26, R11, R14, 0x1, P1 ;  /* 0x0000000b1a19b211 */ /* 0x000fe200008f0c0e */
[----:B------:R-:W-:Y:S01]  /*1a40*/  @!P4 IMAD.WIDE.U32 R20, R19, R6, R20 ;  /* 0x000000061314c225 */ /* 0x000fe200078e0014 */
[----:B------:R-:W-:-:S03]  /*1a50*/  @!P2 LEA.HI.X R11, R22, R9, R13, 0x1, P0 ;  /* 0x00000009160ba211 */ /* 0x000fc600000f0c0d */
[----:B------:R-:W-:Y:S01]  /*1a60*/  @!P4 IMAD.IADD R6, R21, 0x1, R7 ;  /* 0x000000011506c824 */ /* 0x000fe200078e0207 */
[----:B-----5:R-:W-:Y:S01]  /*1a70*/  @!P4 LEA R8, P0, R20, R4, 0x1 ;  /* 0x000000041408c211 */ /* 0x020fe200078008ff */
[----:B------:R-:W-:Y:S01]  /*1a80*/  IMAD.SHL.U32 R90, R188, 0x40, RZ ;  /* 0x00000040bc5a7824 */ /* 0x000fe200078e00ff */
[----:B------:R-:W-:Y:S01]  /*1a90*/  @!P3 LDGSTS.E.BYPASS.LTC128B.128 [R87+0x800], desc[UR10][R24.64] ;  /* 0x008000001857bfae */ /* 0x000fe2000b981a0a */
[----:B------:R-:W-:Y:S01]  /*1aa0*/  IMAD.SHL.U32 R208, R204, 0x10, RZ ;  /* 0x00000010ccd07824 */ /* 0x000fe200078e00ff */
[----:B------:R-:W-:Y:S01]  /*1ab0*/  @!P4 LEA.HI.X R9, R20, R5, R6, 0x1, P0 ;  /* 0x000000051409c211 */ /* 0x000fe200000f0c06 */
[----:B------:R-:W-:Y:S01]  /*1ac0*/  IMAD.IADD R5, R89, 0x1, -R90 ;  /* 0x0000000159057824 */ /* 0x000fe200078e0a5a */
[----:B------:R-:W-:Y:S01]  /*1ad0*/  @!P3 LDGSTS.E.BYPASS.LTC128B.128 [R87+0x2800], desc[UR10][R24.64+0x80] ;  /* 0x028000801857bfae */ /* 0x000fe2000b981a0a */
[----:B------:R-:W-:Y:S01]  /*1ae0*/  IMAD R13, R85, R188, RZ ;  /* 0x000000bc550d7224 */ /* 0x000fe200078e02ff */
[----:B------:R-:W-:Y:S01]  /*1af0*/  IADD3 R20, P1, PT, R3, R200, RZ ;  /* 0x000000c803147210 */ /* 0x000fe20007f3e0ff */
[----:B------:R-:W-:Y:S01]  /*1b00*/  IMAD.WIDE.U32 R14, R204, 0x20, RZ ;  /* 0x00000020cc0e7825 */ /* 0x000fe200078e00ff */
[----:B------:R-:W-:Y:S01]  /*1b10*/  @!P3 LDGSTS.E.BYPASS.LTC128B.128 [R87+0x4800], desc[UR10][R24.64+0x100] ;  /* 0x048001001857bfae */ /* 0x000fe2000b981a0a */
[----:B------:R-:W-:-:S02]  /*1b20*/  ISETP.GE.AND P3, PT, R18, R5, PT ;  /* 0x000000051200720c */ /* 0x000fc40003f66270 */
[-C--:B------:R-:W-:Y:S01]  /*1b30*/  ISETP.GE.AND P6, PT, R189, R5.reuse, PT ;  /* 0x00000005bd00720c */ /* 0x080fe20003fc6270 */
[----:B------:R-:W-:Y:S01]  /*1b40*/  @!P2 LDGSTS.E.BYPASS.LTC128B.128 [R87+0x1000], desc[UR10][R10.64] ;  /* 0x010000000a57afae */ /* 0x000fe2000b981a0a */
[----:B------:R-:W-:Y:S01]  /*1b50*/  IMAD.X R21, RZ, RZ, R201, P1 ;  /* 0x000000ffff157224 */ /* 0x000fe200008e06c9 */
[----:B------:R-:W-:Y:S01]  /*1b60*/  ISETP.GE.AND P1, PT, R0, R5, PT ;  /* 0x000000050000720c */ /* 0x000fe20003f26270 */
[----:B------:R-:W-:Y:S01]  /*1b70*/  IMAD.SHL.U32 R6, R205, 0x20, RZ ;  /* 0x00000020cd067824 */ /* 0x000fe200078e00ff */
[----:B------:R-:W-:Y:S01]  /*1b80*/  @!P2 LDGSTS.E.BYPASS.LTC128B.128 [R87+0x3000], desc[UR10][R10.64+0x80] ;  /* 0x030000800a57afae */ /* 0x000fe2000b981a0a */
[C---:B------:R-:W-:Y:S02]  /*1b90*/  IMAD R198, R189.reuse, R135, RZ ;  /* 0x00000087bdc67224 */ /* 0x040fe400078e02ff */
[----:B------:R-:W-:Y:S01]  /*1ba0*/  IMAD.WIDE.U32 R20, R189, R134, R20 ;  /* 0x00000086bd147225 */ /* 0x000fe200078e0014 */
[----:B------:R1:W-:Y:S01]  /*1bb0*/  @!P2 LDGSTS.E.BYPASS.LTC128B.128 [R87+0x5000], desc[UR10][R10.64+0x100] ;  /* 0x050001000a57afae */ /* 0x0003e2000b981a0a */
[----:B------:R-:W-:-:S02]  /*1bc0*/  ISETP.GE.AND P2, PT, R16, R5, PT ;  /* 0x000000051000720c */ /* 0x000fc40003f46270 */
[----:B------:R-:W-:Y:S01]  /*1bd0*/  IMAD.IADD R21, R21, 0x1, R198 ;  /* 0x0000000115157824 */ /* 0x000fe200078e02c6 */
[----:B------:R-:W-:Y:S01]  /*1be0*/  @!P4 LDGSTS.E.BYPASS.LTC128B.128 [R87+0x1800], desc[UR10][R8.64] ;  /* 0x018000000857cfae */ /* 0x000fe2000b981a0a */
[----:B------:R-:W-:Y:S02]  /*1bf0*/  IMAD.SHL.U32 R84, R186, 0x40, RZ ;  /* 0x00000040ba547824 */ /* 0x000fe400078e00ff */
[----:B---3--:R-:W-:Y:S01]  /*1c00*/  IMAD.WIDE.U32 R20, R185, UR4, R20 ;  /* 0x00000004b9147c25 */ /* 0x008fe2000f8e0014 */
[----:B------:R-:W-:Y:S02]  /*1c10*/  @!P4 LDGSTS.E.BYPASS.LTC128B.128 [R87+0x3800], desc[UR10][R8.64+0x80] ;  /* 0x038000800857cfae */ /* 0x000fe4000b981a0a */
[----:B------:R-:W-:Y:S01]  /*1c20*/  LOP3.LUT R153, R84, 0x1c0, RZ, 0xc0, !PT ;  /* 0x000001c054997812 */ /* 0x000fe200078ec0ff */
[----:B------:R-:W-:Y:S01]  /*1c30*/  IMAD.WIDE.U32 R202, R134, 0x20, RZ ;  /* 0x0000002086ca7825 */ /* 0x000fe200078e00ff */
[----:B------:R2:W-:Y:S01]  /*1c40*/  @!P4 LDGSTS.E.BYPASS.LTC128B.128 [R87+0x5800], desc[UR10][R8.64+0x100] ;  /* 0x058001000857cfae */ /* 0x0005e2000b981a0a */
[----:B------:R-:W-:-:S02]  /*1c50*/  ISETP.GE.AND P4, PT, R16, R5, PT ;  /* 0x000000051000720c */ /* 0x000fc40003f86270 */
[----:B------:R-:W-:Y:S01]  /*1c60*/  IMAD.SHL.U32 R133, R135, 0x20, RZ ;  /* 0x0000002087857824 */ /* 0x000fe200078e00ff */
[----:B------:R-:W-:Y:S01]  /*1c70*/  LOP3.LUT R153, R153, 0x38, R2, 0xf8, !PT ;  /* 0x0000003899997812 */ /* 0x000fe200078ef802 */
[----:B------:R-:W-:Y:S01]  /*1c80*/  IMAD.SHL.U32 R4, R186, 0x20, RZ ;  /* 0x00000020ba047824 */ /* 0x000fe200078e00ff */
[----:B------:R-:W-:Y:S01]  /*1c90*/  LOP3.LUT R97, R84, 0x400, RZ, 0xc0, !PT ;  /* 0x0000040054617812 */ /* 0x000fe200078ec0ff */
[----:B------:R-:W-:Y:S02]  /*1ca0*/  IMAD.IADD R133, R203, 0x1, R133 ;  /* 0x00000001cb857824 */ /* 0x000fe400078e0285 */
[----:B------:R-:W-:Y:S02]  /*1cb0*/  IMAD.MOV.U32 R168, RZ, RZ, 0x40 ;  /* 0x00000040ffa87424 */ /* 0x000fe400078e00ff */
[----:B------:R-:W-:Y:S02]  /*1cc0*/  IMAD.SHL.U32 R169, R186, 0x2, RZ ;  /* 0x00000002baa97824 */ /* 0x000fe400078e00ff */
[----:B-1----:R-:W-:-:S03]  /*1cd0*/  IMAD.WIDE.U32 R10, R86, R188, RZ ;  /* 0x000000bc560a7225 */ /* 0x002fc600078e00ff */
[----:B------:R-:W-:Y:S01]  /*1ce0*/  LOP3.LUT R169, R169, 0x6, RZ, 0xc0, !PT ;  /* 0x00000006a9a97812 */ /* 0x000fe200078ec0ff */
[----:B------:R-:W-:Y:S01]  /*1cf0*/  IMAD.IADD R13, R11, 0x1, R13 ;  /* 0x000000010b0d7824 */ /* 0x000fe200078e020d */
[----:B------:R-:W-:Y:S02]  /*1d00*/  @!P3 IADD3 R7, P0, PT, R208, R10, RZ ;  /* 0x0000000ad007b210 */ /* 0x000fe40007f1e0ff */
[----:B------:R-:W-:Y:S02]  /*1d10*/  LOP3.LUT R11, R84, 0x200, RZ, 0xc0, !PT ;  /* 0x00000200540b7812 */ /* 0x000fe400078ec0ff */
[----:B------:R-:W-:Y:S01]  /*1d20*/  @!P3 LEA R22, P5, R7, R196, 0x1 ;  /* 0x000000c40716b211 */ /* 0x000fe200078a08ff */
[----:B------:R-:W-:Y:S01]  /*1d30*/  @!P3 IMAD.X R12, R207, 0x1, R13, P0 ;  /* 0x00000001cf0cb824 */ /* 0x000fe200000e060d */
[----:B------:R-:W-:Y:S02]  /*1d40*/  @!P2 IADD3 R3, P0, PT, R10, R14, RZ ;  /* 0x0000000e0a03a210 */ /* 0x000fe40007f1e0ff */
[----:B------:R-:W-:-:S02]  /*1d50*/  LOP3.LUT R4, R11, 0x7c00, R4, 0xf8, !PT ;  /* 0x00007c000b047812 */ /* 0x000fc400078ef804 */
[----:B------:R-:W-:Y:S01]  /*1d60*/  @!P3 LEA.HI.X R23, R7, R195, R12, 0x1, P5 ;  /* 0x000000c30717b211 */ /* 0x000fe200028f0c0c */
[----:B------:R-:W-:Y:S01]  /*1d70*/  @!P1 IMAD.MOV.U32 R12, RZ, RZ, R10 ;  /* 0x000000ffff0c9224 */ /* 0x000fe200078e000a */
[CC--:B------:R-:W-:Y:S02]  /*1d80*/  @!P6 LEA R14, P5, R10.reuse, R196.reuse, 0x1 ;  /* 0x000000c40a0ee211 */ /* 0x0c0fe400078a08ff */
[----:B------:R-:W-:Y:S02]  /*1d90*/  @!P2 IADD3.X R6, PT, PT, R13, R15, R6, P0, !PT ;  /* 0x0000000f0d06a210 */ /* 0x000fe400007fe406 */
[--C-:B------:R-:W-:Y:S01]  /*1da0*/  @!P6 LEA.HI.X R15, R10, R195, R13.reuse, 0x1, P5 ;  /* 0x000000c30a0fe211 */ /* 0x100fe200028f0c0d */
[----:B------:R-:W-:Y:S01]  /*1db0*/  @!P1 IMAD.WIDE.U32 R12, R204, 0x30, R12 ;  /* 0x00000030cc0c9825 */ /* 0x000fe200078e000c */
[C---:B------:R-:W-:Y:S02]  /*1dc0*/  @!P2 LEA R24, P0, R3.reuse, R196, 0x1 ;  /* 0x000000c40318a211 */ /* 0x040fe400078008ff */
[----:B------:R-:W-:Y:S01]  /*1dd0*/  ISETP.GE.AND P5, PT, R18, R5, PT ;  /* 0x000000051200720c */ /* 0x000fe20003fa6270 */
[----:B------:R-:W-:Y:S01]  /*1de0*/  @!P6 LDGSTS.E.BYPASS.LTC128B.128 [R87+0x6000], desc[UR10][R14.64] ;  /* 0x060000000e57efae */ /* 0x000fe2000b981a0a */
[----:B------:R-:W-:Y:S01]  /*1df0*/  @!P2 LEA.HI.X R25, R3, R195, R6, 0x1, P0 ;  /* 0x000000c30319a211 */ /* 0x000fe200000f0c06 */
[----:B------:R-:W-:-:S02]  /*1e00*/  @!P1 IMAD R3, R205, 0x30, RZ ;  /* 0x00000030cd039824 */ /* 0x000fc400078e02ff */
[----:B------:R-:W-:Y:S01]  /*1e10*/  @!P6 LDGSTS.E.BYPASS.LTC128B.128 [R87+0x8000], desc[UR10][R14.64+0x80] ;  /* 0x080000800e57efae */ /* 0x000fe2000b981a0a */
[----:B------:R-:W-:Y:S02]  /*1e20*/  IMAD R6, R184, UR4, RZ ;  /* 0x00000004b8067c24 */ /* 0x000fe4000f8e02ff */
[----:B------:R-:W-:Y:S01]  /*1e30*/  @!P1 IMAD.IADD R7, R13, 0x1, R3 ;  /* 0x000000010d079824 */ /* 0x000fe200078e0203 */
[----:B------:R1:W-:Y:S01]  /*1e40*/  @!P6 LDGSTS.E.BYPASS.LTC128B.128 [R87+0xa000], desc[UR10][R14.64+0x100] ;  /* 0x0a0001000e57efae */ /* 0x0003e2000b981a0a */
[----:B------:R-:W-:Y:S01]  /*1e50*/  IMAD R6, R185, UR5, R6 ;  /* 0x00000005b9067c24 */ /* 0x000fe2000f8e0206 */
[----:B------:R-:W-:Y:S01]  /*1e60*/  LEA R3, P0, R20, UR8, 0x1 ;  /* 0x0000000814037c11 */ /* 0x000fe2000f8008ff */
[----:B------:R-:W-:Y:S01]  /*1e70*/  IMAD.SHL.U32 R13, R134, 0x40, RZ ;  /* 0x00000040860d7824 */ /* 0x000fe200078e00ff */
[----:B------:R-:W-:Y:S01]  /*1e80*/  @!P3 LDGSTS.E.BYPASS.LTC128B.128 [R87+0x6800], desc[UR10][R22.64] ;  /* 0x068000001657bfae */ /* 0x000fe2000b981a0a */
[----:B--2---:R-:W-:-:S03]  /*1e90*/  IMAD.IADD R9, R21, 0x1, R6 ;  /* 0x0000000115097824 */ /* 0x004fc600078e0206 */
[----:B------:R-:W-:Y:S04]  /*1ea0*/  @!P3 LDGSTS.E.BYPASS.LTC128B.128 [R87+0x8800], desc[UR10][R22.64+0x80] ;  /* 0x088000801657bfae */ /* 0x000fe8000b981a0a */
[----:B------:R2:W-:Y:S01]  /*1eb0*/  @!P3 LDGSTS.E.BYPASS.LTC128B.128 [R87+0xa800], desc[UR10][R22.64+0x100] ;  /* 0x0a8001001657bfae */ /* 0x0005e2000b981a0a */
[----:B------:R-:W-:-:S03]  /*1ec0*/  @!P1 LEA R26, P3, R12, R196, 0x1 ;  /* 0x000000c40c1a9211 */ /* 0x000fc600078608ff */
[----:B------:R-:W-:Y:S01]  /*1ed0*/  @!P2 LDGSTS.E.BYPASS.LTC128B.128 [R87+0x7000], desc[UR10][R24.64] ;  /* 0x070000001857afae */ /* 0x000fe2000b981a0a */
[----:B------:R-:W-:Y:S01]  /*1ee0*/  @!P1 LEA.HI.X R27, R12, R195, R7, 0x1, P3 ;  /* 0x000000c30c1b9211 */ /* 0x000fe200018f0c07 */
[-C--:B------:R-:W-:Y:S01]  /*1ef0*/  IMAD.WIDE.U32 R12, R13, R188.reuse, RZ ;  /* 0x000000bc0d0c7225 */ /* 0x080fe200078e00ff */
[----:B------:R-:W-:Y:S01]  /*1f00*/  ISETP.GE.AND P3, PT, R0, R5, PT ;  /* 0x000000050000720c */ /* 0x000fe20003f66270 */
[----:B------:R-:W-:Y:S01]  /*1f10*/  @!P2 LDGSTS.E.BYPASS.LTC128B.128 [R87+0x9000], desc[UR10][R24.64+0x80] ;  /* 0x090000801857afae */ /* 0x000fe2000b981a0a */
[----:B------:R-:W-:Y:S02]  /*1f20*/  SHF.L.U64.HI R5, R134, 0x6, R135 ;  /* 0x0000000686057819 */ /* 0x000fe40000010287 */
[----:B------:R-:W-:Y:S01]  /*1f30*/  LEA.HI.X R0, R20, UR9, R9, 0x1, P0 ;  /* 0x0000000914007c11 */ /* 0x000fe200080f0c09 */
[----:B------:R-:W-:Y:S01]  /*1f40*/  @!P2 LDGSTS.E.BYPASS.LTC128B.128 [R87+0xb000], desc[UR10][R24.64+0x100] ;  /* 0x0b0001001857afae */ /* 0x000fe2000b981a0a */
[C---:B------:R-:W-:Y:S01]  /*1f50*/  @!P6 LEA R18, P2, R12.reuse, R3, 0x1 ;  /* 0x000000030c12e211 */ /* 0x040fe200078408ff */
[----:B------:R-:W-:Y:S01]  /*1f60*/  IMAD R5, R5, R188, RZ ;  /* 0x000000bc05057224 */ /* 0x000fe200078e02ff */
[----:B------:R-:W-:Y:S01]  /*1f70*/  @!P4 IADD3 R10, P0, PT, R12, R202, RZ ;  /* 0x000000ca0c0ac210 */ /* 0x000fe20007f1e0ff */
[----:B------:R-:W-:Y:S02]  /*1f80*/  @!P1 LDGSTS.E.BYPASS.LTC128B.128 [R87+0x7800], desc[UR10][R26.64] ;  /* 0x078000001a579fae */ /* 0x000fe4000b981a0a */
[----:B------:R-:W-:-:S02]  /*1f90*/  IMAD.IADD R13, R13, 0x1, R5 ;  /* 0x000000010d0d7824 */ /* 0x000fc400078e0205 */
[----:B------:R-:W-:Y:S01]  /*1fa0*/  @!P1 LDGSTS.E.BYPASS.LTC128B.128 [R87+0x9800], desc[UR10][R26.64+0x80] ;  /* 0x098000801a579fae */ /* 0x000fe2000b981a0a */
[----:B------:R-:W-:Y:S02]  /*1fb0*/  @!P3 IMAD R7, R135, 0x30, RZ ;  /* 0x000000308707b824 */ /* 0x000fe400078e02ff */
[--C-:B------:R-:W-:Y:S01]  /*1fc0*/  @!P6 LEA.HI.X R19, R12, R0, R13.reuse, 0x1, P2 ;  /* 0x000000000c13e211 */ /* 0x100fe200010f0c0d */
[----:B------:R-:W-:Y:S01]  /*1fd0*/  @!P1 LDGSTS.E.BYPASS.LTC128B.128 [R87+0xb800], desc[UR10][R26.64+0x100] ;  /* 0x0b8001001a579fae */ /* 0x000fe2000b981a0a */
[C---:B------:R-:W-:Y:S01]  /*1fe0*/  @!P5 LEA R8, P1, R134.reuse, R12, 0x4 ;  /* 0x0000000c8608d211 */ /* 0x040fe200078220ff */
[C---:B------:R-:W-:Y:S01]  /*1ff0*/  @!P3 IMAD.WIDE.U32 R20, R134.reuse, 0x30, R12 ;  /* 0x000000308614b825 */ /* 0x040fe200078e000c */
[----:B------:R-:W-:Y:S01]  /*2000*/  LOP3.LUT R12, R153, 0x8, R186, 0x78, !PT ;  /* 0x00000008990c7812 */ /* 0x000fe200078e78ba */
[----:B------:R-:W0:Y:S01]  /*2010*/  LDGDEPBAR ;  /* 0x00000000000079af */ /* 0x000e220000000000 */
[----:B------:R-:W-:Y:S01]  /*2020*/  @!P5 LEA.HI.X R5, R134, R13, R135, 0x4, P1 ;  /* 0x0000000d8605d211 */ /* 0x000fe200008f2487 */
[----:B------:R-:W-:Y:S01]  /*2030*/  @!P4 IMAD.X R9, R133, 0x1, R13, P0 ;  /* 0x000000018509c824 */ /* 0x000fe200000e060d */
[-C--:B-1----:R-:W-:Y:S01]  /*2040*/  @!P5 LEA R14, P2, R8, R3.reuse, 0x1 ;  /* 0x00000003080ed211 */ /* 0x082fe200078408ff */
[----:B------:R-:W-:Y:S01]  /*2050*/  @!P3 IMAD.IADD R7, R21, 0x1, R7 ;  /* 0x000000011507b824 */ /* 0x000fe200078e0207 */
[-C--:B------:R-:W-:Y:S01]  /*2060*/  @!P3 LEA R6, P0, R20, R3.reuse, 0x1 ;  /* 0x000000031406b211 */ /* 0x080fe200078008ff */
[----:B------:R-:W-:Y:S01]  /*2070*/  IMAD R97, R12, 0x2, R97 ;  /* 0x000000020c617824 */ /* 0x000fe200078e0261 */
[----:B------:R-:W-:-:S02]  /*2080*/  @!P4 LEA R16, P1, R10, R3, 0x1 ;  /* 0x000000030a10c211 */ /* 0x000fc400078208ff */
[-C--:B------:R-:W-:Y:S01]  /*2090*/  @!P5 LEA.HI.X R15, R8, R0.reuse, R5, 0x1, P2 ;  /* 0x00000000080fd211 */ /* 0x080fe200010f0c05 */
[----:B------:R-:W-:Y:S01]  /*20a0*/  VIADD R91, R97, UR7 ;  /* 0x00000007615b7c36 */ /* 0x000fe20008000000 */
[----:B------:R-:W-:Y:S02]  /*20b0*/  LOP3.LUT R3, R153, 0x8, R96, 0x78, !PT ;  /* 0x0000000899037812 */ /* 0x000fe400078e7860 */
[-C--:B------:R-:W-:Y:S02]  /*20c0*/  @!P4 LEA.HI.X R17, R10, R0.reuse, R9, 0x1, P1 ;  /* 0x000000000a11c211 */ /* 0x080fe400008f0c09 */
[----:B------:R-:W-:Y:S01]  /*20d0*/  @!P3 LEA.HI.X R7, R20, R0, R7, 0x1, P0 ;  /* 0x000000001407b211 */ /* 0x000fe200000f0c07 */
[----:B------:R-:W-:Y:S01]  /*20e0*/  IMAD.IADD R4, R3, 0x1, R4 ;  /* 0x0000000103047824 */ /* 0x000fe200078e0204 */
[C---:B------:R-:W-:Y:S01]  /*20f0*/  LOP3.LUT P0, RZ, R186.reuse, 0x2, RZ, 0xc0, !PT ;  /* 0x00000002baff7812 */ /* 0x040fe2000780c0ff */
[----:B------:R-:W-:Y:S01]  /*2100*/  IMAD.MOV.U32 R0, RZ, RZ, 0x20 ;  /* 0x00000020ff007424 */ /* 0x000fe200078e00ff */
[----:B------:R-:W-:-:S02]  /*2110*/  LOP3.LUT P2, RZ, R186, 0x4, RZ, 0xc0, !PT ;  /* 0x00000004baff7812 */ /* 0x000fc4000784c0ff */
[----:B------:R-:W-:Y:S02]  /*2120*/  LEA R103, R4, UR7, 0x1 ;  /* 0x0000000704677c11 */ /* 0x000fe4000f8e08ff */
[----:B------:R-:W-:Y:S01]  /*2130*/  SEL R0, R0, 0xffffffe0, !P0 ;  /* 0xffffffe000007807 */ /* 0x000fe20004000000 */
[----:B------:R-:W-:-:S04]  /*2140*/  DEPBAR.LE SB0, 0x0 ;  /* 0x000080000000791a */ /* 0x000fc80000000000 */
[----:B------:R-:W-:Y:S01]  /*2150*/  BAR.SYNC.DEFER_BLOCKING 0x0 ;  /* 0x0000000000007b1d */ /* 0x000fe20000010000 */
[--C-:B------:R-:W-:Y:S01]  /*2160*/  IMAD.IADD R100, R103, 0x1, R0.reuse ;  /* 0x0000000167647824 */ /* 0x100fe200078e0200 */
[----:B------:R-:W-:Y:S01]  /*2170*/  SEL R168, R168, 0xffffffc0, !P2 ;  /* 0xffffffc0a8a87807 */ /* 0x000fe20005000000 */
[----:B------:R-:W-:Y:S01]  /*2180*/  IMAD.IADD R93, R91, 0x1, R0 ;  /* 0x000000015b5d7824 */ /* 0x000fe200078e0200 */
[----:B------:R-:W-:-:S03]  /*2190*/  LOP3.LUT R96, R96, 0x1f0, RZ, 0xc0, !PT ;  /* 0x000001f060607812 */ /* 0x000fc600078ec0ff */
[--C-:B------:R-:W-:Y:S02]  /*21a0*/  IMAD.IADD R101, R103, 0x1, R168.reuse ;  /* 0x0000000167657824 */ /* 0x100fe400078e02a8 */
[----:B------:R-:W-:Y:S02]  /*21b0*/  IMAD.IADD R91, R91, 0x1, R168 ;  /* 0x000000015b5b7824 */ /* 0x000fe400078e02a8 */
[C---:B------:R-:W-:Y:S02]  /*21c0*/  IMAD.IADD R99, R0.reuse, 0x1, R101 ;  /* 0x0000000100637824 */ /* 0x040fe400078e0265 */
        /* <DEDUP_REMOVED lines=41> */
[----:B------:R-:W5:Y:S04]  /*2460*/  LDSM.16.M88.4 R8, [R97+UR7+0x7800] ;  /* 0x007800076108783b */ /* 0x000f680008000200 */
[----:B--2---:R-:W-:Y:S04]  /*2470*/  LDSM.16.M88.4 R20, [R100] ;  /* 0x000000006414783b */ /* 0x004fe80000000200 */
[----:B-1----:R-:W1:Y:S04]  /*2480*/  LDSM.16.M88.4 R4, [R93+0x6000] ;  /* 0x006000005d04783b */ /* 0x002e680000000200 */
        /* <DEDUP_REMOVED lines=8> */
[----:B------:R-:W-:Y:S04]  /*2510*/  LDSM.16.M88.4 R64, [R97+UR7+0x9800] ;  /* 0x009800076140783b */ /* 0x000fe80008000200 */
[----:B------:R-:W-:Y:S01]  /*2520*/  LDSM.16.M88.4 R76, [R88+0x8000] ;  /* 0x00800000584c783b */ /* 0x000fe20000000200 */
[C---:B----4-:R-:W-:Y:S03]  /*2530*/  HMMA.16816.F32.BF16 R44, R68.reuse, R40, RZ ;  /* 0x00000028442c723c */ /* 0x050fe600000418ff */
[----:B------:R-:W-:Y:S04]  /*2540*/  LDSM.16.M88.4 R80, [R91+0x9800] ;  /* 0x009800005b50783b */ /* 0x000fe80000000200 */
[----:B------:R-:W0:Y:S01]  /*2550*/  LDGDEPBAR ;  /* 0x00000000000079af */ /* 0x000e220000000000 */
[C---:B-----5:R-:W-:Y:S08]  /*2560*/  HMMA.16816.F32.BF16 R36, R68.reuse, R32, RZ ;  /* 0x000000204424723c */ /* 0x060ff000000418ff */
[C---:B------:R-:W-:Y:S08]  /*2570*/  HMMA.16816.F32.BF16 R40, R68.reuse, R42, RZ ;  /* 0x0000002a4428723c */ /* 0x040ff000000418ff */
[C---:B------:R-:W-:Y:S08]  /*2580*/  HMMA.16816.F32.BF16 R32, R68.reuse, R34, RZ ;  /* 0x000000224420723c */ /* 0x040ff000000418ff */
[C---:B------:R-:W-:Y:S08]  /*2590*/  HMMA.16816.F32.BF16 R28, R68.reuse, R8, RZ ;  /* 0x00000008441c723c */ /* 0x040ff000000418ff */
[----:B------:R-:W-:Y:S01]  /*25a0*/  HMMA.16816.F32.BF16 R68, R68, R10, RZ ;  /* 0x0000000a4444723c */ /* 0x000fe200000418ff */
[----:B------:R-:W-:Y:S07]  /*25b0*/  LDSM.16.M88.4 R8, [R101] ;  /* 0x000000006508783b */ /* 0x000fee0000000200 */
        /* <DEDUP_REMOVED lines=8> */
[----:B------:R-:W3:Y:S07]  /*2640*/  LDSM.16.M88.4 R16, [R91+0x7800] ;  /* 0x007800005b10783b */ /* 0x000eee0000000200 */
[C---:B------:R-:W-:Y:S08]  /*2650*/  HMMA.16816.F32.BF16 R28, R20.reuse, R52, R28 ;  /* 0x00000034141c723c */ /* 0x040ff0000004181c */
[----:B------:R-:W-:Y:S01]  /*2660*/  HMMA.16816.F32.BF16 R68, R20, R54, R68 ;  /* 0x000000361444723c */ /* 0x000fe20000041844 */
[----:B------:R-:W-:Y:S04]  /*2670*/  LDSM.16.M88.4 R52, [R99] ;  /* 0x000000006334783b */ /* 0x000fe80000000200 */
[----:B------:R-:W4:Y:S03]  /*2680*/  LDSM.16.M88.4 R20, [R88+0x6000] ;  /* 0x006000005814783b */ /* 0x000f260000000200 */
[C---:B-1----:R-:W-:Y:S08]  /*2690*/  HMMA.16816.F32.BF16 R12, R8.reuse, R4, R12 ;  /* 0x00000004080c723c */ /* 0x042ff0000004180c */
[C---:B------:R-:W-:Y:S01]  /*26a0*/  HMMA.16816.F32.BF16 R48, R8.reuse, R6, R48 ;  /* 0x000000060830723c */ /* 0x040fe20000041830 */
[----:B------:R-:W1:Y:S07]  /*26b0*/  LDSM.16.M88.4 R4, [R88+0x6800] ;  /* 0x006800005804783b */ /* 0x000e6e0000000200 */
[C---:B------:R-:W-:Y:S08]  /*26c0*/  HMMA.16816.F32.BF16 R44, R8.reuse, R56, R44 ;  /* 0x00000038082c723c */ /* 0x040ff0000004182c */
[C---:B------:R-:W-:Y:S01]  /*26d0*/  HMMA.16816.F32.BF16 R40, R8.reuse, R58, R40 ;  /* 0x0000003a0828723c */ /* 0x040fe20000041828 */
[----:B------:R-:W5:Y:S07]  /*26e0*/  LDSM.16.M88.4 R56, [R88+0x7000] ;  /* 0x007000005838783b */ /* 0x000f6e0000000200 */
[C---:B--2---:R-:W-:Y:S08]  /*26f0*/  HMMA.16816.F32.BF16 R36, R8.reuse, R24, R36 ;  /* 0x000000180824723c */ /* 0x044ff00000041824 */
[C---:B------:R-:W-:Y:S01]  /*2700*/  HMMA.16816.F32.BF16 R32, R8.reuse, R26, R32 ;  /* 0x0000001a0820723c */ /* 0x040fe20000041820 */
[----:B------:R-:W2:Y:S07]  /*2710*/  LDSM.16.M88.4 R24, [R97+UR7+0x8000] ;  /* 0x008000076118783b */ /* 0x000eae0008000200 */
[C---:B---3--:R-:W-:Y:S08]  /*2720*/  HMMA.16816.F32.BF16 R28, R8.reuse, R16, R28 ;  /* 0x00000010081c723c */ /* 0x048ff0000004181c */
[----:B------:R-:W-:Y:S01]  /*2730*/  HMMA.16816.F32.BF16 R68, R8, R18, R68 ;  /* 0x000000120844723c */ /* 0x000fe20000041844 */
[----:B------:R-:W3:Y:S04]  /*2740*/  LDSM.16.M88.4 R16, [R97+UR7+0x8800] ;  /* 0x008800076110783b */ /* 0x000ee80008000200 */
[----:B------:R-:W3:Y:S03]  /*2750*/  LDSM.16.M88.4 R8, [R97+UR7+0x9000] ;  /* 0x009000076108783b */ /* 0x000ee60008000200 */
[C---:B----4-:R-:W-:Y:S08]  /*2760*/  HMMA.16816.F32.BF16 R12, R52.reuse, R20, R12 ;  /* 0x00000014340c723c */ /* 0x050ff0000004180c */
[C---:B------:R-:W-:Y:S01]  /*2770*/  HMMA.16816.F32.BF16 R48, R52.reuse, R22, R48 ;  /* 0x000000163430723c */ /* 0x040fe20000041830 */
[----:B------:R-:W-:Y:S07]  /*2780*/  LDSM.16.M88.4 R20, [R100+0x2000] ;  /* 0x002000006414783b */ /* 0x000fee0000000200 */
        /* <DEDUP_REMOVED lines=18> */
[----:B------:R-:W3:Y:S07]  /*28b0*/  LDSM.16.M88.4 R8, [R91+0x8800] ;  /* 0x008800005b08783b */ /* 0x000eee0000000200 */
[C---:B------:R-:W-:Y:S08]  /*28c0*/  HMMA.16816.F32.BF16 R28, R60.reuse, R64, R28 ;  /* 0x000000403c1c723c */ /* 0x040ff0000004181c */
        /* <DEDUP_REMOVED lines=8> */
[----:B------:R-:W-:Y:S07]  /*2950*/  LDSM.16.M88.4 R56, [R88+0x9000] ;  /* 0x009000005838783b */ /* 0x000fee0000000200 */
[C---:B-----5:R-:W-:Y:S08]  /*2960*/  HMMA.16816.F32.BF16 R36, R20.reuse, R52, R36 ;  /* 0x000000341424723c */ /* 0x060ff00000041824 */
[C---:B------:R-:W-:Y:S01]  /*2970*/  HMMA.16816.F32.BF16 R32, R20.reuse, R54, R32 ;  /* 0x000000361420723c */ /* 0x040fe20000041820 */
[----:B------:R-:W-:Y:S07]  /*2980*/  LDSM.16.M88.4 R52, [R88+0x9800] ;  /* 0x009800005834783b */ /* 0x000fee0000000200 */
[C---:B--2---:R-:W-:Y:S08]  /*2990*/  HMMA.16816.F32.BF16 R28, R20.reuse, R24, R28 ;  /* 0x00000018141c723c */ /* 0x044ff0000004181c */
[----:B------:R-:W-:Y:S01]  /*29a0*/  HMMA.16816.F32.BF16 R68, R20, R26, R68 ;  /* 0x0000001a1444723c */ /* 0x000fe20000041844 */
[----:B------:R-:W-:Y:S04]  /*29b0*/  LDSM.16.M88.4 R24, [R103+0x4000] ;  /* 0x004000006718783b */ /* 0x000fe80000000200 */
[----:B------:R-:W2:Y:S03]  /*29c0*/  LDSM.16.M88.4 R20, [R97+UR7+0xa000] ;  /* 0x00a000076114783b */ /* 0x000ea60008000200 */
[C---:B---3--:R-:W-:Y:S08]  /*29d0*/  HMMA.16816.F32.BF16 R12, R72.reuse, R16, R12 ;  /* 0x00000010480c723c */ /* 0x048ff0000004180c */
[C---:B------:R-:W-:Y:S01]  /*29e0*/  HMMA.16816.F32.BF16 R48, R72.reuse, R18, R48 ;  /* 0x000000124830723c */ /* 0x040fe20000041830 */
[----:B------:R-:W-:Y:S07]  /*29f0*/  LDSM.16.M88.4 R16, [R97+UR7+0xa800] ;  /* 0x00a800076110783b */ /* 0x000fee0008000200 */
[C---:B------:R-:W-:Y:S08]  /*2a00*/  HMMA.16816.F32.BF16 R44, R72.reuse, R8, R44 ;  /* 0x00000008482c723c */ /* 0x040ff0000004182c */
[C---:B------:R-:W-:Y:S01]  /*2a10*/  HMMA.16816.F32.BF16 R40, R72.reuse, R10, R40 ;  /* 0x0000000a4828723c */ /* 0x040fe20000041828 */
[----:B------:R-:W-:Y:S07]  /*2a20*/  LDSM.16.M88.4 R8, [R93+0xa000] ;  /* 0x00a000005d08783b */ /* 0x000fee0000000200 */
[C---:B-1----:R-:W-:Y:S08]  /*2a30*/  HMMA.16816.F32.BF16 R36, R72.reuse, R4, R36 ;  /* 0x000000044824723c */ /* 0x042ff00000041824 */
[----:B------:R-:W-:Y:S01]  /*2a40*/  HMMA.16816.F32.BF16 R32, R72, R6, R32 ;  /* 0x000000064820723c */ /* 0x000fe20000041820 */
[----:B------:R-:W1:Y:S07]  /*2a50*/  LDSM.16.M88.4 R4, [R100+0x4000] ;  /* 0x004000006404783b */ /* 0x000e6e0000000200 */
[C---:B------:R-:W-:Y:S08]  /*2a60*/  HMMA.16816.F32.BF16 R12, R64.reuse, R76, R12 ;  /* 0x0000004c400c723c */ /* 0x040ff0000004180c */
[----:B------:R-:W-:Y:S08]  /*2a70*/  HMMA.16816.F32.BF16 R48, R64, R78, R48 ;  /* 0x0000004e4030723c */ /* 0x000ff00000041830 */
[C---:B------:R-:W-:Y:S08]  /*2a80*/  HMMA.16816.F32.BF16 R28, R72.reuse, R80, R28 ;  /* 0x00000050481c723c */ /* 0x040ff0000004181c */
[----:B------:R-:W-:Y:S08]  /*2a90*/  HMMA.16816.F32.BF16 R68, R72, R82, R68 ;  /* 0x000000524844723c */ /* 0x000ff00000041844 */
[C---:B------:R-:W-:Y:S08]  /*2aa0*/  HMMA.16816.F32.BF16 R44, R64.reuse, R60, R44 ;  /* 0x0000003c402c723c */ /* 0x040ff0000004182c */
[----:B------:R-:W-:Y:S01]  /*2ab0*/  HMMA.16816.F32.BF16 R40, R64, R62, R40 ;  /* 0x0000003e4028723c */ /* 0x000fe20000041828 */
[----:B------:R-:W-:Y:S07]  /*2ac0*/  LDSM.16.M88.4 R60, [R91+0xa000] ;  /* 0x00a000005b3c783b */ /* 0x000fee0000000200 */
[C---:B--2---:R-:W-:Y:S01]  /*2ad0*/  HMMA.16816.F32.BF16 R72, R24.reuse, R20, R12 ;  /* 0x000000141848723c */ /* 0x044fe2000004180c */
[----:B------:R-:W2:Y:S07]  /*2ae0*/  LDSM.16.M88.4 R12, [R101+0x4000] ;  /* 0x00400000650c783b */ /* 0x000eae0000000200 */
[----:B------:R-:W-:Y:S01]  /*2af0*/  HMMA.16816.F32.BF16 R48, R24, R22, R48 ;  /* 0x000000161830723c */ /* 0x000fe20000041830 */
[----:B------:R-:W-:Y:S07]  /*2b00*/  LDSM.16.M88.4 R20, [R93+0xa800] ;  /* 0x00a800005d14783b */ /* 0x000fee0000000200 */
[C---:B------:R-:W-:Y:S08]  /*2b10*/  HMMA.16816.F32.BF16 R36, R64.reuse, R56, R36 ;  /* 0x000000384024723c */ /* 0x040ff00000041824 */
[C---:B------:R-:W-:Y:S01]  /*2b20*/  HMMA.16816.F32.BF16 R32, R64.reuse, R58, R32 ;  /* 0x0000003a4020723c */ /* 0x040fe20000041820 */
[----:B------:R-:W3:Y:S07]  /*2b30*/  LDSM.16.M88.4 R56, [R97+UR7+0xb000] ;  /* 0x00b000076138783b */ /* 0x000eee0008000200 */
[C---:B------:R-:W-:Y:S08]  /*2b40*/  HMMA.16816.F32.BF16 R28, R64.reuse, R52, R28 ;  /* 0x00000034401c723c */ /* 0x040ff0000004181c */
[----:B------:R-:W-:Y:S01]  /*2b50*/  HMMA.16816.F32.BF16 R68, R64, R54, R68 ;  /* 0x000000364044723c */ /* 0x000fe20000041844 */
[----:B------:R-:W-:Y:S04]  /*2b60*/  LDSM.16.M88.4 R52, [R99+0x4000] ;  /* 0x004000006334783b */ /* 0x000fe80000000200 */
[----:B------:R-:W4:Y:S03]  /*2b70*/  LDSM.16.M88.4 R64, [R88+0xa000] ;  /* 0x00a000005840783b */ /* 0x000f260000000200 */
[C---:B-1----:R-:W-:Y:S08]  /*2b80*/  HMMA.16816.F32.BF16 R72, R4.reuse, R8, R72 ;  /* 0x000000080448723c */ /* 0x042ff00000041848 */
[----:B------:R-:W-:Y:S01]  /*2b90*/  HMMA.16816.F32.BF16 R48, R4, R10, R48 ;  /* 0x0000000a0430723c */ /* 0x000fe20000041830 */
[----:B------:R-:W-:Y:S07]  /*2ba0*/  LDSM.16.M88.4 R8, [R91+0xa800] ;  /* 0x00a800005b08783b */ /* 0x000fee0000000200 */
[----:B------:R-:W-:Y:S08]  /*2bb0*/  HMMA.16816.F32.BF16 R44, R24, R16, R44 ;  /* 0x00000010182c723c */ /* 0x000ff0000004182c */
[C---:B--2---:R-:W-:Y:S08]  /*2bc0*/  HMMA.16816.F32.BF16 R72, R12.reuse, R60, R72 ;  /* 0x0000003c0c48723c */ /* 0x044ff00000041848 */
[----:B------:R-:W-:Y:S08]  /*2bd0*/  HMMA.16816.F32.BF16 R48, R12, R62, R48 ;  /* 0x0000003e0c30723c */ /* 0x000ff00000041830 */
[C---:B------:R-:W-:Y:S01]  /*2be0*/  HMMA.16816.F32.BF16 R40, R24.reuse, R18, R40 ;  /* 0x000000121828723c */ /* 0x040fe20000041828 */
[----:B------:R-:W-:Y:S07]  /*2bf0*/  LDSM.16.M88.4 R16, [R88+0xa800] ;  /* 0x00a800005810783b */ /* 0x000fee0000000200 */
[C---:B---3--:R-:W-:Y:S08]  /*2c00*/  HMMA.16816.F32.BF16 R36, R24.reuse, R56, R36 ;  /* 0x000000381824723c */ /* 0x048ff00000041824 */
[----:B------:R-:W-:Y:S01]  /*2c10*/  HMMA.16816.F32.BF16 R32, R24, R58, R32 ;  /* 0x0000003a1820723c */ /* 0x000fe20000041820 */
[----:B------:R-:W1:Y:S07]  /*2c20*/  LDSM.16.M88.4 R56, [R97+UR7+0xb800] ;  /* 0x00b800076138783b */ /* 0x000e6e0008000200 */
[C---:B----4-:R-:W-:Y:S08]  /*2c30*/  HMMA.16816.F32.BF16 R72, R52.reuse, R64, R72 ;  /* 0x000000403448723c */ /* 0x050ff00000041848 */
[----:B------:R-:W-:Y:S01]  /*2c40*/  HMMA.16816.F32.BF16 R64, R52, R66, R48 ;  /* 0x000000423440723c */ /* 0x000fe20000041830 */
[----:B------:R-:W2:Y:S07]  /*2c50*/  LDSM.16.M88.4 R48, [R93+0xb000] ;  /* 0x00b000005d30783b */ /* 0x000eae0000000200 */
[----:B------:R-:W-:Y:S03]  /*2c60*/  HMMA.16816.F32.BF16 R44, R4, R20, R44 ;  /* 0x00000014042c723c */ /* 0x000fe6000004182c */
[----:B------:R-:W-:Y:S01]  /*2c70*/  FMUL.FTZ R60, R73, UR6 ;  /* 0x00000006493c7c20 */ /* 0x000fe20008410000 */
[----:B------:R-:W-:Y:S01]  /*2c80*/  FMUL.FTZ R61, R75, UR6 ;  /* 0x000000064b3d7c20 */ /* 0x000fe20008410000 */
[----:B------:R-:W-:-:S03]  /*2c90*/  FMUL.FTZ R72, R72, UR6 ;  /* 0x0000000648487c20 */ /* 0x000fc60008410000 */
[----:B------:R-:W-:Y:S01]  /*2ca0*/  HMMA.16816.F32.BF16 R40, R4, R22, R40 ;  /* 0x000000160428723c */ /* 0x000fe20000041828 */
[----:B------:R-:W3:Y:S01]  /*2cb0*/  LDSM.16.M88.4 R20, [R91+0xb000] ;  /* 0x00b000005b14783b */ /* 0x000ee20000000200 */
[----:B------:R-:W4:Y:S01]  /*2cc0*/  MUFU.TANH R60, R60 ;  /* 0x0000003c003c7308 */ /* 0x000f220000002400 */
[----:B------:R-:W-:-:S05]  /*2cd0*/  FMUL.FTZ R62, R66, UR6 ;  /* 0x00000006423e7c20 */ /* 0x000fca0008410000 */
[----:B-1----:R-:W-:Y:S01]  /*2ce0*/  HMMA.16816.F32.BF16 R28, R24, R56, R28 ;  /* 0x00000038181c723c */ /* 0x002fe2000004181c */
[----:B------:R-:W-:Y:S01]  /*2cf0*/  FMUL.FTZ R57, R64, UR6 ;  /* 0x0000000640397c20 */ /* 0x000fe20008410000 */
[----:B------:R-:W1:Y:S01]  /*2d00*/  MUFU.TANH R61, R61 ;  /* 0x0000003d003d7308 */ /* 0x000e620000002400 */
[----:B------:R-:W-:-:S05]  /*2d10*/  FMUL.FTZ R56, R65, UR6 ;  /* 0x0000000641387c20 */ /* 0x000fca0008410000 */
[C---:B------:R-:W-:Y:S02]  /*2d20*/  HMMA.16816.F32.BF16 R44, R12.reuse, R8, R44 ;  /* 0x000000080c2c723c */ /* 0x040fe4000004182c */
[----:B------:R-:W5:Y:S06]  /*2d30*/  MUFU.TANH R57, R57 ;  /* 0x0000003900397308 */ /* 0x000f6c0000002400 */
[----:B------:R-:W-:Y:S01]  /*2d40*/  HMMA.16816.F32.BF16 R40, R12, R10, R40 ;  /* 0x0000000a0c28723c */ /* 0x000fe20000041828 */
[----:B------:R-:W4:Y:S01]  /*2d50*/  LDSM.16.M88.4 R8, [R93+0xb800] ;  /* 0x00b800005d08783b */ /* 0x000f220000000200 */
[----:B------:R-:W5:Y:S06]  /*2d60*/  MUFU.TANH R62, R62 ;  /* 0x0000003e003e7308 */ /* 0x000f6c0000002400 */
[----:B------:R-:W-:Y:S01]  /*2d70*/  HMMA.16816.F32.BF16 R68, R24, R58, R68 ;  /* 0x0000003a1844723c */ /* 0x000fe20000041844 */
[----:B------:R-:W1:Y:S01]  /*2d80*/  LDSM.16.M88.4 R24, [R88+0xb000] ;  /* 0x00b000005818783b */ /* 0x000e620000000200 */
[----:B------:R-:W5:Y:S06]  /*2d90*/  MUFU.TANH R56, R56 ;  /* 0x0000003800387308 */ /* 0x000f6c0000002400 */
[----:B--2---:R-:W-:Y:S01]  /*2da0*/  HMMA.16816.F32.BF16 R36, R4, R48, R36 ;  /* 0x000000300424723c */ /* 0x004fe20000041824 */
[----:B------:R-:W-:-:S06]  /*2db0*/  FMUL.FTZ R48, R67, UR6 ;  /* 0x0000000643307c20 */ /* 0x000fcc0008410000 */
[----:B------:R-:W2:Y:S01]  /*2dc0*/  MUFU.TANH R48, R48 ;  /* 0x0000003000307308 */ /* 0x000ea20000002400 */
[----:B------:R-:W-:Y:S01]  /*2dd0*/  HMMA.16816.F32.BF16 R44, R52, R16, R44 ;  /* 0x00000010342c723c */ /* 0x000fe2000004182c */
[----:B------:R-:W-:-:S04]  /*2de0*/  SHF.R.U32.HI R16, RZ, 0x2, R186 ;  /* 0x00000002ff107819 */ /* 0x000fc800000116ba */
[----:B------:R-:W-:-:S03]  /*2df0*/  LOP3.LUT R16, R16, 0x7, RZ, 0xc0, !PT ;  /* 0x0000000710107812 */ /* 0x000fc600078ec0ff */
[----:B------:R-:W-:Y:S01]  /*2e00*/  HMMA.16816.F32.BF16 R40, R52, R18, R40 ;  /* 0x000000123428723c */ /* 0x000fe20000041828 */
[----:B------:R-:W-:Y:S02]  /*2e10*/  IADD3 R95, PT, PT, R16, R96, R95 ;  /* 0x00000060105f7210 */ /* 0x000fe40007ffe05f */
[----:B------:R-:W5:Y:S02]  /*2e20*/  LDSM.16.M88.4 R16, [R91+0xb800] ;  /* 0x00b800005b10783b */ /* 0x000f640000000200 */
[C---:B------:R-:W-:Y:S02]  /*2e30*/  IADD3 R192, PT, PT, R95.reuse, 0x1, R192 ;  /* 0x000000015fc07810 */ /* 0x040fe40007ffe0c0 */
[-C--:B------:R-:W-:Y:S01]  /*2e40*/  IADD3 R194, PT, PT, R95, R89.reuse, -R92 ;  /* 0x000000595fc27210 */ /* 0x080fe20007ffe85c */
[----:B------:R-:W-:Y:S01]  /*2e50*/  HMMA.16816.F32.BF16 R32, R4, R50, R32 ;  /* 0x000000320420723c */ /* 0x000fe20000041820 */
[C---:B------:R-:W-:Y:S02]  /*2e60*/  VIMNMX R193, PT, PT, R192.reuse, R89, PT ;  /* 0x00000059c0c17248 */ /* 0x040fe40003fe0100 */
[----:B------:R-:W-:Y:S01]  /*2e70*/  FMUL.FTZ R45, R45, UR6 ;  /* 0x000000062d2d7c20 */ /* 0x000fe20008410000 */
[----:B------:R-:W-:Y:S01]  /*2e80*/  VIADDMNMX R192, R192, 0x8, R89, PT ;  /* 0x00000008c0c07846 */ /* 0x000fe20003800159 */
[----:B------:R-:W-:Y:S01]  /*2e90*/  FMUL.FTZ R44, R44, UR6 ;  /* 0x000000062c2c7c20 */ /* 0x000fe20008410000 */
[----:B------:R-:W-:Y:S01]  /*2ea0*/  FMUL.FTZ R46, R46, UR6 ;  /* 0x000000062e2e7c20 */ /* 0x000fe20008410000 */
[----:B------:R2:W-:Y:S01]  /*2eb0*/  MUFU.TANH R49, R45 ;  /* 0x0000002d00317308 */ /* 0x0005e20000002400 */
[----:B---3--:R-:W-:Y:S01]  /*2ec0*/  HMMA.16816.F32.BF16 R36, R12, R20, R36 ;  /* 0x000000140c24723c */ /* 0x008fe20000041824 */
[----:B------:R-:W-:-:S02]  /*2ed0*/  FMUL.FTZ R21, R47, UR6 ;  /* 0x000000062f157c20 */ /* 0x000fc40008410000 */
[----:B------:R-:W-:Y:S01]  /*2ee0*/  FMUL.FTZ R41, R41, UR6 ;  /* 0x0000000629297c20 */ /* 0x000fe20008410000 */
[----:B------:R-:W-:Y:S01]  /*2ef0*/  FMUL.FTZ R40, R40, UR6 ;  /* 0x0000000628287c20 */ /* 0x000fe20008410000 */
[----:B------:R-:W-:Y:S02]  /*2f00*/  FMUL.FTZ R42, R42, UR6 ;  /* 0x000000062a2a7c20 */ /* 0x000fe40008410000 */
[----:B------:R-:W3:Y:S01]  /*2f10*/  MUFU.TANH R44, R44 ;  /* 0x0000002c002c7308 */ /* 0x000ee20000002400 */
[----:B----4-:R-:W-:Y:S01]  /*2f20*/  HMMA.16816.F32.BF16 R28, R4, R8, R28 ;  /* 0x00000008041c723c */ /* 0x010fe2000004181c */
[----:B------:R-:W-:-:S06]  /*2f30*/  VIADD R8, R194, 0x8 ;  /* 0x00000008c2087836 */ /* 0x000fcc0000000000 */
[----:B------:R-:W4:Y:S01]  /*2f40*/  MUFU.TANH R20, R46 ;  /* 0x0000002e00147308 */ /* 0x000f220000002400 */
[----:B------:R-:W-:Y:S01]  /*2f50*/  HMMA.16816.F32.BF16 R32, R12, R22, R32 ;  /* 0x000000160c20723c */ /* 0x000fe20000041820 */
[----:B--2---:R-:W-:Y:S01]  /*2f60*/  LOP3.LUT R45, R90, R169, RZ, 0xfc, !PT ;  /* 0x000000a95a2d7212 */ /* 0x004fe200078efcff */
[----:B------:R-:W-:Y:S01]  /*2f70*/  FMUL.FTZ R22, R43, UR6 ;  /* 0x000000062b167c20 */ /* 0x000fe20008410000 */
[----:B------:R-:W2:Y:S01]  /*2f80*/  LDSM.16.M88.4 R88, [R88+0xb800] ;  /* 0x00b800005858783b */ /* 0x000ea20000000200 */
[----:B------:R-:W-:-:S04]  /*2f90*/  DEPBAR.LE SB0, 0x0 ;  /* 0x000080000000791a */ /* 0x000fc80000000000 */
[C---:B------:R-:W-:Y:S01]  /*2fa0*/  VIADD R47, R45.reuse, 0x1 ;  /* 0x000000012d2f7836 */ /* 0x040fe20000000000 */
[----:B-1----:R-:W-:Y:S01]  /*2fb0*/  HMMA.16816.F32.BF16 R36, R52, R24, R36 ;  /* 0x000000183424723c */ /* 0x002fe20000041824 */
[C---:B------:R-:W-:Y:S01]  /*2fc0*/  VIADD R9, R45.reuse, 0x8 ;  /* 0x000000082d097836 */ /* 0x040fe20000000000 */
[----:B------:R1:W-:Y:S01]  /*2fd0*/  MUFU.TANH R24, R41 ;  /* 0x0000002900187308 */ /* 0x0003e20000002400 */
[----:B------:R-:W-:Y:S01]  /*2fe0*/  VIADD R23, R45, 0x11 ;  /* 0x000000112d177836 */ /* 0x000fe20000000000 */
[----:B------:R-:W-:Y:S02]  /*2ff0*/  ISETP.GT.AND P1, PT, R194, R47, PT ;  /* 0x0000002fc200720c */ /* 0x000fe40003f24270 */
[C---:B------:R-:W-:Y:S02]  /*3000*/  ISETP.GE.AND P3, PT, R47.reuse, R193, PT ;  /* 0x000000c12f00720c */ /* 0x040fe40003f66270 */
[----:B------:R-:W-:Y:S01]  /*3010*/  ISETP.GT.AND P4, PT, R8, R47, PT ;  /* 0x0000002f0800720c */ /* 0x000fe20003f84270 */
[----:B------:R-:W-:Y:S01]  /*3020*/  HMMA.16816.F32.BF16 R68, R4, R10, R68 ;  /* 0x0000000a0444723c */ /* 0x000fe20000041844 */
[-C--:B------:R-:W-:Y:S01]  /*3030*/  ISETP.GE.AND P5, PT, R47, R192.reuse, PT ;  /* 0x000000c02f00720c */ /* 0x080fe20003fa6270 */
[----:B------:R-:W4:Y:S01]  /*3040*/  MUFU.TANH R21, R21 ;  /* 0x0000001500157308 */ /* 0x000f220000002400 */
[----:B------:R-:W-:Y:S01]  /*3050*/  FSEL R47, R60, -INF , !P1 ;  /* 0xff8000003c2f7808 */ /* 0x000fe20004800000 */
[C---:B------:R-:W-:Y:S01]  /*3060*/  VIADD R5, R45.reuse, 0x18 ;  /* 0x000000182d057836 */ /* 0x040fe20000000000 */
[----:B------:R-:W-:Y:S01]  /*3070*/  ISETP.GT.AND P6, PT, R194, R9, PT ;  /* 0x00000009c200720c */ /* 0x000fe20003fc4270 */
[----:B------:R-:W-:Y:S01]  /*3080*/  VIADD R7, R45, 0x19 ;  /* 0x000000192d077836 */ /* 0x000fe20000000000 */
[----:B------:R-:W-:Y:S01]  /*3090*/  FSEL R47, R47, -INF , !P3 ;  /* 0xff8000002f2f7808 */ /* 0x000fe20005800000 */
[----:B-----5:R-:W-:Y:S01]  /*30a0*/  HMMA.16816.F32.BF16 R28, R12, R16, R28 ;  /* 0x000000100c1c723c */ /* 0x020fe2000004181c */
[----:B------:R-:W-:Y:S01]  /*30b0*/  FSEL R61, R61, -INF , !P4 ;  /* 0xff8000003d3d7808 */ /* 0x000fe20006000000 */
[----:B------:R-:W5:Y:S01]  /*30c0*/  MUFU.TANH R40, R40 ;  /* 0x0000002800287308 */ /* 0x000f620000002400 */
[----:B------:R-:W-:Y:S01]  /*30d0*/  ISETP.GE.AND P1, PT, R9, R193, PT ;  /* 0x000000c10900720c */ /* 0x000fe20003f26270 */
[----:B------:R-:W-:Y:S01]  /*30e0*/  FMUL.FTZ R16, R37, UR6 ;  /* 0x0000000625107c20 */ /* 0x000fe20008410000 */
[----:B------:R-:W-:Y:S01]  /*30f0*/  ISETP.GT.AND P3, PT, R8, R9, PT ;  /* 0x000000090800720c */ /* 0x000fe20003f64270 */
[----:B------:R-:W-:Y:S01]  /*3100*/  FMUL.FTZ R36, R36, UR6 ;  /* 0x0000000624247c20 */ /* 0x000fe20008410000 */
[-C--:B------:R-:W-:Y:S01]  /*3110*/  ISETP.GE.AND P4, PT, R9, R192.reuse, PT ;  /* 0x000000c00900720c */ /* 0x080fe20003f86270 */
[----:B------:R-:W-:Y:S01]  /*3120*/  VIADD R9, R45, 0x9 ;  /* 0x000000092d097836 */ /* 0x000fe20000000000 */
[----:B------:R-:W-:Y:S01]  /*3130*/  FSEL R51, R57, -INF , !P6 ;  /* 0xff80000039337808 */ /* 0x000fe20007000000 */
[----:B------:R-:W-:Y:S01]  /*3140*/  HMMA.16816.F32.BF16 R32, R52, R26, R32 ;  /* 0x0000001a3420723c */ /* 0x000fe20000041820 */
[----:B------:R-:W-:Y:S01]  /*3150*/  FSEL R43, R61, -INF , !P5 ;  /* 0xff8000003d2b7808 */ /* 0x000fe20006800000 */
[----:B------:R-:W5:Y:S01]  /*3160*/  MUFU.TANH R42, R42 ;  /* 0x0000002a002a7308 */ /* 0x000f620000002400 */
[----:B------:R-:W-:Y:S01]  /*3170*/  FSEL R51, R51, -INF , !P1 ;  /* 0xff80000033337808 */ /* 0x000fe20004800000 */
[----:B------:R-:W-:Y:S01]  /*3180*/  FMUL.FTZ R26, R38, UR6 ;  /* 0x00000006261a7c20 */ /* 0x000fe20008410000 */
[----:B-1----:R-:W-:Y:S01]  /*3190*/  FSEL R41, R62, -INF , !P3 ;  /* 0xff8000003e297808 */ /* 0x002fe20005800000 */
[----:B------:R-:W-:Y:S01]  /*31a0*/  FMUL.FTZ R39, R39, UR6 ;  /* 0x0000000627277c20 */ /* 0x000fe20008410000 */
[----:B------:R-:W-:Y:S01]  /*31b0*/  ISETP.GT.AND P6, PT, R194, R9, PT ;  /* 0x00000009c200720c */ /* 0x000fe20003fc4270 */
[----:B------:R-:W-:Y:S01]  /*31c0*/  HMMA.16816.F32.BF16 R68, R12, R18, R68 ;  /* 0x000000120c44723c */ /* 0x000fe20000041844 */
[----:B------:R-:W-:Y:S01]  /*31d0*/  ISETP.GE.AND P5, PT, R9, R193, PT ;  /* 0x000000c10900720c */ /* 0x000fe20003fa6270 */
[----:B------:R-:W1:Y:S01]  /*31e0*/  MUFU.TANH R22, R22 ;  /* 0x0000001600167308 */ /* 0x000e620000002400 */
[----:B------:R-:W-:Y:S01]  /*31f0*/  ISETP.GT.AND P1, PT, R8, R9, PT ;  /* 0x000000090800720c */ /* 0x000fe20003f24270 */
[----:B------:R-:W-:Y:S01]  /*3200*/  VIADD R13, R45, 0x20 ;  /* 0x000000202d0d7836 */ /* 0x000fe20000000000 */
[----:B------:R-:W-:Y:S01]  /*3210*/  ISETP.GE.AND P3, PT, R9, R192, PT ;  /* 0x000000c00900720c */ /* 0x000fe20003f66270 */
[----:B------:R-:W-:Y:S01]  /*3220*/  VIADD R9, R45, 0x10 ;  /* 0x000000102d097836 */ /* 0x000fe20000000000 */
[----:B------:R-:W-:Y:S01]  /*3230*/  FSEL R56, R56, -INF , !P6 ;  /* 0xff80000038387808 */ /* 0x000fe20007000000 */
[C---:B--2---:R-:W-:Y:S01]  /*3240*/  HMMA.16816.F32.BF16 R28, R52.reuse, R88, R28 ;  /* 0x00000058341c723c */ /* 0x044fe2000004181c */
[----:B------:R-:W-:Y:S01]  /*3250*/  FSEL R41, R41, -INF , !P4 ;  /* 0xff80000029297808 */ /* 0x000fe20006000000 */
[----:B------:R-:W2:Y:S01]  /*3260*/  MUFU.TANH R36, R36 ;  /* 0x0000002400247308 */ /* 0x000ea20000002400 */
[----:B------:R-:W-:Y:S01]  /*3270*/  ISETP.GT.AND P6, PT, R194, R9, PT ;  /* 0x00000009c200720c */ /* 0x000fe20003fc4270 */
[----:B------:R-:W-:Y:S01]  /*3280*/  FMUL.FTZ R32, R32, UR6 ;  /* 0x0000000620207c20 */ /* 0x000fe20008410000 */
[----:B------:R-:W-:Y:S01]  /*3290*/  FSEL R57, R56, -INF , !P5 ;  /* 0xff80000038397808 */ /* 0x000fe20006800000 */
[----:B------:R-:W-:Y:S01]  /*32a0*/  FMUL.FTZ R10, R34, UR6 ;  /* 0x00000006220a7c20 */ /* 0x000fe20008410000 */
[----:B------:R-:W-:Y:S01]  /*32b0*/  ISETP.GE.AND P4, PT, R9, R193, PT ;  /* 0x000000c10900720c */ /* 0x000fe20003f86270 */
[----:B------:R-:W-:Y:S01]  /*32c0*/  FMUL.FTZ R6, R33, UR6 ;  /* 0x0000000621067c20 */ /* 0x000fe20008410000 */
[----:B------:R-:W-:Y:S01]  /*32d0*/  ISETP.GT.AND P5, PT, R8, R9, PT ;  /* 0x000000090800720c */ /* 0x000fe20003fa4270 */
[----:B------:R-:W-:Y:S01]  /*32e0*/  MUFU.TANH R16, R16 ;  /* 0x0000001000107308 */ /* 0x000fe20000002400 */
[----:B------:R-:W-:Y:S01]  /*32f0*/  FSEL R37, R48, -INF , !P1 ;  /* 0xff80000030257808 */ /* 0x000fe20004800000 */
[----:B------:R-:W-:Y:S01]  /*3300*/  HMMA.16816.F32.BF16 R68, R52, R90, R68 ;  /* 0x0000005a3444723c */ /* 0x000fe20000041844 */
[----:B---3--:R-:W-:Y:S01]  /*3310*/  FSEL R17, R44, -INF , !P6 ;  /* 0xff8000002c117808 */ /* 0x008fe20007000000 */
[----:B------:R-:W-:Y:S01]  /*3320*/  VIADD R15, R45, 0x28 ;  /* 0x000000282d0f7836 */ /* 0x000fe20000000000 */
[----:B------:R-:W-:-:S02]  /*3330*/  ISETP.GT.AND P6, PT, R194, R23, PT ;  /* 0x00000017c200720c */ /* 0x000fc40003fc4270 */
[----:B------:R-:W-:Y:S01]  /*3340*/  ISETP.GE.AND P1, PT, R9, R192, PT ;  /* 0x000000c00900720c */ /* 0x000fe20003f26270 */
[----:B------:R-:W3:Y:S01]  /*3350*/  MUFU.TANH R26, R26 ;  /* 0x0000001a001a7308 */ /* 0x000ee20000002400 */
[----:B------:R-:W-:Y:S01]  /*3360*/  FSEL R37, R37, -INF , !P3 ;  /* 0xff80000025257808 */ /* 0x000fe20005800000 */
[----:B------:R-:W-:Y:S01]  /*3370*/  FMUL.FTZ R12, R28, UR6 ;  /* 0x000000061c0c7c20 */ /* 0x000fe20008410000 */
[----:B------:R-:W-:Y:S01]  /*3380*/  FSEL R17, R17, -INF , !P4 ;  /* 0xff80000011117808 */ /* 0x000fe20006000000 */
[----:B------:R-:W-:Y:S01]  /*3390*/  FMUL.FTZ R29, R29, UR6 ;  /* 0x000000061d1d7c20 */ /* 0x000fe20008410000 */
[----:B----4-:R-:W-:Y:S01]  /*33a0*/  FSEL R9, R20, -INF , !P5 ;  /* 0xff80000014097808 */ /* 0x010fe20006800000 */
[----:B------:R-:W-:Y:S01]  /*33b0*/  FMUL.FTZ R31, R31, UR6 ;  /* 0x000000061f1f7c20 */ /* 0x000fe20008410000 */
[----:B------:R-:W-:Y:S01]  /*33c0*/  ISETP.GE.AND P3, PT, R23, R193, PT ;  /* 0x000000c11700720c */ /* 0x000fe20003f66270 */
[----:B------:R-:W4:Y:S01]  /*33d0*/  MUFU.TANH R4, R39 ;  /* 0x0000002700047308 */ /* 0x000f220000002400 */
[----:B------:R-:W-:-:S02]  /*33e0*/  ISETP.GT.AND P4, PT, R8, R23, PT ;  /* 0x000000170800720c */ /* 0x000fc40003f84270 */
[----:B------:R-:W-:Y:S02]  /*33f0*/  ISETP.GE.AND P5, PT, R23, R192, PT ;  /* 0x000000c01700720c */ /* 0x000fe40003fa6270 */
[----:B------:R-:W-:Y:S01]  /*3400*/  FSEL R23, R49, -INF , !P6 ;  /* 0xff80000031177808 */ /* 0x000fe20007000000 */
[----:B------:R-:W-:Y:S01]  /*3410*/  FMUL.FTZ R70, R70, UR6 ;  /* 0x0000000646467c20 */ /* 0x000fe20008410000 */
[----:B------:R-:W-:Y:S01]  /*3420*/  ISETP.GT.AND P6, PT, R194, R5, PT ;  /* 0x00000005c200720c */ /* 0x000fe20003fc4270 */
[----:B------:R-:W-:Y:S01]  /*3430*/  MUFU.TANH R10, R10 ;  /* 0x0000000a000a7308 */ /* 0x000fe20000002400 */
[----:B------:R-:W-:Y:S01]  /*3440*/  FSEL R9, R9, -INF , !P1 ;  /* 0xff80000009097808 */ /* 0x000fe20004800000 */
[----:B------:R-:W-:Y:S01]  /*3450*/  FMUL.FTZ R69, R69, UR6 ;  /* 0x0000000645457c20 */ /* 0x000fe20008410000 */
[----:B------:R-:W-:Y:S01]  /*3460*/  ISETP.GE.AND P1, PT, R5, R193, PT ;  /* 0x000000c10500720c */ /* 0x000fe20003f26270 */
[----:B------:R-:W-:Y:S01]  /*3470*/  FMUL.FTZ R71, R71, UR6 ;  /* 0x0000000647477c20 */ /* 0x000fe20008410000 */
[----:B------:R-:W-:-:S02]  /*3480*/  FSEL R23, R23, -INF , !P3 ;  /* 0xff80000017177808 */ /* 0x000fc40005800000 */
[----:B------:R-:W-:Y:S01]  /*3490*/  FSEL R11, R21, -INF , !P4 ;  /* 0xff800000150b7808 */ /* 0x000fe20006000000 */
[----:B------:R-:W-:Y:S01]  /*34a0*/  MUFU.TANH R6, R6 ;  /* 0x0000000600067308 */ /* 0x000fe20000002400 */
[----:B-----5:R-:W-:Y:S02]  /*34b0*/  FSEL R25, R40, -INF , !P6 ;  /* 0xff80000028197808 */ /* 0x020fe40007000000 */
[----:B------:R-:W-:Y:S02]  /*34c0*/  ISETP.GT.AND P3, PT, R8, R5, PT ;  /* 0x000000050800720c */ /* 0x000fe40003f64270 */
[----:B------:R-:W-:Y:S02]  /*34d0*/  ISETP.GT.AND P6, PT, R194, R7, PT ;  /* 0x00000007c200720c */ /* 0x000fe40003fc4270 */
[----:B------:R-:W-:Y:S01]  /*34e0*/  FSEL R11, R11, -INF , !P5 ;  /* 0xff8000000b0b7808 */ /* 0x000fe20006800000 */
[----:B------:R-:W-:Y:S01]  /*34f0*/  MUFU.TANH R12, R12 ;  /* 0x0000000c000c7308 */ /* 0x000fe20000002400 */
[----:B------:R-:W-:-:S02]  /*3500*/  FSEL R25, R25, -INF , !P1 ;  /* 0xff80000019197808 */ /* 0x000fc40004800000 */
[----:B------:R-:W-:Y:S02]  /*3510*/  ISETP.GE.AND P4, PT, R5, R192, PT ;  /* 0x000000c00500720c */ /* 0x000fe40003f86270 */
[----:B------:R-:W-:Y:S02]  /*3520*/  ISETP.GE.AND P5, PT, R7, R193, PT ;  /* 0x000000c10700720c */ /* 0x000fe40003fa6270 */
[----:B------:R-:W-:Y:S01]  /*3530*/  ISETP.GT.AND P1, PT, R8, R7, PT ;  /* 0x000000070800720c */ /* 0x000fe20003f24270 */
[----:B------:R-:W5:Y:S01]  /*3540*/  MUFU.TANH R5, R32 ;  /* 0x0000002000057308 */ /* 0x000f620000002400 */
[----:B------:R-:W-:Y:S02]  /*3550*/  FSEL R21, R42, -INF , !P3 ;  /* 0xff8000002a157808 */ /* 0x000fe40005800000 */
[----:B------:R-:W-:Y:S02]  /*3560*/  FSEL R24, R24, -INF , !P6 ;  /* 0xff80000018187808 */ /* 0x000fe40007000000 */
[----:B------:R-:W-:-:S02]  /*3570*/  FSEL R21, R21, -INF , !P4 ;  /* 0xff80000015157808 */ /* 0x000fc40006000000 */
[----:B------:R-:W-:Y:S01]  /*3580*/  FSEL R27, R24, -INF , !P5 ;  /* 0xff800000181b7808 */ /* 0x000fe20006800000 */
[----:B------:R-:W-:Y:S01]  /*3590*/  MUFU.TANH R29, R29 ;  /* 0x0000001d001d7308 */ /* 0x000fe20000002400 */
[----:B-1----:R-:W-:Y:S02]  /*35a0*/  FSEL R19, R22, -INF , !P1 ;  /* 0xff80000016137808 */ /* 0x002fe40004800000 */
[----:B------:R-:W-:Y:S01]  /*35b0*/  ISETP.GE.AND P3, PT, R7, R192, PT ;  /* 0x000000c00700720c */ /* 0x000fe20003f66270 */
[----:B------:R-:W-:Y:S01]  /*35c0*/  FMUL.FTZ R7, R35, UR6 ;  /* 0x0000000623077c20 */ /* 0x000fe20008410000 */
[----:B------:R-:W-:Y:S02]  /*35d0*/  ISETP.GT.AND P6, PT, R194, R13, PT ;  /* 0x0000000dc200720c */ /* 0x000fe40003fc4270 */
[----:B------:R-:W-:Y:S01]  /*35e0*/  ISETP.GE.AND P4, PT, R13, R193, PT ;  /* 0x000000c10d00720c */ /* 0x000fe20003f86270 */
[----:B------:R-:W-:Y:S01]  /*35f0*/  MUFU.TANH R175, R70 ;  /* 0x0000004600af7308 */ /* 0x000fe20000002400 */
[----:B------:R-:W-:Y:S01]  /*3600*/  BAR.SYNC.DEFER_BLOCKING 0x0 ;  /* 0x0000000000007b1d */ /* 0x000fe20000010000 */
[----:B------:R-:W-:-:S02]  /*3610*/  ISETP.GT.AND P5, PT, R8, R13, PT ;  /* 0x0000000d0800720c */ /* 0x000fc40003fa4270 */
[----:B------:R-:W-:Y:S01]  /*3620*/  ISETP.GE.AND P1, PT, R13, R192, PT ;  /* 0x000000c00d00720c */ /* 0x000fe20003f26270 */
[----:B------:R-:W-:Y:S01]  /*3630*/  VIADD R13, R45, 0x21 ;  /* 0x000000212d0d7836 */ /* 0x000fe20000000000 */
[----:B--2---:R-:W-:Y:S02]  /*3640*/  FSEL R36, R36, -INF , !P6 ;  /* 0xff80000024247808 */ /* 0x004fe40007000000 */
[----:B------:R-:W1:Y:S01]  /*3650*/  MUFU.TANH R7, R7 ;  /* 0x0000000700077308 */ /* 0x000e620000002400 */
[----:B------:R-:W-:Y:S02]  /*3660*/  FSEL R19, R19, -INF , !P3 ;  /* 0xff80000013137808 */ /* 0x000fe40005800000 */
[----:B------:R-:W-:Y:S02]  /*3670*/  ISETP.GT.AND P6, PT, R194, R13, PT ;  /* 0x0000000dc200720c */ /* 0x000fe40003fc4270 */
[----:B------:R-:W-:Y:S02]  /*3680*/  FSEL R149, R36, -INF , !P4 ;  /* 0xff80000024957808 */ /* 0x000fe40006000000 */
[----:B------:R-:W-:Y:S01]  /*3690*/  ISETP.GE.AND P3, PT, R13, R193, PT ;  /* 0x000000c10d00720c */ /* 0x000fe20003f66270 */
[----:B------:R-:W-:Y:S01]  /*36a0*/  MUFU.TANH R69, R69 ;  /* 0x0000004500457308 */ /* 0x000fe20000002400 */
[----:B------:R-:W-:-:S02]  /*36b0*/  ISETP.GT.AND P4, PT, R8, R13, PT ;  /* 0x0000000d0800720c */ /* 0x000fc40003f84270 */
[----:B---3--:R-:W-:Y:S02]  /*36c0*/  FSEL R26, R26, -INF , !P5 ;  /* 0xff8000001a1a7808 */ /* 0x008fe40006800000 */
[----:B------:R-:W-:Y:S02]  /*36d0*/  FSEL R16, R16, -INF , !P6 ;  /* 0xff80000010107808 */ /* 0x000fe40007000000 */
[----:B------:R-:W-:Y:S01]  /*36e0*/  ISETP.GT.AND P6, PT, R194, R15, PT ;  /* 0x0000000fc200720c */ /* 0x000fe20003fc4270 */
[----:B------:R-:W-:Y:S01]  /*36f0*/  MUFU.TANH R173, R71 ;  /* 0x0000004700ad7308 */ /* 0x000fe20000002400 */
[----:B------:R-:W-:Y:S02]  /*3700*/  FSEL R227, R26, -INF , !P1 ;  /* 0xff8000001ae37808 */ /* 0x000fe40004800000 */
[----:B------:R-:W-:Y:S02]  /*3710*/  FSEL R213, R16, -INF , !P3 ;  /* 0xff80000010d57808 */ /* 0x000fe40005800000 */
[----:B----4-:R-:W-:-:S02]  /*3720*/  FSEL R4, R4, -INF , !P4 ;  /* 0xff80000004047808 */ /* 0x010fc40006000000 */
[C---:B------:R-:W-:Y:S02]  /*3730*/  ISETP.GE.AND P1, PT, R15.reuse, R193, PT ;  /* 0x000000c10f00720c */ /* 0x040fe40003f26270 */
[----:B------:R-:W-:Y:S02]  /*3740*/  ISETP.GT.AND P3, PT, R8, R15, PT ;  /* 0x0000000f0800720c */ /* 0x000fe40003f64270 */
[-C--:B------:R-:W-:Y:S01]  /*3750*/  ISETP.GE.AND P4, PT, R15, R192.reuse, PT ;  /* 0x000000c00f00720c */ /* 0x080fe20003f86270 */
[----:B------:R-:W-:Y:S01]  /*3760*/  VIADD R15, R45, 0x29 ;  /* 0x000000292d0f7836 */ /* 0x000fe20000000000 */
[----:B-----5:R-:W-:Y:S02]  /*3770*/  FSEL R5, R5, -INF , !P6 ;  /* 0xff80000005057808 */ /* 0x020fe40007000000 */
[----:B------:R-:W-:Y:S01]  /*3780*/  ISETP.GE.AND P5, PT, R13, R192, PT ;  /* 0x000000c00d00720c */ /* 0x000fe20003fa6270 */
[----:B------:R-:W-:Y:S01]  /*3790*/  FMUL.FTZ R13, R30, UR6 ;  /* 0x000000061e0d7c20 */ /* 0x000fe20008410000 */
[----:B------:R-:W-:Y:S01]  /*37a0*/  FSEL R151, R5, -INF , !P1 ;  /* 0xff80000005977808 */ /* 0x000fe20004800000 */
[----:B------:R-:W-:Y:S01]  /*37b0*/  FMUL.FTZ R5, R68, UR6 ;  /* 0x0000000644057c20 */ /* 0x000fe20008410000 */
[----:B------:R-:W-:-:S02]  /*37c0*/  ISETP.GT.AND P1, PT, R8, R15, PT ;  /* 0x0000000f0800720c */ /* 0x000fc40003f24270 */
[----:B------:R-:W-:Y:S01]  /*37d0*/  FSEL R225, R4, -INF , !P5 ;  /* 0xff80000004e17808 */ /* 0x000fe20006800000 */
[----:B------:R-:W-:Y:S01]  /*37e0*/  MUFU.TANH R13, R13 ;  /* 0x0000000d000d7308 */ /* 0x000fe20000002400 */
[----:B------:R-:W-:Y:S02]  /*37f0*/  ISETP.GT.AND P6, PT, R194, R15, PT ;  /* 0x0000000fc200720c */ /* 0x000fe40003fc4270 */
[----:B------:R-:W-:Y:S02]  /*3800*/  FSEL R10, R10, -INF , !P3 ;  /* 0xff8000000a0a7808 */ /* 0x000fe40005800000 */
[C---:B------:R-:W-:Y:S02]  /*3810*/  ISETP.GE.AND P5, PT, R15.reuse, R193, PT ;  /* 0x000000c10f00720c */ /* 0x040fe40003fa6270 */
[----:B------:R-:W-:Y:S01]  /*3820*/  ISETP.GE.AND P3, PT, R15, R192, PT ;  /* 0x000000c00f00720c */ /* 0x000fe20003f66270 */
[----:B------:R2:W3:Y:S01]  /*3830*/  MUFU.TANH R4, R31 ;  /* 0x0000001f00047308 */ /* 0x0004e20000002400 */
[----:B------:R-:W-:Y:S01]  /*3840*/  VIADD R15, R45, 0x30 ;  /* 0x000000302d0f7836 */ /* 0x000fe20000000000 */
[----:B-1----:R-:W-:-:S02]  /*3850*/  FSEL R7, R7, -INF , !P1 ;  /* 0xff80000007077808 */ /* 0x002fc40004800000 */
[----:B------:R-:W-:Y:S02]  /*3860*/  FSEL R6, R6, -INF , !P6 ;  /* 0xff80000006067808 */ /* 0x000fe40007000000 */
[----:B------:R-:W-:Y:S02]  /*3870*/  FSEL R217, R10, -INF , !P4 ;  /* 0xff8000000ad97808 */ /* 0x000fe40006000000 */
[----:B------:R-:W1:Y:S01]  /*3880*/  MUFU.TANH R5, R5 ;  /* 0x0000000500057308 */ /* 0x000e620000002400 */
[----:B------:R-:W-:Y:S02]  /*3890*/  ISETP.GT.AND P4, PT, R194, R15, PT ;  /* 0x0000000fc200720c */ /* 0x000fe40003f84270 */
[----:B------:R-:W-:Y:S02]  /*38a0*/  FSEL R219, R7, -INF , !P3 ;  /* 0xff80000007db7808 */ /* 0x000fe40005800000 */
[----:B------:R-:W-:Y:S01]  /*38b0*/  FSEL R215, R6, -INF , !P5 ;  /* 0xff80000006d77808 */ /* 0x000fe20006800000 */
[----:B------:R-:W-:Y:S01]  /*38c0*/  FMUL.FTZ R6, R74, UR6 ;  /* 0x000000064a067c20 */ /* 0x000fe20008410000 */
[----:B------:R-:W-:Y:S01]  /*38d0*/  ISETP.GE.AND P6, PT, R15, R193, PT ;  /* 0x000000c10f00720c */ /* 0x000fe20003fc6270 */
[----:B------:R-:W4:Y:S01]  /*38e0*/  MUFU.TANH R7, R72 ;  /* 0x0000004800077308 */ /* 0x000f220000002400 */
[----:B------:R-:W-:Y:S01]  /*38f0*/  ISETP.GT.AND P5, PT, R8, R15, PT ;  /* 0x0000000f0800720c */ /* 0x000fe20003fa4270 */
[----:B--2---:R-:W-:Y:S01]  /*3900*/  VIADD R31, R45, 0x31 ;  /* 0x000000312d1f7836 */ /* 0x004fe20000000000 */
[----:B------:R-:W-:Y:S01]  /*3910*/  ISETP.GE.AND P1, PT, R15, R192, PT ;  /* 0x000000c00f00720c */ /* 0x000fe20003f26270 */
[----:B------:R-:W-:Y:S01]  /*3920*/  VIADD R15, R45, 0x38 ;  /* 0x000000382d0f7836 */ /* 0x000fe20000000000 */
[----:B------:R-:W-:-:S02]  /*3930*/  FSEL R12, R12, -INF , !P4 ;  /* 0xff8000000c0c7808 */ /* 0x000fc40006000000 */
[-C--:B------:R-:W-:Y:S01]  /*3940*/  ISETP.GT.AND P3, PT, R194, R31.reuse, PT ;  /* 0x0000001fc200720c */ /* 0x080fe20003f64270 */
[----:B------:R-:W2:Y:S01]  /*3950*/  MUFU.TANH R6, R6 ;  /* 0x0000000600067308 */ /* 0x000ea20000002400 */
[----:B------:R-:W-:Y:S02]  /*3960*/  FSEL R211, R12, -INF , !P6 ;  /* 0xff8000000cd37808 */ /* 0x000fe40007000000 */
[----:B------:R-:W-:Y:S02]  /*3970*/  ISETP.GT.AND P6, PT, R8, R31, PT ;  /* 0x0000001f0800720c */ /* 0x000fe40003fc4270 */
[----:B------:R-:W-:Y:S02]  /*3980*/  FSEL R29, R29, -INF , !P3 ;  /* 0xff8000001d1d7808 */ /* 0x000fe40005800000 */
[----:B------:R-:W-:Y:S02]  /*3990*/  ISETP.GT.AND P3, PT, R194, R15, PT ;  /* 0x0000000fc200720c */ /* 0x000fe40003f64270 */
[----:B---3--:R-:W-:-:S02]  /*39a0*/  FSEL R4, R4, -INF , !P6 ;  /* 0xff80000004047808 */ /* 0x008fc40007000000 */
[----:B------:R-:W-:Y:S02]  /*39b0*/  ISETP.GT.AND P6, PT, R8, R15, PT ;  /* 0x0000000f0800720c */ /* 0x000fe40003fc4270 */
[----:B-1----:R-:W-:Y:S02]  /*39c0*/  FSEL R183, R5, -INF , !P3 ;  /* 0xff80000005b77808 */ /* 0x002fe40005800000 */
[----:B------:R-:W-:Y:S02]  /*39d0*/  ISETP.GT.AND P3, PT, R194, R45, PT ;  /* 0x0000002dc200720c */ /* 0x000fe40003f64270 */
[----:B------:R-:W-:Y:S02]  /*39e0*/  FSEL R175, R175, -INF , !P6 ;  /* 0xff800000afaf7808 */ /* 0x000fe40007000000 */
[----:B------:R-:W-:Y:S02]  /*39f0*/  FSEL R13, R13, -INF , !P5 ;  /* 0xff8000000d0d7808 */ /* 0x000fe40006800000 */
[----:B------:R-:W-:-:S02]  /*3a00*/  ISETP.GE.AND P6, PT, R45, R193, PT ;  /* 0x000000c12d00720c */ /* 0x000fc40003fc6270 */
[----:B----4-:R-:W-:Y:S02]  /*3a10*/  FSEL R7, R7, -INF , !P3 ;  /* 0xff80000007077808 */ /* 0x010fe40005800000 */
[----:B------:R-:W-:Y:S02]  /*3a20*/  ISETP.GT.AND P3, PT, R8, R45, PT ;  /* 0x0000002d0800720c */ /* 0x000fe40003f64270 */
[----:B------:R-:W-:Y:S02]  /*3a30*/  FSEL R179, R13, -INF , !P1 ;  /* 0xff8000000db37808 */ /* 0x000fe40004800000 */
[----:B------:R-:W-:Y:S02]  /*3a40*/  FSEL R7, R7, -INF , !P6 ;  /* 0xff80000007077808 */ /* 0x000fe40007000000 */
[C---:B------:R-:W-:Y:S01]  /*3a50*/  ISETP.GE.AND P1, PT, R45.reuse, R192, PT ;  /* 0x000000c02d00720c */ /* 0x040fe20003f26270 */
[----:B------:R-:W-:Y:S01]  /*3a60*/  VIADD R45, R45, 0x39 ;  /* 0x000000392d2d7836 */ /* 0x000fe20000000000 */
[----:B--2---:R-:W-:-:S02]  /*3a70*/  FSEL R5, R6, -INF , !P3 ;  /* 0xff80000006057808 */ /* 0x004fc40005800000 */
[----:B------:R-:W-:Y:S02]  /*3a80*/  FMNMX3.FTZ R6, R7, R47, R51, !PT ;  /* 0x0000002f07067276 */ /* 0x000fe40007810033 */
[----:B------:R-:W-:Y:S02]  /*3a90*/  ISETP.GT.AND P3, PT, R8, R45, PT ;  /* 0x0000002d0800720c */ /* 0x000fe40003f64270 */
[----:B------:R-:W-:Y:S02]  /*3aa0*/  FSEL R5, R5, -INF , !P1 ;  /* 0xff80000005057808 */ /* 0x000fe40004800000 */
[----:B------:R-:W-:Y:S02]  /*3ab0*/  FMNMX3.FTZ R8, R6, R57, R17, !PT ;  /* 0x0000003906087276 */ /* 0x000fe40007810011 */
[----:B------:R-:W-:Y:S02]  /*3ac0*/  FMNMX3.FTZ R6, R5, R43, R41, !PT ;  /* 0x0000002b05067276 */ /* 0x000fe40007810029 */
[----:B------:R-:W-:-:S02]  /*3ad0*/  ISETP.GT.AND P1, PT, R194, R45, PT ;  /* 0x0000002dc200720c */ /* 0x000fc40003f24270 */
[----:B------:R-:W-:Y:S02]  /*3ae0*/  FMNMX3.FTZ R8, R8, R23, R25, !PT ;  /* 0x0000001708087276 */ /* 0x000fe40007810019 */
[----:B------:R-:W-:Y:S02]  /*3af0*/  FMNMX3.FTZ R6, R6, R37, R9, !PT ;  /* 0x0000002506067276 */ /* 0x000fe40007810009 */
[----:B------:R-:W-:Y:S02]  /*3b00*/  FMNMX3.FTZ R8, R8, R27, R149, !PT ;  /* 0x0000001b08087276 */ /* 0x000fe40007810095 */
[----:B------:R-:W-:Y:S02]  /*3b10*/  FSEL R69, R69, -INF , !P1 ;  /* 0xff80000045457808 */ /* 0x000fe40004800000 */
[----:B------:R-:W-:Y:S02]  /*3b20*/  ISETP.GT.U32.AND P1, PT, R188, R197, PT ;  /* 0x000000c5bc00720c */ /* 0x000fe40003f24070 */
[----:B------:R-:W-:-:S02]  /*3b30*/  ISETP.GE.AND P6, PT, R15, R193, PT ;  /* 0x000000c10f00720c */ /* 0x000fc40003fc6270 */
[----:B------:R-:W-:Y:S02]  /*3b40*/  FMNMX3.FTZ R6, R6, R11, R21, !PT ;  /* 0x0000000b06067276 */ /* 0x000fe40007810015 */
[----:B------:R-:W-:Y:S02]  /*3b50*/  ISETP.GE.AND P4, PT, R31, R193, PT ;  /* 0x000000c11f00720c */ /* 0x000fe40003f86270 */
[----:B------:R-:W-:Y:S02]  /*3b60*/  FMNMX3.FTZ R10, R8, R213, R151, !PT ;  /* 0x000000d5080a7276 */ /* 0x000fe40007810097 */
[----:B------:R-:W-:Y:S02]  /*3b70*/  FSEL R183, R183, -INF , !P6 ;  /* 0xff800000b7b77808 */ /* 0x000fe40007000000 */
[----:B------:R-:W-:Y:S02]  /*3b80*/  FMNMX3.FTZ R8, R6, R19, R227, !PT ;  /* 0x0000001306087276 */ /* 0x000fe400078100e3 */
[----:B------:R-:W-:-:S02]  /*3b90*/  FSEL R209, R29, -INF , !P4 ;  /* 0xff8000001dd17808 */ /* 0x000fc40006000000 */
[----:B------:R-:W-:Y:S02]  /*3ba0*/  ISETP.GE.AND P6, PT, R45, R193, PT ;  /* 0x000000c12d00720c */ /* 0x000fe40003fc6270 */
[----:B------:R-:W-:Y:S02]  /*3bb0*/  FMNMX3.FTZ R6, R10, R215, R211, !PT ;  /* 0x000000d70a067276 */ /* 0x000fe400078100d3 */
[-C--:B------:R-:W-:Y:S02]  /*3bc0*/  ISETP.GE.AND P5, PT, R31, R192.reuse, PT ;  /* 0x000000c01f00720c */ /* 0x080fe40003fa6270 */
[----:B------:R-:W-:Y:S02]  /*3bd0*/  ISETP.GE.AND P4, PT, R15, R192, PT ;  /* 0x000000c00f00720c */ /* 0x000fe40003f86270 */
[----:B------:R-:W-:Y:S02]  /*3be0*/  FSEL R181, R69, -INF , !P6 ;  /* 0xff80000045b57808 */ /* 0x000fe40007000000 */
[----:B------:R-:W-:-:S02]  /*3bf0*/  FMNMX3.FTZ R8, R8, R225, R217, !PT ;  /* 0x000000e108087276 */ /* 0x000fc400078100d9 */
[----:B------:R-:W-:Y:S02]  /*3c00*/  FMNMX3.FTZ R6, R6, R209, R183, !PT ;  /* 0x000000d106067276 */ /* 0x000fe400078100b7 */
[----:B------:R-:W-:Y:S02]  /*3c10*/  FSEL R173, R173, -INF , !P3 ;  /* 0xff800000adad7808 */ /* 0x000fe40005800000 */
[----:B------:R-:W-:Y:S02]  /*3c20*/  FSEL R177, R4, -INF , !P5 ;  /* 0xff80000004b17808 */ /* 0x000fe40006800000 */
[----:B------:R-:W-:Y:S02]  /*3c30*/  ISETP.GE.AND P3, PT, R45, R192, PT ;  /* 0x000000c02d00720c */ /* 0x000fe40003f66270 */
[----:B------:R-:W-:Y:S02]  /*3c40*/  FSEL R175, R175, -INF , !P4 ;  /* 0xff800000afaf7808 */ /* 0x000fe40006000000 */
[----:B------:R-:W-:-:S02]  /*3c50*/  FMNMX3.FTZ R4, R8, R219, R179, !PT ;  /* 0x000000db08047276 */ /* 0x000fc400078100b3 */
[----:B------:R-:W-:Y:S01]  /*3c60*/  FMNMX.FTZ R6, R181, R6, !PT ;  /* 0x00000006b5067209 */ /* 0x000fe20007810000 */
[----:B------:R-:W-:Y:S06]  /*3c70*/  @!P1 BRA `(.L_x_1374) ;  /* 0x0000000000889947 */ /* 0x000fec0003800000 */
[----:B------:R-:W-:-:S04]  /*3c80*/  VIADD R12, R190, 0xfffffffe ;  /* 0xfffffffebe0c7836 */ /* 0x000fc80000000000 */
[-C--:B------:R-:W-:Y:S02]  /*3c90*/  IMAD R85, R85, R12.reuse, RZ ;  /* 0x0000000c55557224 */ /* 0x080fe400078e02ff */
[----:B------:R-:W-:-:S04]  /*3ca0*/  IMAD.WIDE.U32 R12, R86, R12, RZ ;  /* 0x0000000c560c7225 */ /* 0x000fc800078e00ff */
[----:B------:R-:W-:Y:S01]  /*3cb0*/  IMAD.IADD R10, R13, 0x1, R85 ;  /* 0x000000010d0a7824 */ /* 0x000fe200078e0255 */
[----:B------:R-:W-:Y:S02]  /*3cc0*/  IADD3 R13, P1, PT, R208, R12, RZ ;  /* 0x0000000cd00d7210 */ /* 0x000fe40007f3e0ff */
[-C--:B------:R-:W-:Y:S02]  /*3cd0*/  LEA R34, P5, R12, R196.reuse, 0x1 ;  /* 0x000000c40c227211 */ /* 0x080fe400078a08ff */
[----:B------:R-:W-:Y:S01]  /*3ce0*/  IADD3 R15, P4, PT, R208, R13, RZ ;  /* 0x0000000dd00f7210 */ /* 0x000fe20007f9e0ff */
[--C-:B------:R-:W-:Y:S01]  /*3cf0*/  IMAD.X R8, R207, 0x1, R10.reuse, P1 ;  /* 0x00000001cf087824 */ /* 0x100fe200008e060a */
[----:B------:R-:W-:Y:S02]  /*3d00*/  LEA.HI.X R35, R12, R195, R10, 0x1, P5 ;  /* 0x000000c30c237211 */ /* 0x000fe400028f0c0a */
[-C--:B------:R-:W-:Y:S01]  /*3d10*/  LEA R32, P5, R13, R196.reuse, 0x1 ;  /* 0x000000c40d207211 */ /* 0x080fe200078a08ff */
        /* <DEDUP_REMOVED lines=24> */
.L_x_1374:
[----:B------:R-:W-:Y:S01]  /*3ea0*/  FSEL R173, R173, -INF , !P3 ;  /* 0xff800000adad7808 */ /* 0x000fe20005800000 */
[----:B-1----:R-:W1:Y:S01]  /*3eb0*/  SHFL.BFLY PT, R15, R6, 0x2, 0x1f ;  /* 0x0c401f00060f7f89 */ /* 0x002e6200000e0000 */
[----:B------:R-:W-:Y:S01]  /*3ec0*/  FMNMX3.FTZ R4, R4, R177, R175, !PT ;  /* 0x000000b104047276 */ /* 0x000fe200078100af */
[----:B------:R-:W2:Y:S01]  /*3ed0*/  LDCU UR6, c[0x0][0x45c] ;  /* 0x00008b80ff0677ac */ /* 0x000ea20008000800 */
[----:B------:R-:W-:Y:S02]  /*3ee0*/  LOP3.LUT R210, R3, 0x200, R84, 0xf8, !PT ;  /* 0x0000020003d27812 */ /* 0x000fe400078ef854 */
[----:B------:R-:W-:Y:S02]  /*3ef0*/  FMNMX.FTZ R8, R173, R4, !PT ;  /* 0x00000004ad087209 */ /* 0x000fe40007810000 */
[----:B------:R-:W-:-:S03]  /*3f00*/  LEA R223, R210, UR7, 0x1 ;  /* 0x00000007d2df7c11 */ /* 0x000fc6000f8e08ff */
[----:B------:R-:W3:Y:S01]  /*3f10*/  SHFL.BFLY PT, R13, R8, 0x2, 0x1f ;  /* 0x0c401f00080d7f89 */ /* 0x000ee200000e0000 */
[-C--:B------:R-:W-:Y:S02]  /*3f20*/  IADD3 R172, PT, PT, R0, R223.reuse, RZ ;  /* 0x000000df00ac7210 */ /* 0x080fe40007ffe0ff */
[----:B------:R-:W-:Y:S01]  /*3f30*/  IADD3 R221, PT, PT, R168, R223, RZ ;  /* 0x000000dfa8dd7210 */ /* 0x000fe20007ffe0ff */
[----:B------:R-:W-:Y:S03]  /*3f40*/  LDSM.16.MT88.4 R124, [R223+0xc000] ;  /* 0x00c00000df7c783b */ /* 0x000fe60000004200 */
[----:B------:R-:W-:Y:S01]  /*3f50*/  IADD3 R166, PT, PT, R0, R221, RZ ;  /* 0x000000dd00a67210 */ /* 0x000fe20007ffe0ff */
[----:B------:R-:W-:Y:S04]  /*3f60*/  LDSM.16.MT88.4 R116, [R172+0xc000] ;  /* 0x00c00000ac74783b */ /* 0x000fe80000004200 */
[----:B------:R-:W-:Y:S01]  /*3f70*/  LDSM.16.MT88.4 R80, [R172+0x10000] ;  /* 0x01000000ac50783b */ /* 0x000fe20000004200 */
[----:B-1----:R-:W-:-:S03]  /*3f80*/  FMNMX.FTZ R15, R6, R15, !PT ;  /* 0x0000000f060f7209 */ /* 0x002fc60007810000 */
[----:B------:R-:W-:Y:S04]  /*3f90*/  LDSM.16.MT88.4 R108, [R221+0xc000] ;  /* 0x00c00000dd6c783b */ /* 0x000fe80000004200 */
[----:B------:R-:W1:Y:S01]  /*3fa0*/  SHFL.BFLY PT, R132, R15, 0x1, 0x1f ;  /* 0x0c201f000f847f89 */ /* 0x000e6200000e0000 */
[----:B---3--:R-:W-:-:S03]  /*3fb0*/  FMNMX.FTZ R13, R8, R13, !PT ;  /* 0x0000000d080d7209 */ /* 0x008fc60007810000 */
[----:B------:R-:W-:Y:S04]  /*3fc0*/  LDSM.16.MT88.4 R100, [R166+0xc000] ;  /* 0x00c00000a664783b */ /* 0x000fe80000004200 */
[----:B------:R-:W3:Y:S04]  /*3fd0*/  SHFL.BFLY PT, R4, R13, 0x1, 0x1f ;  /* 0x0c201f000d047f89 */ /* 0x000ee800000e0000 */
[----:B------:R-:W-:Y:S04]  /*3fe0*/  LDSM.16.MT88.4 R64, [R166+0xe000] ;  /* 0x00e00000a640783b */ /* 0x000fe80000004200 */
[----:B------:R-:W-:Y:S04]  /*3ff0*/  LDSM.16.MT88.4 R72, [R223+0x10000] ;  /* 0x01000000df48783b */ /* 0x000fe80000004200 */
[----:B------:R-:W-:Y:S01]  /*4000*/  LDSM.16.MT88.4 R88, [R221+0x10000] ;  /* 0x01000000dd58783b */ /* 0x000fe20000004200 */
[----:B-1----:R-:W-:-:S03]  /*4010*/  FMNMX.FTZ R132, R15, R132, !PT ;  /* 0x000000840f847209 */ /* 0x002fc60007810000 */
[----:B------:R-:W-:Y:S01]  /*4020*/  LDSM.16.MT88.4 R144, [R172+0xe800] ;  /* 0x00e80000ac90783b */ /* 0x000fe20000004200 */
[C---:B------:R-:W-:Y:S01]  /*4030*/  FSETP.NEU.FTZ.AND P1, PT, R132.reuse, -INF , PT ;  /* 0xff8000008400780b */ /* 0x040fe20003f3d000 */
[----:B--2---:R-:W-:Y:S02]  /*4040*/  FMUL.FTZ R174, R132, UR6 ;  /* 0x0000000684ae7c20 */ /* 0x004fe40008410000 */
[----:B------:R-:W-:Y:S01]  /*4050*/  LDSM.16.MT88.4 R32, [R221+0xc800] ;  /* 0x00c80000dd20783b */ /* 0x000fe20000004200 */
[----:B---3--:R-:W-:-:S03]  /*4060*/  FMNMX.FTZ R3, R13, R4, !PT ;  /* 0x000000040d037209 */ /* 0x008fc60007810000 */
[----:B------:R-:W-:Y:S01]  /*4070*/  LDSM.16.MT88.4 R140, [R172+0x10800] ;  /* 0x01080000ac8c783b */ /* 0x000fe20000004200 */
[----:B------:R-:W-:Y:S02]  /*4080*/  FSEL R174, R174, RZ, P1 ;  /* 0x000000ffaeae7208 */ /* 0x000fe40000800000 */
[C---:B------:R-:W-:Y:S01]  /*4090*/  FSETP.NEU.FTZ.AND P1, PT, R3.reuse, -INF , PT ;  /* 0xff8000000300780b */ /* 0x040fe20003f3d000 */
[----:B------:R-:W-:Y:S01]  /*40a0*/  FMUL.FTZ R170, R3, UR6 ;  /* 0x0000000603aa7c20 */ /* 0x000fe20008410000 */
[----:B------:R-:W-:Y:S01]  /*40b0*/  LDSM.16.MT88.4 R12, [R172+0xc800] ;  /* 0x00c80000ac0c783b */ /* 0x000fe20000004200 */
[--C-:B------:R-:W-:Y:S01]  /*40c0*/  FFMA.FTZ R167, R51, UR6, -R174.reuse ;  /* 0x0000000633a77c23 */ /* 0x100fe200080108ae */
[--C-:B------:R-:W-:Y:S01]  /*40d0*/  FFMA.FTZ R160, R57, UR6, -R174.reuse ;  /* 0x0000000639a07c23 */ /* 0x100fe200080108ae */
[--C-:B------:R-:W-:Y:S01]  /*40e0*/  FFMA.FTZ R171, R7, UR6, -R174.reuse ;  /* 0x0000000607ab7c23 */ /* 0x100fe200080108ae */
[----:B------:R-:W-:Y:S01]  /*40f0*/  FSEL R170, R170, RZ, P1 ;  /* 0x000000ffaaaa7208 */ /* 0x000fe20000800000 */
[----:B------:R-:W1:Y:S01]  /*4100*/  LDSM.16.MT88.4 R48, [R172+0xe000] ;  /* 0x00e00000ac30783b */ /* 0x000e620000004200 */
[--C-:B------:R-:W-:Y:S01]  /*4110*/  FFMA.FTZ R164, R47, UR6, -R174.reuse ;  /* 0x000000062fa47c23 */ /* 0x100fe200080108ae */
[----:B------:R-:W-:Y:S01]  /*4120*/  MUFU.EX2 R167, R167 ;  /* 0x000000a700a77308 */ /* 0x000fe20000000800 */
[----:B------:R-:W-:Y:S01]  /*4130*/  FFMA.FTZ R163, R17, UR6, -R174 ;  /* 0x0000000611a37c23 */ /* 0x000fe200080108ae */
[--C-:B------:R-:W-:Y:S01]  /*4140*/  FFMA.FTZ R162, R43, UR6, -R170.reuse ;  /* 0x000000062ba27c23 */ /* 0x100fe200080108aa */
[--C-:B------:R-:W-:Y:S01]  /*4150*/  FFMA.FTZ R161, R41, UR6, -R170.reuse ;  /* 0x0000000629a17c23 */ /* 0x100fe200080108aa */
[--C-:B------:R-:W-:Y:S01]  /*4160*/  FFMA.FTZ R165, R5, UR6, -R170.reuse ;  /* 0x0000000605a57c23 */ /* 0x100fe200080108aa */
[----:B------:R-:W2:Y:S01]  /*4170*/  LDSM.16.MT88.4 R40, [R223+0xe000] ;  /* 0x00e00000df28783b */ /* 0x000ea20000004200 */
[----:B------:R-:W-:Y:S01]  /*4180*/  FFMA.FTZ R158, R37, UR6, -R170 ;  /* 0x00000006259e7c23 */ /* 0x000fe200080108aa */
[----:B------:R-:W-:Y:S01]  /*4190*/  MUFU.EX2 R171, R171 ;  /* 0x000000ab00ab7308 */ /* 0x000fe20000000800 */
[--C-:B------:R-:W-:Y:S01]  /*41a0*/  FFMA.FTZ R156, R23, UR6, -R174.reuse ;  /* 0x00000006179c7c23 */ /* 0x100fe200080108ae */
[----:B------:R-:W3:Y:S01]  /*41b0*/  LDSM.16.MT88.4 R56, [R221+0xe000] ;  /* 0x00e00000dd38783b */ /* 0x000ee20000004200 */
[--C-:B------:R-:W-:Y:S01]  /*41c0*/  FFMA.FTZ R159, R25, UR6, -R174.reuse ;  /* 0x00000006199f7c23 */ /* 0x100fe200080108ae */
[----:B------:R-:W4:Y:S01]  /*41d0*/  MUFU.EX2 R164, R164 ;  /* 0x000000a400a47308 */ /* 0x000f220000000800 */
[----:B------:R-:W-:Y:S01]  /*41e0*/  FFMA.FTZ R152, R27, UR6, -R174 ;  /* 0x000000061b987c23 */ /* 0x000fe200080108ae */
[----:B------:R-:W5:Y:S01]  /*41f0*/  LDSM.16.MT88.4 R4, [R166+0x10000] ;  /* 0x01000000a604783b */ /* 0x000f620000004200 */
[--C-:B------:R-:W-:Y:S01]  /*4200*/  FFMA.FTZ R157, R9, UR6, -R170.reuse ;  /* 0x00000006099d7c23 */ /* 0x100fe200080108aa */
[----:B------:R-:W4:Y:S01]  /*4210*/  MUFU.EX2 R160, R160 ;  /* 0x000000a000a07308 */ /* 0x000f220000000800 */
[--C-:B------:R-:W-:Y:S01]  /*4220*/  FFMA.FTZ R154, R11, UR6, -R170.reuse ;  /* 0x000000060b9a7c23 */ /* 0x100fe200080108aa */
[--C-:B------:R-:W-:Y:S01]  /*4230*/  FFMA.FTZ R0, R21, UR6, -R170.reuse ;  /* 0x0000000615007c23 */ /* 0x100fe200080108aa */
[----:B------:R-:W-:Y:S01]  /*4240*/  FFMA.FTZ R155, R19, UR6, -R170 ;  /* 0x00000006139b7c23 */ /* 0x000fe200080108aa */
[----:B------:R-:W-:Y:S01]  /*4250*/  MUFU.EX2 R165, R165 ;  /* 0x000000a500a57308 */ /* 0x000fe20000000800 */
[----:B------:R-:W5:Y:S01]  /*4260*/  LDSM.16.MT88.4 R8, [R166+0xc800] ;  /* 0x00c80000a608783b */ /* 0x000f620000004200 */
[--C-:B------:R-:W-:Y:S01]  /*4270*/  FFMA.FTZ R176, R213, UR6, -R174.reuse ;  /* 0x00000006d5b07c23 */ /* 0x100fe200080108ae */
[----:B------:R-:W-:Y:S01]  /*4280*/  FFMA.FTZ R178, R215, UR6, -R174 ;  /* 0x00000006d7b27c23 */ /* 0x000fe200080108ae */
[----:B------:R-:W1:Y:S01]  /*4290*/  MUFU.EX2 R162, R162 ;  /* 0x000000a200a27308 */ /* 0x000e620000000800 */
[----:B------:R-:W5:Y:S01]  /*42a0*/  LDSM.16.MT88.4 R16, [R223+0x10800] ;  /* 0x01080000df10783b */ /* 0x000f620000004200 */
[----:B----4-:R-:W-:Y:S01]  /*42b0*/  F2FP.BF16.F32.PACK_AB R96, R164, R171 ;  /* 0x000000aba460723e */ /* 0x010fe200000010ff */
[--C-:B------:R-:W-:Y:S01]  /*42c0*/  FFMA.FTZ R180, R227, UR6, -R170.reuse ;  /* 0x00000006e3b47c23 */ /* 0x100fe200080108aa */
[----:B------:R-:W-:Y:S01]  /*42d0*/  MUFU.EX2 R161, R161 ;  /* 0x000000a100a17308 */ /* 0x000fe20000000800 */
[----:B------:R-:W-:Y:S01]  /*42e0*/  LDSM.16.MT88.4 R136, [R223+0xc800] ;  /* 0x00c80000df88783b */ /* 0x000fe20000004200 */
[----:B------:R-:W-:Y:S01]  /*42f0*/  F2FP.BF16.F32.PACK_AB R98, R160, R167 ;  /* 0x000000a7a062723e */ /* 0x000fe200000010ff */
[--C-:B------:R-:W-:Y:S01]  /*4300*/  FFMA.FTZ R182, R217, UR6, -R170.reuse ;  /* 0x00000006d9b67c23 */ /* 0x100fe200080108aa */
[----:B------:R-:W4:Y:S01]  /*4310*/  MUFU.EX2 R158, R158 ;  /* 0x0000009e009e7308 */ /* 0x000f220000000800 */
[----:B------:R-:W-:Y:S01]  /*4320*/  LDSM.16.MT88.4 R28, [R223+0xe800] ;  /* 0x00e80000df1c783b */ /* 0x000fe20000004200 */
[--C-:B------:R-:W-:Y:S01]  /*4330*/  FFMA.FTZ R219, R219, UR6, -R170.reuse ;  /* 0x00000006dbdb7c23 */ /* 0x100fe200080108aa */
[----:B------:R-:W-:Y:S01]  /*4340*/  FFMA.FTZ R225, R225, UR6, -R170 ;  /* 0x00000006e1e17c23 */ /* 0x000fe200080108aa */
[----:B------:R-:W-:Y:S01]  /*4350*/  MUFU.EX2 R163, R163 ;  /* 0x000000a300a37308 */ /* 0x000fe20000000800 */
[----:B------:R-:W-:Y:S01]  /*4360*/  LDSM.16.MT88.4 R24, [R221+0xe800] ;  /* 0x00e80000dd18783b */ /* 0x000fe20000004200 */
[----:B-1----:R-:W-:Y:S01]  /*4370*/  F2FP.BF16.F32.PACK_AB R97, R162, R165 ;  /* 0x000000a5a261723e */ /* 0x002fe200000010ff */
[----:B------:R-:W-:Y:S01]  /*4380*/  FADD.FTZ R164, R171, R164 ;  /* 0x000000a4aba47221 */ /* 0x000fe20000010000 */
[----:B------:R-:W1:Y:S01]  /*4390*/  MUFU.EX2 R156, R156 ;  /* 0x0000009c009c7308 */ /* 0x000e620000000800 */
[----:B------:R-:W-:Y:S01]  /*43a0*/  LDSM.16.MT88.4 R20, [R166+0xe800] ;  /* 0x00e80000a614783b */ /* 0x000fe20000004200 */
[----:B------:R-:W-:Y:S01]  /*43b0*/  FADD.FTZ R162, R165, R162 ;  /* 0x000000a2a5a27221 */ /* 0x000fe20000010000 */
[----:B------:R-:W-:Y:S01]  /*43c0*/  FADD.FTZ R167, R167, R164 ;  /* 0x000000a4a7a77221 */ /* 0x000fe20000010000 */
[----:B------:R-:W-:Y:S01]  /*43d0*/  MUFU.EX2 R159, R159 ;  /* 0x0000009f009f7308 */ /* 0x000fe20000000800 */
[----:B------:R-:W-:-:S02]  /*43e0*/  ISETP.GT.U32.AND P1, PT, R188, R197, PT ;  /* 0x000000c5bc00720c */ /* 0x000fc40003f24070 */
[----:B----4-:R-:W-:Y:S01]  /*43f0*/  F2FP.BF16.F32.PACK_AB R99, R158, R161 ;  /* 0x000000a19e63723e */ /* 0x010fe200000010ff */
[----:B------:R-:W-:Y:S01]  /*4400*/  MUFU.EX2 R152, R152 ;  /* 0x0000009800987308 */ /* 0x000fe20000000800 */
[----:B------:R-:W-:Y:S01]  /*4410*/  FADD.FTZ R161, R161, R162 ;  /* 0x000000a2a1a17221 */ /* 0x000fe20000010000 */
[----:B------:R-:W-:Y:S02]  /*4420*/  FADD.FTZ R160, R160, R167 ;  /* 0x000000a7a0a07221 */ /* 0x000fe40000010000 */
[----:B------:R-:W-:Y:S01]  /*4430*/  MUFU.EX2 R157, R157 ;  /* 0x0000009d009d7308 */ /* 0x000fe20000000800 */
[----:B------:R-:W-:Y:S01]  /*4440*/  FADD.FTZ R158, R158, R161 ;  /* 0x000000a19e9e7221 */ /* 0x000fe20000010000 */
[C---:B------:R-:W-:Y:S02]  /*4450*/  HMMA.16816.F32.BF16 R120, R96.reuse, R116, RZ ;  /* 0x000000746078723c */ /* 0x040fe400000418ff */
[----:B------:R-:W4:Y:S04]  /*4460*/  MUFU.EX2 R154, R154 ;  /* 0x0000009a009a7308 */ /* 0x000f280000000800 */
[----:B------:R-:W-:Y:S02]  /*4470*/  MUFU.EX2 R0, R0 ;  /* 0x0000000000007308 */ /* 0x000fe40000000800 */
[C---:B------:R-:W-:Y:S02]  /*4480*/  HMMA.16816.F32.BF16 R116, R96.reuse, R118, RZ ;  /* 0x000000766074723c */ /* 0x040fe400000418ff */
[----:B------:R-:W4:Y:S04]  /*4490*/  MUFU.EX2 R155, R155 ;  /* 0x0000009b009b7308 */ /* 0x000f280000000800 */
[----:B------:R-:W-:Y:S02]  /*44a0*/  MUFU.EX2 R176, R176 ;  /* 0x000000b000b07308 */ /* 0x000fe40000000800 */
[C---:B------:R-:W-:Y:S02]  /*44b0*/  HMMA.16816.F32.BF16 R44, R96.reuse, R48, RZ ;  /* 0x00000030602c723c */ /* 0x040fe400000418ff */
[----:B------:R-:W-:Y:S04]  /*44c0*/  MUFU.EX2 R178, R178 ;  /* 0x000000b200b27308 */ /* 0x000fe80000000800 */
[----:B------:R-:W-:Y:S02]  /*44d0*/  MUFU.EX2 R180, R180 ;  /* 0x000000b400b47308 */ /* 0x000fe40000000800 */
[C---:B------:R-:W-:Y:S02]  /*44e0*/  HMMA.16816.F32.BF16 R76, R96.reuse, R80, RZ ;  /* 0x00000050604c723c */ /* 0x040fe400000418ff */
[----:B------:R-:W-:Y:S04]  /*44f0*/  MUFU.EX2 R217, R225 ;  /* 0x000000e100d97308 */ /* 0x000fe80000000800 */
[----:B------:R-:W-:Y:S02]  /*4500*/  MUFU.EX2 R182, R182 ;  /* 0x000000b600b67308 */ /* 0x000fe40000000800 */
[C---:B------:R-:W-:Y:S02]  /*4510*/  HMMA.16816.F32.BF16 R128, R96.reuse, R124, RZ ;  /* 0x0000007c6080723c */ /* 0x040fe400000418ff */
[----:B------:R-:W-:Y:S06]  /*4520*/  MUFU.EX2 R219, R219 ;  /* 0x000000db00db7308 */ /* 0x000fec0000000800 */
[C---:B------:R-:W-:Y:S08]  /*4530*/  HMMA.16816.F32.BF16 R112, R96.reuse, R108, RZ ;  /* 0x0000006c6070723c */ /* 0x040ff000000418ff */
[C---:B------:R-:W-:Y:S08]  /*4540*/  HMMA.16816.F32.BF16 R104, R96.reuse, R100, RZ ;  /* 0x000000646068723c */ /* 0x040ff000000418ff */
[C---:B--2---:R-:W-:Y:S08]  /*4550*/  HMMA.16816.F32.BF16 R36, R96.reuse, R40, RZ ;  /* 0x000000286024723c */ /* 0x044ff000000418ff */
        /* <DEDUP_REMOVED lines=15> */
[----:B-1----:R-:W-:Y:S01]  /*4650*/  F2FP.BF16.F32.PACK_AB R4, R156, R163 ;  /* 0x000000a39c04723e */ /* 0x002fe200000010ff */
[----:B------:R-:W-:Y:S01]  /*4660*/  FADD.FTZ R163, R163, R160 ;  /* 0x000000a0a3a37221 */ /* 0x000fe20000010000 */
[----:B----4-:R-:W-:-:S03]  /*4670*/  F2FP.BF16.F32.PACK_AB R5, R154, R157 ;  /* 0x0000009d9a05723e */ /* 0x010fc600000010ff */
[----:B------:R-:W-:Y:S02]  /*4680*/  FADD.FTZ R156, R156, R163 ;  /* 0x000000a39c9c7221 */ /* 0x000fe40000010000 */
[----:B------:R-:W-:Y:S01]  /*4690*/  HMMA.16816.F32.BF16 R96, R96, R6, RZ ;  /* 0x000000066060723c */ /* 0x000fe200000418ff */
[----:B------:R-:W-:Y:S01]  /*46a0*/  F2FP.BF16.F32.PACK_AB R6, R152, R159 ;  /* 0x0000009f9806723e */ /* 0x000fe200000010ff */
[----:B------:R-:W-:Y:S01]  /*46b0*/  FADD.FTZ R159, R159, R156 ;  /* 0x0000009c9f9f7221 */ /* 0x000fe20000010000 */
[----:B------:R-:W-:-:S03]  /*46c0*/  F2FP.BF16.F32.PACK_AB R7, R155, R0 ;  /* 0x000000009b07723e */ /* 0x000fc600000010ff */
[----:B------:R-:W-:-:S04]  /*46d0*/  FADD.FTZ R152, R152, R159 ;  /* 0x0000009f98987221 */ /* 0x000fc80000010000 */
[C---:B------:R-:W-:Y:S08]  /*46e0*/  HMMA.16816.F32.BF16 R120, R4.reuse, R12, R120 ;  /* 0x0000000c0478723c */ /* 0x040ff00000041878 */
[C---:B------:R-:W-:Y:S01]  /*46f0*/  HMMA.16816.F32.BF16 R116, R4.reuse, R14, R116 ;  /* 0x0000000e0474723c */ /* 0x040fe20000041874 */
[----:B------:R-:W1:Y:S07]  /*4700*/  LDSM.16.MT88.4 R12, [R221+0x10800] ;  /* 0x01080000dd0c783b */ /* 0x000e6e0000004200 */
[C---:B------:R-:W-:Y:S08]  /*4710*/  HMMA.16816.F32.BF16 R104, R4.reuse, R8, R104 ;  /* 0x000000080468723c */ /* 0x040ff00000041868 */
[C---:B------:R-:W-:Y:S01]  /*4720*/  HMMA.16816.F32.BF16 R100, R4.reuse, R10, R100 ;  /* 0x0000000a0464723c */ /* 0x040fe20000041864 */
[----:B------:R-:W2:Y:S07]  /*4730*/  LDSM.16.MT88.4 R8, [R166+0x10800] ;  /* 0x01080000a608783b */ /* 0x000eae0000004200 */
[----:B------:R-:W-:Y:S01]  /*4740*/  HMMA.16816.F32.BF16 R68, R4, R16, R68 ;  /* 0x000000100444723c */ /* 0x000fe20000041844 */
[--C-:B------:R-:W-:Y:S01]  /*4750*/  FFMA.FTZ R17, R149, UR6, -R174.reuse ;  /* 0x0000000695117c23 */ /* 0x100fe200080108ae */
[----:B------:R-:W-:-:S02]  /*4760*/  FFMA.FTZ R16, R151, UR6, -R174 ;  /* 0x0000000697107c23 */ /* 0x000fc400080108ae */
[----:B------:R-:W-:Y:S01]  /*4770*/  LDSM.16.MT88.4 R148, [R172+0xd000] ;  /* 0x00d00000ac94783b */ /* 0x000fe20000004200 */
[----:B------:R-:W3:Y:S03]  /*4780*/  MUFU.EX2 R213, R17 ;  /* 0x0000001100d57308 */ /* 0x000ee60000000800 */
[C---:B------:R-:W-:Y:S01]  /*4790*/  HMMA.16816.F32.BF16 R72, R4.reuse, R18, R72 ;  /* 0x000000120448723c */ /* 0x040fe20000041848 */
[----:B------:R4:W5:Y:S07]  /*47a0*/  MUFU.EX2 R215, R16 ;  /* 0x0000001000d77308 */ /* 0x00096e0000000800 */
[C---:B------:R-:W-:Y:S01]  /*47b0*/  HMMA.16816.F32.BF16 R44, R4.reuse, R144, R44 ;  /* 0x00000090042c723c */ /* 0x040fe2000004182c */
[----:B----4-:R-:W4:Y:S07]  /*47c0*/  LDSM.16.MT88.4 R16, [R221+0xd000] ;  /* 0x00d00000dd10783b */ /* 0x010f2e0000004200 */
[C---:B-1----:R-:W-:Y:S08]  /*47d0*/  HMMA.16816.F32.BF16 R84, R4.reuse, R12, R84 ;  /* 0x0000000c0454723c */ /* 0x042ff00000041854 */
[C---:B------:R-:W-:Y:S01]  /*47e0*/  HMMA.16816.F32.BF16 R88, R4.reuse, R14, R88 ;  /* 0x0000000e0458723c */ /* 0x040fe20000041858 */
[----:B------:R-:W1:Y:S07]  /*47f0*/  LDSM.16.MT88.4 R12, [R166+0xd000] ;  /* 0x00d00000a60c783b */ /* 0x000e6e0000004200 */
[C---:B------:R-:W-:Y:S01]  /*4800*/  HMMA.16816.F32.BF16 R48, R4.reuse, R146, R48 ;  /* 0x000000920430723c */ /* 0x040fe20000041830 */
[----:B------:R-:W1:Y:S07]  /*4810*/  LDSM.16.MT88.4 R144, [R172+0xf000] ;  /* 0x00f00000ac90783b */ /* 0x000e6e0000004200 */
[C---:B------:R-:W-:Y:S08]  /*4820*/  HMMA.16816.F32.BF16 R112, R4.reuse, R32, R112 ;  /* 0x000000200470723c */ /* 0x040ff00000041870 */
[C---:B------:R-:W-:Y:S01]  /*4830*/  HMMA.16816.F32.BF16 R108, R4.reuse, R34, R108 ;  /* 0x00000022046c723c */ /* 0x040fe2000004186c */
[----:B------:R-:W-:Y:S07]  /*4840*/  LDSM.16.MT88.4 R32, [R223+0xf000] ;  /* 0x00f00000df20783b */ /* 0x000fee0000004200 */
        /* <DEDUP_REMOVED lines=15> */
[C---:B--2---:R-:W-:Y:S08]  /*4940*/  HMMA.16816.F32.BF16 R92, R4.reuse, R8, R92 ;  /* 0x00000008045c723c */ /* 0x044ff0000004185c */
[----:B------:R-:W-:Y:S01]  /*4950*/  HMMA.16816.F32.BF16 R96, R4, R10, R96 ;  /* 0x0000000a0460723c */ /* 0x000fe20000041860 */
[----:B---3--:R-:W-:Y:S01]  /*4960*/  F2FP.BF16.F32.PACK_AB R4, R176, R213 ;  /* 0x000000d5b004723e */ /* 0x008fe200000010ff */
[----:B------:R-:W2:Y:S01]  /*4970*/  LDSM.16.MT88.4 R8, [R166+0xf000] ;  /* 0x00f00000a608783b */ /* 0x000ea20000004200 */
[----:B------:R-:W-:Y:S01]  /*4980*/  F2FP.BF16.F32.PACK_AB R5, R217, R180 ;  /* 0x000000b4d905723e */ /* 0x000fe200000010ff */
[----:B------:R-:W-:Y:S01]  /*4990*/  FADD.FTZ R213, R213, R152 ;  /* 0x00000098d5d57221 */ /* 0x000fe20000010000 */
[----:B-----5:R-:W-:-:S02]  /*49a0*/  F2FP.BF16.F32.PACK_AB R6, R178, R215 ;  /* 0x000000d7b206723e */ /* 0x020fc400000010ff */
[----:B------:R-:W-:Y:S01]  /*49b0*/  F2FP.BF16.F32.PACK_AB R7, R219, R182 ;  /* 0x000000b6db07723e */ /* 0x000fe200000010ff */
[----:B------:R-:W-:-:S04]  /*49c0*/  FADD.FTZ R176, R176, R213 ;  /* 0x000000d5b0b07221 */ /* 0x000fc80000010000 */
[----:B------:R-:W-:Y:S02]  /*49d0*/  FADD.FTZ R215, R215, R176 ;  /* 0x000000b0d7d77221 */ /* 0x000fe40000010000 */
[----:B----4-:R-:W-:Y:S02]  /*49e0*/  HMMA.16816.F32.BF16 R112, R4, R16, R112 ;  /* 0x000000100470723c */ /* 0x010fe40000041870 */
[----:B------:R-:W-:-:S06]  /*49f0*/  FADD.FTZ R215, R178, R215 ;  /* 0x000000d7b2d77221 */ /* 0x000fcc0000010000 */
[C---:B------:R-:W-:Y:S01]  /*4a00*/  HMMA.16816.F32.BF16 R108, R4.reuse, R18, R108 ;  /* 0x00000012046c723c */ /* 0x040fe2000004186c */
[----:B------:R-:W3:Y:S07]  /*4a10*/  LDSM.16.MT88.4 R16, [R166+0x11000] ;  /* 0x01100000a610783b */ /* 0x000eee0000004200 */
[C---:B-1----:R-:W-:Y:S08]  /*4a20*/  HMMA.16816.F32.BF16 R104, R4.reuse, R12, R104 ;  /* 0x0000000c0468723c */ /* 0x042ff00000041868 */
[C---:B------:R-:W-:Y:S01]  /*4a30*/  HMMA.16816.F32.BF16 R100, R4.reuse, R14, R100 ;  /* 0x0000000e0464723c */ /* 0x040fe20000041864 */
[----:B------:R-:W1:Y:S07]  /*4a40*/  LDSM.16.MT88.4 R12, [R172+0xd800] ;  /* 0x00d80000ac0c783b */ /* 0x000e6e0000004200 */
[----:B------:R-:W-:Y:S01]  /*4a50*/  HMMA.16816.F32.BF16 R44, R4, R144, R44 ;  /* 0x00000090042c723c */ /* 0x000fe2000004182c */
[--C-:B------:R-:W-:Y:S01]  /*4a60*/  FFMA.FTZ R144, R211, UR6, -R174.reuse ;  /* 0x00000006d3907c23 */ /* 0x100fe200080108ae */
[--C-:B------:R-:W-:Y:S01]  /*4a70*/  FFMA.FTZ R145, R209, UR6, -R174.reuse ;  /* 0x00000006d1917c23 */ /* 0x100fe200080108ae */
[----:B------:R-:W-:-:S04]  /*4a80*/  FFMA.FTZ R211, R181, UR6, -R174 ;  /* 0x00000006b5d37c23 */ /* 0x000fc800080108ae */
[----:B------:R-:W-:Y:S01]  /*4a90*/  MUFU.EX2 R144, R144 ;  /* 0x0000009000907308 */ /* 0x000fe20000000800 */
[----:B------:R-:W-:Y:S01]  /*4aa0*/  HMMA.16816.F32.BF16 R120, R4, R148, R120 ;  /* 0x000000940478723c */ /* 0x000fe20000041878 */
[--C-:B------:R-:W-:Y:S01]  /*4ab0*/  FFMA.FTZ R148, R177, UR6, -R170.reuse ;  /* 0x00000006b1947c23 */ /* 0x100fe200080108aa */
[----:B------:R-:W-:Y:S01]  /*4ac0*/  FFMA.FTZ R149, R175, UR6, -R170 ;  /* 0x00000006af957c23 */ /* 0x000fe200080108aa */
[----:B------:R-:W4:Y:S01]  /*4ad0*/  MUFU.EX2 R145, R145 ;  /* 0x0000009100917308 */ /* 0x000f220000000800 */
[----:B------:R-:W-:-:S03]  /*4ae0*/  LEA R177, R210, UR7, 0x1 ;  /* 0x00000007d2b17c11 */ /* 0x000fc6000f8e08ff */
[----:B------:R-:W-:Y:S01]  /*4af0*/  MUFU.EX2 R211, R211 ;  /* 0x000000d300d37308 */ /* 0x000fe20000000800 */
[C---:B------:R-:W-:Y:S01]  /*4b00*/  HMMA.16816.F32.BF16 R116, R4.reuse, R150, R116 ;  /* 0x000000960474723c */ /* 0x040fe20000041874 */
[----:B------:R-:W-:Y:S01]  /*4b10*/  FFMA.FTZ R150, R173, UR6, -R170 ;  /* 0x00000006ad967c23 */ /* 0x000fe200080108aa */
[----:B------:R-:W-:Y:S01]  /*4b20*/  IADD3 R151, PT, PT, R168, R177, RZ ;  /* 0x000000b1a8977210 */ /* 0x000fe20007ffe0ff */
[----:B------:R-:W-:Y:S04]  /*4b30*/  MUFU.EX2 R148, R148 ;  /* 0x0000009400947308 */ /* 0x000fe80000000800 */
[----:B------:R-:W-:Y:S01]  /*4b40*/  MUFU.EX2 R149, R149 ;  /* 0x0000009500957308 */ /* 0x000fe20000000800 */
[C---:B------:R-:W-:Y:S01]  /*4b50*/  HMMA.16816.F32.BF16 R48, R4.reuse, R146, R48 ;  /* 0x000000920430723c */ /* 0x040fe20000041830 */
[----:B------:R-:W-:Y:S01]  /*4b60*/  FFMA.FTZ R146, R183, UR6, -R174 ;  /* 0x00000006b7927c23 */ /* 0x000fe200080108ae */
[----:B------:R-:W-:Y:S01]  /*4b70*/  FFMA.FTZ R147, R179, UR6, -R170 ;  /* 0x00000006b3937c23 */ /* 0x000fe200080108aa */
[----:B------:R-:W-:Y:S04]  /*4b80*/  MUFU.EX2 R150, R150 ;  /* 0x0000009600967308 */ /* 0x000fe80000000800 */
[----:B------:R-:W-:Y:S01]  /*4b90*/  MUFU.EX2 R146, R146 ;  /* 0x0000009200927308 */ /* 0x000fe20000000800 */
[C---:B------:R-:W-:Y:S03]  /*4ba0*/  HMMA.16816.F32.BF16 R76, R4.reuse, R140, R76 ;  /* 0x0000008c044c723c */ /* 0x040fe6000004184c */
        /* <DEDUP_REMOVED lines=23> */
[----:B----4-:R-:W-:Y:S01]  /*4d20*/  F2FP.BF16.F32.PACK_AB R4, R145, R144 ;  /* 0x000000909104723e */ /* 0x010fe200000010ff */
[----:B------:R-:W3:Y:S01]  /*4d30*/  LDSM.16.MT88.4 R16, [R151+0x11800] ;  /* 0x011800009710783b */ /* 0x000ee20000004200 */
[----:B-----5:R-:W-:Y:S01]  /*4d40*/  F2FP.BF16.F32.PACK_AB R5, R148, R147 ;  /* 0x000000939405723e */ /* 0x020fe200000010ff */
[----:B------:R-:W-:Y:S01]  /*4d50*/  FADD.FTZ R144, R144, R215 ;  /* 0x000000d790907221 */ /* 0x000fe20000010000 */
[----:B------:R-:W-:-:S02]  /*4d60*/  F2FP.BF16.F32.PACK_AB R6, R211, R146 ;  /* 0x00000092d306723e */ /* 0x000fc400000010ff */
[----:B------:R-:W-:Y:S01]  /*4d70*/  F2FP.BF16.F32.PACK_AB R7, R150, R149 ;  /* 0x000000959607723e */ /* 0x000fe200000010ff */
[----:B------:R-:W-:-:S04]  /*4d80*/  FADD.FTZ R145, R145, R144 ;  /* 0x0000009091917221 */ /* 0x000fc80000010000 */
[----:B------:R-:W-:Y:S02]  /*4d90*/  FADD.FTZ R146, R146, R145 ;  /* 0x0000009192927221 */ /* 0x000fe40000010000 */
[----:B-1----:R-:W-:Y:S02]  /*4da0*/  HMMA.16816.F32.BF16 R120, R4, R12, R120 ;  /* 0x0000000c0478723c */ /* 0x002fe40000041878 */
[----:B------:R-:W-:-:S06]  /*4db0*/  FADD.FTZ R211, R211, R146 ;  /* 0x00000092d3d37221 */ /* 0x000fcc0000010000 */
        /* <DEDUP_REMOVED lines=22> */
[----:B------:R-:W-:Y:S01]  /*4f20*/  FADD.FTZ R147, R147, R0 ;  /* 0x0000000093937221 */ /* 0x000fe20000010000 */
[----:B------:R-:W-:-:S03]  /*4f30*/  LOP3.LUT R0, R2, 0x38, RZ, 0xc0, !PT ;  /* 0x0000003802007812 */ /* 0x000fc600078ec0ff */
        /* <DEDUP_REMOVED lines=14> */
[----:B------:R-:W-:Y:S01]  /*5020*/  HMMA.16816.F32.BF16 R96, R4, R18, R96 ;  /* 0x000000120460723c */ /* 0x000fe20000041860 */
[----:B------:R-:W-:-:S04]  /*5030*/  NOP ;  /* 0x0000000000007918 */ /* 0x000fc80000000000 */
[----:B------:R-:W-:-:S15]  /*5040*/  @!P1 BRA `(.L_x_1375) ;  /* 0x0000003400e89947 */ /* 0x000fde0003800000 */
[----:B------:R-:W1:Y:S01]  /*5050*/  LDC.64 R134, c[0x0][0x3c0] ;  /* 0x0000f000ff867b82 */ /* 0x000e620000000a00 */
[----:B------:R-:W2:Y:S01]  /*5060*/  LDCU.64 UR4, c[0x0][0x3d8] ;  /* 0x00007b00ff0477ac */ /* 0x000ea20008000a00 */
[----:B------:R-:W-:Y:S01]  /*5070*/  IADD3 R12, P1, PT, R0, R200, RZ ;  /* 0x000000c8000c7210 */ /* 0x000fe20007f3e0ff */
[----:B------:R-:W-:Y:S01]  /*5080*/  IMAD.SHL.U32 R7, R186, 0x40, RZ ;  /* 0x00000040ba077824 */ /* 0x000fe200078e00ff */
[--C-:B------:R-:W-:Y:S01]  /*5090*/  SHF.R.U32.HI R189, RZ, 0x3, R186.reuse ;  /* 0x00000003ffbd7819 */ /* 0x100fe200000116ba */
[----:B------:R-:W3:Y:S01]  /*50a0*/  LDCU.64 UR8, c[0x0][0x390] ;  /* 0x00007200ff0877ac */ /* 0x000ee20008000a00 */
[----:B------:R-:W-:Y:S01]  /*50b0*/  SHF.R.S32.HI R184, RZ, 0x1f, R185 ;  /* 0x0000001fffb87819 */ /* 0x000fe200000114b9 */
[----:B------:R-:W-:Y:S01]  /*50c0*/  IMAD.X R13, RZ, RZ, R201, P1 ;  /* 0x000000ffff0d7224 */ /* 0x000fe200008e06c9 */
[----:B------:R-:W-:Y:S01]  /*50d0*/  LOP3.LUT R4, R153, 0x8, R186, 0x78, !PT ;  /* 0x0000000899047812 */ /* 0x000fe200078e78ba */
[----:B------:R-:W-:-:S04]  /*50e0*/  DEPBAR.LE SB0, 0x0 ;  /* 0x000080000000791a */ /* 0x000fc80000000000 */
[C---:B------:R-:W-:Y:S01]  /*50f0*/  LOP3.LUT R215, R7.reuse, 0x400, RZ, 0xc0, !PT ;  /* 0x0000040007d77812 */ /* 0x040fe200078ec0ff */
[----:B------:R-:W-:Y:S01]  /*5100*/  VIADD R188, R190, 0xfffffffe ;  /* 0xfffffffebebc7836 */ /* 0x000fe20000000000 */
[----:B------:R-:W-:Y:S01]  /*5110*/  SHF.R.U32.HI R6, RZ, 0x1, R186 ;  /* 0x00000001ff067819 */ /* 0x000fe200000116ba */
[----:B------:R-:W-:Y:S01]  /*5120*/  IMAD.SHL.U32 R8, R186, 0x20, RZ ;  /* 0x00000020ba087824 */ /* 0x000fe200078e00ff */
[----:B------:R-:W-:Y:S01]  /*5130*/  LOP3.LUT R7, R7, 0x200, RZ, 0xc0, !PT ;  /* 0x0000020007077812 */ /* 0x000fe200078ec0ff */
[----:B------:R-:W-:Y:S01]  /*5140*/  IMAD R215, R4, 0x2, R215 ;  /* 0x0000000204d77824 */ /* 0x000fe200078e02d7 */
[----:B------:R-:W-:Y:S01]  /*5150*/  LOP3.LUT R219, R153, 0x8, R6, 0x78, !PT ;  /* 0x0000000899db7812 */ /* 0x000fe200078e7806 */
[----:B--2---:R-:W-:Y:S01]  /*5160*/  IMAD R10, R184, UR4, RZ ;  /* 0x00000004b80a7c24 */ /* 0x004fe2000f8e02ff */
[----:B------:R-:W-:Y:S01]  /*5170*/  LOP3.LUT R187, R2, 0x1f8, RZ, 0xc0, !PT ;  /* 0x000001f802bb7812 */ /* 0x000fe200078ec0ff */
[----:B------:R-:W-:Y:S01]  /*5180*/  IMAD.MOV.U32 R214, RZ, RZ, 0x20 ;  /* 0x00000020ffd67424 */ /* 0x000fe200078e00ff */
[----:B------:R-:W-:Y:S01]  /*5190*/  LOP3.LUT R8, R7, 0x7c00, R8, 0xf8, !PT ;  /* 0x00007c0007087812 */ /* 0x000fe200078ef808 */
[C---:B-1----:R-:W-:Y:S01]  /*51a0*/  IMAD R198, R189.reuse, R135, RZ ;  /* 0x00000087bdc67224 */ /* 0x042fe200078e02ff */
[----:B------:R-:W1:Y:S01]  /*51b0*/  LDCU UR6, c[0x0][0x50c] ;  /* 0x0000a180ff0677ac */ /* 0x000e620008000800 */
[----:B------:R-:W-:Y:S01]  /*51c0*/  IMAD.WIDE.U32 R12, R189, R134, R12 ;  /* 0x00000086bd0c7225 */ /* 0x000fe200078e000c */
[----:B------:R-:W-:-:S02]  /*51d0*/  LOP3.LUT R219, R8, R219, RZ, 0xfc, !PT ;  /* 0x000000db08db7212 */ /* 0x000fc400078efcff */
[----:B------:R-:W-:Y:S01]  /*51e0*/  SEL R214, R214, 0xffffffe0, !P0 ;  /* 0xffffffe0d6d67807 */ /* 0x000fe20004000000 */
[----:B------:R-:W-:Y:S01]  /*51f0*/  IMAD.IADD R13, R13, 0x1, R198 ;  /* 0x000000010d0d7824 */ /* 0x000fe200078e02c6 */
[----:B------:R-:W-:Y:S01]  /*5200*/  LEA R219, R219, UR7, 0x1 ;  /* 0x00000007dbdb7c11 */ /* 0x000fe2000f8e08ff */
[C---:B------:R-:W-:Y:S02]  /*5210*/  IMAD R5, R185.reuse, UR5, R10 ;  /* 0x00000005b9057c24 */ /* 0x040fe4000f8e020a */
[----:B------:R-:W-:-:S04]  /*5220*/  IMAD.WIDE.U32 R10, R185, UR4, R12 ;  /* 0x00000004b90a7c25 */ /* 0x000fc8000f8e000c */
[----:B------:R-:W-:Y:S01]  /*5230*/  IMAD.IADD R4, R11, 0x1, R5 ;  /* 0x000000010b047824 */ /* 0x000fe200078e0205 */
[----:B------:R-:W-:Y:S01]  /*5240*/  BAR.SYNC.DEFER_BLOCKING 0x0 ;  /* 0x0000000000007b1d */ /* 0x000fe20000010000 */
[----:B------:R-:W-:Y:S01]  /*5250*/  IMAD R9, R188, R135, RZ ;  /* 0x00000087bc097224 */ /* 0x000fe200078e02ff */
[----:B---3--:R-:W-:Y:S01]  /*5260*/  LEA R15, P1, R10, UR8, 0x1 ;  /* 0x000000080a0f7c11 */ /* 0x008fe2000f8208ff */
[----:B------:R-:W-:-:S03]  /*5270*/  IMAD.WIDE.U32 R12, R188, R134, RZ ;  /* 0x00000086bc0c7225 */ /* 0x000fc600078e00ff */
[----:B------:R-:W-:Y:S01]  /*5280*/  LEA.HI.X R4, R10, UR9, R4, 0x1, P1 ;  /* 0x000000090a047c11 */ /* 0x000fe200088f0c04 */
[C---:B------:R-:W-:Y:S01]  /*5290*/  IMAD.SHL.U32 R6, R134.reuse, 0x10, RZ ;  /* 0x0000001086067824 */ /* 0x040fe200078e00ff */
[----:B------:R-:W-:Y:S01]  /*52a0*/  SHF.L.U64.HI R10, R134, 0x4, R135 ;  /* 0x00000004860a7819 */ /* 0x000fe20000010287 */
[----:B------:R-:W-:Y:S01]  /*52b0*/  IMAD.IADD R9, R13, 0x1, R9 ;  /* 0x000000010d097824 */ /* 0x000fe200078e0209 */
[----:B------:R-:W-:Y:S01]  /*52c0*/  LOP3.LUT R13, R187, 0x38, R186, 0x78, !PT ;  /* 0x00000038bb0d7812 */ /* 0x000fe200078e78ba */
[----:B------:R-:W-:Y:S01]  /*52d0*/  VIADD R141, R215, UR7 ;  /* 0x00000007d78d7c36 */ /* 0x000fe20008000000 */
[-C--:B------:R-:W-:Y:S01]  /*52e0*/  LEA R7, P1, R12, R6.reuse, 0x6 ;  /* 0x000000060c077211 */ /* 0x080fe200078230ff */
[--C-:B------:R-:W-:Y:S01]  /*52f0*/  IMAD.IADD R218, R214, 0x1, R219.reuse ;  /* 0x00000001d6da7824 */ /* 0x100fe200078e02db */
[----:B------:R-:W-:Y:S01]  /*5300*/  LEA R16, P4, R12, R15, 0x7 ;  /* 0x0000000f0c107211 */ /* 0x000fe200078838ff */
[----:B------:R-:W-:Y:S01]  /*5310*/  IMAD.IADD R213, R141, 0x1, R214 ;  /* 0x000000018dd57824 */ /* 0x000fe200078e02d6 */
[----:B------:R-:W-:Y:S01]  /*5320*/  IADD3 R6, P3, PT, R7, R6, RZ ;  /* 0x0000000607067210 */ /* 0x000fe20007f7e0ff */
[----:B------:R-:W-:Y:S01]  /*5330*/  IMAD.IADD R217, R168, 0x1, R219 ;  /* 0x00000001a8d97824 */ /* 0x000fe200078e02db */
[----:B------:R-:W-:Y:S01]  /*5340*/  LEA.HI.X R5, R12, R10, R9, 0x6, P1 ;  /* 0x0000000a0c057211 */ /* 0x000fe200008f3409 */
[----:B------:R-:W-:Y:S01]  /*5350*/  IMAD.IADD R212, R141, 0x1, R168 ;  /* 0x000000018dd47824 */ /* 0x000fe200078e02a8 */
[----:B------:R-:W-:Y:S01]  /*5360*/  LOP3.LUT R206, R13, 0x1e00, R2, 0xf8, !PT ;  /* 0x00001e000dce7812 */ /* 0x000fe200078ef802 */
[----:B------:R-:W-:Y:S01]  /*5370*/  IMAD.IADD R216, R214, 0x1, R217 ;  /* 0x00000001d6d87824 */ /* 0x000fe200078e02d9 */
[----:B------:R-:W-:Y:S01]  /*5380*/  LEA R8, P1, R134, R7, 0x5 ;  /* 0x0000000786087211 */ /* 0x000fe200078228ff */
[----:B------:R-:W-:Y:S01]  /*5390*/  IMAD.IADD R214, R214, 0x1, R212 ;  /* 0x00000001d6d67824 */ /* 0x000fe200078e02d4 */
[----:B------:R-:W-:Y:S01]  /*53a0*/  LEA.HI.X R17, R12, R4, R9, 0x7, P4 ;  /* 0x000000040c117211 */ /* 0x000fe200020f3c09 */
[----:B------:R-:W-:Y:S01]  /*53b0*/  IMAD.X R9, R5, 0x1, R10, P3 ;  /* 0x0000000105097824 */ /* 0x000fe200018e060a */
[----:B------:R-:W-:-:S02]  /*53c0*/  LEA R14, P4, R7, R15, 0x1 ;  /* 0x0000000f070e7211 */ /* 0x000fc400078808ff */
[----:B------:R-:W-:Y:S02]  /*53d0*/  LEA R206, R206, UR7, 0x1 ;  /* 0x00000007cece7c11 */ /* 0x000fe4000f8e08ff */
[----:B------:R-:W-:Y:S02]  /*53e0*/  LEA.HI.X R11, R134, R5, R135, 0x5, P1 ;  /* 0x00000005860b7211 */ /* 0x000fe400008f2c87 */
[-C--:B------:R-:W-:Y:S01]  /*53f0*/  LEA R12, P3, R6, R15.reuse, 0x1 ;  /* 0x0000000f060c7211 */ /* 0x080fe200078608ff */
[----:B------:R-:W-:Y:S01]  /*5400*/  @!PT LDS RZ, [RZ] ;  /* 0x00000000fffff984 */ /* 0x000fe20000000800 */
[----:B------:R-:W-:Y:S01]  /*5410*/  @!PT LDS RZ, [RZ] ;  /* 0x00000000fffff984 */ /* 0x000fe20000000800 */
[----:B------:R-:W-:Y:S01]  /*5420*/  @!PT LDS RZ, [RZ] ;  /* 0x00000000fffff984 */ /* 0x000fe20000000800 */
[----:B------:R-:W-:Y:S01]  /*5430*/  LDGSTS.E.BYPASS.LTC128B.128 [R206+0xc000], desc[UR10][R16.64] ;  /* 0x0c00000010ce7fae */ /* 0x000fe2000b981a0a */
[----:B------:R-:W-:Y:S02]  /*5440*/  LEA R10, P1, R8, R15, 0x1 ;  /* 0x0000000f080a7211 */ /* 0x000fe400078208ff */
[-C--:B------:R-:W-:Y:S01]  /*5450*/  LEA.HI.X R15, R7, R4.reuse, R5, 0x1, P4 ;  /* 0x00000004070f7211 */ /* 0x080fe200020f0c05 */
[----:B------:R-:W-:Y:S01]  /*5460*/  LDGSTS.E.BYPASS.LTC128B.128 [R206+0xe000], desc[UR10][R16.64+0x80] ;  /* 0x0e00008010ce7fae */ /* 0x000fe2000b981a0a */
[----:B------:R-:W-:-:S02]  /*5470*/  LEA.HI.X R13, R6, R4, R9, 0x1, P3 ;  /* 0x00000004060d7211 */ /* 0x000fc400018f0c09 */
[----:B------:R-:W-:Y:S01]  /*5480*/  LEA.HI.X R11, R8, R4, R11, 0x1, P1 ;  /* 0x00000004080b7211 */ /* 0x000fe200008f0c0b */
        /* <DEDUP_REMOVED lines=14> */
[----:B------:R-:W-:Y:S04]  /*5570*/  LDSM.16.M88.4 R20, [R218] ;  /* 0x00000000da14783b */ /* 0x000fe80000000200 */
[----:B------:R-:W-:Y:S04]  /*5580*/  LDSM.16.M88.4 R136, [R215+UR7+0x7800] ;  /* 0x00780007d788783b */ /* 0x000fe80008000200 */
[----:B--2---:R-:W2:Y:S04]  /*5590*/  LDSM.16.M88.4 R8, [R213+0x6000] ;  /* 0x00600000d508783b */ /* 0x004ea80000000200 */
[----:B------:R-:W1:Y:S04]  /*55a0*/  LDSM.16.M88.4 R16, [R213+0x6800] ;  /* 0x00680000d510783b */ /* 0x000e680000000200 */
[----:B------:R-:W1:Y:S04]  /*55b0*/  LDSM.16.M88.4 R4, [R213+0x7000] ;  /* 0x00700000d504783b */ /* 0x000e680000000200 */
[----:B------:R-:W1:Y:S04]  /*55c0*/  LDSM.16.M88.4 R172, [R213+0x7800] ;  /* 0x00780000d5ac783b */ /* 0x000e680000000200 */
[----:B------:R-:W-:Y:S01]  /*55d0*/  LDSM.16.M88.4 R140, [R212+0x6000] ;  /* 0x00600000d48c783b */ /* 0x000fe20000000200 */
        /* <DEDUP_REMOVED lines=8> */
[----:B------:R-:W0:Y:S01]  /*5660*/  LDGDEPBAR ;  /* 0x00000000000079af */ /* 0x000e220000000000 */
[C---:B-----5:R-:W-:Y:S08]  /*5670*/  HMMA.16816.F32.BF16 R164, R152.reuse, R160, RZ ;  /* 0x000000a098a4723c */ /* 0x060ff000000418ff */
[C---:B------:R-:W-:Y:S08]  /*5680*/  HMMA.16816.F32.BF16 R24, R152.reuse, R26, RZ ;  /* 0x0000001a9818723c */ /* 0x040ff000000418ff */
[----:B------:R-:W-:Y:S08]  /*5690*/  HMMA.16816.F32.BF16 R160, R152, R162, RZ ;  /* 0x000000a298a0723c */ /* 0x000ff000000418ff */
[C---:B--2---:R-:W-:Y:S08]  /*56a0*/  HMMA.16816.F32.BF16 R12, R20.reuse, R8, R12 ;  /* 0x00000008140c723c */ /* 0x044ff0000004180c */
[----:B------:R-:W-:Y:S01]  /*56b0*/  HMMA.16816.F32.BF16 R32, R20, R10, R32 ;  /* 0x0000000a1420723c */ /* 0x000fe20000041820 */
[----:B------:R-:W2:Y:S07]  /*56c0*/  LDSM.16.M88.4 R8, [R217] ;  /* 0x00000000d908783b */ /* 0x000eae0000000200 */
[C---:B------:R-:W-:Y:S08]  /*56d0*/  HMMA.16816.F32.BF16 R156, R152.reuse, R136, RZ ;  /* 0x00000088989c723c */ /* 0x040ff000000418ff */
[----:B------:R-:W-:Y:S01]  /*56e0*/  HMMA.16816.F32.BF16 R152, R152, R138, RZ ;  /* 0x0000008a9898723c */ /* 0x000fe200000418ff */
[----:B------:R-:W3:Y:S07]  /*56f0*/  LDSM.16.M88.4 R136, [R212+0x7800] ;  /* 0x00780000d488783b */ /* 0x000eee0000000200 */
[C---:B-1----:R-:W-:Y:S08]  /*5700*/  HMMA.16816.F32.BF16 R28, R20.reuse, R16, R28 ;  /* 0x00000010141c723c */ /* 0x042ff0000004181c */
[C---:B------:R-:W-:Y:S01]  /*5710*/  HMMA.16816.F32.BF16 R24, R20.reuse, R18, R24 ;  /* 0x000000121418723c */ /* 0x040fe20000041818 */
[----:B------:R-:W-:Y:S07]  /*5720*/  LDSM.16.M88.4 R16, [R216] ;  /* 0x00000000d810783b */ /* 0x000fee0000000200 */
[C---:B------:R-:W-:Y:S08]  /*5730*/  HMMA.16816.F32.BF16 R164, R20.reuse, R4, R164 ;  /* 0x0000000414a4723c */ /* 0x040ff000000418a4 */
        /* <DEDUP_REMOVED lines=15> */
[C---:B---3--:R-:W-:Y:S08]  /*5830*/  HMMA.16816.F32.BF16 R156, R8.reuse, R136, R156 ;  /* 0x00000088089c723c */ /* 0x048ff0000004189c */
[----:B------:R-:W-:Y:S01]  /*5840*/  HMMA.16816.F32.BF16 R152, R8, R138, R152 ;  /* 0x0000008a0898723c */ /* 0x000fe20000041898 */
[----:B------:R-:W-:Y:S04]  /*5850*/  LDSM.16.M88.4 R8, [R219+0x2000] ;  /* 0x00200000db08783b */ /* 0x000fe80000000200 */
[----:B------:R-:W-:Y:S03]  /*5860*/  LDSM.16.M88.4 R136, [R215+UR7+0x8800] ;  /* 0x00880007d788783b */ /* 0x000fe60008000200 */
[C---:B-1----:R-:W-:Y:S08]  /*5870*/  HMMA.16816.F32.BF16 R12, R16.reuse, R4, R12 ;  /* 0x00000004100c723c */ /* 0x042ff0000004180c */
[C---:B------:R-:W-:Y:S01]  /*5880*/  HMMA.16816.F32.BF16 R32, R16.reuse, R6, R32 ;  /* 0x000000061020723c */ /* 0x040fe20000041820 */
[----:B------:R-:W1:Y:S07]  /*5890*/  LDSM.16.M88.4 R4, [R215+UR7+0x8000] ;  /* 0x00800007d704783b */ /* 0x000e6e0008000200 */
[C---:B----4-:R-:W-:Y:S08]  /*58a0*/  HMMA.16816.F32.BF16 R164, R16.reuse, R20, R164 ;  /* 0x0000001410a4723c */ /* 0x050ff000000418a4 */
[C---:B------:R-:W-:Y:S01]  /*58b0*/  HMMA.16816.F32.BF16 R160, R16.reuse, R22, R160 ;  /* 0x0000001610a0723c */ /* 0x040fe200000418a0 */
[----:B------:R-:W3:Y:S07]  /*58c0*/  LDSM.16.M88.4 R20, [R215+UR7+0x9800] ;  /* 0x00980007d714783b */ /* 0x000eee0008000200 */
[C---:B------:R-:W-:Y:S08]  /*58d0*/  HMMA.16816.F32.BF16 R28, R16.reuse, R144, R28 ;  /* 0x00000090101c723c */ /* 0x040ff0000004181c */
[C---:B------:R-:W-:Y:S01]  /*58e0*/  HMMA.16816.F32.BF16 R24, R16.reuse, R146, R24 ;  /* 0x000000921018723c */ /* 0x040fe20000041818 */
[----:B------:R-:W4:Y:S07]  /*58f0*/  LDSM.16.M88.4 R144, [R215+UR7+0x9000] ;  /* 0x00900007d790783b */ /* 0x000f2e0008000200 */
[C---:B--2---:R-:W-:Y:S08]  /*5900*/  HMMA.16816.F32.BF16 R156, R16.reuse, R140, R156 ;  /* 0x0000008c109c723c */ /* 0x044ff0000004189c */
        /* <DEDUP_REMOVED lines=49> */
[C---:B------:R-:W-:Y:S01]  /*5c20*/  HMMA.16816.F32.BF16 R152, R148.reuse, R138, R152 ;  /* 0x0000008a9498723c */ /* 0x040fe20000041898 */
[----:B------:R-:W5:Y:S07]  /*5c30*/  LDSM.16.M88.4 R136, [R215+UR7+0xb000] ;  /* 0x00b00007d788783b */ /* 0x000f6e0008000200 */
[----:B------:R-:W-:Y:S01]  /*5c40*/  HMMA.16816.F32.BF16 R24, R148, R146, R24 ;  /* 0x000000929418723c */ /* 0x000fe20000041818 */
[----:B------:R-:W-:Y:S07]  /*5c50*/  LDSM.16.M88.4 R144, [R216+0x4000] ;  /* 0x00400000d890783b */ /* 0x000fee0000000200 */
[C---:B-1----:R-:W-:Y:S08]  /*5c60*/  HMMA.16816.F32.BF16 R176, R8.reuse, R4, R176 ;  /* 0x0000000408b0723c */ /* 0x042ff000000418b0 */
[----:B------:R-:W-:Y:S01]  /*5c70*/  HMMA.16816.F32.BF16 R32, R8, R6, R32 ;  /* 0x000000060820723c */ /* 0x000fe20000041820 */
[----:B------:R-:W1:Y:S07]  /*5c80*/  LDSM.16.M88.4 R4, [R212+0xa800] ;  /* 0x00a80000d404783b */ /* 0x000e6e0000000200 */
[----:B---3--:R-:W-:Y:S01]  /*5c90*/  HMMA.16816.F32.BF16 R28, R20, R168, R28 ;  /* 0x000000a8141c723c */ /* 0x008fe2000004181c */
[----:B------:R-:W-:-:S05]  /*5ca0*/  IMAD.SHL.U32 R169, R186, 0x2, RZ ;  /* 0x00000002baa97824 */ /* 0x000fca00078e00ff */
[----:B------:R-:W-:Y:S02]  /*5cb0*/  LOP3.LUT R169, R169, 0x6, RZ, 0xc0, !PT ;  /* 0x00000006a9a97812 */ /* 0x000fe400078ec0ff */
[C---:B------:R-:W-:Y:S08]  /*5cc0*/  HMMA.16816.F32.BF16 R164, R148.reuse, R140, R164 ;  /* 0x0000008c94a4723c */ /* 0x040ff000000418a4 */
[----:B------:R-:W-:Y:S01]  /*5cd0*/  HMMA.16816.F32.BF16 R160, R148, R142, R160 ;  /* 0x0000008e94a0723c */ /* 0x000fe200000418a0 */
[----:B------:R-:W3:Y:S04]  /*5ce0*/  LDSM.16.M88.4 R140, [R214+0xa000] ;  /* 0x00a00000d68c783b */ /* 0x000ee80000000200 */
[----:B------:R-:W-:Y:S03]  /*5cf0*/  LDSM.16.M88.4 R148, [R215+UR7+0xb800] ;  /* 0x00b80007d794783b */ /* 0x000fe60008000200 */
[----:B------:R-:W-:Y:S08]  /*5d00*/  HMMA.16816.F32.BF16 R24, R20, R170, R24 ;  /* 0x000000aa1418723c */ /* 0x000ff00000041818 */
[C---:B--2---:R-:W-:Y:S08]  /*5d10*/  HMMA.16816.F32.BF16 R176, R172.reuse, R12, R176 ;  /* 0x0000000cacb0723c */ /* 0x044ff000000418b0 */
[----:B------:R-:W-:Y:S01]  /*5d20*/  HMMA.16816.F32.BF16 R32, R172, R14, R32 ;  /* 0x0000000eac20723c */ /* 0x000fe20000041820 */
[----:B------:R-:W2:Y:S07]  /*5d30*/  LDSM.16.M88.4 R12, [R214+0xa800] ;  /* 0x00a80000d60c783b */ /* 0x000eae0000000200 */
[----:B----4-:R-:W-:Y:S08]  /*5d40*/  HMMA.16816.F32.BF16 R28, R8, R16, R28 ;  /* 0x00000010081c723c */ /* 0x010ff0000004181c */
[C---:B-----5:R-:W-:Y:S08]  /*5d50*/  HMMA.16816.F32.BF16 R164, R20.reuse, R136, R164 ;  /* 0x0000008814a4723c */ /* 0x060ff000000418a4 */
[----:B------:R-:W-:Y:S01]  /*5d60*/  HMMA.16816.F32.BF16 R160, R20, R138, R160 ;  /* 0x0000008a14a0723c */ /* 0x000fe200000418a0 */
[----:B------:R-:W4:Y:S07]  /*5d70*/  LDSM.16.M88.4 R136, [R213+0xb000] ;  /* 0x00b00000d588783b */ /* 0x000f2e0000000200 */
[----:B------:R-:W-:Y:S01]  /*5d80*/  HMMA.16816.F32.BF16 R24, R8, R18, R24 ;  /* 0x000000120818723c */ /* 0x000fe20000041818 */
[----:B------:R-:W5:Y:S07]  /*5d90*/  LDSM.16.M88.4 R16, [R212+0xb000] ;  /* 0x00b00000d410783b */ /* 0x000f6e0000000200 */
[----:B-1----:R-:W-:Y:S08]  /*5da0*/  HMMA.16816.F32.BF16 R28, R172, R4, R28 ;  /* 0x00000004ac1c723c */ /* 0x002ff0000004181c */
[C---:B---3--:R-:W-:Y:S08]  /*5db0*/  HMMA.16816.F32.BF16 R176, R144.reuse, R140, R176 ;  /* 0x0000008c90b0723c */ /* 0x048ff000000418b0 */
[----:B------:R-:W-:Y:S08]  /*5dc0*/  HMMA.16816.F32.BF16 R32, R144, R142, R32 ;  /* 0x0000008e9020723c */ /* 0x000ff00000041820 */
[----:B------:R-:W-:Y:S01]  /*5dd0*/  HMMA.16816.F32.BF16 R24, R172, R6, R24 ;  /* 0x00000006ac18723c */ /* 0x000fe20000041818 */
[----:B------:R-:W1:Y:S02]  /*5de0*/  LDSM.16.M88.4 R4, [R213+0xb800] ;  /* 0x00b80000d504783b */ /* 0x000e640000000200 */
[----:B------:R-:W-:Y:S01]  /*5df0*/  FMUL.FTZ R141, R176, UR6 ;  /* 0x00000006b08d7c20 */ /* 0x000fe20008410000 */
[----:B------:R-:W-:Y:S01]  /*5e00*/  FMUL.FTZ R143, R178, UR6 ;  /* 0x00000006b28f7c20 */ /* 0x000fe20008410000 */
[----:B------:R-:W-:Y:S01]  /*5e10*/  FMUL.FTZ R140, R177, UR6 ;  /* 0x00000006b18c7c20 */ /* 0x000fe20008410000 */
[----:B------:R-:W-:-:S02]  /*5e20*/  FMUL.FTZ R142, R179, UR6 ;  /* 0x00000006b38e7c20 */ /* 0x000fc40008410000 */
[----:B--2---:R-:W-:Y:S01]  /*5e30*/  HMMA.16816.F32.BF16 R28, R144, R12, R28 ;  /* 0x0000000c901c723c */ /* 0x004fe2000004181c */
[----:B------:R-:W2:Y:S02]  /*5e40*/  MUFU.TANH R141, R141 ;  /* 0x0000008d008d7308 */ /* 0x000ea40000002400 */
[----:B------:R-:W-:Y:S01]  /*5e50*/  FMUL.FTZ R32, R32, UR6 ;  /* 0x0000000620207c20 */ /* 0x000fe20008410000 */
[----:B------:R-:W-:Y:S01]  /*5e60*/  FMUL.FTZ R33, R33, UR6 ;  /* 0x0000000621217c20 */ /* 0x000fe20008410000 */
[----:B------:R-:W-:-:S03]  /*5e70*/  FMUL.FTZ R35, R35, UR6 ;  /* 0x0000000623237c20 */ /* 0x000fc60008410000 */
[C---:B------:R-:W-:Y:S01]  /*5e80*/  HMMA.16816.F32.BF16 R156, R20.reuse, R148, R156 ;  /* 0x00000094149c723c */ /* 0x040fe2000004189c */
[----:B------:R-:W3:Y:S07]  /*5e90*/  MUFU.TANH R143, R143 ;  /* 0x0000008f008f7308 */ /* 0x000eee0000002400 */
[----:B------:R-:W-:Y:S01]  /*5ea0*/  HMMA.16816.F32.BF16 R152, R20, R150, R152 ;  /* 0x000000961498723c */ /* 0x000fe20000041898 */
[----:B------:R-:W1:Y:S01]  /*5eb0*/  LDSM.16.M88.4 R20, [R214+0xb000] ;  /* 0x00b00000d614783b */ /* 0x000e620000000200 */
[----:B------:R5:W-:Y:S01]  /*5ec0*/  MUFU.TANH R148, R32 ;  /* 0x0000002000947308 */ /* 0x000be20000002400 */
[----:B------:R-:W-:Y:S01]  /*5ed0*/  FMUL.FTZ R150, R34, UR6 ;  /* 0x0000000622967c20 */ /* 0x000fe20008410000 */
[----:B------:R-:W-:Y:S01]  /*5ee0*/  FMUL.FTZ R34, R28, UR6 ;  /* 0x000000061c227c20 */ /* 0x000fe20008410000 */
[----:B------:R-:W-:-:S02]  /*5ef0*/  VIADD R28, R194, 0x8 ;  /* 0x00000008c21c7836 */ /* 0x000fc40000000000 */
[----:B------:R-:W-:Y:S01]  /*5f00*/  FMUL.FTZ R29, R29, UR6 ;  /* 0x000000061d1d7c20 */ /* 0x000fe20008410000 */
[----:B------:R-:W-:Y:S01]  /*5f10*/  FMUL.FTZ R30, R30, UR6 ;  /* 0x000000061e1e7c20 */ /* 0x000fe20008410000 */
[----:B----4-:R-:W-:Y:S01]  /*5f20*/  HMMA.16816.F32.BF16 R164, R8, R136, R164 ;  /* 0x0000008808a4723c */ /* 0x010fe200000418a4 */
[----:B------:R-:W4:Y:S07]  /*5f30*/  MUFU.TANH R140, R140 ;  /* 0x0000008c008c7308 */ /* 0x000f2e0000002400 */
[----:B------:R-:W-:Y:S01]  /*5f40*/  HMMA.16816.F32.BF16 R24, R144, R14, R24 ;  /* 0x0000000e9018723c */ /* 0x000fe20000041818 */
[----:B------:R-:W4:Y:S01]  /*5f50*/  MUFU.TANH R142, R142 ;  /* 0x0000008e008e7308 */ /* 0x000f220000002400 */
[----:B-----5:R-:W-:-:S04]  /*5f60*/  IMAD R32, R190, 0x40, R169 ;  /* 0x00000040be207824 */ /* 0x020fc800078e02a9 */
[----:B------:R-:W-:Y:S02]  /*5f70*/  VIADD R13, R32, 0xffffff80 ;  /* 0xffffff80200d7836 */ /* 0x000fe40000000000 */
[----:B------:R-:W-:Y:S01]  /*5f80*/  HMMA.16816.F32.BF16 R160, R8, R138, R160 ;  /* 0x0000008a08a0723c */ /* 0x000fe200000418a0 */
[----:B------:R-:W5:Y:S01]  /*5f90*/  MUFU.TANH R150, R150 ;  /* 0x0000009600967308 */ /* 0x000f620000002400 */
[----:B------:R-:W-:Y:S01]  /*5fa0*/  FMUL.FTZ R138, R31, UR6 ;  /* 0x000000061f8a7c20 */ /* 0x000fe20008410000 */
[----:B------:R-:W-:Y:S02]  /*5fb0*/  ISETP.GT.AND P5, PT, R194, R13, PT ;  /* 0x0000000dc200720c */ /* 0x000fe40003fa4270 */
[C---:B------:R-:W-:Y:S02]  /*5fc0*/  ISETP.GE.AND P3, PT, R13.reuse, R193, PT ;  /* 0x000000c10d00720c */ /* 0x040fe40003f66270 */
[----:B------:R-:W-:Y:S01]  /*5fd0*/  ISETP.GT.AND P4, PT, R28, R13, PT ;  /* 0x0000000d1c00720c */ /* 0x000fe20003f84270 */
[----:B------:R-:W-:Y:S01]  /*5fe0*/  HMMA.16816.F32.BF16 R164, R172, R16, R164 ;  /* 0x00000010aca4723c */ /* 0x000fe200000418a4 */
[----:B------:R-:W-:Y:S01]  /*5ff0*/  ISETP.GE.AND P1, PT, R13, R192, PT ;  /* 0x000000c00d00720c */ /* 0x000fe20003f26270 */
[C---:B------:R-:W-:Y:S01]  /*6000*/  VIADD R13, R32.reuse, 0xffffff81 ;  /* 0xffffff81200d7836 */ /* 0x040fe20000000000 */
[----:B--2---:R-:W-:Y:S01]  /*6010*/  FSEL R141, R141, -INF , !P5 ;  /* 0xff8000008d8d7808 */ /* 0x004fe20006800000 */
[----:B------:R2:W-:Y:S01]  /*6020*/  MUFU.TANH R136, R29 ;  /* 0x0000001d00887308 */ /* 0x0005e20000002400 */
[----:B---3--:R-:W-:Y:S01]  /*6030*/  FSEL R143, R143, -INF , !P4 ;  /* 0xff8000008f8f7808 */ /* 0x008fe20006000000 */
[----:B------:R-:W-:Y:S01]  /*6040*/  VIADD R17, R32, 0xffffff88 ;  /* 0xffffff8820117836 */ /* 0x000fe20000000000 */
[----:B------:R-:W-:Y:S01]  /*6050*/  ISETP.GT.AND P6, PT, R194, R13, PT ;  /* 0x0000000dc200720c */ /* 0x000fe20003fc4270 */
[----:B-1----:R-:W-:Y:S01]  /*6060*/  HMMA.16816.F32.BF16 R156, R8, R4, R156 ;  /* 0x00000004089c723c */ /* 0x002fe2000004189c */
[----:B------:R-:W-:Y:S01]  /*6070*/  ISETP.GE.AND P5, PT, R13, R193, PT ;  /* 0x000000c10d00720c */ /* 0x000fe20003fa6270 */
[----:B------:R-:W-:Y:S01]  /*6080*/  FMUL.FTZ R25, R25, UR6 ;  /* 0x0000000619197c20 */ /* 0x000fe20008410000 */
[----:B------:R-:W-:Y:S01]  /*6090*/  ISETP.GT.AND P4, PT, R28, R13, PT ;  /* 0x0000000d1c00720c */ /* 0x000fe20003f84270 */
[----:B------:R1:W3:Y:S01]  /*60a0*/  MUFU.TANH R149, R33 ;  /* 0x0000002100957308 */ /* 0x0002e20000002400 */
[----:B----4-:R-:W-:Y:S01]  /*60b0*/  FSEL R31, R140, -INF , !P6 ;  /* 0xff8000008c1f7808 */ /* 0x010fe20007000000 */
[----:B------:R-:W-:Y:S01]  /*60c0*/  FMUL.FTZ R4, R24, UR6 ;  /* 0x0000000618047c20 */ /* 0x000fe20008410000 */
[----:B------:R-:W-:Y:S01]  /*60d0*/  FSEL R5, R143, -INF , !P1 ;  /* 0xff8000008f057808 */ /* 0x000fe20004800000 */
[----:B------:R-:W-:Y:S01]  /*60e0*/  FMUL.FTZ R24, R26, UR6 ;  /* 0x000000061a187c20 */ /* 0x000fe20008410000 */
[----:B------:R-:W-:Y:S01]  /*60f0*/  FSEL R31, R31, -INF , !P5 ;  /* 0xff8000001f1f7808 */ /* 0x000fe20006800000 */
[----:B------:R-:W-:Y:S01]  /*6100*/  FMUL.FTZ R26, R27, UR6 ;  /* 0x000000061b1a7c20 */ /* 0x000fe20008410000 */
[----:B------:R-:W-:Y:S01]  /*6110*/  FSEL R142, R142, -INF , !P4 ;  /* 0xff8000008e8e7808 */ /* 0x000fe20006000000 */
[----:B------:R3:W4:Y:S01]  /*6120*/  MUFU.TANH R137, R35 ;  /* 0x0000002300897308 */ /* 0x0007220000002400 */
[----:B------:R-:W-:Y:S01]  /*6130*/  ISETP.GT.AND P6, PT, R194, R17, PT ;  /* 0x00000011c200720c */ /* 0x000fe20003fc4270 */
[----:B------:R-:W-:Y:S01]  /*6140*/  HMMA.16816.F32.BF16 R164, R144, R20, R164 ;  /* 0x0000001490a4723c */ /* 0x000fe200000418a4 */
[----:B--2---:R-:W-:-:S02]  /*6150*/  FSEL R29, R141, -INF , !P3 ;  /* 0xff8000008d1d7808 */ /* 0x004fc40005800000 */
[-C--:B------:R-:W-:Y:S02]  /*6160*/  ISETP.GE.AND P3, PT, R13, R192.reuse, PT ;  /* 0x000000c00d00720c */ /* 0x080fe40003f66270 */
[----:B------:R-:W2:Y:S01]  /*6170*/  LDSM.16.M88.4 R12, [R212+0xb800] ;  /* 0x00b80000d40c783b */ /* 0x000ea20000000200 */
[C---:B------:R-:W-:Y:S01]  /*6180*/  ISETP.GE.AND P1, PT, R17.reuse, R193, PT ;  /* 0x000000c11100720c */ /* 0x040fe20003f26270 */
[----:B------:R4:W-:Y:S01]  /*6190*/  MUFU.TANH R20, R25 ;  /* 0x0000001900147308 */ /* 0x0009e20000002400 */
[-C--:B------:R-:W-:Y:S01]  /*61a0*/  ISETP.GE.AND P5, PT, R17, R192.reuse, PT ;  /* 0x000000c01100720c */ /* 0x080fe20003fa6270 */
[----:B------:R-:W-:Y:S01]  /*61b0*/  HMMA.16816.F32.BF16 R160, R172, R18, R160 ;  /* 0x00000012aca0723c */ /* 0x000fe200000418a0 */
[----:B------:R-:W-:Y:S01]  /*61c0*/  ISETP.GT.AND P4, PT, R28, R17, PT ;  /* 0x000000111c00720c */ /* 0x000fe20003f84270 */
[----:B------:R-:W-:Y:S01]  /*61d0*/  VIADD R17, R32, 0xffffff89 ;  /* 0xffffff8920117836 */ /* 0x000fe20000000000 */
[----:B-1----:R-:W-:Y:S02]  /*61e0*/  FSEL R33, R148, -INF , !P6 ;  /* 0xff80000094217808 */ /* 0x002fe40007000000 */
[----:B------:R-:W-:Y:S01]  /*61f0*/  FSEL R21, R142, -INF , !P3 ;  /* 0xff8000008e157808 */ /* 0x000fe20005800000 */
[----:B------:R-:W1:Y:S01]  /*6200*/  MUFU.TANH R34, R34 ;  /* 0x0000002200227308 */ /* 0x000e620000002400 */
[----:B------:R-:W-:Y:S01]  /*6210*/  ISETP.GT.AND P6, PT, R194, R17, PT ;  /* 0x00000011c200720c */ /* 0x000fe20003fc4270 */
[----:B------:R-:W-:Y:S01]  /*6220*/  HMMA.16816.F32.BF16 R152, R8, R6, R152 ;  /* 0x000000060898723c */ /* 0x000fe20000041898 */
[----:B------:R-:W-:Y:S01]  /*6230*/  FSEL R33, R33, -INF , !P1 ;  /* 0xff80000021217808 */ /* 0x000fe20004800000 */
[----:B------:R-:W-:Y:S01]  /*6240*/  FMUL.FTZ R164, R164, UR6 ;  /* 0x00000006a4a47c20 */ /* 0x000fe20008410000 */
[----:B-----5:R-:W-:Y:S01]  /*6250*/  FSEL R150, R150, -INF , !P4 ;  /* 0xff80000096967808 */ /* 0x020fe20006000000 */
[----:B------:R-:W-:Y:S01]  /*6260*/  VIADD R7, R32, 0xffffff99 ;  /* 0xffffff9920077836 */ /* 0x000fe20000000000 */
[C---:B------:R-:W-:Y:S01]  /*6270*/  ISETP.GE.AND P3, PT, R17.reuse, R193, PT ;  /* 0x000000c11100720c */ /* 0x040fe20003f66270 */
[----:B------:R-:W5:Y:S01]  /*6280*/  MUFU.TANH R30, R30 ;  /* 0x0000001e001e7308 */ /* 0x000f620000002400 */
[-C--:B------:R-:W-:Y:S01]  /*6290*/  ISETP.GE.AND P1, PT, R17, R192.reuse, PT ;  /* 0x000000c01100720c */ /* 0x080fe20003f26270 */
[----:B------:R-:W-:Y:S01]  /*62a0*/  FMUL.FTZ R165, R165, UR6 ;  /* 0x00000006a5a57c20 */ /* 0x000fe20008410000 */
[----:B------:R-:W-:Y:S01]  /*62b0*/  ISETP.GT.AND P4, PT, R28, R17, PT ;  /* 0x000000111c00720c */ /* 0x000fe20003f84270 */
[----:B------:R-:W-:Y:S01]  /*62c0*/  VIADD R17, R32, 0xffffff90 ;  /* 0xffffff9020117836 */ /* 0x000fe20000000000 */
[----:B---3--:R-:W-:Y:S01]  /*62d0*/  FSEL R35, R149, -INF , !P6 ;  /* 0xff80000095237808 */ /* 0x008fe20007000000 */
[----:B------:R-:W-:Y:S01]  /*62e0*/  HMMA.16816.F32.BF16 R160, R144, R22, R160 ;  /* 0x0000001690a0723c */ /* 0x000fe200000418a0 */
[----:B----4-:R-:W-:Y:S01]  /*62f0*/  FSEL R25, R150, -INF , !P5 ;  /* 0xff80000096197808 */ /* 0x010fe20006800000 */
[----:B------:R-:W3:Y:S01]  /*6300*/  MUFU.TANH R138, R138 ;  /* 0x0000008a008a7308 */ /* 0x000ee20000002400 */
[----:B------:R-:W-:Y:S01]  /*6310*/  FSEL R35, R35, -INF , !P3 ;  /* 0xff80000023237808 */ /* 0x000fe20005800000 */
[----:B------:R-:W-:Y:S01]  /*6320*/  VIADD R23, R32, 0xffffff98 ;  /* 0xffffff9820177836 */ /* 0x000fe20000000000 */
[----:B------:R-:W-:Y:S01]  /*6330*/  FSEL R27, R137, -INF , !P4 ;  /* 0xff800000891b7808 */ /* 0x000fe20006000000 */
[----:B------:R-:W-:Y:S01]  /*6340*/  FMUL.FTZ R22, R166, UR6 ;  /* 0x00000006a6167c20 */ /* 0x000fe20008410000 */
[----:B------:R-:W-:Y:S01]  /*6350*/  ISETP.GT.AND P6, PT, R194, R17, PT ;  /* 0x00000011c200720c */ /* 0x000fe20003fc4270 */
[----:B------:R-:W-:Y:S01]  /*6360*/  FMUL.FTZ R167, R167, UR6 ;  /* 0x00000006a7a77c20 */ /* 0x000fe20008410000 */
[C---:B------:R-:W-:Y:S01]  /*6370*/  ISETP.GE.AND P5, PT, R17.reuse, R193, PT ;  /* 0x000000c11100720c */ /* 0x040fe20003fa6270 */
[----:B------:R-:W4:Y:S01]  /*6380*/  MUFU.TANH R4, R4 ;  /* 0x0000000400047308 */ /* 0x000f220000002400 */
[----:B------:R-:W-:Y:S01]  /*6390*/  ISETP.GE.AND P3, PT, R17, R192, PT ;  /* 0x000000c01100720c */ /* 0x000fe20003f66270 */
[----:B------:R-:W-:Y:S01]  /*63a0*/  VIADD R9, R32, 0xffffffa0 ;  /* 0xffffffa020097836 */ /* 0x000fe20000000000 */
[----:B------:R-:W-:Y:S01]  /*63b0*/  ISETP.GT.AND P4, PT, R28, R17, PT ;  /* 0x000000111c00720c */ /* 0x000fe20003f84270 */
[C---:B------:R-:W-:Y:S01]  /*63c0*/  VIADD R11, R32.reuse, 0xffffffa8 ;  /* 0xffffffa8200b7836 */ /* 0x040fe20000000000 */
[----:B------:R-:W4:Y:S01]  /*63d0*/  LDSM.16.M88.4 R16, [R214+0xb800] ;  /* 0x00b80000d610783b */ /* 0x000f220000000200 */
[C---:B--2---:R-:W-:Y:S01]  /*63e0*/  HMMA.16816.F32.BF16 R156, R172.reuse, R12, R156 ;  /* 0x0000000cac9c723c */ /* 0x044fe2000004189c */
[----:B------:R-:W-:Y:S01]  /*63f0*/  VIADD R13, R32, 0xffffff91 ;  /* 0xffffff91200d7836 */ /* 0x000fe20000000000 */
[----:B------:R-:W2:Y:S01]  /*6400*/  MUFU.TANH R24, R24 ;  /* 0x0000001800187308 */ /* 0x000ea20000002400 */
[----:B-1----:R-:W-:Y:S01]  /*6410*/  FSEL R34, R34, -INF , !P6 ;  /* 0xff80000022227808 */ /* 0x002fe20007000000 */
[----:B------:R-:W-:Y:S01]  /*6420*/  FMUL.FTZ R160, R160, UR6 ;  /* 0x00000006a0a07c20 */ /* 0x000fe20008410000 */
[----:B-----5:R-:W-:Y:S01]  /*6430*/  FSEL R30, R30, -INF , !P4 ;  /* 0xff8000001e1e7808 */ /* 0x020fe20006000000 */
[----:B------:R-:W-:Y:S01]  /*6440*/  FMUL.FTZ R162, R162, UR6 ;  /* 0x00000006a2a27c20 */ /* 0x000fe20008410000 */
[-C--:B------:R-:W-:Y:S01]  /*6450*/  ISETP.GT.AND P6, PT, R194, R13.reuse, PT ;  /* 0x0000000dc200720c */ /* 0x080fe20003fc4270 */
[----:B------:R-:W-:Y:S01]  /*6460*/  HMMA.16816.F32.BF16 R152, R172, R14, R152 ;  /* 0x0000000eac98723c */ /* 0x000fe20000041898 */
[----:B------:R-:W-:Y:S01]  /*6470*/  ISETP.GT.AND P4, PT, R28, R13, PT ;  /* 0x0000000d1c00720c */ /* 0x000fe20003f84270 */
[----:B------:R-:W1:Y:S01]  /*6480*/  MUFU.TANH R26, R26 ;  /* 0x0000001a001a7308 */ /* 0x000e620000002400 */
[----:B------:R-:W-:Y:S01]  /*6490*/  FSEL R136, R136, -INF , !P6 ;  /* 0xff80000088887808 */ /* 0x000fe20007000000 */
[----:B------:R-:W-:Y:S01]  /*64a0*/  FMUL.FTZ R8, R163, UR6 ;  /* 0x00000006a3087c20 */ /* 0x000fe20008410000 */
[----:B------:R-:W-:Y:S01]  /*64b0*/  ISETP.GT.AND P6, PT, R194, R23, PT ;  /* 0x00000017c200720c */ /* 0x000fe20003fc4270 */
[----:B------:R-:W-:-:S04]  /*64c0*/  DEPBAR.LE SB0, 0x0 ;  /* 0x000080000000791a */ /* 0x000fc80000000000 */
[----:B------:R-:W5:Y:S01]  /*64d0*/  MUFU.TANH R12, R164 ;  /* 0x000000a4000c7308 */ /* 0x000f620000002400 */
[----:B------:R-:W-:Y:S02]  /*64e0*/  FSEL R27, R27, -INF , !P1 ;  /* 0xff8000001b1b7808 */ /* 0x000fe40004800000 */
[----:B------:R-:W-:Y:S02]  /*64f0*/  FSEL R141, R34, -INF , !P5 ;  /* 0xff800000228d7808 */ /* 0x000fe40006800000 */
[----:B---3--:R-:W-:Y:S02]  /*6500*/  FSEL R138, R138, -INF , !P4 ;  /* 0xff8000008a8a7808 */ /* 0x008fe40006000000 */
[C---:B------:R-:W-:Y:S01]  /*6510*/  ISETP.GE.AND P1, PT, R13.reuse, R193, PT ;  /* 0x000000c10d00720c */ /* 0x040fe20003f26270 */
[----:B------:R-:W3:Y:S01]  /*6520*/  MUFU.TANH R22, R22 ;  /* 0x0000001600167308 */ /* 0x000ee20000002400 */
[----:B------:R-:W-:Y:S02]  /*6530*/  ISETP.GE.AND P5, PT, R13, R192, PT ;  /* 0x000000c00d00720c */ /* 0x000fe40003fa6270 */
[----:B------:R-:W-:-:S02]  /*6540*/  ISETP.GT.AND P4, PT, R28, R23, PT ;  /* 0x000000171c00720c */ /* 0x000fc40003f84270 */
[----:B----4-:R-:W-:Y:S02]  /*6550*/  FSEL R4, R4, -INF , !P6 ;  /* 0xff80000004047808 */ /* 0x010fe40007000000 */
[----:B------:R-:W-:Y:S01]  /*6560*/  ISETP.GT.AND P6, PT, R194, R7, PT ;  /* 0x00000007c200720c */ /* 0x000fe20003fc4270 */
[----:B------:R-:W4:Y:S01]  /*6570*/  MUFU.TANH R13, R165 ;  /* 0x000000a5000d7308 */ /* 0x000f220000002400 */
[----:B------:R-:W-:Y:S02]  /*6580*/  FSEL R137, R30, -INF , !P3 ;  /* 0xff8000001e897808 */ /* 0x000fe40005800000 */
[----:B------:R-:W-:Y:S02]  /*6590*/  FSEL R171, R136, -INF , !P1 ;  /* 0xff80000088ab7808 */ /* 0x000fe40004800000 */
[----:B------:R-:W-:Y:S01]  /*65a0*/  FSEL R139, R138, -INF , !P5 ;  /* 0xff8000008a8b7808 */ /* 0x000fe20006800000 */
[----:B------:R-:W-:Y:S01]  /*65b0*/  HMMA.16816.F32.BF16 R156, R144, R16, R156 ;  /* 0x00000010909c723c */ /* 0x000fe2000004189c */
[----:B--2---:R-:W-:Y:S01]  /*65c0*/  FSEL R24, R24, -INF , !P4 ;  /* 0xff80000018187808 */ /* 0x004fe20006000000 */
[----:B------:R-:W2:Y:S01]  /*65d0*/  MUFU.TANH R6, R167 ;  /* 0x000000a700067308 */ /* 0x000ea20000002400 */
[----:B------:R-:W-:-:S02]  /*65e0*/  ISETP.GE.AND P3, PT, R23, R193, PT ;  /* 0x000000c11700720c */ /* 0x000fc40003f66270 */
[----:B------:R-:W-:Y:S02]  /*65f0*/  ISETP.GE.AND P1, PT, R23, R192, PT ;  /* 0x000000c01700720c */ /* 0x000fe40003f26270 */
[----:B------:R-:W-:Y:S01]  /*6600*/  ISETP.GE.AND P5, PT, R7, R193, PT ;  /* 0x000000c10700720c */ /* 0x000fe20003fa6270 */
[----:B------:R-:W-:Y:S01]  /*6610*/  HMMA.16816.F32.BF16 R152, R144, R18, R152 ;  /* 0x000000129098723c */ /* 0x000fe20000041898 */
[----:B------:R-:W-:Y:S01]  /*6620*/  ISETP.GT.AND P4, PT, R28, R7, PT ;  /* 0x000000071c00720c */ /* 0x000fe20003f84270 */
[----:B------:R-:W-:Y:S01]  /*6630*/  MUFU.TANH R162, R162 ;  /* 0x000000a200a27308 */ /* 0x000fe20000002400 */
[----:B------:R-:W-:Y:S02]  /*6640*/  FSEL R20, R20, -INF , !P6 ;  /* 0xff80000014147808 */ /* 0x000fe40007000000 */
[----:B------:R-:W-:Y:S02]  /*6650*/  FSEL R223, R4, -INF , !P3 ;  /* 0xff80000004df7808 */ /* 0x000fe40005800000 */
[----:B------:R-:W-:-:S02]  /*6660*/  FSEL R143, R24, -INF , !P1 ;  /* 0xff800000188f7808 */ /* 0x000fc40004800000 */
[----:B------:R-:W-:Y:S01]  /*6670*/  FSEL R225, R20, -INF , !P5 ;  /* 0xff80000014e17808 */ /* 0x000fe20006800000 */
[----:B------:R-:W2:Y:S01]  /*6680*/  MUFU.TANH R4, R160 ;  /* 0x000000a000047308 */ /* 0x000ea20000002400 */
[----:B-1----:R-:W-:Y:S01]  /*6690*/  FSEL R26, R26, -INF , !P4 ;  /* 0xff8000001a1a7808 */ /* 0x002fe20006000000 */
[----:B------:R-:W-:Y:S01]  /*66a0*/  FMUL.FTZ R157, R157, UR6 ;  /* 0x000000069d9d7c20 */ /* 0x000fe20008410000 */
[-C--:B------:R-:W-:Y:S01]  /*66b0*/  ISETP.GE.AND P3, PT, R7, R192.reuse, PT ;  /* 0x000000c00700720c */ /* 0x080fe20003f66270 */
[----:B------:R-:W-:Y:S01]  /*66c0*/  FMUL.FTZ R7, R161, UR6 ;  /* 0x00000006a1077c20 */ /* 0x000fe20008410000 */
[----:B------:R-:W-:Y:S01]  /*66d0*/  ISETP.GT.AND P6, PT, R194, R9, PT ;  /* 0x00000009c200720c */ /* 0x000fe20003fc4270 */
[----:B------:R-:W-:Y:S01]  /*66e0*/  FMUL.FTZ R10, R158, UR6 ;  /* 0x000000069e0a7c20 */ /* 0x000fe20008410000 */
[C---:B------:R-:W-:Y:S01]  /*66f0*/  ISETP.GE.AND P1, PT, R9.reuse, R193, PT ;  /* 0x000000c10900720c */ /* 0x040fe20003f26270 */
[----:B------:R-:W-:Y:S01]  /*6700*/  MUFU.TANH R8, R8 ;  /* 0x0000000800087308 */ /* 0x000fe20000002400 */
[----:B------:R-:W-:Y:S01]  /*6710*/  ISETP.GE.AND P5, PT, R9, R192, PT ;  /* 0x000000c00900720c */ /* 0x000fe20003fa6270 */
[----:B------:R-:W-:Y:S01]  /*6720*/  FMUL.FTZ R154, R154, UR6 ;  /* 0x000000069a9a7c20 */ /* 0x000fe20008410000 */
[----:B------:R-:W-:Y:S01]  /*6730*/  ISETP.GT.AND P4, PT, R28, R9, PT ;  /* 0x000000091c00720c */ /* 0x000fe20003f84270 */
[----:B------:R-:W-:Y:S01]  /*6740*/  VIADD R9, R32, 0xffffffa1 ;  /* 0xffffffa120097836 */ /* 0x000fe20000000000 */
[----:B-----5:R-:W-:Y:S01]  /*6750*/  FSEL R12, R12, -INF , !P6 ;  /* 0xff8000000c0c7808 */ /* 0x020fe20007000000 */
[----:B------:R-:W-:Y:S01]  /*6760*/  FMUL.FTZ R153, R153, UR6 ;  /* 0x0000000699997c20 */ /* 0x000fe20008410000 */
[----:B------:R-:W-:Y:S01]  /*6770*/  FSEL R177, R26, -INF , !P3 ;  /* 0xff8000001ab17808 */ /* 0x000fe20005800000 */
[----:B------:R-:W1:Y:S01]  /*6780*/  MUFU.TANH R7, R7 ;  /* 0x0000000700077308 */ /* 0x000e620000002400 */
[----:B------:R-:W-:Y:S01]  /*6790*/  BAR.SYNC.DEFER_BLOCKING 0x0 ;  /* 0x0000000000007b1d */ /* 0x000fe20000010000 */
[----:B------:R-:W-:Y:S01]  /*67a0*/  ISETP.GT.AND P6, PT, R194, R9, PT ;  /* 0x00000009c200720c */ /* 0x000fe20003fc4270 */
[----:B------:R-:W-:Y:S01]  /*67b0*/  FMUL.FTZ R155, R155, UR6 ;  /* 0x000000069b9b7c20 */ /* 0x000fe20008410000 */
[----:B---3--:R-:W-:-:S02]  /*67c0*/  FSEL R22, R22, -INF , !P4 ;  /* 0xff80000016167808 */ /* 0x008fc40006000000 */
[----:B------:R-:W-:Y:S02]  /*67d0*/  ISETP.GE.AND P3, PT, R9, R193, PT ;  /* 0x000000c10900720c */ /* 0x000fe40003f66270 */
[----:B------:R-:W-:Y:S01]  /*67e0*/  ISETP.GT.AND P4, PT, R28, R9, PT ;  /* 0x000000091c00720c */ /* 0x000fe20003f84270 */
[----:B------:R-:W-:Y:S01]  /*67f0*/  MUFU.TANH R10, R10 ;  /* 0x0000000a000a7308 */ /* 0x000fe20000002400 */
[----:B----4-:R-:W-:Y:S02]  /*6800*/  FSEL R13, R13, -INF , !P6 ;  /* 0xff8000000d0d7808 */ /* 0x010fe40007000000 */
[----:B------:R-:W-:Y:S02]  /*6810*/  FSEL R183, R12, -INF , !P1 ;  /* 0xff8000000cb77808 */ /* 0x000fe40004800000 */
[----:B------:R-:W-:Y:S02]  /*6820*/  FSEL R179, R22, -INF , !P5 ;  /* 0xff80000016b37808 */ /* 0x000fe40006800000 */
[----:B------:R-:W-:Y:S01]  /*6830*/  FSEL R213, R13, -INF , !P3 ;  /* 0xff8000000dd57808 */ /* 0x000fe20005800000 */
[----:B------:R-:W-:Y:S01]  /*6840*/  MUFU.TANH R167, R154 ;  /* 0x0000009a00a77308 */ /* 0x000fe20000002400 */
[----:B--2---:R-:W-:-:S02]  /*6850*/  FSEL R6, R6, -INF , !P4 ;  /* 0xff80000006067808 */ /* 0x004fc40006000000 */
[-C--:B------:R-:W-:Y:S01]  /*6860*/  ISETP.GE.AND P1, PT, R9, R192.reuse, PT ;  /* 0x000000c00900720c */ /* 0x080fe20003f26270 */
[----:B------:R-:W-:Y:S01]  /*6870*/  FMUL.FTZ R9, R156, UR6 ;  /* 0x000000069c097c20 */ /* 0x000fe20008410000 */
[----:B------:R-:W-:Y:S02]  /*6880*/  ISETP.GT.AND P6, PT, R194, R11, PT ;  /* 0x0000000bc200720c */ /* 0x000fe40003fc4270 */
[C---:B------:R-:W-:Y:S01]  /*6890*/  ISETP.GE.AND P5, PT, R11.reuse, R193, PT ;  /* 0x000000c10b00720c */ /* 0x040fe20003fa6270 */
[----:B------:R-:W-:Y:S01]  /*68a0*/  MUFU.TANH R165, R155 ;  /* 0x0000009b00a57308 */ /* 0x000fe20000002400 */
[----:B------:R-:W-:Y:S02]  /*68b0*/  ISETP.GE.AND P3, PT, R11, R192, PT ;  /* 0x000000c00b00720c */ /* 0x000fe40003f66270 */
[----:B------:R-:W-:Y:S01]  /*68c0*/  ISETP.GT.AND P4, PT, R28, R11, PT ;  /* 0x0000000b1c00720c */ /* 0x000fe20003f84270 */
[----:B------:R-:W-:Y:S01]  /*68d0*/  VIADD R11, R32, 0xffffffa9 ;  /* 0xffffffa9200b7836 */ /* 0x000fe20000000000 */
[----:B------:R-:W-:-:S02]  /*68e0*/  FSEL R221, R4, -INF , !P6 ;  /* 0xff80000004dd7808 */ /* 0x000fc40007000000 */
[----:B------:R-:W-:Y:S01]  /*68f0*/  FSEL R217, R6, -INF , !P1 ;  /* 0xff80000006d97808 */ /* 0x000fe20004800000 */
[----:B------:R-:W2:Y:S01]  /*6900*/  MUFU.TANH R9, R9 ;  /* 0x0000000900097308 */ /* 0x000ea20000002400 */
[----:B------:R-:W-:Y:S01]  /*6910*/  ISETP.GT.AND P6, PT, R194, R11, PT ;  /* 0x0000000bc200720c */ /* 0x000fe20003fc4270 */
[----:B------:R-:W-:Y:S01]  /*6920*/  FMUL.FTZ R6, R159, UR6 ;  /* 0x000000069f067c20 */ /* 0x000fe20008410000 */
[----:B------:R-:W-:Y:S02]  /*6930*/  FSEL R221, R221, -INF , !P5 ;  /* 0xff800000dddd7808 */ /* 0x000fe40006800000 */
[----:B------:R-:W-:Y:S02]  /*6940*/  FSEL R162, R162, -INF , !P4 ;  /* 0xff800000a2a27808 */ /* 0x000fe40006000000 */
[C---:B------:R-:W-:Y:S01]  /*6950*/  ISETP.GE.AND P1, PT, R11.reuse, R193, PT ;  /* 0x000000c10b00720c */ /* 0x040fe20003f26270 */
[----:B------:R-:W3:Y:S01]  /*6960*/  MUFU.TANH R4, R157 ;  /* 0x0000009d00047308 */ /* 0x000ee20000002400 */
[----:B------:R-:W-:-:S02]  /*6970*/  ISETP.GE.AND P5, PT, R11, R192, PT ;  /* 0x000000c00b00720c */ /* 0x000fc40003fa6270 */
[----:B------:R-:W-:Y:S01]  /*6980*/  ISETP.GT.AND P4, PT, R28, R11, PT ;  /* 0x0000000b1c00720c */ /* 0x000fe20003f84270 */
[----:B------:R-:W-:Y:S01]  /*6990*/  VIADD R11, R32, 0xffffffb0 ;  /* 0xffffffb0200b7836 */ /* 0x000fe20000000000 */
[----:B-1----:R-:W-:Y:S02]  /*69a0*/  FSEL R7, R7, -INF , !P6 ;  /* 0xff80000007077808 */ /* 0x002fe40007000000 */
[----:B------:R-:W-:Y:S01]  /*69b0*/  FSEL R215, R162, -INF , !P3 ;  /* 0xff800000a2d77808 */ /* 0x000fe20005800000 */
[----:B------:R-:W1:Y:S01]  /*69c0*/  MUFU.TANH R6, R6 ;  /* 0x0000000600067308 */ /* 0x000e620000002400 */
[----:B------:R-:W-:Y:S01]  /*69d0*/  FSEL R219, R7, -INF , !P1 ;  /* 0xff80000007db7808 */ /* 0x000fe20004800000 */
[----:B------:R-:W-:Y:S01]  /*69e0*/  FMUL.FTZ R7, R152, UR6 ;  /* 0x0000000698077c20 */ /* 0x000fe20008410000 */
[----:B------:R-:W-:Y:S02]  /*69f0*/  FSEL R8, R8, -INF , !P4 ;  /* 0xff80000008087808 */ /* 0x000fe40006000000 */
[----:B------:R-:W-:-:S02]  /*6a00*/  ISETP.GT.AND P6, PT, R194, R11, PT ;  /* 0x0000000bc200720c */ /* 0x000fc40003fc4270 */
[C---:B------:R-:W-:Y:S01]  /*6a10*/  ISETP.GE.AND P3, PT, R11.reuse, R193, PT ;  /* 0x000000c10b00720c */ /* 0x040fe20003f66270 */
[----:B------:R-:W4:Y:S01]  /*6a20*/  MUFU.TANH R7, R7 ;  /* 0x0000000700077308 */ /* 0x000f220000002400 */
[----:B------:R-:W-:Y:S02]  /*6a30*/  ISETP.GE.AND P1, PT, R11, R192, PT ;  /* 0x000000c00b00720c */ /* 0x000fe40003f26270 */
[----:B------:R-:W-:Y:S01]  /*6a40*/  ISETP.GT.AND P4, PT, R28, R11, PT ;  /* 0x0000000b1c00720c */ /* 0x000fe20003f84270 */
[----:B------:R-:W-:Y:S01]  /*6a50*/  VIADD R11, R32, 0xffffffb1 ;  /* 0xffffffb1200b7836 */ /* 0x000fe20000000000 */
[----:B------:R-:W-:Y:S02]  /*6a60*/  FSEL R181, R8, -INF , !P5 ;  /* 0xff80000008b57808 */ /* 0x000fe40006800000 */
[----:B--2---:R-:W-:Y:S02]  /*6a70*/  FSEL R9, R9, -INF , !P6 ;  /* 0xff80000009097808 */ /* 0x004fe40007000000 */
[----:B------:R-:W-:-:S02]  /*6a80*/  ISETP.GT.AND P5, PT, R194, R11, PT ;  /* 0x0000000bc200720c */ /* 0x000fc40003fa4270 */
[----:B------:R-:W-:Y:S02]  /*6a90*/  ISETP.GE.AND P6, PT, R11, R193, PT ;  /* 0x000000c10b00720c */ /* 0x000fe40003fc6270 */
[----:B---3--:R-:W-:Y:S02]  /*6aa0*/  FSEL R4, R4, -INF , !P5 ;  /* 0xff80000004047808 */ /* 0x008fe40006800000 */
[----:B------:R-:W-:Y:S01]  /*6ab0*/  FSEL R151, R9, -INF , !P3 ;  /* 0xff80000009977808 */ /* 0x000fe20005800000 */
[----:B------:R-:W-:Y:S01]  /*6ac0*/  VIADD R9, R32, 0xffffffb8 ;  /* 0xffffffb820097836 */ /* 0x000fe20000000000 */
[----:B------:R-:W-:Y:S02]  /*6ad0*/  FSEL R146, R4, -INF , !P6 ;  /* 0xff80000004927808 */ /* 0x000fe40007000000 */
[----:B------:R-:W-:Y:S01]  /*6ae0*/  FSEL R10, R10, -INF , !P4 ;  /* 0xff8000000a0a7808 */ /* 0x000fe20006000000 */
[----:B------:R-:W2:Y:S01]  /*6af0*/  MUFU.TANH R4, R153 ;  /* 0x0000009900047308 */ /* 0x000ea20000002400 */
[----:B------:R-:W-:-:S02]  /*6b00*/  ISETP.GT.AND P4, PT, R28, R11, PT ;  /* 0x0000000b1c00720c */ /* 0x000fc40003f84270 */
[----:B------:R-:W-:Y:S02]  /*6b10*/  FSEL R147, R10, -INF , !P1 ;  /* 0xff8000000a937808 */ /* 0x000fe40004800000 */
[----:B------:R-:W-:Y:S02]  /*6b20*/  ISETP.GT.AND P1, PT, R194, R9, PT ;  /* 0x00000009c200720c */ /* 0x000fe40003f24270 */
[----:B-1----:R-:W-:Y:S02]  /*6b30*/  FSEL R6, R6, -INF , !P4 ;  /* 0xff80000006067808 */ /* 0x002fe40006000000 */
[C---:B------:R-:W-:Y:S02]  /*6b40*/  ISETP.GE.AND P5, PT, R9.reuse, R193, PT ;  /* 0x000000c10900720c */ /* 0x040fe40003fa6270 */
[----:B------:R-:W-:Y:S02]  /*6b50*/  ISETP.GE.AND P6, PT, R9, R192, PT ;  /* 0x000000c00900720c */ /* 0x000fe40003fc6270 */
[----:B------:R-:W-:Y:S01]  /*6b60*/  ISETP.GT.AND P4, PT, R28, R9, PT ;  /* 0x000000091c00720c */ /* 0x000fe20003f84270 */
[----:B------:R-:W-:Y:S01]  /*6b70*/  VIADD R9, R32, 0xffffffb9 ;  /* 0xffffffb920097836 */ /* 0x000fe20000000000 */
[----:B----4-:R-:W-:-:S02]  /*6b80*/  FSEL R7, R7, -INF , !P1 ;  /* 0xff80000007077808 */ /* 0x010fc40004800000 */
[----:B------:R-:W-:Y:S02]  /*6b90*/  FMNMX3.FTZ R10, R132, R29, R31, !PT ;  /* 0x0000001d840a7276 */ /* 0x000fe4000781001f */
[----:B------:R-:W-:Y:S02]  /*6ba0*/  FSEL R149, R7, -INF , !P5 ;  /* 0xff80000007957808 */ /* 0x000fe40006800000 */
[----:B------:R-:W-:Y:S02]  /*6bb0*/  FMNMX3.FTZ R10, R10, R33, R35, !PT ;  /* 0x000000210a0a7276 */ /* 0x000fe40007810023 */
[----:B------:R-:W-:Y:S02]  /*6bc0*/  ISETP.GT.AND P5, PT, R194, R9, PT ;  /* 0x00000009c200720c */ /* 0x000fe40003fa4270 */
[----:B------:R-:W-:Y:S02]  /*6bd0*/  FSEL R167, R167, -INF , !P4 ;  /* 0xff800000a7a77808 */ /* 0x000fe40006000000 */
[----:B------:R-:W-:-:S02]  /*6be0*/  FMNMX3.FTZ R8, R3, R5, R21, !PT ;  /* 0x0000000503087276 */ /* 0x000fc40007810015 */
[----:B------:R-:W-:Y:S02]  /*6bf0*/  FMNMX3.FTZ R10, R10, R141, R171, !PT ;  /* 0x0000008d0a0a7276 */ /* 0x000fe400078100ab */
[----:B------:R-:W-:Y:S02]  /*6c00*/  ISETP.GE.AND P4, PT, R9, R193, PT ;  /* 0x000000c10900720c */ /* 0x000fe40003f86270 */
[----:B--2---:R-:W-:Y:S02]  /*6c10*/  FSEL R4, R4, -INF , !P5 ;  /* 0xff80000004047808 */ /* 0x004fe40006800000 */
[----:B------:R-:W-:Y:S02]  /*6c20*/  FMNMX3.FTZ R8, R8, R25, R27, !PT ;  /* 0x0000001908087276 */ /* 0x000fe4000781001b */
[----:B------:R-:W-:Y:S02]  /*6c30*/  FMNMX3.FTZ R10, R10, R223, R225, !PT ;  /* 0x000000df0a0a7276 */ /* 0x000fe400078100e1 */
[----:B------:R-:W-:-:S02]  /*6c40*/  FSEL R144, R4, -INF , !P4 ;  /* 0xff80000004907808 */ /* 0x000fc40006000000 */
[----:B------:R-:W-:Y:S02]  /*6c50*/  ISETP.GT.U32.AND P4, PT, R188, R197, PT ;  /* 0x000000c5bc00720c */ /* 0x000fe40003f84070 */
[----:B------:R-:W-:Y:S02]  /*6c60*/  FMNMX3.FTZ R8, R8, R137, R139, !PT ;  /* 0x0000008908087276 */ /* 0x000fe4000781008b */
[----:B------:R-:W-:Y:S02]  /*6c70*/  FMNMX3.FTZ R10, R10, R183, R213, !PT ;  /* 0x000000b70a0a7276 */ /* 0x000fe400078100d5 */
[----:B------:R-:W-:Y:S02]  /*6c80*/  FMNMX3.FTZ R4, R8, R143, R177, !PT ;  /* 0x0000008f08047276 */ /* 0x000fe400078100b1 */
[----:B------:R-:W-:Y:S02]  /*6c90*/  FMNMX3.FTZ R7, R10, R221, R219, !PT ;  /* 0x000000dd0a077276 */ /* 0x000fe400078100db */
[----:B------:R-:W-:-:S02]  /*6ca0*/  ISETP.GE.AND P3, PT, R11, R192, PT ;  /* 0x000000c00b00720c */ /* 0x000fc40003f66270 */
[----:B------:R-:W-:Y:S02]  /*6cb0*/  ISETP.GT.AND P1, PT, R28, R9, PT ;  /* 0x000000091c00720c */ /* 0x000fe40003f24270 */
[----:B------:R-:W-:Y:S02]  /*6cc0*/  FMNMX3.FTZ R4, R4, R179, R217, !PT ;  /* 0x000000b304047276 */ /* 0x000fe400078100d9 */
[----:B------:R-:W-:Y:S02]  /*6cd0*/  FMNMX3.FTZ R7, R7, R151, R146, !PT ;  /* 0x0000009707077276 */ /* 0x000fe40007810092 */
[----:B------:R-:W-:Y:S02]  /*6ce0*/  FSEL R145, R6, -INF , !P3 ;  /* 0xff80000006917808 */ /* 0x000fe40005800000 */
[----:B------:R-:W-:Y:S02]  /*6cf0*/  ISETP.GE.AND P5, PT, R9, R192, PT ;  /* 0x000000c00900720c */ /* 0x000fe40003fa6270 */
[----:B------:R-:W-:-:S02]  /*6d00*/  FSEL R165, R165, -INF , !P1 ;  /* 0xff800000a5a57808 */ /* 0x000fc40004800000 */
[----:B------:R-:W-:Y:S02]  /*6d10*/  FMNMX3.FTZ R4, R4, R215, R181, !PT ;  /* 0x000000d704047276 */ /* 0x000fe400078100b5 */
[----:B------:R-:W-:Y:S01]  /*6d20*/  FMNMX3.FTZ R6, R7, R149, R144, !PT ;  /* 0x0000009507067276 */ /* 0x000fe20007810090 */
[----:B------:R-:W-:Y:S06]  /*6d30*/  @!P4 BRA `(.L_x_1376) ;  /* 0x000000000084c947 */ /* 0x000fec0003800000 */
[----:B------:R-:W-:-:S04]  /*6d40*/  VIADD R7, R190, 0xfffffffd ;  /* 0xfffffffdbe077836 */ /* 0x000fc80000000000 */
[----:B------:R-:W-:-:S04]  /*6d50*/  IMAD.WIDE.U32 R12, R7, R204, RZ ;  /* 0x000000cc070c7225 */ /* 0x000fc800078e00ff */
[----:B------:R-:W-:Y:S01]  /*6d60*/  IMAD R8, R7, R205, R13 ;  /* 0x000000cd07087224 */ /* 0x000fe200078e020d */
[C---:B------:R-:W-:Y:S02]  /*6d70*/  LEA R10, P3, R12.reuse, R196, 0x7 ;  /* 0x000000c40c0a7211 */ /* 0x040fe400078638ff */
[C---:B------:R-:W-:Y:S02]  /*6d80*/  LEA R7, P1, R12.reuse, R208, 0x6 ;  /* 0x000000d00c077211 */ /* 0x040fe400078230ff */
[C-C-:B------:R-:W-:Y:S02]  /*6d90*/  LEA.HI.X R11, R12.reuse, R195, R8.reuse, 0x7, P3 ;  /* 0x000000c30c0b7211 */ /* 0x140fe400018f3c08 */
[----:B------:R-:W-:Y:S02]  /*6da0*/  LEA.HI.X R8, R12, R207, R8, 0x6, P1 ;  /* 0x000000cf0c087211 */ /* 0x000fe400008f3408 */
[----:B------:R-:W-:Y:S01]  /*6db0*/  IADD3 R208, P1, PT, R208, R7, RZ ;  /* 0x00000007d0d07210 */ /* 0x000fe20007f3e0ff */
[----:B------:R-:W-:Y:S01]  /*6dc0*/  @!PT LDS RZ, [RZ] ;  /* 0x00000000fffff984 */ /* 0x000fe20000000800 */
[----:B------:R-:W-:Y:S01]  /*6dd0*/  @!PT LDS RZ, [RZ] ;  /* 0x00000000fffff984 */ /* 0x000fe20000000800 */
[----:B------:R-:W-:Y:S01]  /*6de0*/  @!PT LDS RZ, [RZ] ;  /* 0x00000000fffff984 */ /* 0x000fe20000000800 */
[----:B------:R1:W-:Y:S01]  /*6df0*/  LDGSTS.E.BYPASS.LTC128B.128 [R206+0x6000], desc[UR10][R10.64] ;  /* 0x060000000ace7fae */ /* 0x0003e2000b981a0a */
[----:B------:R-:W-:-:S03]  /*6e00*/  LEA R12, P3, R7, R196, 0x1 ;  /* 0x000000c4070c7211 */ /* 0x000fc600078608ff */
[--C-:B------:R-:W-:Y:S01]  /*6e10*/  IMAD.X R207, R207, 0x1, R8.reuse, P1 ;  /* 0x00000001cfcf7824 */ /* 0x100fe200008e0608 */
[----:B------:R-:W-:Y:S01]  /*6e20*/  LEA R9, P1, R204, R7, 0x5 ;  /* 0x00000007cc097211 */ /* 0x000fe200078228ff */
[----:B------:R1:W-:Y:S01]  /*6e30*/  LDGSTS.E.BYPASS.LTC128B.128 [R206+0x8000], desc[UR10][R10.64+0x80] ;  /* 0x080000800ace7fae */ /* 0x0003e2000b981a0a */
[-C--:B------:R-:W-:Y:S02]  /*6e40*/  LEA.HI.X R13, R7, R195.reuse, R8, 0x1, P3 ;  /* 0x000000c3070d7211 */ /* 0x080fe400018f0c08 */
[----:B------:R-:W-:Y:S01]  /*6e50*/  LEA R14, P3, R208, R196, 0x1 ;  /* 0x000000c4d00e7211 */ /* 0x000fe200078608ff */
[----:B------:R1:W-:Y:S01]  /*6e60*/  LDGSTS.E.BYPASS.LTC128B.128 [R206+0xa000], desc[UR10][R10.64+0x100] ;  /* 0x0a0001000ace7fae */ /* 0x0003e2000b981a0a */
[----:B------:R-:W-:Y:S02]  /*6e70*/  LEA.HI.X R8, R204, R8, R205, 0x5, P1 ;  /* 0x00000008cc087211 */ /* 0x000fe400008f2ccd */
[----:B------:R-:W-:Y:S01]  /*6e80*/  LEA R16, P1, R9, R196, 0x1 ;  /* 0x000000c409107211 */ /* 0x000fe200078208ff */
[----:B------:R1:W-:Y:S01]  /*6e90*/  LDGSTS.E.BYPASS.LTC128B.128 [R206+0x6800], desc[UR10][R12.64] ;  /* 0x068000000cce7fae */ /* 0x0003e2000b981a0a */
[----:B------:R-:W-:-:S02]  /*6ea0*/  LEA.HI.X R15, R208, R195, R207, 0x1, P3 ;  /* 0x000000c3d00f7211 */ /* 0x000fc400018f0ccf */
        /* <DEDUP_REMOVED lines=10> */
.L_x_1376:
[----:B------:R-:W-:Y:S01]  /*6f50*/  FSEL R167, R167, -INF , !P6 ;  /* 0xff800000a7a77808 */ /* 0x000fe20007000000 */
[----:B------:R-:W2:Y:S01]  /*6f60*/  SHFL.BFLY PT, R9, R6, 0x2, 0x1f ;  /* 0x0c401f0006097f89 */ /* 0x000ea200000e0000 */
[----:B------:R-:W-:Y:S01]  /*6f70*/  FSEL R165, R165, -INF , !P5 ;  /* 0xff800000a5a57808 */ /* 0x000fe20006800000 */
[----:B------:R-:W3:Y:S01]  /*6f80*/  LDCU UR6, c[0x0][0x45c] ;  /* 0x00008b80ff0677ac */ /* 0x000ee20008000800 */
[----:B------:R-:W-:Y:S02]  /*6f90*/  FMNMX3.FTZ R4, R4, R147, R145, !PT ;  /* 0x0000009304047276 */ /* 0x000fe40007810091 */
[----:B------:R-:W-:Y:S02]  /*6fa0*/  LEA R168, R210, UR7, 0x1 ;  /* 0x00000007d2a87c11 */ /* 0x000fe4000f8e08ff */
[----:B------:R-:W-:Y:S02]  /*6fb0*/  FMNMX3.FTZ R8, R4, R167, R165, !PT ;  /* 0x000000a704087276 */ /* 0x000fe400078100a5 */
[C---:B-1----:R-:W-:Y:S01]  /*6fc0*/  IADD3 R16, PT, PT, R168.reuse, 0xc000, RZ ;  /* 0x0000c000a8107810 */ /* 0x042fe20007ffe0ff */
[----:B------:R-:W-:Y:S01]  /*6fd0*/  LDSM.16.MT88.4 R12, [R168+0xc000] ;  /* 0x00c00000a80c783b */ /* 0x000fe20000004200 */
[----:B------:R-:W-:-:S02]  /*6fe0*/  IADD3 R163, PT, PT, R168, 0xc040, RZ ;  /* 0x0000c040a8a37810 */ /* 0x000fc40007ffe0ff */
[----:B------:R-:W-:Y:S01]  /*6ff0*/  @P2 IADD3 R163, PT, PT, R16, -0x40, RZ ;  /* 0xffffffc010a32810 */ /* 0x000fe20007ffe0ff */
[----:B------:R-:W1:Y:S01]  /*7000*/  SHFL.BFLY PT, R7, R8, 0x2, 0x1f ;  /* 0x0c401f0008077f89 */ /* 0x000e6200000e0000 */
[----:B------:R-:W-:Y:S02]  /*7010*/  MOV R162, 0x20 ;  /* 0x0000002000a27802 */ /* 0x000fe40000000f00 */
[----:B------:R-:W-:Y:S02]  /*7020*/  @P4 IADD3 R214, PT, PT, R190, -0x3, RZ ;  /* 0xfffffffdbed64810 */ /* 0x000fe40007ffe0ff */
[----:B------:R-:W-:-:S04]  /*7030*/  SEL R162, R162, 0xffffffe0, !P0 ;  /* 0xffffffe0a2a27807 */ /* 0x000fc80004000000 */
[----:B------:R-:W-:Y:S02]  /*7040*/  IADD3 R164, PT, PT, R162, R168, RZ ;  /* 0x000000a8a2a47210 */ /* 0x000fe40007ffe0ff */
[----:B--2---:R-:W-:Y:S02]  /*7050*/  FMNMX.FTZ R4, R6, R9, !PT ;  /* 0x0000000906047209 */ /* 0x004fe40007810000 */
[----:B------:R-:W-:-:S03]  /*7060*/  IADD3 R162, PT, PT, R162, R163, RZ ;  /* 0x000000a3a2a27210 */ /* 0x000fc60007ffe0ff */
[----:B------:R-:W2:Y:S01]  /*7070*/  SHFL.BFLY PT, R153, R4, 0x1, 0x1f ;  /* 0x0c201f0004997f89 */ /* 0x000ea200000e0000 */
[----:B-1----:R-:W-:-:S05]  /*7080*/  FMNMX.FTZ R7, R8, R7, !PT ;  /* 0x0000000708077209 */ /* 0x002fca0007810000 */
[----:B------:R-:W1:Y:S01]  /*7090*/  SHFL.BFLY PT, R152, R7, 0x1, 0x1f ;  /* 0x0c201f0007987f89 */ /* 0x000e6200000e0000 */
[----:B--2---:R-:W-:-:S04]  /*70a0*/  FMNMX.FTZ R153, R4, R153, !PT ;  /* 0x0000009904997209 */ /* 0x004fc80007810000 */
[C---:B------:R-:W-:Y:S01]  /*70b0*/  FSETP.NEU.FTZ.AND P3, PT, R153.reuse, -INF , PT ;  /* 0xff8000009900780b */ /* 0x040fe20003f7d000 */
[----:B---3--:R-:W-:-:S05]  /*70c0*/  FMUL.FTZ R148, R153, UR6 ;  /* 0x0000000699947c20 */ /* 0x008fca0008410000 */
[----:B------:R-:W-:Y:S02]  /*70d0*/  FSEL R148, R148, RZ, P3 ;  /* 0x000000ff94947208 */ /* 0x000fe40001800000 */
[----:B-1----:R-:W-:-:S03]  /*70e0*/  FMNMX.FTZ R152, R7, R152, !PT ;  /* 0x0000009807987209 */ /* 0x002fc60007810000 */
[--C-:B------:R-:W-:Y:S01]  /*70f0*/  FFMA.FTZ R158, R29, UR6, -R148.reuse ;  /* 0x000000061d9e7c23 */ /* 0x100fe20008010894 */
[--C-:B------:R-:W-:Y:S01]  /*7100*/  FFMA.FTZ R154, R31, UR6, -R148.reuse ;  /* 0x000000061f9a7c23 */ /* 0x100fe20008010894 */
[C---:B------:R-:W-:Y:S01]  /*7110*/  FSETP.NEU.FTZ.AND P1, PT, R152.reuse, -INF , PT ;  /* 0xff8000009800780b */ /* 0x040fe20003f3d000 */
[C---:B------:R-:W-:Y:S01]  /*7120*/  FMUL.FTZ R166, R152.reuse, UR6 ;  /* 0x0000000698a67c20 */ /* 0x040fe20008410000 */
[----:B------:R-:W1:Y:S01]  /*7130*/  LDSM.16.MT88.4 R28, [R163] ;  /* 0x00000000a31c783b */ /* 0x000e620000004200 */
[--C-:B------:R-:W-:Y:S01]  /*7140*/  FFMA.FTZ R157, R33, UR6, -R148.reuse ;  /* 0x00000006219d7c23 */ /* 0x100fe20008010894 */
[----:B------:R-:W-:Y:S01]  /*7150*/  FSEL R4, R152, RZ, P1 ;  /* 0x000000ff98047208 */ /* 0x000fe20000800000 */
[--C-:B------:R-:W-:Y:S01]  /*7160*/  FFMA.FTZ R156, R35, UR6, -R148.reuse ;  /* 0x00000006239c7c23 */ /* 0x100fe20008010894 */
[----:B------:R-:W-:Y:S01]  /*7170*/  FSEL R166, R166, RZ, P1 ;  /* 0x000000ffa6a67208 */ /* 0x000fe20000800000 */
[----:B------:R-:W-:Y:S01]  /*7180*/  MUFU.EX2 R158, R158 ;  /* 0x0000009e009e7308 */ /* 0x000fe20000000800 */
[----:B------:R-:W-:Y:S01]  /*7190*/  FFMA.FTZ R172, R171, UR6, -R148 ;  /* 0x00000006abac7c23 */ /* 0x000fe20008010894 */
[----:B------:R-:W-:Y:S01]  /*71a0*/  FADD.FTZ R4, R3, -R4 ;  /* 0x8000000403047221 */ /* 0x000fe20000010000 */
[----:B------:R-:W-:Y:S01]  /*71b0*/  FFMA.FTZ R173, R223, UR6, -R148 ;  /* 0x00000006dfad7c23 */ /* 0x000fe20008010894 */
[--C-:B------:R-:W-:Y:S01]  /*71c0*/  FFMA.FTZ R160, R5, UR6, -R166.reuse ;  /* 0x0000000605a07c23 */ /* 0x100fe200080108a6 */
[----:B------:R-:W-:Y:S01]  /*71d0*/  FSEL R5, R153, RZ, P3 ;  /* 0x000000ff99057208 */ /* 0x000fe20001800000 */
[----:B------:R-:W-:Y:S01]  /*71e0*/  FMUL.FTZ R159, R4, UR6 ;  /* 0x00000006049f7c20 */ /* 0x000fe20008410000 */
[--C-:B------:R-:W-:Y:S01]  /*71f0*/  FFMA.FTZ R155, R21, UR6, -R166.reuse ;  /* 0x00000006159b7c23 */ /* 0x100fe200080108a6 */
[--C-:B------:R-:W-:Y:S01]  /*7200*/  FFMA.FTZ R25, R25, UR6, -R166.reuse ;  /* 0x0000000619197c23 */ /* 0x100fe200080108a6 */
[----:B------:R-:W-:Y:S01]  /*7210*/  FFMA.FTZ R27, R27, UR6, -R166 ;  /* 0x000000061b1b7c23 */ /* 0x000fe200080108a6 */
[----:B------:R-:W-:Y:S01]  /*7220*/  FADD.FTZ R5, R132, -R5 ;  /* 0x8000000584057221 */ /* 0x000fe20000010000 */
[----:B------:R-:W2:Y:S01]  /*7230*/  MUFU.EX2 R154, R154 ;  /* 0x0000009a009a7308 */ /* 0x000ea20000000800 */
[----:B------:R-:W-:Y:S01]  /*7240*/  LDSM.16.MT88.4 R20, [R164+0xc000] ;  /* 0x00c00000a414783b */ /* 0x000fe20000004200 */
[----:B------:R-:W-:Y:S01]  /*7250*/  FFMA.FTZ R170, R225, UR6, -R148 ;  /* 0x00000006e1aa7c23 */ /* 0x000fe20008010894 */
[----:B------:R-:W-:Y:S01]  /*7260*/  FMUL.FTZ R161, R5, UR6 ;  /* 0x0000000605a17c20 */ /* 0x000fe20008410000 */
[----:B------:R-:W3:Y:S01]  /*7270*/  MUFU.EX2 R159, R159 ;  /* 0x0000009f009f7308 */ /* 0x000ee20000000800 */
[--C-:B------:R-:W-:Y:S01]  /*7280*/  FFMA.FTZ R176, R137, UR6, -R166.reuse ;  /* 0x0000000689b07c23 */ /* 0x100fe200080108a6 */
[--C-:B------:R-:W-:Y:S01]  /*7290*/  FFMA.FTZ R175, R139, UR6, -R166.reuse ;  /* 0x000000068baf7c23 */ /* 0x100fe200080108a6 */
[--C-:B------:R-:W-:Y:S01]  /*72a0*/  FFMA.FTZ R174, R143, UR6, -R166.reuse ;  /* 0x000000068fae7c23 */ /* 0x100fe200080108a6 */
[----:B------:R-:W-:Y:S01]  /*72b0*/  MUFU.EX2 R157, R157 ;  /* 0x0000009d009d7308 */ /* 0x000fe20000000800 */
[----:B------:R-:W-:Y:S01]  /*72c0*/  FFMA.FTZ R177, R177, UR6, -R166 ;  /* 0x00000006b1b17c23 */ /* 0x000fe200080108a6 */
[--C-:B------:R-:W-:Y:S01]  /*72d0*/  FFMA.FTZ R141, R141, UR6, -R148.reuse ;  /* 0x000000068d8d7c23 */ /* 0x100fe20008010894 */
[----:B------:R-:W-:Y:S01]  /*72e0*/  LDSM.16.MT88.4 R136, [R162+0x800] ;  /* 0x00080000a288783b */ /* 0x000fe20000004200 */
[----:B------:R-:W4:Y:S01]  /*72f0*/  MUFU.EX2 R161, R161 ;  /* 0x000000a100a17308 */ /* 0x000f220000000800 */
[--C-:B------:R-:W-:Y:S01]  /*7300*/  FFMA.FTZ R183, R183, UR6, -R148.reuse ;  /* 0x00000006b7b77c23 */ /* 0x100fe20008010894 */
[----:B--2---:R-:W-:Y:S01]  /*7310*/  F2FP.BF16.F32.PACK_AB R4, R154, R158 ;  /* 0x0000009e9a04723e */ /* 0x004fe200000010ff */
[--C-:B------:R-:W-:Y:S01]  /*7320*/  FFMA.FTZ R178, R213, UR6, -R148.reuse ;  /* 0x00000006d5b27c23 */ /* 0x100fe20008010894 */
[----:B------:R-:W2:Y:S01]  /*7330*/  MUFU.EX2 R156, R156 ;  /* 0x0000009c009c7308 */ /* 0x000ea20000000800 */
[----:B------:R-:W-:Y:S01]  /*7340*/  FFMA.FTZ R180, R221, UR6, -R148 ;  /* 0x00000006ddb47c23 */ /* 0x000fe20008010894 */
[-C--:B---3--:R-:W-:Y:S01]  /*7350*/  FMUL.FTZ R34, R106, R159.reuse ;  /* 0x0000009f6a227220 */ /* 0x088fe20000410000 */
[-C--:B------:R-:W-:Y:S01]  /*7360*/  FMUL.FTZ R35, R107, R159.reuse ;  /* 0x0000009f6b237220 */ /* 0x080fe20000410000 */
[----:B------:R-:W-:Y:S01]  /*7370*/  MUFU.EX2 R160, R160 ;  /* 0x000000a000a07308 */ /* 0x000fe20000000800 */
[-C--:B------:R-:W-:Y:S01]  /*7380*/  FMUL.FTZ R26, R114, R159.reuse ;  /* 0x0000009f721a7220 */ /* 0x080fe20000410000 */
[-C--:B------:R-:W-:Y:S01]  /*7390*/  FMUL.FTZ R110, R110, R159.reuse ;  /* 0x0000009f6e6e7220 */ /* 0x080fe20000410000 */
[-C--:B------:R-:W-:Y:S01]  /*73a0*/  FMUL.FTZ R111, R111, R159.reuse ;  /* 0x0000009f6f6f7220 */ /* 0x080fe20000410000 */
[----:B------:R-:W3:Y:S01]  /*73b0*/  MUFU.EX2 R155, R155 ;  /* 0x0000009b009b7308 */ /* 0x000ee20000000800 */
[----:B------:R-:W-:Y:S01]  /*73c0*/  FMUL.FTZ R46, R46, R159 ;  /* 0x0000009f2e2e7220 */ /* 0x000fe20000410000 */
[-C--:B----4-:R-:W-:Y:S01]  /*73d0*/  FMUL.FTZ R32, R104, R161.reuse ;  /* 0x000000a168207220 */ /* 0x090fe20000410000 */
[-C--:B------:R-:W-:Y:S01]  /*73e0*/  FMUL.FTZ R33, R105, R161.reuse ;  /* 0x000000a169217220 */ /* 0x080fe20000410000 */
[----:B------:R4:W-:Y:S01]  /*73f0*/  MUFU.EX2 R132, R25 ;  /* 0x0000001900847308 */ /* 0x0009e20000000800 */
[----:B------:R-:W-:Y:S01]  /*7400*/  FMUL.FTZ R24, R112, R161 ;  /* 0x000000a170187220 */ /* 0x000fe20000410000 */
[----:B--2---:R-:W-:Y:S01]  /*7410*/  F2FP.BF16.F32.PACK_AB R6, R156, R157 ;  /* 0x0000009d9c06723e */ /* 0x004fe200000010ff */
[----:B------:R-:W2:Y:S01]  /*7420*/  LDSM.16.MT88.4 R104, [R164+0xe000] ;  /* 0x00e00000a468783b */ /* 0x000ea20000004200 */
[----:B------:R-:W5:Y:S01]  /*7430*/  MUFU.EX2 R3, R27 ;  /* 0x0000001b00037308 */ /* 0x000f620000000800 */
[-C--:B------:R-:W-:Y:S01]  /*7440*/  FMUL.FTZ R108, R108, R161.reuse ;  /* 0x000000a16c6c7220 */ /* 0x080fe20000410000 */
[-C--:B------:R-:W-:Y:S01]  /*7450*/  FMUL.FTZ R109, R109, R161.reuse ;  /* 0x000000a16d6d7220 */ /* 0x080fe20000410000 */
[-C--:B------:R-:W-:Y:S01]  /*7460*/  FMUL.FTZ R44, R44, R161.reuse ;  /* 0x000000a12c2c7220 */ /* 0x080fe20000410000 */
[----:B------:R-:W-:Y:S01]  /*7470*/  FMUL.FTZ R45, R45, R161 ;  /* 0x000000a12d2d7220 */ /* 0x000fe20000410000 */
[----:B------:R-:W-:Y:S01]  /*7480*/  FMUL.FTZ R47, R47, R159 ;  /* 0x0000009f2f2f7220 */ /* 0x000fe20000410000 */
[----:B---3--:R-:W-:Y:S01]  /*7490*/  F2FP.BF16.F32.PACK_AB R5, R155, R160 ;  /* 0x000000a09b05723e */ /* 0x008fe200000010ff */
[-C--:B------:R-:W-:Y:S01]  /*74a0*/  FMUL.FTZ R48, R48, R161.reuse ;  /* 0x000000a130307220 */ /* 0x080fe20000410000 */
[----:B------:R-:W-:Y:S01]  /*74b0*/  FMUL.FTZ R49, R49, R161 ;  /* 0x000000a131317220 */ /* 0x000fe20000410000 */
[----:B------:R-:W-:Y:S01]  /*74c0*/  FMUL.FTZ R50, R50, R159 ;  /* 0x0000009f32327220 */ /* 0x000fe20000410000 */
[----:B----4-:R-:W-:Y:S01]  /*74d0*/  FMUL.FTZ R25, R113, R161 ;  /* 0x000000a171197220 */ /* 0x010fe20000410000 */
[----:B------:R-:W-:Y:S01]  /*74e0*/  FMUL.FTZ R51, R51, R159 ;  /* 0x0000009f33337220 */ /* 0x000fe20000410000 */
[-C--:B------:R-:W-:Y:S01]  /*74f0*/  FMUL.FTZ R52, R52, R161.reuse ;  /* 0x000000a134347220 */ /* 0x080fe20000410000 */
[----:B------:R-:W-:Y:S01]  /*7500*/  FMUL.FTZ R53, R53, R161 ;  /* 0x000000a135357220 */ /* 0x000fe20000410000 */
[----:B-----5:R-:W-:Y:S01]  /*7510*/  F2FP.BF16.F32.PACK_AB R7, R3, R132 ;  /* 0x000000840307723e */ /* 0x020fe200000010ff */
[-C--:B------:R-:W-:Y:S01]  /*7520*/  FMUL.FTZ R27, R115, R159.reuse ;  /* 0x0000009f731b7220 */ /* 0x080fe20000410000 */
[-C--:B------:R-:W-:Y:S01]  /*7530*/  FMUL.FTZ R54, R54, R159.reuse ;  /* 0x0000009f36367220 */ /* 0x080fe20000410000 */
[----:B------:R-:W3:Y:S01]  /*7540*/  LDSM.16.MT88.4 R112, [R163+0x2000] ;  /* 0x00200000a370783b */ /* 0x000ee20000004200 */
        /* <DEDUP_REMOVED lines=20> */
[-C--:B------:R-:W-:Y:S01]  /*7690*/  FMUL.FTZ R116, R116, R161.reuse ;  /* 0x000000a174747220 */ /* 0x080fe20000410000 */
[C---:B--2---:R-:W-:Y:S01]  /*76a0*/  HMMA.16816.F32.BF16 R44, R4.reuse, R104, R44 ;  /* 0x00000068042c723c */ /* 0x044fe2000004182c */
        /* <DEDUP_REMOVED lines=59> */
[----:B------:R5:W-:Y:S01]  /*7a60*/  MUFU.EX2 R171, R141 ;  /* 0x0000008d00ab7308 */ /* 0x000be20000000800 */
        /* <DEDUP_REMOVED lines=14> */
[--C-:B------:R-:W-:Y:S01]  /*7b50*/  FFMA.FTZ R182, R179, UR6, -R166.reuse ;  /* 0x00000006b3b67c23 */ /* 0x100fe200080108a6 */
[--C-:B------:R-:W-:Y:S01]  /*7b60*/  FFMA.FTZ R205, R217, UR6, -R166.reuse ;  /* 0x00000006d9cd7c23 */ /* 0x100fe200080108a6 */
[----:B-----5:R-:W-:Y:S01]  /*7b70*/  LDSM.16.MT88.4 R140, [R163+0x800] ;  /* 0x00080000a38c783b */ /* 0x020fe20000004200 */
[----:B------:R-:W-:Y:S01]  /*7b80*/  MUFU.EX2 R176, R176 ;  /* 0x000000b000b07308 */ /* 0x000fe20000000800 */
[----:B------:R-:W-:Y:S01]  /*7b90*/  FFMA.FTZ R204, R181, UR6, -R166 ;  /* 0x00000006b5cc7c23 */ /* 0x000fe200080108a6 */
[C---:B------:R-:W-:Y:S01]  /*7ba0*/  HMMA.16816.F32.BF16 R32, R4.reuse, R120, R32 ;  /* 0x000000780420723c */ /* 0x040fe20000041820 */
[----:B------:R-:W-:Y:S01]  /*7bb0*/  LDSM.16.MT88.4 R128, [R164+0xe800] ;  /* 0x00e80000a480783b */ /* 0x000fe20000004200 */
[----:B------:R-:W5:Y:S01]  /*7bc0*/  MUFU.EX2 R175, R175 ;  /* 0x000000af00af7308 */ /* 0x000f620000000800 */
[----:B------:R-:W-:Y:S01]  /*7bd0*/  FFMA.FTZ R219, R219, UR6, -R148 ;  /* 0x00000006dbdb7c23 */ /* 0x000fe20008010894 */
[--C-:B------:R-:W-:Y:S01]  /*7be0*/  FFMA.FTZ R215, R215, UR6, -R166.reuse ;  /* 0x00000006d7d77c23 */ /* 0x100fe200080108a6 */
[----:B------:R-:W-:Y:S01]  /*7bf0*/  FFMA.FTZ R210, R147, UR6, -R166 ;  /* 0x0000000693d27c23 */ /* 0x000fe200080108a6 */
[----:B------:R-:W-:Y:S01]  /*7c00*/  MUFU.EX2 R174, R174 ;  /* 0x000000ae00ae7308 */ /* 0x000fe20000000800 */
[--C-:B------:R-:W-:Y:S01]  /*7c10*/  FFMA.FTZ R207, R151, UR6, -R148.reuse ;  /* 0x0000000697cf7c23 */ /* 0x100fe20008010894 */
[C---:B------:R-:W-:Y:S01]  /*7c20*/  HMMA.16816.F32.BF16 R100, R4.reuse, R122, R100 ;  /* 0x0000007a0464723c */ /* 0x040fe20000041864 */
[----:B------:R-:W-:Y:S01]  /*7c30*/  LDSM.16.MT88.4 R120, [R168+0xe800] ;  /* 0x00e80000a878783b */ /* 0x000fe20000004200 */
[----:B------:R-:W5:Y:S01]  /*7c40*/  MUFU.EX2 R177, R177 ;  /* 0x000000b100b17308 */ /* 0x000f620000000800 */
[--C-:B------:R-:W-:Y:S01]  /*7c50*/  FFMA.FTZ R206, R146, UR6, -R148.reuse ;  /* 0x0000000692ce7c23 */ /* 0x100fe20008010894 */
[--C-:B------:R-:W-:Y:S01]  /*7c60*/  FFMA.FTZ R208, R149, UR6, -R148.reuse ;  /* 0x0000000695d07c23 */ /* 0x100fe20008010894 */
[----:B------:R-:W-:Y:S01]  /*7c70*/  FFMA.FTZ R213, R144, UR6, -R148 ;  /* 0x0000000690d57c23 */ /* 0x000fe20008010894 */
[----:B------:R-:W-:Y:S01]  /*7c80*/  MUFU.EX2 R183, R183 ;  /* 0x000000b700b77308 */ /* 0x000fe20000000800 */
[----:B------:R-:W-:Y:S01]  /*7c90*/  FFMA.FTZ R161, R211, R161, R158 ;  /* 0x000000a1d3a17223 */ /* 0x000fe2000001009e */
[C---:B---3--:R-:W-:Y:S01]  /*7ca0*/  HMMA.16816.F32.BF16 R76, R4.reuse, R112, R76 ;  /* 0x00000070044c723c */ /* 0x048fe2000004184c */
[----:B------:R-:W-:Y:S01]  /*7cb0*/  FFMA.FTZ R160, R209, R159, R160 ;  /* 0x0000009fd1a07223 */ /* 0x000fe200000100a0 */
[----:B------:R-:W3:Y:S01]  /*7cc0*/  MUFU.EX2 R178, R178 ;  /* 0x000000b200b27308 */ /* 0x000ee20000000800 */
[----:B------:R-:W-:Y:S01]  /*7cd0*/  FADD.FTZ R154, R154, R161 ;  /* 0x000000a19a9a7221 */ /* 0x000fe20000010000 */
[----:B------:R-:W-:Y:S01]  /*7ce0*/  LDSM.16.MT88.4 R148, [R168+0xf800] ;  /* 0x00f80000a894783b */ /* 0x000fe20000004200 */
[----:B------:R-:W-:Y:S01]  /*7cf0*/  FADD.FTZ R155, R155, R160 ;  /* 0x000000a09b9b7221 */ /* 0x000fe20000010000 */
[----:B------:R-:W-:Y:S01]  /*7d00*/  MUFU.EX2 R180, R180 ;  /* 0x000000b400b47308 */ /* 0x000fe20000000800 */
[----:B------:R-:W-:Y:S01]  /*7d10*/  FADD.FTZ R157, R157, R154 ;  /* 0x0000009a9d9d7221 */ /* 0x000fe20000010000 */
[----:B------:R-:W-:Y:S01]  /*7d20*/  HMMA.16816.F32.BF16 R80, R4, R114, R80 ;  /* 0x000000720450723c */ /* 0x000fe20000041850 */
[----:B------:R-:W-:Y:S01]  /*7d30*/  LDSM.16.MT88.4 R112, [R164+0xc800] ;  /* 0x00c80000a470783b */ /* 0x000fe20000004200 */
[----:B------:R-:W-:Y:S01]  /*7d40*/  MUFU.EX2 R179, R219 ;  /* 0x000000db00b37308 */ /* 0x000fe20000000800 */
[----:B------:R-:W-:Y:S01]  /*7d50*/  FADD.FTZ R132, R132, R155 ;  /* 0x0000009b84847221 */ /* 0x000fe20000010000 */
[----:B------:R-:W-:-:S02]  /*7d60*/  FADD.FTZ R156, R156, R157 ;  /* 0x0000009d9c9c7221 */ /* 0x000fc40000010000 */
[----:B------:R-:W-:Y:S01]  /*7d70*/  MUFU.EX2 R182, R182 ;  /* 0x000000b600b67308 */ /* 0x000fe20000000800 */
[----:B------:R-:W-:Y:S01]  /*7d80*/  FADD.FTZ R3, R3, R132 ;  /* 0x0000008403037221 */ /* 0x000fe20000010000 */
[----:B-1----:R-:W-:Y:S01]  /*7d90*/  HMMA.16816.F32.BF16 R84, R4, R108, R84 ;  /* 0x0000006c0454723c */ /* 0x002fe20000041854 */
[-C--:B------:R-:W-:Y:S01]  /*7da0*/  MOV R132, R153.reuse ;  /* 0x0000009900847202 */ /* 0x080fe20000000f00 */
[----:B------:R-:W1:Y:S01]  /*7db0*/  MUFU.EX2 R205, R205 ;  /* 0x000000cd00cd7308 */ /* 0x000e620000000800 */
[----:B------:R-:W-:-:S03]  /*7dc0*/  @P4 MOV R132, R153 ;  /* 0x0000009900844202 */ /* 0x000fc60000000f00 */
        /* <DEDUP_REMOVED lines=12> */
[C---:B----4-:R-:W-:Y:S08]  /*7e90*/  HMMA.16816.F32.BF16 R36, R4.reuse, R116, R36 ;  /* 0x000000740424723c */ /* 0x050ff00000041824 */
[C---:B------:R-:W-:Y:S01]  /*7ea0*/  HMMA.16816.F32.BF16 R40, R4.reuse, R118, R40 ;  /* 0x000000760428723c */ /* 0x040fe20000041828 */
[----:B------:R-:W4:Y:S07]  /*7eb0*/  LDSM.16.MT88.4 R116, [R162+0x2800] ;  /* 0x00280000a274783b */ /* 0x000f2e0000004200 */
[C---:B--2---:R-:W-:Y:S08]  /*7ec0*/  HMMA.16816.F32.BF16 R92, R4.reuse, R104, R92 ;  /* 0x00000068045c723c */ /* 0x044ff0000004185c */
[----:B------:R-:W-:Y:S01]  /*7ed0*/  HMMA.16816.F32.BF16 R4, R4, R106, R96 ;  /* 0x0000006a0404723c */ /* 0x000fe20000041860 */
[----:B------:R-:W-:Y:S01]  /*7ee0*/  F2FP.BF16.F32.PACK_AB R96, R172, R171 ;  /* 0x000000abac60723e */ /* 0x000fe200000010ff */
[----:B------:R-:W2:Y:S01]  /*7ef0*/  LDSM.16.MT88.4 R104, [R168+0x10800] ;  /* 0x01080000a868783b */ /* 0x000ea20000004200 */
[----:B-----5:R-:W-:Y:S01]  /*7f00*/  F2FP.BF16.F32.PACK_AB R97, R175, R176 ;  /* 0x000000b0af61723e */ /* 0x020fe200000010ff */
[----:B------:R-:W-:Y:S01]  /*7f10*/  FADD.FTZ R171, R171, R156 ;  /* 0x0000009cabab7221 */ /* 0x000fe20000010000 */
[----:B------:R-:W-:Y:S01]  /*7f20*/  F2FP.BF16.F32.PACK_AB R98, R170, R173 ;  /* 0x000000adaa62723e */ /* 0x000fe200000010ff */
[----:B------:R-:W-:Y:S01]  /*7f30*/  FADD.FTZ R176, R176, R3 ;  /* 0x00000003b0b07221 */ /* 0x000fe20000010000 */
[----:B------:R-:W-:Y:S01]  /*7f40*/  F2FP.BF16.F32.PACK_AB R99, R177, R174 ;  /* 0x000000aeb163723e */ /* 0x000fe200000010ff */
[----:B------:R-:W-:Y:S01]  /*7f50*/  FADD.FTZ R172, R172, R171 ;  /* 0x000000abacac7221 */ /* 0x000fe20000010000 */
[-C--:B------:R-:W-:Y:S01]  /*7f60*/  MOV R3, R152.reuse ;  /* 0x0000009800037202 */ /* 0x080fe20000000f00 */
[----:B------:R-:W-:Y:S01]  /*7f70*/  FADD.FTZ R175, R175, R176 ;  /* 0x000000b0afaf7221 */ /* 0x000fe20000010000 */
[----:B------:R-:W-:Y:S01]  /*7f80*/  @P4 MOV R3, R152 ;  /* 0x0000009800034202 */ /* 0x000fe20000000f00 */
[----:B------:R-:W-:-:S02]  /*7f90*/  FADD.FTZ R173, R173, R172 ;  /* 0x000000acadad7221 */ /* 0x000fc40000010000 */
[----:B---3--:R-:W-:Y:S01]  /*7fa0*/  HMMA.16816.F32.BF16 R8, R96, R108, R8 ;  /* 0x0000006c6008723c */ /* 0x008fe20000041808 */
[----:B------:R-:W-:Y:S01]  /*7fb0*/  FADD.FTZ R174, R174, R175 ;  /* 0x000000afaeae7221 */ /* 0x000fe20000010000 */
[----:B------:R-:W-:-:S03]  /*7fc0*/  FADD.FTZ R170, R170, R173 ;  /* 0x000000adaaaa7221 */ /* 0x000fc60000010000 */
[----:B------:R-:W-:-:S03]  /*7fd0*/  FADD.FTZ R177, R177, R174 ;  /* 0x000000aeb1b17221 */ /* 0x000fc60000010000 */
        /* <DEDUP_REMOVED lines=63> */
[----:B------:R-:W-:-:S07]  /*83d0*/  FFMA.FTZ R128, R167, UR6, -R166 ;  /* 0x00000006a7807c23 */ /* 0x000fce00080108a6 */
[C---:B------:R-:W-:Y:S01]  /*83e0*/  HMMA.16816.F32.BF16 R68, R4.reuse, R104, R68 ;  /* 0x000000680444723c */ /* 0x040fe20000041844 */
[--C-:B------:R-:W-:Y:S01]  /*83f0*/  FFMA.FTZ R104, R145, UR6, -R166.reuse ;  /* 0x0000000691687c23 */ /* 0x100fe200080108a6 */
[----:B------:R-:W-:Y:S01]  /*8400*/  FFMA.FTZ R166, R165, UR6, -R166 ;  /* 0x00000006a5a67c23 */ /* 0x000fe200080108a6 */
[----:B------:R-:W-:Y:S01]  /*8410*/  LDSM.16.MT88.4 R144, [R168+0x11800] ;  /* 0x01180000a890783b */ /* 0x000fe20000004200 */
[----:B------:R-:W-:Y:S04]  /*8420*/  MUFU.EX2 R165, R128 ;  /* 0x0000008000a57308 */ /* 0x000fe80000000800 */
[----:B------:R1:W4:Y:S01]  /*8430*/  MUFU.EX2 R167, R104 ;  /* 0x0000006800a77308 */ /* 0x0003220000000800 */
        /* <DEDUP_REMOVED lines=9> */
[----:B-1----:R-:W-:Y:S07]  /*84d0*/  LDSM.16.MT88.4 R104, [R163+0x5800] ;  /* 0x00580000a368783b */ /* 0x002fee0000004200 */
[C---:B------:R-:W-:Y:S08]  /*84e0*/  HMMA.16816.F32.BF16 R76, R4.reuse, R108, R76 ;  /* 0x0000006c044c723c */ /* 0x040ff0000004184c */
        /* <DEDUP_REMOVED lines=9> */
[----:B----4-:R-:W-:Y:S01]  /*8580*/  F2FP.BF16.F32.PACK_AB R5, R167, R210 ;  /* 0x000000d2a705723e */ /* 0x010fe200000010ff */
[----:B------:R-:W-:Y:S01]  /*8590*/  FADD.FTZ R210, R210, R181 ;  /* 0x000000b5d2d27221 */ /* 0x000fe20000010000 */
[----:B------:R-:W-:Y:S01]  /*85a0*/  F2FP.BF16.F32.PACK_AB R6, R213, R208 ;  /* 0x000000d0d506723e */ /* 0x000fe200000010ff */
[----:B------:R-:W-:Y:S01]  /*85b0*/  FADD.FTZ R207, R206, R207 ;  /* 0x000000cfcecf7221 */ /* 0x000fe20000010000 */
[----:B-----5:R-:W-:Y:S01]  /*85c0*/  F2FP.BF16.F32.PACK_AB R7, R166, R165 ;  /* 0x000000a5a607723e */ /* 0x020fe200000010ff */
[----:B------:R-:W-:-:S02]  /*85d0*/  FADD.FTZ R210, R167, R210 ;  /* 0x000000d2a7d27221 */ /* 0x000fc40000010000 */
[----:B------:R-:W-:Y:S02]  /*85e0*/  FADD.FTZ R208, R208, R207 ;  /* 0x000000cfd0d07221 */ /* 0x000fe40000010000 */
[----:B------:R-:W-:Y:S02]  /*85f0*/  FADD.FTZ R165, R165, R210 ;  /* 0x000000d2a5a57221 */ /* 0x000fe40000010000 */
[----:B------:R-:W-:Y:S01]  /*8600*/  HMMA.16816.F32.BF16 R128, R4, R124, R8 ;  /* 0x0000007c0480723c */ /* 0x000fe20000041808 */
[----:B------:R-:W2:Y:S01]  /*8610*/  LDSM.16.MT88.4 R8, [R162+0x1800] ;  /* 0x00180000a208783b */ /* 0x000ea20000004200 */
[----:B------:R-:W-:Y:S01]  /*8620*/  FADD.FTZ R211, R213, R208 ;  /* 0x000000d0d5d37221 */ /* 0x000fe20000010000 */
[----:B------:R-:W-:-:S05]  /*8630*/  FADD.FTZ R209, R166, R165 ;  /* 0x000000a5a6d17221 */ /* 0x000fca0000010000 */
        /* <DEDUP_REMOVED lines=27> */
.L_x_1375:
[----:B------:R-:W-:-:S07]  /*87f0*/  IADD3 R214, PT, PT, R188, -0x1, RZ ;  /* 0xffffffffbcd67810 */ /* 0x000fce0007ffe0ff */
.L_x_1377:
[----:B------:R-:W-:-:S13]  /*8800*/  ISETP.GE.AND P1, PT, R214, R197, PT ;  /* 0x000000c5d600720c */ /* 0x000fda0003f26270 */
[----:B------:R-:W-:Y:S05]  /*8810*/  @!P1 BRA `(.L_x_1378) ;  /* 0x0000003800009947 */ /* 0x000fea0003800000 */
[----:B------:R-:W-:Y:S01]  /*8820*/  IMAD R4, R184, UR4, RZ ;  /* 0x00000004b8047c24 */ /* 0x000fe2000f8e02ff */
[----:B------:R-:W-:Y:S01]  /*8830*/  LOP3.LUT R187, R187, 0x38, R186, 0x78, !PT ;  /* 0x00000038bbbb7812 */ /* 0x000fe200078e78ba */
[----:B------:R-:W-:Y:S01]  /*8840*/  IMAD.WIDE.U32 R6, R189, R134, R200 ;  /* 0x00000086bd067225 */ /* 0x000fe200078e00c8 */
[----:B------:R-:W-:Y:S01]  /*8850*/  UMOV UR6, 0x400 ;  /* 0x0000040000067882 */ /* 0x000fe20000000000 */
[----:B------:R-:W-:Y:S01]  /*8860*/  MOV R189, 0x40 ;  /* 0x0000004000bd7802 */ /* 0x000fe20000000f00 */
[----:B------:R-:W1:Y:S01]  /*8870*/  LDCU UR7, c[0x0][0x50c] ;  /* 0x0000a180ff0777ac */ /* 0x000e620008000800 */
[----:B------:R-:W-:Y:S01]  /*8880*/  IMAD R4, R185, UR5, R4 ;  /* 0x00000005b9047c24 */ /* 0x000fe2000f8e0204 */
[----:B------:R-:W2:Y:S01]  /*8890*/  S2UR UR5, SR_CgaCtaId ;  /* 0x00000000000579c3 */ /* 0x000ea20000008800 */
[----:B------:R-:W-:Y:S01]  /*88a0*/  IMAD.IADD R7, R198, 0x1, R7 ;  /* 0x00000001c6077824 */ /* 0x000fe200078e0207 */
[----:B------:R-:W-:Y:S01]  /*88b0*/  LOP3.LUT R206, R187, 0x1e00, R2, 0xf8, !PT ;  /* 0x00001e00bbce7812 */ /* 0x000fe200078ef802 */
[----:B------:R-:W-:Y:S01]  /*88c0*/  IMAD.SHL.U32 R181, R186, 0x40, RZ ;  /* 0x00000040bab57824 */ /* 0x000fe200078e00ff */
[----:B------:R-:W-:Y:S01]  /*88d0*/  SEL R189, R189, 0xffffffc0, !P2 ;  /* 0xffffffc0bdbd7807 */ /* 0x000fe20005000000 */
[----:B------:R-:W-:Y:S01]  /*88e0*/  IMAD.WIDE.U32 R6, R185, UR4, R6 ;  /* 0x00000004b9067c25 */ /* 0x000fe2000f8e0006 */
[----:B------:R-:W-:Y:S01]  /*88f0*/  IADD3 R198, P1, PT, R202, -0x100, RZ ;  /* 0xffffff00cac67810 */ /* 0x000fe20007f3e0ff */
[----:B------:R-:W3:Y:S01]  /*8900*/  LDCU UR4, c[0x0][0x45c] ;  /* 0x00008b80ff0477ac */ /* 0x000ee20008000800 */
[----:B------:R-:W-:Y:S01]  /*8910*/  LOP3.LUT R11, R181, 0x1c0, RZ, 0xc0, !PT ;  /* 0x000001c0b50b7812 */ /* 0x000fe200078ec0ff */
[----:B------:R-:W-:Y:S01]  /*8920*/  IMAD.SHL.U32 R9, R186, 0x20, RZ ;  /* 0x00000020ba097824 */ /* 0x000fe200078e00ff */
[----:B------:R-:W-:Y:S01]  /*8930*/  IADD3 R0, P3, PT, R0, R6, RZ ;  /* 0x0000000600007210 */ /* 0x000fe20007f7e0ff */
[----:B------:R-:W-:Y:S01]  /*8940*/  IMAD.MOV.U32 R188, RZ, RZ, 0x20 ;  /* 0x00000020ffbc7424 */ /* 0x000fe200078e00ff */
[----:B------:R-:W-:Y:S01]  /*8950*/  LOP3.LUT R11, R11, 0x38, R2, 0xf8, !PT ;  /* 0x000000380b0b7812 */ /* 0x000fe200078ef802 */
[----:B------:R-:W-:Y:S01]  /*8960*/  IMAD R169, R214, 0x40, R169 ;  /* 0x00000040d6a97824 */ /* 0x000fe200078e02a9 */
[----:B------:R-:W-:Y:S01]  /*8970*/  LOP3.LUT R8, R181, 0x200, RZ, 0xc0, !PT ;  /* 0x00000200b5087812 */ /* 0x000fe200078ec0ff */
[----:B------:R-:W-:Y:S01]  /*8980*/  IMAD.X R7, R4, 0x1, R7, P3 ;  /* 0x0000000104077824 */ /* 0x000fe200018e0607 */
[--C-:B------:R-:W-:Y:S01]  /*8990*/  SHF.R.U32.HI R2, RZ, 0x1, R186.reuse ;  /* 0x00000001ff027819 */ /* 0x100fe200000116ba */
[----:B------:R-:W-:Y:S01]  /*89a0*/  IMAD.SHL.U32 R13, R0, 0x2, RZ ;  /* 0x00000002000d7824 */ /* 0x000fe200078e00ff */
[----:B------:R-:W-:Y:S01]  /*89b0*/  LOP3.LUT R9, R8, 0x7c00, R9, 0xf8, !PT ;  /* 0x00007c0008097812 */ /* 0x000fe200078ef809 */
[----:B------:R-:W-:Y:S01]  /*89c0*/  IMAD.SHL.U32 R205, R134, 0x80, RZ ;  /* 0x0000008086cd7824 */ /* 0x000fe200078e00ff */
[C---:B------:R-:W-:Y:S01]  /*89d0*/  LOP3.LUT R5, R11.reuse, 0x8, R186, 0x78, !PT ;  /* 0x000000080b057812 */ /* 0x040fe200078e78ba */
[----:B------:R-:W-:Y:S01]  /*89e0*/  VIADD R200, R194, 0x8 ;  /* 0x00000008c2c87836 */ /* 0x000fe20000000000 */
[----:B------:R-:W-:Y:S01]  /*89f0*/  LOP3.LUT R2, R11, 0x8, R2, 0x78, !PT ;  /* 0x000000080b027812 */ /* 0x000fe200078e7802 */
[----:B------:R-:W-:Y:S01]  /*8a00*/  IMAD.WIDE.U32 R10, R214, R134, RZ ;  /* 0x00000086d60a7225 */ /* 0x000fe200078e00ff */
[----:B------:R-:W-:Y:S01]  /*8a10*/  LOP3.LUT R190, R181, 0x400, RZ, 0xc0, !PT ;  /* 0x00000400b5be7812 */ /* 0x000fe200078ec0ff */
[----:B--2---:R-:W-:Y:S01]  /*8a20*/  ULEA UR5, UR5, UR6, 0x18 ;  /* 0x0000000605057291 */ /* 0x004fe2000f8ec0ff */
[----:B------:R-:W-:Y:S01]  /*8a30*/  LOP3.LUT R186, R9, R2, RZ, 0xfc, !PT ;  /* 0x0000000209ba7212 */ /* 0x000fe200078efcff */
[----:B------:R-:W-:Y:S01]  /*8a40*/  VIADD R207, R169, 0x20 ;  /* 0x00000020a9cf7836 */ /* 0x000fe20000000000 */
[----:B------:R-:W-:Y:S01]  /*8a50*/  SHF.L.U64.HI R7, R0, 0x1, R7 ;  /* 0x0000000100077819 */ /* 0x000fe20000010207 */
[----:B------:R-:W-:Y:S01]  /*8a60*/  IMAD R190, R5, 0x2, R190 ;  /* 0x0000000205be7824 */ /* 0x000fe200078e02be */
[----:B------:R-:W-:Y:S01]  /*8a70*/  LEA R212, P3, R10, R13, 0x7 ;  /* 0x0000000d0ad47211 */ /* 0x000fe200078638ff */
[----:B------:R-:W-:Y:S01]  /*8a80*/  IMAD R0, R214, R135, R11 ;  /* 0x00000087d6007224 */ /* 0x000fe200078e020b */
[----:B------:R-:W-:Y:S01]  /*8a90*/  LOP3.LUT R181, R2, 0x200, R181, 0xf8, !PT ;  /* 0x0000020002b57812 */ /* 0x000fe200078ef8b5 */
[----:B------:R-:W-:Y:S01]  /*8aa0*/  VIADD R183, R190, UR5 ;  /* 0x00000005beb77c36 */ /* 0x000fe20008000000 */
[----:B------:R-:W-:Y:S01]  /*8ab0*/  LEA R186, R186, UR5, 0x1 ;  /* 0x00000005baba7c11 */ /* 0x000fe2000f8e08ff */
[----:B------:R-:W-:Y:S01]  /*8ac0*/  IMAD.MOV.U32 R2, RZ, RZ, R3 ;  /* 0x000000ffff027224 */ /* 0x000fe200078e0003 */
[----:B------:R-:W-:Y:S01]  /*8ad0*/  LEA.HI.X R0, R10, R7, R0, 0x7, P3 ;  /* 0x000000070a007211 */ /* 0x000fe200018f3c00 */
[----:B------:R-:W-:Y:S01]  /*8ae0*/  VIADD R214, R214, 0x1 ;  /* 0x00000001d6d67836 */ /* 0x000fe20000000000 */
[----:B------:R-:W-:-:S02]  /*8af0*/  IADD3 R212, P3, PT, R212, UR8, RZ ;  /* 0x00000008d4d47c10 */ /* 0x000fc4000ff7e0ff */
[----:B------:R-:W-:Y:S02]  /*8b00*/  SEL R188, R188, 0xffffffe0, !P0 ;  /* 0xffffffe0bcbc7807 */ /* 0x000fe40004000000 */
[----:B------:R-:W-:Y:S02]  /*8b10*/  LEA R181, R181, UR5, 0x1 ;  /* 0x00000005b5b57c11 */ /* 0x000fe4000f8e08ff */
[----:B------:R-:W-:Y:S01]  /*8b20*/  IADD3 R185, PT, PT, R189, R186, RZ ;  /* 0x000000babdb97210 */ /* 0x000fe20007ffe0ff */
[C---:B------:R-:W-:Y:S01]  /*8b30*/  IMAD.IADD R189, R183.reuse, 0x1, R189 ;  /* 0x00000001b7bd7824 */ /* 0x040fe200078e02bd */
[----:B------:R-:W-:Y:S01]  /*8b40*/  IADD3.X R213, PT, PT, R0, UR9, RZ, P3, !PT ;  /* 0x0000000900d57c10 */ /* 0x000fe20009ffe4ff */
[----:B------:R-:W-:Y:S01]  /*8b50*/  IMAD.MOV.U32 R0, RZ, RZ, R132 ;  /* 0x000000ffff007224 */ /* 0x000fe200078e0084 */
[C-C-:B------:R-:W-:Y:S01]  /*8b60*/  SHF.L.U64.HI R201, R134.reuse, 0x5, R135.reuse ;  /* 0x0000000586c97819 */ /* 0x140fe20000010287 */
[----:B------:R-:W-:Y:S01]  /*8b70*/  IMAD.IADD R183, R183, 0x1, R188 ;  /* 0x00000001b7b77824 */ /* 0x000fe200078e02bc */
[----:B------:R-:W-:Y:S01]  /*8b80*/  SHF.L.U64.HI R204, R134, 0x7, R135 ;  /* 0x0000000786cc7819 */ /* 0x000fe20000010287 */
[----:B------:R-:W-:Y:S01]  /*8b90*/  IMAD.IADD R182, R188, 0x1, R186 ;  /* 0x00000001bcb67824 */ /* 0x000fe200078e02ba */
[----:B------:R-:W-:Y:S01]  /*8ba0*/  SHF.L.U32 R202, R134, 0x5, RZ ;  /* 0x0000000586ca7819 */ /* 0x000fe200000006ff */
[----:B------:R-:W-:Y:S01]  /*8bb0*/  VIADD R210, R181, 0xc000 ;  /* 0x0000c000b5d27836 */ /* 0x000fe20000000000 */
[----:B------:R-:W-:Y:S01]  /*8bc0*/  IADD3.X R203, PT, PT, R133, -0x1, RZ, P1, !PT ;  /* 0xffffffff85cb7810 */ /* 0x000fe20000ffe4ff */
[----:B------:R-:W-:Y:S01]  /*8bd0*/  VIADD R208, R181, 0xc040 ;  /* 0x0000c040b5d07836 */ /* 0x000fe20000000000 */
[----:B------:R-:W-:Y:S01]  /*8be0*/  LEA R206, R206, UR5, 0x1 ;  /* 0x00000005cece7c11 */ /* 0x000fe2000f8e08ff */
[C---:B------:R-:W-:Y:S01]  /*8bf0*/  IMAD.IADD R187, R188.reuse, 0x1, R189 ;  /* 0x00000001bcbb7824 */ /* 0x040fe200078e02bd */
[C---:B------:R-:W-:Y:S01]  /*8c00*/  IADD3 R180, PT, PT, R188.reuse, R181, RZ ;  /* 0x000000b5bcb47210 */ /* 0x040fe20007ffe0ff */
[----:B------:R-:W-:Y:S01]  /*8c10*/  IMAD.IADD R184, R188, 0x1, R185 ;  /* 0x00000001bcb87824 */ /* 0x000fe200078e02b9 */
[----:B-1-3--:R-:W-:Y:S06]  /*8c20*/  BRA `(.L_x_1379) ;  /* 0x0000000000947947 */ /* 0x00afec0003800000 */
.L_x_1381:
[----:B------:R-:W1:Y:S01]  /*8c30*/  LDC.64 R4, c[0x0][0x3b8] ;  /* 0x0000ee00ff047b82 */ /* 0x000e620000000a00 */
[----:B------:R-:W-:Y:S04]  /*8c40*/  VIADD R9, R214, 0xfffffffe ;  /* 0xfffffffed6097836 */ /* 0x000fe80000000000 */
[C---:B-1----:R-:W-:Y:S01]  /*8c50*/  IMAD.WIDE.U32 R12, R9.reuse, R4, RZ ;  /* 0x00000004090c7225 */ /* 0x042fe200078e00ff */
[----:B------:R-:W-:Y:S03]  /*8c60*/  SHF.L.U64.HI R7, R4, 0x4, R5 ;  /* 0x0000000404077819 */ /* 0x000fe60000010205 */
[----:B------:R-:W-:Y:S01]  /*8c70*/  IMAD R8, R9, R5, R13 ;  /* 0x0000000509087224 */ /* 0x000fe200078e020d */
[-C--:B------:R-:W-:Y:S01]  /*8c80*/  LEA R14, P3, R12, R196.reuse, 0x7 ;  /* 0x000000c40c0e7211 */ /* 0x080fe200078638ff */
        /* <DEDUP_REMOVED lines=8> */
[----:B------:R-:W-:Y:S01]  /*8d10*/  LEA R12, P3, R9, R196, 0x1 ;  /* 0x000000c4090c7211 */ /* 0x000fe200078608ff */
[----:B------:R1:W-:Y:S01]  /*8d20*/  LDGSTS.E.BYPASS.LTC128B.128 [R206+0x8000], desc[UR10][R14.64+0x80] ;  /* 0x080000800ece7fae */ /* 0x0003e2000b981a0a */
[----:B------:R-:W-:Y:S02]  /*8d30*/  IADD3 R3, P0, PT, R3, R9, RZ ;  /* 0x0000000903037210 */ /* 0x000fe40007f1e0ff */
        /* <DEDUP_REMOVED lines=20> */
.L_x_1379:
[----:B------:R-:W-:Y:S04]  /*8e80*/  DEPBAR.LE SB0, 0x0 ;  /* 0x000080000000791a */ /* 0x000fe80000000000 */
[----:B------:R-:W-:Y:S01]  /*8e90*/  BAR.SYNC.DEFER_BLOCKING 0x0 ;  /* 0x0000000000007b1d */ /* 0x000fe20000010000 */
[----:B------:R-:W-:Y:S01]  /*8ea0*/  IADD3 R216, P0, PT, R212, R202, RZ ;  /* 0x000000cad4d87210 */ /* 0x000fe20007f1e0ff */
[C---:B------:R-:W-:Y:S02]  /*8eb0*/  VIADD R223, R207.reuse, 0xffffffe0 ;  /* 0xffffffe0cfdf7836 */ /* 0x040fe40000000000 */
[----:B------:R-:W-:Y:S02]  /*8ec0*/  VIADD R227, R207, 0xfffffff0 ;  /* 0xfffffff0cfe37836 */ /* 0x000fe40000000000 */
[----:B------:R-:W-:Y:S01]  /*8ed0*/  IMAD.X R217, R213, 0x1, R201, P0 ;  /* 0x00000001d5d97824 */ /* 0x000fe200000e06c9 */
[----:B------:R-:W-:Y:S01]  /*8ee0*/  IADD3 R134, P0, PT, R198, R216, RZ ;  /* 0x000000d8c6867210 */ /* 0x000fe20007f1e0ff */
[C---:B------:R-:W-:Y:S01]  /*8ef0*/  VIADD R225, R207.reuse, 0xfffffff1 ;  /* 0xfffffff1cfe17836 */ /* 0x040fe20000000000 */
[-C--:B------:R-:W-:Y:S01]  /*8f00*/  ISETP.GT.AND P1, PT, R194, R223.reuse, PT ;  /* 0x000000dfc200720c */ /* 0x080fe20003f24270 */
[----:B------:R-:W-:Y:S01]  /*8f10*/  VIADD R247, R207, 0x19 ;  /* 0x00000019cff77836 */ /* 0x000fe20000000000 */
[----:B------:R-:W-:Y:S01]  /*8f20*/  ISETP.GT.AND P4, PT, R200, R223, PT ;  /* 0x000000dfc800720c */ /* 0x000fe20003f84270 */
[----:B------:R-:W-:Y:S01]  /*8f30*/  IMAD.X R135, R203, 0x1, R217, P0 ;  /* 0x00000001cb877824 */ /* 0x000fe200000e06d9 */
[----:B------:R-:W-:Y:S01]  /*8f40*/  IADD3 R132, P0, PT, R198, R134, RZ ;  /* 0x00000086c6847210 */ /* 0x000fe20007f1e0ff */
[----:B------:R-:W-:Y:S01]  /*8f50*/  VIADD R245, R207, 0x18 ;  /* 0x00000018cff57836 */ /* 0x000fe20000000000 */
[-C--:B------:R-:W-:Y:S03]  /*8f60*/  ISETP.GE.AND P3, PT, R223, R192.reuse, PT ;  /* 0x000000c0df00720c */ /* 0x080fe60003f66270 */
[----:B------:R-:W-:Y:S01]  /*8f70*/  IMAD.X R133, R203, 0x1, R135, P0 ;  /* 0x00000001cb857824 */ /* 0x000fe200000e0687 */
[----:B------:R-:W-:Y:S01]  /*8f80*/  ISETP.GE.AND P0, PT, R223, R193, PT ;  /* 0x000000c1df00720c */ /* 0x000fe20003f06270 */
[----:B------:R-:W-:Y:S01]  /*8f90*/  VIADD R223, R207, 0xffffffe8 ;  /* 0xffffffe8cfdf7836 */ /* 0x000fe20000000000 */
[----:B------:R-:W-:Y:S01]  /*8fa0*/  @!PT LDS RZ, [RZ] ;  /* 0x00000000fffff984 */ /* 0x000fe20000000800 */
[----:B------:R-:W-:Y:S01]  /*8fb0*/  @!PT LDS RZ, [RZ] ;  /* 0x00000000fffff984 */ /* 0x000fe20000000800 */
[----:B------:R-:W-:Y:S01]  /*8fc0*/  @!PT LDS RZ, [RZ] ;  /* 0x00000000fffff984 */ /* 0x000fe20000000800 */
[----:B------:R-:W-:Y:S08]  /*8fd0*/  LDGSTS.E.BYPASS.LTC128B.128 [R206+0xc000], desc[UR10][R212.64] ;  /* 0x0c000000d4ce7fae */ /* 0x000ff0000b981a0a */
        /* <DEDUP_REMOVED lines=10> */
[----:B------:R1:W-:Y:S08]  /*9080*/  LDGSTS.E.BYPASS.LTC128B.128 [R206+0x11800], desc[UR10][R132.64+0x300] ;  /* 0x1180030084ce7fae */ /* 0x0003f0000b981a0a */
        /* <DEDUP_REMOVED lines=24> */
[----:B-1----:R-:W1:Y:S01]  /*9210*/  LDSM.16.M88.4 R132, [R189+0x7800] ;  /* 0x00780000bd84783b */ /* 0x002e620000000200 */
        /* <DEDUP_REMOVED lines=19> */
[----:B------:R-:W-:Y:S07]  /*9350*/  LDSM.16.M88.4 R136, [R190+UR5+0x9000] ;  /* 0x00900005be88783b */ /* 0x000fee0008000200 */
[C---:B------:R-:W-:Y:S08]  /*9360*/  HMMA.16816.F32.BF16 R20, R172.reuse, R144, R20 ;  /* 0x00000090ac14723c */ /* 0x040ff00000041814 */
[C---:B------:R-:W-:Y:S01]  /*9370*/  HMMA.16816.F32.BF16 R24, R172.reuse, R146, R24 ;  /* 0x00000092ac18723c */ /* 0x040fe20000041818 */
[----:B------:R-:W-:Y:S07]  /*9380*/  LDSM.16.M88.4 R144, [R190+UR5+0x9800] ;  /* 0x00980005be90783b */ /* 0x000fee0008000200 */
[C---:B-1----:R-:W-:Y:S08]  /*9390*/  HMMA.16816.F32.BF16 R28, R172.reuse, R132, R28 ;  /* 0x00000084ac1c723c */ /* 0x042ff0000004181c */
[----:B------:R-:W-:Y:S01]  /*93a0*/  HMMA.16816.F32.BF16 R32, R172, R134, R32 ;  /* 0x00000086ac20723c */ /* 0x000fe20000041820 */
[----:B------:R-:W1:Y:S07]  /*93b0*/  LDSM.16.M88.4 R132, [R190+UR5+0x8800] ;  /* 0x00880005be84783b */ /* 0x000e6e0008000200 */
[C---:B--2---:R-:W-:Y:S01]  /*93c0*/  HMMA.16816.F32.BF16 R4, R148.reuse, R152, R4 ;  /* 0x000000989404723c */ /* 0x044fe20000041804 */
        /* <DEDUP_REMOVED lines=24> */
[----:B------:R-:W1:Y:S07]  /*9550*/  LDSM.16.M88.4 R144, [R189+0x9800] ;  /* 0x00980000bd90783b */ /* 0x000e6e0000000200 */
        /* <DEDUP_REMOVED lines=14> */
[----:B------:R-:W-:Y:S07]  /*9640*/  LDSM.16.M88.4 R172, [R190+UR5+0xa000] ;  /* 0x00a00005beac783b */ /* 0x000fee0008000200 */
        /* <DEDUP_REMOVED lines=10> */
[----:B------:R-:W1:Y:S07]  /*96f0*/  LDSM.16.M88.4 R144, [R190+UR5+0xb800] ;  /* 0x00b80005be90783b */ /* 0x000e6e0008000200 */
[C---:B--2---:R-:W-:Y:S01]  /*9700*/  HMMA.16816.F32.BF16 R4, R164.reuse, R168, R4 ;  /* 0x000000a8a404723c */ /* 0x044fe20000041804 */
        /* <DEDUP_REMOVED lines=41> */
[----:B------:R-:W3:Y:S07]  /*99a0*/  LDSM.16.M88.4 R136, [R187+0xb000] ;  /* 0x00b00000bb88783b */ /* 0x000eee0000000200 */
[C---:B------:R-:W-:Y:S08]  /*99b0*/  HMMA.16816.F32.BF16 R28, R164.reuse, R144, R28 ;  /* 0x00000090a41c723c */ /* 0x040ff0000004181c */
[----:B------:R-:W-:Y:S08]  /*99c0*/  HMMA.16816.F32.BF16 R32, R164, R146, R32 ;  /* 0x00000092a420723c */ /* 0x000ff00000041820 */
[C---:B--2---:R-:W-:Y:S08]  /*99d0*/  HMMA.16816.F32.BF16 R4, R160.reuse, R176, R4 ;  /* 0x000000b0a004723c */ /* 0x044ff00000041804 */
[C---:B------:R-:W-:Y:S08]  /*99e0*/  HMMA.16816.F32.BF16 R8, R160.reuse, R178, R8 ;  /* 0x000000b2a008723c */ /* 0x040ff00000041808 */
[C---:B-1----:R-:W-:Y:S03]  /*99f0*/  HMMA.16816.F32.BF16 R12, R160.reuse, R132, R12 ;  /* 0x00000084a00c723c */ /* 0x042fe6000004180c */
[----:B------:R-:W-:Y:S01]  /*9a00*/  FMUL.FTZ R219, R4, UR7 ;  /* 0x0000000704db7c20 */ /* 0x000fe20008410000 */
[----:B------:R-:W-:Y:S01]  /*9a10*/  FMUL.FTZ R217, R7, UR7 ;  /* 0x0000000707d97c20 */ /* 0x000fe20008410000 */
[----:B------:R-:W-:Y:S01]  /*9a20*/  FMUL.FTZ R220, R5, UR7 ;  /* 0x0000000705dc7c20 */ /* 0x000fe20008410000 */
[----:B------:R-:W-:Y:S02]  /*9a30*/  FMUL.FTZ R215, R6, UR7 ;  /* 0x0000000706d77c20 */ /* 0x000fe40008410000 */
[C---:B------:R-:W-:Y:S01]  /*9a40*/  HMMA.16816.F32.BF16 R16, R160.reuse, R134, R16 ;  /* 0x00000086a010723c */ /* 0x040fe20000041810 */
[----:B------:R-:W1:Y:S02]  /*9a50*/  MUFU.TANH R219, R219 ;  /* 0x000000db00db7308 */ /* 0x000e640000002400 */
[----:B------:R-:W-:Y:S01]  /*9a60*/  FMUL.FTZ R132, R9, UR7 ;  /* 0x0000000709847c20 */ /* 0x000fe20008410000 */
[----:B------:R-:W-:Y:S01]  /*9a70*/  FMUL.FTZ R133, R10, UR7 ;  /* 0x000000070a857c20 */ /* 0x000fe20008410000 */
[----:B------:R-:W-:Y:S02]  /*9a80*/  VIADD R135, R207, 0xffffffe1 ;  /* 0xffffffe1cf877836 */ /* 0x000fe40000000000 */
[----:B------:R-:W-:Y:S01]  /*9a90*/  FMUL.FTZ R218, R8, UR7 ;  /* 0x0000000708da7c20 */ /* 0x000fe20008410000 */
[----:B------:R-:W-:Y:S01]  /*9aa0*/  FMUL.FTZ R222, R11, UR7 ;  /* 0x000000070bde7c20 */ /* 0x000fe20008410000 */
[C---:B---3--:R-:W-:Y:S02]  /*9ab0*/  HMMA.16816.F32.BF16 R20, R160.reuse, R136, R20 ;  /* 0x00000088a014723c */ /* 0x048fe40000041814 */
[----:B------:R-:W-:Y:S01]  /*9ac0*/  MUFU.TANH R132, R132 ;  /* 0x0000008400847308 */ /* 0x000fe20000002400 */
[-C--:B------:R-:W-:Y:S01]  /*9ad0*/  ISETP.GT.AND P5, PT, R194, R135.reuse, PT ;  /* 0x00000087c200720c */ /* 0x080fe20003fa4270 */
[----:B------:R-:W-:Y:S01]  /*9ae0*/  FMUL.FTZ R134, R15, UR7 ;  /* 0x000000070f867c20 */ /* 0x000fe20008410000 */
[----:B------:R-:W-:Y:S01]  /*9af0*/  ISETP.GT.AND P6, PT, R200, R135, PT ;  /* 0x00000087c800720c */ /* 0x000fe20003fc4270 */
[----:B------:R-:W-:Y:S01]  /*9b00*/  FMUL.FTZ R3, R12, UR7 ;  /* 0x000000070c037c20 */ /* 0x000fe20008410000 */
[----:B------:R-:W-:Y:S01]  /*9b10*/  FMUL.FTZ R216, R13, UR7 ;  /* 0x000000070dd87c20 */ /* 0x000fe20008410000 */
[----:B------:R-:W-:Y:S04]  /*9b20*/  FMUL.FTZ R221, R14, UR7 ;  /* 0x000000070edd7c20 */ /* 0x000fe80008410000 */
[----:B------:R-:W-:Y:S01]  /*9b30*/  MUFU.TANH R133, R133 ;  /* 0x0000008500857308 */ /* 0x000fe20000002400 */
[C---:B------:R-:W-:Y:S03]  /*9b40*/  HMMA.16816.F32.BF16 R24, R160.reuse, R138, R24 ;  /* 0x0000008aa018723c */ /* 0x040fe60000041818 */
[----:B-1----:R-:W-:Y:S01]  /*9b50*/  FSEL R244, R219, -INF , !P1 ;  /* 0xff800000dbf47808 */ /* 0x002fe20004800000 */
[----:B------:R-:W-:Y:S01]  /*9b60*/  FMUL.FTZ R224, R18, UR7 ;  /* 0x0000000712e07c20 */ /* 0x000fe20008410000 */
[----:B------:R-:W-:Y:S02]  /*9b70*/  ISETP.GE.AND P1, PT, R135, R193, PT ;  /* 0x000000c18700720c */ /* 0x000fe40003f26270 */
[----:B------:R-:W-:Y:S02]  /*9b80*/  FSEL R244, R244, -INF , !P0 ;  /* 0xff800000f4f47808 */ /* 0x000fe40004000000 */
[----:B------:R-:W-:Y:S01]  /*9b90*/  MUFU.TANH R219, R134 ;  /* 0x0000008600db7308 */ /* 0x000fe20000002400 */
[----:B------:R-:W-:Y:S09]  /*9ba0*/  FMUL.FTZ R226, R23, UR7 ;  /* 0x0000000717e27c20 */ /* 0x000ff20008410000 */
[----:B------:R-:W1:Y:S10]  /*9bb0*/  MUFU.TANH R217, R217 ;  /* 0x000000d900d97308 */ /* 0x000e740000002400 */
[----:B------:R-:W2:Y:S10]  /*9bc0*/  MUFU.TANH R220, R220 ;  /* 0x000000dc00dc7308 */ /* 0x000eb40000002400 */
[----:B------:R-:W-:Y:S01]  /*9bd0*/  MUFU.TANH R218, R218 ;  /* 0x000000da00da7308 */ /* 0x000fe20000002400 */
[----:B-1----:R-:W-:Y:S09]  /*9be0*/  FSEL R217, R217, -INF , !P6 ;  /* 0xff800000d9d97808 */ /* 0x002ff20007000000 */
[----:B------:R-:W1:Y:S01]  /*9bf0*/  MUFU.TANH R215, R215 ;  /* 0x000000d700d77308 */ /* 0x000e620000002400 */
[----:B--2---:R-:W-:Y:S01]  /*9c00*/  FSEL R242, R220, -INF , !P5 ;  /* 0xff800000dcf27808 */ /* 0x004fe20006800000 */
[----:B------:R-:W-:Y:S01]  /*9c10*/  FMUL.FTZ R220, R16, UR7 ;  /* 0x0000000710dc7c20 */ /* 0x000fe20008410000 */
[-C--:B------:R-:W-:Y:S01]  /*9c20*/  ISETP.GE.AND P5, PT, R135, R192.reuse, PT ;  /* 0x000000c08700720c */ /* 0x080fe20003fa6270 */
[----:B------:R-:W-:Y:S01]  /*9c30*/  VIADD R135, R207, 0xffffffe9 ;  /* 0xffffffe9cf877836 */ /* 0x000fe20000000000 */
[----:B------:R-:W-:Y:S02]  /*9c40*/  FSEL R242, R242, -INF , !P1 ;  /* 0xff800000f2f27808 */ /* 0x000fe40004800000 */
[----:B------:R-:W-:Y:S03]  /*9c50*/  FSEL R241, R217, -INF , !P5 ;  /* 0xff800000d9f17808 */ /* 0x000fe60006800000 */
[----:B------:R-:W2:Y:S01]  /*9c60*/  MUFU.TANH R222, R222 ;  /* 0x000000de00de7308 */ /* 0x000ea20000002400 */
[----:B------:R-:W-:Y:S02]  /*9c70*/  ISETP.GT.AND P6, PT, R194, R135, PT ;  /* 0x00000087c200720c */ /* 0x000fe40003fc4270 */
[----:B------:R-:W-:Y:S02]  /*9c80*/  ISETP.GE.AND P0, PT, R135, R193, PT ;  /* 0x000000c18700720c */ /* 0x000fe40003f06270 */
[----:B------:R-:W-:Y:S02]  /*9c90*/  FSEL R240, R132, -INF , !P6 ;  /* 0xff80000084f07808 */ /* 0x000fe40007000000 */
[----:B------:R-:W-:Y:S03]  /*9ca0*/  ISETP.GT.AND P6, PT, R200, R135, PT ;  /* 0x00000087c800720c */ /* 0x000fe60003fc4270 */
[----:B------:R-:W3:Y:S01]  /*9cb0*/  MUFU.TANH R3, R3 ;  /* 0x0000000300037308 */ /* 0x000ee20000002400 */
[----:B-1----:R-:W-:Y:S01]  /*9cc0*/  FSEL R243, R215, -INF , !P4 ;  /* 0xff800000d7f37808 */ /* 0x002fe20006000000 */
[----:B------:R-:W-:Y:S01]  /*9cd0*/  FMUL.FTZ R215, R17, UR7 ;  /* 0x0000000711d77c20 */ /* 0x000fe20008410000 */
[-C--:B------:R-:W-:Y:S02]  /*9ce0*/  ISETP.GT.AND P4, PT, R194, R223.reuse, PT ;  /* 0x000000dfc200720c */ /* 0x080fe40003f84270 */
[-C--:B------:R-:W-:Y:S02]  /*9cf0*/  ISETP.GE.AND P1, PT, R135, R192.reuse, PT ;  /* 0x000000c08700720c */ /* 0x080fe40003f26270 */
[----:B------:R-:W-:Y:S03]  /*9d00*/  FSEL R218, R218, -INF , !P4 ;  /* 0xff800000dada7808 */ /* 0x000fe60006000000 */
[----:B------:R-:W1:Y:S01]  /*9d10*/  MUFU.TANH R216, R216 ;  /* 0x000000d800d87308 */ /* 0x000e620000002400 */
[----:B------:R-:W-:Y:S02]  /*9d20*/  ISETP.GT.AND P4, PT, R200, R223, PT ;  /* 0x000000dfc800720c */ /* 0x000fe40003f84270 */
[----:B--2---:R-:W-:Y:S02]  /*9d30*/  FSEL R237, R222, -INF , !P6 ;  /* 0xff800000deed7808 */ /* 0x004fe40007000000 */
[----:B------:R-:W-:Y:S02]  /*9d40*/  FSEL R239, R133, -INF , !P4 ;  /* 0xff80000085ef7808 */ /* 0x000fe40006000000 */
[----:B------:R-:W-:Y:S01]  /*9d50*/  FSEL R243, R243, -INF , !P3 ;  /* 0xff800000f3f37808 */ /* 0x000fe20005800000 */
[----:B------:R-:W2:Y:S01]  /*9d60*/  LDSM.16.M88.4 R132, [R187+0xb800] ;  /* 0x00b80000bb84783b */ /* 0x000ea20000000200 */
[C---:B------:R-:W-:Y:S01]  /*9d70*/  ISETP.GE.AND P4, PT, R223.reuse, R193, PT ;  /* 0x000000c1df00720c */ /* 0x040fe20003f86270 */
[----:B------:R-:W-:Y:S04]  /*9d80*/  DEPBAR.LE SB0, 0x0 ;  /* 0x000080000000791a */ /* 0x000fe80000000000 */
[-C--:B------:R-:W-:Y:S01]  /*9d90*/  ISETP.GE.AND P6, PT, R223, R192.reuse, PT ;  /* 0x000000c0df00720c */ /* 0x080fe20003fc6270 */
[----:B------:R-:W4:Y:S01]  /*9da0*/  MUFU.TANH R221, R221 ;  /* 0x000000dd00dd7308 */ /* 0x000f220000002400 */
[C---:B------:R-:W-:Y:S01]  /*9db0*/  ISETP.GT.AND P3, PT, R194.reuse, R227, PT ;  /* 0x000000e3c200720c */ /* 0x040fe20003f64270 */
[----:B------:R-:W-:Y:S01]  /*9dc0*/  BAR.SYNC.DEFER_BLOCKING 0x0 ;  /* 0x0000000000007b1d */ /* 0x000fe20000010000 */
[----:B------:R-:W-:Y:S01]  /*9dd0*/  ISETP.GT.AND P5, PT, R194, R225, PT ;  /* 0x000000e1c200720c */ /* 0x000fe20003fa4270 */
[----:B------:R-:W-:Y:S01]  /*9de0*/  FMUL.FTZ R223, R19, UR7 ;  /* 0x0000000713df7c20 */ /* 0x000fe20008410000 */
[----:B---3--:R-:W-:Y:S01]  /*9df0*/  FSEL R236, R3, -INF , !P3 ;  /* 0xff80000003ec7808 */ /* 0x008fe20005800000 */
[----:B------:R-:W-:Y:S01]  /*9e00*/  FMUL.FTZ R3, R20, UR7 ;  /* 0x0000000714037c20 */ /* 0x000fe20008410000 */
[----:B-1----:R-:W-:Y:S02]  /*9e10*/  FSEL R216, R216, -INF , !P5 ;  /* 0xff800000d8d87808 */ /* 0x002fe40006800000 */
[C---:B------:R-:W-:Y:S02]  /*9e20*/  ISETP.GT.AND P3, PT, R200.reuse, R227, PT ;  /* 0x000000e3c800720c */ /* 0x040fe40003f64270 */
[----:B------:R-:W-:Y:S02]  /*9e30*/  ISETP.GT.AND P5, PT, R200, R225, PT ;  /* 0x000000e1c800720c */ /* 0x000fe40003fa4270 */
[----:B------:R-:W-:Y:S02]  /*9e40*/  FSEL R246, R218, -INF , !P4 ;  /* 0xff800000daf67808 */ /* 0x000fe40006000000 */
[----:B------:R-:W-:Y:S02]  /*9e50*/  FSEL R219, R219, -INF , !P5 ;  /* 0xff800000dbdb7808 */ /* 0x000fe40006800000 */
[----:B------:R-:W-:Y:S02]  /*9e60*/  FSEL R240, R240, -INF , !P0 ;  /* 0xff800000f0f07808 */ /* 0x000fe40004000000 */
[----:B----4-:R-:W-:Y:S02]  /*9e70*/  FSEL R221, R221, -INF , !P3 ;  /* 0xff800000dddd7808 */ /* 0x010fe40005800000 */
[CC--:B------:R-:W-:Y:S02]  /*9e80*/  ISETP.GE.AND P3, PT, R227.reuse, R193.reuse, PT ;  /* 0x000000c1e300720c */ /* 0x0c0fe40003f66270 */
[-C--:B------:R-:W-:Y:S01]  /*9e90*/  ISETP.GE.AND P5, PT, R227, R192.reuse, PT ;  /* 0x000000c0e300720c */ /* 0x080fe20003fa6270 */
[----:B------:R-:W-:Y:S01]  /*9ea0*/  VIADD R227, R207, 0xfffffff8 ;  /* 0xfffffff8cfe37836 */ /* 0x000fe20000000000 */
[C---:B------:R-:W-:Y:S01]  /*9eb0*/  ISETP.GE.AND P4, PT, R225.reuse, R193, PT ;  /* 0x000000c1e100720c */ /* 0x040fe20003f86270 */
[----:B------:R1:W-:Y:S01]  /*9ec0*/  MUFU.TANH R222, R224 ;  /* 0x000000e000de7308 */ /* 0x0003e20000002400 */
[-C--:B------:R-:W-:Y:S01]  /*9ed0*/  ISETP.GE.AND P0, PT, R225, R192.reuse, PT ;  /* 0x000000c0e100720c */ /* 0x080fe20003f06270 */
[----:B------:R-:W-:Y:S01]  /*9ee0*/  VIADD R225, R207, 0xfffffff9 ;  /* 0xfffffff9cfe17836 */ /* 0x000fe20000000000 */
[----:B------:R-:W-:Y:S02]  /*9ef0*/  FSEL R239, R239, -INF , !P6 ;  /* 0xff800000efef7808 */ /* 0x000fe40007000000 */
[----:B------:R-:W-:Y:S02]  /*9f00*/  FSEL R237, R237, -INF , !P1 ;  /* 0xff800000eded7808 */ /* 0x000fe40004800000 */
[C---:B------:R-:W-:Y:S03]  /*9f10*/  ISETP.GT.AND P6, PT, R194.reuse, R227, PT ;  /* 0x000000e3c200720c */ /* 0x040fe60003fc4270 */
[----:B------:R-:W3:Y:S01]  /*9f20*/  MUFU.TANH R220, R220 ;  /* 0x000000dc00dc7308 */ /* 0x000ee20000002400 */
[----:B------:R-:W-:Y:S01]  /*9f30*/  ISETP.GT.AND P1, PT, R194, R225, PT ;  /* 0x000000e1c200720c */ /* 0x000fe20003f24270 */
[C---:B--2---:R-:W-:Y:S05]  /*9f40*/  HMMA.16816.F32.BF16 R28, R160.reuse, R132, R28 ;  /* 0x00000084a01c723c */ /* 0x044fea000004181c */
[----:B------:R-:W-:Y:S03]  /*9f50*/  FSEL R234, R216, -INF , !P4 ;  /* 0xff800000d8ea7808 */ /* 0x000fe60006000000 */
[----:B------:R-:W2:Y:S01]  /*9f60*/  MUFU.TANH R215, R215 ;  /* 0x000000d700d77308 */ /* 0x000ea20000002400 */
[----:B------:R-:W-:Y:S01]  /*9f70*/  FSEL R236, R236, -INF , !P3 ;  /* 0xff800000ecec7808 */ /* 0x000fe20005800000 */
[----:B-1----:R-:W-:Y:S01]  /*9f80*/  FMUL.FTZ R224, R21, UR7 ;  /* 0x0000000715e07c20 */ /* 0x002fe20008410000 */
[----:B------:R-:W-:Y:S01]  /*9f90*/  FSEL R235, R221, -INF , !P5 ;  /* 0xff800000ddeb7808 */ /* 0x000fe20006800000 */
[----:B------:R-:W-:Y:S01]  /*9fa0*/  FMUL.FTZ R132, R25, UR7 ;  /* 0x0000000719847c20 */ /* 0x000fe20008410000 */
[----:B------:R-:W-:Y:S01]  /*9fb0*/  ISETP.GE.AND P3, PT, R225, R193, PT ;  /* 0x000000c1e100720c */ /* 0x000fe20003f66270 */
[----:B------:R-:W-:Y:S01]  /*9fc0*/  FMUL.FTZ R216, R27, UR7 ;  /* 0x000000071bd87c20 */ /* 0x000fe20008410000 */
[----:B------:R-:W-:Y:S03]  /*9fd0*/  FSEL R233, R219, -INF , !P0 ;  /* 0xff800000dbe97808 */ /* 0x000fe60004000000 */
[----:B------:R-:W1:Y:S01]  /*9fe0*/  MUFU.TANH R223, R223 ;  /* 0x000000df00df7308 */ /* 0x000e620000002400 */
[----:B------:R-:W-:Y:S01]  /*9ff0*/  ISETP.GT.AND P0, PT, R194, R207, PT ;  /* 0x000000cfc200720c */ /* 0x000fe20003f04270 */
[----:B------:R-:W-:Y:S01]  /*a000*/  FMUL.FTZ R133, R26, UR7 ;  /* 0x000000071a857c20 */ /* 0x000fe20008410000 */
[----:B---3--:R-:W-:Y:S01]  /*a010*/  FSEL R220, R220, -INF , !P6 ;  /* 0xff800000dcdc7808 */ /* 0x008fe20007000000 */
[----:B------:R-:W-:Y:S03]  /*a020*/  HMMA.16816.F32.BF16 R32, R160, R134, R32 ;  /* 0x00000086a020723c */ /* 0x000fe60000041820 */
[C---:B------:R-:W-:Y:S03]  /*a030*/  ISETP.GT.AND P6, PT, R200.reuse, R227, PT ;  /* 0x000000e3c800720c */ /* 0x040fe60003fc4270 */
[----:B------:R3:W-:Y:S01]  /*a040*/  MUFU.TANH R218, R226 ;  /* 0x000000e200da7308 */ /* 0x0007e20000002400 */
[-C--:B------:R-:W-:Y:S01]  /*a050*/  ISETP.GE.AND P4, PT, R225, R192.reuse, PT ;  /* 0x000000c0e100720c */ /* 0x080fe20003f86270 */
[----:B------:R-:W-:Y:S01]  /*a060*/  VIADD R135, R207, 0x9 ;  /* 0x00000009cf877836 */ /* 0x000fe20000000000 */
[----:B--2---:R-:W-:Y:S01]  /*a070*/  FSEL R232, R215, -INF , !P1 ;  /* 0xff800000d7e87808 */ /* 0x004fe20004800000 */
[----:B------:R-:W-:Y:S01]  /*a080*/  VIADD R219, R207, 0x8 ;  /* 0x00000008cfdb7836 */ /* 0x000fe20000000000 */
[----:B------:R-:W-:Y:S01]  /*a090*/  ISETP.GT.AND P1, PT, R200, R225, PT ;  /* 0x000000e1c800720c */ /* 0x000fe20003f24270 */
[----:B------:R-:W-:Y:S01]  /*a0a0*/  FMUL.FTZ R134, R28, UR7 ;  /* 0x000000071c867c20 */ /* 0x000fe20008410000 */
[----:B------:R-:W-:Y:S03]  /*a0b0*/  FSEL R222, R222, -INF , !P6 ;  /* 0xff800000dede7808 */ /* 0x000fe60007000000 */
[----:B------:R2:W4:Y:S01]  /*a0c0*/  MUFU.TANH R217, R224 ;  /* 0x000000e000d97308 */ /* 0x0005220000002400 */
[----:B------:R-:W-:Y:S01]  /*a0d0*/  ISETP.GE.AND P6, PT, R227, R193, PT ;  /* 0x000000c1e300720c */ /* 0x000fe20003fc6270 */
[----:B------:R-:W-:Y:S01]  /*a0e0*/  VIADD R221, R207, 0x10 ;  /* 0x00000010cfdd7836 */ /* 0x000fe20000000000 */
[----:B-1----:R-:W-:Y:S02]  /*a0f0*/  FSEL R223, R223, -INF , !P1 ;  /* 0xff800000dfdf7808 */ /* 0x002fe40004800000 */
[-C--:B------:R-:W-:Y:S01]  /*a100*/  ISETP.GE.AND P1, PT, R227, R192.reuse, PT ;  /* 0x000000c0e300720c */ /* 0x080fe20003f26270 */
[----:B------:R-:W-:Y:S01]  /*a110*/  VIADD R227, R207, 0x1 ;  /* 0x00000001cfe37836 */ /* 0x000fe20000000000 */
[----:B------:R-:W-:Y:S03]  /*a120*/  FSEL R232, R232, -INF , !P3 ;  /* 0xff800000e8e87808 */ /* 0x000fe60005800000 */
[----:B------:R-:W1:Y:S01]  /*a130*/  MUFU.TANH R132, R132 ;  /* 0x0000008400847308 */ /* 0x000e620000002400 */
[----:B------:R-:W-:Y:S01]  /*a140*/  ISETP.GT.AND P3, PT, R194, R135, PT ;  /* 0x00000087c200720c */ /* 0x000fe20003f64270 */
[----:B---3--:R-:W-:Y:S01]  /*a150*/  FMUL.FTZ R226, R24, UR7 ;  /* 0x0000000718e27c20 */ /* 0x008fe20008410000 */
[----:B------:R-:W-:Y:S02]  /*a160*/  ISETP.GT.AND P5, PT, R194, R227, PT ;  /* 0x000000e3c200720c */ /* 0x000fe40003fa4270 */
[----:B------:R-:W-:Y:S01]  /*a170*/  FSEL R231, R222, -INF , !P1 ;  /* 0xff800000dee77808 */ /* 0x000fe20004800000 */
[----:B------:R-:W-:Y:S01]  /*a180*/  FMUL.FTZ R222, R31, UR7 ;  /* 0x000000071fde7c20 */ /* 0x000fe20008410000 */
[----:B------:R-:W-:Y:S03]  /*a190*/  ISETP.GT.AND P1, PT, R200, R219, PT ;  /* 0x000000dbc800720c */ /* 0x000fe60003f24270 */
[----:B------:R-:W3:Y:S01]  /*a1a0*/  MUFU.TANH R216, R216 ;  /* 0x000000d800d87308 */ /* 0x000ee20000002400 */
[----:B------:R-:W-:Y:S01]  /*a1b0*/  FSEL R238, R220, -INF , !P6 ;  /* 0xff800000dcee7808 */ /* 0x000fe20007000000 */
[----:B--2---:R-:W-:Y:S01]  /*a1c0*/  FMUL.FTZ R224, R22, UR7 ;  /* 0x0000000716e07c20 */ /* 0x004fe20008410000 */
[----:B----4-:R-:W-:Y:S01]  /*a1d0*/  FSEL R217, R217, -INF , !P5 ;  /* 0xff800000d9d97808 */ /* 0x010fe20006800000 */
[----:B------:R-:W-:Y:S01]  /*a1e0*/  FMUL.FTZ R220, R29, UR7 ;  /* 0x000000071ddc7c20 */ /* 0x000fe20008410000 */
[----:B------:R-:W-:Y:S02]  /*a1f0*/  ISETP.GT.AND P5, PT, R200, R227, PT ;  /* 0x000000e3c800720c */ /* 0x000fe40003fa4270 */
[----:B------:R-:W-:Y:S03]  /*a200*/  ISETP.GT.AND P6, PT, R194, R219, PT ;  /* 0x000000dbc200720c */ /* 0x000fe60003fc4270 */
[----:B------:R-:W2:Y:S01]  /*a210*/  MUFU.TANH R133, R133 ;  /* 0x0000008500857308 */ /* 0x000ea20000002400 */
[----:B------:R-:W-:Y:S02]  /*a220*/  FSEL R218, R218, -INF , !P5 ;  /* 0xff800000dada7808 */ /* 0x000fe40006800000 */
[----:B-1----:R-:W-:Y:S02]  /*a230*/  FSEL R132, R132, -INF , !P3 ;  /* 0xff80000084847808 */ /* 0x002fe40005800000 */
[----:B------:R-:W-:Y:S02]  /*a240*/  ISETP.GE.AND P5, PT, R227, R193, PT ;  /* 0x000000c1e300720c */ /* 0x000fe40003fa6270 */
[----:B------:R-:W-:Y:S03]  /*a250*/  ISETP.GT.AND P3, PT, R200, R135, PT ;  /* 0x00000087c800720c */ /* 0x000fe60003f64270 */
[----:B------:R-:W1:Y:S01]  /*a260*/  MUFU.TANH R3, R3 ;  /* 0x0000000300037308 */ /* 0x000e620000002400 */
[----:B------:R-:W-:Y:S01]  /*a270*/  FSEL R228, R217, -INF , !P5 ;  /* 0xff800000d9e47808 */ /* 0x000fe20006800000 */
[----:B------:R-:W-:Y:S01]  /*a280*/  FMUL.FTZ R217, R33, UR7 ;  /* 0x0000000721d97c20 */ /* 0x000fe20008410000 */
[----:B---3--:R-:W-:Y:S02]  /*a290*/  FSEL R216, R216, -INF , !P3 ;  /* 0xff800000d8d87808 */ /* 0x008fe40005800000 */
[CC--:B------:R-:W-:Y:S02]  /*a2a0*/  ISETP.GE.AND P3, PT, R135.reuse, R193.reuse, PT ;  /* 0x000000c18700720c */ /* 0x0c0fe40003f66270 */
[-C--:B------:R-:W-:Y:S03]  /*a2b0*/  ISETP.GE.AND P5, PT, R135, R192.reuse, PT ;  /* 0x000000c08700720c */ /* 0x080fe60003fa6270 */
[----:B------:R-:W3:Y:S01]  /*a2c0*/  MUFU.TANH R215, R226 ;  /* 0x000000e200d77308 */ /* 0x000ee20000002400 */
[----:B------:R-:W-:Y:S02]  /*a2d0*/  FSEL R229, R223, -INF , !P4 ;  /* 0xff800000dfe57808 */ /* 0x000fe40006000000 */
[----:B--2---:R-:W-:Y:S02]  /*a2e0*/  FSEL R133, R133, -INF , !P1 ;  /* 0xff80000085857808 */ /* 0x004fe40004800000 */
[-C--:B------:R-:W-:Y:S02]  /*a2f0*/  ISETP.GE.AND P1, PT, R207, R193.reuse, PT ;  /* 0x000000c1cf00720c */ /* 0x080fe40003f26270 */
[----:B------:R-:W-:Y:S03]  /*a300*/  ISETP.GE.AND P4, PT, R219, R193, PT ;  /* 0x000000c1db00720c */ /* 0x000fe60003f86270 */
[----:B------:R-:W2:Y:S01]  /*a310*/  MUFU.TANH R224, R224 ;  /* 0x000000e000e07308 */ /* 0x000ea20000002400 */
[----:B------:R-:W-:Y:S02]  /*a320*/  FMNMX3.FTZ R248, R2, R243, R241, !PT ;  /* 0x000000f302f87276 */ /* 0x000fe400078100f1 */
[----:B-1----:R-:W-:Y:S02]  /*a330*/  FSEL R3, R3, -INF , !P0 ;  /* 0xff80000003037808 */ /* 0x002fe40004000000 */
[----:B------:R-:W-:Y:S02]  /*a340*/  ISETP.GT.AND P0, PT, R200, R207, PT ;  /* 0x000000cfc800720c */ /* 0x000fe40003f04270 */
[----:B------:R-:W-:Y:S03]  /*a350*/  FSEL R230, R3, -INF , !P1 ;  /* 0xff80000003e67808 */ /* 0x000fe60004800000 */
[----:B------:R1:W4:Y:S01]  /*a360*/  MUFU.TANH R135, R222 ;  /* 0x000000de00877308 */ /* 0x0003220000002400 */
[CC--:B------:R-:W-:Y:S01]  /*a370*/  ISETP.GE.AND P1, PT, R207.reuse, R192.reuse, PT ;  /* 0x000000c0cf00720c */ /* 0x0c0fe20003f26270 */
[----:B------:R-:W-:Y:S01]  /*a380*/  VIADD R3, R207, 0x11 ;  /* 0x00000011cf037836 */ /* 0x000fe20000000000 */
[----:B---3--:R-:W-:Y:S02]  /*a390*/  FSEL R215, R215, -INF , !P6 ;  /* 0xff800000d7d77808 */ /* 0x008fe40007000000 */
[-C--:B------:R-:W-:Y:S01]  /*a3a0*/  ISETP.GE.AND P6, PT, R219, R192.reuse, PT ;  /* 0x000000c0db00720c */ /* 0x080fe20003fc6270 */
[----:B------:R-:W-:Y:S01]  /*a3b0*/  FMUL.FTZ R219, R30, UR7 ;  /* 0x000000071edb7c20 */ /* 0x000fe20008410000 */
[----:B------:R-:W-:Y:S03]  /*a3c0*/  FSEL R226, R132, -INF , !P3 ;  /* 0xff80000084e27808 */ /* 0x000fe60005800000 */
[----:B------:R-:W3:Y:S01]  /*a3d0*/  MUFU.TANH R134, R134 ;  /* 0x0000008600867308 */ /* 0x000ee20000002400 */
[----:B------:R-:W-:Y:S01]  /*a3e0*/  ISETP.GE.AND P3, PT, R3, R193, PT ;  /* 0x000000c10300720c */ /* 0x000fe20003f66270 */
[----:B------:R-:W-:Y:S01]  /*a3f0*/  FMUL.FTZ R132, R34, UR7 ;  /* 0x0000000722847c20 */ /* 0x000fe20008410000 */
[----:B--2---:R-:W-:Y:S02]  /*a400*/  FSEL R224, R224, -INF , !P0 ;  /* 0xff800000e0e07808 */ /* 0x004fe40004000000 */
[-C--:B------:R-:W-:Y:S02]  /*a410*/  ISETP.GE.AND P0, PT, R227, R192.reuse, PT ;  /* 0x000000c0e300720c */ /* 0x080fe40003f06270 */
[----:B------:R-:W-:Y:S03]  /*a420*/  FSEL R227, R224, -INF , !P1 ;  /* 0xff800000e0e37808 */ /* 0x000fe60004800000 */
[----:B------:R-:W2:Y:S01]  /*a430*/  MUFU.TANH R220, R220 ;  /* 0x000000dc00dc7308 */ /* 0x000ea20000002400 */
[----:B------:R-:W-:Y:S01]  /*a440*/  FSEL R224, R215, -INF , !P4 ;  /* 0xff800000d7e07808 */ /* 0x000fe20006000000 */
[----:B-1----:R-:W-:Y:S01]  /*a450*/  FMUL.FTZ R222, R35, UR7 ;  /* 0x0000000723de7c20 */ /* 0x002fe20008410000 */
[-C--:B------:R-:W-:Y:S02]  /*a460*/  ISETP.GT.AND P4, PT, R200, R3.reuse, PT ;  /* 0x00000003c800720c */ /* 0x080fe40003f84270 */
[----:B------:R-:W-:Y:S01]  /*a470*/  FSEL R225, R218, -INF , !P0 ;  /* 0xff800000dae17808 */ /* 0x000fe20004000000 */
[----:B------:R-:W-:Y:S01]  /*a480*/  FMUL.FTZ R218, R32, UR7 ;  /* 0x0000000720da7c20 */ /* 0x000fe20008410000 */
[----:B----4-:R-:W-:Y:S03]  /*a490*/  FSEL R135, R135, -INF , !P4 ;  /* 0xff80000087877808 */ /* 0x010fe60006000000 */
[----:B------:R-:W1:Y:S01]  /*a4a0*/  MUFU.TANH R219, R219 ;  /* 0x000000db00db7308 */ /* 0x000e620000002400 */
[C---:B------:R-:W-:Y:S02]  /*a4b0*/  ISETP.GT.AND P1, PT, R194.reuse, R3, PT ;  /* 0x00000003c200720c */ /* 0x040fe40003f24270 */
[----:B------:R-:W-:Y:S02]  /*a4c0*/  ISETP.GE.AND P4, PT, R3, R192, PT ;  /* 0x000000c00300720c */ /* 0x000fe40003f86270 */
[-C--:B------:R-:W-:Y:S02]  /*a4d0*/  ISETP.GT.AND P0, PT, R194, R221.reuse, PT ;  /* 0x000000ddc200720c */ /* 0x080fe40003f04270 */
[----:B------:R-:W-:Y:S03]  /*a4e0*/  FSEL R223, R133, -INF , !P6 ;  /* 0xff80000085df7808 */ /* 0x000fe60007000000 */
[----:B------:R-:W4:Y:S01]  /*a4f0*/  MUFU.TANH R217, R217 ;  /* 0x000000d900d97308 */ /* 0x000f220000002400 */
[----:B---3--:R-:W-:Y:S02]  /*a500*/  FSEL R134, R134, -INF , !P0 ;  /* 0xff80000086867808 */ /* 0x008fe40004000000 */
[----:B------:R-:W-:Y:S02]  /*a510*/  FMNMX3.FTZ R133, R0, R244, R242, !PT ;  /* 0x000000f400857276 */ /* 0x000fe400078100f2 */
[----:B------:R-:W-:Y:S02]  /*a520*/  ISETP.GT.AND P0, PT, R200, R221, PT ;  /* 0x000000ddc800720c */ /* 0x000fe40003f04270 */
[----:B------:R-:W-:Y:S03]  /*a530*/  FMNMX3.FTZ R133, R133, R246, R240, !PT ;  /* 0x000000f685857276 */ /* 0x000fe600078100f0 */
[----:B------:R3:W-:Y:S01]  /*a540*/  MUFU.TANH R3, R222 ;  /* 0x000000de00037308 */ /* 0x0007e20000002400 */
[----:B--2---:R-:W-:Y:S02]  /*a550*/  FSEL R220, R220, -INF , !P1 ;  /* 0xff800000dcdc7808 */ /* 0x004fe40004800000 */
[----:B-1----:R-:W-:Y:S02]  /*a560*/  FSEL R219, R219, -INF , !P0 ;  /* 0xff800000dbdb7808 */ /* 0x002fe40004000000 */
[C---:B------:R-:W-:Y:S02]  /*a570*/  ISETP.GE.AND P1, PT, R221.reuse, R193, PT ;  /* 0x000000c1dd00720c */ /* 0x040fe40003f26270 */
[----:B------:R-:W-:Y:S03]  /*a580*/  ISETP.GE.AND P0, PT, R221, R192, PT ;  /* 0x000000c0dd00720c */ /* 0x000fe60003f06270 */
[----:B------:R-:W1:Y:S01]  /*a590*/  MUFU.TANH R132, R132 ;  /* 0x0000008400847308 */ /* 0x000e620000002400 */
[----:B------:R-:W-:Y:S01]  /*a5a0*/  FSEL R221, R216, -INF , !P5 ;  /* 0xff800000d8dd7808 */ /* 0x000fe20006800000 */
[----:B------:R-:W-:Y:S01]  /*a5b0*/  VIADD R216, R214, 0xffffffff ;  /* 0xffffffffd6d87836 */ /* 0x000fe20000000000 */
[----:B------:R-:W-:Y:S02]  /*a5c0*/  FMNMX3.FTZ R248, R248, R239, R237, !PT ;  /* 0x000000eff8f87276 */ /* 0x000fe400078100ed */
[----:B------:R-:W-:Y:S02]  /*a5d0*/  FMNMX3.FTZ R133, R133, R236, R234, !PT ;  /* 0x000000ec85857276 */ /* 0x000fe400078100ea */
[----:B------:R-:W-:Y:S03]  /*a5e0*/  ISETP.GT.AND P6, PT, R194, R247, PT ;  /* 0x000000f7c200720c */ /* 0x000fe60003fc4270 */
[----:B------:R-:W2:Y:S01]  /*a5f0*/  MUFU.TANH R218, R218 ;  /* 0x000000da00da7308 */ /* 0x000ea20000002400 */
[----:B------:R-:W-:Y:S02]  /*a600*/  FSEL R220, R220, -INF , !P3 ;  /* 0xff800000dcdc7808 */ /* 0x000fe40005800000 */
[----:B------:R-:W-:Y:S02]  /*a610*/  ISETP.GT.AND P3, PT, R200, R245, PT ;  /* 0x000000f5c800720c */ /* 0x000fe40003f64270 */
[----:B------:R-:W-:Y:S02]  /*a620*/  FMNMX3.FTZ R248, R248, R235, R233, !PT ;  /* 0x000000ebf8f87276 */ /* 0x000fe400078100e9 */
[----:B------:R-:W-:Y:S02]  /*a630*/  FMNMX3.FTZ R133, R133, R238, R232, !PT ;  /* 0x000000ee85857276 */ /* 0x000fe400078100e8 */
[----:B------:R-:W-:Y:S02]  /*a640*/  FSEL R219, R219, -INF , !P0 ;  /* 0xff800000dbdb7808 */ /* 0x000fe40004000000 */
[----:B------:R-:W-:Y:S02]  /*a650*/  ISETP.GT.AND P0, PT, R216, R197, PT ;  /* 0x000000c5d800720c */ /* 0x000fe40003f04270 */
[----:B----4-:R-:W-:Y:S02]  /*a660*/  FSEL R215, R217, -INF , !P6 ;  /* 0xff800000d9d77808 */ /* 0x010fe40007000000 */
[----:B---3--:R-:W-:Y:S02]  /*a670*/  FSEL R222, R134, -INF , !P1 ;  /* 0xff80000086de7808 */ /* 0x008fe40004800000 */
[----:B------:R-:W-:Y:S02]  /*a680*/  ISETP.GT.AND P5, PT, R194, R245, PT ;  /* 0x000000f5c200720c */ /* 0x000fe40003fa4270 */
[----:B------:R-:W-:Y:S02]  /*a690*/  ISETP.GT.AND P6, PT, R200, R247, PT ;  /* 0x000000f7c800720c */ /* 0x000fe40003fc4270 */
[----:B-1----:R-:W-:Y:S02]  /*a6a0*/  FSEL R134, R132, -INF , !P3 ;  /* 0xff80000084867808 */ /* 0x002fe40005800000 */
[----:B------:R-:W-:Y:S02]  /*a6b0*/  FMNMX3.FTZ R132, R248, R231, R229, !PT ;  /* 0x000000e7f8847276 */ /* 0x000fe400078100e5 */
[----:B------:R-:W-:Y:S02]  /*a6c0*/  FMNMX3.FTZ R133, R133, R230, R228, !PT ;  /* 0x000000e685857276 */ /* 0x000fe400078100e4 */
[----:B--2---:R-:W-:Y:S02]  /*a6d0*/  FSEL R218, R218, -INF , !P5 ;  /* 0xff800000dada7808 */ /* 0x004fe40006800000 */
[----:B------:R-:W-:Y:S02]  /*a6e0*/  FSEL R3, R3, -INF , !P6 ;  /* 0xff80000003037808 */ /* 0x000fe40007000000 */
[-C--:B------:R-:W-:Y:S02]  /*a6f0*/  ISETP.GE.AND P5, PT, R247, R193.reuse, PT ;  /* 0x000000c1f700720c */ /* 0x080fe40003fa6270 */
[----:B------:R-:W-:Y:S02]  /*a700*/  ISETP.GE.AND P6, PT, R245, R193, PT ;  /* 0x000000c1f500720c */ /* 0x000fe40003fc6270 */
[----:B------:R-:W-:Y:S02]  /*a710*/  FMNMX3.FTZ R132, R132, R227, R225, !PT ;  /* 0x000000e384847276 */ /* 0x000fe400078100e1 */
[----:B------:R-:W-:Y:S02]  /*a720*/  FMNMX3.FTZ R133, R133, R224, R226, !PT ;  /* 0x000000e085857276 */ /* 0x000fe400078100e2 */
[----:B------:R-:W-:Y:S02]  /*a730*/  FSEL R217, R135, -INF , !P4 ;  /* 0xff80000087d97808 */ /* 0x000fe40006000000 */
[-C--:B------:R-:W-:Y:S02]  /*a740*/  ISETP.GE.AND P1, PT, R247, R192.reuse, PT ;  /* 0x000000c0f700720c */ /* 0x080fe40003f26270 */
        /* <DEDUP_REMOVED lines=10> */
.L_x_1380:
[----:B------:R-:W-:Y:S01]  /*a7f0*/  FMNMX3.FTZ R6, R6, R134, R133, !PT ;  /* 0x0000008606067276 */ /* 0x000fe20007810085 */
[----:B------:R-:W-:Y:S01]  /*a800*/  SHFL.BFLY PT, R8, R135, 0x2, 0x1f ;  /* 0x0c401f0087087f89 */ /* 0x000fe200000e0000 */
[----:B------:R-:W-:Y:S07]  /*a810*/  IADD3 R207, PT, PT, R207, -0x40, RZ ;  /* 0xffffffc0cfcf7810 */ /* 0x000fee0007ffe0ff */
        /* <DEDUP_REMOVED lines=54> */
[----:B------:R-:W-:Y:S07]  /*ab80*/  IADD3.X R213, PT, PT, R213, ~R204, RZ, P0, !PT ;  /* 0x800000ccd5d57210 */ /* 0x000fee00007fe4ff */
[----:B------:R-:W-:Y:S01]  /*ab90*/  MUFU.EX2 R166, R166 ;  /* 0x000000a600a67308 */ /* 0x000fe20000000800 */
[----:B------:R-:W-:Y:S02]  /*aba0*/  ISETP.GT.AND P0, PT, R216, R197, PT ;  /* 0x000000c5d800720c */ /* 0x000fe40003f04270 */
[----:B-1----:R-:W-:Y:S07]  /*abb0*/  F2FP.BF16.F32.PACK_AB R136, R170, R171 ;  /* 0x000000abaa88723e */ /* 0x002fee00000010ff */
[----:B------:R-:W1:Y:S10]  /*abc0*/  MUFU.EX2 R165, R165 ;  /* 0x000000a500a57308 */ /* 0x000e740000000800 */
[----:B------:R-:W-:Y:S01]  /*abd0*/  MUFU.EX2 R167, R167 ;  /* 0x000000a700a77308 */ /* 0x000fe20000000800 */
[----:B--2---:R-:W-:Y:S09]  /*abe0*/  F2FP.BF16.F32.PACK_AB R137, R168, R169 ;  /* 0x000000a9a889723e */ /* 0x004ff200000010ff */
[----:B------:R-:W2:Y:S10]  /*abf0*/  MUFU.EX2 R172, R172 ;  /* 0x000000ac00ac7308 */ /* 0x000eb40000000800 */
[----:B------:R-:W4:Y:S01]  /*ac00*/  MUFU.EX2 R2, R7 ;  /* 0x0000000700027308 */ /* 0x000f220000000800 */
[C---:B-1----:R-:W-:Y:S09]  /*ac10*/  F2FP.BF16.F32.PACK_AB R138, R165.reuse, R166 ;  /* 0x000000a6a58a723e */ /* 0x042ff200000010ff */
        /* <DEDUP_REMOVED lines=146> */
[----:B------:R-:W-:Y:S05]  /*b540*/  FADD.FTZ R0, R165, R0 ;  /* 0x00000000a5007221 */ /* 0x000fea0000010000 */
[C---:B--2---:R-:W-:Y:S03]  /*b550*/  HMMA.16816.F32.BF16 R76, R136.reuse, R100, R76 ;  /* 0x00000064884c723c */ /* 0x044fe6000004184c */
[----:B------:R-:W-:Y:S01]  /*b560*/  F2FP.BF16.F32.PACK_AB R100, R174, R173 ;  /* 0x000000adae64723e */ /* 0x000fe200000010ff */
[----:B------:R-:W-:Y:S01]  /*b570*/  FADD.FTZ R173, R173, R0 ;  /* 0x00000000adad7221 */ /* 0x000fe20000010000 */
[----:B------:R-:W-:Y:S03]  /*b580*/  F2FP.BF16.F32.PACK_AB R101, R175, R176 ;  /* 0x000000b0af65723e */ /* 0x000fe600000010ff */
[C---:B------:R-:W-:Y:S03]  /*b590*/  HMMA.16816.F32.BF16 R80, R136.reuse, R102, R80 ;  /* 0x000000668850723c */ /* 0x040fe60000041850 */
[----:B-----5:R-:W-:Y:S01]  /*b5a0*/  F2FP.BF16.F32.PACK_AB R102, R214, R177 ;  /* 0x000000b1d666723e */ /* 0x020fe200000010ff */
[----:B------:R-:W-:Y:S01]  /*b5b0*/  FADD.FTZ R174, R174, R173 ;  /* 0x000000adaeae7221 */ /* 0x000fe20000010000 */
[----:B---3--:R-:W-:Y:S03]  /*b5c0*/  F2FP.BF16.F32.PACK_AB R103, R179, R178 ;  /* 0x000000b2b367723e */ /* 0x008fe600000010ff */
[C---:B----4-:R-:W-:Y:S08]  /*b5d0*/  HMMA.16816.F32.BF16 R84, R136.reuse, R108, R84 ;  /* 0x0000006c8854723c */ /* 0x050ff00000041854 */
        /* <DEDUP_REMOVED lines=13> */
[--C-:B------:R-:W-:Y:S05]  /*b6b0*/  FFMA.FTZ R116, R228, UR4, -R153.reuse ;  /* 0x00000004e4747c23 */ /* 0x100fea0008010899 */
[C---:B------:R-:W-:Y:S08]  /*b6c0*/  HMMA.16816.F32.BF16 R24, R100.reuse, R118, R24 ;  /* 0x000000766418723c */ /* 0x040ff00000041818 */
[C---:B------:R-:W-:Y:S08]  /*b6d0*/  HMMA.16816.F32.BF16 R28, R100.reuse, R120, R28 ;  /* 0x00000078641c723c */ /* 0x040ff0000004181c */
[C---:B------:R-:W-:Y:S01]  /*b6e0*/  HMMA.16816.F32.BF16 R32, R100.reuse, R122, R32 ;  /* 0x0000007a6420723c */ /* 0x040fe20000041820 */
[----:B------:R-:W-:Y:S07]  /*b6f0*/  LDSM.16.MT88.4 R120, [R164+0x1000] ;  /* 0x00100000a478783b */ /* 0x000fee0000004200 */
[C---:B-1----:R-:W-:Y:S08]  /*b700*/  HMMA.16816.F32.BF16 R36, R100.reuse, R104, R36 ;  /* 0x000000686424723c */ /* 0x042ff00000041824 */
[C---:B------:R-:W-:Y:S01]  /*b710*/  HMMA.16816.F32.BF16 R40, R100.reuse, R106, R40 ;  /* 0x0000006a6428723c */ /* 0x040fe20000041828 */
[----:B------:R-:W1:Y:S07]  /*b720*/  LDSM.16.MT88.4 R104, [R164+0x4800] ;  /* 0x00480000a468783b */ /* 0x000e6e0000004200 */
[C---:B------:R-:W-:Y:S03]  /*b730*/  HMMA.16816.F32.BF16 R44, R100.reuse, R124, R44 ;  /* 0x0000007c642c723c */ /* 0x040fe6000004182c */
[--C-:B------:R-:W-:Y:S02]  /*b740*/  FFMA.FTZ R124, R227, UR4, -R152.reuse ;  /* 0x00000004e37c7c23 */ /* 0x100fe40008010898 */
[----:B------:R2:W-:Y:S03]  /*b750*/  MUFU.EX2 R227, R116 ;  /* 0x0000007400e37308 */ /* 0x0005e60000000800 */
[C---:B------:R-:W-:Y:S08]  /*b760*/  HMMA.16816.F32.BF16 R48, R100.reuse, R126, R48 ;  /* 0x0000007e6430723c */ /* 0x040ff00000041830 */
[C---:B------:R-:W-:Y:S01]  /*b770*/  HMMA.16816.F32.BF16 R52, R100.reuse, R128, R52 ;  /* 0x000000806434723c */ /* 0x040fe20000041834 */
[----:B--2---:R-:W-:Y:S07]  /*b780*/  LDSM.16.MT88.4 R116, [R135+0x1000] ;  /* 0x001000008774783b */ /* 0x004fee0000004200 */
[C---:B------:R-:W-:Y:S01]  /*b790*/  HMMA.16816.F32.BF16 R56, R100.reuse, R130, R56 ;  /* 0x000000826438723c */ /* 0x040fe20000041838 */
[----:B------:R-:W-:Y:S07]  /*b7a0*/  LDSM.16.MT88.4 R128, [R180+0xf000] ;  /* 0x00f00000b480783b */ /* 0x000fee0000004200 */
[C---:B---3--:R-:W-:Y:S08]  /*b7b0*/  HMMA.16816.F32.BF16 R60, R100.reuse, R136, R60 ;  /* 0x00000088643c723c */ /* 0x048ff0000004183c */
[C---:B------:R-:W-:Y:S01]  /*b7c0*/  HMMA.16816.F32.BF16 R64, R100.reuse, R138, R64 ;  /* 0x0000008a6440723c */ /* 0x040fe20000041840 */
[----:B------:R-:W-:Y:S07]  /*b7d0*/  LDSM.16.MT88.4 R136, [R135+0x3000] ;  /* 0x003000008788783b */ /* 0x000fee0000004200 */
[C---:B------:R-:W-:Y:S03]  /*b7e0*/  HMMA.16816.F32.BF16 R68, R100.reuse, R140, R68 ;  /* 0x0000008c6444723c */ /* 0x040fe60000041844 */
[--C-:B------:R-:W-:Y:S01]  /*b7f0*/  FFMA.FTZ R140, R226, UR4, -R153.reuse ;  /* 0x00000004e28c7c23 */ /* 0x100fe20008010899 */
[--C-:B------:R-:W-:Y:S04]  /*b800*/  FFMA.FTZ R226, R221, UR4, -R152.reuse ;  /* 0x00000004dde27c23 */ /* 0x100fe80008010898 */
[C---:B------:R-:W-:Y:S02]  /*b810*/  HMMA.16816.F32.BF16 R72, R100.reuse, R142, R72 ;  /* 0x0000008e6448723c */ /* 0x040fe40000041848 */
[----:B------:R-:W-:Y:S06]  /*b820*/  MUFU.EX2 R226, R226 ;  /* 0x000000e200e27308 */ /* 0x000fec0000000800 */
[C---:B----4-:R-:W-:Y:S03]  /*b830*/  HMMA.16816.F32.BF16 R76, R100.reuse, R112, R76 ;  /* 0x00000070644c723c */ /* 0x050fe6000004184c */
[--C-:B------:R-:W-:Y:S01]  /*b840*/  FFMA.FTZ R112, R230, UR4, -R153.reuse ;  /* 0x00000004e6707c23 */ /* 0x100fe20008010899 */
[--C-:B------:R-:W-:Y:S02]  /*b850*/  FFMA.FTZ R230, R225, UR4, -R152.reuse ;  /* 0x00000004e1e67c23 */ /* 0x100fe40008010898 */
[----:B------:R2:W-:Y:S02]  /*b860*/  MUFU.EX2 R225, R124 ;  /* 0x0000007c00e17308 */ /* 0x0005e40000000800 */
[C---:B------:R-:W-:Y:S08]  /*b870*/  HMMA.16816.F32.BF16 R80, R100.reuse, R114, R80 ;  /* 0x000000726450723c */ /* 0x040ff00000041850 */
[----:B------:R3:W4:Y:S10]  /*b880*/  MUFU.EX2 R228, R112 ;  /* 0x0000007000e47308 */ /* 0x0007340000000800 */
[----:B------:R-:W5:Y:S01]  /*b890*/  MUFU.EX2 R230, R230 ;  /* 0x000000e600e67308 */ /* 0x000f620000000800 */
[C---:B------:R-:W-:Y:S03]  /*b8a0*/  HMMA.16816.F32.BF16 R84, R100.reuse, R144, R84 ;  /* 0x000000906454723c */ /* 0x040fe60000041854 */
[--C-:B------:R-:W-:Y:S01]  /*b8b0*/  FFMA.FTZ R144, R223, UR4, -R152.reuse ;  /* 0x00000004df907c23 */ /* 0x100fe20008010898 */
[----:B--2---:R-:W-:Y:S05]  /*b8c0*/  LDSM.16.MT88.4 R124, [R181+0xf000] ;  /* 0x00f00000b57c783b */ /* 0x004fea0000004200 */
[----:B------:R2:W5:Y:S01]  /*b8d0*/  MUFU.EX2 R223, R140 ;  /* 0x0000008c00df7308 */ /* 0x0005620000000800 */
[C---:B------:R-:W-:Y:S09]  /*b8e0*/  HMMA.16816.F32.BF16 R88, R100.reuse, R146, R88 ;  /* 0x000000926458723c */ /* 0x040ff20000041858 */
[----:B------:R-:W5:Y:S01]  /*b8f0*/  MUFU.EX2 R221, R144 ;  /* 0x0000009000dd7308 */ /* 0x000f620000000800 */
[----:B---3--:R-:W3:Y:S01]  /*b900*/  LDSM.16.MT88.4 R112, [R180+0xd000] ;  /* 0x00d00000b470783b */ /* 0x008ee20000004200 */
[C---:B-1----:R-:W-:Y:S07]  /*b910*/  HMMA.16816.F32.BF16 R92, R100.reuse, R104, R92 ;  /* 0x00000068645c723c */ /* 0x042fee000004185c */
[----:B--2---:R-:W-:Y:S01]  /*b920*/  LDSM.16.MT88.4 R140, [R181+0x11000] ;  /* 0x01100000b58c783b */ /* 0x004fe20000004200 */
[----:B------:R-:W-:Y:S03]  /*b930*/  HMMA.16816.F32.BF16 R96, R100, R106, R96 ;  /* 0x0000006a6460723c */ /* 0x000fe60000041860 */
[----:B----4-:R-:W-:Y:S04]  /*b940*/  F2FP.BF16.F32.PACK_AB R100, R227, R228 ;  /* 0x000000e4e364723e */ /* 0x010fe800000010ff */
[----:B------:R-:W1:Y:S01]  /*b950*/  LDSM.16.MT88.4 R104, [R164+0x3000] ;  /* 0x00300000a468783b */ /* 0x000e620000004200 */
[----:B-----5:R-:W-:Y:S02]  /*b960*/  F2FP.BF16.F32.PACK_AB R101, R230, R225 ;  /* 0x000000e1e665723e */ /* 0x020fe400000010ff */
[----:B------:R-:W-:Y:S02]  /*b970*/  F2FP.BF16.F32.PACK_AB R102, R223, R224 ;  /* 0x000000e0df66723e */ /* 0x000fe400000010ff */
[----:B------:R-:W-:Y:S03]  /*b980*/  F2FP.BF16.F32.PACK_AB R103, R226, R221 ;  /* 0x000000dde267723e */ /* 0x000fe600000010ff */
[----:B------:R-:W2:Y:S04]  /*b990*/  LDSM.16.MT88.4 R144, [R180+0x11000] ;  /* 0x01100000b490783b */ /* 0x000ea80000004200 */
[C---:B------:R-:W-:Y:S08]  /*b9a0*/  HMMA.16816.F32.BF16 R4, R100.reuse, R108, R4 ;  /* 0x0000006c6404723c */ /* 0x040ff00000041804 */
[C---:B------:R-:W-:Y:S01]  /*b9b0*/  HMMA.16816.F32.BF16 R8, R100.reuse, R110, R8 ;  /* 0x0000006e6408723c */ /* 0x040fe20000041808 */
[----:B------:R-:W4:Y:S07]  /*b9c0*/  LDSM.16.MT88.4 R108, [R164+0x5000] ;  /* 0x00500000a46c783b */ /* 0x000f2e0000004200 */
[C---:B---3--:R-:W-:Y:S03]  /*b9d0*/  HMMA.16816.F32.BF16 R12, R100.reuse, R112, R12 ;  /* 0x00000070640c723c */ /* 0x048fe6000004180c */
        /* <DEDUP_REMOVED lines=17> */
[----:B------:R-:W2:Y:S01]  /*baf0*/  MUFU.EX2 R215, R112 ;  /* 0x0000007000d77308 */ /* 0x000ea20000000800 */
[----:B---3--:R-:W-:Y:S01]  /*bb00*/  LDSM.16.MT88.4 R152, [R135+0x3800] ;  /* 0x003800008798783b */ /* 0x008fe20000004200 */
[C---:B------:R-:W-:Y:S08]  /*bb10*/  HMMA.16816.F32.BF16 R32, R100.reuse, R122, R32 ;  /* 0x0000007a6420723c */ /* 0x040ff00000041820 */
[C---:B------:R-:W-:Y:S08]  /*bb20*/  HMMA.16816.F32.BF16 R36, R100.reuse, R124, R36 ;  /* 0x0000007c6424723c */ /* 0x040ff00000041824 */
[C---:B------:R-:W-:Y:S01]  /*bb30*/  HMMA.16816.F32.BF16 R40, R100.reuse, R126, R40 ;  /* 0x0000007e6428723c */ /* 0x040fe20000041828 */
[----:B------:R-:W3:Y:S07]  /*bb40*/  LDSM.16.MT88.4 R124, [R181+0xd800] ;  /* 0x00d80000b57c783b */ /* 0x000eee0000004200 */
[C---:B------:R-:W-:Y:S08]  /*bb50*/  HMMA.16816.F32.BF16 R44, R100.reuse, R128, R44 ;  /* 0x00000080642c723c */ /* 0x040ff0000004182c */
[C---:B------:R-:W-:Y:S08]  /*bb60*/  HMMA.16816.F32.BF16 R48, R100.reuse, R130, R48 ;  /* 0x000000826430723c */ /* 0x040ff00000041830 */
[C---:B------:R-:W-:Y:S03]  /*bb70*/  HMMA.16816.F32.BF16 R52, R100.reuse, R136, R52 ;  /* 0x000000886434723c */ /* 0x040fe60000041834 */
[----:B-----5:R-:W-:Y:S02]  /*bb80*/  F2FP.BF16.F32.PACK_AB R136, R219, R220 ;  /* 0x000000dcdb88723e */ /* 0x020fe400000010ff */
[----:B-1----:R-:W-:Y:S03]  /*bb90*/  F2FP.BF16.F32.PACK_AB R137, R218, R217 ;  /* 0x000000d9da89723e */ /* 0x002fe600000010ff */
[C---:B------:R-:W-:Y:S03]  /*bba0*/  HMMA.16816.F32.BF16 R56, R100.reuse, R138, R56 ;  /* 0x0000008a6438723c */ /* 0x040fe60000041838 */
[----:B--2---:R-:W-:Y:S02]  /*bbb0*/  F2FP.BF16.F32.PACK_AB R138, R222, R215 ;  /* 0x000000d7de8a723e */ /* 0x004fe400000010ff */
[----:B------:R-:W-:Y:S03]  /*bbc0*/  F2FP.BF16.F32.PACK_AB R139, R232, R229 ;  /* 0x000000e5e88b723e */ /* 0x000fe600000010ff */
[C---:B------:R-:W-:Y:S08]  /*bbd0*/  HMMA.16816.F32.BF16 R60, R100.reuse, R104, R60 ;  /* 0x00000068643c723c */ /* 0x040ff0000004183c */
[C---:B------:R-:W-:Y:S01]  /*bbe0*/  HMMA.16816.F32.BF16 R64, R100.reuse, R106, R64 ;  /* 0x0000006a6440723c */ /* 0x040fe20000041840 */
[----:B------:R-:W1:Y:S07]  /*bbf0*/  LDSM.16.MT88.4 R104, [R135+0x1800] ;  /* 0x001800008768783b */ /* 0x000e6e0000004200 */
[C---:B------:R-:W-:Y:S08]  /*bc00*/  HMMA.16816.F32.BF16 R68, R100.reuse, R140, R68 ;  /* 0x0000008c6444723c */ /* 0x040ff00000041844 */
[C---:B------:R-:W-:Y:S01]  /*bc10*/  HMMA.16816.F32.BF16 R72, R100.reuse, R142, R72 ;  /* 0x0000008e6448723c */ /* 0x040fe20000041848 */
[----:B------:R-:W2:Y:S07]  /*bc20*/  LDSM.16.MT88.4 R140, [R164+0x1800] ;  /* 0x00180000a48c783b */ /* 0x000eae0000004200 */
        /* <DEDUP_REMOVED lines=8> */
[C---:B---3--:R-:W-:Y:S05]  /*bcb0*/  HMMA.16816.F32.BF16 R128, R136.reuse, R124, R4 ;  /* 0x0000007c8880723c */ /* 0x048fea0000041804 */
[----:B------:R-:W-:Y:S03]  /*bcc0*/  FADD.FTZ R5, R167, R168 ;  /* 0x000000a8a7057221 */ /* 0x000fe60000010000 */
[C---:B------:R-:W-:Y:S01]  /*bcd0*/  HMMA.16816.F32.BF16 R124, R136.reuse, R126, R8 ;  /* 0x0000007e887c723c */ /* 0x040fe20000041808 */
[----:B------:R-:W3:Y:S02]  /*bce0*/  LDSM.16.MT88.4 R8, [R180+0x11800] ;  /* 0x01180000b408783b */ /* 0x000ee40000004200 */
[----:B------:R-:W-:Y:S04]  /*bcf0*/  FADD.FTZ R5, R172, R5 ;  /* 0x00000005ac057221 */ /* 0x000fe80000010000 */
[----:B------:R-:W-:Y:S01]  /*bd00*/  FADD.FTZ R176, R176, R5 ;  /* 0x00000005b0b07221 */ /* 0x000fe20000010000 */
[C---:B------:R-:W-:Y:S01]  /*bd10*/  HMMA.16816.F32.BF16 R120, R136.reuse, R116, R12 ;  /* 0x000000748878723c */ /* 0x040fe2000004180c */
[----:B------:R-:W4:Y:S02]  /*bd20*/  LDSM.16.MT88.4 R12, [R135+0x5800] ;  /* 0x00580000870c783b */ /* 0x000f240000004200 */
[----:B------:R-:W-:Y:S01]  /*bd30*/  FADD.FTZ R175, R175, R176 ;  /* 0x000000b0afaf7221 */ /* 0x000fe20000010000 */
[----:B------:R-:W-:Y:S03]  /*bd40*/  FADD.FTZ R5, R177, R174 ;  /* 0x000000aeb1057221 */ /* 0x000fe60000010000 */
[----:B------:R-:W-:Y:S01]  /*bd50*/  FADD.FTZ R0, R178, R175 ;  /* 0x000000afb2007221 */ /* 0x000fe20000010000 */
[C---:B------:R-:W-:Y:S01]  /*bd60*/  HMMA.16816.F32.BF16 R116, R136.reuse, R118, R16 ;  /* 0x000000768874723c */ /* 0x040fe20000041810 */
[----:B------:R-:W4:Y:S02]  /*bd70*/  LDSM.16.MT88.4 R16, [R164+0x5800] ;  /* 0x00580000a410783b */ /* 0x000f240000004200 */
[----:B------:R-:W-:Y:S01]  /*bd80*/  FADD.FTZ R5, R214, R5 ;  /* 0x00000005d6057221 */ /* 0x000fe20000010000 */
[----:B------:R-:W-:Y:S01]  /*bd90*/  MOV R214, R216 ;  /* 0x000000d800d67202 */ /* 0x000fe20000000f00 */
[----:B------:R-:W-:Y:S02]  /*bda0*/  FADD.FTZ R0, R179, R0 ;  /* 0x00000000b3007221 */ /* 0x000fe40000010000 */
[----:B------:R-:W-:Y:S01]  /*bdb0*/  FADD.FTZ R228, R228, R5 ;  /* 0x00000005e4e47221 */ /* 0x000fe20000010000 */
[C---:B-1----:R-:W-:Y:S03]  /*bdc0*/  HMMA.16816.F32.BF16 R112, R136.reuse, R104, R20 ;  /* 0x000000688870723c */ /* 0x042fe60000041814 */
[----:B------:R-:W-:Y:S01]  /*bdd0*/  FADD.FTZ R225, R225, R0 ;  /* 0x00000000e1e17221 */ /* 0x000fe20000010000 */
[----:B------:R-:W-:Y:S03]  /*bde0*/  FADD.FTZ R227, R227, R228 ;  /* 0x000000e4e3e37221 */ /* 0x000fe60000010000 */
[----:B------:R-:W-:Y:S01]  /*bdf0*/  FADD.FTZ R230, R230, R225 ;  /* 0x000000e1e6e67221 */ /* 0x000fe20000010000 */
[C---:B------:R-:W-:Y:S03]  /*be00*/  HMMA.16816.F32.BF16 R108, R136.reuse, R106, R24 ;  /* 0x0000006a886c723c */ /* 0x040fe60000041818 */
[----:B------:R-:W-:Y:S01]  /*be10*/  FADD.FTZ R224, R224, R227 ;  /* 0x000000e3e0e07221 */ /* 0x000fe20000010000 */
[----:B------:R-:W-:Y:S03]  /*be20*/  FADD.FTZ R221, R221, R230 ;  /* 0x000000e6dddd7221 */ /* 0x000fe60000010000 */
[----:B------:R-:W-:Y:S01]  /*be30*/  FADD.FTZ R223, R223, R224 ;  /* 0x000000e0dfdf7221 */ /* 0x000fe20000010000 */
[C---:B--2---:R-:W-:Y:S03]  /*be40*/  HMMA.16816.F32.BF16 R104, R136.reuse, R140, R28 ;  /* 0x0000008c8868723c */ /* 0x044fe6000004181c */
[----:B------:R-:W-:Y:S01]  /*be50*/  FADD.FTZ R226, R226, R221 ;  /* 0x000000dde2e27221 */ /* 0x000fe20000010000 */
[----:B------:R-:W-:Y:S03]  /*be60*/  FADD.FTZ R0, R220, R223 ;  /* 0x000000dfdc007221 */ /* 0x000fe60000010000 */
[----:B------:R-:W-:Y:S01]  /*be70*/  FADD.FTZ R217, R217, R226 ;  /* 0x000000e2d9d97221 */ /* 0x000fe20000010000 */
[C---:B------:R-:W-:Y:S03]  /*be80*/  HMMA.16816.F32.BF16 R100, R136.reuse, R142, R32 ;  /* 0x0000008e8864723c */ /* 0x040fe60000041820 */
[----:B------:R-:W-:Y:S01]  /*be90*/  FADD.FTZ R0, R219, R0 ;  /* 0x00000000db007221 */ /* 0x000fe20000010000 */
[----:B------:R-:W-:Y:S03]  /*bea0*/  FADD.FTZ R218, R218, R217 ;  /* 0x000000d9dada7221 */ /* 0x000fe60000010000 */
[----:B------:R-:W-:Y:S01]  /*beb0*/  FADD.FTZ R211, R215, R0 ;  /* 0x00000000d7d37221 */ /* 0x000fe20000010000 */
[C---:B-----5:R-:W-:Y:S03]  /*bec0*/  HMMA.16816.F32.BF16 R36, R136.reuse, R144, R36 ;  /* 0x000000908824723c */ /* 0x060fe60000041824 */
[----:B------:R-:W-:Y:S01]  /*bed0*/  FADD.FTZ R209, R229, R218 ;  /* 0x000000dae5d17221 */ /* 0x000fe20000010000 */
[----:B------:R-:W-:Y:S01]  /*bee0*/  FADD.FTZ R211, R222, R211 ;  /* 0x000000d3ded37221 */ /* 0x000fe20000010000 */
[----:B------:R-:W-:Y:S02]  /*bef0*/  MOV R0, R132 ;  /* 0x0000008400007202 */ /* 0x000fe40000000f00 */
[----:B------:R-:W-:Y:S01]  /*bf00*/  FADD.FTZ R209, R232, R209 ;  /* 0x000000d1e8d17221 */ /* 0x000fe20000010000 */
        /* <DEDUP_REMOVED lines=15> */
[----:B------:R-:W-:Y:S08]  /*c000*/  @!UPT UIADD3 URZ, UPT, UPT, URZ, URZ, URZ ;  /* 0x000000fffffff290 */ /* 0x000ff0000fffe0ff */
[----:B------:R-:W-:Y:S11]  /*c010*/  @P0 BRA `(.L_x_1379) ;  /* 0xffffffcc00980947 */ /* 0x000ff6000383ffff */
.L_x_1378:
        /* <DEDUP_REMOVED lines=261> */
.L_x_1382:
        /* <DEDUP_REMOVED lines=13> */
[----:B------:R-:W-:Y:S01]  /*d140*/  @!P0 IMAD R13, R5, R13, R27 ;  /* 0x0000000d050d8224 */ /* 0x000fe200078e021b */
        /* <DEDUP_REMOVED lines=42> */
.L_x_1384:
[----:B------:R-:W-:Y:S05]  /*d3f0*/  BSYNC.RECONVERGENT B0 ;  /* 0x0000000000007941 */ /* 0x000fea0003800200 */
.L_x_1383:
[----:B------:R-:W2:Y:S01]  /*d400*/  LDCU.64 UR4, c[0x0][0x410] ;  /* 0x00008200ff0477ac */ /* 0x000ea20008000a00 */
[----:B------:R-:W-:Y:S01]  /*d410*/  @P0 IMAD.MOV.U32 R26, RZ, RZ, R24 ;  /* 0x000000ffff1a0224 */ /* 0x000fe200078e0018 */
[----:B-1----:R-:W-:Y:S01]  /*d420*/  LOP3.LUT R3, R14, 0x38, RZ, 0xc0, !PT ;  /* 0x000000380e037812 */ /* 0x002fe200078ec0ff */
[----:B------:R-:W-:Y:S01]  /*d430*/  BSSY.RECONVERGENT B0, `(.L_x_1385) ;  /* 0x000001f000007945 */ /* 0x000fe20003800200 */
[----:B------:R-:W-:Y:S02]  /*d440*/  SHF.R.U32.HI R24, RZ, 0x3, R4 ;  /* 0x00000003ff187819 */ /* 0x000fe40000011604 */
[----:B------:R-:W-:Y:S02]  /*d450*/  IADD3 R10, P0, PT, R3, R26, RZ ;  /* 0x0000001a030a7210 */ /* 0x000fe40007f1e0ff */
[CC--:B------:R-:W-:Y:S01]  /*d460*/  ISETP.GE.AND P3, PT, R24.reuse, R191.reuse, PT ;  /* 0x000000bf1800720c */ /* 0x0c0fe20003f66270 */
[C---:B------:R-:W-:Y:S01]  /*d470*/  VIADD R6, R24.reuse, 0x10 ;  /* 0x0000001018067836 */ /* 0x040fe20000000000 */
[----:B------:R-:W-:Y:S01]  /*d480*/  MOV R25, RZ ;  /* 0x000000ff00197202 */ /* 0x000fe20000000f00 */
[----:B------:R-:W-:Y:S01]  /*d490*/  IMAD.X R11, RZ, RZ, R13, P0 ;  /* 0x000000ffff0b7224 */ /* 0x000fe200000e060d */
[C---:B------:R-:W-:Y:S01]  /*d4a0*/  IADD3 R2, PT, PT, R24.reuse, 0x30, RZ ;  /* 0x0000003018027810 */ /* 0x040fe20007ffe0ff */
[----:B------:R-:W-:Y:S01]  /*d4b0*/  VIADD R4, R24, 0x20 ;  /* 0x0000002018047836 */ /* 0x000fe20000000000 */
[-C--:B------:R-:W-:Y:S01]  /*d4c0*/  ISETP.GE.AND P2, PT, R6, R191.reuse, PT ;  /* 0x000000bf0600720c */ /* 0x080fe20003f46270 */
[----:B------:R1:W3:Y:S01]  /*d4d0*/  LDS.128 R12, [R8+0x2000] ;  /* 0x00200000080c7984 */ /* 0x0002e20000000c00 */
[-C--:B------:R-:W-:Y:S01]  /*d4e0*/  ISETP.GE.AND P0, PT, R2, R191.reuse, PT ;  /* 0x000000bf0200720c */ /* 0x080fe20003f06270 */
[----:B------:R-:W-:Y:S01]  /*d4f0*/  IMAD.WIDE.U32 R24, R0, 0x40, R24 ;  /* 0x0000004000187825 */ /* 0x000fe200078e0018 */
[----:B------:R-:W-:-:S02]  /*d500*/  ISETP.GE.AND P1, PT, R4, R191, PT ;  /* 0x000000bf0400720c */ /* 0x000fc40003f26270 */
[----:B------:R1:W4:Y:S01]  /*d510*/  LDS.128 R4, [R8+0x4000] ;  /* 0x0040000008047984 */ /* 0x0003220000000c00 */
[----:B--2---:R-:W-:-:S04]  /*d520*/  IMAD.WIDE.U32 R10, R20, UR4, R10 ;  /* 0x00000004140a7c25 */ /* 0x004fc8000f8e000a */
[----:B------:R-:W-:Y:S02]  /*d530*/  IMAD R27, R20, UR5, R11 ;  /* 0x00000005141b7c24 */ /* 0x000fe4000f8e020b */
[----:B------:R1:W2:Y:S01]  /*d540*/  LDS.128 R20, [R8] ;  /* 0x0000000008147984 */ /* 0x0002a20000000c00 */
        /* <DEDUP_REMOVED lines=13> */
.L_x_1386:
[----:B------:R-:W-:Y:S05]  /*d620*/  BSYNC.RECONVERGENT B0 ;  /* 0x0000000000007941 */ /* 0x000fea0003800200 */
.L_x_1385:
        /* <DEDUP_REMOVED lines=20> */
.L_x_1388:
[----:B------:R-:W-:Y:S05]  /*d770*/  BSYNC.RECONVERGENT B0 ;  /* 0x0000000000007941 */ /* 0x000fea0003800200 */
.L_x_1387:
        /* <DEDUP_REMOVED lines=20> */
.L_x_1390:
[----:B------:R-:W-:Y:S05]  /*d8c0*/  BSYNC.RECONVERGENT B0 ;  /* 0x0000000000007941 */ /* 0x000fea0003800200 */
.L_x_1389:
[----:B-1--4-:R1:W4:Y:S04]  /*d8d0*/  LDS.128 R4, [R8+0x3800] ;  /* 0x0038000008047984 */ /* 0x0123280000000c00 */
        /* <DEDUP_REMOVED lines=18> */
.L_x_1391:
        /* <DEDUP_REMOVED lines=16> */
.L_x_1824:


//--------------------- .text._ZN5flash16flash_fwd_kernelI23Flash_fwd_kernel_traitsILi192ELi64ELi64ELi4ELb0ELb0EN7cutlass10bfloat16_tE19Flash_kernel_traitsILi192ELi64ELi64ELi4ES3_EELb1ELb0ELb1ELb1ELb0ELb0ELb0ELb0EEEvNS_16Flash_fwd_paramsE --------------------------
	.section	.text._ZN5flash16flash_fwd_kernelI23Flash_fwd_kernel_traitsILi192ELi64ELi64ELi4ELb0ELb0EN7cutlass10bfloat16_tE19Flash_kernel_traitsILi192ELi64ELi64ELi4ES3_EELb1ELb0ELb1ELb1ELb0ELb0ELb0ELb0EEEvNS_16Flash_fwd_paramsE,"ax",@progbits
	.align	128
        .global         _ZN5flash16flash_fwd_kernelI23Flash_fwd_kernel_traitsILi192ELi64ELi64ELi4ELb0ELb0EN7cutlass10bfloat16_tE19Flash_kernel_traitsILi192ELi64ELi64ELi4ES3_EELb1ELb0ELb1ELb1ELb0ELb0ELb0ELb0EEEvNS_16Flash_fwd_paramsE
        .type           _ZN5flash16flash_fwd_kernelI23Flash_fwd_kernel_traitsILi192ELi64ELi64ELi4ELb0ELb0EN7cutlass10bfloat16_tE19Flash_kernel_traitsILi192ELi64ELi64ELi4ES3_EELb1ELb0ELb1ELb1ELb0ELb0ELb0ELb0EEEvNS_16Flash_fwd_paramsE,@function
        .size           _ZN5flash16flash_fwd_kernelI23Flash_fwd_kernel_traitsILi192ELi64ELi64ELi4ELb0ELb0EN7cutlass10bfloat16_tE19Flash_kernel_traitsILi192ELi64ELi64ELi4ES3_EELb1ELb0ELb1ELb1ELb0ELb0ELb0ELb0EEEvNS_16Flash_fwd_paramsE,(.L_x_1825 - _ZN5flash16flash_fwd_kernelI23Flash_fwd_kernel_traitsILi192ELi64ELi64ELi4ELb0ELb0EN7cutlass10bfloat16_tE19Flash_kernel_traitsILi192ELi64ELi64ELi4ES3_EELb1ELb0ELb1ELb1ELb0ELb0ELb0ELb0EEEvNS_16Flash_fwd_paramsE)
        .other          _ZN5flash16flash_fwd_kernelI23Flash_fwd_kernel_traitsILi192ELi64ELi64ELi4ELb0ELb0EN7cutlass10bfloat16_tE19Flash_kernel_traitsILi192ELi64ELi64ELi4ES3_EELb1ELb0ELb1ELb1ELb0ELb0ELb0ELb0EEEvNS_16Flash_fwd_paramsE,@"STO_CUDA_ENTRY STV_DEFAULT"
_ZN5flash16flash_fwd_kernelI23Flash_fwd_kernel_traitsILi192ELi64ELi64ELi4ELb0ELb0EN7cutlass10bfloat16_tE19Flash_kernel_traitsILi192ELi64ELi64ELi4ES3_EELb1ELb0ELb1ELb1ELb0ELb0ELb0ELb0EEEvNS_16Flash_fwd_paramsE:
.text._ZN5flash16flash_fwd_kernelI23Flash_fwd_kernel_traitsILi192ELi64ELi64ELi4ELb0ELb0EN7cutlass10bfloat16_tE19Flash_kernel_traitsILi192ELi64ELi64ELi4ES3_EELb1ELb0ELb1ELb1ELb0ELb0ELb0ELb0EEEvNS_16Flash_fwd_paramsE:
[----:B------:R-:W-:Y:S01]  /*0000*/  LDC R1, c[0x0][0x37c] ;  /* 0x0000df00ff017b82 */ /* 0x000fe20000000800 */
[----:B------:R-:W1:Y:S07]  /*0010*/  LDCU.U8 UR4, c[0x0][0x524] ;  /* 0x0000a480ff0477ac */ /* 0x000e6e0008000000 */
[----:B------:R-:W2:Y:S01]  /*0020*/  LDC R78, c[0x0][0x518] ;  /* 0x00014600ff4e7b82 */ /* 0x000ea20000000800 */
[----:B------:R-:W3:Y:S01]  /*0030*/  LDCU.64 UR16, c[0x0][0x510] ;  /* 0x0000a200ff1077ac */ /* 0x000ee20008000a00 */
[----:B------:R-:W4:Y:S06]  /*0040*/  LDCU.64 UR14, c[0x0][0x358] ;  /* 0x00006b00ff0e77ac */ /* 0x000f2c0008000a00 */
[----:B------:R-:W2:Y:S01]  /*0050*/  LDC R3, c[0x0][0x51c] ;  /* 0x00014700ff037b82 */ /* 0x000ea20000000800 */
[----:B------:R-:W2:Y:S01]  /*0060*/  S2R R10, SR_CTAID.Y ;  /* 0x00000000000a7919 */ /* 0x000ea20000002600 */
[----:B------:R-:W2:Y:S01]  /*0070*/  LDCU.64 UR6, c[0x0][0x470] ;  /* 0x00008e00ff0677ac */ /* 0x000ea20008000a00 */
[----:B-1----:R-:W-:Y:S01]  /*0080*/  ISETP.NE.AND P3, PT, RZ, UR4, PT ;  /* 0x00000004ff007c0c */ /* 0x002fe2000bf65270 */
[----:B------:R-:W1:Y:S01]  /*0090*/  S2R R12, SR_CTAID.Z ;  /* 0x00000000000c7919 */ /* 0x000e620000002700 */
[----:B------:R-:W1:Y:S01]  /*00a0*/  S2R R182, SR_TID.X ;  /* 0x0000000000b67919 */ /* 0x000e620000002100 */
[----:B---3--:R-:W-:-:S02]  /*00b0*/  IMAD.U32 R14, RZ, RZ, UR16 ;  /* 0x00000010ff0e7e24 */ /* 0x008fc4000f8e00ff */
[----:B------:R-:W1:Y:S01]  /*00c0*/  S2UR UR8, SR_CTAID.X ;  /* 0x00000000000879c3 */ /* 0x000e620000002500 */
[----:B------:R-:W-:Y:S01]  /*00d0*/  IMAD.U32 R15, RZ, RZ, UR17 ;  /* 0x00000011ff0f7e24 */ /* 0x000fe2000f8e00ff */
[----:B------:R-:W3:Y:S06]  /*00e0*/  LDCU.64 UR4, c[0x0][0x460] ;  /* 0x00008c00ff0477ac */ /* 0x000eec0008000a00 */
[----:B----4-:R-:W4:Y:S01]  /*00f0*/  @P3 LDG.E.64 R14, desc[UR14][R14.64] ;  /* 0x0000000e0e0e3981 */ /* 0x010f22000c1e1b00 */
[----:B--2---:R-:W-:Y:S01]  /*0100*/  @P3 IMAD.MOV.U32 R2, RZ, RZ, R78 ;  /* 0x000000ffff023224 */ /* 0x004fe200078e004e */
[----:B------:R-:W2:Y:S04]  /*0110*/  @P3 LDC R0, c[0x0][0x520] ;  /* 0x00014800ff003b82 */ /* 0x000ea80000000800 */
[----:B------:R-:W2:Y:S01]  /*0120*/  @P3 LDG.E.64 R8, desc[UR14][R2.64] ;  /* 0x0000000e02083981 */ /* 0x000ea2000c1e1b00 */
[----:B------:R-:W-:Y:S01]  /*0130*/  IMAD.MOV.U32 R210, RZ, RZ, -0x1 ;  /* 0xffffffffffd27424 */ /* 0x000fe200078e00ff */
[----:B---3--:R-:W-:-:S02]  /*0140*/  ISETP.NE.U32.AND P0, PT, RZ, UR4, PT ;  /* 0x00000004ff007c0c */ /* 0x008fc4000bf05070 */
[----:B------:R-:W-:Y:S02]  /*0150*/  ISETP.NE.U32.AND P2, PT, RZ, UR4, PT ;  /* 0x00000004ff007c0c */ /* 0x000fe4000bf45070 */
[----:B------:R-:W-:Y:S02]  /*0160*/  ISETP.NE.AND.EX P0, PT, RZ, UR5, PT, P0 ;  /* 0x00000005ff007c0c */ /* 0x000fe4000bf05300 */
[----:B-1----:R-:W-:Y:S02]  /*0170*/  LOP3.LUT R5, R12, UR8, R10, 0xfe, !PT ;  /* 0x000000080c057c12 */ /* 0x002fe4000f8efe0a */
[----:B------:R-:W-:Y:S01]  /*0180*/  ISETP.NE.AND.EX P2, PT, RZ, UR5, PT, P2 ;  /* 0x00000005ff007c0c */ /* 0x000fe2000bf45320 */
[----:B------:R-:W1:Y:S01]  /*0190*/  LDCU.64 UR4, c[0x0][0x478] ;  /* 0x00008f00ff0477ac */ /* 0x000e620008000a00 */
[----:B------:R-:W-:Y:S02]  /*01a0*/  LOP3.LUT P4, RZ, R5, R182, RZ, 0xfc, !PT ;  /* 0x000000b605ff7212 */ /* 0x000fe4000788fcff */
[----:B------:R-:W3:Y:S05]  /*01b0*/  LDC.64 R4, c[0x0][0x460] ;  /* 0x00011800ff047b82 */ /* 0x000eea0000000a00 */
[----:B------:R-:W-:Y:S01]  /*01c0*/  VOTEU.ANY UP0, P0 ;  /* 0x0000000000ff7886 */ /* 0x000fe20000000100 */
[----:B------:R-:W-:-:S05]  /*01d0*/  PLOP3.LUT P0, PT, PT, PT, UP0, 0x80, 0x8 ;  /* 0x000000000008781c */ /* 0x000fca0003f0f008 */
[----:B------:R-:W1:Y:S01]  /*01e0*/  @!P4 LDC.64 R6, c[0x0][0x528] ;  /* 0x00014a00ff06cb82 */ /* 0x000e620000000a00 */
[----:B----4-:R-:W-:Y:S02]  /*01f0*/  @P3 R2UR UR16, R14 ;  /* 0x000000000e1032ca */ /* 0x010fe400000e0000 */
[----:B------:R-:W-:Y:S02]  /*0200*/  @P3 R2UR UR17, R15 ;  /* 0x000000000f1132ca */ /* 0x000fe400000e0000 */
[----:B--2---:R-:W-:-:S05]  /*0210*/  @P3 IADD3 R78, P1, PT, R8, R0, RZ ;  /* 0x00000000084e3210 */ /* 0x004fca0007f3e0ff */
[----:B------:R-:W-:-:S04]  /*0220*/  @P3 IMAD.X R3, RZ, RZ, R9, P1 ;  /* 0x000000ffff033224 */ /* 0x000fc800008e0609 */
[----:B------:R-:W-:Y:S02]  /*0230*/  IMAD.U32 R18, RZ, RZ, UR16 ;  /* 0x00000010ff127e24 */ /* 0x000fe4000f8e00ff */
[----:B------:R-:W-:Y:S02]  /*0240*/  IMAD.U32 R19, RZ, RZ, UR17 ;  /* 0x00000011ff137e24 */ /* 0x000fe4000f8e00ff */
[----:B------:R-:W-:Y:S02]  /*0250*/  @!P4 IMAD.MOV.U32 R2, RZ, RZ, R78 ;  /* 0x000000ffff02c224 */ /* 0x000fe400078e004e */
[C---:B---3--:R-:W-:Y:S01]  /*0260*/  IMAD.WIDE.U32 R8, R10.reuse, 0x4, R4 ;  /* 0x000000040a087825 */ /* 0x048fe200078e0004 */
[----:B-1----:R1:W-:Y:S04]  /*0270*/  @!P4 STG.E.64 desc[UR14][R6.64], R18 ;  /* 0x000000120600c986 */ /* 0x0023e8000c101b0e */
[----:B------:R2:W-:Y:S04]  /*0280*/  @!P4 STG.E.64 desc[UR14][R6.64+0x8], R2 ;  /* 0x000008020600c986 */ /* 0x0005e8000c101b0e */
[----:B------:R-:W3:Y:S04]  /*0290*/  @P2 LDG.E R210, desc[UR14][R8.64] ;  /* 0x0000000e08d22981 */ /* 0x000ee8000c1e1900 */
[----:B------:R4:W3:Y:S01]  /*02a0*/  @P0 LDG.E R17, desc[UR14][R8.64+0x4] ;  /* 0x0000040e08110981 */ /* 0x0008e2000c1e1900 */
[----:B------:R-:W-:Y:S01]  /*02b0*/  ISETP.NE.U32.AND P4, PT, RZ, UR6, PT ;  /* 0x00000006ff007c0c */ /* 0x000fe2000bf85070 */
[----:B------:R-:W-:Y:S01]  /*02c0*/  IMAD.SHL.U32 R15, R10, 0x4, RZ ;  /* 0x000000040a0f7824 */ /* 0x000fe200078e00ff */
[----:B------:R-:W-:-:S02]  /*02d0*/  ISETP.NE.U32.AND P2, PT, RZ, UR4, PT ;  /* 0x00000004ff007c0c */ /* 0x000fc4000bf45070 */
[----:B------:R-:W-:Y:S02]  /*02e0*/  ISETP.NE.AND.EX P4, PT, RZ, UR7, PT, P4 ;  /* 0x00000007ff007c0c */ /* 0x000fe4000bf85340 */
[----:B------:R-:W-:Y:S02]  /*02f0*/  ISETP.NE.AND.EX P2, PT, RZ, UR5, PT, P2 ;  /* 0x00000005ff007c0c */ /* 0x000fe4000bf45320 */
[----:B------:R-:W-:-:S09]  /*0300*/  SHF.R.U32.HI R0, RZ, 0x1e, R10 ;  /* 0x0000001eff007819 */ /* 0x000fd2000001160a */
[C---:B------:R-:W-:Y:S02]  /*0310*/  @P4 IADD3 R4, P3, PT, R15.reuse, UR6, RZ ;  /* 0x000000060f044c10 */ /* 0x040fe4000ff7e0ff */
[----:B-1----:R-:W-:Y:S01]  /*0320*/  @P2 IADD3 R18, P1, PT, R15, UR4, RZ ;  /* 0x000000040f122c10 */ /* 0x002fe2000ff3e0ff */
[----:B--2---:R-:W-:Y:S01]  /*0330*/  IMAD.MOV.U32 R2, RZ, RZ, RZ ;  /* 0x000000ffff027224 */ /* 0x004fe200078e00ff */
[C---:B------:R-:W-:Y:S01]  /*0340*/  @P4 IADD3.X R5, PT, PT, R0.reuse, UR7, RZ, P3, !PT ;  /* 0x0000000700054c10 */ /* 0x040fe20009ffe4ff */
[----:B------:R-:W1:Y:S01]  /*0350*/  LDC.64 R6, c[0x0][0x468] ;  /* 0x00011a00ff067b82 */ /* 0x000e620000000a00 */
[----:B------:R-:W-:-:S03]  /*0360*/  @P2 IADD3.X R19, PT, PT, R0, UR5, RZ, P1, !PT ;  /* 0x0000000500132c10 */ /* 0x000fc60008ffe4ff */
[----:B------:R2:W3:Y:S04]  /*0370*/  @P4 LDG.E R2, desc[UR14][R4.64] ;  /* 0x0000000e04024981 */ /* 0x0004e8000c1e1900 */
[----:B------:R-:W3:Y:S01]  /*0380*/  @P2 LDG.E R11, desc[UR14][R18.64] ;  /* 0x0000000e120b2981 */ /* 0x000ee2000c1e1900 */
[----:B------:R-:W2:Y:S01]  /*0390*/  LDCU.U8 UR4, c[0x0][0x532] ;  /* 0x0000a640ff0477ac */ /* 0x000ea20008000000 */
[----:B----4-:R-:W-:Y:S01]  /*03a0*/  IMAD.MOV.U32 R9, RZ, RZ, -0x1 ;  /* 0xffffffffff097424 */ /* 0x010fe200078e00ff */
[----:B-1----:R-:W-:Y:S02]  /*03b0*/  IADD3 R14, P1, PT, R15, R6, RZ ;  /* 0x000000060f0e7210 */ /* 0x002fe40007f3e0ff */
[----:B------:R-:W-:Y:S02]  /*03c0*/  ISETP.EQ.U32.AND P3, PT, R6, RZ, PT ;  /* 0x000000ff0600720c */ /* 0x000fe40003f62070 */
[----:B--2---:R-:W-:Y:S01]  /*03d0*/  ISETP.NE.AND P4, PT, RZ, UR4, PT ;  /* 0x00000004ff007c0c */ /* 0x004fe2000bf85270 */
[----:B------:R-:W1:Y:S01]  /*03e0*/  @!P2 LDC.64 R4, c[0x0][0x488] ;  /* 0x00012200ff04ab82 */ /* 0x000e620000000a00 */
[----:B------:R-:W-:-:S02]  /*03f0*/  IMAD.X R15, R0, 0x1, R7, P1 ;  /* 0x00000001000f7824 */ /* 0x000fc400008e0607 */
[----:B------:R-:W-:Y:S01]  /*0400*/  ISETP.EQ.OR.EX P3, PT, R7, RZ, !P4, P3 ;  /* 0x000000ff0700720c */ /* 0x000fe20006762730 */
[----:B------:R-:W2:-:S12]  /*0410*/  @!UP0 LDCU UR12, c[0x0][0x434] ;  /* 0x00008680ff0c87ac */ /* 0x000e980008000800 */
[----:B------:R4:W5:Y:S01]  /*0420*/  @!P3 LDG.E R9, desc[UR14][R14.64] ;  /* 0x0000000e0e09b981 */ /* 0x000962000c1e1900 */
[----:B------:R-:W-:Y:S01]  /*0430*/  ISETP.NE.U32.AND P3, PT, R6, RZ, PT ;  /* 0x000000ff0600720c */ /* 0x000fe20003f65070 */
[----:B------:R-:W-:-:S03]  /*0440*/  USHF.L.U32 UR18, UR8, 0x6, URZ ;  /* 0x0000000608127899 */ /* 0x000fc600080006ff */
[----:B------:R-:W-:Y:S02]  /*0450*/  ISETP.NE.AND.EX P3, PT, R7, RZ, PT, P3 ;  /* 0x000000ff0700720c */ /* 0x000fe40003f65330 */
[----:B-1----:R-:W-:-:S04]  /*0460*/  @!P2 ISETP.NE.U32.AND P1, PT, R4, RZ, PT ;  /* 0x000000ff0400a20c */ /* 0x002fc80003f25070 */
[----:B------:R-:W-:Y:S01]  /*0470*/  @!P2 ISETP.NE.AND.EX P1, PT, R5, RZ, PT, P1 ;  /* 0x000000ff0500a20c */ /* 0x000fe20003f25310 */
[----:B---3--:R-:W-:-:S05]  /*0480*/  @P0 IMAD.IADD R0, R17, 0x1, -R210 ;  /* 0x0000000111000824 */ /* 0x008fca00078e0ad2 */
[----:B------:R-:W-:Y:S02]  /*0490*/  @P0 R2UR UR4, R0 ;  /* 0x00000000000402ca */ /* 0x000fe400000e0000 */
[----:B------:R-:W1:Y:S11]  /*04a0*/  @!P2 LDC R0, c[0x0][0x43c] ;  /* 0x00010f00ff00ab82 */ /* 0x000e760000000800 */
[----:B--2---:R-:W-:-:S02]  /*04b0*/  @UP0 UMOV UR12, UR4 ;  /* 0x00000004000c0c82 */ /* 0x004fc40008000000 */
[----:B------:R-:W-:-:S06]  /*04c0*/  UISETP.GT.AND UP0, UPT, UR12, UR18, UPT ;  /* 0x000000120c00728c */ /* 0x000fcc000bf04270 */
[----:B------:R-:W-:Y:S02]  /*04d0*/  PLOP3.LUT P0, PT, PT, PT, UP0, 0x80, 0x8 ;  /* 0x000000000008781c */ /* 0x000fe40003f0f008 */
[----:B-1----:R-:W-:Y:S01]  /*04e0*/  @!P2 SEL R5, R0, RZ, P1 ;  /* 0x000000ff0005a207 */ /* 0x002fe20000800000 */
[----:B------:R-:W-:Y:S01]  /*04f0*/  @P2 IMAD.IADD R82, R11, 0x1, -R2 ;  /* 0x000000010b522824 */ /* 0x000fe200078e0a02 */
[----:B------:R-:W1:Y:S01]  /*0500*/  @!P3 LDC R0, c[0x0][0x438] ;  /* 0x00010e00ff00bb82 */ /* 0x000e620000000800 */
[----:B----4-:R-:W-:Y:S08]  /*0510*/  @!P3 BRA `(.L_x_1392) ;  /* 0x00000000000cb947 */ /* 0x010ff00003800000 */
[----:B-1----:R-:W2:Y:S02]  /*0520*/  @P4 LDG.E R0, desc[UR14][R14.64+0x4] ;  /* 0x0000040e0e004981 */ /* 0x002ea4000c1e1900 */
[----:B--2--5:R-:W-:-:S06]  /*0530*/  @P4 IADD3 R0, PT, PT, R0, -R9, RZ ;  /* 0x8000000900004210 */ /* 0x024fcc0007ffe0ff */
[----:B------:R2:W5:Y:S02]  /*0540*/  @!P4 LDG.E R0, desc[UR14][R14.64] ;  /* 0x0000000e0e00c981 */ /* 0x000564000c1e1900 */
.L_x_1392:
[----:B-1---5:R-:W-:Y:S01]  /*0550*/  @!P2 IADD3 R82, PT, PT, R5, R0, -R2 ;  /* 0x000000000552a210 */ /* 0x022fe20007ffe802 */
[----:B------:R-:W-:Y:S06]  /*0560*/  @!P0 EXIT ;  /* 0x000000000000894d */ /* 0x000fec0003800000 */
[----:B------:R-:W1:Y:S01]  /*0570*/  LDC R83, c[0x0][0x504] ;  /* 0x00014100ff537b82 */ /* 0x000e620000000800 */
[----:B------:R-:W-:-:S05]  /*0580*/  VIADD R0, R82, 0x3f ;  /* 0x0000003f52007836 */ /* 0x000fca0000000000 */
[----:B------:R-:W-:Y:S02]  /*0590*/  R2UR UR5, R0 ;  /* 0x00000000000572ca */ /* 0x000fe400000e0000 */
[----:B------:R-:W3:Y:S11]  /*05a0*/  LDC R85, c[0x0][0x508] ;  /* 0x00014200ff557b82 */ /* 0x000ef60000000800 */
[----:B------:R-:W-:Y:S01]  /*05b0*/  UIADD3 UR4, UPT, UPT, UR5, UR18, -UR12 ;  /* 0x0000001205047290 */ /* 0x000fe2000fffe80c */
[----:B------:R-:W-:-:S02]  /*05c0*/  IMAD.U32 R4, RZ, RZ, UR5 ;  /* 0x00000005ff047e24 */ /* 0x000fc4000f8e00ff */
[----:B-1----:R-:W-:-:S03]  /*05d0*/  VIADD R83, R83, UR12 ;  /* 0x0000000c53537c36 */ /* 0x002fc60008000000 */
[----:B------:R-:W-:Y:S01]  /*05e0*/  SHF.R.S32.HI R4, RZ, 0x1f, R4 ;  /* 0x0000001fff047819 */ /* 0x000fe20000011404 */
[----:B------:R-:W-:Y:S01]  /*05f0*/  IMAD.U32 R0, RZ, RZ, UR4 ;  /* 0x00000004ff007e24 */ /* 0x000fe2000f8e00ff */
[----:B------:R-:W-:Y:S02]  /*0600*/  IADD3 R7, PT, PT, -R83, UR18, R82 ;  /* 0x0000001253077c10 */ /* 0x000fe4000fffe152 */
[----:B------:R-:W-:Y:S02]  /*0610*/  LEA.HI R4, R4, UR5, RZ, 0x6 ;  /* 0x0000000504047c11 */ /* 0x000fe4000f8f30ff */
[----:B---3--:R-:W-:Y:S02]  /*0620*/  IADD3 R5, PT, PT, R0, 0x40, R85 ;  /* 0x0000004000057810 */ /* 0x008fe40007ffe055 */
[----:B------:R-:W-:Y:S02]  /*0630*/  SHF.R.S32.HI R6, RZ, 0x1f, R7 ;  /* 0x0000001fff067819 */ /* 0x000fe40000011407 */
[----:B------:R-:W-:-:S02]  /*0640*/  SHF.R.S32.HI R0, RZ, 0x1f, R5 ;  /* 0x0000001fff007819 */ /* 0x000fc40000011405 */
[----:B------:R-:W-:Y:S02]  /*0650*/  LEA.HI R6, R6, R7, RZ, 0x6 ;  /* 0x0000000706067211 */ /* 0x000fe400078f30ff */
[----:B------:R-:W-:Y:S02]  /*0660*/  LEA.HI R0, R0, R5, RZ, 0x6 ;  /* 0x0000000500007211 */ /* 0x000fe400078f30ff */
[----:B------:R-:W-:Y:S02]  /*0670*/  SHF.R.S32.HI R4, RZ, 0x6, R4 ;  /* 0x00000006ff047819 */ /* 0x000fe40000011404 */
[----:B------:R-:W-:Y:S02]  /*0680*/  SHF.R.S32.HI R6, RZ, 0x6, R6 ;  /* 0x00000006ff067819 */ /* 0x000fe40000011406 */
[----:B------:R-:W-:Y:S02]  /*0690*/  SHF.R.S32.HI R5, RZ, 0x6, R0 ;  /* 0x00000006ff057819 */ /* 0x000fe40000011400 */
[----:B------:R-:W-:-:S02]  /*06a0*/  VIMNMX R209, PT, PT, RZ, R6, !PT ;  /* 0x00000006ffd17248 */ /* 0x000fc40007fe0100 */
[----:B------:R-:W-:-:S04]  /*06b0*/  VIMNMX R0, PT, PT, R4, R5, PT ;  /* 0x0000000504007248 */ /* 0x000fc80003fe0100 */
[----:B------:R-:W-:-:S13]  /*06c0*/  ISETP.GT.AND P0, PT, R0, R209, PT ;  /* 0x000000d10000720c */ /* 0x000fda0003f04270 */
[----:B------:R-:W-:Y:S05]  /*06d0*/  @P0 BRA `(.L_x_1393) ;  /* 0x0000000c00100947 */ /* 0x000fea0003800000 */
[----:B------:R-:W-:Y:S01]  /*06e0*/  ISETP.NE.AND P1, PT, R210, -0x1, PT ;  /* 0xffffffffd200780c */ /* 0x000fe20003f25270 */
[----:B------:R-:W1:Y:S01]  /*06f0*/  LDC.U8 R0, c[0x0][0x549] ;  /* 0x00015240ff007b82 */ /* 0x000e620000000000 */
[----:B------:R-:W3:Y:S11]  /*0700*/  S2R R23, SR_CTAID.X ;  /* 0x0000000000177919 */ /* 0x000ef60000002500 */
[----:B------:R-:W4:Y:S08]  /*0710*/  @!P1 LDC.64 R2, c[0x0][0x400] ;  /* 0x00010000ff029b82 */ /* 0x000f300000000a00 */
[----:B------:R-:W5:Y:S01]  /*0720*/  @P1 LDC.64 R6, c[0x0][0x408] ;  /* 0x00010200ff061b82 */ /* 0x000f620000000a00 */
[----:B-1----:R-:W-:-:S02]  /*0730*/  ISETP.NE.AND P6, PT, R0, RZ, PT ;  /* 0x000000ff0000720c */ /* 0x002fc40003fc5270 */
[----:B------:R-:W-:-:S04]  /*0740*/  SHF.L.U32 R0, R182, 0x3, RZ ;  /* 0x00000003b6007819 */ /* 0x000fc800000006ff */
[----:B------:R-:W-:Y:S01]  /*0750*/  LOP3.LUT R0, R0, 0x38, RZ, 0xc0, !PT ;  /* 0x0000003800007812 */ /* 0x000fe200078ec0ff */
[----:B----4-:R-:W-:-:S06]  /*0760*/  @!P1 IMAD.WIDE.U32 R8, R10, R2, RZ ;  /* 0x000000020a089225 */ /* 0x010fcc00078e00ff */
[----:B------:R-:W1:Y:S01]  /*0770*/  @P6 LDC.64 R4, c[0x0][0x430] ;  /* 0x00010c00ff046b82 */ /* 0x000e620000000a00 */
[----:B------:R-:W-:Y:S01]  /*0780*/  @!P1 IMAD R9, R10, R3, R9 ;  /* 0x000000030a099224 */ /* 0x000fe200078e0209 */
[----:B------:R-:W-:Y:S02]  /*0790*/  @!P1 MOV R11, R8 ;  /* 0x00000008000b9202 */ /* 0x000fe40000000f00 */
[----:B------:R-:W-:Y:S01]  /*07a0*/  @P6 MOV R3, 0x1 ;  /* 0x0000000100036802 */ /* 0x000fe20000000f00 */
[----:B-----5:R-:W-:-:S03]  /*07b0*/  @P1 IMAD.WIDE.U32 R16, R210, R6, RZ ;  /* 0x00000006d2101225 */ /* 0x020fc600078e00ff */
[----:B------:R-:W4:Y:S08]  /*07c0*/  LDC.U8 R8, c[0x0][0x548] ;  /* 0x00015200ff087b82 */ /* 0x000f300000000000 */
[----:B------:R-:W2:Y:S01]  /*07d0*/  @P6 LDC R2, c[0x0][0x430] ;  /* 0x00010c00ff026b82 */ /* 0x000ea20000000800 */
[----:B-1----:R-:W-:Y:S01]  /*07e0*/  @P6 IMAD R5, R4, R5, RZ ;  /* 0x0000000504056224 */ /* 0x002fe200078e02ff */
[----:B---3--:R-:W-:Y:S06]  /*07f0*/  @P6 BRA `(.L_x_1394) ;  /* 0x0000000000286947 */ /* 0x008fec0003800000 */
[----:B----4-:R-:W-:Y:S01]  /*0800*/  ISETP.NE.AND P0, PT, R8, RZ, PT ;  /* 0x000000ff0800720c */ /* 0x010fe20003f05270 */
[----:B--2---:R-:W1:-:S12]  /*0810*/  LDC R15, c[0x0][0x3e0] ;  /* 0x0000f800ff0f7b82 */ /* 0x004e580000000800 */
[----:B------:R-:W3:Y:S01]  /*0820*/  @P0 LDC R5, c[0x0][0x454] ;  /* 0x00011500ff050b82 */ /* 0x000ee20000000800 */
[----:B------:R-:W-:Y:S02]  /*0830*/  @P0 MOV R2, 0x1 ;  /* 0x0000000100020802 */ /* 0x000fe40000000f00 */
[----:B------:R-:W-:-:S05]  /*0840*/  @!P0 MOV R2, 0x1 ;  /* 0x0000000100028802 */ /* 0x000fca0000000f00 */
[----:B------:R-:W1:Y:S08]  /*0850*/  @P0 LDC R6, c[0x0][0x454] ;  /* 0x00011500ff060b82 */ /* 0x000e700000000800 */
[----:B------:R-:W2:Y:S08]  /*0860*/  @!P0 LDC R4, c[0x0][0x434] ;  /* 0x00010d00ff048b82 */ /* 0x000eb00000000800 */
[----:B------:R-:W4:Y:S01]  /*0870*/  @!P0 LDC R5, c[0x0][0x434] ;  /* 0x00010d00ff058b82 */ /* 0x000f220000000800 */
[----:B-1----:R-:W-:-:S02]  /*0880*/  @P0 IMAD R3, R6, R15, RZ ;  /* 0x0000000f06030224 */ /* 0x002fc400078e02ff */
[----:B--23--:R-:W-:-:S07]  /*0890*/  @!P0 IMAD R3, R4, R15, RZ ;  /* 0x0000000f04038224 */ /* 0x00cfce00078e02ff */
.L_x_1394:
[----:B------:R-:W1:Y:S01]  /*08a0*/  LDCU.64 UR4, c[0x0][0x410] ;  /* 0x00008200ff0477ac */ /* 0x000e620008000a00 */
[----:B------:R-:W-:Y:S01]  /*08b0*/  @P1 IMAD.MOV.U32 R11, RZ, RZ, R16 ;  /* 0x000000ffff0b1224 */ /* 0x000fe200078e0010 */
[----:B------:R-:W-:Y:S01]  /*08c0*/  SHF.R.U32.HI R182, RZ, 0x3, R182 ;  /* 0x00000003ffb67819 */ /* 0x000fe200000116b6 */
[----:B------:R-:W-:Y:S01]  /*08d0*/  @P1 IMAD R9, R210, R7, R17 ;  /* 0x00000007d2091224 */ /* 0x000fe200078e0211 */
[----:B------:R-:W-:Y:S01]  /*08e0*/  UIADD3 UR12, UPT, UPT, -UR18, UR12, URZ ;  /* 0x0000000c120c7290 */ /* 0x000fe2000fffe1ff */
[----:B------:R-:W3:Y:S01]  /*08f0*/  LDC R17, c[0x0][0x434] ;  /* 0x00010d00ff117b82 */ /* 0x000ee20000000800 */
[----:B------:R-:W-:Y:S01]  /*0900*/  IADD3 R18, P0, PT, R0, R11, RZ ;  /* 0x0000000b00127210 */ /* 0x000fe20007f1e0ff */
[----:B------:R-:W-:Y:S01]  /*0910*/  IMAD.MOV.U32 R183, RZ, RZ, RZ ;  /* 0x000000ffffb77224 */ /* 0x000fe200078e00ff */
[----:B--2---:R-:W-:Y:S01]  /*0920*/  IADD3 R15, PT, PT, R182, 0x10, RZ ;  /* 0x00000010b60f7810 */ /* 0x004fe20007ffe0ff */
[----:B------:R-:W-:Y:S01]  /*0930*/  IMAD R14, R2, UR18, RZ ;  /* 0x00000012020e7c24 */ /* 0x000fe2000f8e02ff */
[----:B------:R-:W-:Y:S01]  /*0940*/  ISETP.GE.AND P2, PT, R182, UR12, PT ;  /* 0x0000000cb6007c0c */ /* 0x000fe2000bf46270 */
[----:B------:R-:W-:Y:S01]  /*0950*/  IMAD.X R19, RZ, RZ, R9, P0 ;  /* 0x000000ffff137224 */ /* 0x000fe200000e0609 */
[----:B------:R-:W-:Y:S01]  /*0960*/  BSSY.RECONVERGENT B0, `(.L_x_1395) ;  /* 0x000001a000007945 */ /* 0x000fe20003800200 */
[----:B----4-:R-:W-:Y:S01]  /*0970*/  ISETP.NE.AND P6, PT, R8, RZ, !P6 ;  /* 0x000000ff0800720c */ /* 0x010fe200077c5270 */
[----:B------:R-:W-:Y:S01]  /*0980*/  IMAD.WIDE.U32 R22, R23, 0x40, R182 ;  /* 0x0000004017167825 */ /* 0x000fe200078e00b6 */
[----:B------:R-:W-:-:S02]  /*0990*/  ISETP.NE.AND P0, PT, R210, -0x1, PT ;  /* 0xffffffffd200780c */ /* 0x000fc40003f05270 */
[----:B------:R-:W-:Y:S01]  /*09a0*/  ISETP.GE.AND P1, PT, R15, UR12, PT ;  /* 0x0000000c0f007c0c */ /* 0x000fe2000bf26270 */
[----:B-1----:R-:W-:Y:S01]  /*09b0*/  IMAD.WIDE.U32 R18, R12, UR4, R18 ;  /* 0x000000040c127c25 */ /* 0x002fe2000f8e0012 */
[C---:B------:R-:W-:Y:S02]  /*09c0*/  LOP3.LUT R8, R0.reuse, 0x40, RZ, 0xfc, !PT ;  /* 0x0000004000087812 */ /* 0x040fe400078efcff */
[----:B------:R-:W-:Y:S01]  /*09d0*/  LOP3.LUT R6, R0, 0x80, RZ, 0xfc, !PT ;  /* 0x0000008000067812 */ /* 0x000fe200078efcff */
[----:B------:R-:W-:Y:S01]  /*09e0*/  IMAD R21, R12, UR5, R19 ;  /* 0x000000050c157c24 */ /* 0x000fe2000f8e0213 */
[----:B------:R-:W-:Y:S07]  /*09f0*/  @P2 BRA `(.L_x_1396) ;  /* 0x0000000000402947 */ /* 0x000fee0003800000 */
[----:B------:R-:W1:Y:S01]  /*0a00*/  LDCU.64 UR4, c[0x0][0x408] ;  /* 0x00008100ff0477ac */ /* 0x000e620008000a00 */
[----:B------:R-:W-:Y:S01]  /*0a10*/  IMAD.MOV.U32 R20, RZ, RZ, R18 ;  /* 0x000000ffff147224 */ /* 0x000fe200078e0012 */
[----:B------:R-:W2:Y:S01]  /*0a20*/  LDCU UR8, c[0x0][0x440] ;  /* 0x00008800ff0877ac */ /* 0x000ea20008000800 */
[----:B------:R-:W4:Y:S01]  /*0a30*/  LDCU.64 UR6, c[0x0][0x3f0] ;  /* 0x00007e00ff0677ac */ /* 0x000f220008000a00 */
[----:B-1----:R-:W-:Y:S02]  /*0a40*/  IMAD R7, R23, UR4, RZ ;  /* 0x0000000417077c24 */ /* 0x002fe4000f8e02ff */
        /* <DEDUP_REMOVED lines=11> */
.L_x_1396:
[----:B------:R-:W-:Y:S05]  /*0b00*/  BSYNC.RECONVERGENT B0 ;  /* 0x0000000000007941 */ /* 0x000fea0003800200 */
.L_x_1395:
[----:B------:R-:W-:Y:S01]  /*0b10*/  BSSY.RECONVERGENT B0, `(.L_x_1397) ;  /* 0x0000019000007945 */ /* 0x000fe20003800200 */
[----:B------:R-:W-:Y:S01]  /*0b20*/  ISETP.NE.AND P5, PT, R0, RZ, PT ;  /* 0x000000ff0000720c */ /* 0x000fe20003fa5270 */
[----:B---3--:R-:W-:Y:S01]  /*0b30*/  IMAD R17, R10, R17, RZ ;  /* 0x000000110a117224 */ /* 0x008fe200078e02ff */
[C---:B------:R-:W-:Y:S02]  /*0b40*/  IADD3 R11, PT, PT, R182.reuse, 0x20, RZ ;  /* 0x00000020b60b7810 */ /* 0x040fe40007ffe0ff */
[----:B------:R-:W-:Y:S01]  /*0b50*/  IADD3 R9, PT, PT, R182, 0x30, RZ ;  /* 0x00000030b6097810 */ /* 0x000fe20007ffe0ff */
[----:B------:R-:W-:Y:S05]  /*0b60*/  @P1 BRA `(.L_x_1398) ;  /* 0x00000000004c1947 */ /* 0x000fea0003800000 */
[----:B------:R-:W2:Y:S01]  /*0b70*/  LDCU.64 UR6, c[0x0][0x408] ;  /* 0x00008100ff0677ac */ /* 0x000ea20008000a00 */
[----:B------:R-:W-:Y:S01]  /*0b80*/  IADD3 R7, P1, PT, R22, 0x10, RZ ;  /* 0x0000001016077810 */ /* 0x000fe20007f3e0ff */
[----:B------:R-:W-:Y:S01]  /*0b90*/  IMAD.MOV.U32 R24, RZ, RZ, R18 ;  /* 0x000000ffff187224 */ /* 0x000fe200078e0012 */
[----:B------:R-:W-:Y:S01]  /*0ba0*/  MOV R25, R21 ;  /* 0x0000001500197202 */ /* 0x000fe20000000f00 */
[----:B------:R-:W3:Y:S02]  /*0bb0*/  LDCU UR8, c[0x0][0x440] ;  /* 0x00008800ff0877ac */ /* 0x000ee40008000800 */
[----:B------:R-:W-:Y:S01]  /*0bc0*/  IMAD.X R4, RZ, RZ, R23, P1 ;  /* 0x000000ffff047224 */ /* 0x000fe200008e0617 */
[----:B------:R-:W1:Y:S03]  /*0bd0*/  LDCU.64 UR4, c[0x0][0x3f0] ;  /* 0x00007e00ff0477ac */ /* 0x000e660008000a00 */
[----:B--2---:R-:W-:-:S02]  /*0be0*/  IMAD R4, R4, UR6, RZ ;  /* 0x0000000604047c24 */ /* 0x004fc4000f8e02ff */
        /* <DEDUP_REMOVED lines=11> */
.L_x_1398:
[----:B------:R-:W-:Y:S05]  /*0ca0*/  BSYNC.RECONVERGENT B0 ;  /* 0x0000000000007941 */ /* 0x000fea0003800200 */
.L_x_1397:
[----:B------:R-:W-:Y:S01]  /*0cb0*/  ISETP.GE.AND P1, PT, R11, UR12, PT ;  /* 0x0000000c0b007c0c */ /* 0x000fe2000bf26270 */
[----:B------:R-:W-:Y:S01]  /*0cc0*/  IMAD R5, R12, R5, RZ ;  /* 0x000000050c057224 */ /* 0x000fe200078e02ff */
[----:B------:R-:W-:Y:S01]  /*0cd0*/  SEL R17, R17, R210, !P0 ;  /* 0x000000d211117207 */ /* 0x000fe20004000000 */
[----:B------:R-:W-:Y:S01]  /*0ce0*/  BSSY.RECONVERGENT B0, `(.L_x_1399) ;  /* 0x0000018000007945 */ /* 0x000fe20003800200 */
[----:B------:R-:W-:Y:S01]  /*0cf0*/  ISETP.GE.AND P4, PT, R9, UR12, PT ;  /* 0x0000000c09007c0c */ /* 0x000fe2000bf86270 */
[----:B------:R-:W-:Y:S01]  /*0d00*/  @!P6 IMAD R5, R10, R3, R5 ;  /* 0x000000030a05e224 */ /* 0x000fe200078e0205 */
[----:B------:R-:W-:-:S07]  /*0d10*/  SHF.R.S32.HI R7, RZ, 0x1f, R17 ;  /* 0x0000001fff077819 */ /* 0x000fce0000011411 */
[----:B------:R-:W-:Y:S05]  /*0d20*/  @P1 BRA `(.L_x_1400) ;  /* 0x00000000004c1947 */ /* 0x000fea0003800000 */
        /* <DEDUP_REMOVED lines=19> */
.L_x_1400:
[----:B------:R-:W-:Y:S05]  /*0e60*/  BSYNC.RECONVERGENT B0 ;  /* 0x0000000000007941 */ /* 0x000fea0003800200 */
.L_x_1399:
[----:B------:R-:W-:Y:S04]  /*0e70*/  BSSY.RECONVERGENT B0, `(.L_x_1401) ;  /* 0x0000015000007945 */ /* 0x000fe80003800200 */
        /* <DEDUP_REMOVED lines=20> */
.L_x_1402:
[----:B------:R-:W-:Y:S05]  /*0fc0*/  BSYNC.RECONVERGENT B0 ;  /* 0x0000000000007941 */ /* 0x000fea0003800200 */
.L_x_1401:
[----:B------:R-:W-:Y:S01]  /*0fd0*/  ISETP.GE.OR P2, PT, R182, UR12, P5 ;  /* 0x0000000cb6007c0c */ /* 0x000fe2000af46670 */
[----:B------:R-:W-:Y:S01]  /*0fe0*/  BSSY.RECONVERGENT B0, `(.L_x_1403) ;  /* 0x0000013000007945 */ /* 0x000fe20003800200 */
[----:B------:R-:W-:Y:S02]  /*0ff0*/  SEL R17, R17, RZ, P6 ;  /* 0x000000ff11117207 */ /* 0x000fe40003000000 */
[----:B------:R-:W-:Y:S02]  /*1000*/  SEL R7, R7, RZ, P6 ;  /* 0x000000ff07077207 */ /* 0x000fe40003000000 */
[--C-:B------:R-:W-:Y:S02]  /*1010*/  IADD3 R17, P4, P3, R14, R17, R5.reuse ;  /* 0x000000110e117210 */ /* 0x100fe40007b9e005 */
[----:B------:R-:W-:Y:S02]  /*1020*/  SHF.R.S32.HI R14, RZ, 0x1f, R14 ;  /* 0x0000001fff0e7819 */ /* 0x000fe4000001140e */
[----:B------:R-:W-:-:S02]  /*1030*/  SHF.R.S32.HI R5, RZ, 0x1f, R5 ;  /* 0x0000001fff057819 */ /* 0x000fc40000011405 */
[----:B------:R-:W-:Y:S02]  /*1040*/  ISETP.GE.OR P1, PT, R15, UR12, P5 ;  /* 0x0000000c0f007c0c */ /* 0x000fe4000af26670 */
[----:B------:R-:W-:Y:S02]  /*1050*/  ISETP.GE.OR P0, PT, R11, UR12, P5 ;  /* 0x0000000c0b007c0c */ /* 0x000fe4000af06670 */
[----:B------:R-:W-:Y:S02]  /*1060*/  ISETP.GE.OR P5, PT, R9, UR12, P5 ;  /* 0x0000000c09007c0c */ /* 0x000fe4000afa6670 */
[----:B------:R-:W-:Y:S01]  /*1070*/  IADD3.X R5, PT, PT, R14, R7, R5, P4, P3 ;  /* 0x000000070e057210 */ /* 0x000fe200027e6405 */
[----:B------:R-:W-:Y:S10]  /*1080*/  @P2 BRA `(.L_x_1404) ;  /* 0x0000000000202947 */ /* 0x000ff40003800000 */
        /* <DEDUP_REMOVED lines=8> */
.L_x_1404:
[----:B------:R-:W-:Y:S05]  /*1110*/  BSYNC.RECONVERGENT B0 ;  /* 0x0000000000007941 */ /* 0x000fea0003800200 */
.L_x_1403:
        /* <DEDUP_REMOVED lines=10> */
.L_x_1406:
[----:B------:R-:W-:Y:S05]  /*11c0*/  BSYNC.RECONVERGENT B0 ;  /* 0x0000000000007941 */ /* 0x000fea0003800200 */
.L_x_1405:
        /* <DEDUP_REMOVED lines=10> */
.L_x_1408:
[----:B------:R-:W-:Y:S05]  /*1270*/  BSYNC.RECONVERGENT B0 ;  /* 0x0000000000007941 */ /* 0x000fea0003800200 */
.L_x_1407:
        /* <DEDUP_REMOVED lines=10> */
.L_x_1393:
        /* <DEDUP_REMOVED lines=22> */
.L_x_1409:
[----:B------:R-:W1:Y:S01]  /*1480*/  LDC.64 R134, c[0x0][0x3b8] ;  /* 0x0000ee00ff867b82 */ /* 0x000e620000000a00 */
[----:B------:R-:W-:-:S05]  /*1490*/  IADD3 R16, PT, PT, R2, R9, RZ ;  /* 0x0000000902107210 */ /* 0x000fca0007ffe0ff */
[C---:B-1----:R-:W-:Y:S02]  /*14a0*/  IMAD R4, R16.reuse, R135, RZ ;  /* 0x0000008710047224 */ /* 0x042fe400078e02ff */
[----:B------:R-:W-:-:S05]  /*14b0*/  IMAD.WIDE.U32 R16, R16, R134, RZ ;  /* 0x0000008610107225 */ /* 0x000fca00078e00ff */
[----:B------:R-:W-:-:S07]  /*14c0*/  IADD3 R4, PT, PT, R17, R4, RZ ;  /* 0x0000000411047210 */ /* 0x000fce0007ffe0ff */
.L_x_1410:
        /* <DEDUP_REMOVED lines=39> */
.L_x_1411:
[----:B------:R-:W1:Y:S01]  /*1740*/  LDC.64 R148, c[0x0][0x3c0] ;  /* 0x0000f000ff947b82 */ /* 0x000e620000000a00 */
[----:B------:R-:W-:-:S05]  /*1750*/  IADD3 R2, PT, PT, R2, R9, RZ ;  /* 0x0000000902027210 */ /* 0x000fca0007ffe0ff */
[C---:B-1----:R-:W-:Y:S02]  /*1760*/  IMAD R5, R2.reuse, R149, RZ ;  /* 0x0000009502057224 */ /* 0x042fe400078e02ff */
[----:B------:R-:W-:-:S05]  /*1770*/  IMAD.WIDE.U32 R20, R2, R148, RZ ;  /* 0x0000009402147225 */ /* 0x000fca00078e00ff */
[----:B------:R-:W-:-:S07]  /*1780*/  IADD3 R2, PT, PT, R21, R5, RZ ;  /* 0x0000000515027210 */ /* 0x000fce0007ffe0ff */
.L_x_1412:
[C---:B------:R-:W-:Y:S01]  /*1790*/  IMAD.SHL.U32 R201, R182.reuse, 0x8, RZ ;  /* 0x00000008b6c97824 */ /* 0x040fe200078e00ff */
[----:B------:R-:W1:Y:S01]  /*17a0*/  LDCU.128 UR4, c[0x0][0x3d0] ;  /* 0x00007a00ff0477ac */ /* 0x000e620008000c00 */
[----:B------:R-:W-:Y:S01]  /*17b0*/  SHF.R.S32.HI R205, RZ, 0x1f, R8 ;  /* 0x0000001fffcd7819 */ /* 0x000fe20000011408 */
[----:B------:R-:W2:Y:S01]  /*17c0*/  S2R R19, SR_CTAID.X ;  /* 0x0000000000137919 */ /* 0x000ea20000002500 */
[----:B------:R-:W3:Y:S01]  /*17d0*/  S2UR UR13, SR_CgaCtaId ;  /* 0x00000000000d79c3 */ /* 0x000ee20000008800 */
[C---:B------:R-:W-:Y:S01]  /*17e0*/  LOP3.LUT R181, R201.reuse, 0x38, RZ, 0xc0, !PT ;  /* 0x00000038c9b57812 */ /* 0x040fe200078ec0ff */
[----:B------:R-:W4:Y:S01]  /*17f0*/  LDCU.64 UR8, c[0x0][0x390] ;  /* 0x00007200ff0877ac */ /* 0x000f220008000a00 */
[----:B------:R-:W-:Y:S01]  /*1800*/  LOP3.LUT R211, R201, 0x1f8, RZ, 0xc0, !PT ;  /* 0x000001f8c9d37812 */ /* 0x000fe200078ec0ff */
[----:B------:R-:W-:Y:S01]  /*1810*/  IMAD.SHL.U32 R154, R182, 0x40, RZ ;  /* 0x00000040b69a7824 */ /* 0x000fe200078e00ff */
[C---:B------:R-:W-:Y:S01]  /*1820*/  IADD3 R16, P1, PT, R181.reuse, R16, RZ ;  /* 0x00000010b5107210 */ /* 0x040fe20007f3e0ff */
[----:B------:R-:W5:Y:S01]  /*1830*/  LDCU.64 UR10, c[0x0][0x388] ;  /* 0x00007100ff0a77ac */ /* 0x000f620008000a00 */
[----:B------:R-:W-:Y:S01]  /*1840*/  IADD3 R20, P0, PT, R181, R20, RZ ;  /* 0x00000014b5147210 */ /* 0x000fe20007f1e0ff */
[----:B------:R-:W-:Y:S01]  /*1850*/  IMAD.MOV.U32 R5, RZ, RZ, RZ ;  /* 0x000000ffff057224 */ /* 0x000fe200078e00ff */
[----:B------:R-:W-:Y:S01]  /*1860*/  LOP3.LUT R211, R211, 0x38, R182, 0x78, !PT ;  /* 0x00000038d3d37812 */ /* 0x000fe200078e78b6 */
[----:B------:R-:W-:Y:S01]  /*1870*/  IMAD.X R17, RZ, RZ, R4, P1 ;  /* 0x000000ffff117224 */ /* 0x000fe200008e0604 */
[----:B------:R-:W-:Y:S01]  /*1880*/  SHF.R.U32.HI R4, RZ, 0x3, R182 ;  /* 0x00000003ff047819 */ /* 0x000fe200000116b6 */
[----:B------:R-:W-:Y:S01]  /*1890*/  IMAD.X R21, RZ, RZ, R2, P0 ;  /* 0x000000ffff157224 */ /* 0x000fe200000e0602 */
[----:B------:R-:W-:Y:S01]  /*18a0*/  IADD3 R14, P0, PT, R181, R14, RZ ;  /* 0x0000000eb50e7210 */ /* 0x000fe20007f1e0ff */
[----:B------:R-:W-:Y:S01]  /*18b0*/  BSSY.RECONVERGENT B0, `(.L_x_1413) ;  /* 0x0000042000007945 */ /* 0x000fe20003800200 */
[----:B-1----:R-:W-:Y:S01]  /*18c0*/  IMAD R207, R205, UR4, RZ ;  /* 0x00000004cdcf7c24 */ /* 0x002fe2000f8e02ff */
[----:B------:R-:W-:Y:S01]  /*18d0*/  LOP3.LUT R2, R201, 0x1e00, RZ, 0xc0, !PT ;  /* 0x00001e00c9027812 */ /* 0x000fe200078ec0ff */
[----:B------:R-:W-:Y:S01]  /*18e0*/  IMAD.WIDE.U32 R16, R4, R134, R16 ;  /* 0x0000008604107225 */ /* 0x000fe200078e0010 */
[----:B------:R-:W-:-:S02]  /*18f0*/  SHF.R.U32.HI R184, RZ, 0x1, R182 ;  /* 0x00000001ffb87819 */ /* 0x000fc400000116b6 */
[----:B------:R-:W-:Y:S01]  /*1900*/  LOP3.LUT R211, R211, R2, RZ, 0xfc, !PT ;  /* 0x00000002d3d37212 */ /* 0x000fe200078efcff */
[----:B------:R-:W-:Y:S01]  /*1910*/  IMAD.WIDE.U32 R20, R4, R148, R20 ;  /* 0x0000009404147225 */ /* 0x000fe200078e0014 */
[----:B------:R-:W-:Y:S02]  /*1920*/  LOP3.LUT R2, R184, 0x8, RZ, 0xc0, !PT ;  /* 0x00000008b8027812 */ /* 0x000fe400078ec0ff */
[C---:B------:R-:W-:Y:S01]  /*1930*/  LOP3.LUT R151, R181.reuse, 0x1c0, R154, 0xf8, !PT ;  /* 0x000001c0b5977812 */ /* 0x040fe200078ef89a */
[C---:B------:R-:W-:Y:S01]  /*1940*/  IMAD R17, R4.reuse, R135, R17 ;  /* 0x0000008704117224 */ /* 0x040fe200078e0211 */
        /* <DEDUP_REMOVED lines=11> */
[----:B------:R-:W1:Y:S01]  /*1a00*/  LDCU.64 UR6, c[0x0][0x3c8] ;  /* 0x00007900ff0677ac */ /* 0x000e620008000a00 */
[----:B-----5:R-:W-:Y:S02]  /*1a10*/  LEA R208, P2, R16, UR10, 0x1 ;  /* 0x0000000a10d07c11 */ /* 0x020fe4000f8408ff */
[----:B------:R-:W-:Y:S01]  /*1a20*/  IMAD.X R15, RZ, RZ, R7, P0 ;  /* 0x000000ffff0f7224 */ /* 0x000fe200000e0607 */
[----:B----4-:R-:W-:Y:S01]  /*1a30*/  LEA R206, P1, R8, UR8, 0x1 ;  /* 0x0000000808ce7c11 */ /* 0x010fe2000f8208ff */
[----:B------:R-:W-:Y:S01]  /*1a40*/  UIADD3 UR8, UPT, UPT, -UR18, UR12, URZ ;  /* 0x0000000c12087290 */ /* 0x000fe2000fffe1ff */
[----:B------:R-:W-:Y:S01]  /*1a50*/  IMAD.IADD R207, R17, 0x1, R207 ;  /* 0x0000000111cf7824 */ /* 0x000fe200078e02cf */
[----:B------:R-:W-:Y:S01]  /*1a60*/  LEA R211, R211, UR5, 0x1 ;  /* 0x00000005d3d37c11 */ /* 0x000fe2000f8e08ff */
[----:B------:R-:W-:Y:S02]  /*1a70*/  IMAD.IADD R205, R9, 0x1, R205 ;  /* 0x0000000109cd7824 */ /* 0x000fe400078e02cd */
[----:B--2---:R-:W-:Y:S01]  /*1a80*/  IMAD.WIDE.U32 R18, R19, 0x40, R4 ;  /* 0x0000004013127825 */ /* 0x004fe200078e0004 */
[----:B------:R-:W-:-:S02]  /*1a90*/  ISETP.GE.AND P0, PT, R4, UR8, PT ;  /* 0x0000000804007c0c */ /* 0x000fc4000bf06270 */
[----:B------:R-:W-:Y:S02]  /*1aa0*/  LEA.HI.X R207, R16, UR11, R207, 0x1, P2 ;  /* 0x0000000b10cf7c11 */ /* 0x000fe400090f0ccf */
[----:B------:R-:W-:Y:S01]  /*1ab0*/  LEA.HI.X R205, R8, UR9, R205, 0x1, P1 ;  /* 0x0000000908cd7c11 */ /* 0x000fe200088f0ccd */
[----:B-1----:R-:W-:-:S04]  /*1ac0*/  IMAD.WIDE.U32 R14, R12, UR6, R14 ;  /* 0x000000060c0e7c25 */ /* 0x002fc8000f8e000e */
[----:B------:R-:W-:-:S04]  /*1ad0*/  IMAD R17, R12, UR7, R15 ;  /* 0x000000070c117c24 */ /* 0x000fc8000f8e020f */
        /* <DEDUP_REMOVED lines=30> */
.L_x_1415:
[----:B------:R2:W-:Y:S02]  /*1cc0*/  STS.128 [R211+0x4000], RZ ;  /* 0x004000ffd3007388 */ /* 0x0005e40000000c00 */
.L_x_1414:
[----:B------:R-:W-:Y:S05]  /*1cd0*/  BSYNC.RECONVERGENT B0 ;  /* 0x0000000000007941 */ /* 0x000fea0003800200 */
.L_x_1413:
        /* <DEDUP_REMOVED lines=36> */
.L_x_1418:
[----:B------:R3:W-:Y:S02]  /*1f20*/  STS.128 [R211+0x4800], RZ ;  /* 0x004800ffd3007388 */ /* 0x0007e40000000c00 */
.L_x_1417:
[----:B------:R-:W-:Y:S05]  /*1f30*/  BSYNC.RECONVERGENT B0 ;  /* 0x0000000000007941 */ /* 0x000fea0003800200 */
.L_x_1416:
[----:B-1-34-:R-:W-:Y:S01]  /*1f40*/  IADD3 R7, PT, PT, R4, 0x20, RZ ;  /* 0x0000002004077810 */ /* 0x01afe20007ffe0ff */
        /* <DEDUP_REMOVED lines=35> */
.L_x_1421:
[----:B------:R3:W-:Y:S02]  /*2180*/  STS.128 [R211+0x5000], RZ ;  /* 0x005000ffd3007388 */ /* 0x0007e40000000c00 */
.L_x_1420:
[----:B------:R-:W-:Y:S05]  /*2190*/  BSYNC.RECONVERGENT B0 ;  /* 0x0000000000007941 */ /* 0x000fea0003800200 */
.L_x_1419:
[----:B------:R-:W-:Y:S01]  /*21a0*/  VIADD R6, R4, 0x30 ;  /* 0x0000003004067836 */ /* 0x000fe20000000000 */
[----:B------:R-:W-:Y:S01]  /*21b0*/  BSSY.RECONVERGENT B0, `(.L_x_1422) ;  /* 0x0000025000007945 */ /* 0x000fe20003800200 */
[C---:B------:R-:W-:Y:S01]  /*21c0*/  SHF.L.U64.HI R80, R134.reuse, 0x6, R135 ;  /* 0x0000000686507819 */ /* 0x040fe20000010287 */
[----:B------:R-:W-:Y:S02]  /*21d0*/  IMAD.SHL.U32 R81, R134, 0x40, RZ ;  /* 0x0000004086517824 */ /* 0x000fe400078e00ff */
[----:B------:R-:W-:-:S13]  /*21e0*/  ISETP.GE.AND P0, PT, R6, UR8, PT ;  /* 0x0000000806007c0c */ /* 0x000fda000bf06270 */
        /* <DEDUP_REMOVED lines=32> */
.L_x_1424:
[----:B------:R2:W-:Y:S02]  /*23f0*/  STS.128 [R211+0x5800], RZ ;  /* 0x005800ffd3007388 */ /* 0x0005e40000000c00 */
.L_x_1423:
[----:B------:R-:W-:Y:S05]  /*2400*/  BSYNC.RECONVERGENT B0 ;  /* 0x0000000000007941 */ /* 0x000fea0003800200 */
.L_x_1422:
[----:B------:R-:W-:Y:S01]  /*2410*/  IADD3 R152, PT, PT, R0, -0x1, RZ ;  /* 0xffffffff00987810 */ /* 0x000fe20007ffe0ff */
[----:B------:R-:W-:Y:S04]  /*2420*/  BSSY.RECONVERGENT B0, `(.L_x_1425) ;  /* 0x000001e000007945 */ /* 0x000fe80003800200 */
[----:B------:R-:W-:Y:S02]  /*2430*/  IMAD R9, R152, -0x40, R82 ;  /* 0xffffffc098097824 */ /* 0x000fe400078e0252 */
[-C--:B-12---:R-:W-:Y:S02]  /*2440*/  IMAD R17, R80, R152.reuse, RZ ;  /* 0x0000009850117224 */ /* 0x086fe400078e02ff */
[----:B------:R-:W-:Y:S01]  /*2450*/  IMAD.WIDE.U32 R14, R81, R152, RZ ;  /* 0x00000098510e7225 */ /* 0x000fe200078e00ff */
[----:B------:R-:W-:-:S04]  /*2460*/  ISETP.GE.AND P3, PT, R4, R9, PT ;  /* 0x000000090400720c */ /* 0x000fc80003f66270 */
[----:B------:R-:W-:-:S09]  /*2470*/  IADD3 R17, PT, PT, R15, R17, RZ ;  /* 0x000000110f117210 */ /* 0x000fd20007ffe0ff */
        /* <DEDUP_REMOVED lines=23> */
.L_x_1427:
[----:B------:R2:W-:Y:S02]  /*25f0*/  STS.128 [R211+0xa000], RZ ;  /* 0x00a000ffd3007388 */ /* 0x0005e40000000c00 */
.L_x_1426:
[----:B------:R-:W-:Y:S05]  /*2600*/  BSYNC.RECONVERGENT B0 ;  /* 0x0000000000007941 */ /* 0x000fea0003800200 */
.L_x_1425:
[----:B------:R-:W-:Y:S01]  /*2610*/  ISETP.GE.AND P0, PT, R8, R9, PT ;  /* 0x000000090800720c */ /* 0x000fe20003f06270 */
[----:B------:R-:W-:Y:S01]  /*2620*/  BSSY.RECONVERGENT B0, `(.L_x_1428) ;  /* 0x000001d000007945 */ /* 0x000fe20003800200 */
[C---:B------:R-:W-:Y:S01]  /*2630*/  SHF.L.U64.HI R2, R134.reuse, 0x4, R135 ;  /* 0x0000000486027819 */ /* 0x040fe20000010287 */
[----:B------:R-:W-:-:S10]  /*2640*/  IMAD.SHL.U32 R133, R134, 0x10, RZ ;  /* 0x0000001086857824 */ /* 0x000fd400078e00ff */
[----:B------:R-:W-:Y:S05]  /*2650*/  @P0 BRA `(.L_x_1429) ;  /* 0x0000000000640947 */ /* 0x000fea0003800000 */
[----:B------:R-:W5:Y:S01]  /*2660*/  LDCU UR4, c[0x0][0x440] ;  /* 0x00008800ff0477ac */ /* 0x000f620008000800 */
[----:B-12---:R-:W-:-:S05]  /*2670*/  IADD3 R5, P2, PT, R133, R14, RZ ;  /* 0x0000000e85057210 */ /* 0x006fca0007f5e0ff */
        /* <DEDUP_REMOVED lines=22> */
.L_x_1430:
[----:B------:R2:W-:Y:S02]  /*27e0*/  STS.128 [R211+0xa800], RZ ;  /* 0x00a800ffd3007388 */ /* 0x0005e40000000c00 */
.L_x_1429:
[----:B------:R-:W-:Y:S05]  /*27f0*/  BSYNC.RECONVERGENT B0 ;  /* 0x0000000000007941 */ /* 0x000fea0003800200 */
.L_x_1428:
        /* <DEDUP_REMOVED lines=29> */
.L_x_1433:
[----:B------:R2:W-:Y:S02]  /*29d0*/  STS.128 [R211+0xb000], RZ ;  /* 0x00b000ffd3007388 */ /* 0x0005e40000000c00 */
.L_x_1432:
[----:B------:R-:W-:Y:S05]  /*29e0*/  BSYNC.RECONVERGENT B0 ;  /* 0x0000000000007941 */ /* 0x000fea0003800200 */
.L_x_1431:
[----:B------:R-:W-:Y:S01]  /*29f0*/  ISETP.GE.AND P0, PT, R6, R9, PT ;  /* 0x000000090600720c */ /* 0x000fe20003f06270 */
[----:B------:R-:W-:-:S12]  /*2a00*/  BSSY.RECONVERGENT B0, `(.L_x_1434) ;  /* 0x000001d000007945 */ /* 0x000fd80003800200 */
[----:B------:R-:W-:Y:S05]  /*2a10*/  @P0 BRA `(.L_x_1435) ;  /* 0x00000000006c0947 */ /* 0x000fea0003800000 */
[----:B------:R-:W5:Y:S01]  /*2a20*/  LDCU UR4, c[0x0][0x440] ;  /* 0x00008800ff0477ac */ /* 0x000f620008000800 */
[----:B------:R-:W-:Y:S02]  /*2a30*/  IMAD.MOV.U32 R16, RZ, RZ, R14 ;  /* 0x000000ffff107224 */ /* 0x000fe400078e000e */
[----:B-12---:R-:W-:Y:S02]  /*2a40*/  IMAD R4, R135, 0x30, RZ ;  /* 0x0000003087047824 */ /* 0x006fe400078e02ff */
        /* <DEDUP_REMOVED lines=23> */
.L_x_1436:
[----:B------:R2:W-:Y:S02]  /*2bc0*/  STS.128 [R211+0xb800], RZ ;  /* 0x00b800ffd3007388 */ /* 0x0005e40000000c00 */
.L_x_1435:
[----:B------:R-:W-:Y:S05]  /*2bd0*/  BSYNC.RECONVERGENT B0 ;  /* 0x0000000000007941 */ /* 0x000fea0003800200 */
.L_x_1434:
[----:B------:R-:W5:Y:S01]  /*2be0*/  LDCU.64 UR6, c[0x0][0x538] ;  /* 0x0000a700ff0677ac */ /* 0x000f620008000a00 */
[----:B------:R-:W0:Y:S01]  /*2bf0*/  LDGDEPBAR ;  /* 0x00000000000079af */ /* 0x000e220000000000 */
[----:B------:R-:W3:Y:S01]  /*2c00*/  LDCU UR4, c[0x0][0x3e0] ;  /* 0x00007c00ff0477ac */ /* 0x000ee20008000800 */
[----:B-----5:R-:W-:-:S04]  /*2c10*/  ISETP.NE.U32.AND P0, PT, RZ, UR6, PT ;  /* 0x00000006ff007c0c */ /* 0x020fc8000bf05070 */
[----:B------:R-:W-:Y:S01]  /*2c20*/  ISETP.NE.AND.EX P0, PT, RZ, UR7, PT, P0 ;  /* 0x00000007ff007c0c */ /* 0x000fe2000bf05300 */
[----:B------:R-:W-:Y:S01]  /*2c30*/  IMAD.SHL.U32 R183, R182, 0x20, RZ ;  /* 0x00000020b6b77824 */ /* 0x000fe200078e00ff */
[----:B------:R-:W-:Y:S01]  /*2c40*/  SHF.L.U64.HI R11, R148, 0x6, R149 ;  /* 0x00000006940b7819 */ /* 0x000fe20000010295 */
[----:B------:R-:W-:-:S10]  /*2c50*/  DEPBAR.LE SB0, 0x0 ;  /* 0x000080000000791a */ /* 0x000fd40000000000 */
[----:B------:R-:W-:Y:S01]  /*2c60*/  VOTEU.ANY UP0, P0 ;  /* 0x0000000000ff7886 */ /* 0x000fe20000000100 */
[----:B------:R-:W-:-:S13]  /*2c70*/  PLOP3.LUT P0, PT, PT, PT, UP0, 0x80, 0x8 ;  /* 0x000000000008781c */ /* 0x000fda0003f0f008 */
[----:B-12---:R-:W1:Y:S01]  /*2c80*/  @P0 LDC.64 R4, c[0x0][0x540] ;  /* 0x00015000ff040b82 */ /* 0x006e620000000a00 */
[----:B------:R-:W-:Y:S02]  /*2c90*/  @P0 IMAD.MOV.U32 R13, RZ, RZ, RZ ;  /* 0x000000ffff0d0224 */ /* 0x000fe400078e00ff */
[----:B-1----:R-:W-:-:S04]  /*2ca0*/  @P0 IMAD.WIDE.U32 R14, R10, R4, R12 ;  /* 0x000000040a0e0225 */ /* 0x002fc800078e000c */
[----:B------:R-:W-:Y:S01]  /*2cb0*/  @P0 IMAD R5, R10, R5, R15 ;  /* 0x000000050a050224 */ /* 0x000fe200078e020f */
[----:B------:R-:W-:-:S04]  /*2cc0*/  @P0 LEA R16, P1, R14, UR6, 0x2 ;  /* 0x000000060e100c11 */ /* 0x000fc8000f8210ff */
[----:B------:R-:W-:Y:S02]  /*2cd0*/  @P0 LEA.HI.X R17, R14, UR7, R5, 0x2, P1 ;  /* 0x000000070e110c11 */ /* 0x000fe400088f1405 */
[----:B------:R-:W1:Y:S03]  /*2ce0*/  @P0 LDC R14, c[0x0][0x458] ;  /* 0x00011600ff0e0b82 */ /* 0x000e660000000800 */
[----:B------:R-:W2:Y:S01]  /*2cf0*/  @P0 LDG.E R4, desc[UR14][R16.64] ;  /* 0x0000000e10040981 */ /* 0x000ea2000c1e1900 */
[----:B---3--:R-:W-:Y:S01]  /*2d00*/  IMAD R13, R10, UR4, R12 ;  /* 0x000000040a0d7c24 */ /* 0x008fe2000f8e020c */
[----:B------:R-:W-:Y:S01]  /*2d10*/  LOP3.LUT R183, R183, 0x7c00, RZ, 0xc0, !PT ;  /* 0x00007c00b7b77812 */ /* 0x000fe200078ec0ff */
[----:B------:R-:W-:Y:S01]  /*2d20*/  IMAD R11, R11, R152, RZ ;  /* 0x000000980b0b7224 */ /* 0x000fe200078e02ff */
[----:B------:R-:W-:Y:S01]  /*2d30*/  UMOV UR25, URZ ;  /* 0x000000ff00197c82 */ /* 0x000fe20008000000 */
[----:B------:R-:W-:Y:S01]  /*2d40*/  IMAD.SHL.U32 R13, R13, 0x20, RZ ;  /* 0x000000200d0d7824 */ /* 0x000fe200078e00ff */
[----:B------:R-:W-:Y:S01]  /*2d50*/  LOP3.LUT R10, R183, 0x200, R154, 0xf8, !PT ;  /* 0x00000200b70a7812 */ /* 0x000fe200078ef89a */
[----:B------:R-:W-:Y:S03]  /*2d60*/  BSSY.RECONVERGENT B0, `(.L_x_1437) ;  /* 0x000002a000007945 */ /* 0x000fe60003800200 */
[----:B------:R-:W-:Y:S01]  /*2d70*/  SHF.R.S32.HI R12, RZ, 0x1f, R13 ;  /* 0x0000001fff0c7819 */ /* 0x000fe2000001140d */
[----:B------:R-:W-:Y:S01]  /*2d80*/  IMAD.IADD R93, R77, 0x1, R10 ;  /* 0x000000014d5d7824 */ /* 0x000fe200078e020a */
[----:B-1----:R-:W2:Y:S01]  /*2d90*/  @P0 MUFU.RCP R5, R14 ;  /* 0x0000000e00050308 */ /* 0x002ea20000001000 */
[----:B------:R-:W-:Y:S01]  /*2da0*/  BAR.SYNC.DEFER_BLOCKING 0x0 ;  /* 0x0000000000007b1d */ /* 0x000fe20000010000 */
[----:B--2---:R-:W-:Y:S01]  /*2db0*/  @P0 FMUL.FTZ R5, R4, R5 ;  /* 0x0000000504050220 */ /* 0x004fe20000410000 */
[----:B------:R-:W-:-:S04]  /*2dc0*/  LOP3.LUT R4, R182, 0x1f, RZ, 0xc0, !PT ;  /* 0x0000001fb6047812 */ /* 0x000fc800078ec0ff */
[----:B------:R-:W-:Y:S01]  /*2dd0*/  @P0 R2UR UR4, R5 ;  /* 0x00000000050402ca */ /* 0x000fe200000e0000 */
[----:B------:R-:W-:Y:S01]  /*2de0*/  IMAD.SHL.U32 R5, R148, 0x40, RZ ;  /* 0x0000004094057824 */ /* 0x000fe200078e00ff */
[----:B------:R-:W-:-:S03]  /*2df0*/  IADD3 R78, P1, P0, R13, R78, R4 ;  /* 0x0000004e0d4e7210 */ /* 0x000fc6000783e004 */
[----:B------:R-:W-:Y:S01]  /*2e00*/  IMAD.WIDE.U32 R4, R5, R152, RZ ;  /* 0x0000009805047225 */ /* 0x000fe200078e00ff */
[----:B------:R-:W-:-:S03]  /*2e10*/  IADD3.X R3, PT, PT, R12, R3, RZ, P1, P0 ;  /* 0x000000030c037210 */ /* 0x000fc60000fe04ff */
[----:B------:R-:W-:-:S04]  /*2e20*/  IMAD.IADD R11, R5, 0x1, R11 ;  /* 0x00000001050b7824 */ /* 0x000fc800078e020b */
        /* <DEDUP_REMOVED lines=24> */
.L_x_1439:
[----:B------:R2:W-:Y:S01]  /*2fb0*/  STS.128 [R211+0x10000], RZ ;  /* 0x010000ffd3007388 */ /* 0x0005e20000000c00 */
[----:B------:R-:W-:Y:S05]  /*2fc0*/  BRA `(.L_x_1440) ;  /* 0x00000000000c7947 */ /* 0x000fea0003800000 */
.L_x_1438:
[----:B------:R1:W-:Y:S04]  /*2fd0*/  STS.128 [R211+0xc000], RZ ;  /* 0x00c000ffd3007388 */ /* 0x0003e80000000c00 */
[----:B------:R1:W-:Y:S04]  /*2fe0*/  STS.128 [R211+0xe000], RZ ;  /* 0x00e000ffd3007388 */ /* 0x0003e80000000c00 */
[----:B------:R1:W-:Y:S02]  /*2ff0*/  STS.128 [R211+0x10000], RZ ;  /* 0x010000ffd3007388 */ /* 0x0003e40000000c00 */
.L_x_1440:
[----:B------:R-:W-:Y:S05]  /*3000*/  BSYNC.RECONVERGENT B0 ;  /* 0x0000000000007941 */ /* 0x000fea0003800200 */
.L_x_1437:
[----:B------:R-:W-:Y:S01]  /*3010*/  ISETP.GE.AND P0, PT, R8, R9, PT ;  /* 0x000000090800720c */ /* 0x000fe20003f06270 */
[----:B------:R-:W-:-:S12]  /*3020*/  BSSY.RECONVERGENT B0, `(.L_x_1441) ;  /* 0x000001e000007945 */ /* 0x000fd80003800200 */
[----:B------:R1:W-:Y:S04]  /*3030*/  @P0 STS.128 [R211+0xc800], RZ ;  /* 0x00c800ffd3000388 */ /* 0x0003e80000000c00 */
[----:B------:R1:W-:Y:S04]  /*3040*/  @P0 STS.128 [R211+0xe800], RZ ;  /* 0x00e800ffd3000388 */ /* 0x0003e80000000c00 */
[----:B------:R1:W-:Y:S01]  /*3050*/  @P0 STS.128 [R211+0x10800], RZ ;  /* 0x010800ffd3000388 */ /* 0x0003e20000000c00 */
[----:B------:R-:W-:Y:S05]  /*3060*/  @P0 BRA `(.L_x_1442) ;  /* 0x0000000000640947 */ /* 0x000fea0003800000 */
[----:B------:R-:W5:Y:S01]  /*3070*/  LDCU UR4, c[0x0][0x440] ;  /* 0x00008800ff0477ac */ /* 0x000f620008000800 */
[----:B-1-3--:R-:W-:-:S04]  /*3080*/  LEA R13, P2, R148, R4, 0x4 ;  /* 0x00000004940d7211 */ /* 0x00afc800078420ff */
        /* <DEDUP_REMOVED lines=22> */
.L_x_1443:
[----:B------:R3:W-:Y:S02]  /*31f0*/  STS.128 [R211+0x10800], RZ ;  /* 0x010800ffd3007388 */ /* 0x0007e40000000c00 */
.L_x_1442:
[----:B------:R-:W-:Y:S05]  /*3200*/  BSYNC.RECONVERGENT B0 ;  /* 0x0000000000007941 */ /* 0x000fea0003800200 */
.L_x_1441:
[----:B------:R-:W-:Y:S01]  /*3210*/  ISETP.GE.AND P0, PT, R7, R9, PT ;  /* 0x000000090700720c */ /* 0x000fe20003f06270 */
[----:B------:R-:W-:-:S12]  /*3220*/  BSSY.RECONVERGENT B0, `(.L_x_1444) ;  /* 0x0000020000007945 */ /* 0x000fd80003800200 */
[----:B------:R1:W-:Y:S04]  /*3230*/  @P0 STS.128 [R211+0xd000], RZ ;  /* 0x00d000ffd3000388 */ /* 0x0003e80000000c00 */
[----:B------:R1:W-:Y:S04]  /*3240*/  @P0 STS.128 [R211+0xf000], RZ ;  /* 0x00f000ffd3000388 */ /* 0x0003e80000000c00 */
[----:B------:R1:W-:Y:S01]  /*3250*/  @P0 STS.128 [R211+0x11000], RZ ;  /* 0x011000ffd3000388 */ /* 0x0003e20000000c00 */
        /* <DEDUP_REMOVED lines=27> */
.L_x_1446:
[----:B------:R3:W-:Y:S02]  /*3410*/  STS.128 [R211+0x11000], RZ ;  /* 0x011000ffd3007388 */ /* 0x0007e40000000c00 */
.L_x_1445:
[----:B------:R-:W-:Y:S05]  /*3420*/  BSYNC.RECONVERGENT B0 ;  /* 0x0000000000007941 */ /* 0x000fea0003800200 */
.L_x_1444:
[----:B------:R-:W-:Y:S01]  /*3430*/  ISETP.GE.AND P0, PT, R6, R9, PT ;  /* 0x000000090600720c */ /* 0x000fe20003f06270 */
[----:B------:R-:W5:Y:S01]  /*3440*/  S2R R79, SR_CTAID.X ;  /* 0x00000000004f7919 */ /* 0x000f620000002500 */
[----:B------:R-:W-:Y:S01]  /*3450*/  LOP3.LUT R84, R184, 0x1f0, RZ, 0xc0, !PT ;  /* 0x000001f0b8547812 */ /* 0x000fe200078ec0ff */
[----:B------:R-:W-:Y:S01]  /*3460*/  BSSY.RECONVERGENT B0, `(.L_x_1447) ;  /* 0x0000025000007945 */ /* 0x000fe20003800200 */
[----:B------:R-:W-:Y:S01]  /*3470*/  SHF.R.U32.HI R87, RZ, 0x2, R182 ;  /* 0x00000002ff577819 */ /* 0x000fe200000116b6 */
[C---:B------:R-:W-:Y:S01]  /*3480*/  IMAD.SHL.U32 R166, R182.reuse, 0x2, RZ ;  /* 0x00000002b6a67824 */ /* 0x040fe200078e00ff */
[----:B------:R-:W-:Y:S02]  /*3490*/  LOP3.LUT R6, R182, 0x8, RZ, 0xc0, !PT ;  /* 0x00000008b6067812 */ /* 0x000fe400078ec0ff */
[----:B------:R-:W-:-:S05]  /*34a0*/  LOP3.LUT R87, R87, 0x7, RZ, 0xc0, !PT ;  /* 0x0000000757577812 */ /* 0x000fca00078ec0ff */
[----:B------:R1:W-:Y:S04]  /*34b0*/  @P0 STS.128 [R211+0xd800], RZ ;  /* 0x00d800ffd3000388 */ /* 0x0003e80000000c00 */
[----:B------:R1:W-:Y:S04]  /*34c0*/  @P0 STS.128 [R211+0xf800], RZ ;  /* 0x00f800ffd3000388 */ /* 0x0003e80000000c00 */
[----:B------:R1:W-:Y:S01]  /*34d0*/  @P0 STS.128 [R211+0x11800], RZ ;  /* 0x011800ffd3000388 */ /* 0x0003e20000000c00 */
[----:B-----5:R-:W-:Y:S01]  /*34e0*/  IMAD R84, R79, 0x40, R84 ;  /* 0x000000404f547824 */ /* 0x020fe200078e0254 */
[----:B------:R-:W-:Y:S06]  /*34f0*/  @P0 BRA `(.L_x_1448) ;  /* 0x00000000006c0947 */ /* 0x000fec0003800000 */
        /* <DEDUP_REMOVED lines=26> */
.L_x_1449:
[----:B------:R1:W-:Y:S02]  /*36a0*/  STS.128 [R211+0x11800], RZ ;  /* 0x011800ffd3007388 */ /* 0x0003e40000000c00 */
.L_x_1448:
[----:B------:R-:W-:Y:S05]  /*36b0*/  BSYNC.RECONVERGENT B0 ;  /* 0x0000000000007941 */ /* 0x000fea0003800200 */
.L_x_1447:
[----:B------:R-:W-:Y:S01]  /*36c0*/  LOP3.LUT R5, R151, R6, RZ, 0x3c, !PT ;  /* 0x0000000697057212 */ /* 0x000fe200078e3cff */
[----:B------:R-:W-:Y:S01]  /*36d0*/  IMAD.MOV.U32 R180, RZ, RZ, 0x20 ;  /* 0x00000020ffb47424 */ /* 0x000fe200078e00ff */
[----:B------:R-:W-:Y:S01]  /*36e0*/  LOP3.LUT R186, R154, 0x400, RZ, 0xc0, !PT ;  /* 0x000004009aba7812 */ /* 0x000fe200078ec0ff */
[----:B------:R-:W-:Y:S01]  /*36f0*/  IMAD.MOV.U32 R150, RZ, RZ, 0x40 ;  /* 0x00000040ff967424 */ /* 0x000fe200078e00ff */
[----:B------:R-:W-:Y:S01]  /*3700*/  LEA R93, R93, UR5, 0x1 ;  /* 0x000000055d5d7c11 */ /* 0x000fe2000f8e08ff */
[----:B------:R-:W-:Y:S01]  /*3710*/  IMAD.IADD R87, R87, 0x1, R84 ;  /* 0x0000000157577824 */ /* 0x000fe200078e0254 */
        /* <DEDUP_REMOVED lines=9> */
[----:B------:R-:W-:-:S02]  /*37b0*/  IMAD.IADD R92, R93, 0x1, R76 ;  /* 0x000000015d5c7824 */ /* 0x000fc400078e024c */
[----:B------:R-:W-:Y:S01]  /*37c0*/  IMAD.IADD R90, R89, 0x1, R76 ;  /* 0x00000001595a7824 */ /* 0x000fe200078e024c */
[----:B------:R-:W2:Y:S01]  /*37d0*/  LDSM.16.M88.4 R24, [R186+UR5+0x6800] ;  /* 0x00680005ba18783b */ /* 0x000ea20008000200 */
[--C-:B------:R-:W-:Y:S02]  /*37e0*/  IMAD.IADD R91, R93, 0x1, R150.reuse ;  /* 0x000000015d5b7824 */ /* 0x100fe400078e0296 */
[----:B------:R-:W-:Y:S01]  /*37f0*/  IMAD.IADD R89, R89, 0x1, R150 ;  /* 0x0000000159597824 */ /* 0x000fe200078e0296 */
[----:B------:R-:W4:Y:S01]  /*3800*/  LDSM.16.M88.4 R16, [R186+UR5+0x7000] ;  /* 0x00700005ba10783b */ /* 0x000f220008000200 */
[C---:B------:R-:W-:Y:S02]  /*3810*/  IMAD.IADD R88, R76.reuse, 0x1, R91 ;  /* 0x000000014c587824 */ /* 0x040fe400078e025b */
[----:B------:R-:W-:Y:S01]  /*3820*/  IMAD.IADD R86, R76, 0x1, R89 ;  /* 0x000000014c567824 */ /* 0x000fe200078e0259 */
[----:B------:R-:W4:Y:S01]  /*3830*/  LDSM.16.M88.4 R40, [R186+UR5+0x7800] ;  /* 0x00780005ba28783b */ /* 0x000f220008000200 */
[----:B------:R-:W-:-:S03]  /*3840*/  IMAD.IADD R204, R87, 0x1, R82 ;  /* 0x0000000157cc7824 */ /* 0x000fc600078e0252 */
[----:B------:R-:W-:Y:S04]  /*3850*/  LDSM.16.M88.4 R44, [R92] ;  /* 0x000000005c2c783b */ /* 0x000fe80000000200 */
[----:B-1-3--:R-:W1:Y:S04]  /*3860*/  LDSM.16.M88.4 R12, [R90+0x6000] ;  /* 0x006000005a0c783b */ /* 0x00ae680000000200 */
[----:B------:R-:W3:Y:S04]  /*3870*/  LDSM.16.M88.4 R8, [R90+0x6800] ;  /* 0x006800005a08783b */ /* 0x000ee80000000200 */
[----:B------:R-:W3:Y:S04]  /*3880*/  LDSM.16.M88.4 R4, [R90+0x7000] ;  /* 0x007000005a04783b */ /* 0x000ee80000000200 */
[----:B------:R-:W3:Y:S04]  /*3890*/  LDSM.16.M88.4 R72, [R90+0x7800] ;  /* 0x007800005a48783b */ /* 0x000ee80000000200 */
[----:B------:R-:W-:Y:S01]  /*38a0*/  LDSM.16.M88.4 R68, [R89+0x6800] ;  /* 0x006800005944783b */ /* 0x000fe20000000200 */
[C---:B-----5:R-:W-:Y:S03]  /*38b0*/  HMMA.16816.F32.BF16 R36, R60.reuse, R32, RZ ;  /* 0x000000203c24723c */ /* 0x060fe600000418ff */
[----:B------:R-:W-:Y:S04]  /*38c0*/  LDSM.16.M88.4 R56, [R89+0x7000] ;  /* 0x007000005938783b */ /* 0x000fe80000000200 */
[----:B------:R-:W-:Y:S01]  /*38d0*/  LDSM.16.M88.4 R52, [R89+0x7800] ;  /* 0x007800005934783b */ /* 0x000fe20000000200 */
[C---:B------:R-:W-:Y:S03]  /*38e0*/  HMMA.16816.F32.BF16 R32, R60.reuse, R34, RZ ;  /* 0x000000223c20723c */ /* 0x040fe600000418ff */
[----:B------:R-:W-:Y:S04]  /*38f0*/  LDSM.16.M88.4 R48, [R86+0x6800] ;  /* 0x006800005630783b */ /* 0x000fe80000000200 */
[----:B------:R-:W0:Y:S01]  /*3900*/  LDGDEPBAR ;  /* 0x00000000000079af */ /* 0x000e220000000000 */
[C---:B--2---:R-:W-:Y:S08]  /*3910*/  HMMA.16816.F32.BF16 R28, R60.reuse, R24, RZ ;  /* 0x000000183c1c723c */ /* 0x044ff000000418ff */
[C---:B----4-:R-:W-:Y:S08]  /*3920*/  HMMA.16816.F32.BF16 R20, R60.reuse, R16, RZ ;  /* 0x000000103c14723c */ /* 0x050ff000000418ff */
        /* <DEDUP_REMOVED lines=10> */
[----:B------:R-:W-:Y:S07]  /*39d0*/  LDSM.16.M88.4 R8, [R88] ;  /* 0x000000005808783b */ /* 0x000fee0000000200 */
[C---:B------:R-:W-:Y:S08]  /*39e0*/  HMMA.16816.F32.BF16 R20, R44.reuse, R4, R20 ;  /* 0x000000042c14723c */ /* 0x040ff00000041814 */
        /* <DEDUP_REMOVED lines=22> */
[C---:B------:R-:W-:Y:S08]  /*3b50*/  HMMA.16816.F32.BF16 R28, R8.reuse, R48, R28 ;  /* 0x00000030081c723c */ /* 0x040ff0000004181c */
[C---:B------:R-:W-:Y:S01]  /*3b60*/  HMMA.16816.F32.BF16 R24, R8.reuse, R50, R24 ;  /* 0x000000320818723c */ /* 0x040fe20000041818 */
[----:B------:R-:W4:Y:S07]  /*3b70*/  LDSM.16.M88.4 R48, [R186+UR5+0x9000] ;  /* 0x00900005ba30783b */ /* 0x000f2e0008000200 */
[C---:B---3--:R-:W-:Y:S08]  /*3b80*/  HMMA.16816.F32.BF16 R20, R8.reuse, R44, R20 ;  /* 0x0000002c0814723c */ /* 0x048ff00000041814 */
[C---:B------:R-:W-:Y:S01]  /*3b90*/  HMMA.16816.F32.BF16 R16, R8.reuse, R46, R16 ;  /* 0x0000002e0810723c */ /* 0x040fe20000041810 */
[----:B------:R-:W3:Y:S07]  /*3ba0*/  LDSM.16.M88.4 R44, [R186+UR5+0x9800] ;  /* 0x00980005ba2c783b */ /* 0x000eee0008000200 */
[C---:B-1----:R-:W-:Y:S08]  /*3bb0*/  HMMA.16816.F32.BF16 R64, R8.reuse, R12, R64 ;  /* 0x0000000c0840723c */ /* 0x042ff00000041840 */
[----:B------:R-:W-:Y:S01]  /*3bc0*/  HMMA.16816.F32.BF16 R60, R8, R14, R60 ;  /* 0x0000000e083c723c */ /* 0x000fe2000004183c */
[----:B------:R-:W-:Y:S04]  /*3bd0*/  LDSM.16.M88.4 R12, [R92+0x2000] ;  /* 0x002000005c0c783b */ /* 0x000fe80000000200 */
[----:B------:R-:W1:Y:S03]  /*3be0*/  LDSM.16.M88.4 R8, [R90+0x8000] ;  /* 0x008000005a08783b */ /* 0x000e660000000200 */
[C---:B--2---:R-:W-:Y:S08]  /*3bf0*/  HMMA.16816.F32.BF16 R36, R40.reuse, R4, R36 ;  /* 0x000000042824723c */ /* 0x044ff00000041824 */
[C---:B------:R-:W-:Y:S01]  /*3c00*/  HMMA.16816.F32.BF16 R32, R40.reuse, R6, R32 ;  /* 0x000000062820723c */ /* 0x040fe20000041820 */
[----:B------:R-:W2:Y:S07]  /*3c10*/  LDSM.16.M88.4 R4, [R90+0x8800] ;  /* 0x008800005a04783b */ /* 0x000eae0000000200 */
[C---:B------:R-:W-:Y:S08]  /*3c20*/  HMMA.16816.F32.BF16 R28, R40.reuse, R52, R28 ;  /* 0x00000034281c723c */ /* 0x040ff0000004181c */
[C---:B------:R-:W-:Y:S01]  /*3c30*/  HMMA.16816.F32.BF16 R24, R40.reuse, R54, R24 ;  /* 0x000000362818723c */ /* 0x040fe20000041818 */
[----:B------:R-:W-:Y:S07]  /*3c40*/  LDSM.16.M88.4 R52, [R89+0x8800] ;  /* 0x008800005934783b */ /* 0x000fee0000000200 */
[C---:B----4-:R-:W-:Y:S08]  /*3c50*/  HMMA.16816.F32.BF16 R20, R40.reuse, R48, R20 ;  /* 0x000000302814723c */ /* 0x050ff00000041814 */
[C---:B------:R-:W-:Y:S01]  /*3c60*/  HMMA.16816.F32.BF16 R16, R40.reuse, R50, R16 ;  /* 0x000000322810723c */ /* 0x040fe20000041810 */
[----:B------:R-:W-:Y:S07]  /*3c70*/  LDSM.16.M88.4 R48, [R89+0x9000] ;  /* 0x009000005930783b */ /* 0x000fee0000000200 */
[C---:B---3--:R-:W-:Y:S08]  /*3c80*/  HMMA.16816.F32.BF16 R64, R40.reuse, R44, R64 ;  /* 0x0000002c2840723c */ /* 0x048ff00000041840 */
[----:B------:R-:W-:Y:S01]  /*3c90*/  HMMA.16816.F32.BF16 R60, R40, R46, R60 ;  /* 0x0000002e283c723c */ /* 0x000fe2000004183c */
[----:B------:R-:W3:Y:S04]  /*3ca0*/  LDSM.16.M88.4 R40, [R91+0x2000] ;  /* 0x002000005b28783b */ /* 0x000ee80000000200 */
[----:B------:R-:W4:Y:S03]  /*3cb0*/  LDSM.16.M88.4 R44, [R89+0x9800] ;  /* 0x00980000592c783b */ /* 0x000f260000000200 */
[C---:B-1----:R-:W-:Y:S08]  /*3cc0*/  HMMA.16816.F32.BF16 R36, R12.reuse, R8, R36 ;  /* 0x000000080c24723c */ /* 0x042ff00000041824 */
[C---:B------:R-:W-:Y:S01]  /*3cd0*/  HMMA.16816.F32.BF16 R32, R12.reuse, R10, R32 ;  /* 0x0000000a0c20723c */ /* 0x040fe20000041820 */
[----:B------:R-:W-:Y:S07]  /*3ce0*/  LDSM.16.M88.4 R8, [R86+0x8000] ;  /* 0x008000005608783b */ /* 0x000fee0000000200 */
[C---:B--2---:R-:W-:Y:S08]  /*3cf0*/  HMMA.16816.F32.BF16 R28, R12.reuse, R4, R28 ;  /* 0x000000040c1c723c */ /* 0x044ff0000004181c */
[C---:B------:R-:W-:Y:S01]  /*3d00*/  HMMA.16816.F32.BF16 R24, R12.reuse, R6, R24 ;  /* 0x000000060c18723c */ /* 0x040fe20000041818 */
[----:B------:R-:W1:Y:S07]  /*3d10*/  LDSM.16.M88.4 R4, [R88+0x2000] ;  /* 0x002000005804783b */ /* 0x000e6e0000000200 */
        /* <DEDUP_REMOVED lines=15> */
[----:B------:R-:W-:Y:S07]  /*3e10*/  LDSM.16.M88.4 R48, [R186+UR5+0xa800] ;  /* 0x00a80005ba30783b */ /* 0x000fee0008000200 */
[C---:B----4-:R-:W-:Y:S08]  /*3e20*/  HMMA.16816.F32.BF16 R64, R40.reuse, R44, R64 ;  /* 0x0000002c2840723c */ /* 0x050ff00000041840 */
[----:B------:R-:W-:Y:S01]  /*3e30*/  HMMA.16816.F32.BF16 R60, R40, R46, R60 ;  /* 0x0000002e283c723c */ /* 0x000fe2000004183c */
[----:B------:R-:W-:Y:S04]  /*3e40*/  LDSM.16.M88.4 R40, [R93+0x4000] ;  /* 0x004000005d28783b */ /* 0x000fe80000000200 */
[----:B------:R-:W-:Y:S03]  /*3e50*/  LDSM.16.M88.4 R44, [R186+UR5+0xb800] ;  /* 0x00b80005ba2c783b */ /* 0x000fe60008000200 */
[C---:B-1----:R-:W-:Y:S08]  /*3e60*/  HMMA.16816.F32.BF16 R36, R4.reuse, R8, R36 ;  /* 0x000000080424723c */ /* 0x042ff00000041824 */
[C---:B------:R-:W-:Y:S01]  /*3e70*/  HMMA.16816.F32.BF16 R32, R4.reuse, R10, R32 ;  /* 0x0000000a0420723c */ /* 0x040fe20000041820 */
[----:B------:R-:W1:Y:S07]  /*3e80*/  LDSM.16.M88.4 R8, [R186+UR5+0xb000] ;  /* 0x00b00005ba08783b */ /* 0x000e6e0008000200 */
[C---:B--2---:R-:W-:Y:S08]  /*3e90*/  HMMA.16816.F32.BF16 R20, R4.reuse, R68, R20 ;  /* 0x000000440414723c */ /* 0x044ff00000041814 */
[C---:B------:R-:W-:Y:S01]  /*3ea0*/  HMMA.16816.F32.BF16 R16, R4.reuse, R70, R16 ;  /* 0x000000460410723c */ /* 0x040fe20000041810 */
[----:B------:R-:W-:Y:S07]  /*3eb0*/  LDSM.16.M88.4 R68, [R90+0xb800] ;  /* 0x00b800005a44783b */ /* 0x000fee0000000200 */
[C---:B-----5:R-:W-:Y:S08]  /*3ec0*/  HMMA.16816.F32.BF16 R28, R4.reuse, R12, R28 ;  /* 0x0000000c041c723c */ /* 0x060ff0000004181c */
[C---:B------:R-:W-:Y:S01]  /*3ed0*/  HMMA.16816.F32.BF16 R24, R4.reuse, R14, R24 ;  /* 0x0000000e0418723c */ /* 0x040fe20000041818 */
[----:B------:R-:W2:Y:S07]  /*3ee0*/  LDSM.16.M88.4 R12, [R90+0xa000] ;  /* 0x00a000005a0c783b */ /* 0x000eae0000000200 */
        /* <DEDUP_REMOVED lines=12> */
[----:B------:R-:W5:Y:S07]  /*3fb0*/  LDSM.16.M88.4 R48, [R89+0xa800] ;  /* 0x00a800005930783b */ /* 0x000f6e0000000200 */
        /* <DEDUP_REMOVED lines=8> */
[----:B------:R-:W3:Y:S04]  /*4040*/  LDSM.16.M88.4 R44, [R89+0xb000] ;  /* 0x00b00000592c783b */ /* 0x000ee80000000200 */
[----:B------:R-:W-:Y:S03]  /*4050*/  LDSM.16.M88.4 R40, [R89+0xb800] ;  /* 0x00b800005928783b */ /* 0x000fe60000000200 */
[C---:B-1----:R-:W-:Y:S08]  /*4060*/  HMMA.16816.F32.BF16 R20, R72.reuse, R8, R20 ;  /* 0x000000084814723c */ /* 0x042ff00000041814 */
[----:B------:R-:W-:Y:S01]  /*4070*/  HMMA.16816.F32.BF16 R16, R72, R10, R16 ;  /* 0x0000000a4810723c */ /* 0x000fe20000041810 */
[----:B------:R-:W1:Y:S07]  /*4080*/  LDSM.16.M88.4 R8, [R86+0xa800] ;  /* 0x00a800005608783b */ /* 0x000e6e0000000200 */
[C---:B----4-:R-:W-:Y:S08]  /*4090*/  HMMA.16816.F32.BF16 R36, R56.reuse, R52, R36 ;  /* 0x000000343824723c */ /* 0x050ff00000041824 */
[C---:B------:R-:W-:Y:S01]  /*40a0*/  HMMA.16816.F32.BF16 R52, R56.reuse, R54, R32 ;  /* 0x000000363834723c */ /* 0x040fe20000041820 */
[----:B------:R-:W4:Y:S07]  /*40b0*/  LDSM.16.M88.4 R32, [R86+0xb000] ;  /* 0x00b000005620783b */ /* 0x000f2e0000000200 */
[----:B-----5:R-:W-:Y:S01]  /*40c0*/  HMMA.16816.F32.BF16 R28, R56, R48, R28 ;  /* 0x00000030381c723c */ /* 0x020fe2000004181c */
[----:B------:R-:W-:-:S07]  /*40d0*/  IMAD.IADD R49, R204, 0x1, -R83 ;  /* 0x00000001cc317824 */ /* 0x000fce00078e0a53 */
[C---:B--2---:R-:W-:Y:S08]  /*40e0*/  HMMA.16816.F32.BF16 R36, R4.reuse, R12, R36 ;  /* 0x0000000c0424723c */ /* 0x044ff00000041824 */
[----:B------:R-:W-:Y:S01]  /*40f0*/  HMMA.16816.F32.BF16 R52, R4, R14, R52 ;  /* 0x0000000e0434723c */ /* 0x000fe20000041834 */
[----:B------:R-:W2:Y:S01]  /*4100*/  LDSM.16.M88.4 R12, [R86+0xb800] ;  /* 0x00b80000560c783b */ /* 0x000ea20000000200 */
[----:B------:R-:W-:-:S06]  /*4110*/  DEPBAR.LE SB0, 0x0 ;  /* 0x000080000000791a */ /* 0x000fcc0000000000 */
[----:B------:R-:W-:Y:S08]  /*4120*/  HMMA.16816.F32.BF16 R64, R72, R68, R64 ;  /* 0x000000444840723c */ /* 0x000ff00000041840 */
[C---:B------:R-:W-:Y:S08]  /*4130*/  HMMA.16816.F32.BF16 R24, R56.reuse, R50, R24 ;  /* 0x000000323818723c */ /* 0x040ff00000041818 */
[----:B---3--:R-:W-:Y:S08]  /*4140*/  HMMA.16816.F32.BF16 R20, R56, R44, R20 ;  /* 0x0000002c3814723c */ /* 0x008ff00000041814 */
[----:B-1----:R-:W-:Y:S01]  /*4150*/  HMMA.16816.F32.BF16 R28, R4, R8, R28 ;  /* 0x00000008041c723c */ /* 0x002fe2000004181c */
[----:B------:R-:W-:-:S04]  /*4160*/  IMAD R9, R152, 0x40, R167 ;  /* 0x0000004098097824 */ /* 0x000fc800078e02a7 */
[----:B------:R-:W-:Y:S01]  /*4170*/  VIADD R8, R9, 0x38 ;  /* 0x0000003809087836 */ /* 0x000fe20000000000 */
[----:B------:R-:W-:Y:S01]  /*4180*/  ISETP.GT.AND P0, PT, R49, R9, PT ;  /* 0x000000093100720c */ /* 0x000fe20003f04270 */
[C---:B------:R-:W-:Y:S01]  /*4190*/  VIADD R50, R9.reuse, 0x1 ;  /* 0x0000000109327836 */ /* 0x040fe20000000000 */
[----:B------:R-:W-:Y:S01]  /*41a0*/  HMMA.16816.F32.BF16 R64, R56, R40, R64 ;  /* 0x000000283840723c */ /* 0x000fe20000041840 */
[----:B------:R-:W-:Y:S02]  /*41b0*/  VIADD R41, R8, UR12 ;  /* 0x0000000c08297c36 */ /* 0x000fe40008000000 */
[----:B------:R-:W-:Y:S01]  /*41c0*/  VIADD R48, R9, 0x8 ;  /* 0x0000000809307836 */ /* 0x000fe20000000000 */
[----:B------:R-:W-:Y:S01]  /*41d0*/  ISETP.GT.AND P4, PT, R49, R50, PT ;  /* 0x000000323100720c */ /* 0x000fe20003f84270 */
[----:B------:R-:W-:Y:S01]  /*41e0*/  VIADD R44, R9, 0x10 ;  /* 0x00000010092c7836 */ /* 0x000fe20000000000 */
[C-C-:B------:R-:W-:Y:S02]  /*41f0*/  IADD3 R141, PT, PT, R204.reuse, 0x18, -R41.reuse ;  /* 0x00000018cc8d7810 */ /* 0x140fe40007ffe829 */
[----:B------:R-:W-:Y:S01]  /*4200*/  HMMA.16816.F32.BF16 R60, R72, R70, R60 ;  /* 0x00000046483c723c */ /* 0x000fe2000004183c */
[----:B------:R-:W-:-:S02]  /*4210*/  IADD3 R145, PT, PT, R204, 0x10, -R41 ;  /* 0x00000010cc917810 */ /* 0x000fc40007ffe829 */
[----:B------:R-:W-:Y:S02]  /*4220*/  IABS R141, R141 ;  /* 0x0000008d008d7213 */ /* 0x000fe40000000000 */
[----:B------:R-:W-:Y:S02]  /*4230*/  IABS R145, R145 ;  /* 0x0000009100917213 */ /* 0x000fe40000000000 */
[----:B------:R-:W-:Y:S01]  /*4240*/  I2FP.F32.S32 R141, R141 ;  /* 0x0000008d008d7245 */ /* 0x000fe20000201400 */
[C---:B------:R-:W-:Y:S01]  /*4250*/  HMMA.16816.F32.BF16 R24, R4.reuse, R10, R24 ;  /* 0x0000000a0418723c */ /* 0x040fe20000041818 */
[C---:B------:R-:W-:Y:S01]  /*4260*/  IADD3 R10, PT, PT, R204.reuse, 0x30, -R41 ;  /* 0x00000030cc0a7810 */ /* 0x040fe20007ffe829 */
[----:B------:R-:W-:Y:S01]  /*4270*/  VIADD R11, R9, UR12 ;  /* 0x0000000c090b7c36 */ /* 0x000fe20008000000 */
[----:B------:R-:W-:Y:S02]  /*4280*/  ISETP.GT.AND P1, PT, R49, R48, PT ;  /* 0x000000303100720c */ /* 0x000fe40003f24270 */
[----:B------:R-:W-:Y:S01]  /*4290*/  IABS R10, R10 ;  /* 0x0000000a000a7213 */ /* 0x000fe20000000000 */
[C---:B------:R-:W-:Y:S01]  /*42a0*/  IMAD.IADD R40, R204.reuse, 0x1, -R11 ;  /* 0x00000001cc287824 */ /* 0x040fe200078e0a0b */
[----:B------:R-:W-:Y:S01]  /*42b0*/  I2FP.F32.S32 R145, R145 ;  /* 0x0000009100917245 */ /* 0x000fe20000201400 */
[----:B----4-:R-:W-:Y:S01]  /*42c0*/  HMMA.16816.F32.BF16 R20, R4, R32, R20 ;  /* 0x000000200414723c */ /* 0x010fe20000041814 */
[----:B------:R-:W-:Y:S01]  /*42d0*/  IADD3 R32, PT, PT, R204, 0x37, -R41 ;  /* 0x00000037cc207810 */ /* 0x000fe20007ffe829 */
[----:B------:R-:W-:Y:S01]  /*42e0*/  IMAD.MOV.U32 R45, RZ, RZ, R10 ;  /* 0x000000ffff2d7224 */ /* 0x000fe200078e000a */
[----:B------:R-:W-:-:S02]  /*42f0*/  IABS R40, R40 ;  /* 0x0000002800287213 */ /* 0x000fc40000000000 */
[----:B------:R-:W-:Y:S02]  /*4300*/  IABS R32, R32 ;  /* 0x0000002000207213 */ /* 0x000fe40000000000 */
[----:B------:R-:W-:Y:S01]  /*4310*/  I2FP.F32.S32 R45, R45 ;  /* 0x0000002d002d7245 */ /* 0x000fe20000201400 */
[----:B------:R-:W-:Y:S01]  /*4320*/  HMMA.16816.F32.BF16 R16, R56, R46, R16 ;  /* 0x0000002e3810723c */ /* 0x000fe20000041810 */
[----:B------:R-:W-:Y:S01]  /*4330*/  I2FP.F32.S32 R10, R32 ;  /* 0x00000020000a7245 */ /* 0x000fe20000201400 */
[----:B------:R-:W-:Y:S01]  /*4340*/  VIADD R46, R9, 0x9 ;  /* 0x00000009092e7836 */ /* 0x000fe20000000000 */
[----:B------:R-:W-:Y:S01]  /*4350*/  IADD3 R32, PT, PT, R204, 0x2f, -R41 ;  /* 0x0000002fcc207810 */ /* 0x000fe20007ffe829 */
[----:B------:R-:W-:Y:S01]  /*4360*/  FFMA.FTZ R45, R45, -UR25, R52 ;  /* 0x800000192d2d7c23 */ /* 0x000fe20008010034 */
[----:B------:R-:W-:Y:S01]  /*4370*/  ISETP.GT.AND P3, PT, R49, R44, PT ;  /* 0x0000002c3100720c */ /* 0x000fe20003f64270 */
[----:B------:R-:W-:Y:S01]  /*4380*/  FFMA.FTZ R47, R10, -UR25, R37 ;  /* 0x800000190a2f7c23 */ /* 0x000fe20008010025 */
[C-C-:B------:R-:W-:Y:S01]  /*4390*/  IADD3 R10, PT, PT, R204.reuse, 0x1f, -R41.reuse ;  /* 0x0000001fcc0a7810 */ /* 0x140fe20007ffe829 */
[----:B--2---:R-:W-:Y:S01]  /*43a0*/  HMMA.16816.F32.BF16 R64, R4, R12, R64 ;  /* 0x0000000c0440723c */ /* 0x004fe20000041840 */
[----:B------:R-:W-:-:S02]  /*43b0*/  IADD3 R12, PT, PT, R204, 0x27, -R41 ;  /* 0x00000027cc0c7810 */ /* 0x000fc40007ffe829 */
[----:B------:R-:W-:Y:S01]  /*43c0*/  IADD3 R13, PT, PT, R204, 0x20, -R41 ;  /* 0x00000020cc0d7810 */ /* 0x000fe20007ffe829 */
[----:B------:R-:W-:Y:S01]  /*43d0*/  FFMA.FTZ R141, R141, -UR25, R20 ;  /* 0x800000198d8d7c23 */ /* 0x000fe20008010014 */
[----:B------:R-:W-:Y:S01]  /*43e0*/  IABS R12, R12 ;  /* 0x0000000c000c7213 */ /* 0x000fe20000000000 */
[----:B------:R-:W-:Y:S01]  /*43f0*/  VIADD R20, R9, 0x30 ;  /* 0x0000003009147836 */ /* 0x000fe20000000000 */
[----:B------:R-:W-:Y:S01]  /*4400*/  IABS R13, R13 ;  /* 0x0000000d000d7213 */ /* 0x000fe20000000000 */
[----:B------:R-:W-:Y:S01]  /*4410*/  HMMA.16816.F32.BF16 R60, R56, R42, R60 ;  /* 0x0000002a383c723c */ /* 0x000fe2000004183c */
[----:B------:R-:W-:Y:S02]  /*4420*/  IADD3 R42, PT, PT, R82, -UR12, R85 ;  /* 0x8000000c522a7c10 */ /* 0x000fe4000fffe055 */
[----:B------:R-:W-:Y:S02]  /*4430*/  I2FP.F32.S32 R12, R12 ;  /* 0x0000000c000c7245 */ /* 0x000fe40000201400 */
[----:B------:R-:W-:Y:S01]  /*4440*/  IABS R10, R10 ;  /* 0x0000000a000a7213 */ /* 0x000fe20000000000 */
[----:B------:R-:W-:Y:S01]  /*4450*/  IMAD.IADD R33, R87, 0x1, R42 ;  /* 0x0000000157217824 */ /* 0x000fe200078e022a */
[----:B------:R-:W-:Y:S01]  /*4460*/  I2FP.F32.S32 R13, R13 ;  /* 0x0000000d000d7245 */ /* 0x000fe20000201400 */
[C---:B------:R-:W-:Y:S01]  /*4470*/  HMMA.16816.F32.BF16 R16, R4.reuse, R34, R16 ;  /* 0x000000220410723c */ /* 0x040fe20000041810 */
[----:B------:R-:W-:Y:S01]  /*4480*/  I2FP.F32.S32 R10, R10 ;  /* 0x0000000a000a7245 */ /* 0x000fe20000201400 */
[----:B------:R-:W-:Y:S01]  /*4490*/  VIADD R34, R9, 0x20 ;  /* 0x0000002009227836 */ /* 0x000fe20000000000 */
[--C-:B------:R-:W-:Y:S01]  /*44a0*/  VIADDMNMX R203, R33, 0x1, R82.reuse, PT ;  /* 0x0000000121cb7846 */ /* 0x100fe20003800152 */
[----:B------:R-:W-:Y:S01]  /*44b0*/  VIADD R42, R9, 0x11 ;  /* 0x00000011092a7836 */ /* 0x000fe20000000000 */
[----:B------:R-:W-:Y:S01]  /*44c0*/  VIADDMNMX R202, R33, 0x9, R82, PT ;  /* 0x0000000921ca7846 */ /* 0x000fe20003800152 */
[----:B------:R-:W-:Y:S01]  /*44d0*/  FFMA.FTZ R33, R12, -UR25, R29 ;  /* 0x800000190c217c23 */ /* 0x000fe2000801001d */
[----:B------:R-:W-:Y:S01]  /*44e0*/  IADD3 R12, PT, PT, R204, 0x17, -R41 ;  /* 0x00000017cc0c7810 */ /* 0x000fe20007ffe829 */
[----:B------:R-:W-:Y:S01]  /*44f0*/  FFMA.FTZ R29, R13, -UR25, R24 ;  /* 0x800000190d1d7c23 */ /* 0x000fe20008010018 */
[----:B------:R-:W-:Y:S01]  /*4500*/  I2FP.F32.S32 R35, R40 ;  /* 0x0000002800237245 */ /* 0x000fe20000201400 */
[----:B------:R-:W-:Y:S01]  /*4510*/  FFMA.FTZ R13, R10, -UR25, R25 ;  /* 0x800000190a0d7c23 */ /* 0x000fe20008010019 */
[----:B------:R-:W-:Y:S01]  /*4520*/  IABS R12, R12 ;  /* 0x0000000c000c7213 */ /* 0x000fe20000000000 */
[----:B------:R-:W-:Y:S01]  /*4530*/  VIADD R40, R9, 0x18 ;  /* 0x0000001809287836 */ /* 0x000fe20000000000 */
[----:B------:R-:W-:Y:S01]  /*4540*/  IABS R32, R32 ;  /* 0x0000002000207213 */ /* 0x000fe20000000000 */
[----:B------:R-:W-:Y:S01]  /*4550*/  FFMA.FTZ R35, R35, -UR25, R36 ;  /* 0x8000001923237c23 */ /* 0x000fe20008010024 */
[C-C-:B------:R-:W-:Y:S01]  /*4560*/  IADD3 R37, PT, PT, R204.reuse, 0x28, -R41.reuse ;  /* 0x00000028cc257810 */ /* 0x140fe20007ffe829 */
[C---:B------:R-:W-:Y:S01]  /*4570*/  VIADD R36, R9.reuse, 0x19 ;  /* 0x0000001909247836 */ /* 0x040fe20000000000 */
[C-C-:B------:R-:W-:Y:S01]  /*4580*/  IADD3 R10, PT, PT, R204.reuse, 0xf, -R41.reuse ;  /* 0x0000000fcc0a7810 */ /* 0x140fe20007ffe829 */
[----:B------:R-:W-:Y:S01]  /*4590*/  HMMA.16816.F32.BF16 R60, R4, R14, R60 ;  /* 0x0000000e043c723c */ /* 0x000fe2000004183c */
[C-C-:B------:R-:W-:Y:S01]  /*45a0*/  IADD3 R25, PT, PT, R204.reuse, 0x8, -R41.reuse ;  /* 0x00000008cc197810 */ /* 0x140fe20007ffe829 */
[----:B------:R-:W-:Y:S01]  /*45b0*/  VIADD R24, R9, 0x29 ;  /* 0x0000002909187836 */ /* 0x000fe20000000000 */
[----:B------:R-:W-:Y:S01]  /*45c0*/  I2FP.F32.S32 R12, R12 ;  /* 0x0000000c000c7245 */ /* 0x000fe20000201400 */
[----:B------:R-:W-:Y:S01]  /*45d0*/  IMAD.IADD R7, R204, 0x1, -R41 ;  /* 0x00000001cc077824 */ /* 0x000fe200078e0a29 */
[----:B------:R-:W-:Y:S01]  /*45e0*/  I2FP.F32.S32 R32, R32 ;  /* 0x0000002000207245 */ /* 0x000fe20000201400 */
[----:B------:R-:W-:Y:S01]  /*45f0*/  FFMA.FTZ R145, R145, -UR25, R16 ;  /* 0x8000001991917c23 */ /* 0x000fe20008010010 */
[----:B------:R-:W-:Y:S01]  /*4600*/  IABS R37, R37 ;  /* 0x0000002500257213 */ /* 0x000fe20000000000 */
[----:B------:R-:W-:Y:S01]  /*4610*/  FFMA.FTZ R197, R12, -UR25, R21 ;  /* 0x800000190cc57c23 */ /* 0x000fe20008010015 */
[----:B------:R-:W-:Y:S01]  /*4620*/  IABS R10, R10 ;  /* 0x0000000a000a7213 */ /* 0x000fe20000000000 */
[----:B------:R-:W-:Y:S01]  /*4630*/  VIADD R12, R204, 0x8 ;  /* 0x00000008cc0c7836 */ /* 0x000fe20000000000 */
[----:B------:R-:W-:Y:S01]  /*4640*/  IABS R25, R25 ;  /* 0x0000001900197213 */ /* 0x000fe20000000000 */
[----:B------:R-:W-:Y:S01]  /*4650*/  FFMA.FTZ R43, R32, -UR25, R53 ;  /* 0x80000019202b7c23 */ /* 0x000fe20008010035 */
[----:B------:R-:W-:Y:S01]  /*4660*/  IADD3 R14, PT, PT, R204, 0x7, -R41 ;  /* 0x00000007cc0e7810 */ /* 0x000fe20007ffe829 */
[----:B------:R-:W-:Y:S01]  /*4670*/  IMAD.IADD R4, R12, 0x1, -R11 ;  /* 0x000000010c047824 */ /* 0x000fe200078e0a0b */
[----:B------:R-:W-:Y:S01]  /*4680*/  I2FP.F32.S32 R37, R37 ;  /* 0x0000002500257245 */ /* 0x000fe20000201400 */
[C---:B------:R-:W-:Y:S01]  /*4690*/  VIADD R32, R9.reuse, 0x21 ;  /* 0x0000002109207836 */ /* 0x040fe20000000000 */
        /* <DEDUP_REMOVED lines=8> */
[----:B------:R-:W-:Y:S01]  /*4720*/  FSEL R45, R45, -INF , !P1 ;  /* 0xff8000002d2d7808 */ /* 0x000fe20004800000 */
[----:B------:R-:W-:Y:S01]  /*4730*/  IMAD.IADD R83, R12, 0x1, -R83 ;  /* 0x000000010c537824 */ /* 0x000fe200078e0a53 */
[----:B------:R-:W-:Y:S01]  /*4740*/  ISETP.GT.AND P0, PT, R49, R46, PT ;  /* 0x0000002e3100720c */ /* 0x000fe20003f04270 */
[----:B------:R-:W-:Y:S01]  /*4750*/  VIADD R28, R9, 0x28 ;  /* 0x00000028091c7836 */ /* 0x000fe20000000000 */
[----:B------:R-:W-:Y:S01]  /*4760*/  ISETP.GT.AND P4, PT, R49, R40, PT ;  /* 0x000000283100720c */ /* 0x000fe20003f84270 */
[----:B------:R-:W-:Y:S01]  /*4770*/  VIADD R10, R9, 0x39 ;  /* 0x00000039090a7836 */ /* 0x000fe20000000000 */
[----:B------:R-:W-:-:S02]  /*4780*/  ISETP.GT.AND P1, PT, R49, R36, PT ;  /* 0x000000243100720c */ /* 0x000fc40003f24270 */
[----:B------:R-:W-:Y:S02]  /*4790*/  IABS R14, R14 ;  /* 0x0000000e000e7213 */ /* 0x000fe40000000000 */
[----:B------:R-:W-:Y:S02]  /*47a0*/  ISETP.GE.AND P5, PT, R9, R203, PT ;  /* 0x000000cb0900720c */ /* 0x000fe40003fa6270 */
[----:B------:R-:W-:Y:S02]  /*47b0*/  FSEL R43, R43, -INF , !P0 ;  /* 0xff8000002b2b7808 */ /* 0x000fe40004000000 */
[----:B------:R-:W-:Y:S02]  /*47c0*/  FSEL R21, R29, -INF , !P4 ;  /* 0xff8000001d157808 */ /* 0x000fe40006000000 */
[----:B------:R-:W-:Y:S02]  /*47d0*/  FSEL R13, R13, -INF , !P1 ;  /* 0xff8000000d0d7808 */ /* 0x000fe40004800000 */
[----:B------:R-:W-:-:S02]  /*47e0*/  I2FP.F32.S32 R14, R14 ;  /* 0x0000000e000e7245 */ /* 0x000fc40000201400 */
[C---:B------:R-:W-:Y:S02]  /*47f0*/  ISETP.GT.AND P0, PT, R49.reuse, R34, PT ;  /* 0x000000223100720c */ /* 0x040fe40003f04270 */
[C---:B------:R-:W-:Y:S01]  /*4800*/  ISETP.GT.AND P4, PT, R49.reuse, R24, PT ;  /* 0x000000183100720c */ /* 0x040fe20003f84270 */
[----:B------:R-:W-:Y:S01]  /*4810*/  FFMA.FTZ R14, R14, -UR25, R65 ;  /* 0x800000190e0e7c23 */ /* 0x000fe20008010041 */
[----:B------:R-:W-:Y:S02]  /*4820*/  ISETP.GT.AND P1, PT, R49, R20, PT ;  /* 0x000000143100720c */ /* 0x000fe40003f24270 */
[----:B------:R-:W-:Y:S02]  /*4830*/  IADD3 R6, PT, PT, R204, -0x1, -R41 ;  /* 0xffffffffcc067810 */ /* 0x000fe40007ffe829 */
[----:B------:R-:W-:Y:S02]  /*4840*/  IABS R7, R7 ;  /* 0x0000000700077213 */ /* 0x000fe40000000000 */
[----:B------:R-:W-:-:S02]  /*4850*/  IABS R4, R4 ;  /* 0x0000000400047213 */ /* 0x000fc40000000000 */
[----:B------:R-:W-:Y:S02]  /*4860*/  IADD3 R5, PT, PT, R12, 0x37, -R41 ;  /* 0x000000370c057810 */ /* 0x000fe40007ffe829 */
[----:B------:R-:W-:Y:S02]  /*4870*/  FSEL R35, R35, -INF , !P5 ;  /* 0xff80000023237808 */ /* 0x000fe40006800000 */
[----:B------:R-:W-:Y:S02]  /*4880*/  ISETP.GT.AND P5, PT, R49, R42, PT ;  /* 0x0000002a3100720c */ /* 0x000fe40003fa4270 */
[----:B------:R-:W-:Y:S02]  /*4890*/  FSEL R17, R37, -INF , !P3 ;  /* 0xff80000025117808 */ /* 0x000fe40005800000 */
[----:B------:R-:W-:Y:S02]  /*48a0*/  FSEL R141, R141, -INF , !P0 ;  /* 0xff8000008d8d7808 */ /* 0x000fe40004000000 */
[----:B------:R-:W-:-:S02]  /*48b0*/  FSEL R143, R143, -INF , !P4 ;  /* 0xff8000008f8f7808 */ /* 0x000fc40006000000 */
[----:B------:R-:W-:Y:S02]  /*48c0*/  FSEL R195, R64, -INF , !P1 ;  /* 0xff80000040c37808 */ /* 0x000fe40004800000 */
[----:B------:R-:W-:Y:S02]  /*48d0*/  IABS R6, R6 ;  /* 0x0000000600067213 */ /* 0x000fe40000000000 */
[----:B------:R-:W-:Y:S02]  /*48e0*/  I2FP.F32.S32 R7, R7 ;  /* 0x0000000700077245 */ /* 0x000fe40000201400 */
[C---:B------:R-:W-:Y:S02]  /*48f0*/  ISETP.GT.AND P3, PT, R49.reuse, R32, PT ;  /* 0x000000203100720c */ /* 0x040fe40003f64270 */
[----:B------:R-:W-:Y:S01]  /*4900*/  ISETP.GT.AND P0, PT, R49, R16, PT ;  /* 0x000000103100720c */ /* 0x000fe20003f04270 */
[----:B------:R-:W-:Y:S01]  /*4910*/  FFMA.FTZ R7, R7, -UR25, R60 ;  /* 0x8000001907077c23 */ /* 0x000fe2000801003c */
[----:B------:R-:W-:Y:S01]  /*4920*/  ISETP.GE.AND P4, PT, R9, R202, PT ;  /* 0x000000ca0900720c */ /* 0x000fe20003f86270 */
[----:B------:R-:W-:Y:S01]  /*4930*/  BAR.SYNC.DEFER_BLOCKING 0x0 ;  /* 0x0000000000007b1d */ /* 0x000fe20000010000 */
[----:B------:R-:W-:-:S02]  /*4940*/  ISETP.GT.AND P1, PT, R83, R9, PT ;  /* 0x000000095300720c */ /* 0x000fc40003f24270 */
[----:B------:R-:W-:Y:S02]  /*4950*/  I2FP.F32.S32 R9, R4 ;  /* 0x0000000400097245 */ /* 0x000fe40000201400 */
[----:B------:R-:W-:Y:S02]  /*4960*/  IABS R5, R5 ;  /* 0x0000000500057213 */ /* 0x000fe40000000000 */
[----:B------:R-:W-:Y:S01]  /*4970*/  IADD3 R4, PT, PT, R12, 0x30, -R41 ;  /* 0x000000300c047810 */ /* 0x000fe20007ffe829 */
[----:B------:R-:W-:Y:S01]  /*4980*/  FFMA.FTZ R9, R9, -UR25, R38 ;  /* 0x8000001909097c23 */ /* 0x000fe20008010026 */
[----:B------:R-:W-:Y:S02]  /*4990*/  FSEL R25, R33, -INF , !P5 ;  /* 0xff80000021197808 */ /* 0x000fe40006800000 */
[----:B------:R-:W-:Y:S02]  /*49a0*/  I2FP.F32.S32 R6, R6 ;  /* 0x0000000600067245 */ /* 0x000fe40000201400 */
[----:B------:R-:W-:-:S02]  /*49b0*/  ISETP.GT.AND P5, PT, R49, R28, PT ;  /* 0x0000001c3100720c */ /* 0x000fc40003fa4270 */
[----:B------:R-:W-:Y:S01]  /*49c0*/  FSEL R197, R197, -INF , !P3 ;  /* 0xff800000c5c57808 */ /* 0x000fe20005800000 */
[----:B------:R-:W-:Y:S01]  /*49d0*/  FFMA.FTZ R6, R6, -UR25, R61 ;  /* 0x8000001906067c23 */ /* 0x000fe2000801003d */
[----:B------:R-:W-:Y:S02]  /*49e0*/  FSEL R194, R14, -INF , !P0 ;  /* 0xff8000000ec27808 */ /* 0x000fe40004000000 */
[----:B------:R-:W-:Y:S02]  /*49f0*/  ISETP.GT.AND P3, PT, R49, R8, PT ;  /* 0x000000083100720c */ /* 0x000fe40003f64270 */
[----:B------:R-:W-:Y:S02]  /*4a00*/  I2FP.F32.S32 R14, R5 ;  /* 0x00000005000e7245 */ /* 0x000fe40000201400 */
[----:B------:R-:W-:Y:S02]  /*4a10*/  IABS R4, R4 ;  /* 0x0000000400047213 */ /* 0x000fe40000000000 */
[----:B------:R-:W-:Y:S01]  /*4a20*/  IADD3 R5, PT, PT, R12, 0x2f, -R41 ;  /* 0x0000002f0c057810 */ /* 0x000fe20007ffe829 */
[----:B------:R-:W-:Y:S01]  /*4a30*/  FFMA.FTZ R14, R14, -UR25, R39 ;  /* 0x800000190e0e7c23 */ /* 0x000fe20008010027 */
[----:B------:R-:W-:-:S02]  /*4a40*/  FSEL R145, R145, -INF , !P5 ;  /* 0xff80000091917808 */ /* 0x000fc40006800000 */
[----:B------:R-:W-:Y:S02]  /*4a50*/  ISETP.GT.AND P5, PT, R49, R10, PT ;  /* 0x0000000a3100720c */ /* 0x000fe40003fa4270 */
[----:B------:R-:W-:Y:S02]  /*4a60*/  FSEL R193, R7, -INF , !P3 ;  /* 0xff80000007c17808 */ /* 0x000fe40005800000 */
[----:B------:R-:W-:Y:S02]  /*4a70*/  I2FP.F32.S32 R7, R4 ;  /* 0x0000000400077245 */ /* 0x000fe40000201400 */
[----:B------:R-:W-:Y:S02]  /*4a80*/  IABS R5, R5 ;  /* 0x0000000500057213 */ /* 0x000fe40000000000 */
[----:B------:R-:W-:Y:S01]  /*4a90*/  ISETP.GE.AND P0, PT, R50, R203, PT ;  /* 0x000000cb3200720c */ /* 0x000fe20003f06270 */
[----:B------:R-:W-:Y:S01]  /*4aa0*/  FFMA.FTZ R7, R7, -UR25, R54 ;  /* 0x8000001907077c23 */ /* 0x000fe20008010036 */
[----:B------:R-:W-:-:S02]  /*4ab0*/  FSEL R192, R6, -INF , !P5 ;  /* 0xff80000006c07808 */ /* 0x000fc40006800000 */
[----:B------:R-:W-:Y:S02]  /*4ac0*/  FSEL R9, R9, -INF , !P1 ;  /* 0xff80000009097808 */ /* 0x000fe40004800000 */
[----:B------:R-:W-:Y:S02]  /*4ad0*/  I2FP.F32.S32 R6, R5 ;  /* 0x0000000500067245 */ /* 0x000fe40000201400 */
[----:B------:R-:W-:Y:S02]  /*4ae0*/  ISETP.GT.AND P5, PT, R83, R50, PT ;  /* 0x000000325300720c */ /* 0x000fe40003fa4270 */
[----:B------:R-:W-:Y:S01]  /*4af0*/  ISETP.GE.AND P1, PT, R48, R203, PT ;  /* 0x000000cb3000720c */ /* 0x000fe20003f26270 */
[----:B------:R-:W-:Y:S01]  /*4b00*/  FFMA.FTZ R6, R6, -UR25, R55 ;  /* 0x8000001906067c23 */ /* 0x000fe20008010037 */
[----:B------:R-:W-:Y:S02]  /*4b10*/  FSEL R47, R47, -INF , !P0 ;  /* 0xff8000002f2f7808 */ /* 0x000fe40004000000 */
[----:B------:R-:W-:-:S02]  /*4b20*/  ISETP.GT.AND P0, PT, R83, R48, PT ;  /* 0x000000305300720c */ /* 0x000fc40003f04270 */
[----:B------:R-:W-:Y:S02]  /*4b30*/  IADD3 R4, PT, PT, R12, 0x28, -R41 ;  /* 0x000000280c047810 */ /* 0x000fe40007ffe829 */
[-C--:B------:R-:W-:Y:S02]  /*4b40*/  ISETP.GE.AND P3, PT, R50, R202.reuse, PT ;  /* 0x000000ca3200720c */ /* 0x080fe40003f66270 */
[----:B------:R-:W-:Y:S02]  /*4b50*/  FSEL R39, R9, -INF , !P4 ;  /* 0xff80000009277808 */ /* 0x000fe40006000000 */
[----:B------:R-:W-:Y:S02]  /*4b60*/  FSEL R14, R14, -INF , !P5 ;  /* 0xff8000000e0e7808 */ /* 0x000fe40006800000 */
[----:B------:R-:W-:Y:S02]  /*4b70*/  FSEL R45, R45, -INF , !P1 ;  /* 0xff8000002d2d7808 */ /* 0x000fe40004800000 */
[----:B------:R-:W-:-:S02]  /*4b80*/  ISETP.GE.AND P4, PT, R48, R202, PT ;  /* 0x000000ca3000720c */ /* 0x000fc40003f86270 */
[----:B------:R-:W-:Y:S02]  /*4b90*/  ISETP.GT.AND P1, PT, R83, R46, PT ;  /* 0x0000002e5300720c */ /* 0x000fe40003f24270 */
[----:B------:R-:W-:Y:S02]  /*4ba0*/  FSEL R7, R7, -INF , !P0 ;  /* 0xff80000007077808 */ /* 0x000fe40004000000 */
[----:B------:R-:W-:Y:S02]  /*4bb0*/  IABS R4, R4 ;  /* 0x0000000400047213 */ /* 0x000fe40000000000 */
[----:B------:R-:W-:Y:S02]  /*4bc0*/  IADD3 R5, PT, PT, R12, 0x27, -R41 ;  /* 0x000000270c057810 */ /* 0x000fe40007ffe829 */
[----:B------:R-:W-:Y:S02]  /*4bd0*/  FSEL R29, R14, -INF , !P3 ;  /* 0xff8000000e1d7808 */ /* 0x000fe40005800000 */
[----:B------:R-:W-:-:S02]  /*4be0*/  ISETP.GE.AND P3, PT, R46, R202, PT ;  /* 0x000000ca2e00720c */ /* 0x000fc40003f66270 */
[----:B------:R-:W-:Y:S02]  /*4bf0*/  FSEL R37, R7, -INF , !P4 ;  /* 0xff80000007257808 */ /* 0x000fe40006000000 */
[----:B------:R-:W-:Y:S02]  /*4c00*/  FSEL R6, R6, -INF , !P1 ;  /* 0xff80000006067808 */ /* 0x000fe40004800000 */
[----:B------:R-:W-:Y:S02]  /*4c10*/  I2FP.F32.S32 R7, R4 ;  /* 0x0000000400077245 */ /* 0x000fe40000201400 */
[----:B------:R-:W-:Y:S02]  /*4c20*/  IABS R5, R5 ;  /* 0x0000000500057213 */ /* 0x000fe40000000000 */
[----:B------:R-:W-:Y:S01]  /*4c30*/  IADD3 R4, PT, PT, R12, 0x20, -R41 ;  /* 0x000000200c047810 */ /* 0x000fe20007ffe829 */
[----:B------:R-:W-:Y:S01]  /*4c40*/  FFMA.FTZ R7, R7, -UR25, R30 ;  /* 0x8000001907077c23 */ /* 0x000fe2000801001e */
[----:B------:R-:W-:-:S02]  /*4c50*/  ISETP.GE.AND P5, PT, R46, R203, PT ;  /* 0x000000cb2e00720c */ /* 0x000fc40003fa6270 */
[----:B------:R-:W-:Y:S02]  /*4c60*/  FSEL R33, R6, -INF , !P3 ;  /* 0xff80000006217808 */ /* 0x000fe40005800000 */
[----:B------:R-:W-:Y:S02]  /*4c70*/  I2FP.F32.S32 R6, R5 ;  /* 0x0000000500067245 */ /* 0x000fe40000201400 */
[----:B------:R-:W-:Y:S02]  /*4c80*/  ISETP.GE.AND P0, PT, R44, R203, PT ;  /* 0x000000cb2c00720c */ /* 0x000fe40003f06270 */
[----:B------:R-:W-:Y:S01]  /*4c90*/  IABS R4, R4 ;  /* 0x0000000400047213 */ /* 0x000fe20000000000 */
[----:B------:R-:W-:Y:S01]  /*4ca0*/  FFMA.FTZ R6, R6, -UR25, R31 ;  /* 0x8000001906067c23 */ /* 0x000fe2000801001f */
[----:B------:R-:W-:Y:S02]  /*4cb0*/  FSEL R43, R43, -INF , !P5 ;  /* 0xff8000002b2b7808 */ /* 0x000fe40006800000 */
[----:B------:R-:W-:-:S02]  /*4cc0*/  ISETP.GT.AND P5, PT, R83, R44, PT ;  /* 0x0000002c5300720c */ /* 0x000fc40003fa4270 */
[----:B------:R-:W-:Y:S02]  /*4cd0*/  FSEL R17, R17, -INF , !P0 ;  /* 0xff80000011117808 */ /* 0x000fe40004000000 */
[----:B------:R-:W-:Y:S02]  /*4ce0*/  I2FP.F32.S32 R9, R4 ;  /* 0x0000000400097245 */ /* 0x000fe40000201400 */
[----:B------:R-:W-:Y:S02]  /*4cf0*/  ISETP.GT.AND P0, PT, R83, R42, PT ;  /* 0x0000002a5300720c */ /* 0x000fe40003f04270 */
[C-C-:B------:R-:W-:Y:S01]  /*4d00*/  IADD3 R4, PT, PT, R12.reuse, 0x18, -R41.reuse ;  /* 0x000000180c047810 */ /* 0x140fe20007ffe829 */
[----:B------:R-:W-:Y:S01]  /*4d10*/  FFMA.FTZ R26, R9, -UR25, R26 ;  /* 0x80000019091a7c23 */ /* 0x000fe2000801001a */
[C-C-:B------:R-:W-:Y:S02]  /*4d20*/  IADD3 R11, PT, PT, R12.reuse, 0x17, -R41.reuse ;  /* 0x000000170c0b7810 */ /* 0x140fe40007ffe829 */
[----:B------:R-:W-:-:S02]  /*4d30*/  IADD3 R5, PT, PT, R12, 0x1f, -R41 ;  /* 0x0000001f0c057810 */ /* 0x000fc40007ffe829 */
[----:B------:R-:W-:Y:S02]  /*4d40*/  FSEL R7, R7, -INF , !P5 ;  /* 0xff80000007077808 */ /* 0x000fe40006800000 */
[----:B------:R-:W-:Y:S02]  /*4d50*/  ISETP.GE.AND P5, PT, R40, R203, PT ;  /* 0x000000cb2800720c */ /* 0x000fe40003fa6270 */
[----:B------:R-:W-:Y:S02]  /*4d60*/  ISETP.GE.AND P3, PT, R42, R202, PT ;  /* 0x000000ca2a00720c */ /* 0x000fe40003f66270 */
[----:B------:R-:W-:Y:S02]  /*4d70*/  FSEL R6, R6, -INF , !P0 ;  /* 0xff80000006067808 */ /* 0x000fe40004000000 */
[----:B------:R-:W-:Y:S02]  /*4d80*/  IABS R4, R4 ;  /* 0x0000000400047213 */ /* 0x000fe40000000000 */
[----:B------:R-:W-:-:S02]  /*4d90*/  IABS R11, R11 ;  /* 0x0000000b000b7213 */ /* 0x000fc40000000000 */
[----:B------:R-:W-:Y:S02]  /*4da0*/  ISETP.GE.AND P1, PT, R42, R203, PT ;  /* 0x000000cb2a00720c */ /* 0x000fe40003f26270 */
[----:B------:R-:W-:Y:S02]  /*4db0*/  IABS R5, R5 ;  /* 0x0000000500057213 */ /* 0x000fe40000000000 */
[----:B------:R-:W-:Y:S02]  /*4dc0*/  FSEL R15, R21, -INF , !P5 ;  /* 0xff800000150f7808 */ /* 0x000fe40006800000 */
[----:B------:R-:W-:Y:S02]  /*4dd0*/  FSEL R9, R6, -INF , !P3 ;  /* 0xff80000006097808 */ /* 0x000fe40005800000 */
[----:B------:R-:W-:Y:S01]  /*4de0*/  I2FP.F32.S32 R21, R4 ;  /* 0x0000000400157245 */ /* 0x000fe20000201400 */
[----:B------:R-:W-:Y:S01]  /*4df0*/  IMAD.MOV.U32 R4, RZ, RZ, R11 ;  /* 0x000000ffff047224 */ /* 0x000fe200078e000b */
[----:B------:R-:W-:-:S02]  /*4e00*/  FSEL R25, R25, -INF , !P1 ;  /* 0xff80000019197808 */ /* 0x000fc40004800000 */
[----:B------:R-:W-:Y:S01]  /*4e10*/  I2FP.F32.S32 R6, R5 ;  /* 0x0000000500067245 */ /* 0x000fe20000201400 */
[----:B------:R-:W-:Y:S01]  /*4e20*/  FFMA.FTZ R21, R21, -UR25, R22 ;  /* 0x8000001915157c23 */ /* 0x000fe20008010016 */
[C---:B------:R-:W-:Y:S02]  /*4e30*/  ISETP.GT.AND P1, PT, R83.reuse, R40, PT ;  /* 0x000000285300720c */ /* 0x040fe40003f24270 */
[----:B------:R-:W-:Y:S01]  /*4e40*/  I2FP.F32.S32 R4, R4 ;  /* 0x0000000400047245 */ /* 0x000fe20000201400 */
[----:B------:R-:W-:Y:S01]  /*4e50*/  FFMA.FTZ R6, R6, -UR25, R27 ;  /* 0x8000001906067c23 */ /* 0x000fe2000801001b */
[----:B------:R-:W-:Y:S02]  /*4e60*/  FSEL R5, R26, -INF , !P1 ;  /* 0xff8000001a057808 */ /* 0x000fe40004800000 */
[----:B------:R-:W-:Y:S01]  /*4e70*/  ISETP.GT.AND P5, PT, R83, R36, PT ;  /* 0x000000245300720c */ /* 0x000fe20003fa4270 */
[----:B------:R-:W-:Y:S01]  /*4e80*/  FFMA.FTZ R4, R4, -UR25, R23 ;  /* 0x8000001904047c23 */ /* 0x000fe20008010017 */
[----:B------:R-:W-:-:S02]  /*4e90*/  ISETP.GE.AND P1, PT, R34, R203, PT ;  /* 0x000000cb2200720c */ /* 0x000fc40003f26270 */
[-C--:B------:R-:W-:Y:S02]  /*4ea0*/  ISETP.GE.AND P4, PT, R44, R202.reuse, PT ;  /* 0x000000ca2c00720c */ /* 0x080fe40003f86270 */
[C---:B------:R-:W-:Y:S02]  /*4eb0*/  ISETP.GE.AND P0, PT, R36.reuse, R203, PT ;  /* 0x000000cb2400720c */ /* 0x040fe40003f06270 */
[----:B------:R-:W-:Y:S02]  /*4ec0*/  ISETP.GE.AND P3, PT, R36, R202, PT ;  /* 0x000000ca2400720c */ /* 0x000fe40003f66270 */
[----:B------:R-:W-:Y:S02]  /*4ed0*/  FSEL R6, R6, -INF , !P5 ;  /* 0xff80000006067808 */ /* 0x000fe40006800000 */
[----:B------:R-:W-:Y:S02]  /*4ee0*/  FSEL R141, R141, -INF , !P1 ;  /* 0xff8000008d8d7808 */ /* 0x000fe40004800000 */
[----:B------:R-:W-:-:S02]  /*4ef0*/  ISETP.GT.AND P1, PT, R83, R32, PT ;  /* 0x000000205300720c */ /* 0x000fc40003f24270 */
[----:B------:R-:W-:Y:S02]  /*4f00*/  FSEL R7, R7, -INF , !P4 ;  /* 0xff80000007077808 */ /* 0x000fe40006000000 */
[----:B------:R-:W-:Y:S02]  /*4f10*/  ISETP.GE.AND P4, PT, R40, R202, PT ;  /* 0x000000ca2800720c */ /* 0x000fe40003f86270 */
[----:B------:R-:W-:Y:S02]  /*4f20*/  FSEL R13, R13, -INF , !P0 ;  /* 0xff8000000d0d7808 */ /* 0x000fe40004000000 */
[----:B------:R-:W-:Y:S02]  /*4f30*/  ISETP.GT.AND P0, PT, R83, R34, PT ;  /* 0x000000225300720c */ /* 0x000fe40003f04270 */
[----:B------:R-:W-:Y:S02]  /*4f40*/  FSEL R11, R6, -INF , !P3 ;  /* 0xff800000060b7808 */ /* 0x000fe40005800000 */
[----:B------:R-:W-:-:S02]  /*4f50*/  IADD3 R14, PT, PT, R12, 0xf, -R41 ;  /* 0x0000000f0c0e7810 */ /* 0x000fc40007ffe829 */
[-C--:B------:R-:W-:Y:S02]  /*4f60*/  ISETP.GE.AND P3, PT, R32, R202.reuse, PT ;  /* 0x000000ca2000720c */ /* 0x080fe40003f66270 */
[----:B------:R-:W-:Y:S02]  /*4f70*/  IADD3 R6, PT, PT, R12, 0x10, -R41 ;  /* 0x000000100c067810 */ /* 0x000fe40007ffe829 */
[----:B------:R-:W-:Y:S02]  /*4f80*/  FSEL R4, R4, -INF , !P1 ;  /* 0xff80000004047808 */ /* 0x000fe40004800000 */
[----:B------:R-:W-:Y:S02]  /*4f90*/  FSEL R5, R5, -INF , !P4 ;  /* 0xff80000005057808 */ /* 0x000fe40006000000 */
[----:B------:R-:W-:Y:S02]  /*4fa0*/  ISETP.GE.AND P4, PT, R34, R202, PT ;  /* 0x000000ca2200720c */ /* 0x000fe40003f86270 */
[----:B------:R-:W-:-:S02]  /*4fb0*/  FSEL R21, R21, -INF , !P0 ;  /* 0xff80000015157808 */ /* 0x000fc40004000000 */
[----:B------:R-:W-:Y:S02]  /*4fc0*/  IABS R14, R14 ;  /* 0x0000000e000e7213 */ /* 0x000fe40000000000 */
[----:B------:R-:W-:Y:S02]  /*4fd0*/  IABS R6, R6 ;  /* 0x0000000600067213 */ /* 0x000fe40000000000 */
[----:B------:R-:W-:Y:S02]  /*4fe0*/  FSEL R137, R4, -INF , !P3 ;  /* 0xff80000004897808 */ /* 0x000fe40005800000 */
[----:B------:R-:W-:Y:S02]  /*4ff0*/  IADD3 R4, PT, PT, R12, 0x8, -R41 ;  /* 0x000000080c047810 */ /* 0x000fe40007ffe829 */
[----:B------:R-:W-:Y:S02]  /*5000*/  FSEL R139, R21, -INF , !P4 ;  /* 0xff800000158b7808 */ /* 0x000fe40006000000 */
[----:B------:R-:W-:-:S02]  /*5010*/  I2FP.F32.S32 R14, R14 ;  /* 0x0000000e000e7245 */ /* 0x000fc40000201400 */
[----:B------:R-:W-:Y:S02]  /*5020*/  I2FP.F32.S32 R21, R6 ;  /* 0x0000000600157245 */ /* 0x000fe40000201400 */
[----:B------:R-:W-:Y:S01]  /*5030*/  ISETP.GE.AND P5, PT, R32, R203, PT ;  /* 0x000000cb2000720c */ /* 0x000fe20003fa6270 */
[----:B------:R-:W-:Y:S01]  /*5040*/  FFMA.FTZ R14, R14, -UR25, R19 ;  /* 0x800000190e0e7c23 */ /* 0x000fe20008010013 */
[----:B------:R-:W-:Y:S01]  /*5050*/  IABS R4, R4 ;  /* 0x0000000400047213 */ /* 0x000fe20000000000 */
[----:B------:R-:W-:Y:S01]  /*5060*/  FFMA.FTZ R18, R21, -UR25, R18 ;  /* 0x8000001915127c23 */ /* 0x000fe20008010012 */
[----:B------:R-:W-:Y:S02]  /*5070*/  FSEL R197, R197, -INF , !P5 ;  /* 0xff800000c5c57808 */ /* 0x000fe40006800000 */
[----:B------:R-:W-:Y:S01]  /*5080*/  I2FP.F32.S32 R19, R4 ;  /* 0x0000000400137245 */ /* 0x000fe20000201400 */
[----:B------:R-:W-:Y:S01]  /*5090*/  IMAD.IADD R4, R12, 0x1, -R41 ;  /* 0x000000010c047824 */ /* 0x000fe200078e0a29 */
[----:B------:R-:W-:-:S02]  /*50a0*/  ISETP.GT.AND P5, PT, R83, R28, PT ;  /* 0x0000001c5300720c */ /* 0x000fc40003fa4270 */
[-C--:B------:R-:W-:Y:S01]  /*50b0*/  ISETP.GE.AND P1, PT, R24, R203.reuse, PT ;  /* 0x000000cb1800720c */ /* 0x080fe20003f26270 */
[----:B------:R-:W-:Y:S01]  /*50c0*/  FFMA.FTZ R19, R19, -UR25, R66 ;  /* 0x8000001913137c23 */ /* 0x000fe20008010042 */
[----:B------:R-:W-:Y:S02]  /*50d0*/  ISETP.GE.AND P4, PT, R28, R202, PT ;  /* 0x000000ca1c00720c */ /* 0x000fe40003f86270 */
[----:B------:R-:W-:Y:S02]  /*50e0*/  FSEL R18, R18, -INF , !P5 ;  /* 0xff80000012127808 */ /* 0x000fe40006800000 */
[----:B------:R-:W-:Y:S02]  /*50f0*/  FSEL R143, R143, -INF , !P1 ;  /* 0xff8000008f8f7808 */ /* 0x000fe40004800000 */
[----:B------:R-:W-:Y:S02]  /*5100*/  ISETP.GE.AND P0, PT, R28, R203, PT ;  /* 0x000000cb1c00720c */ /* 0x000fe40003f06270 */
[----:B------:R-:W-:-:S02]  /*5110*/  ISETP.GT.AND P1, PT, R83, R20, PT ;  /* 0x000000145300720c */ /* 0x000fc40003f24270 */
[----:B------:R-:W-:Y:S02]  /*5120*/  FSEL R191, R18, -INF , !P4 ;  /* 0xff80000012bf7808 */ /* 0x000fe40006000000 */
[----:B------:R-:W-:Y:S02]  /*5130*/  FSEL R145, R145, -INF , !P0 ;  /* 0xff80000091917808 */ /* 0x000fe40004000000 */
[----:B------:R-:W-:Y:S02]  /*5140*/  ISETP.GE.AND P4, PT, R20, R202, PT ;  /* 0x000000ca1400720c */ /* 0x000fe40003f86270 */
[----:B------:R-:W-:Y:S02]  /*5150*/  FSEL R19, R19, -INF , !P1 ;  /* 0xff80000013137808 */ /* 0x000fe40004800000 */
[----:B------:R-:W-:Y:S02]  /*5160*/  ISETP.GT.AND P0, PT, R83, R24, PT ;  /* 0x000000185300720c */ /* 0x000fe40003f04270 */
[----:B------:R-:W-:-:S02]  /*5170*/  IABS R4, R4 ;  /* 0x0000000400047213 */ /* 0x000fc40000000000 */
[--C-:B------:R-:W-:Y:S02]  /*5180*/  IADD3 R6, PT, PT, R12, 0x7, -R41.reuse ;  /* 0x000000070c067810 */ /* 0x100fe40007ffe829 */
[----:B------:R-:W-:Y:S02]  /*5190*/  FSEL R189, R19, -INF , !P4 ;  /* 0xff80000013bd7808 */ /* 0x000fe40006000000 */
[----:B------:R-:W-:Y:S02]  /*51a0*/  FSEL R14, R14, -INF , !P0 ;  /* 0xff8000000e0e7808 */ /* 0x000fe40004000000 */
[----:B------:R-:W-:Y:S02]  /*51b0*/  I2FP.F32.S32 R19, R4 ;  /* 0x0000000400137245 */ /* 0x000fe40000201400 */
[----:B------:R-:W-:Y:S02]  /*51c0*/  ISETP.GE.AND P0, PT, R16, R203, PT ;  /* 0x000000cb1000720c */ /* 0x000fe40003f06270 */
[----:B------:R-:W-:Y:S01]  /*51d0*/  IABS R6, R6 ;  /* 0x0000000600067213 */ /* 0x000fe20000000000 */
[----:B------:R-:W-:Y:S01]  /*51e0*/  FFMA.FTZ R19, R19, -UR25, R62 ;  /* 0x8000001913137c23 */ /* 0x000fe2000801003e */
[----:B------:R-:W-:-:S02]  /*51f0*/  IADD3 R12, PT, PT, R12, -0x1, -R41 ;  /* 0xffffffff0c0c7810 */ /* 0x000fc40007ffe829 */
[----:B------:R-:W-:Y:S02]  /*5200*/  FSEL R194, R194, -INF , !P0 ;  /* 0xff800000c2c27808 */ /* 0x000fe40004000000 */
[----:B------:R-:W-:Y:S02]  /*5210*/  ISETP.GT.AND P0, PT, R83, R8, PT ;  /* 0x000000085300720c */ /* 0x000fe40003f04270 */
[----:B------:R-:W-:Y:S02]  /*5220*/  I2FP.F32.S32 R6, R6 ;  /* 0x0000000600067245 */ /* 0x000fe40000201400 */
[----:B------:R-:W-:Y:S02]  /*5230*/  ISETP.GE.AND P5, PT, R20, R203, PT ;  /* 0x000000cb1400720c */ /* 0x000fe40003fa6270 */
[----:B------:R-:W-:Y:S01]  /*5240*/  IABS R12, R12 ;  /* 0x0000000c000c7213 */ /* 0x000fe20000000000 */
[----:B------:R-:W-:Y:S01]  /*5250*/  FFMA.FTZ R6, R6, -UR25, R67 ;  /* 0x8000001906067c23 */ /* 0x000fe20008010043 */
[----:B------:R-:W-:-:S02]  /*5260*/  FSEL R19, R19, -INF , !P0 ;  /* 0xff80000013137808 */ /* 0x000fc40004000000 */
[----:B------:R-:W-:Y:S02]  /*5270*/  ISETP.GT.U32.AND P0, PT, R152, R209, PT ;  /* 0x000000d19800720c */ /* 0x000fe40003f04070 */
[----:B------:R-:W-:Y:S02]  /*5280*/  ISETP.GE.AND P3, PT, R24, R202, PT ;  /* 0x000000ca1800720c */ /* 0x000fe40003f66270 */
[----:B------:R-:W-:Y:S02]  /*5290*/  FSEL R195, R195, -INF , !P5 ;  /* 0xff800000c3c37808 */ /* 0x000fe40006800000 */
[----:B------:R-:W-:Y:S02]  /*52a0*/  I2FP.F32.S32 R12, R12 ;  /* 0x0000000c000c7245 */ /* 0x000fe40000201400 */
[----:B------:R-:W-:Y:S02]  /*52b0*/  ISETP.GT.AND P5, PT, R83, R16, PT ;  /* 0x000000105300720c */ /* 0x000fe40003fa4270 */
[----:B------:R-:W-:Y:S01]  /*52c0*/  ISETP.GE.AND P1, PT, R8, R203, PT ;  /* 0x000000cb0800720c */ /* 0x000fe20003f26270 */
[----:B------:R-:W-:Y:S01]  /*52d0*/  FFMA.FTZ R12, R12, -UR25, R63 ;  /* 0x800000190c0c7c23 */ /* 0x000fe2000801003f */
[----:B------:R-:W-:-:S02]  /*52e0*/  FSEL R177, R14, -INF , !P3 ;  /* 0xff8000000eb17808 */ /* 0x000fc40005800000 */
[----:B------:R-:W-:Y:S02]  /*52f0*/  ISETP.GE.AND P3, PT, R16, R202, PT ;  /* 0x000000ca1000720c */ /* 0x000fe40003f66270 */
[----:B------:R-:W-:Y:S02]  /*5300*/  FSEL R6, R6, -INF , !P5 ;  /* 0xff80000006067808 */ /* 0x000fe40006800000 */
[----:B------:R-:W-:Y:S02]  /*5310*/  FSEL R193, R193, -INF , !P1 ;  /* 0xff800000c1c17808 */ /* 0x000fe40004800000 */
[----:B------:R-:W-:Y:S02]  /*5320*/  ISETP.GT.AND P1, PT, R83, R10, PT ;  /* 0x0000000a5300720c */ /* 0x000fe40003f24270 */
[----:B------:R-:W-:Y:S02]  /*5330*/  FSEL R188, R6, -INF , !P3 ;  /* 0xff80000006bc7808 */ /* 0x000fe40005800000 */
[----:B------:R-:W-:-:S02]  /*5340*/  ISETP.GE.AND P4, PT, R8, R202, PT ;  /* 0x000000ca0800720c */ /* 0x000fc40003f86270 */
[C---:B------:R-:W-:Y:S02]  /*5350*/  ISETP.GE.AND P5, PT, R10.reuse, R203, PT ;  /* 0x000000cb0a00720c */ /* 0x040fe40003fa6270 */
[----:B------:R-:W-:Y:S02]  /*5360*/  ISETP.GE.AND P3, PT, R10, R202, PT ;  /* 0x000000ca0a00720c */ /* 0x000fe40003f66270 */
[----:B------:R-:W-:Y:S02]  /*5370*/  FSEL R12, R12, -INF , !P1 ;  /* 0xff8000000c0c7808 */ /* 0x000fe40004800000 */
[----:B------:R-:W-:Y:S02]  /*5380*/  FSEL R187, R19, -INF , !P4 ;  /* 0xff80000013bb7808 */ /* 0x000fe40006000000 */
[----:B------:R-:W-:Y:S02]  /*5390*/  FSEL R192, R192, -INF , !P5 ;  /* 0xff800000c0c07808 */ /* 0x000fe40006800000 */
[----:B------:R-:W-:Y:S01]  /*53a0*/  FSEL R179, R12, -INF , !P3 ;  /* 0xff8000000cb37808 */ /* 0x000fe20005800000 */
[----:B------:R-:W-:Y:S06]  /*53b0*/  @!P0 BRA `(.L_x_1450) ;  /* 0x00000004005c8947 */ /* 0x000fec0003800000 */
[----:B------:R-:W-:Y:S01]  /*53c0*/  VIADD R18, R0, 0xfffffffe ;  /* 0xfffffffe00127836 */ /* 0x000fe20000000000 */
[----:B------:R-:W1:Y:S01]  /*53d0*/  LDCU UR4, c[0x0][0x440] ;  /* 0x00008800ff0477ac */ /* 0x000e620008000800 */
[----:B------:R-:W-:Y:S02]  /*53e0*/  BSSY.RECONVERGENT B0, `(.L_x_1451) ;  /* 0x0000053000007945 */ /* 0x000fe40003800200 */
[-C--:B------:R-:W-:Y:S02]  /*53f0*/  IMAD R21, R80, R18.reuse, RZ ;  /* 0x0000001250157224 */ /* 0x080fe400078e02ff */
[----:B------:R-:W-:-:S04]  /*5400*/  IMAD.WIDE.U32 R18, R81, R18, RZ ;  /* 0x0000001251127225 */ /* 0x000fc800078e00ff */
[----:B------:R-:W-:Y:S01]  /*5410*/  IMAD.IADD R4, R19, 0x1, R21 ;  /* 0x0000000113047824 */ /* 0x000fe200078e0215 */
[C---:B------:R-:W-:Y:S02]  /*5420*/  LEA R26, P1, R18.reuse, R208, 0x1 ;  /* 0x000000d0121a7211 */ /* 0x040fe400078208ff */
        /* <DEDUP_REMOVED lines=9> */
[----:B------:R-:W-:Y:S02]  /*54c0*/  LEA.HI.X R23, R19, R207, R4, 0x1, P4 ;  /* 0x000000cf13177211 */ /* 0x000fe400020f0c04 */
[C---:B------:R-:W-:Y:S02]  /*54d0*/  LEA R18, P5, R21.reuse, R208, 0x1 ;  /* 0x000000d015127211 */ /* 0x040fe400078a08ff */
[C---:B------:R-:W-:Y:S02]  /*54e0*/  LEA R8, P4, R134.reuse, R19, 0x5 ;  /* 0x0000001386087211 */ /* 0x040fe400078828ff */
        /* <DEDUP_REMOVED lines=65> */
.L_x_1452:
[----:B------:R3:W-:Y:S02]  /*5900*/  STS.128 [R211+0xb800], RZ ;  /* 0x00b800ffd3007388 */ /* 0x0007e40000000c00 */
.L_x_1453:
[----:B------:R-:W-:Y:S05]  /*5910*/  BSYNC.RECONVERGENT B0 ;  /* 0x0000000000007941 */ /* 0x000fea0003800200 */
.L_x_1451:
[----:B------:R-:W0:Y:S02]  /*5920*/  LDGDEPBAR ;  /* 0x00000000000079af */ /* 0x000e240000000000 */
.L_x_1450:
[----:B------:R-:W-:Y:S01]  /*5930*/  FMNMX3.FTZ R6, R35, R47, R45, !PT ;  /* 0x0000002f23067276 */ /* 0x000fe2000781002d */
[----:B------:R-:W-:Y:S01]  /*5940*/  UIADD3 UR4, UPT, UPT, UR17, -0x4498517b, URZ ;  /* 0xbb67ae8511047890 */ /* 0x000fe2000fffe0ff */
[----:B------:R-:W-:Y:S01]  /*5950*/  FMNMX3.FTZ R4, R39, R29, R37, !PT ;  /* 0x0000001d27047276 */ /* 0x000fe20007810025 */
[----:B------:R-:W-:Y:S01]  /*5960*/  IMAD.SHL.U32 R147, R152, 0x2, RZ ;  /* 0x0000000298937824 */ /* 0x000fe200078e00ff */
[----:B------:R-:W-:Y:S01]  /*5970*/  FMNMX3.FTZ R6, R6, R43, R17, !PT ;  /* 0x0000002b06067276 */ /* 0x000fe20007810011 */
[----:B------:R-:W-:Y:S01]  /*5980*/  IMAD.WIDE.U32 R218, R78, -0x2daee0ad, RZ ;  /* 0xd2511f534eda7825 */ /* 0x000fe200078e00ff */
[----:B------:R-:W-:Y:S01]  /*5990*/  FMNMX3.FTZ R4, R4, R33, R7, !PT ;  /* 0x0000002104047276 */ /* 0x000fe20007810007 */
[----:B------:R-:W-:Y:S01]  /*59a0*/  UIADD3 UR11, UPT, UPT, UR16, -0x61c88647, URZ ;  /* 0x9e3779b9100b7890 */ /* 0x000fe2000fffe0ff */
[----:B------:R-:W-:Y:S01]  /*59b0*/  FMNMX3.FTZ R6, R6, R25, R15, !PT ;  /* 0x0000001906067276 */ /* 0x000fe2000781000f */
[----:B------:R-:W-:Y:S01]  /*59c0*/  UIADD3 UR10, UPT, UPT, UR16, 0x3c6ef372, URZ ;  /* 0x3c6ef372100a7890 */ /* 0x000fe2000fffe0ff */
[----:B------:R-:W-:Y:S01]  /*59d0*/  FMNMX3.FTZ R4, R4, R9, R5, !PT ;  /* 0x0000000904047276 */ /* 0x000fe20007810005 */
[----:B------:R-:W-:Y:S01]  /*59e0*/  UIADD3 UR22, UPT, UPT, UR17, 0x76cf5d0a, URZ ;  /* 0x76cf5d0a11167890 */ /* 0x000fe2000fffe0ff */
[----:B------:R-:W-:Y:S01]  /*59f0*/  FMNMX3.FTZ R6, R6, R13, R141, !PT ;  /* 0x0000000d06067276 */ /* 0x000fe2000781008d */
[----:B------:R-:W-:Y:S01]  /*5a00*/  UIADD3 UR21, UPT, UPT, UR17, 0x32370b8f, URZ ;  /* 0x32370b8f11157890 */ /* 0x000fe2000fffe0ff */
[----:B------:R-:W-:Y:S01]  /*5a10*/  FMNMX3.FTZ R4, R4, R11, R139, !PT ;  /* 0x0000000b04047276 */ /* 0x000fe2000781008b */
[----:B------:R-:W4:Y:S01]  /*5a20*/  LDCU UR13, c[0x0][0x45c] ;  /* 0x00008b80ff0d77ac */ /* 0x000f220008000800 */
[----:B------:R-:W-:Y:S01]  /*5a30*/  FMNMX3.FTZ R6, R6, R197, R145, !PT ;  /* 0x000000c506067276 */ /* 0x000fe20007810091 */
[----:B------:R-:W5:Y:S01]  /*5a40*/  LDC R173, c[0x0][0x4f8] ;  /* 0x00013e00ffad7b82 */ /* 0x000f620000000800 */
[----:B------:R-:W-:Y:S01]  /*5a50*/  FMNMX3.FTZ R4, R4, R137, R191, !PT ;  /* 0x0000008904047276 */ /* 0x000fe200078100bf */
[----:B------:R-:W-:Y:S01]  /*5a60*/  UIADD3 UR9, UPT, UPT, UR16, -0x255992d5, URZ ;  /* 0xdaa66d2b10097890 */ /* 0x000fe2000fffe0ff */
[----:B-1----:R-:W-:Y:S01]  /*5a70*/  FMNMX3.FTZ R19, R6, R143, R195, !PT ;  /* 0x0000008f06137276 */ /* 0x002fe200078100c3 */
[----:B------:R-:W-:Y:S01]  /*5a80*/  UIADD3 UR7, UPT, UPT, UR16, 0x78dde6e4, URZ ;  /* 0x78dde6e410077890 */ /* 0x000fe2000fffe0ff */
[----:B------:R-:W-:Y:S01]  /*5a90*/  SHF.R.U32.HI R222, RZ, 0x5, R182 ;  /* 0x00000005ffde7819 */ /* 0x000fe200000116b6 */
[----:B------:R-:W-:Y:S01]  /*5aa0*/  UIADD3 UR19, UPT, UPT, UR17, -0x56f99767, URZ ;  /* 0xa906689911137890 */ /* 0x000fe2000fffe0ff */
[----:B------:R-:W-:Y:S01]  /*5ab0*/  FMNMX3.FTZ R19, R19, R194, R193, !PT ;  /* 0x000000c213137276 */ /* 0x000fe200078100c1 */
[----:B------:R-:W-:Y:S01]  /*5ac0*/  UIADD3 UR20, UPT, UPT, UR17, -0x126145ec, URZ ;  /* 0xed9eba1411147890 */ /* 0x000fe2000fffe0ff */
[----:B------:R-:W-:Y:S01]  /*5ad0*/  FMNMX3.FTZ R4, R4, R177, R189, !PT ;  /* 0x000000b104047276 */ /* 0x000fe200078100bd */
[----:B------:R-:W-:Y:S01]  /*5ae0*/  IMAD R222, R79, 0x4, R222 ;  /* 0x000000044fde7824 */ /* 0x000fe200078e02de */
[----:B------:R-:W-:Y:S01]  /*5af0*/  FMNMX.FTZ R6, R192, R19, !PT ;  /* 0x00000013c0067209 */ /* 0x000fe20007810000 */
[----:B------:R-:W-:Y:S01]  /*5b00*/  UIADD3 UR6, UPT, UPT, UR16, 0x1715609d, URZ ;  /* 0x1715609d10067890 */ /* 0x000fe2000fffe0ff */
[----:B------:R-:W-:Y:S01]  /*5b10*/  FMNMX3.FTZ R4, R4, R188, R187, !PT ;  /* 0x000000bc04047276 */ /* 0x000fe200078100bb */
[----:B------:R-:W-:Y:S01]  /*5b20*/  IMAD.WIDE.U32 R222, R222, -0x326172a9, RZ ;  /* 0xcd9e8d57dede7825 */ /* 0x000fe200078e00ff */
[----:B------:R-:W-:Y:S01]  /*5b30*/  LOP3.LUT R8, R147, UR17, R219, 0x96, !PT ;  /* 0x0000001193087c12 */ /* 0x000fe2000f8e96db */
[----:B--2---:R-:W1:Y:S01]  /*5b40*/  SHFL.BFLY PT, R21, R6, 0x2, 0x1f ;  /* 0x0c401f0006157f89 */ /* 0x004e6200000e0000 */
[----:B------:R-:W-:Y:S01]  /*5b50*/  FMNMX.FTZ R4, R179, R4, !PT ;  /* 0x00000004b3047209 */ /* 0x000fe20007810000 */
[----:B------:R-:W-:Y:S01]  /*5b60*/  UIADD3 UR18, UPT, UPT, UR17, 0x646e171e, URZ ;  /* 0x646e171e11127890 */ /* 0x000fe2000fffe0ff */
[----:B------:R-:W-:Y:S01]  /*5b70*/  LOP3.LUT R216, R3, UR16, R223, 0x96, !PT ;  /* 0x0000001003d87c12 */ /* 0x000fe2000f8e96df */
[----:B------:R-:W-:Y:S01]  /*5b80*/  IMAD.WIDE.U32 R30, R8, -0x326172a9, RZ ;  /* 0xcd9e8d57081e7825 */ /* 0x000fe200078e00ff */
[----:B------:R-:W-:Y:S01]  /*5b90*/  LOP3.LUT R185, R77, 0x200, R154, 0xf8, !PT ;  /* 0x000002004db97812 */ /* 0x000fe200078ef89a */
[----:B------:R-:W2:Y:S02]  /*5ba0*/  SHFL.BFLY PT, R3, R4, 0x2, 0x1f ;  /* 0x0c401f0004037f89 */ /* 0x000ea400000e0000 */
[----:B------:R-:W-:Y:S01]  /*5bb0*/  IMAD.WIDE.U32 R216, R216, -0x2daee0ad, RZ ;  /* 0xd2511f53d8d87825 */ /* 0x000fe200078e00ff */
[----:B------:R-:W-:-:S02]  /*5bc0*/  LOP3.LUT R8, R222, UR11, R31, 0x96, !PT ;  /* 0x0000000bde087c12 */ /* 0x000fc4000f8e961f */
[----:B------:R-:W-:Y:S01]  /*5bd0*/  LEA R171, R185, UR5, 0x1 ;  /* 0x00000005b9ab7c11 */ /* 0x000fe2000f8e08ff */
[----:B------:R-:W-:Y:S01]  /*5be0*/  VIADD R147, R147, 0x1 ;  /* 0x0000000193937836 */ /* 0x000fe20000000000 */
[----:B------:R-:W-:Y:S01]  /*5bf0*/  LOP3.LUT R214, R218, UR4, R217, 0x96, !PT ;  /* 0x00000004dad67c12 */ /* 0x000fe2000f8e96d9 */
[----:B------:R-:W-:Y:S01]  /*5c00*/  IMAD.WIDE.U32 R22, R8, -0x2daee0ad, RZ ;  /* 0xd2511f5308167825 */ /* 0x000fe200078e00ff */
[----:B------:R-:W-:Y:S01]  /*5c10*/  UIADD3 UR4, UPT, UPT, UR16, -0x4ab325aa, URZ ;  /* 0xb54cda5610047890 */ /* 0x000fe2000fffe0ff */
[----:B-----5:R-:W-:Y:S01]  /*5c20*/  LOP3.LUT R173, R173, 0xff, RZ, 0xc0, !PT ;  /* 0x000000ffadad7812 */ /* 0x020fe200078ec0ff */
[----:B------:R-:W-:Y:S01]  /*5c30*/  LDSM.16.MT88.4 R124, [R171+0xc000] ;  /* 0x00c00000ab7c783b */ /* 0x000fe20000004200 */
[----:B------:R-:W-:-:S03]  /*5c40*/  IMAD.WIDE.U32 R214, R214, -0x326172a9, RZ ;  /* 0xcd9e8d57d6d67825 */ /* 0x000fc600078e00ff */
[----:B------:R-:W-:Y:S01]  /*5c50*/  LDSM.16.MT88.4 R72, [R171+0x10000] ;  /* 0x01000000ab48783b */ /* 0x000fe20000004200 */
[----:B------:R-:W-:Y:S01]  /*5c60*/  IMAD.IADD R213, R150, 0x1, R171 ;  /* 0x0000000196d57824 */ /* 0x000fe200078e02ab */
[----:B------:R-:W-:Y:S01]  /*5c70*/  LOP3.LUT R30, R30, UR10, R215, 0x96, !PT ;  /* 0x0000000a1e1e7c12 */ /* 0x000fe2000f8e96d7 */
[----:B------:R-:W-:Y:S01]  /*5c80*/  IMAD R173, R173, 0x10000, R173 ;  /* 0x00010000adad7824 */ /* 0x000fe200078e02ad */
[----:B-1----:R-:W-:Y:S01]  /*5c90*/  FMNMX.FTZ R21, R6, R21, !PT ;  /* 0x0000001506157209 */ /* 0x002fe20007810000 */
[----:B------:R-:W-:Y:S01]  /*5ca0*/  IMAD.IADD R212, R76, 0x1, R213 ;  /* 0x000000014cd47824 */ /* 0x000fe200078e02d5 */
[----:B------:R-:W-:Y:S01]  /*5cb0*/  LOP3.LUT R6, R216, UR22, R23, 0x96, !PT ;  /* 0x00000016d8067c12 */ /* 0x000fe2000f8e9617 */
[----:B------:R-:W-:Y:S01]  /*5cc0*/  IMAD.WIDE.U32 R30, R30, -0x2daee0ad, RZ ;  /* 0xd2511f531e1e7825 */ /* 0x000fe200078e00ff */
[----:B------:R-:W-:Y:S01]  /*5cd0*/  LDSM.16.MT88.4 R108, [R213+0xc000] ;  /* 0x00c00000d56c783b */ /* 0x000fe20000004200 */
[----:B--2---:R-:W-:Y:S02]  /*5ce0*/  FMNMX.FTZ R4, R4, R3, !PT ;  /* 0x0000000304047209 */ /* 0x004fe40007810000 */
[----:B------:R-:W-:Y:S01]  /*5cf0*/  IMAD.WIDE.U32 R18, R6, -0x326172a9, RZ ;  /* 0xcd9e8d5706127825 */ /* 0x000fe200078e00ff */
[----:B------:R-:W1:Y:S01]  /*5d00*/  SHFL.BFLY PT, R132, R21, 0x1, 0x1f ;  /* 0x0c201f0015847f89 */ /* 0x000e6200000e0000 */
[----:B------:R-:W-:-:S02]  /*5d10*/  LOP3.LUT R22, R22, UR21, R31, 0x96, !PT ;  /* 0x0000001516167c12 */ /* 0x000fc4000f8e961f */
[----:B------:R-:W-:Y:S01]  /*5d20*/  IMAD.IADD R136, R76, 0x1, R171 ;  /* 0x000000014c887824 */ /* 0x000fe200078e02ab */
[----:B------:R-:W2:Y:S01]  /*5d30*/  SHFL.BFLY PT, R3, R4, 0x1, 0x1f ;  /* 0x0c201f0004037f89 */ /* 0x000ea200000e0000 */
[----:B------:R-:W-:Y:S01]  /*5d40*/  LOP3.LUT R6, R214, UR9, R19, 0x96, !PT ;  /* 0x00000009d6067c12 */ /* 0x000fe2000f8e9613 */
[----:B------:R-:W-:Y:S02]  /*5d50*/  IMAD.WIDE.U32 R22, R22, -0x326172a9, RZ ;  /* 0xcd9e8d5716167825 */ /* 0x000fe400078e00ff */
[----:B------:R-:W-:Y:S02]  /*5d60*/  LDSM.16.MT88.4 R116, [R136+0xc000] ;  /* 0x00c000008874783b */ /* 0x000fe40000004200 */
[----:B------:R-:W-:Y:S01]  /*5d70*/  IMAD.WIDE.U32 R26, R6, -0x2daee0ad, RZ ;  /* 0xd2511f53061a7825 */ /* 0x000fe200078e00ff */
[----:B------:R-:W-:Y:S01]  /*5d80*/  LOP3.LUT R18, R18, UR7, R23, 0x96, !PT ;  /* 0x0000000712127c12 */ /* 0x000fe2000f8e9617 */
[----:B------:R-:W-:Y:S03]  /*5d90*/  LDSM.16.MT88.4 R48, [R136+0xe000] ;  /* 0x00e000008830783b */ /* 0x000fe60000004200 */
[----:B------:R-:W-:Y:S01]  /*5da0*/  LOP3.LUT R20, R30, UR20, R27, 0x96, !PT ;  /* 0x000000141e147c12 */ /* 0x000fe2000f8e961b */
[----:B------:R-:W-:Y:S01]  /*5db0*/  IMAD.WIDE.U32 R18, R18, -0x2daee0ad, RZ ;  /* 0xd2511f5312127825 */ /* 0x000fe200078e00ff */
[----:B------:R-:W-:Y:S04]  /*5dc0*/  LDSM.16.MT88.4 R56, [R213+0xe000] ;  /* 0x00e00000d538783b */ /* 0x000fe80000004200 */
[----:B------:R-:W-:Y:S01]  /*5dd0*/  LOP3.LUT R26, R26, UR19, R19, 0x96, !PT ;  /* 0x000000131a1a7c12 */ /* 0x000fe2000f8e9613 */
[----:B------:R-:W-:Y:S01]  /*5de0*/  LDSM.16.MT88.4 R100, [R212+0xc000] ;  /* 0x00c00000d464783b */ /* 0x000fe20000004200 */
[----:B-1----:R-:W-:Y:S01]  /*5df0*/  FMNMX.FTZ R132, R21, R132, !PT ;  /* 0x0000008415847209 */ /* 0x002fe20007810000 */
[----:B------:R-:W-:-:S02]  /*5e00*/  IMAD.WIDE.U32 R20, R20, -0x326172a9, RZ ;  /* 0xcd9e8d5714147825 */ /* 0x000fc400078e00ff */
[----:B------:R-:W-:Y:S01]  /*5e10*/  LDSM.16.MT88.4 R64, [R212+0xe000] ;  /* 0x00e00000d440783b */ /* 0x000fe20000004200 */
[----:B--2---:R-:W-:Y:S01]  /*5e20*/  FMNMX.FTZ R3, R4, R3, !PT ;  /* 0x0000000304037209 */ /* 0x004fe20007810000 */
[C---:B----4-:R-:W-:Y:S01]  /*5e30*/  FMUL.FTZ R198, R132.reuse, UR13 ;  /* 0x0000000d84c67c20 */ /* 0x050fe20008410000 */
[----:B------:R-:W-:Y:S01]  /*5e40*/  FSETP.NEU.FTZ.AND P0, PT, R132, -INF , PT ;  /* 0xff8000008400780b */ /* 0x000fe20003f1d000 */
[----:B------:R-:W-:Y:S01]  /*5e50*/  IMAD.WIDE.U32 R26, R26, -0x326172a9, RZ ;  /* 0xcd9e8d571a1a7825 */ /* 0x000fe200078e00ff */
[----:B------:R-:W-:Y:S03]  /*5e60*/  LDSM.16.MT88.4 R80, [R136+0x10000] ;  /* 0x010000008850783b */ /* 0x000fe60000004200 */
[C---:B------:R-:W-:Y:S01]  /*5e70*/  FMUL.FTZ R190, R3.reuse, UR13 ;  /* 0x0000000d03be7c20 */ /* 0x040fe20008410000 */
[----:B------:R-:W-:Y:S01]  /*5e80*/  FSEL R198, R198, RZ, P0 ;  /* 0x000000ffc6c67208 */ /* 0x000fe20000000000 */
[----:B------:R-:W-:Y:S01]  /*5e90*/  IMAD.MOV.U32 R4, RZ, RZ, R26 ;  /* 0x000000ffff047224 */ /* 0x000fe200078e001a */
[----:B------:R-:W-:Y:S01]  /*5ea0*/  FSETP.NEU.FTZ.AND P0, PT, R3, -INF , PT ;  /* 0xff8000000300780b */ /* 0x000fe20003f1d000 */
[----:B------:R-:W-:Y:S01]  /*5eb0*/  LDSM.16.MT88.4 R88, [R213+0x10000] ;  /* 0x01000000d558783b */ /* 0x000fe20000004200 */
[----:B------:R-:W-:Y:S01]  /*5ec0*/  PRMT R23, R26, 0x7773, RZ ;  /* 0x000077731a177816 */ /* 0x000fe200000000ff */
[--C-:B------:R-:W-:Y:S01]  /*5ed0*/  FFMA.FTZ R170, R45, UR13, -R198.reuse ;  /* 0x0000000d2daa7c23 */ /* 0x100fe200080108c6 */
[----:B------:R-:W-:Y:S01]  /*5ee0*/  FSEL R190, R190, RZ, P0 ;  /* 0x000000ffbebe7208 */ /* 0x000fe20000000000 */
[--C-:B------:R-:W-:Y:S01]  /*5ef0*/  FFMA.FTZ R163, R43, UR13, -R198.reuse ;  /* 0x0000000d2ba37c23 */ /* 0x100fe200080108c6 */
[----:B------:R-:W-:Y:S01]  /*5f00*/  PRMT R8, R26, 0x7772, RZ ;  /* 0x000077721a087816 */ /* 0x000fe200000000ff */
[----:B------:R-:W-:Y:S01]  /*5f10*/  FFMA.FTZ R172, R35, UR13, -R198 ;  /* 0x0000000d23ac7c23 */ /* 0x000fe200080108c6 */
[----:B------:R-:W-:Y:S01]  /*5f20*/  LOP3.LUT R19, R4, 0xff, RZ, 0xc0, !PT ;  /* 0x000000ff04137812 */ /* 0x000fe200078ec0ff */
[--C-:B------:R-:W-:Y:S01]  /*5f30*/  FFMA.FTZ R168, R39, UR13, -R190.reuse ;  /* 0x0000000d27a87c23 */ /* 0x100fe200080108be */
[----:B------:R-:W-:Y:S01]  /*5f40*/  FFMA.FTZ R165, R29, UR13, -R190 ;  /* 0x0000000d1da57c23 */ /* 0x000fe200080108be */
[----:B------:R-:W-:Y:S01]  /*5f50*/  LOP3.LUT R4, R20, UR4, R27, 0x96, !PT ;  /* 0x0000000414047c12 */ /* 0x000fe2000f8e961b */
[----:B------:R-:W-:Y:S01]  /*5f60*/  FFMA.FTZ R169, R47, UR13, -R198 ;  /* 0x0000000d2fa97c23 */ /* 0x000fe200080108c6 */
[--C-:B------:R-:W-:Y:S01]  /*5f70*/  PRMT R8, R8, 0x5410, R23.reuse ;  /* 0x0000541008087816 */ /* 0x100fe20000000017 */
[--C-:B------:R-:W-:Y:S01]  /*5f80*/  FFMA.FTZ R162, R37, UR13, -R190.reuse ;  /* 0x0000000d25a27c23 */ /* 0x100fe200080108be */
[--C-:B------:R-:W-:Y:S01]  /*5f90*/  FFMA.FTZ R161, R33, UR13, -R190.reuse ;  /* 0x0000000d21a17c23 */ /* 0x100fe200080108be */
[----:B------:R-:W-:Y:S01]  /*5fa0*/  MUFU.EX2 R170, R170 ;  /* 0x000000aa00aa7308 */ /* 0x000fe20000000800 */
[C---:B------:R-:W-:Y:S01]  /*5fb0*/  PRMT R23, R4.reuse, 0x7632, R23 ;  /* 0x0000763204177816 */ /* 0x040fe20000000017 */
[----:B------:R-:W-:Y:S01]  /*5fc0*/  LDSM.16.MT88.4 R40, [R171+0xe000] ;  /* 0x00e00000ab28783b */ /* 0x000fe20000004200 */
[C---:B------:R-:W-:Y:S01]  /*5fd0*/  LOP3.LUT R96, R4.reuse, 0xffff, RZ, 0xc0, !PT ;  /* 0x0000ffff04607812 */ /* 0x040fe200078ec0ff */
[----:B------:R-:W1:Y:S01]  /*5fe0*/  MUFU.EX2 R163, R163 ;  /* 0x000000a300a37308 */ /* 0x000e620000000800 */
[----:B------:R-:W-:Y:S01]  /*5ff0*/  LOP3.LUT R27, R4, 0xff, RZ, 0xc0, !PT ;  /* 0x000000ff041b7812 */ /* 0x000fe200078ec0ff */
[----:B------:R-:W-:Y:S01]  /*6000*/  FFMA.FTZ R157, R7, UR13, -R190 ;  /* 0x0000000d079d7c23 */ /* 0x000fe200080108be */
[----:B------:R-:W-:Y:S01]  /*6010*/  PRMT R98, R26, 0x7771, RZ ;  /* 0x000077711a627816 */ /* 0x000fe200000000ff */
[----:B------:R-:W-:Y:S01]  /*6020*/  MUFU.EX2 R168, R168 ;  /* 0x000000a800a87308 */ /* 0x000fe20000000800 */
[----:B------:R-:W-:Y:S01]  /*6030*/  SHF.R.U32.HI R4, RZ, 0x18, R4 ;  /* 0x00000018ff047819 */ /* 0x000fe20000011604 */
[----:B------:R-:W-:Y:S01]  /*6040*/  FFMA.FTZ R156, R5, UR13, -R190 ;  /* 0x0000000d059c7c23 */ /* 0x000fe200080108be */
[----:B------:R-:W-:Y:S01]  /*6050*/  LOP3.LUT R23, R23, 0xff, RZ, 0xc0, !PT ;  /* 0x000000ff17177812 */ /* 0x000fe200078ec0ff */
[----:B------:R-:W2:Y:S01]  /*6060*/  MUFU.EX2 R165, R165 ;  /* 0x000000a500a57308 */ /* 0x000ea20000000800 */
[----:B------:R-:W-:Y:S01]  /*6070*/  PRMT R98, R19, 0x5410, R98 ;  /* 0x0000541013627816 */ /* 0x000fe20000000062 */
[----:B------:R-:W-:Y:S01]  /*6080*/  FFMA.FTZ R158, R15, UR13, -R198 ;  /* 0x0000000d0f9e7c23 */ /* 0x000fe200080108c6 */
[----:B------:R-:W-:Y:S01]  /*6090*/  PRMT R4, R23, 0x5410, R4 ;  /* 0x0000541017047816 */ /* 0x000fe20000000004 */
[----:B------:R-:W-:Y:S01]  /*60a0*/  MUFU.EX2 R172, R172 ;  /* 0x000000ac00ac7308 */ /* 0x000fe20000000800 */
[----:B------:R-:W-:Y:S01]  /*60b0*/  SHF.R.U32.HI R96, RZ, 0x8, R96 ;  /* 0x00000008ff607819 */ /* 0x000fe20000011660 */
[--C-:B------:R-:W-:Y:S01]  /*60c0*/  FFMA.FTZ R155, R13, UR13, -R198.reuse ;  /* 0x0000000d0d9b7c23 */ /* 0x100fe200080108c6 */
[----:B------:R-:W-:Y:S01]  /*60d0*/  LOP3.LUT R26, R22, UR6, R21, 0x96, !PT ;  /* 0x00000006161a7c12 */ /* 0x000fe2000f8e9615 */
[----:B------:R-:W-:Y:S01]  /*60e0*/  MUFU.EX2 R169, R169 ;  /* 0x000000a900a97308 */ /* 0x000fe20000000800 */
[----:B------:R-:W4:Y:S01]  /*60f0*/  LDSM.16.MT88.4 R20, [R212+0x10000] ;  /* 0x01000000d414783b */ /* 0x000f220000004200 */
[--C-:B------:R-:W-:Y:S01]  /*6100*/  HSET2.LE.AND R98, R98, R173.reuse, PT ;  /* 0x000000ad62627233 */ /* 0x100fe20003803000 */
[----:B------:R-:W-:Y:S01]  /*6110*/  FFMA.FTZ R164, R17, UR13, -R198 ;  /* 0x0000000d11a47c23 */ /* 0x000fe200080108c6 */
[----:B------:R-:W-:Y:S01]  /*6120*/  MUFU.EX2 R162, R162 ;  /* 0x000000a200a27308 */ /* 0x000fe20000000800 */
[----:B------:R-:W-:Y:S01]  /*6130*/  PRMT R96, R27, 0x5410, R96 ;  /* 0x000054101b607816 */ /* 0x000fe20000000060 */
[----:B------:R-:W-:Y:S01]  /*6140*/  IMAD.WIDE.U32 R26, R26, -0x2daee0ad, RZ ;  /* 0xd2511f531a1a7825 */ /* 0x000fe200078e00ff */
[--C-:B------:R-:W-:Y:S01]  /*6150*/  HSET2.LE.AND R97, R4, R173.reuse, PT ;  /* 0x000000ad04617233 */ /* 0x100fe20003803000 */
[----:B------:R-:W5:Y:S01]  /*6160*/  MUFU.EX2 R161, R161 ;  /* 0x000000a100a17308 */ /* 0x000f620000000800 */
[----:B-1----:R-:W-:Y:S01]  /*6170*/  F2FP.BF16.F32.PACK_AB R19, R163, R170 ;  /* 0x000000aaa313723e */ /* 0x002fe200000010ff */
[----:B------:R-:W-:Y:S01]  /*6180*/  FFMA.FTZ R159, R25, UR13, -R198 ;  /* 0x0000000d199f7c23 */ /* 0x000fe200080108c6 */
[----:B------:R-:W-:Y:S01]  /*6190*/  LOP3.LUT R8, R8, 0xff00ff, RZ, 0xc0, !PT ;  /* 0x00ff00ff08087812 */ /* 0x000fe200078ec0ff */
[----:B------:R-:W-:Y:S01]  /*61a0*/  MUFU.EX2 R158, R158 ;  /* 0x0000009e009e7308 */ /* 0x000fe20000000800 */
[----:B--2---:R-:W-:Y:S01]  /*61b0*/  F2FP.BF16.F32.PACK_AB R4, R165, R168 ;  /* 0x000000a8a504723e */ /* 0x004fe200000010ff */
[--C-:B------:R-:W-:Y:S01]  /*61c0*/  FFMA.FTZ R153, R11, UR13, -R190.reuse ;  /* 0x0000000d0b997c23 */ /* 0x100fe200080108be */
[----:B------:R-:W-:Y:S01]  /*61d0*/  LOP3.LUT R98, R19, R98, RZ, 0xc0, !PT ;  /* 0x0000006213627212 */ /* 0x000fe200078ec0ff */
[----:B------:R-:W1:Y:S01]  /*61e0*/  MUFU.EX2 R155, R155 ;  /* 0x0000009b009b7308 */ /* 0x000e620000000800 */
[--C-:B------:R-:W-:Y:S01]  /*61f0*/  HSET2.LE.AND R96, R96, R173.reuse, PT ;  /* 0x000000ad60607233 */ /* 0x100fe20003803000 */
[----:B------:R-:W-:Y:S01]  /*6200*/  FFMA.FTZ R160, R9, UR13, -R190 ;  /* 0x0000000d09a07c23 */ /* 0x000fe200080108be */
[----:B------:R-:W-:Y:S01]  /*6210*/  LOP3.LUT R97, R4, R97, RZ, 0xc0, !PT ;  /* 0x0000006104617212 */ /* 0x000fe200078ec0ff */
[----:B------:R-:W-:Y:S01]  /*6220*/  IMAD.MOV.U32 R4, RZ, RZ, R26 ;  /* 0x000000ffff047224 */ /* 0x000fe200078e001a */
[--C-:B------:R-:W-:Y:S01]  /*6230*/  HSET2.LE.AND R99, R8, R173.reuse, PT ;  /* 0x000000ad08637233 */ /* 0x100fe20003803000 */
[----:B------:R-:W-:Y:S01]  /*6240*/  MUFU.EX2 R164, R164 ;  /* 0x000000a400a47308 */ /* 0x000fe20000000800 */
[----:B-----5:R-:W-:Y:S01]  /*6250*/  F2FP.BF16.F32.PACK_AB R6, R161, R162 ;  /* 0x000000a2a106723e */ /* 0x020fe200000010ff */
[----:B------:R-:W-:Y:S01]  /*6260*/  FFMA.FTZ R175, R145, UR13, -R198 ;  /* 0x0000000d91af7c23 */ /* 0x000fe200080108c6 */
[----:B------:R-:W-:Y:S01]  /*6270*/  F2FP.BF16.F32.PACK_AB R19, R169, R172 ;  /* 0x000000aca913723e */ /* 0x000fe200000010ff */
[----:B------:R-:W-:Y:S01]  /*6280*/  MUFU.EX2 R159, R159 ;  /* 0x0000009f009f7308 */ /* 0x000fe20000000800 */
[----:B------:R-:W-:Y:S01]  /*6290*/  LOP3.LUT R99, R6, R99, RZ, 0xc0, !PT ;  /* 0x0000006306637212 */ /* 0x000fe200078ec0ff */
[----:B------:R-:W-:Y:S01]  /*62a0*/  LDSM.16.MT88.4 R32, [R136+0xc800] ;  /* 0x00c800008820783b */ /* 0x000fe20000004200 */
[----:B------:R-:W-:Y:S01]  /*62b0*/  LOP3.LUT R96, R19, R96, RZ, 0xc0, !PT ;  /* 0x0000006013607212 */ /* 0x000fe200078ec0ff */
[----:B------:R-:W-:Y:S01]  /*62c0*/  MUFU.EX2 R157, R157 ;  /* 0x0000009d009d7308 */ /* 0x000fe20000000800 */
[----:B------:R-:W-:Y:S01]  /*62d0*/  LOP3.LUT R19, R4, 0xff, RZ, 0xc0, !PT ;  /* 0x000000ff04137812 */ /* 0x000fe200078ec0ff */
[----:B------:R-:W-:Y:S01]  /*62e0*/  LDSM.16.MT88.4 R28, [R136+0xe800] ;  /* 0x00e80000881c783b */ /* 0x000fe20000004200 */
[----:B------:R-:W-:Y:S01]  /*62f0*/  PRMT R10, R26, 0x7771, RZ ;  /* 0x000077711a0a7816 */ /* 0x000fe200000000ff */
[----:B------:R-:W-:Y:S01]  /*6300*/  MUFU.EX2 R156, R156 ;  /* 0x0000009c009c7308 */ /* 0x000fe20000000800 */
[----:B------:R-:W-:Y:S01]  /*6310*/  LOP3.LUT R12, R18, UR18, R27, 0x96, !PT ;  /* 0x00000012120c7c12 */ /* 0x000fe2000f8e961b */
[----:B------:R-:W2:Y:S01]  /*6320*/  LDSM.16.MT88.4 R4, [R213+0xc800] ;  /* 0x00c80000d504783b */ /* 0x000ea20000004200 */
[C---:B------:R-:W-:Y:S01]  /*6330*/  PRMT R17, R26.reuse, 0x7772, RZ ;  /* 0x000077721a117816 */ /* 0x040fe200000000ff */
[----:B------:R-:W5:Y:S01]  /*6340*/  MUFU.EX2 R153, R153 ;  /* 0x0000009900997308 */ /* 0x000f620000000800 */
[----:B------:R-:W-:Y:S01]  /*6350*/  PRMT R10, R19, 0x5410, R10 ;  /* 0x00005410130a7816 */ /* 0x000fe2000000000a */
[C---:B------:R-:W-:Y:S01]  /*6360*/  HMMA.16816.F32.BF16 R112, R96.reuse, R108, RZ ;  /* 0x0000006c6070723c */ /* 0x040fe200000418ff */
[----:B------:R-:W-:Y:S01]  /*6370*/  PRMT R8, R26, 0x7773, RZ ;  /* 0x000077731a087816 */ /* 0x000fe200000000ff */
[----:B------:R-:W3:Y:S01]  /*6380*/  MUFU.EX2 R160, R160 ;  /* 0x000000a000a07308 */ /* 0x000ee20000000800 */
[C---:B------:R-:W-:Y:S01]  /*6390*/  LOP3.LUT R11, R12.reuse, 0xffff, RZ, 0xc0, !PT ;  /* 0x0000ffff0c0b7812 */ /* 0x040fe200078ec0ff */
[----:B------:R-:W-:Y:S01]  /*63a0*/  LDSM.16.MT88.4 R24, [R171+0xc800] ;  /* 0x00c80000ab18783b */ /* 0x000fe20000004200 */
[C---:B------:R-:W-:Y:S01]  /*63b0*/  PRMT R9, R12.reuse, 0x7632, R9 ;  /* 0x000076320c097816 */ /* 0x040fe20000000009 */
[----:B------:R-:W-:Y:S01]  /*63c0*/  FFMA.FTZ R174, R143, UR13, -R198 ;  /* 0x0000000d8fae7c23 */ /* 0x000fe200080108c6 */
[----:B------:R-:W-:Y:S01]  /*63d0*/  LOP3.LUT R138, R12, 0xff, RZ, 0xc0, !PT ;  /* 0x000000ff0c8a7812 */ /* 0x000fe200078ec0ff */
[C---:B------:R-:W-:Y:S01]  /*63e0*/  HMMA.16816.F32.BF16 R108, R96.reuse, R110, RZ ;  /* 0x0000006e606c723c */ /* 0x040fe200000418ff */
[----:B------:R-:W-:Y:S01]  /*63f0*/  PRMT R8, R17, 0x5410, R8 ;  /* 0x0000541011087816 */ /* 0x000fe20000000008 */
[----:B------:R-:W-:Y:S01]  /*6400*/  FFMA.FTZ R178, R197, UR13, -R198 ;  /* 0x0000000dc5b27c23 */ /* 0x000fe200080108c6 */
[----:B------:R-:W-:Y:S01]  /*6410*/  SHF.R.U32.HI R12, RZ, 0x18, R12 ;  /* 0x00000018ff0c7819 */ /* 0x000fe2000001160c */
[----:B------:R-:W2:Y:S01]  /*6420*/  LDSM.16.MT88.4 R16, [R212+0xc800] ;  /* 0x00c80000d410783b */ /* 0x000ea20000004200 */
[----:B------:R-:W-:Y:S01]  /*6430*/  SHF.R.U32.HI R11, RZ, 0x8, R11 ;  /* 0x00000008ff0b7819 */ /* 0x000fe2000001160b */
[----:B------:R-:W-:Y:S01]  /*6440*/  MUFU.EX2 R175, R175 ;  /* 0x000000af00af7308 */ /* 0x000fe20000000800 */
[----:B------:R-:W-:Y:S01]  /*6450*/  LOP3.LUT R9, R9, 0xff, RZ, 0xc0, !PT ;  /* 0x000000ff09097812 */ /* 0x000fe200078ec0ff */
[C---:B----4-:R-:W-:Y:S01]  /*6460*/  HMMA.16816.F32.BF16 R92, R96.reuse, R20, RZ ;  /* 0x00000014605c723c */ /* 0x050fe200000418ff */
[--C-:B------:R-:W-:Y:S01]  /*6470*/  HSET2.LE.AND R10, R10, R173.reuse, PT ;  /* 0x000000ad0a0a7233 */ /* 0x100fe20003803000 */
[----:B------:R-:W4:Y:S01]  /*6480*/  MUFU.EX2 R174, R174 ;  /* 0x000000ae00ae7308 */ /* 0x000f220000000800 */
[----:B-1----:R-:W-:Y:S01]  /*6490*/  F2FP.BF16.F32.PACK_AB R13, R155, R158 ;  /* 0x0000009e9b0d723e */ /* 0x002fe200000010ff */
[--C-:B------:R-:W-:Y:S01]  /*64a0*/  FFMA.FTZ R176, R177, UR13, -R190.reuse ;  /* 0x0000000db1b07c23 */ /* 0x100fe200080108be */
[----:B------:R-:W-:Y:S01]  /*64b0*/  PRMT R138, R138, 0x5410, R11 ;  /* 0x000054108a8a7816 */ /* 0x000fe2000000000b */
[----:B------:R-:W-:Y:S01]  /*64c0*/  FFMA.FTZ R197, R139, UR13, -R190 ;  /* 0x0000000d8bc57c23 */ /* 0x000fe200080108be */
[----:B------:R-:W-:Y:S01]  /*64d0*/  PRMT R12, R9, 0x5410, R12 ;  /* 0x00005410090c7816 */ /* 0x000fe2000000000c */
[C---:B------:R-:W-:Y:S01]  /*64e0*/  HMMA.16816.F32.BF16 R120, R96.reuse, R116, RZ ;  /* 0x000000746078723c */ /* 0x040fe200000418ff */
[----:B------:R-:W-:Y:S01]  /*64f0*/  LOP3.LUT R140, R8, 0xff00ff, RZ, 0xc0, !PT ;  /* 0x00ff00ff088c7812 */ /* 0x000fe200078ec0ff */
[----:B------:R-:W-:Y:S01]  /*6500*/  MUFU.EX2 R178, R178 ;  /* 0x000000b200b27308 */ /* 0x000fe20000000800 */
[----:B------:R-:W-:Y:S01]  /*6510*/  LOP3.LUT R14, R13, R10, RZ, 0xc0, !PT ;  /* 0x0000000a0d0e7212 */ /* 0x000fe200078ec0ff */
[----:B------:R-:W-:Y:S01]  /*6520*/  FFMA.FTZ R196, R137, UR13, -R190 ;  /* 0x0000000d89c47c23 */ /* 0x000fe200080108be */
[----:B------:R-:W1:Y:S01]  /*6530*/  LDSM.16.MT88.4 R8, [R171+0xe800] ;  /* 0x00e80000ab08783b */ /* 0x000e620000004200 */
[--C-:B------:R-:W-:Y:S01]  /*6540*/  HSET2.LE.AND R140, R140, R173.reuse, PT ;  /* 0x000000ad8c8c7233 */ /* 0x100fe20003803000 */
[----:B------:R-:W-:Y:S01]  /*6550*/  MUFU.EX2 R176, R176 ;  /* 0x000000b000b07308 */ /* 0x000fe20000000800 */
[--C-:B------:R-:W-:Y:S01]  /*6560*/  HSET2.LE.AND R21, R138, R173.reuse, PT ;  /* 0x000000ad8a157233 */ /* 0x100fe20003803000 */
[C---:B------:R-:W-:Y:S01]  /*6570*/  HMMA.16816.F32.BF16 R44, R96.reuse, R48, RZ ;  /* 0x00000030602c723c */ /* 0x040fe200000418ff */
[----:B------:R-:W-:Y:S01]  /*6580*/  HSET2.LE.AND R13, R12, R173, PT ;  /* 0x000000ad0c0d7233 */ /* 0x000fe20003803000 */
[----:B------:R-:W-:Y:S01]  /*6590*/  MUFU.EX2 R197, R197 ;  /* 0x000000c500c57308 */ /* 0x000fe20000000800 */
[----:B-----5:R-:W-:Y:S01]  /*65a0*/  F2FP.BF16.F32.PACK_AB R15, R153, R156 ;  /* 0x0000009c990f723e */ /* 0x020fe200000010ff */
[--C-:B------:R-:W-:Y:S01]  /*65b0*/  FFMA.FTZ R192, R192, UR13, -R198.reuse ;  /* 0x0000000dc0c07c23 */ /* 0x100fe200080108c6 */
[----:B------:R-:W-:Y:S01]  /*65c0*/  F2FP.BF16.F32.PACK_AB R138, R159, R164 ;  /* 0x000000a49f8a723e */ /* 0x000fe200000010ff */
[----:B------:R-:W-:Y:S01]  /*65d0*/  MUFU.EX2 R196, R196 ;  /* 0x000000c400c47308 */ /* 0x000fe20000000800 */
[----:B---3--:R-:W-:Y:S01]  /*65e0*/  F2FP.BF16.F32.PACK_AB R20, R160, R157 ;  /* 0x0000009da014723e */ /* 0x008fe200000010ff */
[C---:B------:R-:W-:Y:S01]  /*65f0*/  HMMA.16816.F32.BF16 R128, R96.reuse, R124, RZ ;  /* 0x0000007c6080723c */ /* 0x040fe200000418ff */
[----:B------:R-:W-:Y:S01]  /*6600*/  LOP3.LUT R15, R15, R140, RZ, 0xc0, !PT ;  /* 0x0000008c0f0f7212 */ /* 0x000fe200078ec0ff */
[----:B------:R-:W-:Y:S01]  /*6610*/  FFMA.FTZ R195, R195, UR13, -R198 ;  /* 0x0000000dc3c37c23 */ /* 0x000fe200080108c6 */
[----:B------:R-:W-:Y:S01]  /*6620*/  LOP3.LUT R12, R138, R21, RZ, 0xc0, !PT ;  /* 0x000000158a0c7212 */ /* 0x000fe200078ec0ff */
[----:B------:R-:W-:Y:S01]  /*6630*/  MUFU.EX2 R192, R192 ;  /* 0x000000c000c07308 */ /* 0x000fe20000000800 */
[----:B------:R-:W-:Y:S01]  /*6640*/  LOP3.LUT R13, R20, R13, RZ, 0xc0, !PT ;  /* 0x0000000d140d7212 */ /* 0x000fe200078ec0ff */
[----:B------:R-:W-:Y:S01]  /*6650*/  FADD.FTZ R169, R172, R169 ;  /* 0x000000a9aca97221 */ /* 0x000fe20000010000 */
[----:B------:R-:W-:Y:S01]  /*6660*/  FADD.FTZ R165, R168, R165 ;  /* 0x000000a5a8a57221 */ /* 0x000fe20000010000 */
[----:B------:R-:W-:Y:S01]  /*6670*/  HMMA.16816.F32.BF16 R104, R96, R100, RZ ;  /* 0x000000646068723c */ /* 0x000fe200000418ff */
[----:B------:R-:W-:Y:S01]  /*6680*/  ISETP.GT.U32.AND P0, PT, R152, R209, PT ;  /* 0x000000d19800720c */ /* 0x000fe20003f04070 */
[----:B------:R-:W-:-:S04]  /*6690*/  FADD.FTZ R170, R170, R169 ;  /* 0x000000a9aaaa7221 */ /* 0x000fc80000010000 */
[----:B------:R-:W-:Y:S02]  /*66a0*/  FADD.FTZ R163, R163, R170 ;  /* 0x000000aaa3a37221 */ /* 0x000fe40000010000 */
[----:B------:R-:W-:Y:S02]  /*66b0*/  HMMA.16816.F32.BF16 R36, R96, R40, RZ ;  /* 0x000000286024723c */ /* 0x000fe400000418ff */
[----:B------:R-:W-:-:S04]  /*66c0*/  FADD.FTZ R164, R164, R163 ;  /* 0x000000a3a4a47221 */ /* 0x000fc80000010000 */
[----:B------:R-:W-:Y:S02]  /*66d0*/  FADD.FTZ R159, R159, R164 ;  /* 0x000000a49f9f7221 */ /* 0x000fe40000010000 */
[----:B------:R-:W-:Y:S02]  /*66e0*/  HMMA.16816.F32.BF16 R52, R96, R56, RZ ;  /* 0x000000386034723c */ /* 0x000fe400000418ff */
[----:B------:R-:W-:-:S04]  /*66f0*/  FADD.FTZ R158, R158, R159 ;  /* 0x0000009f9e9e7221 */ /* 0x000fc80000010000 */
[----:B------:R-:W-:Y:S02]  /*6700*/  FADD.FTZ R158, R155, R158 ;  /* 0x0000009e9b9e7221 */ /* 0x000fe40000010000 */
        /* <DEDUP_REMOVED lines=15> */
[----:B------:R-:W3:Y:S07]  /*6800*/  LDSM.16.MT88.4 R20, [R213+0xe800] ;  /* 0x00e80000d514783b */ /* 0x000eee0000004200 */
[C---:B--2---:R-:W-:Y:S08]  /*6810*/  HMMA.16816.F32.BF16 R112, R12.reuse, R4, R112 ;  /* 0x000000040c70723c */ /* 0x044ff00000041870 */
[C---:B------:R-:W-:Y:S01]  /*6820*/  HMMA.16816.F32.BF16 R108, R12.reuse, R6, R108 ;  /* 0x000000060c6c723c */ /* 0x040fe2000004186c */
[----:B------:R-:W2:Y:S07]  /*6830*/  LDSM.16.MT88.4 R4, [R212+0xe800] ;  /* 0x00e80000d404783b */ /* 0x000eae0000004200 */
[C---:B------:R-:W-:Y:S08]  /*6840*/  HMMA.16816.F32.BF16 R104, R12.reuse, R16, R104 ;  /* 0x000000100c68723c */ /* 0x040ff00000041868 */
[C---:B------:R-:W-:Y:S01]  /*6850*/  HMMA.16816.F32.BF16 R100, R12.reuse, R18, R100 ;  /* 0x000000120c64723c */ /* 0x040fe20000041864 */
[----:B------:R-:W5:Y:S07]  /*6860*/  LDSM.16.MT88.4 R16, [R171+0x10800] ;  /* 0x01080000ab10783b */ /* 0x000f6e0000004200 */
[----:B-1----:R-:W-:Y:S01]  /*6870*/  HMMA.16816.F32.BF16 R36, R12, R8, R36 ;  /* 0x000000080c24723c */ /* 0x002fe20000041824 */
[----:B------:R-:W-:-:S02]  /*6880*/  LOP3.LUT R8, R147, UR17, R219, 0x96, !PT ;  /* 0x0000001193087c12 */ /* 0x000fc4000f8e96db */
[----:B------:R-:W-:Y:S03]  /*6890*/  LDSM.16.MT88.4 R144, [R212+0x10800] ;  /* 0x01080000d490783b */ /* 0x000fe60000004200 */
[----:B------:R-:W-:Y:S02]  /*68a0*/  IMAD.WIDE.U32 R8, R8, -0x326172a9, RZ ;  /* 0xcd9e8d5708087825 */ /* 0x000fe400078e00ff */
[----:B---3--:R-:W-:Y:S03]  /*68b0*/  HMMA.16816.F32.BF16 R52, R12, R20, R52 ;  /* 0x000000140c34723c */ /* 0x008fe60000041834 */
[----:B------:R-:W-:Y:S02]  /*68c0*/  LOP3.LUT R21, R222, UR11, R9, 0x96, !PT ;  /* 0x0000000bde157c12 */ /* 0x000fe4000f8e9609 */
[----:B------:R-:W-:-:S03]  /*68d0*/  LOP3.LUT R20, R8, UR10, R215, 0x96, !PT ;  /* 0x0000000a08147c12 */ /* 0x000fc6000f8e96d7 */
[----:B------:R-:W-:Y:S01]  /*68e0*/  HMMA.16816.F32.BF16 R40, R12, R10, R40 ;  /* 0x0000000a0c28723c */ /* 0x000fe20000041828 */
[----:B------:R-:W1:Y:S01]  /*68f0*/  LDSM.16.MT88.4 R8, [R136+0x10800] ;  /* 0x010800008808783b */ /* 0x000e620000004200 */
[----:B------:R-:W-:-:S04]  /*6900*/  IMAD.WIDE.U32 R224, R21, -0x2daee0ad, RZ ;  /* 0xd2511f5315e07825 */ /* 0x000fc800078e00ff */
[----:B------:R-:W-:Y:S02]  /*6910*/  IMAD.WIDE.U32 R20, R20, -0x2daee0ad, RZ ;  /* 0xd2511f5314147825 */ /* 0x000fe400078e00ff */
[----:B--2---:R-:W-:Y:S03]  /*6920*/  HMMA.16816.F32.BF16 R60, R12, R4, R60 ;  /* 0x000000040c3c723c */ /* 0x004fe6000004183c */
[----:B------:R-:W-:-:S05]  /*6930*/  LOP3.LUT R224, R224, UR21, R21, 0x96, !PT ;  /* 0x00000015e0e07c12 */ /* 0x000fca000f8e9615 */
[C---:B------:R-:W-:Y:S01]  /*6940*/  HMMA.16816.F32.BF16 R64, R12.reuse, R6, R64 ;  /* 0x000000060c40723c */ /* 0x040fe20000041840 */
[----:B------:R-:W2:Y:S07]  /*6950*/  LDSM.16.MT88.4 R4, [R213+0x10800] ;  /* 0x01080000d504783b */ /* 0x000eae0000004200 */
[----:B------:R-:W-:Y:S01]  /*6960*/  HMMA.16816.F32.BF16 R56, R12, R22, R56 ;  /* 0x000000160c38723c */ /* 0x000fe20000041838 */
[----:B------:R-:W-:Y:S01]  /*6970*/  LOP3.LUT R22, R216, UR22, R225, 0x96, !PT ;  /* 0x00000016d8167c12 */ /* 0x000fe2000f8e96e1 */
[----:B------:R-:W-:-:S04]  /*6980*/  IMAD.WIDE.U32 R224, R224, -0x326172a9, RZ ;  /* 0xcd9e8d57e0e07825 */ /* 0x000fc800078e00ff */
[----:B------:R-:W-:Y:S02]  /*6990*/  IMAD.WIDE.U32 R22, R22, -0x326172a9, RZ ;  /* 0xcd9e8d5716167825 */ /* 0x000fe400078e00ff */
[----:B-----5:R-:W-:Y:S03]  /*69a0*/  HMMA.16816.F32.BF16 R68, R12, R16, R68 ;  /* 0x000000100c44723c */ /* 0x020fe60000041844 */
[----:B------:R-:W-:Y:S02]  /*69b0*/  LOP3.LUT R21, R214, UR9, R23, 0x96, !PT ;  /* 0x00000009d6157c12 */ /* 0x000fe4000f8e9617 */
[----:B------:R-:W-:-:S03]  /*69c0*/  LOP3.LUT R220, R22, UR7, R225, 0x96, !PT ;  /* 0x0000000716dc7c12 */ /* 0x000fc6000f8e96e1 */
[----:B------:R-:W-:Y:S01]  /*69d0*/  IMAD.WIDE.U32 R16, R21, -0x2daee0ad, RZ ;  /* 0xd2511f5315107825 */ /* 0x000fe200078e00ff */
[C---:B------:R-:W-:Y:S03]  /*69e0*/  HMMA.16816.F32.BF16 R72, R12.reuse, R18, R72 ;  /* 0x000000120c48723c */ /* 0x040fe60000041848 */
[----:B------:R-:W-:Y:S01]  /*69f0*/  FFMA.FTZ R21, R191, UR13, -R190 ;  /* 0x0000000dbf157c23 */ /* 0x000fe200080108be */
[----:B----4-:R-:W-:Y:S01]  /*6a00*/  F2FP.BF16.F32.PACK_AB R19, R174, R175 ;  /* 0x000000afae13723e */ /* 0x010fe200000010ff */
[----:B------:R-:W-:Y:S01]  /*6a10*/  IMAD.WIDE.U32 R220, R220, -0x2daee0ad, RZ ;  /* 0xd2511f53dcdc7825 */ /* 0x000fe200078e00ff */
[----:B------:R-:W-:Y:S01]  /*6a20*/  LOP3.LUT R226, R20, UR20, R17, 0x96, !PT ;  /* 0x0000001414e27c12 */ /* 0x000fe2000f8e9611 */
[----:B------:R-:W-:Y:S03]  /*6a30*/  MUFU.EX2 R177, R21 ;  /* 0x0000001500b17308 */ /* 0x000fe60000000800 */
[----:B------:R-:W-:Y:S01]  /*6a40*/  LOP3.LUT R16, R16, UR19, R221, 0x96, !PT ;  /* 0x0000001310107c12 */ /* 0x000fe2000f8e96dd */
[----:B------:R-:W-:Y:S01]  /*6a50*/  IMAD.WIDE.U32 R226, R226, -0x326172a9, RZ ;  /* 0xcd9e8d57e2e27825 */ /* 0x000fe200078e00ff */
[----:B-1----:R-:W-:Y:S03]  /*6a60*/  HMMA.16816.F32.BF16 R80, R12, R10, R80 ;  /* 0x0000000a0c50723c */ /* 0x002fe60000041850 */
[----:B------:R-:W-:Y:S01]  /*6a70*/  IMAD.WIDE.U32 R22, R16, -0x326172a9, RZ ;  /* 0xcd9e8d5710167825 */ /* 0x000fe200078e00ff */
[----:B------:R-:W-:-:S03]  /*6a80*/  LOP3.LUT R224, R224, UR6, R227, 0x96, !PT ;  /* 0x00000006e0e07c12 */ /* 0x000fc6000f8e96e3 */
[----:B------:R-:W-:Y:S01]  /*6a90*/  IMAD.MOV.U32 R16, RZ, RZ, R22 ;  /* 0x000000ffff107224 */ /* 0x000fe200078e0016 */
[----:B------:R-:W-:Y:S01]  /*6aa0*/  LOP3.LUT R18, R226, UR4, R23, 0x96, !PT ;  /* 0x00000004e2127c12 */ /* 0x000fe2000f8e9617 */
[C---:B--2---:R-:W-:Y:S01]  /*6ab0*/  HMMA.16816.F32.BF16 R84, R12.reuse, R4, R84 ;  /* 0x000000040c54723c */ /* 0x044fe20000041854 */
[----:B------:R-:W-:Y:S01]  /*6ac0*/  PRMT R20, R22, 0x7771, RZ ;  /* 0x0000777116147816 */ /* 0x000fe200000000ff */
[----:B------:R-:W-:Y:S01]  /*6ad0*/  IMAD.WIDE.U32 R224, R224, -0x2daee0ad, RZ ;  /* 0xd2511f53e0e07825 */ /* 0x000fe200078e00ff */
[----:B------:R-:W-:Y:S02]  /*6ae0*/  LOP3.LUT R11, R16, 0xff, RZ, 0xc0, !PT ;  /* 0x000000ff100b7812 */ /* 0x000fe400078ec0ff */
[C---:B------:R-:W-:Y:S02]  /*6af0*/  PRMT R5, R18.reuse, 0x7632, R5 ;  /* 0x0000763212057816 */ /* 0x040fe40000000005 */
[----:B------:R-:W-:Y:S01]  /*6b00*/  LOP3.LUT R10, R18, 0xffff, RZ, 0xc0, !PT ;  /* 0x0000ffff120a7812 */ /* 0x000fe200078ec0ff */
[----:B------:R-:W-:Y:S01]  /*6b10*/  HMMA.16816.F32.BF16 R76, R12, R8, R76 ;  /* 0x000000080c4c723c */ /* 0x000fe2000004184c */
[----:B------:R-:W-:-:S02]  /*6b20*/  PRMT R20, R11, 0x5410, R20 ;  /* 0x000054100b147816 */ /* 0x000fc40000000014 */
[----:B------:R-:W-:Y:S02]  /*6b30*/  PRMT R8, R22, 0x7773, RZ ;  /* 0x0000777316087816 */ /* 0x000fe400000000ff */
[----:B------:R-:W-:Y:S02]  /*6b40*/  LOP3.LUT R9, R18, 0xff, RZ, 0xc0, !PT ;  /* 0x000000ff12097812 */ /* 0x000fe400078ec0ff */
[----:B------:R-:W-:Y:S01]  /*6b50*/  SHF.R.U32.HI R4, RZ, 0x18, R18 ;  /* 0x00000018ff047819 */ /* 0x000fe20000011612 */
[C---:B------:R-:W-:Y:S01]  /*6b60*/  HMMA.16816.F32.BF16 R88, R12.reuse, R6, R88 ;  /* 0x000000060c58723c */ /* 0x040fe20000041858 */
[----:B------:R-:W-:Y:S02]  /*6b70*/  LOP3.LUT R5, R5, 0xff, RZ, 0xc0, !PT ;  /* 0x000000ff05057812 */ /* 0x000fe400078ec0ff */
[----:B------:R-:W-:Y:S01]  /*6b80*/  PRMT R17, R22, 0x7772, RZ ;  /* 0x0000777216117816 */ /* 0x000fe200000000ff */
[----:B------:R-:W-:Y:S01]  /*6b90*/  FFMA.FTZ R22, R141, UR13, -R198 ;  /* 0x0000000d8d167c23 */ /* 0x000fe200080108c6 */
[----:B------:R-:W-:Y:S01]  /*6ba0*/  SHF.R.U32.HI R16, RZ, 0x8, R10 ;  /* 0x00000008ff107819 */ /* 0x000fe2000001160a */
[----:B------:R-:W-:Y:S01]  /*6bb0*/  LDSM.16.MT88.4 R140, [R136+0xd000] ;  /* 0x00d00000888c783b */ /* 0x000fe20000004200 */
[----:B------:R-:W-:Y:S01]  /*6bc0*/  HSET2.LE.AND R18, R20, R173, PT ;  /* 0x000000ad14127233 */ /* 0x000fe20003803000 */
[----:B------:R1:W2:Y:S01]  /*6bd0*/  MUFU.EX2 R191, R22 ;  /* 0x0000001600bf7308 */ /* 0x0002a20000000800 */
[----:B------:R-:W-:Y:S01]  /*6be0*/  PRMT R20, R5, 0x5410, R4 ;  /* 0x0000541005147816 */ /* 0x000fe20000000004 */
[----:B------:R-:W-:Y:S01]  /*6bf0*/  HMMA.16816.F32.BF16 R120, R12, R32, R120 ;  /* 0x000000200c78723c */ /* 0x000fe20000041878 */
[----:B------:R-:W-:-:S02]  /*6c00*/  PRMT R17, R17, 0x5410, R8 ;  /* 0x0000541011117816 */ /* 0x000fc40000000008 */
[----:B------:R-:W-:Y:S02]  /*6c10*/  PRMT R16, R9, 0x5410, R16 ;  /* 0x0000541009107816 */ /* 0x000fe40000000010 */
[----:B------:R-:W-:Y:S01]  /*6c20*/  SEL R4, R180, 0xffffffe0, !P6 ;  /* 0xffffffe0b4047807 */ /* 0x000fe20007000000 */
[----:B------:R-:W3:Y:S01]  /*6c30*/  LDSM.16.MT88.4 R8, [R136+0xf000] ;  /* 0x00f000008808783b */ /* 0x000ee20000004200 */
[----:B------:R-:W-:Y:S01]  /*6c40*/  LOP3.LUT R18, R19, R18, RZ, 0xc0, !PT ;  /* 0x0000001213127212 */ /* 0x000fe200078ec0ff */
[C---:B------:R-:W-:Y:S01]  /*6c50*/  HMMA.16816.F32.BF16 R116, R12.reuse, R34, R116 ;  /* 0x000000220c74723c */ /* 0x040fe20000041874 */
[--C-:B------:R-:W-:Y:S01]  /*6c60*/  HSET2.LE.AND R16, R16, R173.reuse, PT ;  /* 0x000000ad10107233 */ /* 0x100fe20003803000 */
[----:B------:R-:W-:Y:S01]  /*6c70*/  IMAD.IADD R221, R4, 0x1, R171 ;  /* 0x0000000104dd7824 */ /* 0x000fe200078e02ab */
[----:B------:R-:W-:Y:S01]  /*6c80*/  LDSM.16.MT88.4 R32, [R213+0xf000] ;  /* 0x00f00000d520783b */ /* 0x000fe20000004200 */
[----:B-1----:R-:W-:Y:S02]  /*6c90*/  LOP3.LUT R22, R17, 0xff00ff, RZ, 0xc0, !PT ;  /* 0x00ff00ff11167812 */ /* 0x002fe400078ec0ff */
[C---:B--2---:R-:W-:Y:S01]  /*6ca0*/  F2FP.BF16.F32.PACK_AB R17, R178.reuse, R191 ;  /* 0x000000bfb211723e */ /* 0x044fe200000010ff */
[----:B------:R-:W1:Y:S01]  /*6cb0*/  LDSM.16.MT88.4 R4, [R212+0xf000] ;  /* 0x00f00000d404783b */ /* 0x000e620000004200 */
[C---:B------:R-:W-:Y:S01]  /*6cc0*/  HMMA.16816.F32.BF16 R44, R12.reuse, R28, R44 ;  /* 0x0000001c0c2c723c */ /* 0x040fe2000004182c */
[--C-:B------:R-:W-:Y:S01]  /*6cd0*/  HSET2.LE.AND R19, R22, R173.reuse, PT ;  /* 0x000000ad16137233 */ /* 0x100fe20003803000 */
[----:B------:R-:W-:Y:S01]  /*6ce0*/  FADD.FTZ R191, R191, R158 ;  /* 0x0000009ebfbf7221 */ /* 0x000fe20000010000 */
[----:B------:R-:W-:Y:S01]  /*6cf0*/  LOP3.LUT R16, R17, R16, RZ, 0xc0, !PT ;  /* 0x0000001011107212 */ /* 0x000fe200078ec0ff */
[----:B------:R-:W-:Y:S01]  /*6d00*/  LDSM.16.MT88.4 R136, [R213+0xd000] ;  /* 0x00d00000d588783b */ /* 0x000fe20000004200 */
[----:B------:R-:W-:Y:S01]  /*6d10*/  HSET2.LE.AND R17, R20, R173, PT ;  /* 0x000000ad14117233 */ /* 0x000fe20003803000 */
[----:B------:R-:W-:Y:S01]  /*6d20*/  FADD.FTZ R178, R178, R191 ;  /* 0x000000bfb2b27221 */ /* 0x000fe20000010000 */
[----:B------:R-:W-:Y:S01]  /*6d30*/  F2FP.BF16.F32.PACK_AB R22, R176, R177 ;  /* 0x000000b1b016723e */ /* 0x000fe200000010ff */
[----:B------:R-:W-:Y:S01]  /*6d40*/  HMMA.16816.F32.BF16 R48, R12, R30, R48 ;  /* 0x0000001e0c30723c */ /* 0x000fe20000041830 */
[----:B------:R2:W-:Y:S01]  /*6d50*/  LDSM.16.MT88.4 R28, [R212+0xd000] ;  /* 0x00d00000d41c783b */ /* 0x0005e20000004200 */
[----:B------:R-:W-:Y:S01]  /*6d60*/  LOP3.LUT R220, R220, UR18, R225, 0x96, !PT ;  /* 0x00000012dcdc7c12 */ /* 0x000fe2000f8e96e1 */
[----:B------:R-:W-:Y:S01]  /*6d70*/  FADD.FTZ R175, R175, R178 ;  /* 0x000000b2afaf7221 */ /* 0x000fe20000010000 */
[----:B------:R-:W-:-:S02]  /*6d80*/  LOP3.LUT R19, R22, R19, RZ, 0xc0, !PT ;  /* 0x0000001316137212 */ /* 0x000fc400078ec0ff */
[----:B------:R-:W4:Y:S01]  /*6d90*/  LDSM.16.MT88.4 R20, [R213+0x11000] ;  /* 0x01100000d514783b */ /* 0x000f220000004200 */
[----:B------:R-:W-:Y:S01]  /*6da0*/  FADD.FTZ R174, R174, R175 ;  /* 0x000000afaeae7221 */ /* 0x000fe20000010000 */
[C---:B------:R-:W-:Y:S08]  /*6db0*/  HMMA.16816.F32.BF16 R128, R12.reuse, R24, R128 ;  /* 0x000000180c80723c */ /* 0x040ff00000041880 */
[C---:B------:R-:W-:Y:S01]  /*6dc0*/  HMMA.16816.F32.BF16 R124, R12.reuse, R26, R124 ;  /* 0x0000001a0c7c723c */ /* 0x040fe2000004187c */
[----:B------:R-:W-:Y:S07]  /*6dd0*/  LDSM.16.MT88.4 R24, [R221+0x11000] ;  /* 0x01100000dd18783b */ /* 0x000fee0000004200 */
[----:B------:R-:W-:Y:S01]  /*6de0*/  HMMA.16816.F32.BF16 R92, R12, R144, R92 ;  /* 0x000000900c5c723c */ /* 0x000fe2000004185c */
[----:B------:R-:W-:Y:S01]  /*6df0*/  F2FP.BF16.F32.PACK_AB R144, R196, R197 ;  /* 0x000000c5c490723e */ /* 0x000fe200000010ff */
[----:B--2---:R-:W-:-:S03]  /*6e00*/  IMAD.IADD R212, R150, 0x1, R171 ;  /* 0x0000000196d47824 */ /* 0x004fc600078e02ab */
[----:B------:R-:W-:-:S03]  /*6e10*/  LOP3.LUT R17, R144, R17, RZ, 0xc0, !PT ;  /* 0x0000001190117212 */ /* 0x000fc600078ec0ff */
[----:B------:R-:W-:Y:S01]  /*6e20*/  HMMA.16816.F32.BF16 R96, R12, R146, R96 ;  /* 0x000000920c60723c */ /* 0x000fe20000041860 */
[----:B------:R-:W2:Y:S07]  /*6e30*/  LDSM.16.MT88.4 R12, [R171+0xd000] ;  /* 0x00d00000ab0c783b */ /* 0x000eae0000004200 */
[C---:B---3--:R-:W-:Y:S08]  /*6e40*/  HMMA.16816.F32.BF16 R44, R16.reuse, R8, R44 ;  /* 0x00000008102c723c */ /* 0x048ff0000004182c */
[C---:B------:R-:W-:Y:S01]  /*6e50*/  HMMA.16816.F32.BF16 R48, R16.reuse, R10, R48 ;  /* 0x0000000a1030723c */ /* 0x040fe20000041830 */
[----:B------:R-:W3:Y:S07]  /*6e60*/  LDSM.16.MT88.4 R8, [R171+0xf000] ;  /* 0x00f00000ab08783b */ /* 0x000eee0000004200 */
[C---:B-1----:R-:W-:Y:S08]  /*6e70*/  HMMA.16816.F32.BF16 R60, R16.reuse, R4, R60 ;  /* 0x00000004103c723c */ /* 0x042ff0000004183c */
[C---:B------:R-:W-:Y:S01]  /*6e80*/  HMMA.16816.F32.BF16 R64, R16.reuse, R6, R64 ;  /* 0x000000061040723c */ /* 0x040fe20000041840 */
[----:B------:R-:W1:Y:S07]  /*6e90*/  LDSM.16.MT88.4 R4, [R171+0x11000] ;  /* 0x01100000ab04783b */ /* 0x000e6e0000004200 */
[C---:B----4-:R-:W-:Y:S01]  /*6ea0*/  HMMA.16816.F32.BF16 R84, R16.reuse, R20, R84 ;  /* 0x000000141054723c */ /* 0x050fe20000041854 */
[--C-:B------:R-:W-:Y:S01]  /*6eb0*/  FFMA.FTZ R21, R194, UR13, -R198.reuse ;  /* 0x0000000dc2157c23 */ /* 0x100fe200080108c6 */
[----:B------:R-:W-:Y:S01]  /*6ec0*/  FFMA.FTZ R20, R193, UR13, -R198 ;  /* 0x0000000dc1147c23 */ /* 0x000fe200080108c6 */
[--C-:B------:R-:W-:Y:S01]  /*6ed0*/  FFMA.FTZ R194, R189, UR13, -R190.reuse ;  /* 0x0000000dbdc27c23 */ /* 0x100fe200080108be */
[--C-:B------:R-:W-:Y:S01]  /*6ee0*/  FFMA.FTZ R193, R188, UR13, -R190.reuse ;  /* 0x0000000dbcc17c23 */ /* 0x100fe200080108be */
[----:B------:R-:W-:Y:S01]  /*6ef0*/  FFMA.FTZ R189, R179, UR13, -R190 ;  /* 0x0000000db3bd7c23 */ /* 0x000fe200080108be */
[----:B------:R-:W-:Y:S02]  /*6f00*/  MUFU.EX2 R188, R21 ;  /* 0x0000001500bc7308 */ /* 0x000fe40000000800 */
[C---:B--2---:R-:W-:Y:S01]  /*6f10*/  HMMA.16816.F32.BF16 R128, R16.reuse, R12, R128 ;  /* 0x0000000c1080723c */ /* 0x044fe20000041880 */
[----:B------:R-:W-:Y:S01]  /*6f20*/  SEL R13, R180, 0xffffffe0, !P6 ;  /* 0xffffffe0b40d7807 */ /* 0x000fe20007000000 */
[----:B------:R-:W2:Y:S04]  /*6f30*/  MUFU.EX2 R179, R20 ;  /* 0x0000001400b37308 */ /* 0x000ea80000000800 */
[----:B------:R-:W-:Y:S01]  /*6f40*/  IMAD.IADD R212, R13, 0x1, R212 ;  /* 0x000000010dd47824 */ /* 0x000fe200078e02d4 */
[----:B------:R-:W-:Y:S01]  /*6f50*/  MUFU.EX2 R189, R189 ;  /* 0x000000bd00bd7308 */ /* 0x000fe20000000800 */
[C---:B------:R-:W-:Y:S01]  /*6f60*/  HMMA.16816.F32.BF16 R124, R16.reuse, R14, R124 ;  /* 0x0000000e107c723c */ /* 0x040fe2000004187c */
[----:B------:R-:W-:Y:S02]  /*6f70*/  LDSM.16.MT88.4 R12, [R221+0xd800] ;  /* 0x00d80000dd0c783b */ /* 0x000fe40000004200 */
[----:B------:R-:W-:Y:S02]  /*6f80*/  MUFU.EX2 R194, R194 ;  /* 0x000000c200c27308 */ /* 0x000fe40000000800 */
[----:B------:R-:W4:Y:S02]  /*6f90*/  LDSM.16.MT88.4 R144, [R212+0x11000] ;  /* 0x01100000d490783b */ /* 0x000f240000004200 */
[----:B------:R-:W-:Y:S01]  /*6fa0*/  MUFU.EX2 R193, R193 ;  /* 0x000000c100c17308 */ /* 0x000fe20000000800 */
[----:B---3--:R-:W-:Y:S01]  /*6fb0*/  HMMA.16816.F32.BF16 R40, R16, R10, R40 ;  /* 0x0000000a1028723c */ /* 0x008fe20000041828 */
[----:B------:R-:W-:Y:S01]  /*6fc0*/  IMAD.MOV.U32 R10, RZ, RZ, R224 ;  /* 0x000000ffff0a7224 */ /* 0x000fe200078e00e0 */
[----:B------:R-:W-:-:S06]  /*6fd0*/  PRMT R11, R224, 0x7772, RZ ;  /* 0x00007772e00b7816 */ /* 0x000fcc00000000ff */
[C---:B------:R-:W-:Y:S01]  /*6fe0*/  HMMA.16816.F32.BF16 R36, R16.reuse, R8, R36 ;  /* 0x000000081024723c */ /* 0x040fe20000041824 */
[----:B------:R-:W-:Y:S01]  /*6ff0*/  FFMA.FTZ R8, R187, UR13, -R190 ;  /* 0x0000000dbb087c23 */ /* 0x000fe200080108be */
[C---:B------:R-:W-:Y:S01]  /*7000*/  PRMT R9, R224.reuse, 0x7771, RZ ;  /* 0x00007771e0097816 */ /* 0x040fe200000000ff */
[----:B------:R-:W-:Y:S04]  /*7010*/  MUFU.EX2 R187, R195 ;  /* 0x000000c300bb7308 */ /* 0x000fe80000000800 */
[----:B------:R3:W5:Y:S01]  /*7020*/  MUFU.EX2 R190, R8 ;  /* 0x0000000800be7308 */ /* 0x0007620000000800 */
[----:B------:R-:W-:Y:S01]  /*7030*/  HMMA.16816.F32.BF16 R76, R16, R24, R76 ;  /* 0x00000018104c723c */ /* 0x000fe2000004184c */
[----:B------:R-:W-:-:S04]  /*7040*/  PRMT R24, R224, 0x7773, RZ ;  /* 0x00007773e0187816 */ /* 0x000fc800000000ff */
[----:B------:R-:W-:-:S03]  /*7050*/  PRMT R24, R11, 0x5410, R24 ;  /* 0x000054100b187816 */ /* 0x000fc60000000018 */
[C---:B-1----:R-:W-:Y:S01]  /*7060*/  HMMA.16816.F32.BF16 R68, R16.reuse, R4, R68 ;  /* 0x000000041044723c */ /* 0x042fe20000041844 */
[----:B------:R-:W-:Y:S02]  /*7070*/  LOP3.LUT R4, R10, 0xff, RZ, 0xc0, !PT ;  /* 0x000000ff0a047812 */ /* 0x000fe400078ec0ff */
[----:B------:R-:W-:Y:S02]  /*7080*/  PRMT R5, R220, 0x7632, R5 ;  /* 0x00007632dc057816 */ /* 0x000fe40000000005 */
[----:B------:R-:W-:Y:S02]  /*7090*/  PRMT R4, R4, 0x5410, R9 ;  /* 0x0000541004047816 */ /* 0x000fe40000000009 */
[----:B---3--:R-:W1:Y:S01]  /*70a0*/  LDSM.16.MT88.4 R8, [R213+0xf800] ;  /* 0x00f80000d508783b */ /* 0x008e620000004200 */
[----:B------:R-:W-:Y:S01]  /*70b0*/  HMMA.16816.F32.BF16 R88, R16, R22, R88 ;  /* 0x000000161058723c */ /* 0x000fe20000041858 */
[C---:B------:R-:W-:Y:S02]  /*70c0*/  LOP3.LUT R23, R220.reuse, 0xffff, RZ, 0xc0, !PT ;  /* 0x0000ffffdc177812 */ /* 0x040fe400078ec0ff */
[----:B------:R-:W-:-:S02]  /*70d0*/  LOP3.LUT R22, R220, 0xff, RZ, 0xc0, !PT ;  /* 0x000000ffdc167812 */ /* 0x000fc400078ec0ff */
[----:B------:R-:W-:Y:S02]  /*70e0*/  SHF.R.U32.HI R220, RZ, 0x18, R220 ;  /* 0x00000018ffdc7819 */ /* 0x000fe400000116dc */
[----:B------:R-:W-:Y:S01]  /*70f0*/  SHF.R.U32.HI R21, RZ, 0x8, R23 ;  /* 0x00000008ff157819 */ /* 0x000fe20000011617 */
[C---:B------:R-:W-:Y:S01]  /*7100*/  HMMA.16816.F32.BF16 R120, R16.reuse, R140, R120 ;  /* 0x0000008c1078723c */ /* 0x040fe20000041878 */
[----:B------:R-:W-:Y:S02]  /*7110*/  LOP3.LUT R5, R5, 0xff, RZ, 0xc0, !PT ;  /* 0x000000ff05057812 */ /* 0x000fe400078ec0ff */
[----:B------:R-:W-:Y:S02]  /*7120*/  PRMT R22, R22, 0x5410, R21 ;  /* 0x0000541016167816 */ /* 0x000fe40000000015 */
[----:B------:R-:W-:Y:S02]  /*7130*/  PRMT R20, R5, 0x5410, R220 ;  /* 0x0000541005147816 */ /* 0x000fe400000000dc */
[----:B------:R-:W-:Y:S01]  /*7140*/  LOP3.LUT R24, R24, 0xff00ff, RZ, 0xc0, !PT ;  /* 0x00ff00ff18187812 */ /* 0x000fe200078ec0ff */
[----:B------:R-:W-:Y:S01]  /*7150*/  HMMA.16816.F32.BF16 R116, R16, R142, R116 ;  /* 0x0000008e1074723c */ /* 0x000fe20000041874 */
[----:B--2---:R-:W-:Y:S01]  /*7160*/  F2FP.BF16.F32.PACK_AB R21, R192, R179 ;  /* 0x000000b3c015723e */ /* 0x004fe200000010ff */
[----:B------:R-:W-:Y:S01]  /*7170*/  LDSM.16.MT88.4 R140, [R221+0xf800] ;  /* 0x00f80000dd8c783b */ /* 0x000fe20000004200 */
[----:B------:R-:W-:-:S02]  /*7180*/  HSET2.LE.AND R5, R20, R173, PT ;  /* 0x000000ad14057233 */ /* 0x000fc40003803000 */
[----:B-----5:R-:W-:Y:S02]  /*7190*/  F2FP.BF16.F32.PACK_AB R20, R189, R190 ;  /* 0x000000bebd14723e */ /* 0x020fe400000010ff */
[C---:B------:R-:W-:Y:S01]  /*71a0*/  F2FP.BF16.F32.PACK_AB R23, R188.reuse, R187 ;  /* 0x000000bbbc17723e */ /* 0x040fe200000010ff */
[C---:B------:R-:W-:Y:S01]  /*71b0*/  HMMA.16816.F32.BF16 R72, R16.reuse, R6, R72 ;  /* 0x000000061048723c */ /* 0x040fe20000041848 */
[--C-:B------:R-:W-:Y:S01]  /*71c0*/  HSET2.LE.AND R6, R4, R173.reuse, PT ;  /* 0x000000ad04067233 */ /* 0x100fe20003803000 */
[----:B------:R-:W-:Y:S01]  /*71d0*/  FADD.FTZ R187, R187, R174 ;  /* 0x000000aebbbb7221 */ /* 0x000fe20000010000 */
[--C-:B------:R-:W-:Y:S02]  /*71e0*/  HSET2.LE.AND R7, R24, R173.reuse, PT ;  /* 0x000000ad18077233 */ /* 0x100fe40003803000 */
[----:B------:R-:W-:Y:S01]  /*71f0*/  HSET2.LE.AND R4, R22, R173, PT ;  /* 0x000000ad16047233 */ /* 0x000fe20003803000 */
[----:B------:R-:W-:Y:S01]  /*7200*/  FADD.FTZ R188, R188, R187 ;  /* 0x000000bbbcbc7221 */ /* 0x000fe20000010000 */
[----:B------:R-:W-:Y:S01]  /*7210*/  LOP3.LUT R6, R21, R6, RZ, 0xc0, !PT ;  /* 0x0000000615067212 */ /* 0x000fe200078ec0ff */
[----:B----4-:R-:W-:Y:S01]  /*7220*/  HMMA.16816.F32.BF16 R92, R16, R144, R92 ;  /* 0x00000090105c723c */ /* 0x010fe2000004185c */
[----:B------:R-:W-:Y:S01]  /*7230*/  F2FP.BF16.F32.PACK_AB R144, R193, R194 ;  /* 0x000000c2c190723e */ /* 0x000fe200000010ff */
[----:B------:R-:W-:Y:S01]  /*7240*/  FADD.FTZ R179, R179, R188 ;  /* 0x000000bcb3b37221 */ /* 0x000fe20000010000 */
[----:B------:R-:W-:-:S02]  /*7250*/  LOP3.LUT R7, R20, R7, RZ, 0xc0, !PT ;  /* 0x0000000714077212 */ /* 0x000fc400078ec0ff */
[----:B------:R-:W-:Y:S02]  /*7260*/  LOP3.LUT R4, R23, R4, RZ, 0xc0, !PT ;  /* 0x0000000417047212 */ /* 0x000fe400078ec0ff */
[----:B------:R-:W-:Y:S01]  /*7270*/  LOP3.LUT R5, R144, R5, RZ, 0xc0, !PT ;  /* 0x0000000590057212 */ /* 0x000fe200078ec0ff */
[C---:B------:R-:W-:Y:S01]  /*7280*/  HMMA.16816.F32.BF16 R52, R16.reuse, R32, R52 ;  /* 0x000000201034723c */ /* 0x040fe20000041834 */
[----:B------:R-:W-:Y:S07]  /*7290*/  LDSM.16.MT88.4 R20, [R171+0xf800] ;  /* 0x00f80000ab14783b */ /* 0x000fee0000004200 */
[----:B------:R-:W-:Y:S01]  /*72a0*/  HMMA.16816.F32.BF16 R56, R16, R34, R56 ;  /* 0x000000221038723c */ /* 0x000fe20000041838 */
[----:B------:R-:W-:Y:S07]  /*72b0*/  LDSM.16.MT88.4 R32, [R213+0xd800] ;  /* 0x00d80000d520783b */ /* 0x000fee0000004200 */
[C---:B------:R-:W-:Y:S08]  /*72c0*/  HMMA.16816.F32.BF16 R120, R4.reuse, R12, R120 ;  /* 0x0000000c0478723c */ /* 0x040ff00000041878 */
[----:B------:R-:W-:Y:S01]  /*72d0*/  HMMA.16816.F32.BF16 R116, R4, R14, R116 ;  /* 0x0000000e0474723c */ /* 0x000fe20000041874 */
[----:B------:R-:W2:Y:S07]  /*72e0*/  LDSM.16.MT88.4 R12, [R212+0xd800] ;  /* 0x00d80000d40c783b */ /* 0x000eae0000004200 */
[C---:B------:R-:W-:Y:S08]  /*72f0*/  HMMA.16816.F32.BF16 R112, R16.reuse, R136, R112 ;  /* 0x000000881070723c */ /* 0x040ff00000041870 */
[C---:B------:R-:W-:Y:S01]  /*7300*/  HMMA.16816.F32.BF16 R108, R16.reuse, R138, R108 ;  /* 0x0000008a106c723c */ /* 0x040fe2000004186c */
[----:B------:R3:W-:Y:S07]  /*7310*/  LDSM.16.MT88.4 R136, [R221+0x11800] ;  /* 0x01180000dd88783b */ /* 0x0007ee0000004200 */
[C---:B------:R-:W-:Y:S08]  /*7320*/  HMMA.16816.F32.BF16 R104, R16.reuse, R28, R104 ;  /* 0x0000001c1068723c */ /* 0x040ff00000041868 */
[C---:B------:R-:W-:Y:S01]  /*7330*/  HMMA.16816.F32.BF16 R100, R16.reuse, R30, R100 ;  /* 0x0000001e1064723c */ /* 0x040fe20000041864 */
[----:B------:R-:W-:Y:S07]  /*7340*/  LDSM.16.MT88.4 R28, [R213+0x11800] ;  /* 0x01180000d51c783b */ /* 0x000fee0000004200 */
[----:B------:R-:W-:Y:S01]  /*7350*/  HMMA.16816.F32.BF16 R80, R16, R26, R80 ;  /* 0x0000001a1050723c */ /* 0x000fe20000041850 */
[----:B------:R-:W-:Y:S01]  /*7360*/  LDSM.16.MT88.4 R24, [R171+0xd800] ;  /* 0x00d80000ab18783b */ /* 0x000fe20000004200 */
[----:B---3--:R-:W-:-:S06]  /*7370*/  FADD.FTZ R221, R192, R179 ;  /* 0x000000b3c0dd7221 */ /* 0x008fcc0000010000 */
[----:B------:R-:W-:Y:S01]  /*7380*/  HMMA.16816.F32.BF16 R96, R16, R146, R96 ;  /* 0x000000921060723c */ /* 0x000fe20000041860 */
[----:B------:R-:W3:Y:S07]  /*7390*/  LDSM.16.MT88.4 R16, [R171+0x11800] ;  /* 0x01180000ab10783b */ /* 0x000eee0000004200 */
[C---:B-1----:R-:W-:Y:S08]  /*73a0*/  HMMA.16816.F32.BF16 R52, R4.reuse, R8, R52 ;  /* 0x000000080434723c */ /* 0x042ff00000041834 */
        /* <DEDUP_REMOVED lines=8> */
[C---:B------:R-:W-:Y:S08]  /*7430*/  HMMA.16816.F32.BF16 R48, R4.reuse, R142, R48 ;  /* 0x0000008e0430723c */ /* 0x040ff00000041830 */
[C---:B---3--:R-:W-:Y:S08]  /*7440*/  HMMA.16816.F32.BF16 R68, R4.reuse, R16, R68 ;  /* 0x000000100444723c */ /* 0x048ff00000041844 */
        /* <DEDUP_REMOVED lines=49> */
[C---:B------:R-:W-:Y:S02]  /*7760*/  IADD3 R4, P1, PT, R7.reuse, R4, RZ ;  /* 0x0000000407047210 */ /* 0x040fe40007f3e0ff */
[----:B------:R-:W-:Y:S02]  /*7770*/  LEA.HI.X R148, R148, R6, R149, 0x5, P0 ;  /* 0x0000000694947211 */ /* 0x000fe400000f2c95 */
[----:B------:R-:W-:Y:S01]  /*7780*/  LEA.HI.X R11, R7, R205, R6, 0x1, P3 ;  /* 0x000000cd070b7211 */ /* 0x000fe200018f0c06 */
[----:B------:R-:W-:Y:S01]  /*7790*/  IMAD.X R6, R6, 0x1, R9, P1 ;  /* 0x0000000106067824 */ /* 0x000fe200008e0609 */
[----:B------:R-:W-:Y:S02]  /*77a0*/  LEA R14, P0, R4, R206, 0x1 ;  /* 0x000000ce040e7211 */ /* 0x000fe400078008ff */
[----:B-1----:R-:W-:-:S02]  /*77b0*/  ISETP.GE.AND P3, PT, R181, UR4, PT ;  /* 0x00000004b5007c0c */ /* 0x002fc4000bf66270 */
[----:B------:R-:W-:Y:S02]  /*77c0*/  ISETP.GE.AND P1, PT, R200, UR4, PT ;  /* 0x00000004c8007c0c */ /* 0x000fe4000bf26270 */
[----:B------:R-:W-:Y:S02]  /*77d0*/  LEA.HI.X R15, R4, R205, R6, 0x1, P0 ;  /* 0x000000cd040f7211 */ /* 0x000fe400000f0c06 */
[----:B------:R-:W-:Y:S01]  /*77e0*/  ISETP.GE.AND P0, PT, R199, UR4, PT ;  /* 0x00000004c7007c0c */ /* 0x000fe2000bf06270 */
[----:B------:R-:W1:Y:S01]  /*77f0*/  LDCU UR4, c[0x0][0x504] ;  /* 0x0000a080ff0477ac */ /* 0x000e620008000800 */
        /* <DEDUP_REMOVED lines=78> */
[----:B------:R-:W-:Y:S04]  /*7ce0*/  LDSM.16.M88.4 R168, [R196] ;  /* 0x00000000c4a8783b */ /* 0x000fe80000000200 */
[----:B--2---:R-:W2:Y:S04]  /*7cf0*/  LDSM.16.M88.4 R16, [R186+UR5+0x7800] ;  /* 0x00780005ba10783b */ /* 0x004ea80008000200 */
[----:B------:R-:W1:Y:S04]  /*7d00*/  LDSM.16.M88.4 R12, [R193+0x6000] ;  /* 0x00600000c10c783b */ /* 0x000e680000000200 */
[----:B------:R-:W1:Y:S04]  /*7d10*/  LDSM.16.M88.4 R8, [R193+0x6800] ;  /* 0x00680000c108783b */ /* 0x000e680000000200 */
[----:B------:R-:W1:Y:S04]  /*7d20*/  LDSM.16.M88.4 R176, [R193+0x7000] ;  /* 0x00700000c1b0783b */ /* 0x000e680000000200 */
[----:B------:R-:W1:Y:S04]  /*7d30*/  LDSM.16.M88.4 R172, [R193+0x7800] ;  /* 0x00780000c1ac783b */ /* 0x000e680000000200 */
[----:B------:R-:W-:Y:S01]  /*7d40*/  LDSM.16.M88.4 R20, [R194] ;  /* 0x00000000c214783b */ /* 0x000fe20000000200 */
[C---:B---3--:R-:W-:Y:S03]  /*7d50*/  HMMA.16816.F32.BF16 R28, R156.reuse, R144, RZ ;  /* 0x000000909c1c723c */ /* 0x048fe600000418ff */
[----:B------:R-:W3:Y:S04]  /*7d60*/  LDSM.16.M88.4 R4, [R187+0x6000] ;  /* 0x00600000bb04783b */ /* 0x000ee80000000200 */
[----:B------:R-:W3:Y:S01]  /*7d70*/  LDSM.16.M88.4 R152, [R187+0x6800] ;  /* 0x00680000bb98783b */ /* 0x000ee20000000200 */
[C---:B------:R-:W-:Y:S03]  /*7d80*/  HMMA.16816.F32.BF16 R144, R156.reuse, R146, RZ ;  /* 0x000000929c90723c */ /* 0x040fe600000418ff */
[----:B------:R-:W3:Y:S04]  /*7d90*/  LDSM.16.M88.4 R148, [R187+0x7000] ;  /* 0x00700000bb94783b */ /* 0x000ee80000000200 */
[----:B------:R-:W3:Y:S01]  /*7da0*/  LDSM.16.M88.4 R24, [R187+0x7800] ;  /* 0x00780000bb18783b */ /* 0x000ee20000000200 */
[C---:B----4-:R-:W-:Y:S03]  /*7db0*/  HMMA.16816.F32.BF16 R140, R156.reuse, R136, RZ ;  /* 0x000000889c8c723c */ /* 0x050fe600000418ff */
[----:B------:R-:W-:Y:S04]  /*7dc0*/  LDSM.16.M88.4 R188, [R193+0xa000] ;  /* 0x00a00000c1bc783b */ /* 0x000fe80000000200 */
[----:B------:R-:W0:Y:S01]  /*7dd0*/  LDGDEPBAR ;  /* 0x00000000000079af */ /* 0x000e220000000000 */
[C---:B-----5:R-:W-:Y:S08]  /*7de0*/  HMMA.16816.F32.BF16 R32, R156.reuse, R164, RZ ;  /* 0x000000a49c20723c */ /* 0x060ff000000418ff */
[C---:B------:R-:W-:Y:S08]  /*7df0*/  HMMA.16816.F32.BF16 R136, R156.reuse, R138, RZ ;  /* 0x0000008a9c88723c */ /* 0x040ff000000418ff */
[C---:B------:R-:W-:Y:S08]  /*7e00*/  HMMA.16816.F32.BF16 R164, R156.reuse, R166, RZ ;  /* 0x000000a69ca4723c */ /* 0x040ff000000418ff */
[C---:B--2---:R-:W-:Y:S08]  /*7e10*/  HMMA.16816.F32.BF16 R160, R156.reuse, R16, RZ ;  /* 0x000000109ca0723c */ /* 0x044ff000000418ff */
[----:B------:R-:W-:Y:S01]  /*7e20*/  HMMA.16816.F32.BF16 R156, R156, R18, RZ ;  /* 0x000000129c9c723c */ /* 0x000fe200000418ff */
[----:B------:R-:W-:Y:S07]  /*7e30*/  LDSM.16.M88.4 R16, [R192+0x6000] ;  /* 0x00600000c010783b */ /* 0x000fee0000000200 */
[C---:B-1----:R-:W-:Y:S08]  /*7e40*/  HMMA.16816.F32.BF16 R28, R168.reuse, R12, R28 ;  /* 0x0000000ca81c723c */ /* 0x042ff0000004181c */
[C---:B------:R-:W-:Y:S01]  /*7e50*/  HMMA.16816.F32.BF16 R144, R168.reuse, R14, R144 ;  /* 0x0000000ea890723c */ /* 0x040fe20000041890 */
[----:B------:R-:W1:Y:S07]  /*7e60*/  LDSM.16.M88.4 R12, [R195] ;  /* 0x00000000c30c783b */ /* 0x000e6e0000000200 */
[C---:B------:R-:W-:Y:S08]  /*7e70*/  HMMA.16816.F32.BF16 R140, R168.reuse, R8, R140 ;  /* 0x00000008a88c723c */ /* 0x040ff0000004188c */
[C---:B------:R-:W-:Y:S01]  /*7e80*/  HMMA.16816.F32.BF16 R136, R168.reuse, R10, R136 ;  /* 0x0000000aa888723c */ /* 0x040fe20000041888 */
[----:B------:R-:W2:Y:S07]  /*7e90*/  LDSM.16.M88.4 R8, [R192+0x6800] ;  /* 0x00680000c008783b */ /* 0x000eae0000000200 */
[C---:B------:R-:W-:Y:S08]  /*7ea0*/  HMMA.16816.F32.BF16 R32, R168.reuse, R176, R32 ;  /* 0x000000b0a820723c */ /* 0x040ff00000041820 */
[C---:B------:R-:W-:Y:S01]  /*7eb0*/  HMMA.16816.F32.BF16 R164, R168.reuse, R178, R164 ;  /* 0x000000b2a8a4723c */ /* 0x040fe200000418a4 */
[----:B------:R-:W-:Y:S07]  /*7ec0*/  LDSM.16.M88.4 R176, [R186+UR5+0xb000] ;  /* 0x00b00005bab0783b */ /* 0x000fee0008000200 */
[C---:B------:R-:W-:Y:S08]  /*7ed0*/  HMMA.16816.F32.BF16 R160, R168.reuse, R172, R160 ;  /* 0x000000aca8a0723c */ /* 0x040ff000000418a0 */
        /* <DEDUP_REMOVED lines=14> */
[----:B------:R-:W-:Y:S04]  /*7fc0*/  LDSM.16.M88.4 R20, [R186+UR5+0x9800] ;  /* 0x00980005ba14783b */ /* 0x000fe80008000200 */
[----:B------:R-:W-:Y:S03]  /*7fd0*/  LDSM.16.M88.4 R24, [R186+UR5+0x9000] ;  /* 0x00900005ba18783b */ /* 0x000fe60008000200 */
        /* <DEDUP_REMOVED lines=12> */
[----:B------:R-:W-:Y:S03]  /*80a0*/  LDSM.16.M88.4 R168, [R187+0x8000] ;  /* 0x00800000bba8783b */ /* 0x000fe60000000200 */
[C---:B-1----:R-:W-:Y:S08]  /*80b0*/  HMMA.16816.F32.BF16 R28, R16.reuse, R152, R28 ;  /* 0x00000098101c723c */ /* 0x042ff0000004181c */
[C---:B------:R-:W-:Y:S08]  /*80c0*/  HMMA.16816.F32.BF16 R160, R16.reuse, R20, R160 ;  /* 0x0000001410a0723c */ /* 0x040ff000000418a0 */
[C---:B------:R-:W-:Y:S01]  /*80d0*/  HMMA.16816.F32.BF16 R156, R16.reuse, R22, R156 ;  /* 0x00000016109c723c */ /* 0x040fe2000004189c */
[----:B------:R-:W1:Y:S07]  /*80e0*/  LDSM.16.M88.4 R20, [R193+0x9800] ;  /* 0x00980000c114783b */ /* 0x000e6e0000000200 */
        /* <DEDUP_REMOVED lines=33> */
[----:B------:R-:W4:Y:S04]  /*8300*/  LDSM.16.M88.4 R8, [R186+UR5+0xa000] ;  /* 0x00a00005ba08783b */ /* 0x000f280008000200 */
[----:B------:R-:W-:Y:S03]  /*8310*/  LDSM.16.M88.4 R148, [R193+0xb000] ;  /* 0x00b00000c194783b */ /* 0x000fe60000000200 */
[C---:B-1----:R-:W-:Y:S08]  /*8320*/  HMMA.16816.F32.BF16 R140, R12.reuse, R4, R140 ;  /* 0x000000040c8c723c */ /* 0x042ff0000004188c */
[C---:B------:R-:W-:Y:S01]  /*8330*/  HMMA.16816.F32.BF16 R136, R12.reuse, R6, R136 ;  /* 0x000000060c88723c */ /* 0x040fe20000041888 */
[----:B------:R-:W1:Y:S07]  /*8340*/  LDSM.16.M88.4 R4, [R186+UR5+0xa800] ;  /* 0x00a80005ba04783b */ /* 0x000e6e0008000200 */
        /* <DEDUP_REMOVED lines=12> */
[----:B------:R-:W-:Y:S07]  /*8410*/  LDSM.16.M88.4 R8, [R195+0x4000] ;  /* 0x00400000c308783b */ /* 0x000fee0000000200 */
[C---:B-1----:R-:W-:Y:S08]  /*8420*/  HMMA.16816.F32.BF16 R140, R172.reuse, R4, R140 ;  /* 0x00000004ac8c723c */ /* 0x042ff0000004188c */
[----:B------:R-:W-:Y:S01]  /*8430*/  HMMA.16816.F32.BF16 R136, R172, R6, R136 ;  /* 0x00000006ac88723c */ /* 0x000fe20000041888 */
[----:B------:R-:W1:Y:S07]  /*8440*/  LDSM.16.M88.4 R4, [R192+0xa000] ;  /* 0x00a00000c004783b */ /* 0x000e6e0000000200 */
[----:B---3--:R-:W-:Y:S08]  /*8450*/  HMMA.16816.F32.BF16 R28, R20, R188, R28 ;  /* 0x000000bc141c723c */ /* 0x008ff0000004181c */
[C---:B------:R-:W-:Y:S08]  /*8460*/  HMMA.16816.F32.BF16 R32, R172.reuse, R176, R32 ;  /* 0x000000b0ac20723c */ /* 0x040ff00000041820 */
[----:B------:R-:W-:Y:S08]  /*8470*/  HMMA.16816.F32.BF16 R164, R172, R178, R164 ;  /* 0x000000b2aca4723c */ /* 0x000ff000000418a4 */
[----:B--2---:R-:W-:Y:S08]  /*8480*/  HMMA.16816.F32.BF16 R28, R12, R24, R28 ;  /* 0x000000180c1c723c */ /* 0x004ff0000004181c */
[C---:B------:R-:W-:Y:S08]  /*8490*/  HMMA.16816.F32.BF16 R160, R172.reuse, R168, R160 ;  /* 0x000000a8aca0723c */ /* 0x040ff000000418a0 */
[----:B------:R-:W-:Y:S08]  /*84a0*/  HMMA.16816.F32.BF16 R156, R172, R170, R156 ;  /* 0x000000aaac9c723c */ /* 0x000ff0000004189c */
[C---:B------:R-:W-:Y:S08]  /*84b0*/  HMMA.16816.F32.BF16 R32, R20.reuse, R148, R32 ;  /* 0x000000941420723c */ /* 0x040ff00000041820 */
[----:B------:R-:W-:Y:S01]  /*84c0*/  HMMA.16816.F32.BF16 R148, R20, R150, R164 ;  /* 0x000000961494723c */ /* 0x000fe200000418a4 */
[----:B------:R-:W-:-:S05]  /*84d0*/  IMAD.SHL.U32 R166, R182, 0x2, RZ ;  /* 0x00000002b6a67824 */ /* 0x000fca00078e00ff */
[----:B------:R-:W-:Y:S02]  /*84e0*/  LOP3.LUT R167, R166, 0x6, RZ, 0xc0, !PT ;  /* 0x00000006a6a77812 */ /* 0x000fe400078ec0ff */
[----:B------:R-:W-:Y:S03]  /*84f0*/  HMMA.16816.F32.BF16 R144, R20, R190, R144 ;  /* 0x000000be1490723c */ /* 0x000fe60000041890 */
[----:B------:R-:W-:-:S04]  /*8500*/  IMAD R24, R0, 0x40, R167 ;  /* 0x0000004000187824 */ /* 0x000fc800078e02a7 */
[----:B------:R-:W-:Y:S01]  /*8510*/  VIADD R25, R24, UR12 ;  /* 0x0000000c18197c36 */ /* 0x000fe20008000000 */
[----:B-1----:R-:W-:Y:S04]  /*8520*/  HMMA.16816.F32.BF16 R28, R8, R4, R28 ;  /* 0x00000004081c723c */ /* 0x002fe8000004181c */
[----:B------:R-:W-:-:S04]  /*8530*/  IADD3 R4, PT, PT, R204, 0x80, -R25 ;  /* 0x00000080cc047810 */ /* 0x000fc80007ffe819 */
[----:B------:R-:W-:Y:S01]  /*8540*/  HMMA.16816.F32.BF16 R160, R20, R16, R160 ;  /* 0x0000001014a0723c */ /* 0x000fe200000418a0 */
[----:B------:R-:W-:-:S04]  /*8550*/  IABS R4, R4 ;  /* 0x0000000400047213 */ /* 0x000fc80000000000 */
[----:B------:R-:W-:Y:S01]  /*8560*/  I2FP.F32.S32 R5, R4 ;  /* 0x0000000400057245 */ /* 0x000fe20000201400 */
[----:B------:R-:W-:Y:S02]  /*8570*/  VIADD R4, R24, 0xffffff80 ;  /* 0xffffff8018047836 */ /* 0x000fe40000000000 */
[C---:B------:R-:W-:Y:S01]  /*8580*/  HMMA.16816.F32.BF16 R156, R20.reuse, R18, R156 ;  /* 0x00000012149c723c */ /* 0x040fe2000004189c */
[----:B------:R-:W1:Y:S02]  /*8590*/  LDSM.16.M88.4 R16, [R187+0xa800] ;  /* 0x00a80000bb10783b */ /* 0x000e640000000200 */
[----:B------:R-:W-:Y:S01]  /*85a0*/  FFMA.FTZ R5, R5, -UR25, R28 ;  /* 0x8000001905057c23 */ /* 0x000fe2000801001c */
[----:B------:R-:W-:Y:S02]  /*85b0*/  ISETP.GE.AND P5, PT, R4, R203, PT ;  /* 0x000000cb0400720c */ /* 0x000fe40003fa6270 */
[----:B------:R-:W-:Y:S02]  /*85c0*/  IADD3 R28, PT, PT, R204, 0x7f, -R25 ;  /* 0x0000007fcc1c7810 */ /* 0x000fe40007ffe819 */
[----:B------:R-:W-:Y:S02]  /*85d0*/  HMMA.16816.F32.BF16 R140, R20, R152, R140 ;  /* 0x00000098148c723c */ /* 0x000fe4000004188c */
[----:B------:R-:W-:-:S04]  /*85e0*/  IABS R28, R28 ;  /* 0x0000001c001c7213 */ /* 0x000fc80000000000 */
[----:B------:R-:W-:Y:S02]  /*85f0*/  I2FP.F32.S32 R28, R28 ;  /* 0x0000001c001c7245 */ /* 0x000fe40000201400 */
[----:B------:R-:W-:Y:S01]  /*8600*/  HMMA.16816.F32.BF16 R136, R20, R154, R136 ;  /* 0x0000009a1488723c */ /* 0x000fe20000041888 */
[----:B------:R-:W-:Y:S02]  /*8610*/  IMAD.U32 R21, RZ, RZ, UR4 ;  /* 0x00000004ff157e24 */ /* 0x000fe4000f8e00ff */
[----:B------:R-:W-:Y:S02]  /*8620*/  VIADD R154, R204, 0x8 ;  /* 0x00000008cc9a7836 */ /* 0x000fe40000000000 */
[----:B------:R-:W-:Y:S01]  /*8630*/  FFMA.FTZ R28, R28, -UR25, R29 ;  /* 0x800000191c1c7c23 */ /* 0x000fe2000801001d */
[----:B------:R-:W-:Y:S02]  /*8640*/  IADD3 R153, PT, PT, R204, -UR12, -R21 ;  /* 0x8000000ccc997c10 */ /* 0x000fe4000fffe815 */
[----:B------:R-:W-:Y:S01]  /*8650*/  HMMA.16816.F32.BF16 R144, R12, R26, R144 ;  /* 0x0000001a0c90723c */ /* 0x000fe20000041890 */
[----:B------:R-:W-:-:S02]  /*8660*/  IADD3 R27, PT, PT, R154, 0x80, -R25 ;  /* 0x000000809a1b7810 */ /* 0x000fc40007ffe819 */
[----:B------:R-:W-:Y:S02]  /*8670*/  ISETP.GT.AND P4, PT, R153, R4, PT ;  /* 0x000000049900720c */ /* 0x000fe40003f84270 */
[----:B------:R-:W-:Y:S02]  /*8680*/  IADD3 R152, PT, PT, R154, -UR12, -R21 ;  /* 0x8000000c9a987c10 */ /* 0x000fe4000fffe815 */
[----:B------:R-:W2:Y:S01]  /*8690*/  LDSM.16.M88.4 R20, [R192+0xa800] ;  /* 0x00a80000c014783b */ /* 0x000ea20000000200 */
[----:B------:R-:W-:Y:S02]  /*86a0*/  FSEL R26, R5, -INF , !P4 ;  /* 0xff800000051a7808 */ /* 0x000fe40006000000 */
[----:B------:R-:W-:Y:S02]  /*86b0*/  IABS R27, R27 ;  /* 0x0000001b001b7213 */ /* 0x000fe40000000000 */
[----:B------:R-:W-:Y:S02]  /*86c0*/  FSEL R26, R26, -INF , !P5 ;  /* 0xff8000001a1a7808 */ /* 0x000fe40006800000 */
[----:B------:R-:W-:-:S02]  /*86d0*/  ISETP.GE.AND P4, PT, R4, R202, PT ;  /* 0x000000ca0400720c */ /* 0x000fc40003f86270 */
[----:B------:R-:W-:Y:S01]  /*86e0*/  I2FP.F32.S32 R27, R27 ;  /* 0x0000001b001b7245 */ /* 0x000fe20000201400 */
[----:B-1----:R-:W-:Y:S01]  /*86f0*/  HMMA.16816.F32.BF16 R140, R12, R16, R140 ;  /* 0x000000100c8c723c */ /* 0x002fe2000004188c */
[----:B------:R-:W-:Y:S01]  /*8700*/  ISETP.GT.AND P5, PT, R152, R4, PT ;  /* 0x000000049800720c */ /* 0x000fe20003fa4270 */
[----:B------:R-:W-:Y:S01]  /*8710*/  VIADD R16, R24, 0xffffff88 ;  /* 0xffffff8818107836 */ /* 0x000fe20000000000 */
[C-C-:B------:R-:W-:Y:S01]  /*8720*/  IADD3 R17, PT, PT, R154.reuse, 0x78, -R25.reuse ;  /* 0x000000789a117810 */ /* 0x140fe20007ffe819 */
[----:B------:R-:W-:Y:S01]  /*8730*/  FFMA.FTZ R27, R27, -UR25, R30 ;  /* 0x800000191b1b7c23 */ /* 0x000fe2000801001e */
[--C-:B------:R-:W-:Y:S02]  /*8740*/  IADD3 R30, PT, PT, R154, 0x7f, -R25.reuse ;  /* 0x0000007f9a1e7810 */ /* 0x100fe40007ffe819 */
[----:B------:R-:W-:Y:S01]  /*8750*/  IABS R17, R17 ;  /* 0x0000001100117213 */ /* 0x000fe20000000000 */
[----:B------:R-:W-:Y:S01]  /*8760*/  HMMA.16816.F32.BF16 R4, R8, R6, R144 ;  /* 0x000000060804723c */ /* 0x000fe20000041890 */
[----:B------:R-:W-:Y:S01]  /*8770*/  VIADD R144, R24, 0xffffff81 ;  /* 0xffffff8118907836 */ /* 0x000fe20000000000 */
[----:B------:R-:W-:-:S02]  /*8780*/  IADD3 R145, PT, PT, R204, 0x78, -R25 ;  /* 0x00000078cc917810 */ /* 0x000fc40007ffe819 */
[----:B------:R-:W-:Y:S02]  /*8790*/  FSEL R29, R27, -INF , !P5 ;  /* 0xff8000001b1d7808 */ /* 0x000fe40006800000 */
[----:B------:R-:W-:Y:S02]  /*87a0*/  IABS R30, R30 ;  /* 0x0000001e001e7213 */ /* 0x000fe40000000000 */
[----:B------:R-:W-:Y:S01]  /*87b0*/  IABS R27, R145 ;  /* 0x00000091001b7213 */ /* 0x000fe20000000000 */
[----:B------:R-:W-:Y:S01]  /*87c0*/  HMMA.16816.F32.BF16 R136, R12, R18, R136 ;  /* 0x000000120c88723c */ /* 0x000fe20000041888 */
[----:B------:R-:W-:Y:S02]  /*87d0*/  ISETP.GT.AND P5, PT, R153, R144, PT ;  /* 0x000000909900720c */ /* 0x000fe40003fa4270 */
[----:B------:R-:W-:Y:S02]  /*87e0*/  I2FP.F32.S32 R30, R30 ;  /* 0x0000001e001e7245 */ /* 0x000fe40000201400 */
[----:B------:R-:W-:-:S02]  /*87f0*/  FSEL R29, R29, -INF , !P4 ;  /* 0xff8000001d1d7808 */ /* 0x000fc40006000000 */
[----:B------:R-:W-:Y:S01]  /*8800*/  I2FP.F32.S32 R27, R27 ;  /* 0x0000001b001b7245 */ /* 0x000fe20000201400 */
[----:B------:R-:W-:Y:S01]  /*8810*/  FFMA.FTZ R31, R30, -UR25, R31 ;  /* 0x800000191e1f7c23 */ /* 0x000fe2000801001f */
[----:B------:R-:W-:Y:S02]  /*8820*/  ISETP.GE.AND P4, PT, R144, R203, PT ;  /* 0x000000cb9000720c */ /* 0x000fe40003f86270 */
[----:B------:R-:W-:Y:S01]  /*8830*/  FSEL R28, R28, -INF , !P5 ;  /* 0xff8000001c1c7808 */ /* 0x000fe20006800000 */
[----:B------:R-:W-:Y:S01]  /*8840*/  FFMA.FTZ R30, R27, -UR25, R4 ;  /* 0x800000191b1e7c23 */ /* 0x000fe20008010004 */
[----:B------:R-:W-:Y:S01]  /*8850*/  IADD3 R4, PT, PT, R204, 0x77, -R25 ;  /* 0x00000077cc047810 */ /* 0x000fe20007ffe819 */
[----:B--2---:R-:W-:Y:S01]  /*8860*/  HMMA.16816.F32.BF16 R140, R8, R20, R140 ;  /* 0x00000014088c723c */ /* 0x004fe2000004188c */
[----:B------:R-:W-:Y:S02]  /*8870*/  FSEL R28, R28, -INF , !P4 ;  /* 0xff8000001c1c7808 */ /* 0x000fe40006000000 */
[----:B------:R-:W-:-:S02]  /*8880*/  ISETP.GT.AND P4, PT, R152, R144, PT ;  /* 0x000000909800720c */ /* 0x000fc40003f84270 */
[----:B------:R-:W-:Y:S02]  /*8890*/  ISETP.GE.AND P5, PT, R144, R202, PT ;  /* 0x000000ca9000720c */ /* 0x000fe40003fa6270 */
[----:B------:R-:W-:Y:S01]  /*88a0*/  FSEL R27, R31, -INF , !P4 ;  /* 0xff8000001f1b7808 */ /* 0x000fe20006000000 */
[----:B------:R-:W-:Y:S01]  /*88b0*/  HMMA.16816.F32.BF16 R136, R8, R22, R136 ;  /* 0x000000160888723c */ /* 0x000fe20000041888 */
[----:B------:R-:W-:Y:S02]  /*88c0*/  IABS R4, R4 ;  /* 0x0000000400047213 */ /* 0x000fe40000000000 */
[----:B------:R-:W-:Y:S02]  /*88d0*/  ISETP.GT.AND P4, PT, R153, R16, PT ;  /* 0x000000109900720c */ /* 0x000fe40003f84270 */
[----:B------:R-:W-:Y:S02]  /*88e0*/  FSEL R27, R27, -INF , !P5 ;  /* 0xff8000001b1b7808 */ /* 0x000fe40006800000 */
[----:B------:R-:W-:-:S02]  /*88f0*/  I2FP.F32.S32 R17, R17 ;  /* 0x0000001100117245 */ /* 0x000fc40000201400 */
[----:B------:R-:W-:Y:S02]  /*8900*/  I2FP.F32.S32 R4, R4 ;  /* 0x0000000400047245 */ /* 0x000fe40000201400 */
[----:B------:R-:W-:Y:S01]  /*8910*/  ISETP.GE.AND P5, PT, R16, R203, PT ;  /* 0x000000cb1000720c */ /* 0x000fe20003fa6270 */
[----:B------:R-:W-:Y:S01]  /*8920*/  FFMA.FTZ R6, R17, -UR25, R6 ;  /* 0x8000001911067c23 */ /* 0x000fe20008010006 */
[----:B------:R-:W-:Y:S01]  /*8930*/  FSEL R30, R30, -INF , !P4 ;  /* 0xff8000001e1e7808 */ /* 0x000fe20006000000 */
[----:B------:R-:W-:Y:S01]  /*8940*/  FFMA.FTZ R20, R4, -UR25, R5 ;  /* 0x8000001904147c23 */ /* 0x000fe20008010005 */
[----:B------:R-:W-:Y:S01]  /*8950*/  VIADD R5, R24, 0xffffff89 ;  /* 0xffffff8918057836 */ /* 0x000fe20000000000 */
[----:B------:R-:W-:Y:S02]  /*8960*/  IADD3 R4, PT, PT, R154, 0x77, -R25 ;  /* 0x000000779a047810 */ /* 0x000fe40007ffe819 */
[----:B------:R-:W-:Y:S02]  /*8970*/  FSEL R30, R30, -INF , !P5 ;  /* 0xff8000001e1e7808 */ /* 0x000fe40006800000 */
[----:B------:R-:W-:-:S02]  /*8980*/  ISETP.GT.AND P5, PT, R152, R16, PT ;  /* 0x000000109800720c */ /* 0x000fc40003fa4270 */
[----:B------:R-:W-:Y:S01]  /*8990*/  ISETP.GE.AND P4, PT, R16, R202, PT ;  /* 0x000000ca1000720c */ /* 0x000fe20003f86270 */
[----:B------:R-:W-:Y:S01]  /*89a0*/  VIADD R16, R24, 0xffffff90 ;  /* 0xffffff9018107836 */ /* 0x000fe20000000000 */
[----:B------:R-:W-:Y:S02]  /*89b0*/  FSEL R21, R6, -INF , !P5 ;  /* 0xff80000006157808 */ /* 0x000fe40006800000 */
[----:B------:R-:W-:Y:S02]  /*89c0*/  ISETP.GT.AND P5, PT, R153, R5, PT ;  /* 0x000000059900720c */ /* 0x000fe40003fa4270 */
[----:B------:R-:W-:Y:S02]  /*89d0*/  IABS R4, R4 ;  /* 0x0000000400047213 */ /* 0x000fe40000000000 */
[----:B------:R-:W-:Y:S02]  /*89e0*/  FSEL R21, R21, -INF , !P4 ;  /* 0xff80000015157808 */ /* 0x000fe40006000000 */
[----:B------:R-:W-:-:S02]  /*89f0*/  ISETP.GE.AND P4, PT, R5, R203, PT ;  /* 0x000000cb0500720c */ /* 0x000fc40003f86270 */
[----:B------:R-:W-:Y:S02]  /*8a00*/  FSEL R20, R20, -INF , !P5 ;  /* 0xff80000014147808 */ /* 0x000fe40006800000 */
[----:B------:R-:W-:Y:S02]  /*8a10*/  I2FP.F32.S32 R4, R4 ;  /* 0x0000000400047245 */ /* 0x000fe40000201400 */
[----:B------:R-:W-:Y:S02]  /*8a20*/  FSEL R20, R20, -INF , !P4 ;  /* 0xff80000014147808 */ /* 0x000fe40006000000 */
[----:B------:R-:W-:Y:S01]  /*8a30*/  IADD3 R17, PT, PT, R204, 0x70, -R25 ;  /* 0x00000070cc117810 */ /* 0x000fe20007ffe819 */
[----:B------:R-:W-:Y:S01]  /*8a40*/  FFMA.FTZ R31, R4, -UR25, R7 ;  /* 0x80000019041f7c23 */ /* 0x000fe20008010007 */
[----:B------:R-:W-:Y:S02]  /*8a50*/  ISETP.GE.AND P5, PT, R5, R202, PT ;  /* 0x000000ca0500720c */ /* 0x000fe40003fa6270 */
[----:B------:R-:W-:-:S02]  /*8a60*/  ISETP.GT.AND P4, PT, R152, R5, PT ;  /* 0x000000059800720c */ /* 0x000fc40003f84270 */
[----:B------:R-:W1:Y:S01]  /*8a70*/  LDSM.16.M88.4 R4, [R187+0xb000] ;  /* 0x00b00000bb04783b */ /* 0x000e620000000200 */
[----:B------:R-:W-:Y:S02]  /*8a80*/  IABS R17, R17 ;  /* 0x0000001100117213 */ /* 0x000fe40000000000 */
[--C-:B------:R-:W-:Y:S02]  /*8a90*/  IADD3 R145, PT, PT, R154, 0x70, -R25.reuse ;  /* 0x000000709a917810 */ /* 0x100fe40007ffe819 */
[----:B------:R-:W-:Y:S02]  /*8aa0*/  I2FP.F32.S32 R17, R17 ;  /* 0x0000001100117245 */ /* 0x000fe40000201400 */
[----:B------:R-:W-:Y:S02]  /*8ab0*/  FSEL R31, R31, -INF , !P4 ;  /* 0xff8000001f1f7808 */ /* 0x000fe40006000000 */
[----:B------:R-:W-:Y:S01]  /*8ac0*/  IABS R145, R145 ;  /* 0x0000009100917213 */ /* 0x000fe20000000000 */
[----:B------:R-:W-:Y:S01]  /*8ad0*/  FFMA.FTZ R17, R17, -UR25, R140 ;  /* 0x8000001911117c23 */ /* 0x000fe2000801008c */
[----:B------:R-:W-:-:S02]  /*8ae0*/  IADD3 R140, PT, PT, R204, 0x6f, -R25 ;  /* 0x0000006fcc8c7810 */ /* 0x000fc40007ffe819 */
[----:B------:R-:W-:Y:S02]  /*8af0*/  ISETP.GT.AND P4, PT, R153, R16, PT ;  /* 0x000000109900720c */ /* 0x000fe40003f84270 */
[----:B------:R-:W-:Y:S02]  /*8b00*/  IABS R140, R140 ;  /* 0x0000008c008c7213 */ /* 0x000fe40000000000 */
        /* <DEDUP_REMOVED lines=8> */
[----:B------:R-:W-:-:S02]  /*8b90*/  IADD3 R22, PT, PT, R154, 0x6f, -R25 ;  /* 0x0000006f9a167810 */ /* 0x000fc40007ffe819 */
[----:B------:R-:W-:Y:S02]  /*8ba0*/  FSEL R188, R188, -INF , !P5 ;  /* 0xff800000bcbc7808 */ /* 0x000fe40006800000 */
[----:B------:R-:W-:Y:S02]  /*8bb0*/  ISETP.GT.AND P5, PT, R152, R16, PT ;  /* 0x000000109800720c */ /* 0x000fe40003fa4270 */
[----:B------:R-:W-:Y:S02]  /*8bc0*/  ISETP.GE.AND P4, PT, R16, R202, PT ;  /* 0x000000ca1000720c */ /* 0x000fe40003f86270 */
[----:B------:R-:W-:Y:S01]  /*8bd0*/  FSEL R147, R142, -INF , !P5 ;  /* 0xff8000008e937808 */ /* 0x000fe20006800000 */
[----:B------:R-:W2:Y:S01]  /*8be0*/  LDSM.16.M88.4 R16, [R192+0xb000] ;  /* 0x00b00000c010783b */ /* 0x000ea20000000200 */
[----:B------:R-:W-:Y:S02]  /*8bf0*/  IABS R22, R22 ;  /* 0x0000001600167213 */ /* 0x000fe40000000000 */
[----:B------:R-:W-:Y:S01]  /*8c00*/  IADD3 R23, PT, PT, R204, 0x68, -R25 ;  /* 0x00000068cc177810 */ /* 0x000fe20007ffe819 */
[----:B-1----:R-:W-:Y:S01]  /*8c10*/  HMMA.16816.F32.BF16 R32, R12, R4, R32 ;  /* 0x000000040c20723c */ /* 0x002fe20000041820 */
[----:B------:R-:W-:Y:S01]  /*8c20*/  ISETP.GT.AND P5, PT, R153, R140, PT ;  /* 0x0000008c9900720c */ /* 0x000fe20003fa4270 */
[----:B------:R-:W-:Y:S01]  /*8c30*/  LDSM.16.M88.4 R192, [R192+0xb800] ;  /* 0x00b80000c0c0783b */ /* 0x000fe20000000200 */
[----:B------:R-:W-:-:S02]  /*8c40*/  FSEL R147, R147, -INF , !P4 ;  /* 0xff80000093937808 */ /* 0x000fc40006000000 */
[----:B------:R-:W-:Y:S02]  /*8c50*/  I2FP.F32.S32 R22, R22 ;  /* 0x0000001600167245 */ /* 0x000fe40000201400 */
[----:B------:R-:W-:Y:S01]  /*8c60*/  IABS R23, R23 ;  /* 0x0000001700177213 */ /* 0x000fe20000000000 */
[----:B------:R-:W-:Y:S01]  /*8c70*/  HMMA.16816.F32.BF16 R148, R12, R6, R148 ;  /* 0x000000060c94723c */ /* 0x000fe20000041894 */
[----:B------:R-:W-:Y:S01]  /*8c80*/  ISETP.GE.AND P4, PT, R140, R203, PT ;  /* 0x000000cb8c00720c */ /* 0x000fe20003f86270 */
[----:B------:R-:W-:Y:S01]  /*8c90*/  FFMA.FTZ R143, R22, -UR25, R143 ;  /* 0x80000019168f7c23 */ /* 0x000fe2000801008f */
[----:B------:R-:W-:Y:S01]  /*8ca0*/  FSEL R186, R141, -INF , !P5 ;  /* 0xff8000008dba7808 */ /* 0x000fe20006800000 */
[----:B------:R-:W-:Y:S01]  /*8cb0*/  VIADD R22, R24, 0xffffff98 ;  /* 0xffffff9818167836 */ /* 0x000fe20000000000 */
[----:B------:R-:W-:Y:S02]  /*8cc0*/  I2FP.F32.S32 R23, R23 ;  /* 0x0000001700177245 */ /* 0x000fe40000201400 */
[----:B------:R-:W-:-:S02]  /*8cd0*/  FSEL R186, R186, -INF , !P4 ;  /* 0xff800000baba7808 */ /* 0x000fc40006000000 */
[----:B------:R-:W-:Y:S01]  /*8ce0*/  ISETP.GT.AND P4, PT, R152, R140, PT ;  /* 0x0000008c9800720c */ /* 0x000fe20003f84270 */
[----:B------:R-:W-:Y:S01]  /*8cf0*/  FFMA.FTZ R136, R23, -UR25, R136 ;  /* 0x8000001917887c23 */ /* 0x000fe20008010088 */
[--C-:B------:R-:W-:Y:S02]  /*8d00*/  IADD3 R5, PT, PT, R154, 0x68, -R25.reuse ;  /* 0x000000689a057810 */ /* 0x100fe40007ffe819 */
[----:B------:R-:W-:Y:S02]  /*8d10*/  IADD3 R4, PT, PT, R204, 0x67, -R25 ;  /* 0x00000067cc047810 */ /* 0x000fe40007ffe819 */
[----:B------:R-:W-:Y:S02]  /*8d20*/  ISETP.GE.AND P5, PT, R140, R202, PT ;  /* 0x000000ca8c00720c */ /* 0x000fe40003fa6270 */
[----:B------:R-:W-:Y:S02]  /*8d30*/  FSEL R145, R143, -INF , !P4 ;  /* 0xff8000008f917808 */ /* 0x000fe40006000000 */
[----:B------:R-:W-:-:S02]  /*8d40*/  IABS R5, R5 ;  /* 0x0000000500057213 */ /* 0x000fc40000000000 */
[----:B------:R-:W-:Y:S02]  /*8d50*/  ISETP.GT.AND P4, PT, R153, R22, PT ;  /* 0x000000169900720c */ /* 0x000fe40003f84270 */
[----:B------:R-:W-:Y:S02]  /*8d60*/  IABS R4, R4 ;  /* 0x0000000400047213 */ /* 0x000fe40000000000 */
[----:B------:R-:W-:Y:S02]  /*8d70*/  FSEL R145, R145, -INF , !P5 ;  /* 0xff80000091917808 */ /* 0x000fe40006800000 */
[----:B------:R-:W-:Y:S01]  /*8d80*/  I2FP.F32.S32 R5, R5 ;  /* 0x0000000500057245 */ /* 0x000fe20000201400 */
[C---:B--2---:R-:W-:Y:S01]  /*8d90*/  HMMA.16816.F32.BF16 R32, R8.reuse, R16, R32 ;  /* 0x000000100820723c */ /* 0x044fe20000041820 */
        /* <DEDUP_REMOVED lines=9> */
[----:B------:R-:W-:Y:S01]  /*8e30*/  IADD3 R4, PT, PT, R154, 0x67, -R25 ;  /* 0x000000679a047810 */ /* 0x000fe20007ffe819 */
[----:B------:R-:W-:Y:S01]  /*8e40*/  VIADD R18, R24, 0xffffffa1 ;  /* 0xffffffa118127836 */ /* 0x000fe20000000000 */
[----:B------:R-:W-:Y:S01]  /*8e50*/  ISETP.GE.AND P4, PT, R22, R202, PT ;  /* 0x000000ca1600720c */ /* 0x000fe20003f86270 */
[----:B------:R-:W-:Y:S01]  /*8e60*/  VIADD R22, R24, 0xffffffa0 ;  /* 0xffffffa018167836 */ /* 0x000fe20000000000 */
[----:B------:R-:W-:-:S02]  /*8e70*/  FSEL R189, R138, -INF , !P5 ;  /* 0xff8000008abd7808 */ /* 0x000fc40006800000 */
[----:B------:R-:W-:Y:S02]  /*8e80*/  ISETP.GT.AND P5, PT, R153, R5, PT ;  /* 0x000000059900720c */ /* 0x000fe40003fa4270 */
[----:B------:R-:W-:Y:S02]  /*8e90*/  IABS R4, R4 ;  /* 0x0000000400047213 */ /* 0x000fe40000000000 */
[----:B------:R-:W-:Y:S02]  /*8ea0*/  FSEL R189, R189, -INF , !P4 ;  /* 0xff800000bdbd7808 */ /* 0x000fe40006000000 */
[----:B------:R-:W-:Y:S02]  /*8eb0*/  ISETP.GE.AND P4, PT, R5, R203, PT ;  /* 0x000000cb0500720c */ /* 0x000fe40003f86270 */
[----:B------:R-:W-:Y:S02]  /*8ec0*/  FSEL R138, R137, -INF , !P5 ;  /* 0xff800000898a7808 */ /* 0x000fe40006800000 */
[----:B------:R-:W-:-:S02]  /*8ed0*/  I2FP.F32.S32 R4, R4 ;  /* 0x0000000400047245 */ /* 0x000fc40000201400 */
[----:B------:R-:W-:Y:S02]  /*8ee0*/  FSEL R138, R138, -INF , !P4 ;  /* 0xff8000008a8a7808 */ /* 0x000fe40006000000 */
[----:B------:R-:W-:Y:S01]  /*8ef0*/  ISETP.GE.AND P5, PT, R5, R202, PT ;  /* 0x000000ca0500720c */ /* 0x000fe20003fa6270 */
[----:B------:R-:W-:Y:S01]  /*8f00*/  FFMA.FTZ R139, R4, -UR25, R139 ;  /* 0x80000019048b7c23 */ /* 0x000fe2000801008b */
[----:B------:R-:W-:Y:S02]  /*8f10*/  ISETP.GT.AND P4, PT, R152, R5, PT ;  /* 0x000000059800720c */ /* 0x000fe40003f84270 */
[----:B------:R-:W1:Y:S01]  /*8f20*/  LDSM.16.M88.4 R4, [R187+0xb800] ;  /* 0x00b80000bb04783b */ /* 0x000e620000000200 */
[----:B------:R-:W-:Y:S01]  /*8f30*/  IADD3 R17, PT, PT, R204, 0x60, -R25 ;  /* 0x00000060cc117810 */ /* 0x000fe20007ffe819 */
[----:B------:R-:W-:-:S04]  /*8f40*/  DEPBAR.LE SB0, 0x0 ;  /* 0x000080000000791a */ /* 0x000fc80000000000 */
[----:B------:R-:W-:Y:S02]  /*8f50*/  IABS R17, R17 ;  /* 0x0000001100117213 */ /* 0x000fe40000000000 */
[--C-:B------:R-:W-:Y:S02]  /*8f60*/  IADD3 R16, PT, PT, R204, 0x5f, -R25.reuse ;  /* 0x0000005fcc107810 */ /* 0x100fe40007ffe819 */
[----:B------:R-:W-:Y:S02]  /*8f70*/  I2FP.F32.S32 R17, R17 ;  /* 0x0000001100117245 */ /* 0x000fe40000201400 */
[----:B------:R-:W-:Y:S02]  /*8f80*/  FSEL R137, R139, -INF , !P4 ;  /* 0xff8000008b897808 */ /* 0x000fe40006000000 */
[----:B------:R-:W-:Y:S01]  /*8f90*/  IABS R16, R16 ;  /* 0x0000001000107213 */ /* 0x000fe20000000000 */
[----:B------:R-:W-:Y:S01]  /*8fa0*/  FFMA.FTZ R32, R17, -UR25, R32 ;  /* 0x8000001911207c23 */ /* 0x000fe20008010020 */
[----:B------:R-:W-:Y:S01]  /*8fb0*/  IADD3 R17, PT, PT, R154, 0x60, -R25 ;  /* 0x000000609a117810 */ /* 0x000fe20007ffe819 */
[----:B------:R-:W-:Y:S01]  /*8fc0*/  BAR.SYNC.DEFER_BLOCKING 0x0 ;  /* 0x0000000000007b1d */ /* 0x000fe20000010000 */
[----:B------:R-:W-:-:S02]  /*8fd0*/  ISETP.GT.AND P4, PT, R153, R22, PT ;  /* 0x000000169900720c */ /* 0x000fc40003f84270 */
        /* <DEDUP_REMOVED lines=8> */
[----:B------:R-:W-:-:S02]  /*9060*/  IADD3 R16, PT, PT, R154, 0x5f, -R25 ;  /* 0x0000005f9a107810 */ /* 0x000fc40007ffe819 */
[----:B------:R-:W-:Y:S02]  /*9070*/  FSEL R140, R140, -INF , !P5 ;  /* 0xff8000008c8c7808 */ /* 0x000fe40006800000 */
[----:B------:R-:W-:Y:S02]  /*9080*/  ISETP.GT.AND P5, PT, R152, R22, PT ;  /* 0x000000169800720c */ /* 0x000fe40003fa4270 */
[----:B------:R-:W-:Y:S02]  /*9090*/  ISETP.GE.AND P4, PT, R22, R202, PT ;  /* 0x000000ca1600720c */ /* 0x000fe40003f86270 */
[----:B------:R-:W-:Y:S01]  /*90a0*/  FSEL R141, R17, -INF , !P5 ;  /* 0xff800000118d7808 */ /* 0x000fe20006800000 */
[----:B-1----:R-:W-:Y:S01]  /*90b0*/  HMMA.16816.F32.BF16 R160, R12, R4, R160 ;  /* 0x000000040ca0723c */ /* 0x002fe200000418a0 */
[----:B------:R-:W-:Y:S02]  /*90c0*/  IABS R16, R16 ;  /* 0x0000001000107213 */ /* 0x000fe40000000000 */
[----:B------:R-:W-:-:S02]  /*90d0*/  IADD3 R19, PT, PT, R204, 0x58, -R25 ;  /* 0x00000058cc137810 */ /* 0x000fc40007ffe819 */
[----:B------:R-:W-:Y:S02]  /*90e0*/  ISETP.GT.AND P5, PT, R153, R18, PT ;  /* 0x000000129900720c */ /* 0x000fe40003fa4270 */
[----:B------:R-:W-:Y:S01]  /*90f0*/  FSEL R141, R141, -INF , !P4 ;  /* 0xff8000008d8d7808 */ /* 0x000fe20006000000 */
[----:B------:R-:W-:Y:S01]  /*9100*/  HMMA.16816.F32.BF16 R156, R12, R6, R156 ;  /* 0x000000060c9c723c */ /* 0x000fe2000004189c */
[----:B------:R-:W-:Y:S01]  /*9110*/  I2FP.F32.S32 R16, R16 ;  /* 0x0000001000107245 */ /* 0x000fe20000201400 */
[----:B------:R-:W-:Y:S01]  /*9120*/  VIADD R6, R24, 0xffffffb0 ;  /* 0xffffffb018067836 */ /* 0x000fe20000000000 */
[----:B------:R-:W-:Y:S02]  /*9130*/  IABS R17, R19 ;  /* 0x0000001300117213 */ /* 0x000fe40000000000 */
[----:B------:R-:W-:Y:S01]  /*9140*/  ISETP.GE.AND P4, PT, R18, R203, PT ;  /* 0x000000cb1200720c */ /* 0x000fe20003f86270 */
[----:B------:R-:W-:Y:S01]  /*9150*/  FFMA.FTZ R35, R16, -UR25, R35 ;  /* 0x8000001910237c23 */ /* 0x000fe20008010023 */
[----:B------:R-:W-:Y:S01]  /*9160*/  FSEL R142, R33, -INF , !P5 ;  /* 0xff800000218e7808 */ /* 0x000fe20006800000 */
[----:B------:R-:W-:Y:S01]  /*9170*/  VIADD R16, R24, 0xffffffa8 ;  /* 0xffffffa818107836 */ /* 0x000fe20000000000 */
[----:B------:R-:W-:-:S02]  /*9180*/  I2FP.F32.S32 R17, R17 ;  /* 0x0000001100117245 */ /* 0x000fc40000201400 */
[----:B------:R-:W-:Y:S01]  /*9190*/  FSEL R142, R142, -INF , !P4 ;  /* 0xff8000008e8e7808 */ /* 0x000fe20006000000 */
[C---:B------:R-:W-:Y:S01]  /*91a0*/  HMMA.16816.F32.BF16 R160, R8.reuse, R192, R160 ;  /* 0x000000c008a0723c */ /* 0x040fe200000418a0 */
[----:B------:R-:W-:Y:S01]  /*91b0*/  ISETP.GT.AND P4, PT, R152, R18, PT ;  /* 0x000000129800720c */ /* 0x000fe20003f84270 */
[----:B------:R-:W-:Y:S01]  /*91c0*/  FFMA.FTZ R17, R17, -UR25, R148 ;  /* 0x8000001911117c23 */ /* 0x000fe20008010094 */
[--C-:B------:R-:W-:Y:S02]  /*91d0*/  IADD3 R5, PT, PT, R154, 0x58, -R25.reuse ;  /* 0x000000589a057810 */ /* 0x100fe40007ffe819 */
[----:B------:R-:W-:Y:S02]  /*91e0*/  IADD3 R4, PT, PT, R204, 0x57, -R25 ;  /* 0x00000057cc047810 */ /* 0x000fe40007ffe819 */
[----:B------:R-:W-:Y:S01]  /*91f0*/  ISETP.GE.AND P5, PT, R18, R202, PT ;  /* 0x000000ca1200720c */ /* 0x000fe20003fa6270 */
[----:B------:R-:W-:Y:S01]  /*9200*/  HMMA.16816.F32.BF16 R156, R8, R194, R156 ;  /* 0x000000c2089c723c */ /* 0x000fe2000004189c */
        /* <DEDUP_REMOVED lines=9> */
[----:B------:R-:W-:Y:S01]  /*92a0*/  FSEL R144, R144, -INF , !P5 ;  /* 0xff80000090907808 */ /* 0x000fe20006800000 */
[----:B------:R-:W-:Y:S01]  /*92b0*/  FFMA.FTZ R5, R5, -UR25, R150 ;  /* 0x8000001905057c23 */ /* 0x000fe20008010096 */
[----:B------:R-:W-:Y:S01]  /*92c0*/  ISETP.GE.AND P4, PT, R16, R202, PT ;  /* 0x000000ca1000720c */ /* 0x000fe20003f86270 */
[----:B------:R-:W-:Y:S01]  /*92d0*/  FFMA.FTZ R146, R4, -UR25, R149 ;  /* 0x8000001904927c23 */ /* 0x000fe20008010095 */
[----:B------:R-:W-:Y:S01]  /*92e0*/  ISETP.GT.AND P5, PT, R152, R16, PT ;  /* 0x000000109800720c */ /* 0x000fe20003fa4270 */
[----:B------:R-:W-:Y:S01]  /*92f0*/  VIADD R16, R24, 0xffffffa9 ;  /* 0xffffffa918107836 */ /* 0x000fe20000000000 */
[----:B------:R-:W-:-:S02]  /*9300*/  IADD3 R4, PT, PT, R154, 0x57, -R25 ;  /* 0x000000579a047810 */ /* 0x000fc40007ffe819 */
[----:B------:R-:W-:Y:S02]  /*9310*/  IADD3 R17, PT, PT, R204, 0x50, -R25 ;  /* 0x00000050cc117810 */ /* 0x000fe40007ffe819 */
[----:B------:R-:W-:Y:S02]  /*9320*/  FSEL R193, R5, -INF , !P5 ;  /* 0xff80000005c17808 */ /* 0x000fe40006800000 */
[----:B------:R-:W-:Y:S02]  /*9330*/  IABS R4, R4 ;  /* 0x0000000400047213 */ /* 0x000fe40000000000 */
[----:B------:R-:W-:Y:S02]  /*9340*/  ISETP.GT.AND P5, PT, R153, R16, PT ;  /* 0x000000109900720c */ /* 0x000fe40003fa4270 */
[----:B------:R-:W-:Y:S02]  /*9350*/  IABS R5, R17 ;  /* 0x0000001100057213 */ /* 0x000fe40000000000 */
[----:B------:R-:W-:-:S02]  /*9360*/  FSEL R193, R193, -INF , !P4 ;  /* 0xff800000c1c17808 */ /* 0x000fc40006000000 */
[----:B------:R-:W-:Y:S02]  /*9370*/  I2FP.F32.S32 R4, R4 ;  /* 0x0000000400047245 */ /* 0x000fe40000201400 */
[----:B------:R-:W-:Y:S02]  /*9380*/  ISETP.GE.AND P4, PT, R16, R203, PT ;  /* 0x000000cb1000720c */ /* 0x000fe40003f86270 */
[----:B------:R-:W-:Y:S01]  /*9390*/  FSEL R146, R146, -INF , !P5 ;  /* 0xff80000092927808 */ /* 0x000fe20006800000 */
[----:B------:R-:W-:Y:S01]  /*93a0*/  FFMA.FTZ R4, R4, -UR25, R151 ;  /* 0x8000001904047c23 */ /* 0x000fe20008010097 */
[----:B------:R-:W-:Y:S02]  /*93b0*/  I2FP.F32.S32 R5, R5 ;  /* 0x0000000500057245 */ /* 0x000fe40000201400 */
[----:B------:R-:W-:Y:S02]  /*93c0*/  FSEL R146, R146, -INF , !P4 ;  /* 0xff80000092927808 */ /* 0x000fe40006000000 */
[----:B------:R-:W-:Y:S01]  /*93d0*/  ISETP.GT.AND P4, PT, R152, R16, PT ;  /* 0x000000109800720c */ /* 0x000fe20003f84270 */
[----:B------:R-:W-:Y:S01]  /*93e0*/  FFMA.FTZ R160, R5, -UR25, R160 ;  /* 0x8000001905a07c23 */ /* 0x000fe200080100a0 */
[----:B------:R-:W-:-:S02]  /*93f0*/  IADD3 R5, PT, PT, R154, 0x50, -R25 ;  /* 0x000000509a057810 */ /* 0x000fc40007ffe819 */
[----:B------:R-:W-:Y:S02]  /*9400*/  ISETP.GE.AND P5, PT, R16, R202, PT ;  /* 0x000000ca1000720c */ /* 0x000fe40003fa6270 */
[----:B------:R-:W-:Y:S02]  /*9410*/  FSEL R225, R4, -INF , !P4 ;  /* 0xff80000004e17808 */ /* 0x000fe40006000000 */
[----:B------:R-:W-:Y:S02]  /*9420*/  ISETP.GT.AND P4, PT, R153, R6, PT ;  /* 0x000000069900720c */ /* 0x000fe40003f84270 */
[----:B------:R-:W-:Y:S02]  /*9430*/  IABS R5, R5 ;  /* 0x0000000500057213 */ /* 0x000fe40000000000 */
[----:B------:R-:W-:Y:S02]  /*9440*/  IADD3 R7, PT, PT, R204, 0x4f, -R25 ;  /* 0x0000004fcc077810 */ /* 0x000fe40007ffe819 */
[----:B------:R-:W-:-:S02]  /*9450*/  FSEL R225, R225, -INF , !P5 ;  /* 0xff800000e1e17808 */ /* 0x000fc40006800000 */
[----:B------:R-:W-:Y:S02]  /*9460*/  ISETP.GE.AND P5, PT, R6, R203, PT ;  /* 0x000000cb0600720c */ /* 0x000fe40003fa6270 */
[----:B------:R-:W-:Y:S02]  /*9470*/  FSEL R174, R160, -INF , !P4 ;  /* 0xff800000a0ae7808 */ /* 0x000fe40006000000 */
[----:B------:R-:W-:Y:S02]  /*9480*/  I2FP.F32.S32 R5, R5 ;  /* 0x0000000500057245 */ /* 0x000fe40000201400 */
[----:B------:R-:W-:Y:S02]  /*9490*/  IABS R4, R7 ;  /* 0x0000000700047213 */ /* 0x000fe40000000000 */
[----:B------:R-:W-:Y:S01]  /*94a0*/  FSEL R174, R174, -INF , !P5 ;  /* 0xff800000aeae7808 */ /* 0x000fe20006800000 */
[----:B------:R-:W-:Y:S01]  /*94b0*/  FFMA.FTZ R162, R5, -UR25, R162 ;  /* 0x8000001905a27c23 */ /* 0x000fe200080100a2 */
[----:B------:R-:W-:-:S02]  /*94c0*/  ISETP.GE.AND P4, PT, R6, R202, PT ;  /* 0x000000ca0600720c */ /* 0x000fc40003f86270 */
[----:B------:R-:W-:Y:S02]  /*94d0*/  I2FP.F32.S32 R4, R4 ;  /* 0x0000000400047245 */ /* 0x000fe40000201400 */
[----:B------:R-:W-:Y:S01]  /*94e0*/  ISETP.GT.AND P5, PT, R152, R6, PT ;  /* 0x000000069800720c */ /* 0x000fe20003fa4270 */
[----:B------:R-:W-:Y:S01]  /*94f0*/  VIADD R6, R24, 0xffffffb1 ;  /* 0xffffffb118067836 */ /* 0x000fe20000000000 */
[----:B------:R-:W-:Y:S01]  /*9500*/  IADD3 R8, PT, PT, R204, 0x48, -R25 ;  /* 0x00000048cc087810 */ /* 0x000fe20007ffe819 */
[----:B------:R-:W-:Y:S01]  /*9510*/  FFMA.FTZ R4, R4, -UR25, R161 ;  /* 0x8000001904047c23 */ /* 0x000fe200080100a1 */
[----:B------:R-:W-:Y:S02]  /*9520*/  IADD3 R7, PT, PT, R154, 0x4f, -R25 ;  /* 0x0000004f9a077810 */ /* 0x000fe40007ffe819 */
[----:B------:R-:W-:Y:S02]  /*9530*/  IABS R8, R8 ;  /* 0x0000000800087213 */ /* 0x000fe40000000000 */
[----:B------:R-:W-:-:S02]  /*9540*/  FSEL R162, R162, -INF , !P5 ;  /* 0xff800000a2a27808 */ /* 0x000fc40006800000 */
[----:B------:R-:W-:Y:S02]  /*9550*/  IABS R7, R7 ;  /* 0x0000000700077213 */ /* 0x000fe40000000000 */
[----:B------:R-:W-:Y:S02]  /*9560*/  ISETP.GT.AND P5, PT, R153, R6, PT ;  /* 0x000000069900720c */ /* 0x000fe40003fa4270 */
[----:B------:R-:W-:Y:S02]  /*9570*/  I2FP.F32.S32 R9, R8 ;  /* 0x0000000800097245 */ /* 0x000fe40000201400 */
[----:B------:R-:W-:Y:S02]  /*9580*/  FSEL R173, R162, -INF , !P4 ;  /* 0xff800000a2ad7808 */ /* 0x000fe40006000000 */
[----:B------:R-:W-:Y:S01]  /*9590*/  I2FP.F32.S32 R8, R7 ;  /* 0x0000000700087245 */ /* 0x000fe20000201400 */
[----:B------:R-:W-:Y:S01]  /*95a0*/  FFMA.FTZ R9, R9, -UR25, R156 ;  /* 0x8000001909097c23 */ /* 0x000fe2000801009c */
[----:B------:R-:W-:-:S02]  /*95b0*/  ISETP.GE.AND P4, PT, R6, R203, PT ;  /* 0x000000cb0600720c */ /* 0x000fc40003f86270 */
[----:B------:R-:W-:Y:S01]  /*95c0*/  FSEL R4, R4, -INF , !P5 ;  /* 0xff80000004047808 */ /* 0x000fe20006800000 */
[----:B------:R-:W-:Y:S01]  /*95d0*/  FFMA.FTZ R8, R8, -UR25, R163 ;  /* 0x8000001908087c23 */ /* 0x000fe200080100a3 */
[C-C-:B------:R-:W-:Y:S02]  /*95e0*/  IADD3 R5, PT, PT, R154.reuse, 0x48, -R25.reuse ;  /* 0x000000489a057810 */ /* 0x140fe40007ffe819 */
[--C-:B------:R-:W-:Y:S02]  /*95f0*/  IADD3 R154, PT, PT, R154, 0x47, -R25.reuse ;  /* 0x000000479a9a7810 */ /* 0x100fe40007ffe819 */
[----:B------:R-:W-:Y:S01]  /*9600*/  FSEL R177, R4, -INF , !P4 ;  /* 0xff80000004b17808 */ /* 0x000fe20006000000 */
[----:B------:R-:W-:Y:S01]  /*9610*/  VIADD R4, R24, 0xffffffb8 ;  /* 0xffffffb818047836 */ /* 0x000fe20000000000 */
[----:B------:R-:W-:Y:S01]  /*9620*/  IADD3 R25, PT, PT, R204, 0x47, -R25 ;  /* 0x00000047cc197810 */ /* 0x000fe20007ffe819 */
[----:B------:R-:W-:Y:S01]  /*9630*/  VIADD R24, R24, 0xffffffb9 ;  /* 0xffffffb918187836 */ /* 0x000fe20000000000 */
[----:B------:R-:W-:-:S02]  /*9640*/  ISETP.GT.AND P4, PT, R152, R6, PT ;  /* 0x000000069800720c */ /* 0x000fc40003f84270 */
[----:B------:R-:W-:Y:S02]  /*9650*/  IABS R25, R25 ;  /* 0x0000001900197213 */ /* 0x000fe40000000000 */
[----:B------:R-:W-:Y:S02]  /*9660*/  FSEL R8, R8, -INF , !P4 ;  /* 0xff80000008087808 */ /* 0x000fe40006000000 */
[----:B------:R-:W-:Y:S02]  /*9670*/  ISETP.GT.AND P4, PT, R153, R4, PT ;  /* 0x000000049900720c */ /* 0x000fe40003f84270 */
[----:B------:R-:W-:Y:S02]  /*9680*/  IABS R5, R5 ;  /* 0x0000000500057213 */ /* 0x000fe40000000000 */
[----:B------:R-:W-:Y:S02]  /*9690*/  ISETP.GE.AND P5, PT, R6, R202, PT ;  /* 0x000000ca0600720c */ /* 0x000fe40003fa6270 */
[----:B------:R-:W-:-:S02]  /*96a0*/  I2FP.F32.S32 R6, R25 ;  /* 0x0000001900067245 */ /* 0x000fc40000201400 */
[----:B------:R-:W-:Y:S02]  /*96b0*/  FSEL R9, R9, -INF , !P4 ;  /* 0xff80000009097808 */ /* 0x000fe40006000000 */
[----:B------:R-:W-:Y:S01]  /*96c0*/  I2FP.F32.S32 R5, R5 ;  /* 0x0000000500057245 */ /* 0x000fe20000201400 */
[----:B------:R-:W-:Y:S01]  /*96d0*/  FFMA.FTZ R6, R6, -UR25, R157 ;  /* 0x8000001906067c23 */ /* 0x000fe2000801009d */
[----:B------:R-:W-:Y:S02]  /*96e0*/  ISETP.GE.AND P4, PT, R4, R203, PT ;  /* 0x000000cb0400720c */ /* 0x000fe40003f86270 */
[----:B------:R-:W-:Y:S01]  /*96f0*/  FSEL R172, R8, -INF , !P5 ;  /* 0xff80000008ac7808 */ /* 0x000fe20006800000 */
[----:B------:R-:W-:Y:S01]  /*9700*/  FFMA.FTZ R5, R5, -UR25, R158 ;  /* 0x8000001905057c23 */ /* 0x000fe2000801009e */
[----:B------:R-:W-:Y:S02]  /*9710*/  ISETP.GT.AND P5, PT, R153, R24, PT ;  /* 0x000000189900720c */ /* 0x000fe40003fa4270 */
[----:B------:R-:W-:-:S02]  /*9720*/  FSEL R176, R9, -INF , !P4 ;  /* 0xff80000009b07808 */ /* 0x000fc40006000000 */
[----:B------:R-:W-:Y:S02]  /*9730*/  IABS R154, R154 ;  /* 0x0000009a009a7213 */ /* 0x000fe40000000000 */
[----:B------:R-:W-:Y:S02]  /*9740*/  ISETP.GT.AND P4, PT, R152, R4, PT ;  /* 0x000000049800720c */ /* 0x000fe40003f84270 */
[----:B------:R-:W-:Y:S02]  /*9750*/  FSEL R6, R6, -INF , !P5 ;  /* 0xff80000006067808 */ /* 0x000fe40006800000 */
[----:B------:R-:W-:Y:S02]  /*9760*/  ISETP.GE.AND P5, PT, R4, R202, PT ;  /* 0x000000ca0400720c */ /* 0x000fe40003fa6270 */
[----:B------:R-:W-:Y:S02]  /*9770*/  I2FP.F32.S32 R154, R154 ;  /* 0x0000009a009a7245 */ /* 0x000fe40000201400 */
[----:B------:R-:W-:-:S02]  /*9780*/  FSEL R171, R5, -INF , !P4 ;  /* 0xff80000005ab7808 */ /* 0x000fc40006000000 */
[----:B------:R-:W-:Y:S01]  /*9790*/  ISETP.GE.AND P4, PT, R24, R203, PT ;  /* 0x000000cb1800720c */ /* 0x000fe20003f86270 */
[----:B------:R-:W-:Y:S01]  /*97a0*/  FFMA.FTZ R159, R154, -UR25, R159 ;  /* 0x800000199a9f7c23 */ /* 0x000fe2000801009f */
[----:B------:R-:W-:Y:S02]  /*97b0*/  FSEL R171, R171, -INF , !P5 ;  /* 0xff800000abab7808 */ /* 0x000fe40006800000 */
[----:B------:R-:W-:Y:S01]  /*97c0*/  ISETP.GT.AND P5, PT, R152, R24, PT ;  /* 0x000000189800720c */ /* 0x000fe20003fa4270 */
[----:B------:R-:W-:Y:S01]  /*97d0*/  VIADD R152, R0, 0xfffffffe ;  /* 0xfffffffe00987836 */ /* 0x000fe20000000000 */
[----:B------:R-:W-:Y:S02]  /*97e0*/  FSEL R175, R6, -INF , !P4 ;  /* 0xff80000006af7808 */ /* 0x000fe40006000000 */
[----:B------:R-:W-:Y:S02]  /*97f0*/  FSEL R159, R159, -INF , !P5 ;  /* 0xff8000009f9f7808 */ /* 0x000fe40006800000 */
[----:B------:R-:W-:-:S02]  /*9800*/  ISETP.GT.U32.AND P5, PT, R152, R209, PT ;  /* 0x000000d19800720c */ /* 0x000fc40003fa4070 */
[----:B------:R-:W-:-:S04]  /*9810*/  ISETP.GE.AND P4, PT, R24, R202, PT ;  /* 0x000000ca1800720c */ /* 0x000fc80003f86270 */
[----:B------:R-:W-:-:S07]  /*9820*/  FSEL R170, R159, -INF , !P4 ;  /* 0xff8000009faa7808 */ /* 0x000fce0006000000 */
[----:B------:R-:W-:Y:S05]  /*9830*/  @!P5 BRA `(.L_x_1455) ;  /* 0x000000040050d947 */ /* 0x000fea0003800000 */
        /* <DEDUP_REMOVED lines=81> */
.L_x_1457:
[----:B------:R2:W-:Y:S02]  /*9d50*/  STS.128 [R211+0xb800], RZ ;  /* 0x00b800ffd3007388 */ /* 0x0005e40000000c00 */
.L_x_1458:
[----:B------:R-:W-:Y:S05]  /*9d60*/  BSYNC.RECONVERGENT B0 ;  /* 0x0000000000007941 */ /* 0x000fea0003800200 */
.L_x_1456:
[----:B------:R-:W0:Y:S02]  /*9d70*/  LDGDEPBAR ;  /* 0x00000000000079af */ /* 0x000e240000000000 */
.L_x_1455:
[----:B-1----:R-:W-:Y:S01]  /*9d80*/  FMNMX3.FTZ R7, R132, R26, R28, !PT ;  /* 0x0000001a84077276 */ /* 0x002fe2000781001c */
        /* <DEDUP_REMOVED lines=8> */
[----:B------:R-:W-:Y:S01]  /*9e10*/  UIADD3 UR9, UPT, UPT, UR16, -0x255992d5, URZ ;  /* 0xdaa66d2b10097890 */ /* 0x000fe2000fffe0ff */
[----:B------:R-:W-:Y:S01]  /*9e20*/  FMNMX3.FTZ R6, R6, R147, R145, !PT ;  /* 0x0000009306067276 */ /* 0x000fe20007810091 */
[----:B------:R-:W-:Y:S01]  /*9e30*/  UIADD3 UR7, UPT, UPT, UR16, 0x78dde6e4, URZ ;  /* 0x78dde6e410077890 */ /* 0x000fe2000fffe0ff */
[----:B------:R-:W-:Y:S01]  /*9e40*/  FMNMX3.FTZ R7, R7, R136, R138, !PT ;  /* 0x0000008807077276 */ /* 0x000fe2000781008a */
[----:B------:R-:W-:Y:S01]  /*9e50*/  UIADD3 UR18, UPT, UPT, UR17, -0x56f99767, URZ ;  /* 0xa906689911127890 */ /* 0x000fe2000fffe0ff */
[----:B------:R-:W-:Y:S01]  /*9e60*/  FMNMX3.FTZ R6, R6, R189, R137, !PT ;  /* 0x000000bd06067276 */ /* 0x000fe20007810089 */
[----:B------:R-:W1:Y:S01]  /*9e70*/  LDCU UR22, c[0x0][0x45c] ;  /* 0x00008b80ff1677ac */ /* 0x000e620008000800 */
[----:B------:R-:W-:-:S02]  /*9e80*/  FMNMX3.FTZ R7, R7, R140, R142, !PT ;  /* 0x0000008c07077276 */ /* 0x000fc4000781008e */
[----:B------:R-:W-:Y:S01]  /*9e90*/  FMNMX3.FTZ R6, R6, R141, R197, !PT ;  /* 0x0000008d06067276 */ /* 0x000fe200078100c5 */
[----:B------:R-:W-:Y:S01]  /*9ea0*/  UIADD3 UR19, UPT, UPT, UR17, -0x126145ec, URZ ;  /* 0xed9eba1411137890 */ /* 0x000fe2000fffe0ff */
[----:B------:R-:W-:Y:S01]  /*9eb0*/  FMNMX3.FTZ R7, R7, R144, R146, !PT ;  /* 0x0000009007077276 */ /* 0x000fe20007810092 */
[----:B------:R-:W-:Y:S01]  /*9ec0*/  UIADD3 UR4, UPT, UPT, UR16, -0x4ab325aa, URZ ;  /* 0xb54cda5610047890 */ /* 0x000fe2000fffe0ff */
[----:B------:R-:W-:Y:S01]  /*9ed0*/  FMNMX3.FTZ R6, R6, R193, R225, !PT ;  /* 0x000000c106067276 */ /* 0x000fe200078100e1 */
[----:B------:R-:W-:Y:S01]  /*9ee0*/  UIADD3 UR6, UPT, UPT, UR16, 0x1715609d, URZ ;  /* 0x1715609d10067890 */ /* 0x000fe2000fffe0ff */
[----:B------:R-:W-:Y:S01]  /*9ef0*/  FMNMX3.FTZ R7, R7, R174, R177, !PT ;  /* 0x000000ae07077276 */ /* 0x000fe200078100b1 */
[----:B------:R-:W-:Y:S01]  /*9f00*/  UIADD3 UR13, UPT, UPT, UR17, 0x646e171e, URZ ;  /* 0x646e171e110d7890 */ /* 0x000fe2000fffe0ff */
[----:B------:R-:W-:Y:S02]  /*9f10*/  FMNMX3.FTZ R6, R6, R173, R172, !PT ;  /* 0x000000ad06067276 */ /* 0x000fe400078100ac */
[----:B------:R-:W-:-:S02]  /*9f20*/  FMNMX3.FTZ R7, R7, R176, R175, !PT ;  /* 0x000000b007077276 */ /* 0x000fc400078100af */
[----:B------:R-:W-:Y:S02]  /*9f30*/  FMNMX3.FTZ R6, R6, R171, R170, !PT ;  /* 0x000000ab06067276 */ /* 0x000fe400078100aa */
[----:B------:R-:W-:Y:S01]  /*9f40*/  SHF.L.U32 R143, R152, 0x1, RZ ;  /* 0x00000001988f7819 */ /* 0x000fe200000006ff */
[----:B------:R-:W4:Y:S01]  /*9f50*/  SHFL.BFLY PT, R4, R7, 0x2, 0x1f ;  /* 0x0c401f0007047f89 */ /* 0x000f2200000e0000 */
[----:B------:R-:W-:Y:S02]  /*9f60*/  LEA R169, R185, UR5, 0x1 ;  /* 0x00000005b9a97c11 */ /* 0x000fe4000f8e08ff */
[----:B------:R-:W-:Y:S01]  /*9f70*/  LOP3.LUT R2, R143, UR17, R219, 0x96, !PT ;  /* 0x000000118f027c12 */ /* 0x000fe2000f8e96db */
[----:B------:R-:W5:Y:S01]  /*9f80*/  SHFL.BFLY PT, R5, R6, 0x2, 0x1f ;  /* 0x0c401f0006057f89 */ /* 0x000f6200000e0000 */
[----:B------:R-:W-:Y:S02]  /*9f90*/  IADD3 R164, PT, PT, R169, 0xc040, RZ ;  /* 0x0000c040a9a47810 */ /* 0x000fe40007ffe0ff */
[----:B------:R-:W-:Y:S01]  /*9fa0*/  SEL R163, R180, 0xffffffe0, !P6 ;  /* 0xffffffe0b4a37807 */ /* 0x000fe20007000000 */
[----:B------:R-:W-:Y:S01]  /*9fb0*/  IMAD.WIDE.U32 R148, R2, -0x326172a9, RZ ;  /* 0xcd9e8d5702947825 */ /* 0x000fe200078e00ff */
[----:B---3--:R-:W-:Y:S01]  /*9fc0*/  LDSM.16.MT88.4 R12, [R169+0xc000] ;  /* 0x00c00000a90c783b */ /* 0x008fe20000004200 */
[----:B------:R-:W-:-:S02]  /*9fd0*/  IADD3 R143, PT, PT, R143, 0x1, RZ ;  /* 0x000000018f8f7810 */ /* 0x000fc40007ffe0ff */
[----:B------:R-:W-:Y:S02]  /*9fe0*/  IADD3 R168, PT, PT, R163, R169, RZ ;  /* 0x000000a9a3a87210 */ /* 0x000fe40007ffe0ff */
[----:B------:R-:W-:Y:S02]  /*9ff0*/  LOP3.LUT R2, R222, UR11, R149, 0x96, !PT ;  /* 0x0000000bde027c12 */ /* 0x000fe4000f8e9695 */
[----:B------:R-:W-:-:S03]  /*a000*/  LOP3.LUT R148, R148, UR10, R215, 0x96, !PT ;  /* 0x0000000a94947c12 */ /* 0x000fc6000f8e96d7 */
[----:B------:R-:W-:-:S04]  /*a010*/  IMAD.WIDE.U32 R150, R2, -0x2daee0ad, RZ ;  /* 0xd2511f5302967825 */ /* 0x000fc800078e00ff */
[----:B------:R-:W-:Y:S01]  /*a020*/  IMAD.WIDE.U32 R148, R148, -0x2daee0ad, RZ ;  /* 0xd2511f5394947825 */ /* 0x000fe200078e00ff */
[----:B------:R-:W-:Y:S02]  /*a030*/  LOP3.LUT R2, R216, UR21, R151, 0x96, !PT ;  /* 0x00000015d8027c12 */ /* 0x000fe4000f8e9697 */
[----:B----4-:R-:W-:Y:S02]  /*a040*/  FMNMX.FTZ R4, R7, R4, !PT ;  /* 0x0000000407047209 */ /* 0x010fe40007810000 */
[----:B------:R-:W-:Y:S01]  /*a050*/  LOP3.LUT R150, R150, UR20, R149, 0x96, !PT ;  /* 0x0000001496967c12 */ /* 0x000fe2000f8e9695 */
[----:B------:R-:W-:Y:S01]  /*a060*/  IMAD.WIDE.U32 R134, R2, -0x326172a9, RZ ;  /* 0xcd9e8d5702867825 */ /* 0x000fe200078e00ff */
[----:B-----5:R-:W-:Y:S01]  /*a070*/  FMNMX.FTZ R5, R6, R5, !PT ;  /* 0x0000000506057209 */ /* 0x020fe20007810000 */
[----:B------:R-:W3:Y:S02]  /*a080*/  SHFL.BFLY PT, R153, R4, 0x1, 0x1f ;  /* 0x0c201f0004997f89 */ /* 0x000ee400000e0000 */
[----:B------:R-:W-:Y:S01]  /*a090*/  IMAD.WIDE.U32 R150, R150, -0x326172a9, RZ ;  /* 0xcd9e8d5796967825 */ /* 0x000fe200078e00ff */
[----:B------:R-:W-:Y:S01]  /*a0a0*/  LOP3.LUT R6, R214, UR9, R135, 0x96, !PT ;  /* 0x00000009d6067c12 */ /* 0x000fe2000f8e9687 */
[----:B------:R-:W4:Y:S03]  /*a0b0*/  SHFL.BFLY PT, R2, R5, 0x1, 0x1f ;  /* 0x0c201f0005027f89 */ /* 0x000f2600000e0000 */
[----:B------:R-:W-:Y:S01]  /*a0c0*/  LOP3.LUT R134, R134, UR7, R151, 0x96, !PT ;  /* 0x0000000786867c12 */ /* 0x000fe2000f8e9697 */
[----:B------:R-:W-:-:S04]  /*a0d0*/  IMAD.WIDE.U32 R6, R6, -0x2daee0ad, RZ ;  /* 0xd2511f5306067825 */ /* 0x000fc800078e00ff */
[----:B------:R-:W-:Y:S01]  /*a0e0*/  IMAD.WIDE.U32 R134, R134, -0x2daee0ad, RZ ;  /* 0xd2511f5386867825 */ /* 0x000fe200078e00ff */
[----:B------:R-:W-:-:S04]  /*a0f0*/  LOP3.LUT R148, R148, UR19, R7, 0x96, !PT ;  /* 0x0000001394947c12 */ /* 0x000fc8000f8e9607 */
[----:B------:R-:W-:Y:S01]  /*a100*/  LOP3.LUT R10, R6, UR18, R135, 0x96, !PT ;  /* 0x00000012060a7c12 */ /* 0x000fe2000f8e9687 */
[----:B------:R-:W-:-:S04]  /*a110*/  IMAD.WIDE.U32 R148, R148, -0x326172a9, RZ ;  /* 0xcd9e8d5794947825 */ /* 0x000fc800078e00ff */
[----:B------:R-:W-:Y:S01]  /*a120*/  IMAD.WIDE.U32 R10, R10, -0x326172a9, RZ ;  /* 0xcd9e8d570a0a7825 */ /* 0x000fe200078e00ff */
[----:B---3--:R-:W-:Y:S02]  /*a130*/  FMNMX.FTZ R153, R4, R153, !PT ;  /* 0x0000009904997209 */ /* 0x008fe40007810000 */
[----:B------:R-:W-:Y:S02]  /*a140*/  MOV R8, R10 ;  /* 0x0000000a00087202 */ /* 0x000fe40000000f00 */
[----:B----4-:R-:W-:Y:S01]  /*a150*/  FMNMX.FTZ R2, R5, R2, !PT ;  /* 0x0000000205027209 */ /* 0x010fe20007810000 */
[----:B-1----:R-:W-:Y:S01]  /*a160*/  FMUL.FTZ R179, R153, UR22 ;  /* 0x0000001699b37c20 */ /* 0x002fe20008410000 */
[C---:B------:R-:W-:Y:S02]  /*a170*/  PRMT R4, R10.reuse, 0x7771, RZ ;  /* 0x000077710a047816 */ /* 0x040fe400000000ff */
[----:B------:R-:W-:Y:S01]  /*a180*/  PRMT R6, R10, 0x7773, RZ ;  /* 0x000077730a067816 */ /* 0x000fe200000000ff */
[----:B------:R-:W-:Y:S01]  /*a190*/  FMUL.FTZ R178, R2, UR22 ;  /* 0x0000001602b27c20 */ /* 0x000fe20008410000 */
[----:B------:R-:W-:-:S02]  /*a1a0*/  PRMT R5, R10, 0x7772, RZ ;  /* 0x000077720a057816 */ /* 0x000fc400000000ff */
[----:B------:R-:W1:Y:S01]  /*a1b0*/  LDC R10, c[0x0][0x4f8] ;  /* 0x00013e00ff0a7b82 */ /* 0x000e620000000800 */
[----:B------:R-:W-:Y:S02]  /*a1c0*/  FSETP.NEU.FTZ.AND P0, PT, R2, -INF , PT ;  /* 0xff8000000200780b */ /* 0x000fe40003f1d000 */
[----:B------:R-:W-:Y:S02]  /*a1d0*/  LOP3.LUT R7, R148, UR4, R11, 0x96, !PT ;  /* 0x0000000494077c12 */ /* 0x000fe4000f8e960b */
[----:B------:R-:W-:Y:S02]  /*a1e0*/  FSEL R178, R178, RZ, P0 ;  /* 0x000000ffb2b27208 */ /* 0x000fe40000000000 */
[----:B------:R-:W-:Y:S02]  /*a1f0*/  LOP3.LUT R11, R8, 0xff, RZ, 0xc0, !PT ;  /* 0x000000ff080b7812 */ /* 0x000fe400078ec0ff */
[----:B------:R-:W-:Y:S01]  /*a200*/  FSEL R8, R2, RZ, P0 ;  /* 0x000000ff02087208 */ /* 0x000fe20000000000 */
[--C-:B------:R-:W-:Y:S01]  /*a210*/  FFMA.FTZ R156, R21, UR22, -R178.reuse ;  /* 0x00000016159c7c23 */ /* 0x100fe200080108b2 */
[----:B------:R-:W-:Y:S01]  /*a220*/  FFMA.FTZ R155, R31, UR22, -R178 ;  /* 0x000000161f9b7c23 */ /* 0x000fe200080108b2 */
[----:B------:R-:W-:Y:S01]  /*a230*/  PRMT R5, R5, 0x5410, R6 ;  /* 0x0000541005057816 */ /* 0x000fe20000000006 */
[----:B------:R-:W-:Y:S01]  /*a240*/  FFMA.FTZ R162, R29, UR22, -R178 ;  /* 0x000000161da27c23 */ /* 0x000fe200080108b2 */
[----:B------:R-:W-:Y:S01]  /*a250*/  PRMT R4, R11, 0x5410, R4 ;  /* 0x000054100b047816 */ /* 0x000fe20000000004 */
[----:B------:R-:W-:Y:S01]  /*a260*/  FADD.FTZ R8, R3, -R8 ;  /* 0x8000000803087221 */ /* 0x000fe20000010000 */
[----:B------:R-:W-:Y:S01]  /*a270*/  MUFU.EX2 R156, R156 ;  /* 0x0000009c009c7308 */ /* 0x000fe20000000800 */
[----:B------:R-:W-:Y:S01]  /*a280*/  LOP3.LUT R11, R7, 0xffff, RZ, 0xc0, !PT ;  /* 0x0000ffff070b7812 */ /* 0x000fe200078ec0ff */
[--C-:B------:R-:W-:Y:S01]  /*a290*/  FFMA.FTZ R157, R27, UR22, -R178.reuse ;  /* 0x000000161b9d7c23 */ /* 0x100fe200080108b2 */
[----:B------:R-:W-:Y:S01]  /*a2a0*/  LOP3.LUT R6, R7, 0xff, RZ, 0xc0, !PT ;  /* 0x000000ff07067812 */ /* 0x000fe200078ec0ff */
[----:B------:R-:W3:Y:S01]  /*a2b0*/  MUFU.EX2 R155, R155 ;  /* 0x0000009b009b7308 */ /* 0x000ee20000000800 */
[----:B------:R-:W-:Y:S01]  /*a2c0*/  LOP3.LUT R16, R5, 0xff00ff, RZ, 0xc0, !PT ;  /* 0x00ff00ff05107812 */ /* 0x000fe200078ec0ff */
[----:B------:R-:W-:Y:S01]  /*a2d0*/  FMUL.FTZ R159, R8, UR22 ;  /* 0x00000016089f7c20 */ /* 0x000fe20008410000 */
[----:B------:R-:W-:Y:S01]  /*a2e0*/  FSETP.NEU.FTZ.AND P1, PT, R153, -INF , PT ;  /* 0xff8000009900780b */ /* 0x000fe20003f3d000 */
[----:B------:R-:W-:Y:S01]  /*a2f0*/  MUFU.EX2 R162, R162 ;  /* 0x000000a200a27308 */ /* 0x000fe20000000800 */
[----:B-1----:R-:W-:Y:S01]  /*a300*/  LOP3.LUT R165, R10, 0xff, RZ, 0xc0, !PT ;  /* 0x000000ff0aa57812 */ /* 0x002fe200078ec0ff */
[----:B------:R-:W-:Y:S01]  /*a310*/  FFMA.FTZ R189, R189, UR22, -R178 ;  /* 0x00000016bdbd7c23 */ /* 0x000fe200080108b2 */
[----:B------:R-:W-:Y:S01]  /*a320*/  PRMT R10, R7, 0x7632, R10 ;  /* 0x00007632070a7816 */ /* 0x000fe2000000000a */
[----:B------:R-:W-:Y:S01]  /*a330*/  MUFU.EX2 R157, R157 ;  /* 0x0000009d009d7308 */ /* 0x000fe20000000800 */
[----:B------:R-:W-:Y:S01]  /*a340*/  SHF.R.U32.HI R7, RZ, 0x18, R7 ;  /* 0x00000018ff077819 */ /* 0x000fe20000011607 */
[--C-:B------:R-:W-:Y:S01]  /*a350*/  FFMA.FTZ R137, R137, UR22, -R178.reuse ;  /* 0x0000001689897c23 */ /* 0x100fe200080108b2 */
[----:B------:R-:W-:Y:S01]  /*a360*/  LOP3.LUT R10, R10, 0xff, RZ, 0xc0, !PT ;  /* 0x000000ff0a0a7812 */ /* 0x000fe200078ec0ff */
[----:B------:R-:W1:Y:S01]  /*a370*/  MUFU.EX2 R159, R159 ;  /* 0x0000009f009f7308 */ /* 0x000e620000000800 */
[----:B------:R-:W-:Y:S01]  /*a380*/  LEA R165, R165, R165, 0x10 ;  /* 0x000000a5a5a57211 */ /* 0x000fe200078e80ff */
[--C-:B------:R-:W-:Y:S01]  /*a390*/  FFMA.FTZ R191, R147, UR22, -R178.reuse ;  /* 0x0000001693bf7c23 */ /* 0x100fe200080108b2 */
[----:B------:R-:W-:Y:S01]  /*a3a0*/  PRMT R8, R10, 0x5410, R7 ;  /* 0x000054100a087816 */ /* 0x000fe20000000007 */
[----:B------:R-:W-:Y:S01]  /*a3b0*/  MUFU.EX2 R189, R189 ;  /* 0x000000bd00bd7308 */ /* 0x000fe20000000800 */
[----:B------:R-:W-:Y:S01]  /*a3c0*/  FSEL R179, R179, RZ, P1 ;  /* 0x000000ffb3b37208 */ /* 0x000fe20000800000 */
[----:B------:R-:W-:Y:S01]  /*a3d0*/  FFMA.FTZ R192, R145, UR22, -R178 ;  /* 0x0000001691c07c23 */ /* 0x000fe200080108b2 */
[--C-:B------:R-:W-:Y:S01]  /*a3e0*/  HSET2.LE.AND R7, R16, R165.reuse, PT ;  /* 0x000000a510077233 */ /* 0x100fe20003803000 */
[----:B------:R-:W-:Y:S01]  /*a3f0*/  MUFU.EX2 R191, R191 ;  /* 0x000000bf00bf7308 */ /* 0x000fe20000000800 */
[----:B---3--:R-:W-:Y:S01]  /*a400*/  F2FP.BF16.F32.PACK_AB R16, R155, R156 ;  /* 0x0000009c9b10723e */ /* 0x008fe200000010ff */
[--C-:B------:R-:W-:Y:S01]  /*a410*/  FFMA.FTZ R154, R28, UR22, -R179.reuse ;  /* 0x000000161c9a7c23 */ /* 0x100fe200080108b3 */
[--C-:B------:R-:W-:Y:S01]  /*a420*/  FFMA.FTZ R3, R30, UR22, -R179.reuse ;  /* 0x000000161e037c23 */ /* 0x100fe200080108b3 */
[----:B------:R-:W-:Y:S01]  /*a430*/  FSEL R9, R153, RZ, P1 ;  /* 0x000000ff99097208 */ /* 0x000fe20000800000 */
[--C-:B------:R-:W-:Y:S01]  /*a440*/  FFMA.FTZ R160, R26, UR22, -R179.reuse ;  /* 0x000000161aa07c23 */ /* 0x100fe200080108b3 */
[----:B------:R-:W-:Y:S01]  /*a450*/  LOP3.LUT R7, R16, R7, RZ, 0xc0, !PT ;  /* 0x0000000710077212 */ /* 0x000fe200078ec0ff */
[----:B------:R-:W-:Y:S01]  /*a460*/  FFMA.FTZ R158, R20, UR22, -R179 ;  /* 0x00000016149e7c23 */ /* 0x000fe200080108b3 */
[----:B------:R-:W-:Y:S01]  /*a470*/  IADD3 R16, PT, PT, R169, 0xc000, RZ ;  /* 0x0000c000a9107810 */ /* 0x000fe20007ffe0ff */
[----:B------:R-:W-:Y:S01]  /*a480*/  FADD.FTZ R9, R132, -R9 ;  /* 0x8000000984097221 */ /* 0x000fe20000010000 */
[----:B------:R-:W-:Y:S01]  /*a490*/  MUFU.EX2 R154, R154 ;  /* 0x0000009a009a7308 */ /* 0x000fe20000000800 */
[----:B------:R-:W-:Y:S01]  /*a4a0*/  SHF.R.U32.HI R11, RZ, 0x8, R11 ;  /* 0x00000008ff0b7819 */ /* 0x000fe2000001160b */
[-C--:B-1----:R-:W-:Y:S01]  /*a4b0*/  FMUL.FTZ R26, R114, R159.reuse ;  /* 0x0000009f721a7220 */ /* 0x082fe20000410000 */
[----:B------:R-:W-:Y:S01]  /*a4c0*/  @P2 IADD3 R164, PT, PT, R16, -0x40, RZ ;  /* 0xffffffc010a42810 */ /* 0x000fe20007ffe0ff */
[----:B------:R-:W-:Y:S01]  /*a4d0*/  FMUL.FTZ R161, R9, UR22 ;  /* 0x0000001609a17c20 */ /* 0x000fe20008410000 */
[----:B------:R-:W1:Y:S01]  /*a4e0*/  MUFU.EX2 R160, R160 ;  /* 0x000000a000a07308 */ /* 0x000e620000000800 */
[----:B------:R-:W-:Y:S01]  /*a4f0*/  PRMT R6, R6, 0x5410, R11 ;  /* 0x0000541006067816 */ /* 0x000fe2000000000b */
[-C--:B------:R-:W-:Y:S01]  /*a500*/  FMUL.FTZ R27, R115, R159.reuse ;  /* 0x0000009f731b7220 */ /* 0x080fe20000410000 */
[----:B------:R-:W3:Y:S01]  /*a510*/  LDSM.16.MT88.4 R28, [R164] ;  /* 0x00000000a41c783b */ /* 0x000ee20000004200 */
[----:B------:R-:W-:Y:S01]  /*a520*/  MUFU.EX2 R3, R3 ;  /* 0x0000000300037308 */ /* 0x000fe20000000800 */
[--C-:B------:R-:W-:Y:S01]  /*a530*/  HSET2.LE.AND R10, R4, R165.reuse, PT ;  /* 0x000000a5040a7233 */ /* 0x100fe20003803000 */
[-C--:B------:R-:W-:Y:S01]  /*a540*/  FMUL.FTZ R34, R110, R159.reuse ;  /* 0x0000009f6e227220 */ /* 0x080fe20000410000 */
[--C-:B------:R-:W-:Y:S01]  /*a550*/  HSET2.LE.AND R4, R6, R165.reuse, PT ;  /* 0x000000a506047233 */ /* 0x100fe20003803000 */
[----:B------:R-:W4:Y:S01]  /*a560*/  MUFU.EX2 R158, R158 ;  /* 0x0000009e009e7308 */ /* 0x000f220000000800 */
[----:B------:R-:W-:Y:S01]  /*a570*/  HSET2.LE.AND R5, R8, R165, PT ;  /* 0x000000a508057233 */ /* 0x000fe20003803000 */
[-C--:B------:R-:W-:Y:S01]  /*a580*/  FMUL.FTZ R35, R111, R159.reuse ;  /* 0x0000009f6f237220 */ /* 0x080fe20000410000 */
[----:B------:R-:W-:Y:S01]  /*a590*/  F2FP.BF16.F32.PACK_AB R8, R157, R162 ;  /* 0x000000a29d08723e */ /* 0x000fe200000010ff */
[----:B------:R-:W5:Y:S01]  /*a5a0*/  MUFU.EX2 R161, R161 ;  /* 0x000000a100a17308 */ /* 0x000f620000000800 */
[-C--:B------:R-:W-:Y:S01]  /*a5b0*/  FMUL.FTZ R38, R38, R159.reuse ;  /* 0x0000009f26267220 */ /* 0x080fe20000410000 */
[----:B-1----:R-:W-:Y:S01]  /*a5c0*/  F2FP.BF16.F32.PACK_AB R9, R154, R160 ;  /* 0x000000a09a09723e */ /* 0x002fe200000010ff */
[----:B------:R-:W-:Y:S01]  /*a5d0*/  FMUL.FTZ R39, R39, R159 ;  /* 0x0000009f27277220 */ /* 0x000fe20000410000 */
[----:B------:R-:W-:Y:S01]  /*a5e0*/  LOP3.LUT R5, R8, R5, RZ, 0xc0, !PT ;  /* 0x0000000508057212 */ /* 0x000fe200078ec0ff */
[-C--:B------:R-:W-:Y:S01]  /*a5f0*/  FMUL.FTZ R42, R42, R159.reuse ;  /* 0x0000009f2a2a7220 */ /* 0x080fe20000410000 */
[----:B------:R-:W-:Y:S01]  /*a600*/  LOP3.LUT R4, R9, R4, RZ, 0xc0, !PT ;  /* 0x0000000409047212 */ /* 0x000fe200078ec0ff */
[-C--:B------:R-:W-:Y:S01]  /*a610*/  FMUL.FTZ R43, R43, R159.reuse ;  /* 0x0000009f2b2b7220 */ /* 0x080fe20000410000 */
[----:B------:R-:W-:Y:S01]  /*a620*/  IADD3 R163, PT, PT, R163, R164, RZ ;  /* 0x000000a4a3a37210 */ /* 0x000fe20007ffe0ff */
[----:B------:R-:W-:Y:S01]  /*a630*/  FMUL.FTZ R54, R54, R159 ;  /* 0x0000009f36367220 */ /* 0x000fe20000410000 */
[----:B----4-:R-:W-:Y:S01]  /*a640*/  F2FP.BF16.F32.PACK_AB R11, R158, R3 ;  /* 0x000000039e0b723e */ /* 0x010fe200000010ff */
[-C--:B------:R-:W-:Y:S01]  /*a650*/  FMUL.FTZ R55, R55, R159.reuse ;  /* 0x0000009f37377220 */ /* 0x080fe20000410000 */
[-C--:B------:R-:W-:Y:S01]  /*a660*/  FMUL.FTZ R58, R58, R159.reuse ;  /* 0x0000009f3a3a7220 */ /* 0x080fe20000410000 */
[----:B------:R-:W-:Y:S01]  /*a670*/  FMUL.FTZ R59, R59, R159 ;  /* 0x0000009f3b3b7220 */ /* 0x000fe20000410000 */
[----:B------:R-:W-:Y:S01]  /*a680*/  LOP3.LUT R6, R11, R10, RZ, 0xc0, !PT ;  /* 0x0000000a0b067212 */ /* 0x000fe200078ec0ff */
[-C--:B-----5:R-:W-:Y:S01]  /*a690*/  FMUL.FTZ R24, R112, R161.reuse ;  /* 0x000000a170187220 */ /* 0x0a0fe20000410000 */
[-C--:B------:R-:W-:Y:S01]  /*a6a0*/  FMUL.FTZ R25, R113, R161.reuse ;  /* 0x000000a171197220 */ /* 0x080fe20000410000 */
[-C--:B------:R-:W-:Y:S01]  /*a6b0*/  FMUL.FTZ R32, R108, R161.reuse ;  /* 0x000000a16c207220 */ /* 0x080fe20000410000 */
[-C--:B------:R-:W-:Y:S01]  /*a6c0*/  FMUL.FTZ R33, R109, R161.reuse ;  /* 0x000000a16d217220 */ /* 0x080fe20000410000 */
[-C--:B------:R-:W-:Y:S01]  /*a6d0*/  FMUL.FTZ R36, R36, R161.reuse ;  /* 0x000000a124247220 */ /* 0x080fe20000410000 */
[----:B------:R-:W1:Y:S01]  /*a6e0*/  LDSM.16.MT88.4 R108, [R169+0xe000] ;  /* 0x00e00000a96c783b */ /* 0x000e620000004200 */
[-C--:B------:R-:W-:Y:S01]  /*a6f0*/  FMUL.FTZ R37, R37, R161.reuse ;  /* 0x000000a125257220 */ /* 0x080fe20000410000 */
[-C--:B------:R-:W-:Y:S01]  /*a700*/  FMUL.FTZ R40, R40, R161.reuse ;  /* 0x000000a128287220 */ /* 0x080fe20000410000 */
[-C--:B------:R-:W-:Y:S01]  /*a710*/  FMUL.FTZ R41, R41, R161.reuse ;  /* 0x000000a129297220 */ /* 0x080fe20000410000 */
[-C--:B------:R-:W-:Y:S01]  /*a720*/  FMUL.FTZ R52, R52, R161.reuse ;  /* 0x000000a134347220 */ /* 0x080fe20000410000 */
[-C--:B------:R-:W-:Y:S01]  /*a730*/  FMUL.FTZ R53, R53, R161.reuse ;  /* 0x000000a135357220 */ /* 0x080fe20000410000 */
[-C--:B------:R-:W-:Y:S01]  /*a740*/  FMUL.FTZ R56, R56, R161.reuse ;  /* 0x000000a138387220 */ /* 0x080fe20000410000 */
[-C--:B------:R-:W-:Y:S01]  /*a750*/  FMUL.FTZ R57, R57, R161.reuse ;  /* 0x000000a139397220 */ /* 0x080fe20000410000 */
[----:B------:R-:W4:Y:S01]  /*a760*/  LDSM.16.MT88.4 R112, [R168+0xe000] ;  /* 0x00e00000a870783b */ /* 0x000f220000004200 */
        /* <DEDUP_REMOVED lines=16> */
[----:B------:R-:W3:Y:S01]  /*a870*/  LDSM.16.MT88.4 R104, [R164+0x2000] ;  /* 0x00200000a468783b */ /* 0x000ee20000004200 */
[-C--:B------:R-:W-:Y:S01]  /*a880*/  FMUL.FTZ R62, R62, R159.reuse ;  /* 0x0000009f3e3e7220 */ /* 0x080fe20000410000 */
[----:B------:R-:W-:Y:S01]  /*a890*/  FMUL.FTZ R63, R63, R159 ;  /* 0x0000009f3f3f7220 */ /* 0x000fe20000410000 */
[-C--:B------:R-:W-:Y:S01]  /*a8a0*/  FMUL.FTZ R64, R64, R161.reuse ;  /* 0x000000a140407220 */ /* 0x080fe20000410000 */
[----:B------:R-:W-:Y:S01]  /*a8b0*/  FMUL.FTZ R65, R65, R161 ;  /* 0x000000a141417220 */ /* 0x000fe20000410000 */
[-C--:B------:R-:W-:Y:S01]  /*a8c0*/  FMUL.FTZ R66, R66, R159.reuse ;  /* 0x0000009f42427220 */ /* 0x080fe20000410000 */
[----:B------:R-:W-:Y:S01]  /*a8d0*/  FMUL.FTZ R67, R67, R159 ;  /* 0x0000009f43437220 */ /* 0x000fe20000410000 */
[----:B------:R-:W-:Y:S01]  /*a8e0*/  LOP3.LUT R148, R150, UR6, R149, 0x96, !PT ;  /* 0x0000000696947c12 */ /* 0x000fe2000f8e9695 */
[-C--:B------:R-:W-:Y:S01]  /*a8f0*/  FMUL.FTZ R76, R76, R161.reuse ;  /* 0x000000a14c4c7220 */ /* 0x080fe20000410000 */
[----:B------:R-:W-:Y:S01]  /*a900*/  FMUL.FTZ R77, R77, R161 ;  /* 0x000000a14d4d7220 */ /* 0x000fe20000410000 */
[-C--:B------:R-:W-:Y:S01]  /*a910*/  FMUL.FTZ R78, R78, R159.reuse ;  /* 0x0000009f4e4e7220 */ /* 0x080fe20000410000 */
[----:B------:R-:W-:Y:S01]  /*a920*/  FMUL.FTZ R79, R79, R159 ;  /* 0x0000009f4f4f7220 */ /* 0x000fe20000410000 */
[----:B------:R-:W-:Y:S01]  /*a930*/  IMAD.WIDE.U32 R148, R148, -0x2daee0ad, RZ ;  /* 0xd2511f5394947825 */ /* 0x000fe200078e00ff */
[----:B------:R-:W5:Y:S03]  /*a940*/  LDSM.16.MT88.4 R20, [R168+0xc000] ;  /* 0x00c00000a814783b */ /* 0x000f660000004200 */
[-C--:B------:R-:W-:Y:S01]  /*a950*/  FMUL.FTZ R80, R80, R161.reuse ;  /* 0x000000a150507220 */ /* 0x080fe20000410000 */
[C---:B-1----:R-:W-:Y:S01]  /*a960*/  HMMA.16816.F32.BF16 R36, R4.reuse, R108, R36 ;  /* 0x0000006c0424723c */ /* 0x042fe20000041824 */
[----:B------:R-:W-:Y:S01]  /*a970*/  FMUL.FTZ R81, R81, R161 ;  /* 0x000000a151517220 */ /* 0x000fe20000410000 */
[-C--:B------:R-:W-:Y:S01]  /*a980*/  FMUL.FTZ R82, R82, R159.reuse ;  /* 0x0000009f52527220 */ /* 0x080fe20000410000 */
[----:B------:R-:W-:Y:S01]  /*a990*/  FMUL.FTZ R83, R83, R159 ;  /* 0x0000009f53537220 */ /* 0x000fe20000410000 */
[----:B------:R-:W-:Y:S01]  /*a9a0*/  PRMT R139, R148, 0x7772, RZ ;  /* 0x00007772948b7816 */ /* 0x000fe200000000ff */
        /* <DEDUP_REMOVED lines=8> */
[----:B------:R-:W-:Y:S01]  /*aa30*/  LDSM.16.MT88.4 R120, [R163] ;  /* 0x00000000a378783b */ /* 0x000fe20000004200 */
        /* <DEDUP_REMOVED lines=13> */
[-C--:B------:R-:W-:Y:S01]  /*ab10*/  FMUL.FTZ R116, R116, R161.reuse ;  /* 0x000000a174747220 */ /* 0x080fe20000410000 */
[----:B------:R-:W-:Y:S01]  /*ab20*/  FMUL.FTZ R117, R117, R161 ;  /* 0x000000a175757220 */ /* 0x000fe20000410000 */
[-C--:B------:R-:W-:Y:S01]  /*ab30*/  FMUL.FTZ R118, R118, R159.reuse ;  /* 0x0000009f76767220 */ /* 0x080fe20000410000 */
[----:B------:R-:W-:Y:S01]  /*ab40*/  FMUL.FTZ R119, R119, R159 ;  /* 0x0000009f77777220 */ /* 0x000fe20000410000 */
[----:B------:R-:W-:Y:S01]  /*ab50*/  LOP3.LUT R134, R134, UR13, R149, 0x96, !PT ;  /* 0x0000000d86867c12 */ /* 0x000fe2000f8e9695 */
[C---:B---3--:R-:W-:Y:S01]  /*ab60*/  HMMA.16816.F32.BF16 R52, R4.reuse, R104, R52 ;  /* 0x000000680434723c */ /* 0x048fe20000041834 */
[--C-:B------:R-:W-:Y:S01]  /*ab70*/  FFMA.FTZ R187, R188, UR22, -R179.reuse ;  /* 0x00000016bcbb7c23 */ /* 0x100fe200080108b3 */
[--C-:B------:R-:W-:Y:S01]  /*ab80*/  FFMA.FTZ R190, R186, UR22, -R179.reuse ;  /* 0x00000016babe7c23 */ /* 0x100fe200080108b3 */
[-C--:B------:R-:W-:Y:S01]  /*ab90*/  FMUL.FTZ R92, R92, R161.reuse ;  /* 0x000000a15c5c7220 */ /* 0x080fe20000410000 */
[----:B------:R3:W-:Y:S01]  /*aba0*/  MUFU.EX2 R186, R137 ;  /* 0x0000008900ba7308 */ /* 0x0007e20000000800 */
[----:B------:R-:W-:Y:S01]  /*abb0*/  FMUL.FTZ R93, R93, R161 ;  /* 0x000000a15d5d7220 */ /* 0x000fe20000410000 */
[-C--:B------:R-:W-:Y:S01]  /*abc0*/  FMUL.FTZ R94, R94, R159.reuse ;  /* 0x0000009f5e5e7220 */ /* 0x080fe20000410000 */
[----:B------:R-:W-:Y:S01]  /*abd0*/  FMUL.FTZ R95, R95, R159 ;  /* 0x0000009f5f5f7220 */ /* 0x000fe20000410000 */
[C---:B------:R-:W-:Y:S01]  /*abe0*/  HMMA.16816.F32.BF16 R56, R4.reuse, R106, R56 ;  /* 0x0000006a0438723c */ /* 0x040fe20000041838 */
[----:B------:R-:W2:Y:S01]  /*abf0*/  LDSM.16.MT88.4 R104, [R168+0x10000] ;  /* 0x01000000a868783b */ /* 0x000ea20000004200 */
[----:B------:R-:W-:Y:S01]  /*ac00*/  MUFU.EX2 R187, R187 ;  /* 0x000000bb00bb7308 */ /* 0x000fe20000000800 */
[----:B------:R-:W-:Y:S01]  /*ac10*/  SHF.R.U32.HI R150, RZ, 0x18, R134 ;  /* 0x00000018ff967819 */ /* 0x000fe20000011686 */
[--C-:B------:R-:W-:Y:S01]  /*ac20*/  FFMA.FTZ R188, R138, UR22, -R179.reuse ;  /* 0x000000168abc7c23 */ /* 0x100fe200080108b3 */
[--C-:B------:R-:W-:Y:S01]  /*ac30*/  FFMA.FTZ R185, R136, UR22, -R179.reuse ;  /* 0x0000001688b97c23 */ /* 0x100fe200080108b3 */
[----:B------:R-:W-:Y:S01]  /*ac40*/  MUFU.EX2 R190, R190 ;  /* 0x000000be00be7308 */ /* 0x000fe20000000800 */
        /* <DEDUP_REMOVED lines=20> */
[----:B---3--:R-:W-:Y:S01]  /*ad90*/  FMUL.FTZ R137, R97, R161 ;  /* 0x000000a161897220 */ /* 0x008fe20000410000 */
[----:B------:R-:W-:Y:S01]  /*ada0*/  MUFU.EX2 R185, R185 ;  /* 0x000000b900b97308 */ /* 0x000fe20000000800 */
[----:B------:R-:W-:Y:S01]  /*adb0*/  LDSM.16.MT88.4 R128, [R168+0xc800] ;  /* 0x00c80000a880783b */ /* 0x000fe20000004200 */
[--C-:B------:R-:W-:Y:S01]  /*adc0*/  FFMA.FTZ R195, R146, UR22, -R179.reuse ;  /* 0x0000001692c37c23 */ /* 0x100fe200080108b3 */
[--C-:B------:R-:W-:Y:S01]  /*add0*/  FFMA.FTZ R212, R193, UR22, -R178.reuse ;  /* 0x00000016c1d47c23 */ /* 0x100fe200080108b2 */
[C---:B----4-:R-:W-:Y:S01]  /*ade0*/  HMMA.16816.F32.BF16 R68, R4.reuse, R112, R68 ;  /* 0x000000700444723c */ /* 0x050fe20000041844 */
[----:B------:R-:W-:Y:S01]  /*adf0*/  LOP3.LUT R113, R134, 0xffff, RZ, 0xc0, !PT ;  /* 0x0000ffff86717812 */ /* 0x000fe200078ec0ff */
[----:B------:R-:W3:Y:S01]  /*ae00*/  MUFU.EX2 R188, R188 ;  /* 0x000000bc00bc7308 */ /* 0x000ee20000000800 */
[----:B------:R-:W-:Y:S01]  /*ae10*/  PRMT R112, R148, 0x7771, RZ ;  /* 0x0000777194707816 */ /* 0x000fe200000000ff */
[----:B------:R-:W-:Y:S01]  /*ae20*/  FFMA.FTZ R196, R140, UR22, -R179 ;  /* 0x000000168cc47c23 */ /* 0x000fe200080108b3 */
[----:B------:R-:W-:Y:S01]  /*ae30*/  SHF.R.U32.HI R113, RZ, 0x8, R113 ;  /* 0x00000008ff717819 */ /* 0x000fe20000011671 */
[----:B------:R-:W4:Y:S01]  /*ae40*/  MUFU.EX2 R192, R192 ;  /* 0x000000c000c07308 */ /* 0x000f220000000800 */
[--C-:B------:R-:W-:Y:S01]  /*ae50*/  FFMA.FTZ R198, R141, UR22, -R178.reuse ;  /* 0x000000168dc67c23 */ /* 0x100fe200080108b2 */
[C---:B------:R-:W-:Y:S01]  /*ae60*/  HMMA.16816.F32.BF16 R72, R4.reuse, R114, R72 ;  /* 0x000000720448723c */ /* 0x040fe20000041848 */
[----:B------:R-:W-:Y:S01]  /*ae70*/  MOV R114, R148 ;  /* 0x0000009400727202 */ /* 0x000fe20000000f00 */
[----:B------:R-:W-:Y:S01]  /*ae80*/  MUFU.EX2 R195, R195 ;  /* 0x000000c300c37308 */ /* 0x000fe20000000800 */
[--C-:B------:R-:W-:Y:S01]  /*ae90*/  FFMA.FTZ R193, R225, UR22, -R178.reuse ;  /* 0x00000016e1c17c23 */ /* 0x100fe200080108b2 */
[--C-:B------:R-:W-:Y:S01]  /*aea0*/  FFMA.FTZ R197, R197, UR22, -R178.reuse ;  /* 0x00000016c5c57c23 */ /* 0x100fe200080108b2 */
[--C-:B------:R-:W-:Y:S01]  /*aeb0*/  FFMA.FTZ R173, R173, UR22, -R178.reuse ;  /* 0x00000016adad7c23 */ /* 0x100fe200080108b2 */
[----:B------:R-:W-:Y:S01]  /*aec0*/  MUFU.EX2 R196, R196 ;  /* 0x000000c400c47308 */ /* 0x000fe20000000800 */
[----:B------:R-:W-:Y:S01]  /*aed0*/  FFMA.FTZ R172, R172, UR22, -R178 ;  /* 0x00000016acac7c23 */ /* 0x000fe200080108b2 */
[C---:B--2---:R-:W-:Y:S01]  /*aee0*/  HMMA.16816.F32.BF16 R76, R4.reuse, R104, R76 ;  /* 0x00000068044c723c */ /* 0x044fe2000004184c */
[----:B------:R-:W-:Y:S01]  /*aef0*/  PRMT R104, R148, 0x7773, RZ ;  /* 0x0000777394687816 */ /* 0x000fe200000000ff */
[----:B------:R-:W-:Y:S01]  /*af00*/  MUFU.EX2 R198, R198 ;  /* 0x000000c600c67308 */ /* 0x000fe20000000800 */
[----:B------:R-:W-:Y:S01]  /*af10*/  LOP3.LUT R148, R134, 0xff, RZ, 0xc0, !PT ;  /* 0x000000ff86947812 */ /* 0x000fe200078ec0ff */
[----:B------:R-:W-:Y:S01]  /*af20*/  FFMA.FTZ R177, R177, UR22, -R179 ;  /* 0x00000016b1b17c23 */ /* 0x000fe200080108b3 */
[----:B------:R-:W-:Y:S01]  /*af30*/  PRMT R139, R139, 0x5410, R104 ;  /* 0x000054108b8b7816 */ /* 0x000fe20000000068 */
[----:B------:R-:W-:Y:S01]  /*af40*/  MUFU.EX2 R212, R212 ;  /* 0x000000d400d47308 */ /* 0x000fe20000000800 */
[----:B------:R-:W-:Y:S01]  /*af50*/  PRMT R148, R148, 0x5410, R113 ;  /* 0x0000541094947816 */ /* 0x000fe20000000071 */
[----:B------:R-:W-:Y:S01]  /*af60*/  HMMA.16816.F32.BF16 R80, R4, R106, R80 ;  /* 0x0000006a0450723c */ /* 0x000fe20000041850 */
[----:B------:R-:W2:Y:S01]  /*af70*/  LDSM.16.MT88.4 R104, [R163+0x4000] ;  /* 0x00400000a368783b */ /* 0x000ea20000004200 */
[----:B------:R-:W-:Y:S01]  /*af80*/  LOP3.LUT R138, R139, 0xff00ff, RZ, 0xc0, !PT ;  /* 0x00ff00ff8b8a7812 */ /* 0x000fe200078ec0ff */
[----:B------:R-:W-:Y:S01]  /*af90*/  FMUL.FTZ R139, R99, R159 ;  /* 0x0000009f638b7220 */ /* 0x000fe20000410000 */
[----:B---3--:R-:W-:Y:S01]  /*afa0*/  F2FP.BF16.F32.PACK_AB R145, R188, R185 ;  /* 0x000000b9bc91723e */ /* 0x008fe200000010ff */
[----:B------:R-:W3:Y:S01]  /*afb0*/  MUFU.EX2 R193, R193 ;  /* 0x000000c100c17308 */ /* 0x000ee20000000800 */
[----:B------:R-:W-:-:S02]  /*afc0*/  FFMA.FTZ R162, R213, R159, R162 ;  /* 0x0000009fd5a27223 */ /* 0x000fc400000100a2 */
[----:B------:R-:W-:Y:S01]  /*afd0*/  HMMA.16816.F32.BF16 R20, R4, R22, R116 ;  /* 0x000000160414723c */ /* 0x000fe20000041874 */
[----:B------:R-:W5:Y:S01]  /*afe0*/  LDSM.16.MT88.4 R116, [R169+0xe800] ;  /* 0x00e80000a974783b */ /* 0x000f620000004200 */
[----:B------:R-:W-:Y:S01]  /*aff0*/  MUFU.EX2 R197, R197 ;  /* 0x000000c500c57308 */ /* 0x000fe20000000800 */
[----:B------:R-:W-:-:S03]  /*b000*/  FADD.FTZ R157, R157, R162 ;  /* 0x000000a29d9d7221 */ /* 0x000fc60000010000 */
[----:B------:R-:W-:Y:S01]  /*b010*/  MUFU.EX2 R173, R173 ;  /* 0x000000ad00ad7308 */ /* 0x000fe20000000800 */
[----:B------:R-:W-:Y:S01]  /*b020*/  FADD.FTZ R156, R156, R157 ;  /* 0x0000009d9c9c7221 */ /* 0x000fe20000010000 */
[C---:B-1----:R-:W-:Y:S01]  /*b030*/  HMMA.16816.F32.BF16 R84, R4.reuse, R108, R84 ;  /* 0x0000006c0454723c */ /* 0x042fe20000041854 */
[----:B------:R-:W-:Y:S01]  /*b040*/  PRMT R108, R134, 0x7632, R108 ;  /* 0x00007632866c7816 */ /* 0x000fe2000000006c */
[----:B------:R-:W-:Y:S01]  /*b050*/  MUFU.EX2 R172, R172 ;  /* 0x000000ac00ac7308 */ /* 0x000fe20000000800 */
[----:B------:R-:W-:Y:S01]  /*b060*/  LOP3.LUT R109, R114, 0xff, RZ, 0xc0, !PT ;  /* 0x000000ff726d7812 */ /* 0x000fe200078ec0ff */
[----:B------:R-:W-:Y:S01]  /*b070*/  LDSM.16.MT88.4 R132, [R169+0xc800] ;  /* 0x00c80000a984783b */ /* 0x000fe20000004200 */
[----:B------:R-:W-:Y:S01]  /*b080*/  LOP3.LUT R115, R108, 0xff, RZ, 0xc0, !PT ;  /* 0x000000ff6c737812 */ /* 0x000fe200078ec0ff */
[----:B------:R-:W-:Y:S01]  /*b090*/  FADD.FTZ R156, R155, R156 ;  /* 0x0000009c9b9c7221 */ /* 0x000fe20000010000 */
[----:B------:R-:W-:Y:S01]  /*b0a0*/  PRMT R136, R109, 0x5410, R112 ;  /* 0x000054106d887816 */ /* 0x000fe20000000070 */
[----:B------:R-:W-:Y:S01]  /*b0b0*/  HMMA.16816.F32.BF16 R8, R4, R12, R8 ;  /* 0x0000000c0408723c */ /* 0x000fe20000041808 */
[----:B------:R-:W-:-:S02]  /*b0c0*/  PRMT R150, R115, 0x5410, R150 ;  /* 0x0000541073967816 */ /* 0x000fc40000000096 */
[----:B------:R-:W1:Y:S01]  /*b0d0*/  LDSM.16.MT88.4 R112, [R168+0xe800] ;  /* 0x00e80000a870783b */ /* 0x000e620000004200 */
[--C-:B------:R-:W-:Y:S01]  /*b0e0*/  HSET2.LE.AND R194, R136, R165.reuse, PT ;  /* 0x000000a588c27233 */ /* 0x100fe20003803000 */
[-C--:B------:R-:W-:Y:S01]  /*b0f0*/  FMUL.FTZ R136, R96, R161.reuse ;  /* 0x000000a160887220 */ /* 0x080fe20000410000 */
[--C-:B------:R-:W-:Y:S01]  /*b100*/  HSET2.LE.AND R96, R148, R165.reuse, PT ;  /* 0x000000a594607233 */ /* 0x100fe20003803000 */
[----:B------:R-:W-:Y:S01]  /*b110*/  FFMA.FTZ R161, R221, R161, R160 ;  /* 0x000000a1dda17223 */ /* 0x000fe200000100a0 */
[C---:B------:R-:W-:Y:S01]  /*b120*/  HMMA.16816.F32.BF16 R12, R4.reuse, R14, R124 ;  /* 0x0000000e040c723c */ /* 0x040fe2000004187c */
[----:B------:R-:W-:Y:S01]  /*b130*/  HSET2.LE.AND R97, R150, R165, PT ;  /* 0x000000a596617233 */ /* 0x000fe20003803000 */
[----:B------:R-:W-:Y:S01]  /*b140*/  LDSM.16.MT88.4 R124, [R164+0x800] ;  /* 0x00080000a47c783b */ /* 0x000fe20000004200 */
[----:B----4-:R-:W-:Y:S01]  /*b150*/  F2FP.BF16.F32.PACK_AB R148, R192, R191 ;  /* 0x000000bfc094723e */ /* 0x010fe200000010ff */
[----:B------:R-:W-:Y:S01]  /*b160*/  FADD.FTZ R154, R154, R161 ;  /* 0x000000a19a9a7221 */ /* 0x000fe20000010000 */
[----:B---3--:R-:W-:Y:S01]  /*b170*/  F2FP.BF16.F32.PACK_AB R224, R193, R212 ;  /* 0x000000d4c1e0723e */ /* 0x008fe200000010ff */
[----:B------:R-:W-:Y:S01]  /*b180*/  FADD.FTZ R191, R191, R156 ;  /* 0x0000009cbfbf7221 */ /* 0x000fe20000010000 */
[----:B------:R-:W-:Y:S01]  /*b190*/  LOP3.LUT R97, R148, R97, RZ, 0xc0, !PT ;  /* 0x0000006194617212 */ /* 0x000fe200078ec0ff */
[----:B------:R-:W-:Y:S01]  /*b1a0*/  HMMA.16816.F32.BF16 R32, R4, R120, R32 ;  /* 0x000000780420723c */ /* 0x000fe20000041820 */
[----:B------:R-:W-:Y:S01]  /*b1b0*/  LDSM.16.MT88.4 R148, [R163+0x4800] ;  /* 0x00480000a394783b */ /* 0x000fe20000004200 */
[----:B------:R-:W-:Y:S01]  /*b1c0*/  FADD.FTZ R3, R3, R154 ;  /* 0x0000009a03037221 */ /* 0x000fe20000010000 */
[----:B------:R-:W-:-:S03]  /*b1d0*/  FADD.FTZ R192, R192, R191 ;  /* 0x000000bfc0c07221 */ /* 0x000fc60000010000 */
[----:B------:R-:W-:Y:S01]  /*b1e0*/  FADD.FTZ R158, R158, R3 ;  /* 0x000000039e9e7221 */ /* 0x000fe20000010000 */
[----:B------:R-:W-:Y:S01]  /*b1f0*/  MOV R3, R2 ;  /* 0x0000000200037202 */ /* 0x000fe20000000f00 */
[C---:B--2---:R-:W-:Y:S01]  /*b200*/  HMMA.16816.F32.BF16 R92, R4.reuse, R104, R92 ;  /* 0x00000068045c723c */ /* 0x044fe2000004185c */
[----:B------:R-:W-:Y:S01]  /*b210*/  HSET2.LE.AND R105, R138, R165, PT ;  /* 0x000000a58a697233 */ /* 0x000fe20003803000 */
[----:B------:R-:W-:Y:S01]  /*b220*/  FMUL.FTZ R138, R98, R159 ;  /* 0x0000009f628a7220 */ /* 0x000fe20000410000 */
[----:B------:R-:W-:Y:S01]  /*b230*/  F2FP.BF16.F32.PACK_AB R104, R186, R189 ;  /* 0x000000bdba68723e */ /* 0x000fe200000010ff */
[----:B------:R-:W-:Y:S01]  /*b240*/  FADD.FTZ R189, R189, R192 ;  /* 0x000000c0bdbd7221 */ /* 0x000fe20000010000 */
[----:B------:R-:W-:Y:S01]  /*b250*/  LOP3.LUT R98, R145, R194, RZ, 0xc0, !PT ;  /* 0x000000c291627212 */ /* 0x000fe200078ec0ff */
[----:B------:R-:W-:Y:S01]  /*b260*/  FFMA.FTZ R194, R144, UR22, -R179 ;  /* 0x0000001690c27c23 */ /* 0x000fe200080108b3 */
[----:B------:R-:W-:Y:S01]  /*b270*/  LOP3.LUT R99, R104, R105, RZ, 0xc0, !PT ;  /* 0x0000006968637212 */ /* 0x000fe200078ec0ff */
[C---:B------:R-:W-:Y:S01]  /*b280*/  HMMA.16816.F32.BF16 R100, R4.reuse, R122, R100 ;  /* 0x0000007a0464723c */ /* 0x040fe20000041864 */
[C---:B------:R-:W-:Y:S01]  /*b290*/  F2FP.BF16.F32.PACK_AB R105, R190.reuse, R187 ;  /* 0x000000bbbe69723e */ /* 0x040fe200000010ff */
[----:B------:R-:W-:Y:S01]  /*b2a0*/  LDSM.16.MT88.4 R120, [R163+0x800] ;  /* 0x00080000a378783b */ /* 0x000fe20000004200 */
[----:B------:R-:W-:Y:S01]  /*b2b0*/  FADD.FTZ R187, R187, R158 ;  /* 0x0000009ebbbb7221 */ /* 0x000fe20000010000 */
[----:B------:R-:W2:Y:S01]  /*b2c0*/  MUFU.EX2 R194, R194 ;  /* 0x000000c200c27308 */ /* 0x000ea20000000800 */
[----:B------:R-:W-:Y:S01]  /*b2d0*/  LOP3.LUT R96, R105, R96, RZ, 0xc0, !PT ;  /* 0x0000006069607212 */ /* 0x000fe200078ec0ff */
[----:B------:R-:W-:Y:S01]  /*b2e0*/  LDSM.16.MT88.4 R144, [R169+0xd000] ;  /* 0x00d00000a990783b */ /* 0x000fe20000004200 */
[----:B------:R-:W-:Y:S01]  /*b2f0*/  FADD.FTZ R190, R190, R187 ;  /* 0x000000bbbebe7221 */ /* 0x000fe20000010000 */
[----:B------:R-:W-:Y:S01]  /*b300*/  HMMA.16816.F32.BF16 R88, R4, R110, R88 ;  /* 0x0000006e0458723c */ /* 0x000fe20000041858 */
[----:B------:R-:W-:Y:S01]  /*b310*/  FADD.FTZ R189, R186, R189 ;  /* 0x000000bdbabd7221 */ /* 0x000fe20000010000 */
[----:B------:R-:W3:Y:S01]  /*b320*/  LDSM.16.MT88.4 R108, [R164+0x2800] ;  /* 0x00280000a46c783b */ /* 0x000ee20000004200 */
[----:B------:R-:W-:Y:S01]  /*b330*/  FADD.FTZ R185, R185, R190 ;  /* 0x000000beb9b97221 */ /* 0x000fe20000010000 */
[----:B------:R-:W-:-:S03]  /*b340*/  @P5 MOV R3, R2 ;  /* 0x0000000200035202 */ /* 0x000fc60000000f00 */
[----:B------:R-:W-:Y:S01]  /*b350*/  FADD.FTZ R185, R188, R185 ;  /* 0x000000b9bcb97221 */ /* 0x000fe20000010000 */
[----:B------:R-:W-:Y:S01]  /*b360*/  HMMA.16816.F32.BF16 R4, R4, R106, R136 ;  /* 0x0000006a0404723c */ /* 0x000fe20000041888 */
[----:B------:R-:W4:Y:S04]  /*b370*/  LDSM.16.MT88.4 R104, [R163+0x2800] ;  /* 0x00280000a368783b */ /* 0x000f280000004200 */
[----:B------:R-:W-:Y:S03]  /*b380*/  LDSM.16.MT88.4 R136, [R164+0x1000] ;  /* 0x00100000a488783b */ /* 0x000fe60000004200 */
[----:B-----5:R-:W-:Y:S01]  /*b390*/  HMMA.16816.F32.BF16 R36, R96, R116, R36 ;  /* 0x000000746024723c */ /* 0x020fe20000041824 */
[----:B------:R-:W-:-:S05]  /*b3a0*/  LOP3.LUT R116, R143, UR17, R219, 0x96, !PT ;  /* 0x000000118f747c12 */ /* 0x000fca000f8e96db */
[----:B------:R-:W-:Y:S02]  /*b3b0*/  IMAD.WIDE.U32 R116, R116, -0x326172a9, RZ ;  /* 0xcd9e8d5774747825 */ /* 0x000fe400078e00ff */
[----:B-1----:R-:W-:Y:S03]  /*b3c0*/  HMMA.16816.F32.BF16 R44, R96, R112, R44 ;  /* 0x00000070602c723c */ /* 0x002fe6000004182c */
[----:B------:R-:W-:Y:S02]  /*b3d0*/  LOP3.LUT R117, R222, UR11, R117, 0x96, !PT ;  /* 0x0000000bde757c12 */ /* 0x000fe4000f8e9675 */
[----:B------:R-:W-:-:S03]  /*b3e0*/  LOP3.LUT R116, R116, UR10, R215, 0x96, !PT ;  /* 0x0000000a74747c12 */ /* 0x000fc6000f8e96d7 */
[----:B------:R-:W-:Y:S01]  /*b3f0*/  HMMA.16816.F32.BF16 R48, R96, R114, R48 ;  /* 0x000000726030723c */ /* 0x000fe20000041830 */
[----:B------:R-:W1:Y:S01]  /*b400*/  LDSM.16.MT88.4 R112, [R169+0x10800] ;  /* 0x01080000a970783b */ /* 0x000e620000004200 */
[----:B------:R-:W-:-:S04]  /*b410*/  IMAD.WIDE.U32 R228, R117, -0x2daee0ad, RZ ;  /* 0xd2511f5375e47825 */ /* 0x000fc800078e00ff */
[----:B------:R-:W-:Y:S02]  /*b420*/  IMAD.WIDE.U32 R116, R116, -0x2daee0ad, RZ ;  /* 0xd2511f5374747825 */ /* 0x000fe400078e00ff */
[----:B------:R-:W-:Y:S03]  /*b430*/  HMMA.16816.F32.BF16 R16, R96, R128, R16 ;  /* 0x000000806010723c */ /* 0x000fe60000041810 */
[----:B------:R-:W-:-:S05]  /*b440*/  LOP3.LUT R228, R228, UR20, R117, 0x96, !PT ;  /* 0x00000014e4e47c12 */ /* 0x000fca000f8e9675 */
[C---:B---3--:R-:W-:Y:S08]  /*b450*/  HMMA.16816.F32.BF16 R52, R96.reuse, R108, R52 ;  /* 0x0000006c6034723c */ /* 0x048ff00000041834 */
[----:B----4-:R-:W-:Y:S01]  /*b460*/  HMMA.16816.F32.BF16 R60, R96, R104, R60 ;  /* 0x00000068603c723c */ /* 0x010fe2000004183c */
[----:B------:R-:W-:Y:S01]  /*b470*/  LOP3.LUT R104, R216, UR21, R229, 0x96, !PT ;  /* 0x00000015d8687c12 */ /* 0x000fe2000f8e96e5 */
[----:B------:R-:W-:-:S04]  /*b480*/  IMAD.WIDE.U32 R228, R228, -0x326172a9, RZ ;  /* 0xcd9e8d57e4e47825 */ /* 0x000fc800078e00ff */
[----:B------:R-:W-:Y:S02]  /*b490*/  IMAD.WIDE.U32 R226, R104, -0x326172a9, RZ ;  /* 0xcd9e8d5768e27825 */ /* 0x000fe400078e00ff */
[----:B------:R-:W-:Y:S01]  /*b4a0*/  HMMA.16816.F32.BF16 R56, R96, R110, R56 ;  /* 0x0000006e6038723c */ /* 0x000fe20000041838 */
[----:B------:R-:W3:Y:S02]  /*b4b0*/  LDSM.16.MT88.4 R108, [R168+0x10800] ;  /* 0x01080000a86c783b */ /* 0x000ee40000004200 */
[----:B------:R-:W-:Y:S02]  /*b4c0*/  LOP3.LUT R117, R214, UR9, R227, 0x96, !PT ;  /* 0x00000009d6757c12 */ /* 0x000fe4000f8e96e3 */
[----:B------:R-:W-:-:S03]  /*b4d0*/  LOP3.LUT R226, R226, UR7, R229, 0x96, !PT ;  /* 0x00000007e2e27c12 */ /* 0x000fc6000f8e96e5 */
[----:B------:R-:W-:Y:S01]  /*b4e0*/  HMMA.16816.F32.BF16 R64, R96, R106, R64 ;  /* 0x0000006a6040723c */ /* 0x000fe20000041840 */
[----:B------:R-:W4:Y:S01]  /*b4f0*/  LDSM.16.MT88.4 R104, [R164+0x4800] ;  /* 0x00480000a468783b */ /* 0x000f220000004200 */
[----:B------:R-:W-:-:S06]  /*b500*/  IMAD.WIDE.U32 R226, R226, -0x2daee0ad, RZ ;  /* 0xd2511f53e2e27825 */ /* 0x000fcc00078e00ff */
[----:B-1----:R-:W-:Y:S01]  /*b510*/  HMMA.16816.F32.BF16 R68, R96, R112, R68 ;  /* 0x000000706044723c */ /* 0x002fe20000041844 */
[----:B------:R-:W-:-:S05]  /*b520*/  IMAD.WIDE.U32 R112, R117, -0x2daee0ad, RZ ;  /* 0xd2511f5375707825 */ /* 0x000fca00078e00ff */
[----:B------:R-:W-:Y:S02]  /*b530*/  LOP3.LUT R230, R116, UR19, R113, 0x96, !PT ;  /* 0x0000001374e67c12 */ /* 0x000fe4000f8e9671 */
[----:B------:R-:W-:Y:S01]  /*b540*/  LOP3.LUT R112, R112, UR18, R227, 0x96, !PT ;  /* 0x0000001270707c12 */ /* 0x000fe2000f8e96e3 */
[----:B------:R-:W-:Y:S01]  /*b550*/  HMMA.16816.F32.BF16 R20, R96, R130, R20 ;  /* 0x000000826014723c */ /* 0x000fe20000041814 */
[----:B------:R-:W1:Y:S01]  /*b560*/  LDSM.16.MT88.4 R128, [R168+0xf000] ;  /* 0x00f00000a880783b */ /* 0x000e620000004200 */
[----:B------:R-:W-:-:S04]  /*b570*/  IMAD.WIDE.U32 R230, R230, -0x326172a9, RZ ;  /* 0xcd9e8d57e6e67825 */ /* 0x000fc800078e00ff */
[----:B------:R-:W-:Y:S02]  /*b580*/  FFMA.FTZ R227, R142, UR22, -R179 ;  /* 0x000000168ee37c23 */ /* 0x000fe400080108b3 */
[----:B------:R-:W-:Y:S01]  /*b590*/  LDSM.16.MT88.4 R140, [R168+0xd000] ;  /* 0x00d00000a88c783b */ /* 0x000fe20000004200 */
[----:B------:R-:W-:Y:S01]  /*b5a0*/  IMAD.WIDE.U32 R116, R112, -0x326172a9, RZ ;  /* 0xcd9e8d5770747825 */ /* 0x000fe200078e00ff */
[----:B------:R-:W-:Y:S01]  /*b5b0*/  LOP3.LUT R228, R228, UR6, R231, 0x96, !PT ;  /* 0x00000006e4e47c12 */ /* 0x000fe2000f8e96e7 */
[----:B------:R-:W-:Y:S01]  /*b5c0*/  HMMA.16816.F32.BF16 R72, R96, R114, R72 ;  /* 0x000000726048723c */ /* 0x000fe20000041848 */
[----:B------:R-:W5:Y:S01]  /*b5d0*/  MUFU.EX2 R227, R227 ;  /* 0x000000e300e37308 */ /* 0x000f620000000800 */
[----:B------:R-:W-:Y:S02]  /*b5e0*/  MOV R114, R116 ;  /* 0x0000007400727202 */ /* 0x000fe40000000f00 */
[----:B------:R-:W-:Y:S01]  /*b5f0*/  IMAD.WIDE.U32 R228, R228, -0x2daee0ad, RZ ;  /* 0xd2511f53e4e47825 */ /* 0x000fe200078e00ff */
[----:B------:R-:W-:-:S02]  /*b600*/  PRMT R112, R116, 0x7771, RZ ;  /* 0x0000777174707816 */ /* 0x000fc400000000ff */
[----:B------:R-:W-:Y:S01]  /*b610*/  LOP3.LUT R115, R114, 0xff, RZ, 0xc0, !PT ;  /* 0x000000ff72737812 */ /* 0x000fe200078ec0ff */
[C---:B---3--:R-:W-:Y:S01]  /*b620*/  HMMA.16816.F32.BF16 R76, R96.reuse, R108, R76 ;  /* 0x0000006c604c723c */ /* 0x048fe2000004184c */
[----:B------:R-:W-:Y:S02]  /*b630*/  LOP3.LUT R109, R230, UR4, R117, 0x96, !PT ;  /* 0x00000004e66d7c12 */ /* 0x000fe4000f8e9675 */
[C---:B------:R-:W-:Y:S02]  /*b640*/  PRMT R113, R116.reuse, 0x7773, RZ ;  /* 0x0000777374717816 */ /* 0x040fe400000000ff */
[----:B------:R-:W-:Y:S02]  /*b650*/  PRMT R108, R116, 0x7772, RZ ;  /* 0x00007772746c7816 */ /* 0x000fe400000000ff */
[----:B------:R-:W-:Y:S01]  /*b660*/  SHF.R.U32.HI R220, RZ, 0x18, R109 ;  /* 0x00000018ffdc7819 */ /* 0x000fe2000001166d */
[----:B------:R-:W-:Y:S01]  /*b670*/  HMMA.16816.F32.BF16 R80, R96, R110, R80 ;  /* 0x0000006e6050723c */ /* 0x000fe20000041850 */
[----:B------:R-:W-:-:S02]  /*b680*/  LOP3.LUT R110, R109, 0xffff, RZ, 0xc0, !PT ;  /* 0x0000ffff6d6e7812 */ /* 0x000fc400078ec0ff */
[----:B------:R-:W-:Y:S02]  /*b690*/  LOP3.LUT R111, R109, 0xff, RZ, 0xc0, !PT ;  /* 0x000000ff6d6f7812 */ /* 0x000fe400078ec0ff */
[----:B------:R-:W-:Y:S02]  /*b6a0*/  SHF.R.U32.HI R114, RZ, 0x8, R110 ;  /* 0x00000008ff727819 */ /* 0x000fe4000001166e */
[----:B------:R-:W-:Y:S01]  /*b6b0*/  PRMT R110, R115, 0x5410, R112 ;  /* 0x00005410736e7816 */ /* 0x000fe20000000070 */
[----:B----4-:R-:W-:Y:S01]  /*b6c0*/  HMMA.16816.F32.BF16 R84, R96, R104, R84 ;  /* 0x000000686054723c */ /* 0x010fe20000041854 */
[----:B------:R-:W-:Y:S02]  /*b6d0*/  PRMT R105, R109, 0x7632, R105 ;  /* 0x000076326d697816 */ /* 0x000fe40000000069 */
[----:B------:R-:W-:Y:S02]  /*b6e0*/  PRMT R108, R108, 0x5410, R113 ;  /* 0x000054106c6c7816 */ /* 0x000fe40000000071 */
[----:B------:R-:W-:-:S02]  /*b6f0*/  LOP3.LUT R105, R105, 0xff, RZ, 0xc0, !PT ;  /* 0x000000ff69697812 */ /* 0x000fc400078ec0ff */
[--C-:B------:R-:W-:Y:S01]  /*b700*/  HSET2.LE.AND R110, R110, R165.reuse, PT ;  /* 0x000000a56e6e7233 */ /* 0x100fe20003803000 */
[C---:B------:R-:W-:Y:S01]  /*b710*/  HMMA.16816.F32.BF16 R24, R96.reuse, R124, R24 ;  /* 0x0000007c6018723c */ /* 0x040fe20000041818 */
[----:B------:R-:W-:Y:S02]  /*b720*/  PRMT R220, R105, 0x5410, R220 ;  /* 0x0000541069dc7816 */ /* 0x000fe400000000dc */
[----:B--2---:R-:W-:Y:S02]  /*b730*/  F2FP.BF16.F32.PACK_AB R105, R195, R194 ;  /* 0x000000c2c369723e */ /* 0x004fe400000010ff */
[----:B------:R-:W-:Y:S02]  /*b740*/  PRMT R112, R111, 0x5410, R114 ;  /* 0x000054106f707816 */ /* 0x000fe40000000072 */
[----:B------:R-:W-:Y:S01]  /*b750*/  LOP3.LUT R114, R105, R110, RZ, 0xc0, !PT ;  /* 0x0000006e69727212 */ /* 0x000fe200078ec0ff */
[----:B------:R-:W-:Y:S01]  /*b760*/  HMMA.16816.F32.BF16 R28, R96, R126, R28 ;  /* 0x0000007e601c723c */ /* 0x000fe2000004181c */
[----:B------:R-:W-:Y:S01]  /*b770*/  LDSM.16.MT88.4 R124, [R164+0x3000] ;  /* 0x00300000a47c783b */ /* 0x000fe20000004200 */
[----:B------:R-:W-:-:S02]  /*b780*/  HSET2.LE.AND R112, R112, R165, PT ;  /* 0x000000a570707233 */ /* 0x000fc40003803000 */
[----:B------:R-:W-:Y:S02]  /*b790*/  HSET2.LE.AND R113, R220, R165, PT ;  /* 0x000000a5dc717233 */ /* 0x000fe40003803000 */
[----:B------:R-:W-:Y:S02]  /*b7a0*/  LOP3.LUT R226, R226, UR13, R229, 0x96, !PT ;  /* 0x0000000de2e27c12 */ /* 0x000fe4000f8e96e5 */
[C---:B------:R-:W-:Y:S08]  /*b7b0*/  HMMA.16816.F32.BF16 R32, R96.reuse, R120, R32 ;  /* 0x000000786020723c */ /* 0x040ff00000041820 */
[C---:B------:R-:W-:Y:S01]  /*b7c0*/  HMMA.16816.F32.BF16 R100, R96.reuse, R122, R100 ;  /* 0x0000007a6064723c */ /* 0x040fe20000041864 */
[----:B------:R-:W2:Y:S07]  /*b7d0*/  LDSM.16.MT88.4 R120, [R169+0xf000] ;  /* 0x00f00000a978783b */ /* 0x000eae0000004200 */
[C---:B------:R-:W-:Y:S01]  /*b7e0*/  HMMA.16816.F32.BF16 R40, R96.reuse, R118, R40 ;  /* 0x000000766028723c */ /* 0x040fe20000041828 */
[----:B------:R-:W3:Y:S07]  /*b7f0*/  LDSM.16.MT88.4 R116, [R163+0x3000] ;  /* 0x00300000a374783b */ /* 0x000eee0000004200 */
[----:B------:R-:W-:Y:S01]  /*b800*/  HMMA.16816.F32.BF16 R92, R96, R148, R92 ;  /* 0x00000094605c723c */ /* 0x000fe2000004185c */
[----:B------:R-:W-:-:S02]  /*b810*/  LOP3.LUT R148, R108, 0xff00ff, RZ, 0xc0, !PT ;  /* 0x00ff00ff6c947812 */ /* 0x000fc400078ec0ff */
[----:B-----5:R-:W-:Y:S01]  /*b820*/  F2FP.BF16.F32.PACK_AB R149, R227, R196 ;  /* 0x000000c4e395723e */ /* 0x020fe200000010ff */
[----:B------:R-:W-:Y:S01]  /*b830*/  LDSM.16.MT88.4 R108, [R169+0x11000] ;  /* 0x01100000a96c783b */ /* 0x000fe20000004200 */
[----:B------:R-:W-:Y:S01]  /*b840*/  FADD.FTZ R196, R196, R185 ;  /* 0x000000b9c4c47221 */ /* 0x000fe20000010000 */
[----:B------:R-:W-:Y:S02]  /*b850*/  HSET2.LE.AND R115, R148, R165, PT ;  /* 0x000000a594737233 */ /* 0x000fe40003803000 */
[C---:B------:R-:W-:Y:S01]  /*b860*/  HMMA.16816.F32.BF16 R88, R96.reuse, R106, R88 ;  /* 0x0000006a6058723c */ /* 0x040fe20000041858 */
[----:B------:R-:W4:Y:S01]  /*b870*/  LDSM.16.MT88.4 R104, [R168+0x11000] ;  /* 0x01100000a868783b */ /* 0x000f220000004200 */
[----:B------:R-:W-:Y:S01]  /*b880*/  F2FP.BF16.F32.PACK_AB R148, R197, R198 ;  /* 0x000000c6c594723e */ /* 0x000fe200000010ff */
[----:B------:R-:W-:Y:S01]  /*b890*/  FADD.FTZ R198, R198, R189 ;  /* 0x000000bdc6c67221 */ /* 0x000fe20000010000 */
[----:B------:R-:W-:Y:S01]  /*b8a0*/  LOP3.LUT R115, R224, R115, RZ, 0xc0, !PT ;  /* 0x00000073e0737212 */ /* 0x000fe200078ec0ff */
[----:B------:R-:W-:Y:S01]  /*b8b0*/  FADD.FTZ R227, R227, R196 ;  /* 0x000000c4e3e37221 */ /* 0x000fe20000010000 */
[----:B------:R-:W-:Y:S01]  /*b8c0*/  LOP3.LUT R112, R149, R112, RZ, 0xc0, !PT ;  /* 0x0000007095707212 */ /* 0x000fe200078ec0ff */
[--C-:B------:R-:W-:Y:S01]  /*b8d0*/  FFMA.FTZ R149, R174, UR22, -R179.reuse ;  /* 0x00000016ae957c23 */ /* 0x100fe200080108b3 */
[C---:B------:R-:W-:Y:S01]  /*b8e0*/  HMMA.16816.F32.BF16 R8, R96.reuse, R132, R8 ;  /* 0x000000846008723c */ /* 0x040fe20000041808 */
[----:B------:R-:W-:Y:S01]  /*b8f0*/  LOP3.LUT R113, R148, R113, RZ, 0xc0, !PT ;  /* 0x0000007194717212 */ /* 0x000fe200078ec0ff */
[----:B------:R-:W-:Y:S01]  /*b900*/  FFMA.FTZ R148, R176, UR22, -R179 ;  /* 0x00000016b0947c23 */ /* 0x000fe200080108b3 */
[----:B------:R-:W-:Y:S01]  /*b910*/  FADD.FTZ R197, R197, R198 ;  /* 0x000000c6c5c57221 */ /* 0x000fe20000010000 */
[----:B------:R-:W-:Y:S01]  /*b920*/  FADD.FTZ R194, R194, R227 ;  /* 0x000000e3c2c27221 */ /* 0x000fe20000010000 */
[----:B------:R-:W-:Y:S02]  /*b930*/  MUFU.EX2 R149, R149 ;  /* 0x0000009500957308 */ /* 0x000fe40000000800 */
[----:B------:R-:W-:Y:S01]  /*b940*/  FADD.FTZ R212, R212, R197 ;  /* 0x000000c5d4d47221 */ /* 0x000fe20000010000 */
[----:B------:R-:W-:Y:S01]  /*b950*/  HMMA.16816.F32.BF16 R12, R96, R134, R12 ;  /* 0x00000086600c723c */ /* 0x000fe2000004180c */
[----:B------:R-:W-:Y:S01]  /*b960*/  LDSM.16.MT88.4 R132, [R163+0x1000] ;  /* 0x00100000a384783b */ /* 0x000fe20000004200 */
[----:B------:R-:W-:Y:S01]  /*b970*/  MUFU.EX2 R148, R148 ;  /* 0x0000009400947308 */ /* 0x000fe20000000800 */
[----:B------:R-:W-:Y:S01]  /*b980*/  FADD.FTZ R194, R195, R194 ;  /* 0x000000c2c3c27221 */ /* 0x000fe20000010000 */
[----:B------:R-:W-:-:S04]  /*b990*/  FADD.FTZ R212, R193, R212 ;  /* 0x000000d4c1d47221 */ /* 0x000fc80000010000 */
[----:B------:R-:W-:Y:S01]  /*b9a0*/  HMMA.16816.F32.BF16 R4, R96, R150, R4 ;  /* 0x000000966004723c */ /* 0x000fe20000041804 */
[----:B------:R-:W5:Y:S01]  /*b9b0*/  LDSM.16.MT88.4 R96, [R164+0x5000] ;  /* 0x00500000a460783b */ /* 0x000f620000004200 */
[--C-:B------:R-:W-:Y:S01]  /*b9c0*/  FFMA.FTZ R150, R171, UR22, -R178.reuse ;  /* 0x00000016ab967c23 */ /* 0x100fe200080108b2 */
[----:B------:R-:W-:Y:S01]  /*b9d0*/  FFMA.FTZ R171, R170, UR22, -R178 ;  /* 0x00000016aaab7c23 */ /* 0x000fe200080108b2 */
[----:B------:R-:W-:Y:S01]  /*b9e0*/  FFMA.FTZ R151, R175, UR22, -R179 ;  /* 0x00000016af977c23 */ /* 0x000fe200080108b3 */
[----:B------:R-:W-:Y:S03]  /*b9f0*/  MUFU.EX2 R170, R177 ;  /* 0x000000b100aa7308 */ /* 0x000fe60000000800 */
[C---:B-1----:R-:W-:Y:S01]  /*ba00*/  HMMA.16816.F32.BF16 R44, R112.reuse, R128, R44 ;  /* 0x00000080702c723c */ /* 0x042fe2000004182c */
[----:B------:R-:W-:Y:S04]  /*ba10*/  MUFU.EX2 R150, R150 ;  /* 0x0000009600967308 */ /* 0x000fe80000000800 */
[----:B------:R-:W1:Y:S03]  /*ba20*/  MUFU.EX2 R171, R171 ;  /* 0x000000ab00ab7308 */ /* 0x000e660000000800 */
[C---:B------:R-:W-:Y:S01]  /*ba30*/  HMMA.16816.F32.BF16 R48, R112.reuse, R130, R48 ;  /* 0x000000827030723c */ /* 0x040fe20000041830 */
[----:B------:R-:W1:Y:S01]  /*ba40*/  LDSM.16.MT88.4 R128, [R163+0x5000] ;  /* 0x00500000a380783b */ /* 0x000e620000004200 */
[----:B------:R-:W1:Y:S06]  /*ba50*/  MUFU.EX2 R151, R151 ;  /* 0x0000009700977308 */ /* 0x000e6c0000000800 */
[C---:B--2---:R-:W-:Y:S08]  /*ba60*/  HMMA.16816.F32.BF16 R36, R112.reuse, R120, R36 ;  /* 0x000000787024723c */ /* 0x044ff00000041824 */
[C---:B------:R-:W-:Y:S01]  /*ba70*/  HMMA.16816.F32.BF16 R40, R112.reuse, R122, R40 ;  /* 0x0000007a7028723c */ /* 0x040fe20000041828 */
[----:B------:R-:W-:Y:S07]  /*ba80*/  LDSM.16.MT88.4 R120, [R169+0x11800] ;  /* 0x01180000a978783b */ /* 0x000fee0000004200 */
[C---:B------:R-:W-:Y:S08]  /*ba90*/  HMMA.16816.F32.BF16 R52, R112.reuse, R124, R52 ;  /* 0x0000007c7034723c */ /* 0x040ff00000041834 */
[C---:B------:R-:W-:Y:S01]  /*baa0*/  HMMA.16816.F32.BF16 R56, R112.reuse, R126, R56 ;  /* 0x0000007e7038723c */ /* 0x040fe20000041838 */
[----:B------:R-:W2:Y:S07]  /*bab0*/  LDSM.16.MT88.4 R124, [R169+0xd800] ;  /* 0x00d80000a97c783b */ /* 0x000eae0000004200 */
[C---:B---3--:R-:W-:Y:S08]  /*bac0*/  HMMA.16816.F32.BF16 R60, R112.reuse, R116, R60 ;  /* 0x00000074703c723c */ /* 0x048ff0000004183c */
[C---:B------:R-:W-:Y:S01]  /*bad0*/  HMMA.16816.F32.BF16 R64, R112.reuse, R118, R64 ;  /* 0x000000767040723c */ /* 0x040fe20000041840 */
[----:B------:R-:W3:Y:S07]  /*bae0*/  LDSM.16.MT88.4 R116, [R168+0xd800] ;  /* 0x00d80000a874783b */ /* 0x000eee0000004200 */
[----:B----4-:R-:W-:Y:S01]  /*baf0*/  HMMA.16816.F32.BF16 R76, R112, R104, R76 ;  /* 0x00000068704c723c */ /* 0x010fe2000004184c */
[----:B------:R-:W-:-:S02]  /*bb00*/  MOV R104, R228 ;  /* 0x000000e400687202 */ /* 0x000fc40000000f00 */
[----:B------:R-:W-:-:S04]  /*bb10*/  LOP3.LUT R105, R226, 0xffff, RZ, 0xc0, !PT ;  /* 0x0000ffffe2697812 */ /* 0x000fc800078ec0ff */
[----:B------:R-:W-:Y:S01]  /*bb20*/  SHF.R.U32.HI R105, RZ, 0x8, R105 ;  /* 0x00000008ff697819 */ /* 0x000fe20000011669 */
[----:B------:R-:W-:Y:S01]  /*bb30*/  HMMA.16816.F32.BF16 R80, R112, R106, R80 ;  /* 0x0000006a7050723c */ /* 0x000fe20000041850 */
[----:B------:R-:W-:Y:S02]  /*bb40*/  PRMT R106, R228, 0x7773, RZ ;  /* 0x00007773e46a7816 */ /* 0x000fe400000000ff */
[----:B------:R-:W-:Y:S02]  /*bb50*/  LOP3.LUT R107, R104, 0xff, RZ, 0xc0, !PT ;  /* 0x000000ff686b7812 */ /* 0x000fe400078ec0ff */
[----:B------:R-:W-:-:S03]  /*bb60*/  LOP3.LUT R104, R226, 0xff, RZ, 0xc0, !PT ;  /* 0x000000ffe2687812 */ /* 0x000fc600078ec0ff */
[C---:B-----5:R-:W-:Y:S01]  /*bb70*/  HMMA.16816.F32.BF16 R84, R112.reuse, R96, R84 ;  /* 0x000000607054723c */ /* 0x060fe20000041854 */
[C---:B------:R-:W-:Y:S02]  /*bb80*/  PRMT R97, R228.reuse, 0x7772, RZ ;  /* 0x00007772e4617816 */ /* 0x040fe400000000ff */
[----:B------:R-:W-:Y:S02]  /*bb90*/  PRMT R96, R228, 0x7771, RZ ;  /* 0x00007771e4607816 */ /* 0x000fe400000000ff */
[----:B------:R-:W-:Y:S02]  /*bba0*/  PRMT R97, R97, 0x5410, R106 ;  /* 0x0000541061617816 */ /* 0x000fe4000000006a */
[----:B------:R-:W-:Y:S01]  /*bbb0*/  PRMT R96, R107, 0x5410, R96 ;  /* 0x000054106b607816 */ /* 0x000fe20000000060 */
[----:B------:R-:W-:Y:S01]  /*bbc0*/  HMMA.16816.F32.BF16 R88, R112, R98, R88 ;  /* 0x000000627058723c */ /* 0x000fe20000041858 */
[----:B------:R-:W-:Y:S02]  /*bbd0*/  PRMT R99, R226, 0x7632, R99 ;  /* 0x00007632e2637816 */ /* 0x000fe40000000063 */
[----:B------:R-:W-:-:S02]  /*bbe0*/  SHF.R.U32.HI R98, RZ, 0x18, R226 ;  /* 0x00000018ff627819 */ /* 0x000fc400000116e2 */
[----:B------:R-:W-:Y:S02]  /*bbf0*/  LOP3.LUT R99, R99, 0xff, RZ, 0xc0, !PT ;  /* 0x000000ff63637812 */ /* 0x000fe400078ec0ff */
[----:B------:R-:W-:Y:S01]  /*bc00*/  PRMT R104, R104, 0x5410, R105 ;  /* 0x0000541068687816 */ /* 0x000fe20000000069 */
[C---:B------:R-:W-:Y:S01]  /*bc10*/  HMMA.16816.F32.BF16 R8, R112.reuse, R144, R8 ;  /* 0x000000907008723c */ /* 0x040fe20000041808 */
[----:B------:R-:W-:Y:S02]  /*bc20*/  PRMT R98, R99, 0x5410, R98 ;  /* 0x0000541063627816 */ /* 0x000fe40000000062 */
[--C-:B------:R-:W-:Y:S02]  /*bc30*/  HSET2.LE.AND R106, R96, R165.reuse, PT ;  /* 0x000000a5606a7233 */ /* 0x100fe40003803000 */
[----:B-1----:R-:W-:Y:S02]  /*bc40*/  F2FP.BF16.F32.PACK_AB R99, R171, R150 ;  /* 0x00000096ab63723e */ /* 0x002fe400000010ff */
[----:B------:R-:W-:Y:S01]  /*bc50*/  HSET2.LE.AND R104, R104, R165, PT ;  /* 0x000000a568687233 */ /* 0x000fe20003803000 */
[----:B------:R-:W-:Y:S01]  /*bc60*/  HMMA.16816.F32.BF16 R68, R112, R108, R68 ;  /* 0x0000006c7044723c */ /* 0x000fe20000041844 */
[----:B------:R-:W-:-:S02]  /*bc70*/  LOP3.LUT R108, R97, 0xff00ff, RZ, 0xc0, !PT ;  /* 0x00ff00ff616c7812 */ /* 0x000fc400078ec0ff */
[--C-:B------:R-:W-:Y:S02]  /*bc80*/  HSET2.LE.AND R97, R98, R165.reuse, PT ;  /* 0x000000a562617233 */ /* 0x100fe40003803000 */
[----:B------:R-:W-:Y:S02]  /*bc90*/  F2FP.BF16.F32.PACK_AB R105, R151, R148 ;  /* 0x000000949769723e */ /* 0x000fe400000010ff */
[----:B------:R-:W-:Y:S01]  /*bca0*/  HSET2.LE.AND R96, R108, R165, PT ;  /* 0x000000a56c607233 */ /* 0x000fe20003803000 */
[----:B------:R-:W-:Y:S01]  /*bcb0*/  HMMA.16816.F32.BF16 R72, R112, R110, R72 ;  /* 0x0000006e7048723c */ /* 0x000fe20000041848 */
[----:B------:R-:W-:Y:S01]  /*bcc0*/  F2FP.BF16.F32.PACK_AB R107, R170, R149 ;  /* 0x00000095aa6b723e */ /* 0x000fe200000010ff */
[----:B------:R-:W1:Y:S01]  /*bcd0*/  LDSM.16.MT88.4 R108, [R164+0x1800] ;  /* 0x00180000a46c783b */ /* 0x000e620000004200 */
[----:B------:R-:W-:Y:S01]  /*bce0*/  LOP3.LUT R98, R105, R106, RZ, 0xc0, !PT ;  /* 0x0000006a69627212 */ /* 0x000fe200078ec0ff */
[----:B------:R-:W-:Y:S01]  /*bcf0*/  FADD.FTZ R149, R149, R194 ;  /* 0x000000c295957221 */ /* 0x000fe20000010000 */
[----:B------:R-:W-:-:S02]  /*bd00*/  LOP3.LUT R99, R99, R96, RZ, 0xc0, !PT ;  /* 0x0000006063637212 */ /* 0x000fc400078ec0ff */
[----:B------:R-:W-:Y:S01]  /*bd10*/  LOP3.LUT R96, R107, R104, RZ, 0xc0, !PT ;  /* 0x000000686b607212 */ /* 0x000fe200078ec0ff */
[----:B------:R-:W-:Y:S01]  /*bd20*/  HMMA.16816.F32.BF16 R12, R112, R146, R12 ;  /* 0x00000092700c723c */ /* 0x000fe2000004180c */
[----:B------:R-:W4:Y:S01]  /*bd30*/  LDSM.16.MT88.4 R104, [R164+0x5800] ;  /* 0x00580000a468783b */ /* 0x000f220000004200 */
[----:B------:R-:W-:-:S03]  /*bd40*/  FADD.FTZ R149, R170, R149 ;  /* 0x00000095aa957221 */ /* 0x000fc60000010000 */
[----:B------:R-:W5:Y:S01]  /*bd50*/  LDSM.16.MT88.4 R144, [R169+0xf800] ;  /* 0x00f80000a990783b */ /* 0x000f620000004200 */
[----:B------:R-:W-:Y:S02]  /*bd60*/  FADD.FTZ R148, R148, R149 ;  /* 0x0000009594947221 */ /* 0x000fe40000010000 */
[----:B------:R-:W-:Y:S02]  /*bd70*/  HMMA.16816.F32.BF16 R16, R112, R140, R16 ;  /* 0x0000008c7010723c */ /* 0x000fe40000041810 */
[----:B------:R-:W-:-:S06]  /*bd80*/  FADD.FTZ R221, R151, R148 ;  /* 0x0000009497dd7221 */ /* 0x000fcc0000010000 */
[C---:B------:R-:W-:Y:S01]  /*bd90*/  HMMA.16816.F32.BF16 R92, R112.reuse, R128, R92 ;  /* 0x00000080705c723c */ /* 0x040fe2000004185c */
[----:B------:R-:W-:Y:S01]  /*bda0*/  F2FP.BF16.F32.PACK_AB R128, R172, R173 ;  /* 0x000000adac80723e */ /* 0x000fe200000010ff */
[----:B------:R-:W-:Y:S01]  /*bdb0*/  FADD.FTZ R173, R173, R212 ;  /* 0x000000d4adad7221 */ /* 0x000fe20000010000 */
[----:B------:R-:W-:Y:S02]  /*bdc0*/  @P5 IADD3 R212, PT, PT, R0, -0x3, RZ ;  /* 0xfffffffd00d45810 */ /* 0x000fe40007ffe0ff */
[----:B------:R-:W-:Y:S01]  /*bdd0*/  LOP3.LUT R97, R128, R97, RZ, 0xc0, !PT ;  /* 0x0000006180617212 */ /* 0x000fe200078ec0ff */
[----:B------:R-:W-:Y:S02]  /*bde0*/  FADD.FTZ R173, R172, R173 ;  /* 0x000000adacad7221 */ /* 0x000fe40000010000 */
[----:B------:R-:W-:Y:S02]  /*bdf0*/  HMMA.16816.F32.BF16 R4, R112, R130, R4 ;  /* 0x000000827004723c */ /* 0x000fe40000041804 */
[----:B------:R-:W-:-:S04]  /*be00*/  FADD.FTZ R150, R150, R173 ;  /* 0x000000ad96967221 */ /* 0x000fc80000010000 */
[----:B------:R-:W-:Y:S02]  /*be10*/  FADD.FTZ R213, R171, R150 ;  /* 0x00000096abd57221 */ /* 0x000fe40000010000 */
[C---:B--2---:R-:W-:Y:S01]  /*be20*/  HMMA.16816.F32.BF16 R128, R96.reuse, R124, R8 ;  /* 0x0000007c6080723c */ /* 0x044fe20000041808 */
[----:B------:R-:W-:Y:S07]  /*be30*/  LDSM.16.MT88.4 R8, [R163+0x1800] ;  /* 0x00180000a308783b */ /* 0x000fee0000004200 */
[C---:B------:R-:W-:Y:S08]  /*be40*/  HMMA.16816.F32.BF16 R68, R96.reuse, R120, R68 ;  /* 0x000000786044723c */ /* 0x040ff00000041844 */
[----:B------:R-:W-:Y:S08]  /*be50*/  HMMA.16816.F32.BF16 R72, R96, R122, R72 ;  /* 0x0000007a6048723c */ /* 0x000ff00000041848 */
[C---:B------:R-:W-:Y:S01]  /*be60*/  HMMA.16816.F32.BF16 R20, R112.reuse, R142, R20 ;  /* 0x0000008e7014723c */ /* 0x040fe20000041814 */
[----:B------:R-:W2:Y:S07]  /*be70*/  LDSM.16.MT88.4 R140, [R168+0xf800] ;  /* 0x00f80000a88c783b */ /* 0x000eae0000004200 */
[C---:B------:R-:W-:Y:S08]  /*be80*/  HMMA.16816.F32.BF16 R24, R112.reuse, R136, R24 ;  /* 0x000000887018723c */ /* 0x040ff00000041818 */
[C---:B------:R-:W-:Y:S01]  /*be90*/  HMMA.16816.F32.BF16 R28, R112.reuse, R138, R28 ;  /* 0x0000008a701c723c */ /* 0x040fe2000004181c */
[----:B------:R-:W2:Y:S07]  /*bea0*/  LDSM.16.MT88.4 R136, [R168+0x11800] ;  /* 0x01180000a888783b */ /* 0x000eae0000004200 */
[C---:B------:R-:W-:Y:S08]  /*beb0*/  HMMA.16816.F32.BF16 R32, R112.reuse, R132, R32 ;  /* 0x000000847020723c */ /* 0x040ff00000041820 */
[----:B------:R-:W-:Y:S01]  /*bec0*/  HMMA.16816.F32.BF16 R100, R112, R134, R100 ;  /* 0x000000867064723c */ /* 0x000fe20000041864 */
[----:B------:R-:W2:Y:S07]  /*bed0*/  LDSM.16.MT88.4 R132, [R164+0x3800] ;  /* 0x00380000a484783b */ /* 0x000eae0000004200 */
[C---:B------:R-:W-:Y:S01]  /*bee0*/  HMMA.16816.F32.BF16 R124, R96.reuse, R126, R12 ;  /* 0x0000007e607c723c */ /* 0x040fe2000004180c */
[----:B------:R-:W2:Y:S07]  /*bef0*/  LDSM.16.MT88.4 R12, [R163+0x3800] ;  /* 0x00380000a30c783b */ /* 0x000eae0000004200 */
[C---:B---3--:R-:W-:Y:S01]  /*bf00*/  HMMA.16816.F32.BF16 R120, R96.reuse, R116, R16 ;  /* 0x000000746078723c */ /* 0x048fe20000041810 */
[----:B------:R-:W3:Y:S07]  /*bf10*/  LDSM.16.MT88.4 R16, [R163+0x5800] ;  /* 0x00580000a310783b */ /* 0x000eee0000004200 */
[C---:B-1----:R-:W-:Y:S08]  /*bf20*/  HMMA.16816.F32.BF16 R112, R96.reuse, R108, R24 ;  /* 0x0000006c6070723c */ /* 0x042ff00000041818 */
[C---:B----4-:R-:W-:Y:S08]  /*bf30*/  HMMA.16816.F32.BF16 R84, R96.reuse, R104, R84 ;  /* 0x000000686054723c */ /* 0x050ff00000041854 */
[C---:B------:R-:W-:Y:S08]  /*bf40*/  HMMA.16816.F32.BF16 R88, R96.reuse, R106, R88 ;  /* 0x0000006a6058723c */ /* 0x040ff00000041858 */
[C---:B-----5:R-:W-:Y:S08]  /*bf50*/  HMMA.16816.F32.BF16 R36, R96.reuse, R144, R36 ;  /* 0x000000906024723c */ /* 0x060ff00000041824 */
[C---:B------:R-:W-:Y:S08]  /*bf60*/  HMMA.16816.F32.BF16 R40, R96.reuse, R146, R40 ;  /* 0x000000926028723c */ /* 0x040ff00000041828 */
[C---:B------:R-:W-:Y:S08]  /*bf70*/  HMMA.16816.F32.BF16 R116, R96.reuse, R118, R20 ;  /* 0x000000766074723c */ /* 0x040ff00000041814 */
[C---:B--2---:R-:W-:Y:S08]  /*bf80*/  HMMA.16816.F32.BF16 R44, R96.reuse, R140, R44 ;  /* 0x0000008c602c723c */ /* 0x044ff0000004182c */
[C---:B------:R-:W-:Y:S08]  /*bf90*/  HMMA.16816.F32.BF16 R48, R96.reuse, R142, R48 ;  /* 0x0000008e6030723c */ /* 0x040ff00000041830 */
[C---:B------:R-:W-:Y:S08]  /*bfa0*/  HMMA.16816.F32.BF16 R76, R96.reuse, R136, R76 ;  /* 0x00000088604c723c */ /* 0x040ff0000004184c */
        /* <DEDUP_REMOVED lines=10> */
[C---:B---3--:R-:W-:Y:S08]  /*c050*/  HMMA.16816.F32.BF16 R92, R96.reuse, R16, R92 ;  /* 0x00000010605c723c */ /* 0x048ff0000004185c */
[----:B------:R-:W-:Y:S01]  /*c060*/  HMMA.16816.F32.BF16 R96, R96, R18, R4 ;  /* 0x000000126060723c */ /* 0x000fe20000041804 */
[----:B------:R-:W-:-:S04]  /*c070*/  NOP ;  /* 0x0000000000007918 */ /* 0x000fc80000000000 */
[----:B------:R-:W-:-:S15]  /*c080*/  @P5 BRA `(.L_x_1459) ;  /* 0x0000000000045947 */ /* 0x000fde0003800000 */
.L_x_1454:
[----:B------:R-:W-:-:S07]  /*c090*/  IADD3 R212, PT, PT, R152, -0x1, RZ ;  /* 0xffffffff98d47810 */ /* 0x000fce0007ffe0ff */
.L_x_1459:
        /* <DEDUP_REMOVED lines=12> */
[----:B------:R-:W1:Y:S01]  /*c160*/  LDCU UR23, c[0x0][0x504] ;  /* 0x0000a080ff1777ac */ /* 0x000e620008000800 */
        /* <DEDUP_REMOVED lines=11> */
.L_x_1463:
[----:B------:R-:W1:Y:S01]  /*c220*/  LDC.64 R4, c[0x0][0x3b8] ;  /* 0x0000ee00ff047b82 */ /* 0x000e620000000a00 */
[----:B------:R-:W-:Y:S04]  /*c230*/  VIADD R12, R212, 0xffffffff ;  /* 0xffffffffd40c7836 */ /* 0x000fe80000000000 */
[----:B-1----:R-:W-:Y:S01]  /*c240*/  IMAD.WIDE.U32 R14, R12, R4, RZ ;  /* 0x000000040c0e7225 */ /* 0x002fe200078e00ff */
        /* <DEDUP_REMOVED lines=12> */
[--C-:B------:R-:W-:Y:S01]  /*c310*/  IMAD.X R7, R7, 0x1, R8.reuse, P4 ;  /* 0x0000000107077824 */ /* 0x100fe200020e0608 */
[----:B------:R-:W-:Y:S02]  /*c320*/  LOP3.LUT R12, R12, 0x1e00, R201, 0xf8, !PT ;  /* 0x00001e000c0c7812 */ /* 0x000fe400078ef8c9 */
[CC--:B------:R-:W-:Y:S02]  /*c330*/  LEA R14, P4, R9.reuse, R208.reuse, 0x1 ;  /* 0x000000d0090e7211 */ /* 0x0c0fe400078808ff */
        /* <DEDUP_REMOVED lines=68> */
.L_x_1461:
        /* <DEDUP_REMOVED lines=8> */
[C---:B------:R-:W-:Y:S02]  /*c800*/  LEA R168, P1, R32.reuse, R206, 0x7 ;  /* 0x000000ce20a87211 */ /* 0x040fe400078238ff */
[C---:B------:R-:W-:Y:S02]  /*c810*/  LOP3.LUT R200, R181.reuse, 0x40, RZ, 0xfc, !PT ;  /* 0x00000040b5c87812 */ /* 0x040fe400078efcff */
[--C-:B------:R-:W-:Y:S02]  /*c820*/  LEA.HI.X R169, R32, R205, R33.reuse, 0x7, P1 ;  /* 0x000000cd20a97211 */ /* 0x100fe400008f3c21 */
[----:B------:R-:W-:Y:S02]  /*c830*/  ISETP.GE.AND P1, PT, R200, UR24, PT ;  /* 0x00000018c8007c0c */ /* 0x000fe4000bf26270 */
[CC--:B------:R-:W-:Y:S02]  /*c840*/  LEA R160, P0, R32.reuse, R197.reuse, 0x6 ;  /* 0x000000c520a07211 */ /* 0x0c0fe400078030ff */
[----:B------:R-:W-:Y:S02]  /*c850*/  LOP3.LUT R199, R181, 0x80, RZ, 0xfc, !PT ;  /* 0x00000080b5c77812 */ /* 0x000fe400078efcff */
[----:B------:R-:W-:Y:S02]  /*c860*/  LEA.HI.X R33, R32, R198, R33, 0x6, P0 ;  /* 0x000000c620217211 */ /* 0x000fe400000f3421 */
[----:B------:R-:W-:Y:S01]  /*c870*/  ISETP.GE.AND P0, PT, R199, UR24, PT ;  /* 0x00000018c7007c0c */ /* 0x000fe2000bf06270 */
[----:B------:R-:W-:Y:S01]  /*c880*/  @!PT LDS RZ, [RZ] ;  /* 0x00000000fffff984 */ /* 0x000fe20000000800 */
[----:B------:R-:W-:Y:S01]  /*c890*/  @!PT LDS RZ, [RZ] ;  /* 0x00000000fffff984 */ /* 0x000fe20000000800 */
[----:B------:R-:W-:Y:S01]  /*c8a0*/  @!PT LDS RZ, [RZ] ;  /* 0x00000000fffff984 */ /* 0x000fe20000000800 */
[----:B------:R-:W-:Y:S01]  /*c8b0*/  @!P3 LDGSTS.E.BYPASS.LTC128B.128 [R211+0xc000], desc[UR14][R168.64] ;  /* 0x0c000000a8d3bfae */ /* 0x000fe2000b981a0e */
[CC--:B------:R-:W-:Y:S02]  /*c8c0*/  LEA R166, P5, R160.reuse, R206.reuse, 0x1 ;  /* 0x000000cea0a67211 */ /* 0x0c0fe400078a08ff */
[C---:B------:R-:W-:Y:S03]  /*c8d0*/  IADD3 R35, P4, PT, R160.reuse, R197, RZ ;  /* 0x000000c5a0237210 */ /* 0x040fe60007f9e0ff */
[----:B------:R-:W-:Y:S01]  /*c8e0*/  @P3 STS.128 [R211+0xc000], RZ ;  /* 0x00c000ffd3003388 */ /* 0x000fe20000000c00 */
[----:B------:R-:W-:Y:S02]  /*c8f0*/  ISETP.GE.AND P3, PT, R181, UR24, PT ;  /* 0x00000018b5007c0c */ /* 0x000fe4000bf66270 */
[-C--:B------:R-:W-:Y:S03]  /*c900*/  LEA.HI.X R167, R160, R205.reuse, R33, 0x1, P5 ;  /* 0x000000cda0a77211 */ /* 0x080fe600028f0c21 */
[----:B------:R-:W-:Y:S01]  /*c910*/  @!PT LDS RZ, [RZ] ;  /* 0x00000000fffff984 */ /* 0x000fe20000000800 */
[----:B------:R-:W-:Y:S01]  /*c920*/  @!PT LDS RZ, [RZ] ;  /* 0x00000000fffff984 */ /* 0x000fe20000000800 */
[----:B------:R-:W-:Y:S01]  /*c930*/  @!PT LDS RZ, [RZ] ;  /* 0x00000000fffff984 */ /* 0x000fe20000000800 */
[----:B------:R-:W-:Y:S01]  /*c940*/  @!P1 LDGSTS.E.BYPASS.LTC128B.128 [R211+0xe000], desc[UR14][R168.64+0x80] ;  /* 0x0e000080a8d39fae */ /* 0x000fe2000b981a0e */
[----:B------:R-:W-:Y:S01]  /*c950*/  IMAD.X R162, R33, 0x1, R198, P4 ;  /* 0x0000000121a27824 */ /* 0x000fe200020e06c6 */
[C---:B------:R-:W-:Y:S04]  /*c960*/  LEA R34, P4, R35.reuse, R206, 0x1 ;  /* 0x000000ce23227211 */ /* 0x040fe800078808ff */
[----:B------:R-:W-:Y:S01]  /*c970*/  @P1 STS.128 [R211+0xe000], RZ ;  /* 0x00e000ffd3001388 */ /* 0x000fe20000000c00 */
[C---:B------:R-:W-:Y:S02]  /*c980*/  LEA R161, P2, R194.reuse, R160, 0x5 ;  /* 0x000000a0c2a17211 */ /* 0x040fe400078428ff */
[----:B------:R-:W-:Y:S03]  /*c990*/  LEA.HI.X R35, R35, R205, R162, 0x1, P4 ;  /* 0x000000cd23237211 */ /* 0x000fe600020f0ca2 */
[----:B------:R-:W-:Y:S01]  /*c9a0*/  @!PT LDS RZ, [RZ] ;  /* 0x00000000fffff984 */ /* 0x000fe20000000800 */
[----:B------:R-:W-:Y:S01]  /*c9b0*/  @!PT LDS RZ, [RZ] ;  /* 0x00000000fffff984 */ /* 0x000fe20000000800 */
[----:B------:R-:W-:Y:S01]  /*c9c0*/  @!PT LDS RZ, [RZ] ;  /* 0x00000000fffff984 */ /* 0x000fe20000000800 */
[----:B------:R-:W-:Y:S01]  /*c9d0*/  @!P0 LDGSTS.E.BYPASS.LTC128B.128 [R211+0x10000], desc[UR14][R168.64+0x100] ;  /* 0x10000100a8d38fae */ /* 0x000fe2000b981a0e */
[----:B------:R-:W-:Y:S02]  /*c9e0*/  LEA.HI.X R164, R194, R33, R195, 0x5, P2 ;  /* 0x00000021c2a47211 */ /* 0x000fe400010f2cc3 */
[C---:B------:R-:W-:Y:S03]  /*c9f0*/  LEA R32, P2, R161.reuse, R206, 0x1 ;  /* 0x000000cea1207211 */ /* 0x040fe600078408ff */
[----:B------:R-:W-:Y:S01]  /*ca00*/  @P0 STS.128 [R211+0x10000], RZ ;  /* 0x010000ffd3000388 */ /* 0x000fe20000000c00 */
[----:B------:R-:W-:Y:S02]  /*ca10*/  LOP3.LUT R132, R184, 0x8, RZ, 0xc0, !PT ;  /* 0x00000008b8847812 */ /* 0x000fe400078ec0ff */
        /* <DEDUP_REMOVED lines=8> */
[C---:B------:R-:W-:Y:S02]  /*caa0*/  LOP3.LUT R185, R3.reuse, R132, RZ, 0x3c, !PT ;  /* 0x0000008403b97212 */ /* 0x040fe400078e3cff */
[----:B------:R-:W-:Y:S03]  /*cab0*/  LOP3.LUT R132, R3, 0x8, R182, 0x78, !PT ;  /* 0x0000000803847812 */ /* 0x000fe600078e78b6 */
[----:B------:R-:W-:Y:S01]  /*cac0*/  @!PT LDS RZ, [RZ] ;  /* 0x00000000fffff984 */ /* 0x000fe20000000800 */
[----:B------:R-:W-:Y:S01]  /*cad0*/  @!PT LDS RZ, [RZ] ;  /* 0x00000000fffff984 */ /* 0x000fe20000000800 */
[----:B------:R-:W-:Y:S01]  /*cae0*/  @!PT LDS RZ, [RZ] ;  /* 0x00000000fffff984 */ /* 0x000fe20000000800 */
[----:B------:R-:W-:Y:S01]  /*caf0*/  @!P1 LDGSTS.E.BYPASS.LTC128B.128 [R211+0xe800], desc[UR14][R166.64+0x80] ;  /* 0x0e800080a6d39fae */ /* 0x000fe2000b981a0e */
[----:B------:R-:W-:Y:S02]  /*cb00*/  LOP3.LUT R193, R134, R185, RZ, 0xfc, !PT ;  /* 0x000000b986c17212 */ /* 0x000fe400078efcff */
[----:B------:R-:W-:Y:S03]  /*cb10*/  LOP3.LUT P2, RZ, R182, 0x4, RZ, 0xc0, !PT ;  /* 0x00000004b6ff7812 */ /* 0x000fe6000784c0ff */
[----:B------:R-:W-:Y:S01]  /*cb20*/  @P1 STS.128 [R211+0xe800], RZ ;  /* 0x00e800ffd3001388 */ /* 0x000fe20000000c00 */
[----:B------:R-:W-:Y:S01]  /*cb30*/  IMAD R191, R132, 0x2, R177 ;  /* 0x0000000284bf7824 */ /* 0x000fe200078e02b1 */
[----:B------:R-:W-:Y:S04]  /*cb40*/  LEA R193, R193, UR5, 0x1 ;  /* 0x00000005c1c17c11 */ /* 0x000fe8000f8e08ff */
[----:B------:R-:W-:Y:S01]  /*cb50*/  @!PT LDS RZ, [RZ] ;  /* 0x00000000fffff984 */ /* 0x000fe20000000800 */
[----:B------:R-:W-:Y:S01]  /*cb60*/  @!PT LDS RZ, [RZ] ;  /* 0x00000000fffff984 */ /* 0x000fe20000000800 */
[----:B------:R-:W-:Y:S01]  /*cb70*/  @!PT LDS RZ, [RZ] ;  /* 0x00000000fffff984 */ /* 0x000fe20000000800 */
[----:B------:R1:W-:Y:S01]  /*cb80*/  @!P0 LDGSTS.E.BYPASS.LTC128B.128 [R211+0x10800], desc[UR14][R166.64+0x100] ;  /* 0x10800100a6d38fae */ /* 0x0003e2000b981a0e */
[----:B------:R-:W-:Y:S02]  /*cb90*/  VIADD R187, R191, UR5 ;  /* 0x00000005bfbb7c36 */ /* 0x000fe40008000000 */
[--C-:B------:R-:W-:Y:S03]  /*cba0*/  IMAD.IADD R190, R176, 0x1, R193.reuse ;  /* 0x00000001b0be7824 */ /* 0x100fe600078e02c1 */
[----:B------:R-:W-:Y:S01]  /*cbb0*/  @P0 STS.128 [R211+0x10800], RZ ;  /* 0x010800ffd3000388 */ /* 0x000fe20000000c00 */
[----:B------:R-:W-:Y:S05]  /*cbc0*/  IMAD.IADD R186, R187, 0x1, R176 ;  /* 0x00000001bbba7824 */ /* 0x000fea00078e02b0 */
        /* <DEDUP_REMOVED lines=35> */
[----:B------:R-:W1:Y:S06]  /*ce00*/  LDSM.16.M88.4 R148, [R191+UR5+0x7800] ;  /* 0x00780005bf94783b */ /* 0x000e6c0008000200 */
[----:B------:R-:W-:Y:S06]  /*ce10*/  LDSM.16.M88.4 R152, [R190] ;  /* 0x00000000be98783b */ /* 0x000fec0000000200 */
[----:B------:R-:W2:Y:S01]  /*ce20*/  LDSM.16.M88.4 R156, [R186+0x6000] ;  /* 0x00600000ba9c783b */ /* 0x000ea20000000200 */
[C---:B---3--:R-:W-:Y:S08]  /*ce30*/  HMMA.16816.F32.BF16 R4, R132.reuse, R136, RZ ;  /* 0x000000888404723c */ /* 0x048ff000000418ff */
[C---:B------:R-:W-:Y:S01]  /*ce40*/  HMMA.16816.F32.BF16 R8, R132.reuse, R138, RZ ;  /* 0x0000008a8408723c */ /* 0x040fe200000418ff */
[----:B------:R-:W3:Y:S07]  /*ce50*/  LDSM.16.M88.4 R136, [R186+0x6800] ;  /* 0x00680000ba88783b */ /* 0x000eee0000000200 */
[C---:B----4-:R-:W-:Y:S08]  /*ce60*/  HMMA.16816.F32.BF16 R12, R132.reuse, R140, RZ ;  /* 0x0000008c840c723c */ /* 0x050ff000000418ff */
[C---:B------:R-:W-:Y:S01]  /*ce70*/  HMMA.16816.F32.BF16 R16, R132.reuse, R142, RZ ;  /* 0x0000008e8410723c */ /* 0x040fe200000418ff */
[----:B------:R-:W4:Y:S07]  /*ce80*/  LDSM.16.M88.4 R140, [R186+0x7000] ;  /* 0x00700000ba8c783b */ /* 0x000f2e0000000200 */
[C---:B-----5:R-:W-:Y:S01]  /*ce90*/  HMMA.16816.F32.BF16 R20, R132.reuse, R144, RZ ;  /* 0x000000908414723c */ /* 0x060fe200000418ff */
[----:B------:R-:W-:Y:S05]  /*cea0*/  SEL R144, R179, 0xffffffc0, !P2 ;  /* 0xffffffc0b3907807 */ /* 0x000fea0005000000 */
[----:B------:R-:W-:Y:S02]  /*ceb0*/  IMAD.IADD R189, R144, 0x1, R193 ;  /* 0x0000000190bd7824 */ /* 0x000fe400078e02c1 */
[C---:B------:R-:W-:Y:S01]  /*cec0*/  HMMA.16816.F32.BF16 R24, R132.reuse, R146, RZ ;  /* 0x000000928418723c */ /* 0x040fe200000418ff */
[----:B------:R-:W-:Y:S02]  /*ced0*/  IMAD.IADD R187, R187, 0x1, R144 ;  /* 0x00000001bbbb7824 */ /* 0x000fe400078e0290 */
[----:B------:R-:W-:Y:S01]  /*cee0*/  LDSM.16.M88.4 R144, [R189] ;  /* 0x00000000bd90783b */ /* 0x000fe20000000200 */
[C---:B------:R-:W-:Y:S02]  /*cef0*/  IMAD.IADD R188, R176.reuse, 0x1, R189 ;  /* 0x00000001b0bc7824 */ /* 0x040fe400078e02bd */
[----:B------:R-:W-:Y:S02]  /*cf00*/  IMAD.IADD R3, R176, 0x1, R187 ;  /* 0x00000001b0037824 */ /* 0x000fe400078e02bb */
[C---:B-1----:R-:W-:Y:S01]  /*cf10*/  HMMA.16816.F32.BF16 R28, R132.reuse, R148, RZ ;  /* 0x00000094841c723c */ /* 0x042fe200000418ff */
[----:B------:R-:W-:Y:S06]  /*cf20*/  LDSM.16.M88.4 R160, [R188] ;  /* 0x00000000bca0783b */ /* 0x000fec0000000200 */
[----:B------:R-:W-:Y:S01]  /*cf30*/  LDSM.16.M88.4 R164, [R3+0x6000] ;  /* 0x0060000003a4783b */ /* 0x000fe20000000200 */
[----:B--2---:R-:W-:Y:S05]  /*cf40*/  HMMA.16816.F32.BF16 R32, R132, R150, RZ ;  /* 0x000000968420723c */ /* 0x004fea00000418ff */
[----:B------:R-:W1:Y:S03]  /*cf50*/  LDSM.16.M88.4 R132, [R186+0x7800] ;  /* 0x00780000ba84783b */ /* 0x000e660000000200 */
[C---:B------:R-:W-:Y:S03]  /*cf60*/  HMMA.16816.F32.BF16 R4, R152.reuse, R156, R4 ;  /* 0x0000009c9804723c */ /* 0x040fe60000041804 */
[----:B------:R-:W2:Y:S05]  /*cf70*/  LDSM.16.M88.4 R148, [R187+0x6000] ;  /* 0x00600000bb94783b */ /* 0x000eaa0000000200 */
[C---:B------:R-:W-:Y:S01]  /*cf80*/  HMMA.16816.F32.BF16 R8, R152.reuse, R158, R8 ;  /* 0x0000009e9808723c */ /* 0x040fe20000041808 */
[----:B------:R-:W5:Y:S06]  /*cf90*/  LDSM.16.M88.4 R156, [R187+0x6800] ;  /* 0x00680000bb9c783b */ /* 0x000f6c0000000200 */
[----:B------:R-:W-:Y:S01]  /*cfa0*/  LDSM.16.M88.4 R168, [R3+0x6800] ;  /* 0x0068000003a8783b */ /* 0x000fe20000000200 */
[C---:B---3--:R-:W-:Y:S05]  /*cfb0*/  HMMA.16816.F32.BF16 R12, R152.reuse, R136, R12 ;  /* 0x00000088980c723c */ /* 0x048fea000004180c */
[----:B------:R-:W-:Y:S03]  /*cfc0*/  LDSM.16.M88.4 R172, [R187+0x8800] ;  /* 0x00880000bbac783b */ /* 0x000fe60000000200 */
[C---:B------:R-:W-:Y:S03]  /*cfd0*/  HMMA.16816.F32.BF16 R16, R152.reuse, R138, R16 ;  /* 0x0000008a9810723c */ /* 0x040fe60000041810 */
[----:B------:R-:W3:Y:S05]  /*cfe0*/  LDSM.16.M88.4 R136, [R187+0x7000] ;  /* 0x00700000bb88783b */ /* 0x000eea0000000200 */
[C---:B----4-:R-:W-:Y:S08]  /*cff0*/  HMMA.16816.F32.BF16 R20, R152.reuse, R140, R20 ;  /* 0x0000008c9814723c */ /* 0x050ff00000041814 */
[C---:B------:R-:W-:Y:S01]  /*d000*/  HMMA.16816.F32.BF16 R24, R152.reuse, R142, R24 ;  /* 0x0000008e9818723c */ /* 0x040fe20000041818 */
[----:B------:R-:W4:Y:S07]  /*d010*/  LDSM.16.M88.4 R140, [R187+0x7800] ;  /* 0x00780000bb8c783b */ /* 0x000f2e0000000200 */
[C---:B-1----:R-:W-:Y:S08]  /*d020*/  HMMA.16816.F32.BF16 R28, R152.reuse, R132, R28 ;  /* 0x00000084981c723c */ /* 0x042ff0000004181c */
[----:B------:R-:W-:Y:S01]  /*d030*/  HMMA.16816.F32.BF16 R32, R152, R134, R32 ;  /* 0x000000869820723c */ /* 0x000fe20000041820 */
[----:B------:R-:W1:Y:S06]  /*d040*/  LDSM.16.M88.4 R132, [R3+0x7000] ;  /* 0x007000000384783b */ /* 0x000e6c0000000200 */
[----:B------:R-:W-:Y:S01]  /*d050*/  LDSM.16.M88.4 R152, [R191+UR5+0x8000] ;  /* 0x00800005bf98783b */ /* 0x000fe20008000200 */
[C---:B--2---:R-:W-:Y:S08]  /*d060*/  HMMA.16816.F32.BF16 R4, R144.reuse, R148, R4 ;  /* 0x000000949004723c */ /* 0x044ff00000041804 */
[C---:B------:R-:W-:Y:S01]  /*d070*/  HMMA.16816.F32.BF16 R8, R144.reuse, R150, R8 ;  /* 0x000000969008723c */ /* 0x040fe20000041808 */
[----:B------:R-:W2:Y:S07]  /*d080*/  LDSM.16.M88.4 R148, [R3+0x7800] ;  /* 0x007800000394783b */ /* 0x000eae0000000200 */
[C---:B-----5:R-:W-:Y:S08]  /*d090*/  HMMA.16816.F32.BF16 R12, R144.reuse, R156, R12 ;  /* 0x0000009c900c723c */ /* 0x060ff0000004180c */
[C---:B------:R-:W-:Y:S01]  /*d0a0*/  HMMA.16816.F32.BF16 R16, R144.reuse, R158, R16 ;  /* 0x0000009e9010723c */ /* 0x040fe20000041810 */
[----:B------:R-:W-:Y:S07]  /*d0b0*/  LDSM.16.M88.4 R156, [R191+UR5+0x8800] ;  /* 0x00880005bf9c783b */ /* 0x000fee0008000200 */
[C---:B---3--:R-:W-:Y:S08]  /*d0c0*/  HMMA.16816.F32.BF16 R20, R144.reuse, R136, R20 ;  /* 0x000000889014723c */ /* 0x048ff00000041814 */
[C---:B------:R-:W-:Y:S01]  /*d0d0*/  HMMA.16816.F32.BF16 R24, R144.reuse, R138, R24 ;  /* 0x0000008a9018723c */ /* 0x040fe20000041818 */
[----:B------:R-:W3:Y:S07]  /*d0e0*/  LDSM.16.M88.4 R136, [R193+0x2000] ;  /* 0x00200000c188783b */ /* 0x000eee0000000200 */
[C---:B----4-:R-:W-:Y:S08]  /*d0f0*/  HMMA.16816.F32.BF16 R28, R144.reuse, R140, R28 ;  /* 0x0000008c901c723c */ /* 0x050ff0000004181c */
[----:B------:R-:W-:Y:S01]  /*d100*/  HMMA.16816.F32.BF16 R32, R144, R142, R32 ;  /* 0x0000008e9020723c */ /* 0x000fe20000041820 */
[----:B------:R-:W4:Y:S06]  /*d110*/  LDSM.16.M88.4 R140, [R191+UR5+0x9000] ;  /* 0x00900005bf8c783b */ /* 0x000f2c0008000200 */
[----:B------:R-:W-:Y:S01]  /*d120*/  LDSM.16.M88.4 R144, [R190+0x2000] ;  /* 0x00200000be90783b */ /* 0x000fe20000000200 */
        /* <DEDUP_REMOVED lines=18> */
[----:B------:R-:W5:Y:S07]  /*d250*/  LDSM.16.M88.4 R156, [R189+0x2000] ;  /* 0x00200000bd9c783b */ /* 0x000f6e0000000200 */
[C---:B----4-:R-:W-:Y:S08]  /*d260*/  HMMA.16816.F32.BF16 R20, R136.reuse, R140, R20 ;  /* 0x0000008c8814723c */ /* 0x050ff00000041814 */
        /* <DEDUP_REMOVED lines=17> */
[----:B------:R-:W3:Y:S06]  /*d380*/  LDSM.16.M88.4 R144, [R3+0x8800] ;  /* 0x008800000390783b */ /* 0x000eec0000000200 */
[----:B------:R-:W3:Y:S01]  /*d390*/  LDSM.16.M88.4 R152, [R3+0x9000] ;  /* 0x009000000398783b */ /* 0x000ee20000000200 */
[C---:B-----5:R-:W-:Y:S08]  /*d3a0*/  HMMA.16816.F32.BF16 R4, R156.reuse, R160, R4 ;  /* 0x000000a09c04723c */ /* 0x060ff00000041804 */
[C---:B------:R-:W-:Y:S01]  /*d3b0*/  HMMA.16816.F32.BF16 R8, R156.reuse, R162, R8 ;  /* 0x000000a29c08723c */ /* 0x040fe20000041808 */
[----:B------:R-:W5:Y:S07]  /*d3c0*/  LDSM.16.M88.4 R160, [R3+0x9800] ;  /* 0x0098000003a0783b */ /* 0x000f6e0000000200 */
[C---:B------:R-:W-:Y:S08]  /*d3d0*/  HMMA.16816.F32.BF16 R12, R156.reuse, R172, R12 ;  /* 0x000000ac9c0c723c */ /* 0x040ff0000004180c */
[C---:B------:R-:W-:Y:S08]  /*d3e0*/  HMMA.16816.F32.BF16 R16, R156.reuse, R174, R16 ;  /* 0x000000ae9c10723c */ /* 0x040ff00000041810 */
[C---:B-1----:R-:W-:Y:S08]  /*d3f0*/  HMMA.16816.F32.BF16 R20, R156.reuse, R132, R20 ;  /* 0x000000849c14723c */ /* 0x042ff00000041814 */
[C---:B------:R-:W-:Y:S01]  /*d400*/  HMMA.16816.F32.BF16 R24, R156.reuse, R134, R24 ;  /* 0x000000869c18723c */ /* 0x040fe20000041818 */
[----:B------:R-:W1:Y:S07]  /*d410*/  LDSM.16.M88.4 R132, [R191+UR5+0xa800] ;  /* 0x00a80005bf84783b */ /* 0x000e6e0008000200 */
[C---:B----4-:R-:W-:Y:S08]  /*d420*/  HMMA.16816.F32.BF16 R28, R156.reuse, R136, R28 ;  /* 0x000000889c1c723c */ /* 0x050ff0000004181c */
[----:B------:R-:W-:Y:S01]  /*d430*/  HMMA.16816.F32.BF16 R32, R156, R138, R32 ;  /* 0x0000008a9c20723c */ /* 0x000fe20000041820 */
[----:B------:R-:W4:Y:S06]  /*d440*/  LDSM.16.M88.4 R136, [R191+UR5+0xb000] ;  /* 0x00b00005bf88783b */ /* 0x000f2c0008000200 */
[----:B------:R-:W-:Y:S01]  /*d450*/  LDSM.16.M88.4 R156, [R187+0xa000] ;  /* 0x00a00000bb9c783b */ /* 0x000fe20000000200 */
        /* <DEDUP_REMOVED lines=9> */
[C---:B-----5:R-:W-:Y:S08]  /*d4f0*/  HMMA.16816.F32.BF16 R28, R140.reuse, R160, R28 ;  /* 0x000000a08c1c723c */ /* 0x060ff0000004181c */
[----:B------:R-:W-:Y:S01]  /*d500*/  HMMA.16816.F32.BF16 R32, R140, R162, R32 ;  /* 0x000000a28c20723c */ /* 0x000fe20000041820 */
[----:B------:R-:W2:Y:S06]  /*d510*/  LDSM.16.M88.4 R140, [R191+UR5+0xb800] ;  /* 0x00b80005bf8c783b */ /* 0x000eac0008000200 */
[----:B------:R-:W-:Y:S01]  /*d520*/  LDSM.16.M88.4 R160, [R187+0xa800] ;  /* 0x00a80000bba0783b */ /* 0x000fe20000000200 */
        /* <DEDUP_REMOVED lines=11> */
[----:B------:R-:W2:Y:S06]  /*d5e0*/  LDSM.16.M88.4 R140, [R189+0x4000] ;  /* 0x00400000bd8c783b */ /* 0x000eac0000000200 */
[----:B------:R-:W4:Y:S01]  /*d5f0*/  LDSM.16.M88.4 R164, [R187+0xb000] ;  /* 0x00b00000bba4783b */ /* 0x000f220000000200 */
[C---:B------:R-:W-:Y:S08]  /*d600*/  HMMA.16816.F32.BF16 R4, R144.reuse, R148, R4 ;  /* 0x000000949004723c */ /* 0x040ff00000041804 */
[C---:B------:R-:W-:Y:S01]  /*d610*/  HMMA.16816.F32.BF16 R8, R144.reuse, R150, R8 ;  /* 0x000000969008723c */ /* 0x040fe20000041808 */
[----:B------:R-:W-:Y:S07]  /*d620*/  LDSM.16.M88.4 R148, [R3+0xa000] ;  /* 0x00a000000394783b */ /* 0x000fee0000000200 */
[C---:B-1----:R-:W-:Y:S08]  /*d630*/  HMMA.16816.F32.BF16 R12, R144.reuse, R132, R12 ;  /* 0x00000084900c723c */ /* 0x042ff0000004180c */
[C---:B------:R-:W-:Y:S01]  /*d640*/  HMMA.16816.F32.BF16 R16, R144.reuse, R134, R16 ;  /* 0x000000869010723c */ /* 0x040fe20000041810 */
[----:B------:R-:W1:Y:S07]  /*d650*/  LDSM.16.M88.4 R132, [R188+0x4000] ;  /* 0x00400000bc84783b */ /* 0x000e6e0000000200 */
[C---:B------:R-:W-:Y:S08]  /*d660*/  HMMA.16816.F32.BF16 R20, R144.reuse, R152, R20 ;  /* 0x000000989014723c */ /* 0x040ff00000041814 */
[C---:B------:R-:W-:Y:S08]  /*d670*/  HMMA.16816.F32.BF16 R24, R144.reuse, R154, R24 ;  /* 0x0000009a9018723c */ /* 0x040ff00000041818 */
[C---:B---3--:R-:W-:Y:S08]  /*d680*/  HMMA.16816.F32.BF16 R28, R144.reuse, R136, R28 ;  /* 0x00000088901c723c */ /* 0x048ff0000004181c */
[----:B------:R-:W-:Y:S01]  /*d690*/  HMMA.16816.F32.BF16 R32, R144, R138, R32 ;  /* 0x0000008a9020723c */ /* 0x000fe20000041820 */
[----:B------:R-:W3:Y:S07]  /*d6a0*/  LDSM.16.M88.4 R136, [R3+0xa800] ;  /* 0x00a800000388783b */ /* 0x000eee0000000200 */
[C---:B--2---:R-:W-:Y:S08]  /*d6b0*/  HMMA.16816.F32.BF16 R4, R140.reuse, R156, R4 ;  /* 0x0000009c8c04723c */ /* 0x044ff00000041804 */
[C---:B------:R-:W-:Y:S08]  /*d6c0*/  HMMA.16816.F32.BF16 R8, R140.reuse, R158, R8 ;  /* 0x0000009e8c08723c */ /* 0x040ff00000041808 */
[C---:B------:R-:W-:Y:S08]  /*d6d0*/  HMMA.16816.F32.BF16 R12, R140.reuse, R160, R12 ;  /* 0x000000a08c0c723c */ /* 0x040ff0000004180c */
[C---:B------:R-:W-:Y:S08]  /*d6e0*/  HMMA.16816.F32.BF16 R16, R140.reuse, R162, R16 ;  /* 0x000000a28c10723c */ /* 0x040ff00000041810 */
[C---:B----4-:R-:W-:Y:S08]  /*d6f0*/  HMMA.16816.F32.BF16 R20, R140.reuse, R164, R20 ;  /* 0x000000a48c14723c */ /* 0x050ff00000041814 */
[C---:B------:R-:W-:Y:S03]  /*d700*/  HMMA.16816.F32.BF16 R24, R140.reuse, R166, R24 ;  /* 0x000000a68c18723c */ /* 0x040fe60000041818 */
[----:B------:R-:W-:Y:S05]  /*d710*/  IMAD.SHL.U32 R166, R182, 0x2, RZ ;  /* 0x00000002b6a67824 */ /* 0x000fea00078e00ff */
[----:B------:R-:W-:Y:S01]  /*d720*/  LOP3.LUT R167, R166, 0x6, RZ, 0xc0, !PT ;  /* 0x00000006a6a77812 */ /* 0x000fe200078ec0ff */
[C---:B------:R-:W-:Y:S04]  /*d730*/  HMMA.16816.F32.BF16 R28, R140.reuse, R168, R28 ;  /* 0x000000a88c1c723c */ /* 0x040fe8000004181c */
[----:B------:R-:W-:Y:S04]  /*d740*/  IMAD R160, R212, 0x40, R167 ;  /* 0x00000040d4a07824 */ /* 0x000fe800078e02a7 */
[----:B------:R-:W-:Y:S01]  /*d750*/  HMMA.16816.F32.BF16 R32, R140, R170, R32 ;  /* 0x000000aa8c20723c */ /* 0x000fe20000041820 */
[----:B------:R-:W2:Y:S02]  /*d760*/  LDSM.16.M88.4 R140, [R3+0xb000] ;  /* 0x00b00000038c783b */ /* 0x000ea40000000200 */
[C---:B------:R-:W-:Y:S02]  /*d770*/  VIADD R165, R160.reuse, UR12 ;  /* 0x0000000ca0a57c36 */ /* 0x040fe40008000000 */
[----:B------:R-:W-:Y:S02]  /*d780*/  VIADD R161, R160, 0x38 ;  /* 0x00000038a0a17836 */ /* 0x000fe40000000000 */
[--C-:B------:R-:W-:Y:S01]  /*d790*/  IMAD.IADD R168, R204, 0x1, -R165.reuse ;  /* 0x00000001cca87824 */ /* 0x100fe200078e0aa5 */
[C---:B-1----:R-:W-:Y:S05]  /*d7a0*/  HMMA.16816.F32.BF16 R4, R132.reuse, R148, R4 ;  /* 0x000000948404723c */ /* 0x042fea0000041804 */
[----:B------:R-:W-:Y:S02]  /*d7b0*/  VIADD R163, R161, UR12 ;  /* 0x0000000ca1a37c36 */ /* 0x000fe40008000000 */
[----:B------:R-:W-:Y:S01]  /*d7c0*/  IMAD.IADD R162, R192, 0x1, -R165 ;  /* 0x00000001c0a27824 */ /* 0x000fe200078e0aa5 */
[----:B------:R-:W-:Y:S01]  /*d7d0*/  IABS R165, R168 ;  /* 0x000000a800a57213 */ /* 0x000fe20000000000 */
[C---:B------:R-:W-:Y:S03]  /*d7e0*/  HMMA.16816.F32.BF16 R8, R132.reuse, R150, R8 ;  /* 0x000000968408723c */ /* 0x040fe60000041808 */
[----:B------:R-:W-:Y:S01]  /*d7f0*/  IADD3 R164, PT, PT, R204, 0x37, -R163 ;  /* 0x00000037cca47810 */ /* 0x000fe20007ffe8a3 */
[C---:B------:R-:W-:Y:S01]  /*d800*/  VIADD R225, R160.reuse, 0x8 ;  /* 0x00000008a0e17836 */ /* 0x040fe20000000000 */
[----:B------:R-:W-:Y:S01]  /*d810*/  I2FP.F32.S32 R165, R165 ;  /* 0x000000a500a57245 */ /* 0x000fe20000201400 */
[----:B------:R-:W-:Y:S01]  /*d820*/  VIADD R175, R160, 0x9 ;  /* 0x00000009a0af7836 */ /* 0x000fe20000000000 */
[----:B------:R-:W-:Y:S01]  /*d830*/  IABS R164, R164 ;  /* 0x000000a400a47213 */ /* 0x000fe20000000000 */
[C---:B---3--:R-:W-:Y:S03]  /*d840*/  HMMA.16816.F32.BF16 R12, R132.reuse, R136, R12 ;  /* 0x00000088840c723c */ /* 0x048fe6000004180c */
[----:B------:R-:W-:Y:S01]  /*d850*/  IABS R162, R162 ;  /* 0x000000a200a27213 */ /* 0x000fe20000000000 */
[----:B------:R-:W-:Y:S01]  /*d860*/  FFMA.FTZ R4, R165, -UR25, R4 ;  /* 0x80000019a5047c23 */ /* 0x000fe20008010004 */
[----:B------:R-:W-:Y:S01]  /*d870*/  I2FP.F32.S32 R164, R164 ;  /* 0x000000a400a47245 */ /* 0x000fe20000201400 */
[----:B------:R-:W-:Y:S01]  /*d880*/  IMAD.U32 R165, RZ, RZ, UR23 ;  /* 0x00000017ffa57e24 */ /* 0x000fe2000f8e00ff */
[----:B------:R-:W-:Y:S01]  /*d890*/  I2FP.F32.S32 R169, R162 ;  /* 0x000000a200a97245 */ /* 0x000fe20000201400 */
[C---:B------:R-:W-:Y:S01]  /*d8a0*/  HMMA.16816.F32.BF16 R16, R132.reuse, R138, R16 ;  /* 0x0000008a8410723c */ /* 0x040fe20000041810 */
[----:B------:R-:W1:Y:S01]  /*d8b0*/  LDSM.16.M88.4 R136, [R3+0xb800] ;  /* 0x00b800000388783b */ /* 0x000e620000000200 */
[----:B------:R-:W-:Y:S04]  /*d8c0*/  DEPBAR.LE SB0, 0x0 ;  /* 0x000080000000791a */ /* 0x000fe80000000000 */
[--C-:B------:R-:W-:Y:S01]  /*d8d0*/  IADD3 R174, PT, PT, R204, -UR12, -R165.reuse ;  /* 0x8000000cccae7c10 */ /* 0x100fe2000fffe8a5 */
[----:B------:R-:W-:Y:S01]  /*d8e0*/  BAR.SYNC.DEFER_BLOCKING 0x0 ;  /* 0x0000000000007b1d */ /* 0x000fe20000010000 */
[----:B------:R-:W-:Y:S01]  /*d8f0*/  IADD3 R162, PT, PT, R192, -UR12, -R165 ;  /* 0x8000000cc0a27c10 */ /* 0x000fe2000fffe8a5 */
[C---:B--2---:R-:W-:Y:S05]  /*d900*/  HMMA.16816.F32.BF16 R20, R132.reuse, R140, R20 ;  /* 0x0000008c8414723c */ /* 0x044fea0000041814 */
[-C--:B------:R-:W-:Y:S01]  /*d910*/  ISETP.GT.AND P6, PT, R174, R160.reuse, PT ;  /* 0x000000a0ae00720c */ /* 0x080fe20003fc4270 */
[----:B------:R-:W-:Y:S01]  /*d920*/  VIADD R165, R160, 0x1 ;  /* 0x00000001a0a57836 */ /* 0x000fe20000000000 */
[----:B------:R-:W-:Y:S01]  /*d930*/  ISETP.GT.AND P5, PT, R162, R160, PT ;  /* 0x000000a0a200720c */ /* 0x000fe20003fa4270 */
[----:B------:R-:W-:Y:S01]  /*d940*/  FFMA.FTZ R5, R164, -UR25, R5 ;  /* 0x80000019a4057c23 */ /* 0x000fe20008010005 */
[--C-:B------:R-:W-:Y:S01]  /*d950*/  IADD3 R164, PT, PT, R192, 0x37, -R163.reuse ;  /* 0x00000037c0a47810 */ /* 0x100fe20007ffe8a3 */
[----:B------:R-:W-:Y:S01]  /*d960*/  FFMA.FTZ R6, R169, -UR25, R6 ;  /* 0x80000019a9067c23 */ /* 0x000fe20008010006 */
[-C--:B------:R-:W-:Y:S01]  /*d970*/  ISETP.GT.AND P4, PT, R174, R165.reuse, PT ;  /* 0x000000a5ae00720c */ /* 0x080fe20003f84270 */
[----:B------:R-:W-:Y:S01]  /*d980*/  VIADD R227, R160, 0x10 ;  /* 0x00000010a0e37836 */ /* 0x000fe20000000000 */
[----:B------:R-:W-:Y:S01]  /*d990*/  IABS R168, R164 ;  /* 0x000000a400a87213 */ /* 0x000fe20000000000 */
[C---:B------:R-:W-:Y:S03]  /*d9a0*/  HMMA.16816.F32.BF16 R24, R132.reuse, R142, R24 ;  /* 0x0000008e8418723c */ /* 0x040fe60000041818 */
[----:B------:R-:W-:Y:S01]  /*d9b0*/  FSEL R172, R4, -INF , !P6 ;  /* 0xff80000004ac7808 */ /* 0x000fe20007000000 */
[----:B------:R-:W-:Y:S01]  /*d9c0*/  IMAD.IADD R242, R204, 0x1, -R163 ;  /* 0x00000001ccf27824 */ /* 0x000fe200078e0aa3 */
[----:B------:R-:W-:Y:S02]  /*d9d0*/  FSEL R164, R5, -INF , !P4 ;  /* 0xff80000005a47808 */ /* 0x000fe40006000000 */
[----:B------:R-:W-:Y:S02]  /*d9e0*/  FSEL R173, R6, -INF , !P5 ;  /* 0xff80000006ad7808 */ /* 0x000fe40006800000 */
[----:B------:R-:W-:Y:S02]  /*d9f0*/  ISETP.GT.AND P6, PT, R162, R165, PT ;  /* 0x000000a5a200720c */ /* 0x000fe40003fc4270 */
[----:B------:R-:W-:Y:S02]  /*da00*/  I2FP.F32.S32 R168, R168 ;  /* 0x000000a800a87245 */ /* 0x000fe40000201400 */
[C---:B------:R-:W-:Y:S02]  /*da10*/  ISETP.GE.AND P4, PT, R165.reuse, R203, PT ;  /* 0x000000cba500720c */ /* 0x040fe40003f86270 */
[----:B------:R-:W-:Y:S01]  /*da20*/  ISETP.GE.AND P5, PT, R165, R202, PT ;  /* 0x000000caa500720c */ /* 0x000fe20003fa6270 */
[----:B------:R-:W-:Y:S01]  /*da30*/  FFMA.FTZ R7, R168, -UR25, R7 ;  /* 0x80000019a8077c23 */ /* 0x000fe20008010007 */
[C-C-:B------:R-:W-:Y:S01]  /*da40*/  IADD3 R165, PT, PT, R204.reuse, 0x28, -R163.reuse ;  /* 0x00000028cca57810 */ /* 0x140fe20007ffe8a3 */
[C---:B-1----:R-:W-:Y:S03]  /*da50*/  HMMA.16816.F32.BF16 R28, R132.reuse, R136, R28 ;  /* 0x00000088841c723c */ /* 0x042fe6000004181c */
[--C-:B------:R-:W-:Y:S02]  /*da60*/  IADD3 R171, PT, PT, R204, 0x30, -R163.reuse ;  /* 0x00000030ccab7810 */ /* 0x100fe40007ffe8a3 */
[----:B------:R-:W-:Y:S02]  /*da70*/  IABS R165, R165 ;  /* 0x000000a500a57213 */ /* 0x000fe40000000000 */
[--C-:B------:R-:W-:Y:S01]  /*da80*/  IADD3 R168, PT, PT, R192, 0x2f, -R163.reuse ;  /* 0x0000002fc0a87810 */ /* 0x100fe20007ffe8a3 */
[----:B------:R-:W-:Y:S03]  /*da90*/  HMMA.16816.F32.BF16 R32, R132, R138, R32 ;  /* 0x0000008a8420723c */ /* 0x000fe60000041820 */
[----:B------:R-:W-:Y:S02]  /*daa0*/  IABS R171, R171 ;  /* 0x000000ab00ab7213 */ /* 0x000fe40000000000 */
[--C-:B------:R-:W-:Y:S02]  /*dab0*/  IADD3 R170, PT, PT, R204, 0x2f, -R163.reuse ;  /* 0x0000002fccaa7810 */ /* 0x100fe40007ffe8a3 */
[----:B------:R-:W-:Y:S02]  /*dac0*/  I2FP.F32.S32 R165, R165 ;  /* 0x000000a500a57245 */ /* 0x000fe40000201400 */
[----:B------:R-:W-:Y:S02]  /*dad0*/  IABS R168, R168 ;  /* 0x000000a800a87213 */ /* 0x000fe40000000000 */
[----:B------:R-:W-:Y:S01]  /*dae0*/  I2FP.F32.S32 R171, R171 ;  /* 0x000000ab00ab7245 */ /* 0x000fe20000201400 */
[----:B------:R-:W-:Y:S01]  /*daf0*/  FFMA.FTZ R12, R165, -UR25, R12 ;  /* 0x80000019a50c7c23 */ /* 0x000fe2000801000c */
[----:B------:R-:W-:Y:S02]  /*db00*/  IABS R170, R170 ;  /* 0x000000aa00aa7213 */ /* 0x000fe40000000000 */
[----:B------:R-:W-:Y:S01]  /*db10*/  IADD3 R169, PT, PT, R192, 0x30, -R163 ;  /* 0x00000030c0a97810 */ /* 0x000fe20007ffe8a3 */
[----:B------:R-:W-:Y:S01]  /*db20*/  FFMA.FTZ R8, R171, -UR25, R8 ;  /* 0x80000019ab087c23 */ /* 0x000fe20008010008 */
[----:B------:R-:W-:Y:S02]  /*db30*/  I2FP.F32.S32 R168, R168 ;  /* 0x000000a800a87245 */ /* 0x000fe40000201400 */
[----:B------:R-:W-:Y:S02]  /*db40*/  I2FP.F32.S32 R170, R170 ;  /* 0x000000aa00aa7245 */ /* 0x000fe40000201400 */
[----:B------:R-:W-:Y:S01]  /*db50*/  FSEL R165, R7, -INF , !P6 ;  /* 0xff80000007a57808 */ /* 0x000fe20007000000 */
[----:B------:R-:W-:Y:S01]  /*db60*/  FFMA.FTZ R11, R168, -UR25, R11 ;  /* 0x80000019a80b7c23 */ /* 0x000fe2000801000b */
[----:B------:R-:W-:Y:S01]  /*db70*/  IABS R169, R169 ;  /* 0x000000a900a97213 */ /* 0x000fe20000000000 */
[----:B------:R-:W-:Y:S01]  /*db80*/  FFMA.FTZ R9, R170, -UR25, R9 ;  /* 0x80000019aa097c23 */ /* 0x000fe20008010009 */
[----:B------:R-:W-:Y:S02]  /*db90*/  ISETP.GT.AND P6, PT, R174, R225, PT ;  /* 0x000000e1ae00720c */ /* 0x000fe40003fc4270 */
[----:B------:R-:W-:Y:S02]  /*dba0*/  I2FP.F32.S32 R169, R169 ;  /* 0x000000a900a97245 */ /* 0x000fe40000201400 */
[----:B------:R-:W-:Y:S02]  /*dbb0*/  FSEL R168, R8, -INF , !P6 ;  /* 0xff80000008a87808 */ /* 0x000fe40007000000 */
[----:B------:R-:W-:Y:S01]  /*dbc0*/  ISETP.GT.AND P6, PT, R174, R175, PT ;  /* 0x000000afae00720c */ /* 0x000fe20003fc4270 */
[----:B------:R-:W-:Y:S01]  /*dbd0*/  FFMA.FTZ R10, R169, -UR25, R10 ;  /* 0x80000019a90a7c23 */ /* 0x000fe2000801000a */
[--C-:B------:R-:W-:Y:S02]  /*dbe0*/  IADD3 R189, PT, PT, R192, 0x28, -R163.reuse ;  /* 0x00000028c0bd7810 */ /* 0x100fe40007ffe8a3 */
        /* <DEDUP_REMOVED lines=12> */
[----:B------:R-:W-:Y:S02]  /*dcb0*/  I2FP.F32.S32 R220, R220 ;  /* 0x000000dc00dc7245 */ /* 0x000fe40000201400 */
[----:B------:R-:W-:Y:S02]  /*dcc0*/  FSEL R172, R172, -INF , !P6 ;  /* 0xff800000acac7808 */ /* 0x000fe40007000000 */
[----:B------:R-:W-:Y:S01]  /*dcd0*/  ISETP.GE.AND P6, PT, R160, R202, PT ;  /* 0x000000caa000720c */ /* 0x000fe20003fc6270 */
[----:B------:R-:W-:Y:S01]  /*dce0*/  FFMA.FTZ R13, R220, -UR25, R13 ;  /* 0x80000019dc0d7c23 */ /* 0x000fe2000801000d */
[----:B------:R-:W-:Y:S02]  /*dcf0*/  FSEL R165, R165, -INF , !P5 ;  /* 0xff800000a5a57808 */ /* 0x000fe40006800000 */
[----:B------:R-:W-:Y:S02]  /*dd00*/  FSEL R173, R173, -INF , !P6 ;  /* 0xff800000adad7808 */ /* 0x000fe40007000000 */
[--C-:B------:R-:W-:Y:S02]  /*dd10*/  IADD3 R188, PT, PT, R192, 0x27, -R163.reuse ;  /* 0x00000027c0bc7810 */ /* 0x100fe40007ffe8a3 */
[----:B------:R-:W-:Y:S02]  /*dd20*/  ISETP.GT.AND P6, PT, R174, R189, PT ;  /* 0x000000bdae00720c */ /* 0x000fe40003fc4270 */
[----:B------:R-:W-:Y:S02]  /*dd30*/  ISETP.GT.AND P5, PT, R162, R227, PT ;  /* 0x000000e3a200720c */ /* 0x000fe40003fa4270 */
[----:B------:R-:W-:Y:S02]  /*dd40*/  IABS R188, R188 ;  /* 0x000000bc00bc7213 */ /* 0x000fe40000000000 */
[----:B------:R-:W-:Y:S02]  /*dd50*/  FSEL R220, R13, -INF , !P6 ;  /* 0xff8000000ddc7808 */ /* 0x000fe40007000000 */
[----:B------:R-:W-:Y:S02]  /*dd60*/  FSEL R243, R14, -INF , !P5 ;  /* 0xff8000000ef37808 */ /* 0x000fe40006800000 */
[C---:B------:R-:W-:Y:S02]  /*dd70*/  ISETP.GE.AND P6, PT, R225.reuse, R203, PT ;  /* 0x000000cbe100720c */ /* 0x040fe40003fc6270 */
[----:B------:R-:W-:Y:S02]  /*dd80*/  ISETP.GE.AND P5, PT, R225, R202, PT ;  /* 0x000000cae100720c */ /* 0x000fe40003fa6270 */
[----:B------:R-:W-:Y:S02]  /*dd90*/  IADD3 R225, PT, PT, R192, 0x20, -R163 ;  /* 0x00000020c0e17810 */ /* 0x000fe40007ffe8a3 */
[----:B------:R-:W-:Y:S02]  /*dda0*/  I2FP.F32.S32 R188, R188 ;  /* 0x000000bc00bc7245 */ /* 0x000fe40000201400 */
[----:B------:R-:W-:Y:S02]  /*ddb0*/  FSEL R164, R164, -INF , !P4 ;  /* 0xff800000a4a47808 */ /* 0x000fe40006000000 */
[----:B------:R-:W-:Y:S01]  /*ddc0*/  ISETP.GT.AND P4, PT, R174, R227, PT ;  /* 0x000000e3ae00720c */ /* 0x000fe20003f84270 */
[----:B------:R-:W-:Y:S01]  /*ddd0*/  FFMA.FTZ R15, R188, -UR25, R15 ;  /* 0x80000019bc0f7c23 */ /* 0x000fe2000801000f */
[----:B------:R-:W-:Y:S02]  /*dde0*/  IABS R225, R225 ;  /* 0x000000e100e17213 */ /* 0x000fe40000000000 */
[C-C-:B------:R-:W-:Y:S02]  /*ddf0*/  IADD3 R229, PT, PT, R204.reuse, 0x20, -R163.reuse ;  /* 0x00000020cce57810 */ /* 0x140fe40007ffe8a3 */
[--C-:B------:R-:W-:Y:S02]  /*de00*/  IADD3 R224, PT, PT, R204, 0x1f, -R163.reuse ;  /* 0x0000001fcce07810 */ /* 0x100fe40007ffe8a3 */
[----:B------:R-:W-:Y:S02]  /*de10*/  FSEL R232, R12, -INF , !P4 ;  /* 0xff8000000ce87808 */ /* 0x000fe40006000000 */
[----:B------:R-:W-:Y:S02]  /*de20*/  ISETP.GT.AND P4, PT, R162, R189, PT ;  /* 0x000000bda200720c */ /* 0x000fe40003f84270 */
[----:B------:R-:W-:Y:S02]  /*de30*/  I2FP.F32.S32 R225, R225 ;  /* 0x000000e100e17245 */ /* 0x000fe40000201400 */
[----:B------:R-:W-:Y:S02]  /*de40*/  IADD3 R188, PT, PT, R192, 0x1f, -R163 ;  /* 0x0000001fc0bc7810 */ /* 0x000fe40007ffe8a3 */
[----:B------:R-:W-:Y:S01]  /*de50*/  IABS R229, R229 ;  /* 0x000000e500e57213 */ /* 0x000fe20000000000 */
[----:B------:R-:W-:Y:S01]  /*de60*/  FFMA.FTZ R18, R225, -UR25, R18 ;  /* 0x80000019e1127c23 */ /* 0x000fe20008010012 */
[----:B------:R-:W-:Y:S01]  /*de70*/  IABS R224, R224 ;  /* 0x000000e000e07213 */ /* 0x000fe20000000000 */
[----:B------:R-:W-:Y:S01]  /*de80*/  VIADD R225, R160, 0x18 ;  /* 0x00000018a0e17836 */ /* 0x000fe20000000000 */
[----:B------:R-:W-:Y:S02]  /*de90*/  FSEL R241, R15, -INF , !P4 ;  /* 0xff8000000ff17808 */ /* 0x000fe40006000000 */
[----:B------:R-:W-:Y:S02]  /*dea0*/  FSEL R168, R168, -INF , !P6 ;  /* 0xff800000a8a87808 */ /* 0x000fe40007000000 */
[C---:B------:R-:W-:Y:S02]  /*deb0*/  ISETP.GE.AND P4, PT, R175.reuse, R203, PT ;  /* 0x000000cbaf00720c */ /* 0x040fe40003f86270 */
[----:B------:R-:W-:Y:S02]  /*dec0*/  IABS R188, R188 ;  /* 0x000000bc00bc7213 */ /* 0x000fe40000000000 */
[----:B------:R-:W-:Y:S02]  /*ded0*/  I2FP.F32.S32 R229, R229 ;  /* 0x000000e500e57245 */ /* 0x000fe40000201400 */
[----:B------:R-:W-:Y:S02]  /*dee0*/  I2FP.F32.S32 R224, R224 ;  /* 0x000000e000e07245 */ /* 0x000fe40000201400 */
[----:B------:R-:W-:Y:S01]  /*def0*/  ISETP.GE.AND P6, PT, R175, R202, PT ;  /* 0x000000caaf00720c */ /* 0x000fe20003fc6270 */
[----:B------:R-:W-:Y:S01]  /*df00*/  VIADD R175, R160, 0x19 ;  /* 0x00000019a0af7836 */ /* 0x000fe20000000000 */
[----:B------:R-:W-:Y:S01]  /*df10*/  I2FP.F32.S32 R188, R188 ;  /* 0x000000bc00bc7245 */ /* 0x000fe20000201400 */
[----:B------:R-:W-:Y:S01]  /*df20*/  FFMA.FTZ R16, R229, -UR25, R16 ;  /* 0x80000019e5107c23 */ /* 0x000fe20008010010 */
[----:B------:R-:W-:Y:S01]  /*df30*/  FSEL R170, R170, -INF , !P4 ;  /* 0xff800000aaaa7808 */ /* 0x000fe20006000000 */
[----:B------:R-:W-:Y:S01]  /*df40*/  FFMA.FTZ R17, R224, -UR25, R17 ;  /* 0x80000019e0117c23 */ /* 0x000fe20008010011 */
[----:B------:R-:W-:Y:S01]  /*df50*/  FSEL R169, R169, -INF , !P5 ;  /* 0xff800000a9a97808 */ /* 0x000fe20006800000 */
[----:B------:R-:W-:Y:S01]  /*df60*/  FFMA.FTZ R19, R188, -UR25, R19 ;  /* 0x80000019bc137c23 */ /* 0x000fe20008010013 */
[C---:B------:R-:W-:Y:S02]  /*df70*/  ISETP.GT.AND P4, PT, R174.reuse, R225, PT ;  /* 0x000000e1ae00720c */ /* 0x040fe40003f84270 */
        /* <DEDUP_REMOVED lines=13> */
[--C-:B------:R-:W-:Y:S02]  /*e050*/  IADD3 R227, PT, PT, R204, 0x18, -R163.reuse ;  /* 0x00000018cce37810 */ /* 0x100fe40007ffe8a3 */
[--C-:B------:R-:W-:Y:S02]  /*e060*/  IADD3 R189, PT, PT, R192, 0x18, -R163.reuse ;  /* 0x00000018c0bd7810 */ /* 0x100fe40007ffe8a3 */
        /* <DEDUP_REMOVED lines=22> */
[C---:B------:R-:W-:Y:S02]  /*e1d0*/  ISETP.GT.AND P4, PT, R162.reuse, R189, PT ;  /* 0x000000bda200720c */ /* 0x040fe40003f84270 */
[----:B------:R-:W-:Y:S02]  /*e1e0*/  ISETP.GE.AND P6, PT, R225, R203, PT ;  /* 0x000000cbe100720c */ /* 0x000fe40003fc6270 */
[----:B------:R-:W-:Y:S02]  /*e1f0*/  FSEL R241, R241, -INF , !P5 ;  /* 0xff800000f1f17808 */ /* 0x000fe40006800000 */
[----:B------:R-:W-:Y:S02]  /*e200*/  ISETP.GT.AND P5, PT, R162, R227, PT ;  /* 0x000000e3a200720c */ /* 0x000fe40003fa4270 */
[----:B------:R-:W-:Y:S02]  /*e210*/  FSEL R231, R23, -INF , !P4 ;  /* 0xff80000017e77808 */ /* 0x000fe40006000000 */
[----:B------:R-:W-:Y:S02]  /*e220*/  FSEL R234, R234, -INF , !P6 ;  /* 0xff800000eaea7808 */ /* 0x000fe40007000000 */
[C---:B------:R-:W-:Y:S02]  /*e230*/  ISETP.GE.AND P4, PT, R175.reuse, R203, PT ;  /* 0x000000cbaf00720c */ /* 0x040fe40003f86270 */
[-C--:B------:R-:W-:Y:S02]  /*e240*/  ISETP.GE.AND P6, PT, R175, R202.reuse, PT ;  /* 0x000000caaf00720c */ /* 0x080fe40003fc6270 */
[----:B------:R-:W-:Y:S02]  /*e250*/  IADD3 R175, PT, PT, R204, 0x10, -R163 ;  /* 0x00000010ccaf7810 */ /* 0x000fe40007ffe8a3 */
[----:B------:R-:W-:Y:S02]  /*e260*/  FSEL R233, R22, -INF , !P5 ;  /* 0xff80000016e97808 */ /* 0x000fe40006800000 */
[-C--:B------:R-:W-:Y:S02]  /*e270*/  ISETP.GE.AND P5, PT, R225, R202.reuse, PT ;  /* 0x000000cae100720c */ /* 0x080fe40003fa6270 */
[----:B------:R-:W-:Y:S02]  /*e280*/  IABS R175, R175 ;  /* 0x000000af00af7213 */ /* 0x000fe40000000000 */
[----:B------:R-:W-:Y:S02]  /*e290*/  FSEL R188, R188, -INF , !P4 ;  /* 0xff800000bcbc7808 */ /* 0x000fe40006000000 */
[----:B------:R-:W-:Y:S02]  /*e2a0*/  FSEL R229, R229, -INF , !P5 ;  /* 0xff800000e5e57808 */ /* 0x000fe40006800000 */
[C---:B------:R-:W-:Y:S02]  /*e2b0*/  ISETP.GE.AND P4, PT, R227.reuse, R203, PT ;  /* 0x000000cbe300720c */ /* 0x040fe40003f86270 */
[----:B------:R-:W-:Y:S01]  /*e2c0*/  ISETP.GE.AND P5, PT, R227, R202, PT ;  /* 0x000000cae300720c */ /* 0x000fe20003fa6270 */
[----:B------:R-:W-:Y:S01]  /*e2d0*/  IMAD.MOV.U32 R227, RZ, RZ, R175 ;  /* 0x000000ffffe37224 */ /* 0x000fe200078e00af */
[--C-:B------:R-:W-:Y:S02]  /*e2e0*/  IADD3 R228, PT, PT, R204, 0xf, -R163.reuse ;  /* 0x0000000fcce47810 */ /* 0x100fe40007ffe8a3 */
[C-C-:B------:R-:W-:Y:S02]  /*e2f0*/  IADD3 R175, PT, PT, R192.reuse, 0xf, -R163.reuse ;  /* 0x0000000fc0af7810 */ /* 0x140fe40007ffe8a3 */
[----:B------:R-:W-:Y:S02]  /*e300*/  IABS R228, R228 ;  /* 0x000000e400e47213 */ /* 0x000fe40000000000 */
[----:B------:R-:W-:Y:S02]  /*e310*/  I2FP.F32.S32 R227, R227 ;  /* 0x000000e300e37245 */ /* 0x000fe40000201400 */
[----:B------:R-:W-:Y:S02]  /*e320*/  I2FP.F32.S32 R228, R228 ;  /* 0x000000e400e47245 */ /* 0x000fe40000201400 */
[----:B------:R-:W-:Y:S01]  /*e330*/  IABS R175, R175 ;  /* 0x000000af00af7213 */ /* 0x000fe20000000000 */
[----:B------:R-:W-:Y:S01]  /*e340*/  FFMA.FTZ R24, R227, -UR25, R24 ;  /* 0x80000019e3187c23 */ /* 0x000fe20008010018 */
[----:B------:R-:W-:Y:S01]  /*e350*/  IADD3 R225, PT, PT, R192, 0x10, -R163 ;  /* 0x00000010c0e17810 */ /* 0x000fe20007ffe8a3 */
[----:B------:R-:W-:Y:S01]  /*e360*/  VIADD R227, R160, 0x28 ;  /* 0x00000028a0e37836 */ /* 0x000fe20000000000 */
[----:B------:R-:W-:Y:S01]  /*e370*/  FSEL R245, R245, -INF , !P6 ;  /* 0xff800000f5f57808 */ /* 0x000fe20007000000 */
[----:B------:R-:W-:Y:S01]  /*e380*/  FFMA.FTZ R25, R228, -UR25, R25 ;  /* 0x80000019e4197c23 */ /* 0x000fe20008010019 */
[----:B------:R-:W-:Y:S01]  /*e390*/  I2FP.F32.S32 R228, R175 ;  /* 0x000000af00e47245 */ /* 0x000fe20000201400 */
[----:B------:R-:W-:Y:S01]  /*e3a0*/  VIADD R175, R160, 0x29 ;  /* 0x00000029a0af7836 */ /* 0x000fe20000000000 */
[----:B------:R-:W-:Y:S02]  /*e3b0*/  IABS R225, R225 ;  /* 0x000000e100e17213 */ /* 0x000fe40000000000 */
[----:B------:R-:W-:Y:S01]  /*e3c0*/  ISETP.GT.AND P6, PT, R174, R227, PT ;  /* 0x000000e3ae00720c */ /* 0x000fe20003fc4270 */
[----:B------:R-:W-:Y:S01]  /*e3d0*/  FFMA.FTZ R27, R228, -UR25, R27 ;  /* 0x80000019e41b7c23 */ /* 0x000fe2000801001b */
[----:B------:R-:W-:Y:S02]  /*e3e0*/  I2FP.F32.S32 R225, R225 ;  /* 0x000000e100e17245 */ /* 0x000fe40000201400 */
[----:B------:R-:W-:Y:S02]  /*e3f0*/  FSEL R230, R24, -INF , !P6 ;  /* 0xff80000018e67808 */ /* 0x000fe40007000000 */
[----:B------:R-:W-:Y:S01]  /*e400*/  ISETP.GT.AND P6, PT, R174, R175, PT ;  /* 0x000000afae00720c */ /* 0x000fe20003fc4270 */
[----:B------:R-:W-:Y:S01]  /*e410*/  FFMA.FTZ R26, R225, -UR25, R26 ;  /* 0x80000019e11a7c23 */ /* 0x000fe2000801001a */
[--C-:B------:R-:W-:Y:S02]  /*e420*/  IADD3 R236, PT, PT, R204, 0x7, -R163.reuse ;  /* 0x00000007ccec7810 */ /* 0x100fe40007ffe8a3 */
[----:B------:R-:W-:Y:S02]  /*e430*/  FSEL R228, R25, -INF , !P6 ;  /* 0xff80000019e47808 */ /* 0x000fe40007000000 */
[----:B------:R-:W-:Y:S02]  /*e440*/  ISETP.GT.AND P6, PT, R162, R227, PT ;  /* 0x000000e3a200720c */ /* 0x000fe40003fc4270 */
[--C-:B------:R-:W-:Y:S02]  /*e450*/  IADD3 R225, PT, PT, R192, 0x8, -R163.reuse ;  /* 0x00000008c0e17810 */ /* 0x100fe40007ffe8a3 */
[----:B------:R-:W-:Y:S02]  /*e460*/  FSEL R235, R26, -INF , !P6 ;  /* 0xff8000001aeb7808 */ /* 0x000fe40007000000 */
[----:B------:R-:W-:Y:S02]  /*e470*/  IABS R236, R236 ;  /* 0x000000ec00ec7213 */ /* 0x000fe40000000000 */
[----:B------:R-:W-:Y:S02]  /*e480*/  ISETP.GT.AND P6, PT, R162, R175, PT ;  /* 0x000000afa200720c */ /* 0x000fe40003fc4270 */
[----:B------:R-:W-:Y:S02]  /*e490*/  IABS R225, R225 ;  /* 0x000000e100e17213 */ /* 0x000fe40000000000 */
[----:B------:R-:W-:Y:S02]  /*e4a0*/  IADD3 R239, PT, PT, R204, 0x8, -R163 ;  /* 0x00000008ccef7810 */ /* 0x000fe40007ffe8a3 */
[----:B------:R-:W-:Y:S02]  /*e4b0*/  FSEL R237, R27, -INF , !P6 ;  /* 0xff8000001bed7808 */ /* 0x000fe40007000000 */
[----:B------:R-:W-:Y:S02]  /*e4c0*/  I2FP.F32.S32 R236, R236 ;  /* 0x000000ec00ec7245 */ /* 0x000fe40000201400 */
[----:B------:R-:W-:Y:S02]  /*e4d0*/  FSEL R226, R226, -INF , !P4 ;  /* 0xff800000e2e27808 */ /* 0x000fe40006000000 */
[C---:B------:R-:W-:Y:S01]  /*e4e0*/  ISETP.GE.AND P6, PT, R189.reuse, R203, PT ;  /* 0x000000cbbd00720c */ /* 0x040fe20003fc6270 */
[----:B------:R-:W-:Y:S01]  /*e4f0*/  FFMA.FTZ R29, R236, -UR25, R29 ;  /* 0x80000019ec1d7c23 */ /* 0x000fe2000801001d */
[----:B------:R-:W-:Y:S02]  /*e500*/  I2FP.F32.S32 R225, R225 ;  /* 0x000000e100e17245 */ /* 0x000fe40000201400 */
[----:B------:R-:W-:Y:S02]  /*e510*/  ISETP.GE.AND P4, PT, R189, R202, PT ;  /* 0x000000cabd00720c */ /* 0x000fe40003f86270 */
[----:B------:R-:W-:Y:S01]  /*e520*/  IABS R239, R239 ;  /* 0x000000ef00ef7213 */ /* 0x000fe20000000000 */
[----:B------:R-:W-:Y:S01]  /*e530*/  FFMA.FTZ R30, R225, -UR25, R30 ;  /* 0x80000019e11e7c23 */ /* 0x000fe2000801001e */
[----:B------:R-:W-:Y:S01]  /*e540*/  IADD3 R189, PT, PT, R192, 0x7, -R163 ;  /* 0x00000007c0bd7810 */ /* 0x000fe20007ffe8a3 */
[C---:B------:R-:W-:Y:S01]  /*e550*/  VIADD R225, R160.reuse, 0x30 ;  /* 0x00000030a0e17836 */ /* 0x040fe20000000000 */
[----:B------:R-:W-:Y:S02]  /*e560*/  I2FP.F32.S32 R239, R239 ;  /* 0x000000ef00ef7245 */ /* 0x000fe40000201400 */
[----:B------:R-:W-:Y:S01]  /*e570*/  IABS R236, R189 ;  /* 0x000000bd00ec7213 */ /* 0x000fe20000000000 */
[----:B------:R-:W-:Y:S01]  /*e580*/  VIADD R189, R160, 0x31 ;  /* 0x00000031a0bd7836 */ /* 0x000fe20000000000 */
[----:B------:R-:W-:Y:S01]  /*e590*/  FSEL R224, R224, -INF , !P6 ;  /* 0xff800000e0e07808 */ /* 0x000fe20007000000 */
[----:B------:R-:W-:Y:S01]  /*e5a0*/  FFMA.FTZ R28, R239, -UR25, R28 ;  /* 0x80000019ef1c7c23 */ /* 0x000fe2000801001c */
[----:B------:R-:W-:Y:S02]  /*e5b0*/  I2FP.F32.S32 R238, R236 ;  /* 0x000000ec00ee7245 */ /* 0x000fe40000201400 */
[----:B------:R-:W-:Y:S02]  /*e5c0*/  FSEL R231, R231, -INF , !P4 ;  /* 0xff800000e7e77808 */ /* 0x000fe40006000000 */
[-C--:B------:R-:W-:Y:S01]  /*e5d0*/  ISETP.GT.AND P6, PT, R174, R225.reuse, PT ;  /* 0x000000e1ae00720c */ /* 0x080fe20003fc4270 */
[----:B------:R-:W-:Y:S01]  /*e5e0*/  FFMA.FTZ R31, R238, -UR25, R31 ;  /* 0x80000019ee1f7c23 */ /* 0x000fe2000801001f */
[----:B------:R-:W-:Y:S02]  /*e5f0*/  ISETP.GT.AND P4, PT, R162, R225, PT ;  /* 0x000000e1a200720c */ /* 0x000fe40003f84270 */
        /* <DEDUP_REMOVED lines=8> */
[--C-:B------:R-:W-:Y:S02]  /*e680*/  IADD3 R227, PT, PT, R204, -0x1, -R163.reuse ;  /* 0xffffffffcce37810 */ /* 0x100fe40007ffe8a3 */
[----:B------:R-:W-:Y:S02]  /*e690*/  FSEL R240, R31, -INF , !P4 ;  /* 0xff8000001ff07808 */ /* 0x000fe40006000000 */
[----:B------:R-:W-:Y:S02]  /*e6a0*/  FSEL R230, R230, -INF , !P6 ;  /* 0xff800000e6e67808 */ /* 0x000fe40007000000 */
[C---:B------:R-:W-:Y:S02]  /*e6b0*/  ISETP.GE.AND P4, PT, R175.reuse, R203, PT ;  /* 0x000000cbaf00720c */ /* 0x040fe40003f86270 */
[----:B------:R-:W-:Y:S01]  /*e6c0*/  ISETP.GE.AND P6, PT, R175, R202, PT ;  /* 0x000000caaf00720c */ /* 0x000fe20003fc6270 */
[----:B------:R-:W-:Y:S01]  /*e6d0*/  VIADD R175, R160, 0x39 ;  /* 0x00000039a0af7836 */ /* 0x000fe20000000000 */
[----:B------:R-:W-:Y:S02]  /*e6e0*/  IABS R242, R242 ;  /* 0x000000f200f27213 */ /* 0x000fe40000000000 */
[----:B------:R-:W-:Y:S02]  /*e6f0*/  IABS R227, R227 ;  /* 0x000000e300e37213 */ /* 0x000fe40000000000 */
[----:B------:R-:W-:Y:S02]  /*e700*/  FSEL R228, R228, -INF , !P4 ;  /* 0xff800000e4e47808 */ /* 0x000fe40006000000 */
[----:B------:R-:W-:Y:S02]  /*e710*/  FSEL R235, R235, -INF , !P5 ;  /* 0xff800000ebeb7808 */ /* 0x000fe40006800000 */
[C---:B------:R-:W-:Y:S02]  /*e720*/  ISETP.GT.AND P4, PT, R174.reuse, R161, PT ;  /* 0x000000a1ae00720c */ /* 0x040fe40003f84270 */
[----:B------:R-:W-:Y:S02]  /*e730*/  I2FP.F32.S32 R247, R242 ;  /* 0x000000f200f77245 */ /* 0x000fe40000201400 */
[----:B------:R-:W-:Y:S02]  /*e740*/  I2FP.F32.S32 R160, R227 ;  /* 0x000000e300a07245 */ /* 0x000fe40000201400 */
[----:B------:R-:W-:Y:S01]  /*e750*/  ISETP.GT.AND P5, PT, R174, R175, PT ;  /* 0x000000afae00720c */ /* 0x000fe20003fa4270 */
[C-C-:B------:R-:W-:Y:S01]  /*e760*/  IMAD.IADD R174, R192.reuse, 0x1, -R163.reuse ;  /* 0x00000001c0ae7824 */ /* 0x140fe200078e0aa3 */
[----:B------:R-:W-:Y:S01]  /*e770*/  IADD3 R163, PT, PT, R192, -0x1, -R163 ;  /* 0xffffffffc0a37810 */ /* 0x000fe20007ffe8a3 */
[----:B------:R-:W-:Y:S01]  /*e780*/  FFMA.FTZ R32, R247, -UR25, R32 ;  /* 0x80000019f7207c23 */ /* 0x000fe20008010020 */
[----:B------:R-:W-:Y:S01]  /*e790*/  FSEL R237, R237, -INF , !P6 ;  /* 0xff800000eded7808 */ /* 0x000fe20007000000 */
[----:B------:R-:W-:Y:S01]  /*e7a0*/  FFMA.FTZ R33, R160, -UR25, R33 ;  /* 0x80000019a0217c23 */ /* 0x000fe20008010021 */
[----:B------:R-:W-:Y:S02]  /*e7b0*/  IABS R174, R174 ;  /* 0x000000ae00ae7213 */ /* 0x000fe40000000000 */
[----:B------:R-:W-:Y:S02]  /*e7c0*/  IABS R163, R163 ;  /* 0x000000a300a37213 */ /* 0x000fe40000000000 */
[----:B------:R-:W-:Y:S02]  /*e7d0*/  ISETP.GE.AND P6, PT, R225, R203, PT ;  /* 0x000000cbe100720c */ /* 0x000fe40003fc6270 */
[----:B------:R-:W-:Y:S02]  /*e7e0*/  FSEL R32, R32, -INF , !P4 ;  /* 0xff80000020207808 */ /* 0x000fe40006000000 */
[----:B------:R-:W-:Y:S02]  /*e7f0*/  I2FP.F32.S32 R227, R174 ;  /* 0x000000ae00e37245 */ /* 0x000fe40000201400 */
[----:B------:R-:W-:Y:S02]  /*e800*/  FSEL R33, R33, -INF , !P5 ;  /* 0xff80000021217808 */ /* 0x000fe40006800000 */
[C---:B------:R-:W-:Y:S01]  /*e810*/  ISETP.GT.AND P4, PT, R162.reuse, R161, PT ;  /* 0x000000a1a200720c */ /* 0x040fe20003f84270 */
[----:B------:R-:W-:Y:S01]  /*e820*/  FFMA.FTZ R34, R227, -UR25, R34 ;  /* 0x80000019e3227c23 */ /* 0x000fe20008010022 */
[----:B------:R-:W-:Y:S02]  /*e830*/  I2FP.F32.S32 R160, R163 ;  /* 0x000000a300a07245 */ /* 0x000fe40000201400 */
[----:B------:R-:W-:Y:S02]  /*e840*/  ISETP.GT.AND P5, PT, R162, R175, PT ;  /* 0x000000afa200720c */ /* 0x000fe40003fa4270 */
[----:B------:R-:W-:Y:S01]  /*e850*/  FSEL R162, R239, -INF , !P6 ;  /* 0xff800000efa27808 */ /* 0x000fe20007000000 */
[----:B------:R-:W-:Y:S01]  /*e860*/  FFMA.FTZ R35, R160, -UR25, R35 ;  /* 0x80000019a0237c23 */ /* 0x000fe20008010023 */
[----:B------:R-:W-:Y:S01]  /*e870*/  FMNMX3.FTZ R163, R0, R172, R164, !PT ;  /* 0x000000ac00a37276 */ /* 0x000fe200078100a4 */
[----:B------:R-:W-:Y:S01]  /*e880*/  IMAD.SHL.U32 R239, R212, 0x2, RZ ;  /* 0x00000002d4ef7824 */ /* 0x000fe200078e00ff */
[-C--:B------:R-:W-:Y:S02]  /*e890*/  ISETP.GE.AND P6, PT, R189, R203.reuse, PT ;  /* 0x000000cbbd00720c */ /* 0x080fe40003fc6270 */
[----:B------:R-:W-:Y:S02]  /*e8a0*/  FMNMX3.FTZ R163, R163, R168, R170, !PT ;  /* 0x000000a8a3a37276 */ /* 0x000fe400078100aa */
[----:B------:R-:W-:Y:S02]  /*e8b0*/  FSEL R227, R236, -INF , !P6 ;  /* 0xff800000ece37808 */ /* 0x000fe40007000000 */
[----:B------:R-:W-:Y:S02]  /*e8c0*/  ISETP.GE.AND P6, PT, R225, R202, PT ;  /* 0x000000cae100720c */ /* 0x000fe40003fc6270 */
[----:B------:R-:W-:Y:S02]  /*e8d0*/  FSEL R34, R34, -INF , !P4 ;  /* 0xff80000022227808 */ /* 0x000fe40006000000 */
[----:B------:R-:W-:Y:S02]  /*e8e0*/  FMNMX3.FTZ R163, R163, R232, R220, !PT ;  /* 0x000000e8a3a37276 */ /* 0x000fe400078100dc */
[-C--:B------:R-:W-:Y:S02]  /*e8f0*/  ISETP.GE.AND P4, PT, R189, R202.reuse, PT ;  /* 0x000000cabd00720c */ /* 0x080fe40003f86270 */
[----:B------:R-:W-:Y:S02]  /*e900*/  FSEL R35, R35, -INF , !P5 ;  /* 0xff80000023237808 */ /* 0x000fe40006800000 */
[----:B------:R-:W-:Y:S02]  /*e910*/  FSEL R189, R238, -INF , !P6 ;  /* 0xff800000eebd7808 */ /* 0x000fe40007000000 */
[C---:B------:R-:W-:Y:S02]  /*e920*/  ISETP.GE.AND P5, PT, R161.reuse, R203, PT ;  /* 0x000000cba100720c */ /* 0x040fe40003fa6270 */
[----:B------:R-:W-:Y:S02]  /*e930*/  ISETP.GE.AND P6, PT, R161, R202, PT ;  /* 0x000000caa100720c */ /* 0x000fe40003fc6270 */
[----:B------:R-:W-:Y:S02]  /*e940*/  FMNMX3.FTZ R161, R163, R234, R188, !PT ;  /* 0x000000eaa3a17276 */ /* 0x000fe400078100bc */
[----:B------:R-:W-:Y:S02]  /*e950*/  FMNMX3.FTZ R160, R2, R173, R165, !PT ;  /* 0x000000ad02a07276 */ /* 0x000fe400078100a5 */
[----:B------:R-:W-:Y:S02]  /*e960*/  FSEL R163, R240, -INF , !P4 ;  /* 0xff800000f0a37808 */ /* 0x000fe40006000000 */
[----:B------:R-:W-:Y:S02]  /*e970*/  ISETP.GE.AND P4, PT, R175, R203, PT ;  /* 0x000000cbaf00720c */ /* 0x000fe40003f86270 */
[----:B------:R-:W-:Y:S02]  /*e980*/  FMNMX3.FTZ R160, R160, R169, R171, !PT ;  /* 0x000000a9a0a07276 */ /* 0x000fe400078100ab */
[----:B------:R-:W-:Y:S02]  /*e990*/  FSEL R174, R33, -INF , !P4 ;  /* 0xff80000021ae7808 */ /* 0x000fe40006000000 */
[----:B------:R-:W-:Y:S02]  /*e9a0*/  ISETP.GT.AND P4, PT, R212, R209, PT ;  /* 0x000000d1d400720c */ /* 0x000fe40003f84270 */
[----:B------:R-:W-:Y:S02]  /*e9b0*/  FMNMX3.FTZ R160, R160, R243, R241, !PT ;  /* 0x000000f3a0a07276 */ /* 0x000fe400078100f1 */
[----:B------:R-:W-:Y:S02]  /*e9c0*/  FMNMX3.FTZ R161, R161, R226, R224, !PT ;  /* 0x000000e2a1a17276 */ /* 0x000fe400078100e0 */
[----:B------:R-:W-:Y:S02]  /*e9d0*/  FSEL R225, R32, -INF , !P5 ;  /* 0xff80000020e17808 */ /* 0x000fe40006800000 */
[----:B------:R-:W-:Y:S02]  /*e9e0*/  FMNMX3.FTZ R32, R160, R229, R245, !PT ;  /* 0x000000e5a0207276 */ /* 0x000fe400078100f5 */
[----:B------:R-:W-:Y:S02]  /*e9f0*/  FMNMX3.FTZ R161, R161, R230, R228, !PT ;  /* 0x000000e6a1a17276 */ /* 0x000fe400078100e4 */
[----:B------:R-:W-:Y:S02]  /*ea00*/  FMNMX3.FTZ R32, R32, R233, R231, !PT ;  /* 0x000000e920207276 */ /* 0x000fe400078100e7 */
[----:B------:R-:W-:Y:S02]  /*ea10*/  FMNMX3.FTZ R161, R161, R162, R227, !PT ;  /* 0x000000a2a1a17276 */ /* 0x000fe400078100e3 */
[----:B------:R-:W-:Y:S02]  /*ea20*/  FMNMX3.FTZ R160, R32, R235, R237, !PT ;  /* 0x000000eb20a07276 */ /* 0x000fe400078100ed */
[----:B------:R-:W-:Y:S02]  /*ea30*/  ISETP.GE.AND P5, PT, R175, R202, PT ;  /* 0x000000caaf00720c */ /* 0x000fe40003fa6270 */
[----:B------:R-:W-:Y:S02]  /*ea40*/  LOP3.LUT R33, R239, UR17, R219, 0x96, !PT ;  /* 0x00000011ef217c12 */ /* 0x000fe4000f8e96db */
[----:B------:R-:W-:Y:S01]  /*ea50*/  FMNMX3.FTZ R32, R161, R225, R174, !PT ;  /* 0x000000e1a1207276 */ /* 0x000fe200078100ae */
[----:B------:R-:W-:Y:S08]  /*ea60*/  @P4 BRA `(.L_x_1463) ;  /* 0xffffffd400ec4947 */ /* 0x000ff0000383ffff */
.L_x_1462:
[----:B------:R-:W-:Y:S01]  /*ea70*/  FMNMX3.FTZ R4, R160, R189, R163, !PT ;  /* 0x000000bda0047276 */ /* 0x000fe200078100a3 */
[----:B------:R-:W2:Y:S01]  /*ea80*/  SHFL.BFLY PT, R5, R32, 0x2, 0x1f ;  /* 0x0c401f0020057f89 */ /* 0x000ea200000e0000 */
[----:B------:R-:W-:Y:S01]  /*ea90*/  FSEL R134, R34, -INF , !P6 ;  /* 0xff80000022867808 */ /* 0x000fe20007000000 */
[----:B------:R-:W-:Y:S01]  /*eaa0*/  UIADD3 UR11, UPT, UPT, UR16, -0x61c88647, URZ ;  /* 0x9e3779b9100b7890 */ /* 0x000fe2000fffe0ff */
[----:B------:R-:W-:Y:S01]  /*eab0*/  FSEL R133, R35, -INF , !P5 ;  /* 0xff80000023857808 */ /* 0x000fe20006800000 */
[----:B------:R-:W-:Y:S01]  /*eac0*/  UIADD3 UR6, UPT, UPT, UR16, 0x3c6ef372, URZ ;  /* 0x3c6ef37210067890 */ /* 0x000fe2000fffe0ff */
[----:B------:R-:W-:Y:S01]  /*ead0*/  IMAD.WIDE.U32 R144, R33, -0x326172a9, RZ ;  /* 0xcd9e8d5721907825 */ /* 0x000fe200078e00ff */
[----:B------:R-:W-:Y:S02]  /*eae0*/  UIADD3 UR21, UPT, UPT, UR17, 0x32370b8f, URZ ;  /* 0x32370b8f11157890 */ /* 0x000fe4000fffe0ff */
[----:B------:R-:W-:Y:S01]  /*eaf0*/  FMNMX3.FTZ R3, R4, R134, R133, !PT ;  /* 0x0000008604037276 */ /* 0x000fe20007810085 */
[----:B------:R-:W-:Y:S01]  /*eb00*/  UIADD3 UR22, UPT, UPT, UR17, 0x76cf5d0a, URZ ;  /* 0x76cf5d0a11167890 */ /* 0x000fe2000fffe0ff */
[----:B-1----:R-:W-:Y:S01]  /*eb10*/  LOP3.LUT R6, R222, UR11, R145, 0x96, !PT ;  /* 0x0000000bde067c12 */ /* 0x002fe2000f8e9691 */
[----:B------:R-:W-:Y:S01]  /*eb20*/  UIADD3 UR9, UPT, UPT, UR16, -0x255992d5, URZ ;  /* 0xdaa66d2b10097890 */ /* 0x000fe2000fffe0ff */
[----:B------:R-:W-:Y:S01]  /*eb30*/  LOP3.LUT R144, R215, UR6, R144, 0x96, !PT ;  /* 0x00000006d7907c12 */ /* 0x000fe2000f8e9690 */
[----:B------:R-:W1:Y:S01]  /*eb40*/  SHFL.BFLY PT, R4, R3, 0x2, 0x1f ;  /* 0x0c401f0003047f89 */ /* 0x000e6200000e0000 */
[----:B------:R-:W-:Y:S01]  /*eb50*/  UIADD3 UR13, UPT, UPT, UR16, 0x78dde6e4, URZ ;  /* 0x78dde6e4100d7890 */ /* 0x000fe2000fffe0ff */
[----:B------:R-:W-:Y:S01]  /*eb60*/  IMAD.WIDE.U32 R142, R6, -0x2daee0ad, RZ ;  /* 0xd2511f53068e7825 */ /* 0x000fe200078e00ff */
[----:B------:R-:W-:Y:S02]  /*eb70*/  UIADD3 UR19, UPT, UPT, UR17, -0x56f99767, URZ ;  /* 0xa906689911137890 */ /* 0x000fe4000fffe0ff */
[----:B------:R-:W-:Y:S01]  /*eb80*/  UIADD3 UR20, UPT, UPT, UR17, -0x126145ec, URZ ;  /* 0xed9eba1411147890 */ /* 0x000fe2000fffe0ff */
[----:B------:R-:W-:Y:S01]  /*eb90*/  IMAD.WIDE.U32 R144, R144, -0x2daee0ad, RZ ;  /* 0xd2511f5390907825 */ /* 0x000fe200078e00ff */
[----:B------:R-:W-:Y:S01]  /*eba0*/  LOP3.LUT R6, R216, UR22, R143, 0x96, !PT ;  /* 0x00000016d8067c12 */ /* 0x000fe2000f8e968f */
[----:B------:R-:W-:Y:S01]  /*ebb0*/  UIADD3 UR7, UPT, UPT, UR16, -0x4ab325aa, URZ ;  /* 0xb54cda5610077890 */ /* 0x000fe2000fffe0ff */
[----:B------:R-:W-:Y:S01]  /*ebc0*/  LOP3.LUT R161, R185, 0x200, R178, 0xf8, !PT ;  /* 0x00000200b9a17812 */ /* 0x000fe200078ef8b2 */
[----:B------:R-:W-:Y:S01]  /*ebd0*/  UIADD3 UR18, UPT, UPT, UR17, 0x646e171e, URZ ;  /* 0x646e171e11127890 */ /* 0x000fe2000fffe0ff */
[----:B------:R-:W-:Y:S01]  /*ebe0*/  LOP3.LUT R142, R142, UR21, R145, 0x96, !PT ;  /* 0x000000158e8e7c12 */ /* 0x000fe2000f8e9691 */
[----:B------:R-:W-:Y:S01]  /*ebf0*/  IMAD.WIDE.U32 R140, R6, -0x326172a9, RZ ;  /* 0xcd9e8d57068c7825 */ /* 0x000fe200078e00ff */
[----:B------:R-:W-:Y:S01]  /*ec00*/  LEA R161, R161, UR5, 0x1 ;  /* 0x00000005a1a17c11 */ /* 0x000fe2000f8e08ff */
[----:B------:R-:W-:Y:S01]  /*ec10*/  UIADD3 UR10, UPT, UPT, UR16, 0x1715609d, URZ ;  /* 0x1715609d100a7890 */ /* 0x000fe2000fffe0ff */
[----:B------:R-:W-:Y:S01]  /*ec20*/  IADD3 R239, PT, PT, R239, 0x1, RZ ;  /* 0x00000001efef7810 */ /* 0x000fe20007ffe0ff */
[----:B------:R-:W-:Y:S01]  /*ec30*/  IMAD.WIDE.U32 R142, R142, -0x326172a9, RZ ;  /* 0xcd9e8d578e8e7825 */ /* 0x000fe200078e00ff */
[----:B------:R-:W-:Y:S01]  /*ec40*/  LOP3.LUT R6, R214, UR9, R141, 0x96, !PT ;  /* 0x00000009d6067c12 */ /* 0x000fe2000f8e968d */
[----:B------:R-:W-:Y:S01]  /*ec50*/  LDSM.16.MT88.4 R148, [R161+0x11000] ;  /* 0x01100000a194783b */ /* 0x000fe20000004200 */
[----:B------:R-:W-:Y:S02]  /*ec60*/  IADD3 R135, PT, PT, R161, 0xc040, RZ ;  /* 0x0000c040a1877810 */ /* 0x000fe40007ffe0ff */
[----:B------:R-:W-:Y:S01]  /*ec70*/  LOP3.LUT R140, R140, UR13, R143, 0x96, !PT ;  /* 0x0000000d8c8c7c12 */ /* 0x000fe2000f8e968f */
[----:B------:R-:W-:Y:S04]  /*ec80*/  IMAD.WIDE.U32 R6, R6, -0x2daee0ad, RZ ;  /* 0xd2511f5306067825 */ /* 0x000fe800078e00ff */
[----:B------:R-:W-:Y:S01]  /*ec90*/  IMAD.WIDE.U32 R140, R140, -0x2daee0ad, RZ ;  /* 0xd2511f538c8c7825 */ /* 0x000fe200078e00ff */
[----:B------:R-:W-:Y:S04]  /*eca0*/  LOP3.LUT R144, R144, UR20, R7, 0x96, !PT ;  /* 0x0000001490907c12 */ /* 0x000fe8000f8e9607 */
[----:B------:R-:W-:Y:S01]  /*ecb0*/  LOP3.LUT R10, R6, UR19, R141, 0x96, !PT ;  /* 0x00000013060a7c12 */ /* 0x000fe2000f8e968d */
[----:B------:R-:W-:Y:S04]  /*ecc0*/  IMAD.WIDE.U32 R144, R144, -0x326172a9, RZ ;  /* 0xcd9e8d5790907825 */ /* 0x000fe800078e00ff */
[----:B------:R-:W-:Y:S01]  /*ecd0*/  IMAD.WIDE.U32 R10, R10, -0x326172a9, RZ ;  /* 0xcd9e8d570a0a7825 */ /* 0x000fe200078e00ff */
[----:B------:R-:W-:Y:S02]  /*ece0*/  LOP3.LUT R142, R142, UR10, R145, 0x96, !PT ;  /* 0x0000000a8e8e7c12 */ /* 0x000fe4000f8e9691 */
[----:B------:R-:W-:Y:S03]  /*ecf0*/  PRMT R7, R10, 0x7773, RZ ;  /* 0x000077730a077816 */ /* 0x000fe600000000ff */
[----:B------:R-:W-:Y:S01]  /*ed00*/  IMAD.WIDE.U32 R142, R142, -0x2daee0ad, RZ ;  /* 0xd2511f538e8e7825 */ /* 0x000fe200078e00ff */
[----:B------:R-:W-:Y:S02]  /*ed10*/  PRMT R6, R10, 0x7772, RZ ;  /* 0x000077720a067816 */ /* 0x000fe400000000ff */
[----:B------:R-:W-:Y:S02]  /*ed20*/  MOV R8, R10 ;  /* 0x0000000a00087202 */ /* 0x000fe40000000f00 */
[----:B------:R-:W-:Y:S02]  /*ed30*/  PRMT R6, R6, 0x5410, R7 ;  /* 0x0000541006067816 */ /* 0x000fe40000000007 */
[----:B------:R-:W-:Y:S02]  /*ed40*/  PRMT R9, R10, 0x7771, RZ ;  /* 0x000077710a097816 */ /* 0x000fe400000000ff */
[----:B------:R-:W-:Y:S02]  /*ed50*/  LOP3.LUT R8, R8, 0xff, RZ, 0xc0, !PT ;  /* 0x000000ff08087812 */ /* 0x000fe400078ec0ff */
[----:B------:R-:W-:Y:S02]  /*ed60*/  LOP3.LUT R139, R6, 0xff00ff, RZ, 0xc0, !PT ;  /* 0x00ff00ff068b7812 */ /* 0x000fe400078ec0ff */
[----:B------:R-:W-:Y:S02]  /*ed70*/  PRMT R9, R8, 0x5410, R9 ;  /* 0x0000541008097816 */ /* 0x000fe40000000009 */
[----:B------:R-:W-:Y:S02]  /*ed80*/  LOP3.LUT R140, R140, UR18, R143, 0x96, !PT ;  /* 0x000000128c8c7c12 */ /* 0x000fe4000f8e968f */
[----:B--2---:R-:W-:Y:S02]  /*ed90*/  FMNMX.FTZ R5, R32, R5, !PT ;  /* 0x0000000520057209 */ /* 0x004fe40007810000 */
[----:B-1----:R-:W-:Y:S02]  /*eda0*/  FMNMX.FTZ R4, R3, R4, !PT ;  /* 0x0000000403047209 */ /* 0x002fe40007810000 */
[----:B------:R-:W-:Y:S01]  /*edb0*/  LOP3.LUT R145, R140, 0xffff, RZ, 0xc0, !PT ;  /* 0x0000ffff8c917812 */ /* 0x000fe200078ec0ff */
[----:B------:R-:W1:Y:S01]  /*edc0*/  SHFL.BFLY PT, R132, R5, 0x1, 0x1f ;  /* 0x0c201f0005847f89 */ /* 0x000e6200000e0000 */
[----:B------:R-:W-:Y:S02]  /*edd0*/  SHF.R.U32.HI R147, RZ, 0x18, R140 ;  /* 0x00000018ff937819 */ /* 0x000fe4000001168c */
[----:B------:R-:W-:Y:S05]  /*ede0*/  SHF.R.U32.HI R145, RZ, 0x8, R145 ;  /* 0x00000008ff917819 */ /* 0x000fea0000011691 */
[----:B------:R-:W2:Y:S01]  /*edf0*/  SHFL.BFLY PT, R3, R4, 0x1, 0x1f ;  /* 0x0c201f0004037f89 */ /* 0x000ea200000e0000 */
[----:B-1----:R-:W-:Y:S02]  /*ee00*/  FMNMX.FTZ R132, R5, R132, !PT ;  /* 0x0000008405847209 */ /* 0x002fe40007810000 */
[----:B------:R-:W-:Y:S02]  /*ee10*/  LOP3.LUT R5, R144, UR7, R11, 0x96, !PT ;  /* 0x0000000790057c12 */ /* 0x000fe4000f8e960b */
[----:B--2---:R-:W-:Y:S01]  /*ee20*/  FMNMX.FTZ R3, R4, R3, !PT ;  /* 0x0000000304037209 */ /* 0x004fe20007810000 */
[C---:B------:R-:W-:Y:S01]  /*ee30*/  FMUL.FTZ R157, R132.reuse, UR4 ;  /* 0x00000004849d7c20 */ /* 0x040fe20008410000 */
[----:B------:R-:W-:Y:S01]  /*ee40*/  FSETP.NEU.FTZ.AND P1, PT, R132, -INF , PT ;  /* 0xff8000008400780b */ /* 0x000fe20003f3d000 */
[----:B------:R-:W1:Y:S01]  /*ee50*/  LDC R4, c[0x0][0x4f8] ;  /* 0x00013e00ff047b82 */ /* 0x000e620000000800 */
[C---:B------:R-:W-:Y:S01]  /*ee60*/  FSETP.NEU.FTZ.AND P0, PT, R3.reuse, -INF , PT ;  /* 0xff8000000300780b */ /* 0x040fe20003f1d000 */
[----:B------:R-:W-:Y:S01]  /*ee70*/  FMUL.FTZ R156, R3, UR4 ;  /* 0x00000004039c7c20 */ /* 0x000fe20008410000 */
[----:B------:R-:W-:Y:S02]  /*ee80*/  FSEL R157, R157, RZ, P1 ;  /* 0x000000ff9d9d7208 */ /* 0x000fe40000800000 */
[----:B------:R-:W-:Y:S02]  /*ee90*/  PRMT R8, R5, 0x7632, R8 ;  /* 0x0000763205087816 */ /* 0x000fe40000000008 */
[----:B------:R-:W-:Y:S01]  /*eea0*/  FSEL R156, R156, RZ, P0 ;  /* 0x000000ff9c9c7208 */ /* 0x000fe20000000000 */
[--C-:B------:R-:W-:Y:S01]  /*eeb0*/  FFMA.FTZ R12, R170, UR4, -R157.reuse ;  /* 0x00000004aa0c7c23 */ /* 0x100fe2000801089d */
[----:B------:R-:W-:Y:S01]  /*eec0*/  FFMA.FTZ R7, R168, UR4, -R157 ;  /* 0x00000004a8077c23 */ /* 0x000fe2000801089d */
[----:B------:R-:W-:Y:S01]  /*eed0*/  SHF.R.U32.HI R137, RZ, 0x18, R5 ;  /* 0x00000018ff897819 */ /* 0x000fe20000011605 */
[----:B------:R-:W-:Y:S01]  /*eee0*/  FFMA.FTZ R175, R172, UR4, -R157 ;  /* 0x00000004acaf7c23 */ /* 0x000fe2000801089d */
[--C-:B------:R-:W-:Y:S01]  /*eef0*/  FFMA.FTZ R168, R169, UR4, -R156.reuse ;  /* 0x00000004a9a87c23 */ /* 0x100fe2000801089c */
[----:B------:R2:W-:Y:S01]  /*ef00*/  MUFU.EX2 R170, R7 ;  /* 0x0000000700aa7308 */ /* 0x0005e20000000800 */
[----:B------:R-:W-:Y:S01]  /*ef10*/  LOP3.LUT R8, R8, 0xff, RZ, 0xc0, !PT ;  /* 0x000000ff08087812 */ /* 0x000fe200078ec0ff */
[--C-:B------:R-:W-:Y:S01]  /*ef20*/  FFMA.FTZ R171, R171, UR4, -R156.reuse ;  /* 0x00000004abab7c23 */ /* 0x100fe2000801089c */
[--C-:B------:R-:W-:Y:S07]  /*ef30*/  FFMA.FTZ R185, R173, UR4, -R156.reuse ;  /* 0x00000004adb97c23 */ /* 0x100fee000801089c */
[----:B------:R3:W-:Y:S01]  /*ef40*/  MUFU.EX2 R169, R12 ;  /* 0x0000000c00a97308 */ /* 0x0007e20000000800 */
[----:B------:R-:W-:Y:S01]  /*ef50*/  PRMT R137, R8, 0x5410, R137 ;  /* 0x0000541008897816 */ /* 0x000fe20000000089 */
[--C-:B------:R-:W-:Y:S01]  /*ef60*/  FFMA.FTZ R8, R164, UR4, -R157.reuse ;  /* 0x00000004a4087c23 */ /* 0x100fe2000801089d */
[C---:B------:R-:W-:Y:S07]  /*ef70*/  LOP3.LUT R10, R5.reuse, 0xff, RZ, 0xc0, !PT ;  /* 0x000000ff050a7812 */ /* 0x040fee00078ec0ff */
[----:B------:R-:W-:Y:S01]  /*ef80*/  MUFU.EX2 R168, R168 ;  /* 0x000000a800a87308 */ /* 0x000fe20000000800 */
[----:B------:R-:W-:Y:S01]  /*ef90*/  LOP3.LUT R11, R5, 0xffff, RZ, 0xc0, !PT ;  /* 0x0000ffff050b7812 */ /* 0x000fe200078ec0ff */
[----:B------:R-:W-:Y:S01]  /*efa0*/  FFMA.FTZ R172, R165, UR4, -R156 ;  /* 0x00000004a5ac7c23 */ /* 0x000fe2000801089c */
[----:B------:R-:W-:Y:S07]  /*efb0*/  FSEL R5, R3, RZ, P0 ;  /* 0x000000ff03057208 */ /* 0x000fee0000000000 */
[----:B------:R-:W4:Y:S01]  /*efc0*/  MUFU.EX2 R171, R171 ;  /* 0x000000ab00ab7308 */ /* 0x000f220000000800 */
[----:B-1----:R-:W-:Y:S01]  /*efd0*/  LOP3.LUT R4, R4, 0xff, RZ, 0xc0, !PT ;  /* 0x000000ff04047812 */ /* 0x002fe200078ec0ff */
[----:B------:R-:W-:Y:S01]  /*efe0*/  FFMA.FTZ R162, R162, UR4, -R157 ;  /* 0x00000004a2a27c23 */ /* 0x000fe2000801089d */
[----:B--2---:R-:W-:Y:S07]  /*eff0*/  FSEL R7, R132, RZ, P1 ;  /* 0x000000ff84077208 */ /* 0x004fee0000800000 */
[----:B------:R4:W-:Y:S01]  /*f000*/  MUFU.EX2 R173, R8 ;  /* 0x0000000800ad7308 */ /* 0x0009e20000000800 */
[----:B------:R-:W-:Y:S01]  /*f010*/  FADD.FTZ R2, -R5, R2 ;  /* 0x0000000205027221 */ /* 0x000fe20000010100 */
[----:B---3--:R-:W1:Y:S01]  /*f020*/  LDSM.16.MT88.4 R12, [R161+0xc000] ;  /* 0x00c00000a10c783b */ /* 0x008e620000004200 */
[----:B------:R-:W-:Y:S01]  /*f030*/  LEA R160, R4, R4, 0x10 ;  /* 0x0000000404a07211 */ /* 0x000fe200078e80ff */
[----:B------:R-:W-:Y:S01]  /*f040*/  FADD.FTZ R0, -R7, R0 ;  /* 0x0000000007007221 */ /* 0x000fe20000010100 */
[----:B------:R-:W-:Y:S05]  /*f050*/  IADD3 R164, PT, PT, R176, R161, RZ ;  /* 0x000000a1b0a47210 */ /* 0x000fea0007ffe0ff */
[----:B------:R-:W-:Y:S01]  /*f060*/  MUFU.EX2 R175, R175 ;  /* 0x000000af00af7308 */ /* 0x000fe20000000800 */
[----:B------:R-:W-:Y:S01]  /*f070*/  SHF.R.U32.HI R11, RZ, 0x8, R11 ;  /* 0x00000008ff0b7819 */ /* 0x000fe2000001160b */
[----:B------:R-:W-:Y:S01]  /*f080*/  FMUL.FTZ R4, R0, UR4 ;  /* 0x0000000400047c20 */ /* 0x000fe20008410000 */
[----:B------:R-:W-:Y:S07]  /*f090*/  FMUL.FTZ R0, R2, UR4 ;  /* 0x0000000402007c20 */ /* 0x000fee0008410000 */
[----:B------:R-:W-:Y:S01]  /*f0a0*/  MUFU.EX2 R185, R185 ;  /* 0x000000b900b97308 */ /* 0x000fe20000000800 */
[----:B------:R-:W2:Y:S01]  /*f0b0*/  LDSM.16.MT88.4 R20, [R164+0xc000] ;  /* 0x00c00000a414783b */ /* 0x000ea20000004200 */
[--C-:B------:R-:W-:Y:S01]  /*f0c0*/  HSET2.LE.AND R139, R139, R160.reuse, PT ;  /* 0x000000a08b8b7233 */ /* 0x100fe20003803000 */
[--C-:B------:R-:W-:Y:S07]  /*f0d0*/  FFMA.FTZ R186, R234, UR4, -R157.reuse ;  /* 0x00000004eaba7c23 */ /* 0x100fee000801089d */
[----:B------:R-:W-:Y:S01]  /*f0e0*/  MUFU.EX2 R172, R172 ;  /* 0x000000ac00ac7308 */ /* 0x000fe20000000800 */
[----:B----4-:R-:W-:Y:S01]  /*f0f0*/  F2FP.BF16.F32.PACK_AB R8, R171, R168 ;  /* 0x000000a8ab08723e */ /* 0x010fe200000010ff */
[----:B------:R-:W-:Y:S01]  /*f100*/  FFMA.FTZ R191, R188, UR4, -R157 ;  /* 0x00000004bcbf7c23 */ /* 0x000fe2000801089d */
[----:B------:R-:W-:Y:S07]  /*f110*/  PRMT R11, R10, 0x5410, R11 ;  /* 0x000054100a0b7816 */ /* 0x000fee000000000b */
[----:B------:R-:W3:Y:S01]  /*f120*/  MUFU.EX2 R2, R4 ;  /* 0x0000000400027308 */ /* 0x000ee20000000800 */
[----:B------:R-:W-:Y:S01]  /*f130*/  LOP3.LUT R139, R8, R139, RZ, 0xc0, !PT ;  /* 0x0000008b088b7212 */ /* 0x000fe200078ec0ff */
[--C-:B------:R-:W-:Y:S01]  /*f140*/  FFMA.FTZ R188, R229, UR4, -R156.reuse ;  /* 0x00000004e5bc7c23 */ /* 0x100fe2000801089c */
[----:B------:R-:W-:Y:S07]  /*f150*/  IADD3 R8, PT, PT, R161, 0xc000, RZ ;  /* 0x0000c000a1087810 */ /* 0x000fee0007ffe0ff */
[----:B------:R-:W4:Y:S01]  /*f160*/  MUFU.EX2 R0, R0 ;  /* 0x0000000000007308 */ /* 0x000f220000000800 */
[--C-:B------:R-:W-:Y:S01]  /*f170*/  HSET2.LE.AND R138, R9, R160.reuse, PT ;  /* 0x000000a0098a7233 */ /* 0x100fe20003803000 */
[--C-:B------:R-:W-:Y:S01]  /*f180*/  FFMA.FTZ R187, R245, UR4, -R156.reuse ;  /* 0x00000004f5bb7c23 */ /* 0x100fe2000801089c */
[--C-:B------:R-:W-:Y:S01]  /*f190*/  HSET2.LE.AND R136, R11, R160.reuse, PT ;  /* 0x000000a00b887233 */ /* 0x100fe20003803000 */
[--C-:B------:R-:W-:Y:S01]  /*f1a0*/  FFMA.FTZ R229, R232, UR4, -R157.reuse ;  /* 0x00000004e8e57c23 */ /* 0x100fe2000801089d */
[--C-:B------:R-:W-:Y:S01]  /*f1b0*/  HSET2.LE.AND R137, R137, R160.reuse, PT ;  /* 0x000000a089897233 */ /* 0x100fe20003803000 */
[--C-:B------:R-:W-:Y:S01]  /*f1c0*/  FFMA.FTZ R220, R220, UR4, -R157.reuse ;  /* 0x00000004dcdc7c23 */ /* 0x100fe2000801089d */
[----:B------:R-:W-:Y:S01]  /*f1d0*/  @P2 IADD3 R135, PT, PT, R8, -0x40, RZ ;  /* 0xffffffc008872810 */ /* 0x000fe20007ffe0ff */
[--C-:B------:R-:W-:Y:S01]  /*f1e0*/  FFMA.FTZ R193, R243, UR4, -R156.reuse ;  /* 0x00000004f3c17c23 */ /* 0x100fe2000801089c */
[----:B------:R-:W-:Y:S01]  /*f1f0*/  F2FP.BF16.F32.PACK_AB R7, R169, R170 ;  /* 0x000000aaa907723e */ /* 0x000fe200000010ff */
[----:B---3--:R-:W-:Y:S01]  /*f200*/  FMUL.FTZ R4, R2, R128 ;  /* 0x0000008002047220 */ /* 0x008fe20000410000 */
[----:B------:R-:W-:Y:S01]  /*f210*/  F2FP.BF16.F32.PACK_AB R5, R173, R175 ;  /* 0x000000afad05723e */ /* 0x000fe200000010ff */
[----:B------:R-:W3:Y:S01]  /*f220*/  LDSM.16.MT88.4 R28, [R135] ;  /* 0x00000000871c783b */ /* 0x000ee20000004200 */
[----:B------:R-:W-:Y:S01]  /*f230*/  F2FP.BF16.F32.PACK_AB R6, R172, R185 ;  /* 0x000000b9ac06723e */ /* 0x000fe200000010ff */
[----:B------:R-:W-:Y:S01]  /*f240*/  FMUL.FTZ R8, R2, R124 ;  /* 0x0000007c02087220 */ /* 0x000fe20000410000 */
[----:B------:R-:W-:Y:S01]  /*f250*/  LOP3.LUT R138, R7, R138, RZ, 0xc0, !PT ;  /* 0x0000008a078a7212 */ /* 0x000fe200078ec0ff */
[----:B----4-:R-:W-:Y:S01]  /*f260*/  FMUL.FTZ R7, R0, R131 ;  /* 0x0000008300077220 */ /* 0x010fe20000410000 */
        /* <DEDUP_REMOVED lines=10> */
[C---:B-1----:R-:W-:Y:S01]  /*f310*/  HMMA.16816.F32.BF16 R4, R136.reuse, R12, R4 ;  /* 0x0000000c8804723c */ /* 0x042fe20000041804 */
        /* <DEDUP_REMOVED lines=10> */
[----:B------:R-:W1:Y:S01]  /*f3c0*/  LDSM.16.MT88.4 R120, [R165] ;  /* 0x00000000a578783b */ /* 0x000e620000004200 */
[----:B------:R-:W-:Y:S01]  /*f3d0*/  FMUL.FTZ R19, R0, R119 ;  /* 0x0000007700137220 */ /* 0x000fe20000410000 */
[C---:B------:R-:W-:Y:S01]  /*f3e0*/  FMUL.FTZ R24, R2.reuse, R108 ;  /* 0x0000006c02187220 */ /* 0x040fe20000410000 */
[----:B------:R-:W-:Y:S01]  /*f3f0*/  FMUL.FTZ R25, R2, R109 ;  /* 0x0000006d02197220 */ /* 0x000fe20000410000 */
[----:B------:R-:W-:Y:S01]  /*f400*/  FMUL.FTZ R26, R0, R110 ;  /* 0x0000006e001a7220 */ /* 0x000fe20000410000 */
[C---:B--2---:R-:W-:Y:S01]  /*f410*/  HMMA.16816.F32.BF16 R12, R136.reuse, R20, R12 ;  /* 0x00000014880c723c */ /* 0x044fe2000004180c */
        /* <DEDUP_REMOVED lines=14> */
[C---:B------:R-:W-:Y:S01]  /*f500*/  FMUL.FTZ R36, R2.reuse, R36 ;  /* 0x0000002402247220 */ /* 0x040fe20000410000 */
[C---:B------:R-:W-:Y:S01]  /*f510*/  FMUL.FTZ R37, R2.reuse, R37 ;  /* 0x0000002502257220 */ /* 0x040fe20000410000 */
[C---:B---3--:R-:W-:Y:S01]  /*f520*/  HMMA.16816.F32.BF16 R20, R136.reuse, R28, R20 ;  /* 0x0000001c8814723c */ /* 0x048fe20000041814 */
[----:B------:R-:W-:Y:S01]  /*f530*/  MUFU.EX2 R193, R193 ;  /* 0x000000c100c17308 */ /* 0x000fe20000000800 */
[----:B------:R-:W2:Y:S01]  /*f540*/  LDSM.16.MT88.4 R112, [R161+0xe000] ;  /* 0x00e00000a170783b */ /* 0x000ea20000004200 */
[C---:B------:R-:W-:Y:S01]  /*f550*/  FMUL.FTZ R28, R2.reuse, R104 ;  /* 0x00000068021c7220 */ /* 0x040fe20000410000 */
[----:B------:R-:W-:Y:S01]  /*f560*/  FMUL.FTZ R29, R2, R105 ;  /* 0x00000069021d7220 */ /* 0x000fe20000410000 */
[C---:B------:R-:W-:Y:S01]  /*f570*/  FMUL.FTZ R38, R0.reuse, R38 ;  /* 0x0000002600267220 */ /* 0x040fe20000410000 */
[----:B------:R-:W-:Y:S01]  /*f580*/  FMUL.FTZ R39, R0, R39 ;  /* 0x0000002700277220 */ /* 0x000fe20000410000 */
[----:B------:R-:W-:Y:S01]  /*f590*/  FMUL.FTZ R40, R2, R40 ;  /* 0x0000002802287220 */ /* 0x000fe20000410000 */
[C---:B------:R-:W-:Y:S03]  /*f5a0*/  HMMA.16816.F32.BF16 R24, R136.reuse, R30, R24 ;  /* 0x0000001e8818723c */ /* 0x040fe60000041818 */
[----:B------:R-:W-:Y:S01]  /*f5b0*/  MUFU.EX2 R186, R186 ;  /* 0x000000ba00ba7308 */ /* 0x000fe20000000800 */
[----:B------:R-:W-:Y:S01]  /*f5c0*/  LDSM.16.MT88.4 R100, [R135+0x2000] ;  /* 0x002000008764783b */ /* 0x000fe20000004200 */
[C---:B------:R-:W-:Y:S01]  /*f5d0*/  FMUL.FTZ R30, R0.reuse, R106 ;  /* 0x0000006a001e7220 */ /* 0x040fe20000410000 */
[----:B------:R-:W-:Y:S01]  /*f5e0*/  FMUL.FTZ R31, R0, R107 ;  /* 0x0000006b001f7220 */ /* 0x000fe20000410000 */
[----:B------:R-:W-:Y:S01]  /*f5f0*/  FMUL.FTZ R41, R2, R41 ;  /* 0x0000002902297220 */ /* 0x000fe20000410000 */
[C---:B------:R-:W-:Y:S01]  /*f600*/  FMUL.FTZ R42, R0.reuse, R42 ;  /* 0x0000002a002a7220 */ /* 0x040fe20000410000 */
[----:B------:R-:W-:Y:S01]  /*f610*/  FMUL.FTZ R43, R0, R43 ;  /* 0x0000002b002b7220 */ /* 0x000fe20000410000 */
[C---:B------:R-:W-:Y:S01]  /*f620*/  FMUL.FTZ R44, R2.reuse, R44 ;  /* 0x0000002c022c7220 */ /* 0x040fe20000410000 */
[----:B------:R-:W-:Y:S01]  /*f630*/  FMUL.FTZ R45, R2, R45 ;  /* 0x0000002d022d7220 */ /* 0x000fe20000410000 */
[----:B------:R-:W3:Y:S01]  /*f640*/  LDSM.16.MT88.4 R104, [R164+0xe000] ;  /* 0x00e00000a468783b */ /* 0x000ee20000004200 */
        /* <DEDUP_REMOVED lines=59> */
[--C-:B------:R-:W-:Y:S01]  /*fa00*/  FFMA.FTZ R190, R241, UR4, -R156.reuse ;  /* 0x00000004f1be7c23 */ /* 0x100fe2000801089c */
[C---:B------:R-:W-:Y:S03]  /*fa10*/  HMMA.16816.F32.BF16 R60, R136.reuse, R108, R60 ;  /* 0x0000006c883c723c */ /* 0x040fe6000004183c */
[C---:B------:R-:W-:Y:S01]  /*fa20*/  FMUL.FTZ R92, R2.reuse, R92 ;  /* 0x0000005c025c7220 */ /* 0x040fe20000410000 */
[----:B------:R-:W-:Y:S01]  /*fa30*/  FMUL.FTZ R93, R2, R93 ;  /* 0x0000005d025d7220 */ /* 0x000fe20000410000 */
[----:B------:R-:W3:Y:S01]  /*fa40*/  MUFU.EX2 R190, R190 ;  /* 0x000000be00be7308 */ /* 0x000ee20000000800 */
        /* <DEDUP_REMOVED lines=8> */
[--C-:B------:R-:W-:Y:S01]  /*fad0*/  FFMA.FTZ R237, R237, UR4, -R156.reuse ;  /* 0x00000004eded7c23 */ /* 0x100fe2000801089c */
[--C-:B------:R-:W-:Y:S01]  /*fae0*/  FFMA.FTZ R231, R231, UR4, -R156.reuse ;  /* 0x00000004e7e77c23 */ /* 0x100fe2000801089c */
[C---:B-1----:R-:W-:Y:S03]  /*faf0*/  HMMA.16816.F32.BF16 R68, R136.reuse, R104, R68 ;  /* 0x000000688844723c */ /* 0x042fe60000041844 */
[C---:B------:R-:W-:Y:S01]  /*fb00*/  PRMT R105, R142.reuse, 0x7771, RZ ;  /* 0x000077718e697816 */ /* 0x040fe200000000ff */
[--C-:B------:R-:W-:Y:S01]  /*fb10*/  FFMA.FTZ R232, R189, UR4, -R156.reuse ;  /* 0x00000004bde87c23 */ /* 0x100fe2000801089c */
[----:B------:R-:W-:Y:S01]  /*fb20*/  PRMT R104, R142, 0x7772, RZ ;  /* 0x000077728e687816 */ /* 0x000fe200000000ff */
[----:B------:R-:W-:Y:S01]  /*fb30*/  FFMA.FTZ R189, R163, UR4, -R156 ;  /* 0x00000004a3bd7c23 */ /* 0x000fe2000801089c */
[----:B---3--:R-:W-:Y:S01]  /*fb40*/  F2FP.BF16.F32.PACK_AB R144, R190, R193 ;  /* 0x000000c1be90723e */ /* 0x008fe200000010ff */
[C---:B------:R-:W-:Y:S01]  /*fb50*/  HMMA.16816.F32.BF16 R72, R136.reuse, R106, R72 ;  /* 0x0000006a8848723c */ /* 0x040fe20000041848 */
[----:B------:R-:W-:Y:S02]  /*fb60*/  MUFU.EX2 R231, R231 ;  /* 0x000000e700e77308 */ /* 0x000fe40000000800 */
[----:B------:R-:W-:Y:S01]  /*fb70*/  PRMT R107, R142, 0x7773, RZ ;  /* 0x000077738e6b7816 */ /* 0x000fe200000000ff */
[--C-:B------:R-:W-:Y:S01]  /*fb80*/  FFMA.FTZ R227, R227, UR4, -R157.reuse ;  /* 0x00000004e3e37c23 */ /* 0x100fe2000801089d */
[----:B------:R-:W-:Y:S01]  /*fb90*/  LOP3.LUT R106, R140, 0xff, RZ, 0xc0, !PT ;  /* 0x000000ff8c6a7812 */ /* 0x000fe200078ec0ff */
[----:B------:R-:W-:Y:S01]  /*fba0*/  FFMA.FTZ R225, R225, UR4, -R157 ;  /* 0x00000004e1e17c23 */ /* 0x000fe2000801089d */
[----:B------:R-:W-:Y:S01]  /*fbb0*/  PRMT R104, R104, 0x5410, R107 ;  /* 0x0000541068687816 */ /* 0x000fe2000000006b */
[C---:B--2---:R-:W-:Y:S03]  /*fbc0*/  HMMA.16816.F32.BF16 R76, R136.reuse, R100, R76 ;  /* 0x00000064884c723c */ /* 0x044fe6000004184c */
[----:B------:R-:W-:Y:S01]  /*fbd0*/  MUFU.EX2 R237, R237 ;  /* 0x000000ed00ed7308 */ /* 0x000fe20000000800 */
[----:B------:R-:W-:Y:S01]  /*fbe0*/  MOV R100, R142 ;  /* 0x0000008e00647202 */ /* 0x000fe20000000f00 */
[----:B------:R-:W-:Y:S01]  /*fbf0*/  FFMA.FTZ R175, R2, R221, R175 ;  /* 0x000000dd02af7223 */ /* 0x000fe200000100af */
[----:B------:R-:W-:Y:S07]  /*fc00*/  PRMT R145, R106, 0x5410, R145 ;  /* 0x000054106a917816 */ /* 0x000fee0000000091 */
[----:B------:R-:W-:Y:S01]  /*fc10*/  MUFU.EX2 R232, R232 ;  /* 0x000000e800e87308 */ /* 0x000fe20000000800 */
[----:B------:R-:W-:Y:S01]  /*fc20*/  PRMT R106, R140, 0x7632, R106 ;  /* 0x000076328c6a7816 */ /* 0x000fe2000000006a */
[C---:B------:R-:W-:Y:S08]  /*fc30*/  HMMA.16816.F32.BF16 R80, R136.reuse, R102, R80 ;  /* 0x000000668850723c */ /* 0x040ff00000041850 */
[----:B------:R-:W-:Y:S01]  /*fc40*/  MUFU.EX2 R189, R189 ;  /* 0x000000bd00bd7308 */ /* 0x000fe20000000800 */
[----:B------:R-:W-:Y:S01]  /*fc50*/  LOP3.LUT R140, R106, 0xff, RZ, 0xc0, !PT ;  /* 0x000000ff6a8c7812 */ /* 0x000fe200078ec0ff */
[----:B------:R-:W-:Y:S01]  /*fc60*/  FFMA.FTZ R185, R0, R213, R185 ;  /* 0x000000d500b97223 */ /* 0x000fe200000100b9 */
[----:B------:R-:W-:Y:S07]  /*fc70*/  LOP3.LUT R107, R104, 0xff00ff, RZ, 0xc0, !PT ;  /* 0x00ff00ff686b7812 */ /* 0x000fee00078ec0ff */
[----:B------:R-:W-:Y:S01]  /*fc80*/  MUFU.EX2 R227, R227 ;  /* 0x000000e300e37308 */ /* 0x000fe20000000800 */
[----:B------:R-:W-:Y:S01]  /*fc90*/  PRMT R147, R140, 0x5410, R147 ;  /* 0x000054108c937816 */ /* 0x000fe20000000093 */
[C---:B----4-:R-:W-:Y:S01]  /*fca0*/  HMMA.16816.F32.BF16 R84, R136.reuse, R108, R84 ;  /* 0x0000006c8854723c */ /* 0x050fe20000041854 */
[----:B------:R-:W-:Y:S07]  /*fcb0*/  LDSM.16.MT88.4 R140, [R135+0x2800] ;  /* 0x00280000878c783b */ /* 0x000fee0000004200 */
[----:B------:R-:W-:Y:S01]  /*fcc0*/  MUFU.EX2 R225, R225 ;  /* 0x000000e100e17308 */ /* 0x000fe20000000800 */
[----:B------:R-:W-:Y:S01]  /*fcd0*/  LOP3.LUT R108, R100, 0xff, RZ, 0xc0, !PT ;  /* 0x000000ff646c7812 */ /* 0x000fe200078ec0ff */
[----:B------:R-:W-:Y:S01]  /*fce0*/  FADD.FTZ R175, R173, R175 ;  /* 0x000000afadaf7221 */ /* 0x000fe20000010000 */
[--C-:B------:R-:W-:Y:S01]  /*fcf0*/  HSET2.LE.AND R107, R107, R160.reuse, PT ;  /* 0x000000a06b6b7233 */ /* 0x100fe20003803000 */
[----:B------:R-:W-:Y:S01]  /*fd00*/  FADD.FTZ R185, R172, R185 ;  /* 0x000000b9acb97221 */ /* 0x000fe20000010000 */
[----:B------:R-:W-:Y:S01]  /*fd10*/  PRMT R105, R108, 0x5410, R105 ;  /* 0x000054106c697816 */ /* 0x000fe20000000069 */
[C---:B------:R-:W-:Y:S01]  /*fd20*/  HMMA.16816.F32.BF16 R88, R136.reuse, R110, R88 ;  /* 0x0000006e8858723c */ /* 0x040fe20000041858 */
[----:B------:R-:W1:Y:S02]  /*fd30*/  LDSM.16.MT88.4 R100, [R165+0x4000] ;  /* 0x00400000a564783b */ /* 0x000e640000004200 */
[--C-:B------:R-:W-:Y:S01]  /*fd40*/  HSET2.LE.AND R104, R145, R160.reuse, PT ;  /* 0x000000a091687233 */ /* 0x100fe20003803000 */
[----:B------:R-:W-:Y:S01]  /*fd50*/  FADD.FTZ R0, R170, R175 ;  /* 0x000000afaa007221 */ /* 0x000fe20000010000 */
[--C-:B------:R-:W-:Y:S01]  /*fd60*/  HSET2.LE.AND R106, R105, R160.reuse, PT ;  /* 0x000000a0696a7233 */ /* 0x100fe20003803000 */
[----:B------:R-:W-:Y:S01]  /*fd70*/  FADD.FTZ R168, R168, R185 ;  /* 0x000000b9a8a87221 */ /* 0x000fe20000010000 */
[----:B------:R-:W-:Y:S01]  /*fd80*/  F2FP.BF16.F32.PACK_AB R105, R191, R186 ;  /* 0x000000babf69723e */ /* 0x000fe200000010ff */
[----:B------:R-:W-:Y:S01]  /*fd90*/  FADD.FTZ R0, R169, R0 ;  /* 0x00000000a9007221 */ /* 0x000fe20000010000 */
[----:B------:R-:W2:Y:S01]  /*fda0*/  LDSM.16.MT88.4 R108, [R161+0xc800] ;  /* 0x00c80000a16c783b */ /* 0x000ea20000004200 */
[C---:B------:R-:W-:Y:S01]  /*fdb0*/  ISETP.GT.AND P0, PT, R212.reuse, R209, PT ;  /* 0x000000d1d400720c */ /* 0x040fe20003f04270 */
[----:B------:R-:W-:Y:S01]  /*fdc0*/  FADD.FTZ R168, R171, R168 ;  /* 0x000000a8aba87221 */ /* 0x000fe20000010000 */
[----:B------:R-:W-:Y:S02]  /*fdd0*/  LOP3.LUT R106, R105, R106, RZ, 0xc0, !PT ;  /* 0x0000006a696a7212 */ /* 0x000fe400078ec0ff */
[--C-:B------:R-:W-:Y:S01]  /*fde0*/  HSET2.LE.AND R105, R147, R160.reuse, PT ;  /* 0x000000a093697233 */ /* 0x100fe20003803000 */
[----:B------:R-:W-:Y:S01]  /*fdf0*/  FADD.FTZ R193, R193, R168 ;  /* 0x000000a8c1c17221 */ /* 0x000fe20000010000 */
[----:B------:R-:W-:Y:S02]  /*fe00*/  IADD3 R212, PT, PT, R212, -0x1, RZ ;  /* 0xffffffffd4d47810 */ /* 0x000fe40007ffe0ff */
[----:B------:R-:W-:Y:S01]  /*fe10*/  MOV R2, R3 ;  /* 0x0000000300027202 */ /* 0x000fe20000000f00 */
[----:B------:R-:W-:Y:S01]  /*fe20*/  FADD.FTZ R193, R190, R193 ;  /* 0x000000c1bec17221 */ /* 0x000fe20000010000 */
[----:B------:R-:W-:Y:S02]  /*fe30*/  LOP3.LUT R105, R144, R105, RZ, 0xc0, !PT ;  /* 0x0000006990697212 */ /* 0x000fe400078ec0ff */
[----:B------:R-:W-:Y:S01]  /*fe40*/  LDSM.16.MT88.4 R144, [R165+0x3000] ;  /* 0x00300000a590783b */ /* 0x000fe20000004200 */
[C---:B-1----:R-:W-:Y:S03]  /*fe50*/  HMMA.16816.F32.BF16 R92, R136.reuse, R100, R92 ;  /* 0x00000064885c723c */ /* 0x042fe6000004185c */
[----:B------:R-:W-:Y:S01]  /*fe60*/  F2FP.BF16.F32.PACK_AB R100, R187, R188 ;  /* 0x000000bcbb64723e */ /* 0x000fe200000010ff */
[----:B------:R-:W-:Y:S01]  /*fe70*/  FADD.FTZ R188, R188, R193 ;  /* 0x000000c1bcbc7221 */ /* 0x000fe20000010000 */
[----:B------:R-:W-:Y:S02]  /*fe80*/  F2FP.BF16.F32.PACK_AB R101, R220, R229 ;  /* 0x000000e5dc65723e */ /* 0x000fe400000010ff */
[----:B------:R-:W-:Y:S01]  /*fe90*/  LOP3.LUT R107, R100, R107, RZ, 0xc0, !PT ;  /* 0x0000006b646b7212 */ /* 0x000fe200078ec0ff */
[----:B------:R-:W-:Y:S01]  /*fea0*/  HMMA.16816.F32.BF16 R96, R136, R102, R96 ;  /* 0x000000668860723c */ /* 0x000fe20000041860 */
[----:B------:R-:W-:Y:S02]  /*feb0*/  LDSM.16.MT88.4 R136, [R164+0xf000] ;  /* 0x00f00000a488783b */ /* 0x000fe40000004200 */
[----:B------:R-:W-:Y:S01]  /*fec0*/  LOP3.LUT R104, R101, R104, RZ, 0xc0, !PT ;  /* 0x0000006865687212 */ /* 0x000fe200078ec0ff */
[----:B------:R-:W-:Y:S05]  /*fed0*/  FADD.FTZ R187, R187, R188 ;  /* 0x000000bcbbbb7221 */ /* 0x000fea0000010000 */
[----:B------:R-:W1:Y:S01]  /*fee0*/  LDSM.16.MT88.4 R100, [R165+0x2800] ;  /* 0x00280000a564783b */ /* 0x000e620000004200 */
[C---:B--2---:R-:W-:Y:S08]  /*fef0*/  HMMA.16816.F32.BF16 R4, R104.reuse, R108, R4 ;  /* 0x0000006c6804723c */ /* 0x044ff00000041804 */
[C---:B------:R-:W-:Y:S01]  /*ff00*/  HMMA.16816.F32.BF16 R8, R104.reuse, R110, R8 ;  /* 0x0000006e6808723c */ /* 0x040fe20000041808 */
[----:B------:R-:W2:Y:S07]  /*ff10*/  LDSM.16.MT88.4 R108, [R161+0x10800] ;  /* 0x01080000a16c783b */ /* 0x000eae0000004200 */
[C---:B------:R-:W-:Y:S08]  /*ff20*/  HMMA.16816.F32.BF16 R12, R104.reuse, R112, R12 ;  /* 0x00000070680c723c */ /* 0x040ff0000004180c */
[C---:B------:R-:W-:Y:S01]  /*ff30*/  HMMA.16816.F32.BF16 R16, R104.reuse, R114, R16 ;  /* 0x000000726810723c */ /* 0x040fe20000041810 */
[----:B------:R-:W3:Y:S07]  /*ff40*/  LDSM.16.MT88.4 R112, [R164+0x10800] ;  /* 0x01080000a470783b */ /* 0x000eee0000004200 */
[C---:B------:R-:W-:Y:S03]  /*ff50*/  HMMA.16816.F32.BF16 R20, R104.reuse, R116, R20 ;  /* 0x000000746814723c */ /* 0x040fe60000041814 */
[----:B------:R-:W-:Y:S05]  /*ff60*/  LOP3.LUT R116, R219, UR17, R239, 0x96, !PT ;  /* 0x00000011db747c12 */ /* 0x000fea000f8e96ef */
[C---:B------:R-:W-:Y:S03]  /*ff70*/  HMMA.16816.F32.BF16 R24, R104.reuse, R118, R24 ;  /* 0x000000766818723c */ /* 0x040fe60000041818 */
[----:B------:R-:W-:Y:S05]  /*ff80*/  IMAD.WIDE.U32 R116, R116, -0x326172a9, RZ ;  /* 0xcd9e8d5774747825 */ /* 0x000fea00078e00ff */
[C---:B------:R-:W-:Y:S03]  /*ff90*/  HMMA.16816.F32.BF16 R28, R104.reuse, R120, R28 ;  /* 0x00000078681c723c */ /* 0x040fe6000004181c */
[----:B------:R-:W-:Y:S01]  /*ffa0*/  FFMA.FTZ R120, R228, UR4, -R157 ;  /* 0x00000004e4787c23 */ /* 0x000fe2000801089d */
[----:B------:R-:W-:Y:S02]  /*ffb0*/  LOP3.LUT R117, R222, UR11, R117, 0x96, !PT ;  /* 0x0000000bde757c12 */ /* 0x000fe4000f8e9675 */
[----:B------:R-:W-:Y:S02]  /*ffc0*/  LOP3.LUT R116, R215, UR6, R116, 0x96, !PT ;  /* 0x00000006d7747c12 */ /* 0x000fe4000f8e9674 */
[C---:B------:R-:W-:Y:S03]  /*ffd0*/  HMMA.16816.F32.BF16 R32, R104.reuse, R122, R32 ;  /* 0x0000007a6820723c */ /* 0x040fe60000041820 */
[----:B------:R-:W-:Y:S04]  /*ffe0*/  IMAD.WIDE.U32 R238, R117, -0x2daee0ad, RZ ;  /* 0xd2511f5375ee7825 */ /* 0x000fe800078e00ff */
[----:B------:R-:W-:Y:S01]  /*fff0*/  IMAD.WIDE.U32 R116, R116, -0x2daee0ad, RZ ;  /* 0xd2511f5374747825 */ /* 0x000fe200078e00ff */
[C---:B------:R-:W-:Y:S04]  /*10000*/  HMMA.16816.F32.BF16 R36, R104.reuse, R124, R36 ;  /* 0x0000007c6824723c */ /* 0x040fe80000041824 */
[----:B------:R-:W-:Y:S04]  /*10010*/  LOP3.LUT R238, R238, UR21, R117, 0x96, !PT ;  /* 0x00000015eeee7c12 */ /* 0x000fe8000f8e9675 */
        /* <DEDUP_REMOVED lines=8> */
[C---:B-1----:R-:W-:Y:S03]  /*100a0*/  HMMA.16816.F32.BF16 R60, R104.reuse, R100, R60 ;  /* 0x00000064683c723c */ /* 0x042fe6000004183c */
[----:B------:R-:W-:Y:S01]  /*100b0*/  LOP3.LUT R100, R216, UR22, R239, 0x96, !PT ;  /* 0x00000016d8647c12 */ /* 0x000fe2000f8e96ef */
[----:B------:R-:W-:Y:S04]  /*100c0*/  IMAD.WIDE.U32 R238, R238, -0x326172a9, RZ ;  /* 0xcd9e8d57eeee7825 */ /* 0x000fe800078e00ff */
[C---:B------:R-:W-:Y:S03]  /*100d0*/  HMMA.16816.F32.BF16 R64, R104.reuse, R102, R64 ;  /* 0x000000666840723c */ /* 0x040fe60000041840 */
[----:B------:R-:W-:Y:S05]  /*100e0*/  IMAD.WIDE.U32 R158, R100, -0x326172a9, RZ ;  /* 0xcd9e8d57649e7825 */ /* 0x000fea00078e00ff */
[C---:B--2---:R-:W-:Y:S03]  /*100f0*/  HMMA.16816.F32.BF16 R68, R104.reuse, R108, R68 ;  /* 0x0000006c6844723c */ /* 0x044fe60000041844 */
[----:B------:R-:W-:Y:S02]  /*10100*/  LOP3.LUT R100, R214, UR9, R159, 0x96, !PT ;  /* 0x00000009d6647c12 */ /* 0x000fe4000f8e969f */
[----:B------:R-:W-:Y:S03]  /*10110*/  LOP3.LUT R158, R158, UR13, R239, 0x96, !PT ;  /* 0x0000000d9e9e7c12 */ /* 0x000fe6000f8e96ef */
[C---:B------:R-:W-:Y:S03]  /*10120*/  HMMA.16816.F32.BF16 R72, R104.reuse, R110, R72 ;  /* 0x0000006e6848723c */ /* 0x040fe60000041848 */
[----:B------:R-:W-:Y:S02]  /*10130*/  IMAD.WIDE.U32 R240, R100, -0x2daee0ad, RZ ;  /* 0xd2511f5364f07825 */ /* 0x000fe400078e00ff */
[----:B------:R-:W1:Y:S02]  /*10140*/  LDSM.16.MT88.4 R100, [R135+0x4800] ;  /* 0x004800008764783b */ /* 0x000e640000004200 */
[----:B------:R-:W-:Y:S01]  /*10150*/  IMAD.WIDE.U32 R158, R158, -0x2daee0ad, RZ ;  /* 0xd2511f539e9e7825 */ /* 0x000fe200078e00ff */
[C---:B---3--:R-:W-:Y:S04]  /*10160*/  HMMA.16816.F32.BF16 R76, R104.reuse, R112, R76 ;  /* 0x00000070684c723c */ /* 0x048fe8000004184c */
[----:B------:R-:W-:Y:S02]  /*10170*/  LOP3.LUT R110, R240, UR19, R159, 0x96, !PT ;  /* 0x00000013f06e7c12 */ /* 0x000fe4000f8e969f */
[----:B------:R-:W-:Y:S02]  /*10180*/  LOP3.LUT R240, R116, UR20, R241, 0x96, !PT ;  /* 0x0000001474f07c12 */ /* 0x000fe4000f8e96f1 */
[C---:B------:R-:W-:Y:S03]  /*10190*/  HMMA.16816.F32.BF16 R80, R104.reuse, R114, R80 ;  /* 0x000000726850723c */ /* 0x040fe60000041850 */
[----:B------:R-:W-:Y:S04]  /*101a0*/  IMAD.WIDE.U32 R110, R110, -0x326172a9, RZ ;  /* 0xcd9e8d576e6e7825 */ /* 0x000fe800078e00ff */
[----:B------:R-:W-:Y:S01]  /*101b0*/  FFMA.FTZ R115, R230, UR4, -R157 ;  /* 0x00000004e6737c23 */ /* 0x000fe2000801089d */
[----:B------:R-:W-:Y:S01]  /*101c0*/  FFMA.FTZ R230, R235, UR4, -R156 ;  /* 0x00000004ebe67c23 */ /* 0x000fe2000801089c */
[----:B------:R-:W-:Y:S01]  /*101d0*/  IMAD.WIDE.U32 R240, R240, -0x326172a9, RZ ;  /* 0xcd9e8d57f0f07825 */ /* 0x000fe200078e00ff */
[C---:B------:R-:W-:Y:S01]  /*101e0*/  PRMT R109, R110.reuse, 0x7773, RZ ;  /* 0x000077736e6d7816 */ /* 0x040fe200000000ff */
[----:B------:R-:W-:Y:S01]  /*101f0*/  MUFU.EX2 R228, R115 ;  /* 0x0000007300e47308 */ /* 0x000fe20000000800 */
[----:B------:R-:W-:Y:S02]  /*10200*/  PRMT R152, R110, 0x7772, RZ ;  /* 0x000077726e987816 */ /* 0x000fe400000000ff */
[----:B------:R-:W-:Y:S07]  /*10210*/  MOV R108, R110 ;  /* 0x0000006e006c7202 */ /* 0x000fee0000000f00 */
[----:B------:R2:W3:Y:S01]  /*10220*/  MUFU.EX2 R235, R120 ;  /* 0x0000007800eb7308 */ /* 0x0004e20000000800 */
[----:B------:R-:W-:Y:S02]  /*10230*/  LOP3.LUT R112, R240, UR7, R111, 0x96, !PT ;  /* 0x00000007f0707c12 */ /* 0x000fe4000f8e966f */
[----:B------:R-:W-:Y:S07]  /*10240*/  PRMT R243, R110, 0x7771, RZ ;  /* 0x000077716ef37816 */ /* 0x000fee00000000ff */
[----:B------:R-:W4:Y:S01]  /*10250*/  MUFU.EX2 R230, R230 ;  /* 0x000000e600e67308 */ /* 0x000f220000000800 */
[----:B------:R-:W-:Y:S02]  /*10260*/  PRMT R152, R152, 0x5410, R109 ;  /* 0x0000541098987816 */ /* 0x000fe4000000006d */
[----:B------:R-:W-:Y:S02]  /*10270*/  LOP3.LUT R114, R108, 0xff, RZ, 0xc0, !PT ;  /* 0x000000ff6c727812 */ /* 0x000fe400078ec0ff */
[----:B------:R-:W5:Y:S01]  /*10280*/  LDSM.16.MT88.4 R108, [R165+0x4800] ;  /* 0x00480000a56c783b */ /* 0x000f620000004200 */
[C---:B------:R-:W-:Y:S02]  /*10290*/  PRMT R113, R112.reuse, 0x7632, R113 ;  /* 0x0000763270717816 */ /* 0x040fe40000000071 */
[C---:B------:R-:W-:Y:S02]  /*102a0*/  LOP3.LUT R116, R112.reuse, 0xffff, RZ, 0xc0, !PT ;  /* 0x0000ffff70747812 */ /* 0x040fe400078ec0ff */
[----:B------:R-:W-:Y:S01]  /*102b0*/  LOP3.LUT R239, R112, 0xff, RZ, 0xc0, !PT ;  /* 0x000000ff70ef7812 */ /* 0x000fe200078ec0ff */
[C---:B-1----:R-:W-:Y:S02]  /*102c0*/  HMMA.16816.F32.BF16 R84, R104.reuse, R100, R84 ;  /* 0x000000646854723c */ /* 0x042fe40000041854 */
[----:B--2---:R-:W-:Y:S01]  /*102d0*/  LDSM.16.MT88.4 R120, [R135+0x1000] ;  /* 0x001000008778783b */ /* 0x004fe20000004200 */
[----:B------:R-:W-:Y:S01]  /*102e0*/  SHF.R.U32.HI R159, RZ, 0x18, R112 ;  /* 0x00000018ff9f7819 */ /* 0x000fe20000011670 */
[--C-:B------:R-:W-:Y:S01]  /*102f0*/  FFMA.FTZ R101, R226, UR4, -R157.reuse ;  /* 0x00000004e2657c23 */ /* 0x100fe2000801089d */
[----:B------:R-:W-:Y:S01]  /*10300*/  LOP3.LUT R112, R113, 0xff, RZ, 0xc0, !PT ;  /* 0x000000ff71707812 */ /* 0x000fe200078ec0ff */
[----:B------:R-:W-:Y:S01]  /*10310*/  FFMA.FTZ R100, R224, UR4, -R157 ;  /* 0x00000004e0647c23 */ /* 0x000fe2000801089d */
[----:B------:R-:W-:Y:S01]  /*10320*/  PRMT R243, R114, 0x5410, R243 ;  /* 0x0000541072f37816 */ /* 0x000fe200000000f3 */
[C---:B------:R-:W-:Y:S01]  /*10330*/  HMMA.16816.F32.BF16 R88, R104.reuse, R102, R88 ;  /* 0x000000666858723c */ /* 0x040fe20000041858 */
[----:B------:R3:W-:Y:S02]  /*10340*/  MUFU.EX2 R224, R101 ;  /* 0x0000006500e07308 */ /* 0x0007e40000000800 */
[----:B------:R-:W-:Y:S01]  /*10350*/  PRMT R159, R112, 0x5410, R159 ;  /* 0x00005410709f7816 */ /* 0x000fe2000000009f */
[----:B------:R-:W-:Y:S01]  /*10360*/  FFMA.FTZ R226, R233, UR4, -R156 ;  /* 0x00000004e9e27c23 */ /* 0x000fe2000801089c */
[----:B------:R-:W1:Y:S01]  /*10370*/  LDSM.16.MT88.4 R112, [R161+0xd000] ;  /* 0x00d00000a170783b */ /* 0x000e620000004200 */
[----:B------:R-:W-:Y:S05]  /*10380*/  SHF.R.U32.HI R116, RZ, 0x8, R116 ;  /* 0x00000008ff747819 */ /* 0x000fea0000011674 */
[----:B------:R2:W4:Y:S01]  /*10390*/  MUFU.EX2 R233, R100 ;  /* 0x0000006400e97308 */ /* 0x0005220000000800 */
[----:B------:R-:W-:Y:S01]  /*103a0*/  LOP3.LUT R103, R152, 0xff00ff, RZ, 0xc0, !PT ;  /* 0x00ff00ff98677812 */ /* 0x000fe200078ec0ff */
[----:B------:R-:W-:Y:S01]  /*103b0*/  FFMA.FTZ R157, R174, UR4, -R157 ;  /* 0x00000004ae9d7c23 */ /* 0x000fe2000801089d */
[----:B------:R-:W-:Y:S07]  /*103c0*/  PRMT R239, R239, 0x5410, R116 ;  /* 0x00005410efef7816 */ /* 0x000fee0000000074 */
[----:B------:R-:W4:Y:S01]  /*103d0*/  MUFU.EX2 R226, R226 ;  /* 0x000000e200e27308 */ /* 0x000f220000000800 */
[--C-:B------:R-:W-:Y:S01]  /*103e0*/  HSET2.LE.AND R102, R243, R160.reuse, PT ;  /* 0x000000a0f3667233 */ /* 0x100fe20003803000 */
[----:B------:R-:W1:Y:S01]  /*103f0*/  LDSM.16.MT88.4 R116, [R164+0xd000] ;  /* 0x00d00000a474783b */ /* 0x000e620000004200 */
[--C-:B------:R-:W-:Y:S07]  /*10400*/  HSET2.LE.AND R103, R103, R160.reuse, PT ;  /* 0x000000a067677233 */ /* 0x100fee0003803000 */
[----:B------:R-:W1:Y:S01]  /*10410*/  MUFU.EX2 R174, R162 ;  /* 0x000000a200ae7308 */ /* 0x000e620000000800 */
[----:B---3--:R-:W-:Y:S04]  /*10420*/  F2FP.BF16.F32.PACK_AB R101, R235, R228 ;  /* 0x000000e4eb65723e */ /* 0x008fe800000010ff */
[----:B------:R-:W-:Y:S01]  /*10430*/  LOP3.LUT R102, R101, R102, RZ, 0xc0, !PT ;  /* 0x0000006665667212 */ /* 0x000fe200078ec0ff */
[----:B------:R-:W3:Y:S01]  /*10440*/  LDSM.16.MT88.4 R152, [R164+0x11000] ;  /* 0x01100000a498783b */ /* 0x000ee20000004200 */
[--C-:B--2---:R-:W-:Y:S02]  /*10450*/  HSET2.LE.AND R100, R239, R160.reuse, PT ;  /* 0x000000a0ef647233 */ /* 0x104fe40003803000 */
[--C-:B------:R-:W-:Y:S01]  /*10460*/  HSET2.LE.AND R101, R159, R160.reuse, PT ;  /* 0x000000a09f657233 */ /* 0x100fe20003803000 */
[C---:B-----5:R-:W-:Y:S03]  /*10470*/  HMMA.16816.F32.BF16 R92, R104.reuse, R108, R92 ;  /* 0x0000006c685c723c */ /* 0x060fe6000004185c */
[----:B----4-:R-:W-:Y:S02]  /*10480*/  F2FP.BF16.F32.PACK_AB R108, R237, R230 ;  /* 0x000000e6ed6c723e */ /* 0x010fe400000010ff */
[----:B------:R-:W-:Y:S02]  /*10490*/  F2FP.BF16.F32.PACK_AB R109, R233, R224 ;  /* 0x000000e0e96d723e */ /* 0x000fe400000010ff */
[----:B------:R-:W-:Y:S01]  /*104a0*/  LOP3.LUT R103, R108, R103, RZ, 0xc0, !PT ;  /* 0x000000676c677212 */ /* 0x000fe200078ec0ff */
[----:B------:R-:W-:Y:S01]  /*104b0*/  HMMA.16816.F32.BF16 R96, R104, R110, R96 ;  /* 0x0000006e6860723c */ /* 0x000fe20000041860 */
[----:B------:R-:W2:Y:S02]  /*104c0*/  LDSM.16.MT88.4 R104, [R135+0x5000] ;  /* 0x005000008768783b */ /* 0x000ea40000004200 */
[----:B------:R-:W-:Y:S01]  /*104d0*/  F2FP.BF16.F32.PACK_AB R108, R231, R226 ;  /* 0x000000e2e76c723e */ /* 0x000fe200000010ff */
[----:B------:R-:W-:Y:S01]  /*104e0*/  FADD.FTZ R226, R226, R187 ;  /* 0x000000bbe2e27221 */ /* 0x000fe20000010000 */
[----:B------:R-:W-:Y:S02]  /*104f0*/  LOP3.LUT R100, R109, R100, RZ, 0xc0, !PT ;  /* 0x000000646d647212 */ /* 0x000fe400078ec0ff */
[----:B------:R-:W-:Y:S01]  /*10500*/  LOP3.LUT R101, R108, R101, RZ, 0xc0, !PT ;  /* 0x000000656c657212 */ /* 0x000fe200078ec0ff */
[----:B------:R-:W-:Y:S01]  /*10510*/  FADD.FTZ R231, R231, R226 ;  /* 0x000000e2e7e77221 */ /* 0x000fe20000010000 */
[----:B------:R-:W4:Y:S03]  /*10520*/  LDSM.16.MT88.4 R108, [R165+0x5000] ;  /* 0x00500000a56c783b */ /* 0x000f260000004200 */
[----:B------:R-:W-:Y:S02]  /*10530*/  FADD.FTZ R230, R230, R231 ;  /* 0x000000e7e6e67221 */ /* 0x000fe40000010000 */
[C---:B-1----:R-:W-:Y:S05]  /*10540*/  HMMA.16816.F32.BF16 R4, R100.reuse, R112, R4 ;  /* 0x000000706404723c */ /* 0x042fea0000041804 */
[----:B------:R-:W-:Y:S01]  /*10550*/  LOP3.LUT R112, R238, UR10, R241, 0x96, !PT ;  /* 0x0000000aee707c12 */ /* 0x000fe2000f8e96f1 */
        /* <DEDUP_REMOVED lines=8> */
[--C-:B------:R-:W-:Y:S01]  /*105e0*/  FFMA.FTZ R120, R134, UR4, -R156.reuse ;  /* 0x0000000486787c23 */ /* 0x100fe2000801089c */
[----:B------:R-:W-:Y:S01]  /*105f0*/  FFMA.FTZ R156, R133, UR4, -R156 ;  /* 0x00000004859c7c23 */ /* 0x000fe2000801089c */
[----:B------:R-:W1:Y:S03]  /*10600*/  MUFU.EX2 R134, R157 ;  /* 0x0000009d00867308 */ /* 0x000e660000000800 */
[C---:B------:R-:W-:Y:S07]  /*10610*/  HMMA.16816.F32.BF16 R24, R100.reuse, R122, R24 ;  /* 0x0000007a6418723c */ /* 0x040fee0000041818 */
[----:B------:R5:W-:Y:S10]  /*10620*/  MUFU.EX2 R234, R156 ;  /* 0x0000009c00ea7308 */ /* 0x000bf40000000800 */
[----:B------:R-:W1:Y:S01]  /*10630*/  MUFU.EX2 R133, R120 ;  /* 0x0000007800857308 */ /* 0x000e620000000800 */
[C---:B------:R-:W-:Y:S08]  /*10640*/  HMMA.16816.F32.BF16 R28, R100.reuse, R124, R28 ;  /* 0x0000007c641c723c */ /* 0x040ff0000004181c */
[C---:B------:R-:W-:Y:S01]  /*10650*/  HMMA.16816.F32.BF16 R32, R100.reuse, R126, R32 ;  /* 0x0000007e6420723c */ /* 0x040fe20000041820 */
[----:B------:R-:W1:Y:S07]  /*10660*/  LDSM.16.MT88.4 R124, [R161+0xd800] ;  /* 0x00d80000a17c783b */ /* 0x000e6e0000004200 */
[C---:B------:R-:W-:Y:S08]  /*10670*/  HMMA.16816.F32.BF16 R36, R100.reuse, R128, R36 ;  /* 0x000000806424723c */ /* 0x040ff00000041824 */
[C---:B------:R-:W-:Y:S08]  /*10680*/  HMMA.16816.F32.BF16 R40, R100.reuse, R130, R40 ;  /* 0x000000826428723c */ /* 0x040ff00000041828 */
[C---:B------:R-:W-:Y:S03]  /*10690*/  HMMA.16816.F32.BF16 R44, R100.reuse, R136, R44 ;  /* 0x00000088642c723c */ /* 0x040fe6000004182c */
[----:B------:R-:W-:Y:S02]  /*106a0*/  LOP3.LUT R137, R158, UR18, R113, 0x96, !PT ;  /* 0x000000129e897c12 */ /* 0x000fe4000f8e9671 */
[----:B-----5:R-:W-:Y:S02]  /*106b0*/  LDSM.16.MT88.4 R156, [R165+0x3800] ;  /* 0x00380000a59c783b */ /* 0x020fe40000004200 */
        /* <DEDUP_REMOVED lines=14> */
[C---:B------:R-:W-:Y:S03]  /*107a0*/  HMMA.16816.F32.BF16 R60, R100.reuse, R144, R60 ;  /* 0x00000090643c723c */ /* 0x040fe6000004183c */
[--C-:B------:R-:W-:Y:S02]  /*107b0*/  HSET2.LE.AND R136, R113, R160.reuse, PT ;  /* 0x000000a071887233 */ /* 0x100fe40003803000 */
[----:B------:R-:W-:Y:S02]  /*107c0*/  LOP3.LUT R114, R114, 0xff, RZ, 0xc0, !PT ;  /* 0x000000ff72727812 */ /* 0x000fe400078ec0ff */
[----:B------:R-:W-:Y:S01]  /*107d0*/  F2FP.BF16.F32.PACK_AB R113, R227, R174 ;  /* 0x000000aee371723e */ /* 0x000fe200000010ff */
[C---:B------:R-:W-:Y:S01]  /*107e0*/  HMMA.16816.F32.BF16 R64, R100.reuse, R146, R64 ;  /* 0x000000926440723c */ /* 0x040fe20000041840 */
[----:B------:R-:W-:Y:S02]  /*107f0*/  LDSM.16.MT88.4 R144, [R161+0xf800] ;  /* 0x00f80000a190783b */ /* 0x000fe40000004200 */
[----:B------:R-:W-:Y:S02]  /*10800*/  PRMT R137, R114, 0x5410, R137 ;  /* 0x0000541072897816 */ /* 0x000fe40000000089 */
[----:B------:R-:W-:Y:S03]  /*10810*/  LOP3.LUT R136, R113, R136, RZ, 0xc0, !PT ;  /* 0x0000008871887212 */ /* 0x000fe600078ec0ff */
[C---:B------:R-:W-:Y:S03]  /*10820*/  HMMA.16816.F32.BF16 R68, R100.reuse, R148, R68 ;  /* 0x000000946444723c */ /* 0x040fe60000041844 */
[--C-:B------:R-:W-:Y:S05]  /*10830*/  HSET2.LE.AND R137, R137, R160.reuse, PT ;  /* 0x000000a089897233 */ /* 0x100fea0003803000 */
[C---:B------:R-:W-:Y:S01]  /*10840*/  HMMA.16816.F32.BF16 R72, R100.reuse, R150, R72 ;  /* 0x000000966448723c */ /* 0x040fe20000041848 */
[----:B------:R-:W-:Y:S07]  /*10850*/  LDSM.16.MT88.4 R148, [R164+0xf800] ;  /* 0x00f80000a494783b */ /* 0x000fee0000004200 */
[C---:B---3--:R-:W-:Y:S08]  /*10860*/  HMMA.16816.F32.BF16 R76, R100.reuse, R152, R76 ;  /* 0x00000098644c723c */ /* 0x048ff0000004184c */
[C---:B------:R-:W-:Y:S01]  /*10870*/  HMMA.16816.F32.BF16 R80, R100.reuse, R154, R80 ;  /* 0x0000009a6450723c */ /* 0x040fe20000041850 */
[----:B------:R-:W-:Y:S07]  /*10880*/  LDSM.16.MT88.4 R152, [R135+0x3800] ;  /* 0x003800008798783b */ /* 0x000fee0000004200 */
[C---:B--2---:R-:W-:Y:S03]  /*10890*/  HMMA.16816.F32.BF16 R84, R100.reuse, R104, R84 ;  /* 0x000000686454723c */ /* 0x044fe60000041854 */
[----:B------:R-:W-:Y:S02]  /*108a0*/  MOV R104, R112 ;  /* 0x0000007000687202 */ /* 0x000fe40000000f00 */
[----:B------:R-:W-:Y:S02]  /*108b0*/  PRMT R112, R112, 0x7771, RZ ;  /* 0x0000777170707816 */ /* 0x000fe400000000ff */
[----:B------:R-:W-:Y:S01]  /*108c0*/  LOP3.LUT R115, R104, 0xff, RZ, 0xc0, !PT ;  /* 0x000000ff68737812 */ /* 0x000fe200078ec0ff */
[C---:B------:R-:W-:Y:S01]  /*108d0*/  HMMA.16816.F32.BF16 R88, R100.reuse, R106, R88 ;  /* 0x0000006a6458723c */ /* 0x040fe20000041858 */
[----:B------:R-:W2:Y:S02]  /*108e0*/  LDSM.16.MT88.4 R104, [R135+0x1800] ;  /* 0x001800008768783b */ /* 0x000ea40000004200 */
[----:B------:R-:W-:Y:S05]  /*108f0*/  PRMT R115, R115, 0x5410, R112 ;  /* 0x0000541073737816 */ /* 0x000fea0000000070 */
[C---:B----4-:R-:W-:Y:S03]  /*10900*/  HMMA.16816.F32.BF16 R92, R100.reuse, R108, R92 ;  /* 0x0000006c645c723c */ /* 0x050fe6000004185c */
[C---:B------:R-:W-:Y:S01]  /*10910*/  F2FP.BF16.F32.PACK_AB R108, R189.reuse, R232 ;  /* 0x000000e8bd6c723e */ /* 0x040fe200000010ff */
[----:B------:R-:W-:Y:S01]  /*10920*/  FADD.FTZ R232, R232, R237 ;  /* 0x000000ede8e87221 */ /* 0x000fe20000010000 */
[----:B------:R-:W-:Y:S02]  /*10930*/  HSET2.LE.AND R138, R115, R160, PT ;  /* 0x000000a0738a7233 */ /* 0x000fe40003803000 */
[----:B------:R-:W-:Y:S01]  /*10940*/  LOP3.LUT R137, R108, R137, RZ, 0xc0, !PT ;  /* 0x000000896c897212 */ /* 0x000fe200078ec0ff */
[----:B------:R-:W-:Y:S01]  /*10950*/  HMMA.16816.F32.BF16 R96, R100, R110, R96 ;  /* 0x0000006e6460723c */ /* 0x000fe20000041860 */
[----:B------:R-:W3:Y:S02]  /*10960*/  LDSM.16.MT88.4 R160, [R161+0x11800] ;  /* 0x01180000a1a0783b */ /* 0x000ee40000004200 */
[----:B-1----:R-:W-:Y:S01]  /*10970*/  F2FP.BF16.F32.PACK_AB R109, R134, R225 ;  /* 0x000000e1866d723e */ /* 0x002fe200000010ff */
[----:B------:R-:W-:Y:S01]  /*10980*/  FADD.FTZ R232, R189, R232 ;  /* 0x000000e8bde87221 */ /* 0x000fe20000010000 */
[----:B------:R-:W-:Y:S02]  /*10990*/  F2FP.BF16.F32.PACK_AB R108, R234, R133 ;  /* 0x00000085ea6c723e */ /* 0x000fe400000010ff */
[----:B------:R-:W-:Y:S01]  /*109a0*/  LOP3.LUT R138, R109, R138, RZ, 0xc0, !PT ;  /* 0x0000008a6d8a7212 */ /* 0x000fe200078ec0ff */
[----:B------:R-:W-:Y:S01]  /*109b0*/  FADD.FTZ R133, R133, R232 ;  /* 0x000000e885857221 */ /* 0x000fe20000010000 */
[----:B------:R-:W-:Y:S03]  /*109c0*/  LOP3.LUT R139, R108, R139, RZ, 0xc0, !PT ;  /* 0x0000008b6c8b7212 */ /* 0x000fe600078ec0ff */
[----:B------:R-:W-:Y:S04]  /*109d0*/  FADD.FTZ R213, R234, R133 ;  /* 0x00000085ead57221 */ /* 0x000fe80000010000 */
[C---:B------:R-:W-:Y:S01]  /*109e0*/  HMMA.16816.F32.BF16 R128, R136.reuse, R124, R4 ;  /* 0x0000007c8880723c */ /* 0x040fe20000041804 */
[----:B------:R-:W1:Y:S07]  /*109f0*/  LDSM.16.MT88.4 R4, [R164+0x11800] ;  /* 0x01180000a404783b */ /* 0x000e6e0000004200 */
[C---:B------:R-:W-:Y:S01]  /*10a00*/  HMMA.16816.F32.BF16 R124, R136.reuse, R126, R8 ;  /* 0x0000007e887c723c */ /* 0x040fe20000041808 */
[----:B------:R-:W4:Y:S07]  /*10a10*/  LDSM.16.MT88.4 R8, [R135+0x5800] ;  /* 0x005800008708783b */ /* 0x000f2e0000004200 */
[C---:B------:R-:W-:Y:S01]  /*10a20*/  HMMA.16816.F32.BF16 R120, R136.reuse, R116, R12 ;  /* 0x000000748878723c */ /* 0x040fe2000004180c */
[----:B------:R-:W5:Y:S07]  /*10a30*/  LDSM.16.MT88.4 R12, [R165+0x5800] ;  /* 0x00580000a50c783b */ /* 0x000f6e0000004200 */
        /* <DEDUP_REMOVED lines=15> */
[C---:B-1----:R-:W-:Y:S03]  /*10b30*/  HMMA.16816.F32.BF16 R76, R136.reuse, R4, R76 ;  /* 0x00000004884c723c */ /* 0x042fe6000004184c */
        /* <DEDUP_REMOVED lines=14> */
[----:B------:R-:W-:Y:S03]  /*10c20*/  HMMA.16816.F32.BF16 R96, R136, R14, R96 ;  /* 0x0000000e8860723c */ /* 0x000fe60000041860 */
[----:B------:R-:W-:Y:S01]  /*10c30*/  FADD.FTZ R221, R225, R0 ;  /* 0x00000000e1dd7221 */ /* 0x000fe20000010000 */
[----:B------:R-:W-:Y:S03]  /*10c40*/  MOV R0, R132 ;  /* 0x0000008400007202 */ /* 0x000fe60000000f00 */
[----:B------:R-:W-:Y:S01]  /*10c50*/  FADD.FTZ R221, R134, R221 ;  /* 0x000000dd86dd7221 */ /* 0x000fe20000010000 */
[----:B------:R-:W-:Y:S01]  /*10c60*/  @!UPT UIADD3 URZ, UPT, UPT, URZ, URZ, URZ ;  /* 0x000000fffffff290 */ /* 0x000fe2000fffe0ff */
[----:B------:R-:W-:Y:S11]  /*10c70*/  @P0 BRA `(.L_x_1461) ;  /* 0xffffffb800c00947 */ /* 0x000ff6000383ffff */
.L_x_1460:
[----:B------:R-:W1:Y:S01]  /*10c80*/  SHFL.BFLY PT, R8, R221, 0x2, 0x1f ;  /* 0x0c401f00dd087f89 */ /* 0x000e6200000e0000 */
[----:B------:R-:W2:Y:S01]  /*10c90*/  LDCU UR4, c[0x0][0x4fc] ;  /* 0x00009f80ff0477ac */ /* 0x000ea20008000800 */
[C---:B------:R-:W-:Y:S01]  /*10ca0*/  LOP3.LUT P3, RZ, R182.reuse, 0x10, RZ, 0xc0, !PT ;  /* 0x00000010b6ff7812 */ /* 0x040fe2000786c0ff */
[----:B------:R-:W3:Y:S01]  /*10cb0*/  LDC R10, c[0x0][0x434] ;  /* 0x00010d00ff0a7b82 */ /* 0x000ee20000000800 */
[----:B------:R-:W4:Y:S01]  /*10cc0*/  SHFL.BFLY PT, R0, R213, 0x2, 0x1f ;  /* 0x0c401f00d5007f89 */ /* 0x000f2200000e0000 */
[----:B------:R-:W-:Y:S01]  /*10cd0*/  LOP3.LUT P4, RZ, R182, 0x8, RZ, 0xc0, !PT ;  /* 0x00000008b6ff7812 */ /* 0x000fe2000788c0ff */
[----:B------:R-:W2:Y:S03]  /*10ce0*/  S2R R16, SR_CTAID.Y ;  /* 0x0000000000107919 */ /* 0x000ea60000002600 */
[----:B------:R-:W-:Y:S02]  /*10cf0*/  SEL R180, R180, 0xffffffe0, !P4 ;  /* 0xffffffe0b4b47807 */ /* 0x000fe40006000000 */
[----:B------:R-:W2:Y:S01]  /*10d00*/  LDC.U8 R18, c[0x0][0x548] ;  /* 0x00015200ff127b82 */ /* 0x000ea20000000000 */
[----:B-1----:R-:W-:Y:S01]  /*10d10*/  FADD.FTZ R8, R8, R221 ;  /* 0x000000dd08087221 */ /* 0x002fe20000010000 */
[----:B----4-:R-:W-:-:S04]  /*10d20*/  FADD.FTZ R7, R0, R213 ;  /* 0x000000d500077221 */ /* 0x010fc80000010000 */
[----:B------:R-:W1:Y:S04]  /*10d30*/  SHFL.BFLY PT, R5, R8, 0x1, 0x1f ;  /* 0x0c201f0008057f89 */ /* 0x000e6800000e0000 */
[----:B------:R-:W4:Y:S01]  /*10d40*/  SHFL.BFLY PT, R2, R7, 0x1, 0x1f ;  /* 0x0c201f0007027f89 */ /* 0x000f2200000e0000 */
[----:B-1----:R-:W-:Y:S01]  /*10d50*/  FADD.FTZ R4, R8, R5 ;  /* 0x0000000508047221 */ /* 0x002fe20000010000 */
[----:B------:R-:W-:-:S03]  /*10d60*/  SHF.L.U32 R5, R182, 0x4, RZ ;  /* 0x00000004b6057819 */ /* 0x000fc600000006ff */
[----:B------:R-:W1:Y:S01]  /*10d70*/  MUFU.RCP R0, R4 ;  /* 0x0000000400007308 */ /* 0x000e620000001000 */
[----:B------:R-:W-:Y:S01]  /*10d80*/  LOP3.LUT R5, R5, 0x1c0, RZ, 0xc0, !PT ;  /* 0x000001c005057812 */ /* 0x000fe200078ec0ff */
[----:B----4-:R-:W-:Y:S01]  /*10d90*/  FADD.FTZ R2, R7, R2 ;  /* 0x0000000207027221 */ /* 0x010fe20000010000 */
[----:B------:R-:W-:Y:S02]  /*10da0*/  FSETP.NE.FTZ.AND P1, PT, R4, RZ, PT ;  /* 0x000000ff0400720b */ /* 0x000fe40003f35000 */
[----:B------:R-:W-:Y:S02]  /*10db0*/  LOP3.LUT R166, R5, 0x38, R166, 0xf8, !PT ;  /* 0x0000003805a67812 */ /* 0x000fe400078ef8a6 */
[----:B------:R-:W-:Y:S01]  /*10dc0*/  FSETP.NE.FTZ.AND P0, PT, R2, RZ, PT ;  /* 0x000000ff0200720b */ /* 0x000fe20003f15000 */
[----:B------:R-:W4:Y:S01]  /*10dd0*/  MUFU.RCP R6, R2 ;  /* 0x0000000200067308 */ /* 0x000f220000001000 */
[----:B------:R-:W-:-:S04]  /*10de0*/  LOP3.LUT R166, R166, R167, R183, 0xfe, !PT ;  /* 0x000000a7a6a67212 */ /* 0x000fc800078efeb7 */
[----:B------:R-:W-:-:S03]  /*10df0*/  LEA R5, R166, UR5, 0x1 ;  /* 0x00000005a6057c11 */ /* 0x000fc6000f8e08ff */
[----:B------:R-:W3:Y:S01]  /*10e00*/  @P1 MUFU.LG2 R4, R4 ;  /* 0x0000000400041308 */ /* 0x000ee20000000c00 */
[C---:B------:R-:W-:Y:S02]  /*10e10*/  IADD3 R11, PT, PT, R5.reuse, 0x40, RZ ;  /* 0x00000040050b7810 */ /* 0x040fe40007ffe0ff */
[----:B-1----:R-:W-:Y:S02]  /*10e20*/  FSEL R0, R0, 1, P1 ;  /* 0x3f80000000007808 */ /* 0x002fe40000800000 */
[C---:B------:R-:W-:Y:S02]  /*10e30*/  @P3 IADD3 R11, PT, PT, R5.reuse, -0x40, RZ ;  /* 0xffffffc0050b3810 */ /* 0x040fe40007ffe0ff */
[----:B------:R-:W-:Y:S01]  /*10e40*/  IADD3 R9, PT, PT, R5, R180, RZ ;  /* 0x000000b405097210 */ /* 0x000fe20007ffe0ff */
[----:B--2---:R-:W-:Y:S01]  /*10e50*/  FMUL.FTZ R0, R0, UR4 ;  /* 0x0000000400007c20 */ /* 0x004fe20008410000 */
[----:B------:R-:W-:Y:S02]  /*10e60*/  IADD3 R17, PT, PT, R180, R11, RZ ;  /* 0x0000000bb4117210 */ /* 0x000fe40007ffe0ff */
        /* <DEDUP_REMOVED lines=51> */
[----:B------:R-:W-:-:S02]  /*111a0*/  F2FP.BF16.F32.PACK_AB R128, R129, R128 ;  /* 0x000000808180723e */ /* 0x000fc400000010ff */
[----:B------:R-:W-:Y:S01]  /*111b0*/  SEL R0, R0, 0xfffffff0, !P2 ;  /* 0xfffffff000007807 */ /* 0x000fe20005000000 */
[C---:B------:R-:W-:Y:S01]  /*111c0*/  FMUL.FTZ R130, R6.reuse, R130 ;  /* 0x0000008206827220 */ /* 0x040fe20000410000 */
[C---:B------:R-:W-:Y:S01]  /*111d0*/  FMUL.FTZ R131, R6.reuse, R131 ;  /* 0x0000008306837220 */ /* 0x040fe20000410000 */
[C---:B------:R-:W-:Y:S01]  /*111e0*/  FMUL.FTZ R126, R6.reuse, R126 ;  /* 0x0000007e067e7220 */ /* 0x040fe20000410000 */
[----:B------:R-:W-:Y:S01]  /*111f0*/  IADD3 R7, PT, PT, R5, R0, RZ ;  /* 0x0000000005077210 */ /* 0x000fe20007ffe0ff */
[----:B------:R-:W-:Y:S01]  /*11200*/  FMUL.FTZ R127, R6, R127 ;  /* 0x0000007f067f7220 */ /* 0x000fe20000410000 */
[----:B------:R-:W-:Y:S01]  /*11210*/  IADD3 R13, PT, PT, R0, R9, RZ ;  /* 0x00000009000d7210 */ /* 0x000fe20007ffe0ff */
[----:B------:R-:W-:Y:S01]  /*11220*/  FMUL.FTZ R122, R6, R122 ;  /* 0x0000007a067a7220 */ /* 0x000fe20000410000 */
[----:B------:R-:W-:Y:S01]  /*11230*/  IADD3 R15, PT, PT, R0, R11, RZ ;  /* 0x0000000b000f7210 */ /* 0x000fe20007ffe0ff */
[----:B------:R-:W-:Y:S01]  /*11240*/  FMUL.FTZ R123, R6, R123 ;  /* 0x0000007b067b7220 */ /* 0x000fe20000410000 */
[----:B------:R-:W-:Y:S01]  /*11250*/  IADD3 R19, PT, PT, R0, R17, RZ ;  /* 0x0000001100137210 */ /* 0x000fe20007ffe0ff */
[C---:B------:R-:W-:Y:S01]  /*11260*/  FMUL.FTZ R118, R6.reuse, R118 ;  /* 0x0000007606767220 */ /* 0x040fe20000410000 */
[----:B------:R-:W1:Y:S01]  /*11270*/  LDC.U8 R0, c[0x0][0x549] ;  /* 0x00015240ff007b82 */ /* 0x000e620000000000 */
[C---:B------:R-:W-:Y:S01]  /*11280*/  FMUL.FTZ R119, R6.reuse, R119 ;  /* 0x0000007706777220 */ /* 0x040fe20000410000 */
[C---:B------:R-:W-:Y:S01]  /*11290*/  FMUL.FTZ R114, R6.reuse, R114 ;  /* 0x0000007206727220 */ /* 0x040fe20000410000 */
[C---:B------:R-:W-:Y:S01]  /*112a0*/  FMUL.FTZ R115, R6.reuse, R115 ;  /* 0x0000007306737220 */ /* 0x040fe20000410000 */
[C---:B------:R-:W-:Y:S01]  /*112b0*/  FMUL.FTZ R110, R6.reuse, R110 ;  /* 0x0000006e066e7220 */ /* 0x040fe20000410000 */
[C---:B------:R-:W-:Y:S01]  /*112c0*/  FMUL.FTZ R111, R6.reuse, R111 ;  /* 0x0000006f066f7220 */ /* 0x040fe20000410000 */
[----:B------:R-:W-:Y:S01]  /*112d0*/  F2FP.BF16.F32.PACK_AB R130, R131, R130 ;  /* 0x000000828382723e */ /* 0x000fe200000010ff */
        /* <DEDUP_REMOVED lines=44> */
[----:B-1----:R-:W-:Y:S01]  /*115a0*/  ISETP.NE.AND P3, PT, R0, RZ, PT ;  /* 0x000000ff0000720c */ /* 0x002fe20003f65270 */
        /* <DEDUP_REMOVED lines=20> */
[----:B------:R-:W-:Y:S01]  /*116f0*/  FMUL.FTZ R82, R6, R82 ;  /* 0x0000005206527220 */ /* 0x000fe20000410000 */
[----:B------:R-:W-:Y:S01]  /*11700*/  ISETP.NE.AND P2, PT, R210, -0x1, PT ;  /* 0xffffffffd200780c */ /* 0x000fe20003f45270 */
        /* <DEDUP_REMOVED lines=10> */
[----:B------:R-:W3:Y:S01]  /*117b0*/  @P3 LDC R12, c[0x0][0x430] ;  /* 0x00010c00ff0c3b82 */ /* 0x000ee20000000800 */
[----:B------:R-:W-:Y:S01]  /*117c0*/  F2FP.BF16.F32.PACK_AB R68, R69, R68 ;  /* 0x000000444544723e */ /* 0x000fe200000010ff */
[----:B------:R-:W-:Y:S01]  /*117d0*/  STS [R19+0x400], R102 ;  /* 0x0004006613007388 */ /* 0x000fe20000000800 */
[----:B------:R-:W-:Y:S01]  /*117e0*/  F2FP.BF16.F32.PACK_AB R70, R71, R70 ;  /* 0x000000464746723e */ /* 0x000fe200000010ff */
[C---:B------:R-:W-:Y:S01]  /*117f0*/  FMUL.FTZ R90, R6.reuse, R90 ;  /* 0x0000005a065a7220 */ /* 0x040fe20000410000 */
        /* <DEDUP_REMOVED lines=16> */
[----:B------:R-:W-:Y:S01]  /*11900*/  FMUL.FTZ R99, R6, R99 ;  /* 0x0000006306637220 */ /* 0x000fe20000410000 */
[----:B------:R-:W-:Y:S01]  /*11910*/  STS [R9+0x2000], R44 ;  /* 0x0020002c09007388 */ /* 0x000fe20000000800 */
[----:B------:R-:W1:Y:S01]  /*11920*/  @P3 LDC R21, c[0x0][0x430] ;  /* 0x00010c00ff153b82 */ /* 0x000e620000000800 */
[----:B------:R-:W-:-:S02]  /*11930*/  F2FP.BF16.F32.PACK_AB R88, R89, R88 ;  /* 0x000000585958723e */ /* 0x000fc400000010ff */
[----:B------:R-:W-:Y:S01]  /*11940*/  STS [R9+0x2400], R46 ;  /* 0x0024002e09007388 */ /* 0x000fe20000000800 */
[----:B------:R-:W-:Y:S02]  /*11950*/  F2FP.BF16.F32.PACK_AB R90, R91, R90 ;  /* 0x0000005a5b5a723e */ /* 0x000fe400000010ff */
[----:B------:R-:W-:Y:S01]  /*11960*/  F2FP.BF16.F32.PACK_AB R92, R93, R92 ;  /* 0x0000005c5d5c723e */ /* 0x000fe200000010ff */
[----:B------:R-:W-:Y:S01]  /*11970*/  STS [R13+0x2000], R48 ;  /* 0x002000300d007388 */ /* 0x000fe20000000800 */
[----:B------:R-:W-:Y:S02]  /*11980*/  F2FP.BF16.F32.PACK_AB R94, R95, R94 ;  /* 0x0000005e5f5e723e */ /* 0x000fe400000010ff */
[----:B------:R-:W-:Y:S01]  /*11990*/  F2FP.BF16.F32.PACK_AB R96, R97, R96 ;  /* 0x000000606160723e */ /* 0x000fe200000010ff */
[----:B------:R-:W-:Y:S01]  /*119a0*/  STS [R13+0x2400], R50 ;  /* 0x002400320d007388 */ /* 0x000fe20000000800 */
[----:B------:R-:W-:-:S03]  /*119b0*/  F2FP.BF16.F32.PACK_AB R98, R99, R98 ;  /* 0x000000626362723e */ /* 0x000fc600000010ff */
        /* <DEDUP_REMOVED lines=15> */
[----:B------:R3:W-:Y:S01]  /*11ab0*/  STS [R13+0x4400], R82 ;  /* 0x004400520d007388 */ /* 0x0007e20000000800 */
[----:B--2---:R-:W2:Y:S03]  /*11ac0*/  LDC R5, c[0x0][0x434] ;  /* 0x00010d00ff057b82 */ /* 0x004ea60000000800 */
[----:B------:R-:W-:Y:S04]  /*11ad0*/  STS [R11+0x4000], R84 ;  /* 0x004000540b007388 */ /* 0x000fe80000000800 */
[----:B------:R1:W-:Y:S01]  /*11ae0*/  STS [R11+0x4400], R86 ;  /* 0x004400560b007388 */ /* 0x0003e20000000800 */
[----:B----4-:R-:W4:Y:S01]  /*11af0*/  @P2 LDC.64 R6, c[0x0][0x408] ;  /* 0x00010200ff062b82 */ /* 0x010f220000000a00 */
[----:B------:R-:W1:Y:S02]  /*11b00*/  S2R R0, SR_CTAID.X ;  /* 0x0000000000007919 */ /* 0x000e640000002500 */
[----:B------:R-:W-:Y:S05]  /*11b10*/  STS [R15+0x4000], R88 ;  /* 0x004000580f007388 */ /* 0x000fea0000000800 */
[----:B-----5:R-:W4:Y:S01]  /*11b20*/  @!P2 LDC.64 R8, c[0x0][0x400] ;  /* 0x00010000ff08ab82 */ /* 0x020f220000000a00 */
[----:B------:R-:W-:Y:S04]  /*11b30*/  STS [R15+0x4400], R90 ;  /* 0x0044005a0f007388 */ /* 0x000fe80000000800 */
[----:B------:R-:W-:Y:S01]  /*11b40*/  STS [R17+0x4000], R92 ;  /* 0x0040005c11007388 */ /* 0x000fe20000000800 */
[----:B---3--:R-:W-:Y:S01]  /*11b50*/  LOP3.LUT R13, R201, 0x1f8, RZ, 0xc0, !PT ;  /* 0x000001f8c90d7812 */ /* 0x008fe200078ec0ff */
[----:B--2---:R-:W-:-:S02]  /*11b60*/  @P3 IMAD R10, R12, R5, RZ ;  /* 0x000000050c0a3224 */ /* 0x004fc400078e02ff */
[----:B------:R2:W-:Y:S01]  /*11b70*/  STS [R17+0x4400], R94 ;  /* 0x0044005e11007388 */ /* 0x0005e20000000800 */
[----:B------:R-:W-:-:S03]  /*11b80*/  LOP3.LUT R14, R13, 0x38, R182, 0x78, !PT ;  /* 0x000000380d0e7812 */ /* 0x000fc600078e78b6 */
[----:B------:R-:W-:Y:S01]  /*11b90*/  STS [R19+0x4000], R96 ;  /* 0x0040006013007388 */ /* 0x000fe20000000800 */
[----:B------:R-:W-:Y:S01]  /*11ba0*/  LOP3.LUT R201, R14, 0x1e00, R201, 0xf8, !PT ;  /* 0x00001e000ec97812 */ /* 0x000fe200078ef8c9 */
[----:B-1----:R-:W1:Y:S02]  /*11bb0*/  S2R R11, SR_CTAID.Z ;  /* 0x00000000000b7919 */ /* 0x002e640000002700 */
[----:B------:R3:W-:Y:S01]  /*11bc0*/  STS [R19+0x4400], R98 ;  /* 0x0044006213007388 */ /* 0x0007e20000000800 */
[----:B--2---:R-:W-:Y:S02]  /*11bd0*/  LEA R17, R201, UR5, 0x1 ;  /* 0x00000005c9117c11 */ /* 0x004fe4000f8e08ff */
[----:B---3--:R-:W-:Y:S01]  /*11be0*/  @P3 MOV R19, 0x1 ;  /* 0x0000000100133802 */ /* 0x008fe20000000f00 */
[----:B----4-:R-:W-:Y:S06]  /*11bf0*/  @P3 BRA `(.L_x_1464) ;  /* 0x0000000000203947 */ /* 0x010fec0003800000 */
[----:B------:R-:W-:Y:S01]  /*11c00*/  ISETP.NE.AND P4, PT, R18, RZ, PT ;  /* 0x000000ff1200720c */ /* 0x000fe20003f85270 */
[----:B------:R-:W2:-:S12]  /*11c10*/  LDC R12, c[0x0][0x3e0] ;  /* 0x0000f800ff0c7b82 */ /* 0x000e980000000800 */
[----:B------:R-:W2:Y:S01]  /*11c20*/  @P4 LDC R19, c[0x0][0x454] ;  /* 0x00011500ff134b82 */ /* 0x000ea20000000800 */
[----:B------:R-:W-:Y:S02]  /*11c30*/  @P4 MOV R21, 0x1 ;  /* 0x0000000100154802 */ /* 0x000fe40000000f00 */
[----:B------:R-:W-:-:S05]  /*11c40*/  @!P4 MOV R21, 0x1 ;  /* 0x000000010015c802 */ /* 0x000fca0000000f00 */
[----:B------:R-:W3:Y:S01]  /*11c50*/  @P4 LDC R10, c[0x0][0x454] ;  /* 0x00011500ff0a4b82 */ /* 0x000ee20000000800 */
[-C--:B--2---:R-:W-:Y:S02]  /*11c60*/  @P4 IMAD R19, R19, R12.reuse, RZ ;  /* 0x0000000c13134224 */ /* 0x084fe400078e02ff */
[----:B------:R-:W-:-:S07]  /*11c70*/  @!P4 IMAD R19, R5, R12, RZ ;  /* 0x0000000c0513c224 */ /* 0x000fce00078e02ff */
.L_x_1464:
[----:B------:R-:W-:Y:S01]  /*11c80*/  BAR.SYNC.DEFER_BLOCKING 0x0 ;  /* 0x0000000000007b1d */ /* 0x000fe20000010000 */
[----:B------:R-:W-:Y:S01]  /*11c90*/  @!P2 IMAD.WIDE.U32 R22, R16, R8, RZ ;  /* 0x000000081016a225 */ /* 0x000fe200078e00ff */
[----:B------:R-:W-:Y:S02]  /*11ca0*/  ISETP.NE.AND P4, PT, R210, -0x1, PT ;  /* 0xffffffffd200780c */ /* 0x000fe40003f85270 */
[----:B------:R-:W-:Y:S01]  /*11cb0*/  ISETP.NE.AND P3, PT, R18, RZ, !P3 ;  /* 0x000000ff1200720c */ /* 0x000fe20005f65270 */
[----:B------:R-:W-:-:S03]  /*11cc0*/  @!P2 IMAD R9, R16, R9, R23 ;  /* 0x000000091009a224 */ /* 0x000fc600078e0217 */
[----:B------:R-:W2:Y:S01]  /*11cd0*/  @P0 LDC R8, c[0x0][0x458] ;  /* 0x00011600ff080b82 */ /* 0x000ea20000000800 */
[----:B------:R-:W4:Y:S01]  /*11ce0*/  @P0 MUFU.LG2 R2, R2 ;  /* 0x0000000200020308 */ /* 0x000f220000000c00 */
[----:B------:R-:W-:Y:S01]  /*11cf0*/  @P2 IMAD.WIDE.U32 R24, R210, R6, RZ ;  /* 0x00000006d2182225 */ /* 0x000fe200078e00ff */
[----:B------:R-:W-:Y:S01]  /*11d00*/  LOP3.LUT P5, RZ, R182, 0x3, RZ, 0xc0, !PT ;  /* 0x00000003b6ff7812 */ /* 0x000fe200078ac0ff */
[----:B------:R-:W-:Y:S01]  /*11d10*/  BSSY.RECONVERGENT B0, `(.L_x_1465) ;  /* 0x000002b000007945 */ /* 0x000fe20003800200 */
[----:B------:R-:W-:Y:S01]  /*11d20*/  LOP3.LUT R27, R184, 0x30, RZ, 0xc0, !PT ;  /* 0x00000030b81b7812 */ /* 0x000fe200078ec0ff */
[----:B-1-3--:R-:W-:Y:S01]  /*11d30*/  IMAD R10, R11, R10, RZ ;  /* 0x0000000a0b0a7224 */ /* 0x00afe200078e02ff */
[----:B------:R-:W-:Y:S01]  /*11d40*/  SHF.R.U32.HI R18, RZ, 0x2, R182 ;  /* 0x00000002ff127819 */ /* 0x000fe200000116b6 */
[----:B------:R-:W1:Y:S01]  /*11d50*/  @P1 LDC R23, c[0x0][0x458] ;  /* 0x00011600ff171b82 */ /* 0x000e620000000800 */
[----:B------:R-:W-:Y:S01]  /*11d60*/  @P2 IMAD R9, R210, R7, R25 ;  /* 0x00000007d2092224 */ /* 0x000fe200078e0219 */
[----:B------:R-:W-:Y:S01]  /*11d70*/  MOV R7, 0x7f800000 ;  /* 0x7f80000000077802 */ /* 0x000fe20000000f00 */
[C---:B------:R-:W-:Y:S01]  /*11d80*/  @!P4 IMAD R210, R16.reuse, R5, RZ ;  /* 0x0000000510d2c224 */ /* 0x040fe200078e02ff */
[----:B------:R-:W-:Y:S01]  /*11d90*/  LOP3.LUT R6, R27, 0x7, R18, 0xf8, !PT ;  /* 0x000000071b067812 */ /* 0x000fe200078ef812 */
[----:B------:R-:W-:-:S02]  /*11da0*/  @!P3 IMAD R10, R16, R19, R10 ;  /* 0x00000013100ab224 */ /* 0x000fc400078e020a */
[----:B------:R-:W-:Y:S01]  /*11db0*/  @P1 FMUL.FTZ R27, R4, 0.69314718246459960938 ;  /* 0x3f317218041b1820 */ /* 0x000fe20000410000 */
[----:B------:R-:W-:Y:S01]  /*11dc0*/  IMAD R19, R0, R21, RZ ;  /* 0x0000001500137224 */ /* 0x000fe200078e02ff */
[----:B------:R-:W-:Y:S01]  /*11dd0*/  SHF.R.S32.HI R5, RZ, 0x1f, R210 ;  /* 0x0000001fff057819 */ /* 0x000fe200000114d2 */
[----:B------:R-:W-:Y:S01]  /*11de0*/  IMAD.MOV.U32 R16, RZ, RZ, 0x7f800000 ;  /* 0x7f800000ff107424 */ /* 0x000fe200078e00ff */
[----:B------:R3:W3:Y:S01]  /*11df0*/  LDS.128 R12, [R17+0x1800] ;  /* 0x00180000110c7984 */ /* 0x0006e20000000c00 */
[----:B------:R-:W-:Y:S01]  /*11e00*/  IMAD.SHL.U32 R19, R19, 0x40, RZ ;  /* 0x0000004013137824 */ /* 0x000fe200078e00ff */
[----:B------:R-:W-:Y:S01]  /*11e10*/  SEL R18, R210, RZ, P3 ;  /* 0x000000ffd2127207 */ /* 0x000fe20001800000 */
[----:B----4-:R-:W-:Y:S01]  /*11e20*/  @P0 FMUL.FTZ R2, R2, 0.69314718246459960938 ;  /* 0x3f31721802020820 */ /* 0x010fe20000410000 */
[----:B------:R-:W-:Y:S02]  /*11e30*/  SEL R5, R5, RZ, P3 ;  /* 0x000000ff05057207 */ /* 0x000fe40001800000 */
[----:B------:R-:W-:Y:S01]  /*11e40*/  IADD3 R18, P4, P3, R19, R18, R10 ;  /* 0x0000001213127210 */ /* 0x000fe20007b9e00a */
[----:B--2---:R-:W-:Y:S01]  /*11e50*/  @P0 FFMA.FTZ R7, R3, R8, R2 ;  /* 0x0000000803070223 */ /* 0x004fe20000010002 */
[----:B------:R-:W-:-:S02]  /*11e60*/  SHF.R.S32.HI R10, RZ, 0x1f, R10 ;  /* 0x0000001fff0a7819 */ /* 0x000fc4000001140a */
[----:B------:R-:W-:Y:S01]  /*11e70*/  SHF.R.S32.HI R19, RZ, 0x1f, R19 ;  /* 0x0000001fff137819 */ /* 0x000fe20000011413 */
[----:B-1----:R-:W-:-:S03]  /*11e80*/  @P1 FFMA.FTZ R16, R132, R23, R27 ;  /* 0x0000001784101223 */ /* 0x002fc6000001001b */
[----:B------:R-:W-:Y:S01]  /*11e90*/  IADD3.X R10, PT, PT, R19, R5, R10, P4, P3 ;  /* 0x00000005130a7210 */ /* 0x000fe200027e640a */
[----:B------:R-:W-:Y:S06]  /*11ea0*/  @P5 BRA `(.L_x_1466) ;  /* 0x0000000000445947 */ /* 0x000fec0003800000 */
[C---:B------:R-:W-:Y:S01]  /*11eb0*/  VIADD R8, R6.reuse, 0x8 ;  /* 0x0000000806087836 */ /* 0x040fe20000000000 */
[----:B------:R-:W-:-:S04]  /*11ec0*/  ISETP.GE.AND P4, PT, R6, UR8, PT ;  /* 0x0000000806007c0c */ /* 0x000fc8000bf86270 */
[----:B------:R-:W-:-:S09]  /*11ed0*/  ISETP.GE.AND P3, PT, R8, UR8, PT ;  /* 0x0000000808007c0c */ /* 0x000fd2000bf66270 */
        /* <DEDUP_REMOVED lines=14> */
.L_x_1466:
[----:B------:R-:W-:Y:S05]  /*11fc0*/  BSYNC.RECONVERGENT B0 ;  /* 0x0000000000007941 */ /* 0x000fea0003800200 */
.L_x_1465:
[----:B------:R-:W2:Y:S01]  /*11fd0*/  LDCU.64 UR4, c[0x0][0x410] ;  /* 0x00008200ff0477ac */ /* 0x000ea20008000a00 */
[----:B------:R-:W-:Y:S01]  /*11fe0*/  @P2 IMAD.MOV.U32 R22, RZ, RZ, R24 ;  /* 0x000000ffff162224 */ /* 0x000fe200078e0018 */
[----:B------:R-:W-:Y:S01]  /*11ff0*/  SHF.R.U32.HI R18, RZ, 0x3, R182 ;  /* 0x00000003ff127819 */ /* 0x000fe200000116b6 */
[----:B------:R-:W-:Y:S01]  /*12000*/  IMAD.MOV.U32 R19, RZ, RZ, RZ ;  /* 0x000000ffff137224 */ /* 0x000fe200078e00ff */
[----:B------:R-:W-:Y:S02]  /*12010*/  BSSY.RECONVERGENT B0, `(.L_x_1467) ;  /* 0x0000021000007945 */ /* 0x000fe40003800200 */
[----:B------:R-:W-:Y:S01]  /*12020*/  IADD3 R22, P0, PT, R181, R22, RZ ;  /* 0x00000016b5167210 */ /* 0x000fe20007f1e0ff */
[C---:B-1----:R-:W-:Y:S01]  /*12030*/  VIADD R2, R18.reuse, 0x30 ;  /* 0x0000003012027836 */ /* 0x042fe20000000000 */
[C---:B------:R-:W-:Y:S01]  /*12040*/  IADD3 R3, PT, PT, R18.reuse, 0x20, RZ ;  /* 0x0000002012037810 */ /* 0x040fe20007ffe0ff */
[----:B------:R-:W-:Y:S01]  /*12050*/  VIADD R4, R18, 0x10 ;  /* 0x0000001012047836 */ /* 0x000fe20000000000 */
[----:B------:R-:W-:-:S02]  /*12060*/  IADD3.X R23, PT, PT, RZ, R9, RZ, P0, !PT ;  /* 0x00000009ff177210 */ /* 0x000fc400007fe4ff */
[----:B------:R-:W-:Y:S02]  /*12070*/  ISETP.GE.AND P1, PT, R3, UR8, PT ;  /* 0x0000000803007c0c */ /* 0x000fe4000bf26270 */
[----:B------:R-:W-:Y:S02]  /*12080*/  ISETP.GE.AND P0, PT, R2, UR8, PT ;  /* 0x0000000802007c0c */ /* 0x000fe4000bf06270 */
[----:B------:R-:W-:Y:S01]  /*12090*/  ISETP.GE.AND P2, PT, R4, UR8, PT ;  /* 0x0000000804007c0c */ /* 0x000fe2000bf46270 */
[C---:B--2---:R-:W-:Y:S01]  /*120a0*/  IMAD.WIDE.U32 R2, R11.reuse, UR4, R22 ;  /* 0x000000040b027c25 */ /* 0x044fe2000f8e0016 */
[----:B------:R1:W2:Y:S01]  /*120b0*/  LDS.128 R4, [R17+0x4000] ;  /* 0x0040000011047984 */ /* 0x0002a20000000c00 */
[----:B------:R-:W-:Y:S02]  /*120c0*/  ISETP.GE.AND P3, PT, R18, UR8, PT ;  /* 0x0000000812007c0c */ /* 0x000fe4000bf66270 */
[----:B------:R-:W-:Y:S01]  /*120d0*/  IMAD R25, R11, UR5, R3 ;  /* 0x000000050b197c24 */ /* 0x000fe2000f8e0203 */
[----:B------:R1:W4:Y:S01]  /*120e0*/  LDS.128 R20, [R17] ;  /* 0x0000000011147984 */ /* 0x0003220000000c00 */
[----:B------:R-:W-:-:S03]  /*120f0*/  IMAD.WIDE.U32 R18, R0, 0x40, R18 ;  /* 0x0000004000127825 */ /* 0x000fc600078e0012 */
[----:B------:R1:W1:Y:S06]  /*12100*/  LDS.128 R8, [R17+0x2000] ;  /* 0x0020000011087984 */ /* 0x00026c0000000c00 */
[----:B------:R-:W-:Y:S05]  /*12110*/  @P3 BRA `(.L_x_1468) ;  /* 0x0000000000403947 */ /* 0x000fea0003800000 */
[----:B------:R-:W5:Y:S01]  /*12120*/  LDCU.64 UR6, c[0x0][0x408] ;  /* 0x00008100ff0677ac */ /* 0x000f620008000a00 */
[----:B------:R-:W-:Y:S01]  /*12130*/  IMAD.MOV.U32 R24, RZ, RZ, R2 ;  /* 0x000000ffff187224 */ /* 0x000fe200078e0002 */
[----:B------:R-:W3:Y:S01]  /*12140*/  LDCU UR9, c[0x0][0x440] ;  /* 0x00008800ff0977ac */ /* 0x000ee20008000800 */
[----:B------:R-:W2:Y:S01]  /*12150*/  LDCU.64 UR4, c[0x0][0x3f0] ;  /* 0x00007e00ff0477ac */ /* 0x000ea20008000a00 */
[----:B-----5:R-:W-:Y:S02]  /*12160*/  IMAD R27, R19, UR6, RZ ;  /* 0x00000006131b7c24 */ /* 0x020fe4000f8e02ff */
        /* <DEDUP_REMOVED lines=11> */
.L_x_1468:
[----:B------:R-:W-:Y:S05]  /*12220*/  BSYNC.RECONVERGENT B0 ;  /* 0x0000000000007941 */ /* 0x000fea0003800200 */
.L_x_1467:
        /* <DEDUP_REMOVED lines=24> */
.L_x_1470:
[----:B------:R-:W-:Y:S05]  /*123b0*/  BSYNC.RECONVERGENT B0 ;  /* 0x0000000000007941 */ /* 0x000fea0003800200 */
.L_x_1469:
        /* <DEDUP_REMOVED lines=24> */
.L_x_1472:
[----:B------:R-:W-:Y:S05]  /*12540*/  BSYNC.RECONVERGENT B0 ;  /* 0x0000000000007941 */ /* 0x000fea0003800200 */
.L_x_1471:
        /* <DEDUP_REMOVED lines=24> */
.L_x_1473:
        /* <DEDUP_REMOVED lines=11> */
.L_x_1825:


//--------------------- .text._ZN5flash16flash_fwd_kernelI23Flash_fwd_kernel_traitsILi192ELi64ELi64ELi4ELb0ELb0EN7cutlass10bfloat16_tE19Flash_kernel_traitsILi192ELi64ELi64ELi4ES3_EELb1ELb0ELb1ELb0ELb0ELb0ELb0ELb1EEEvNS_16Flash_fwd_paramsE --------------------------
	.section	.text._ZN5flash16flash_fwd_kernelI23Flash_fwd_kernel_traitsILi192ELi64ELi64ELi4ELb0ELb0EN7cutlass10bfloat16_tE19Flash_kernel_traitsILi192ELi64ELi64ELi4ES3_EELb1ELb0ELb1ELb0ELb0ELb0ELb0ELb1EEEvNS_16Flash_fwd_paramsE,"ax",@progbits
	.align	128
        .global         _ZN5flash16flash_fwd_kernelI23Flash_fwd_kernel_traitsILi192ELi64ELi64ELi4ELb0ELb0EN7cutlass10bfloat16_tE19Flash_kernel_traitsILi192ELi64ELi64ELi4ES3_EELb1ELb0ELb1ELb0ELb0ELb0ELb0ELb1EEEvNS_16Flash_fwd_paramsE
        .type           _ZN5flash16flash_fwd_kernelI23Flash_fwd_kernel_traitsILi192ELi64ELi64ELi4ELb0ELb0EN7cutlass10bfloat16_tE19Flash_kernel_traitsILi192ELi64ELi64ELi4ES3_EELb1ELb0ELb1ELb0ELb0ELb0ELb0ELb1EEEvNS_16Flash_fwd_paramsE,@function
        .size           _ZN5flash16flash_fwd_kernelI23Flash_fwd_kernel_traitsILi192ELi64ELi64ELi4ELb0ELb0EN7cutlass10bfloat16_tE19Flash_kernel_traitsILi192ELi64ELi64ELi4ES3_EELb1ELb0ELb1ELb0ELb0ELb0ELb0ELb1EEEvNS_16Flash_fwd_paramsE,(.L_x_1826 - _ZN5flash16flash_fwd_kernelI23Flash_fwd_kernel_traitsILi192ELi64ELi64ELi4ELb0ELb0EN7cutlass10bfloat16_tE19Flash_kernel_traitsILi192ELi64ELi64ELi4ES3_EELb1ELb0ELb1ELb0ELb0ELb0ELb0ELb1EEEvNS_16Flash_fwd_paramsE)
        .other          _ZN5flash16flash_fwd_kernelI23Flash_fwd_kernel_traitsILi192ELi64ELi64ELi4ELb0ELb0EN7cutlass10bfloat16_tE19Flash_kernel_traitsILi192ELi64ELi64ELi4ES3_EELb1ELb0ELb1ELb0ELb0ELb0ELb0ELb1EEEvNS_16Flash_fwd_paramsE,@"STO_CUDA_ENTRY STV_DEFAULT"
_ZN5flash16flash_fwd_kernelI23Flash_fwd_kernel_traitsILi192ELi64ELi64ELi4ELb0ELb0EN7cutlass10bfloat16_tE19Flash_kernel_traitsILi192ELi64ELi64ELi4ES3_EELb1ELb0ELb1ELb0ELb0ELb0ELb0ELb1EEEvNS_16Flash_fwd_paramsE:
.text._ZN5flash16flash_fwd_kernelI23Flash_fwd_kernel_traitsILi192ELi64ELi64ELi4ELb0ELb0EN7cutlass10bfloat16_tE19Flash_kernel_traitsILi192ELi64ELi64ELi4ES3_EELb1ELb0ELb1ELb0ELb0ELb0ELb0ELb1EEEvNS_16Flash_fwd_paramsE:
        /* <DEDUP_REMOVED lines=24> */
[----:B------:R-:W2:Y:S01]  /*0180*/  S2R R193, SR_TID.X ;  /* 0x0000000000c17919 */ /* 0x000ea20000002100 */
[----:B------:R-:W-:Y:S01]  /*0190*/  ISETP.NE.U32.AND P0, PT, RZ, UR6, PT ;  /* 0x00000006ff007c0c */ /* 0x000fe2000bf05070 */
[----:B------:R-:W-:Y:S01]  /*01a0*/  IMAD.WIDE.U32 R4, R24, 0x4, R4 ;  /* 0x0000000418047825 */ /* 0x000fe200078e0004 */
[----:B------:R-:W-:-:S02]  /*01b0*/  ISETP.NE.AND.EX P3, PT, RZ, UR9, PT, P3 ;  /* 0x00000009ff007c0c */ /* 0x000fc4000bf65330 */
[----:B------:R-:W-:Y:S02]  /*01c0*/  ISETP.NE.AND.EX P2, PT, RZ, UR9, PT, P2 ;  /* 0x00000009ff007c0c */ /* 0x000fe4000bf45320 */
[----:B------:R-:W-:Y:S02]  /*01d0*/  ISETP.NE.AND.EX P0, PT, RZ, UR7, PT, P0 ;  /* 0x00000007ff007c0c */ /* 0x000fe4000bf05300 */
[----:B-1----:R-:W-:-:S04]  /*01e0*/  LOP3.LUT R0, R25, R21, R24, 0xfe, !PT ;  /* 0x0000001519007212 */ /* 0x002fc800078efe18 */
[----:B--2---:R-:W-:Y:S02]  /*01f0*/  LOP3.LUT P5, RZ, R0, R193, RZ, 0xfc, !PT ;  /* 0x000000c100ff7212 */ /* 0x004fe400078afcff */
[----:B------:R-:W3:Y:S11]  /*0200*/  @P4 LDC R0, c[0x0][0x520] ;  /* 0x00014800ff004b82 */ /* 0x000ef60000000800 */
[----:B------:R-:W4:Y:S01]  /*0210*/  @!P5 LDC.64 R6, c[0x0][0x528] ;  /* 0x00014a00ff06db82 */ /* 0x000f220000000a00 */
[----:B------:R-:W-:-:S02]  /*0220*/  IMAD.MOV.U32 R10, RZ, RZ, RZ ;  /* 0x000000ffff0a7224 */ /* 0x000fc400078e00ff */
[----:B------:R-:W-:Y:S01]  /*0230*/  IMAD.MOV.U32 R11, RZ, RZ, -0x1 ;  /* 0xffffffffff0b7424 */ /* 0x000fe200078e00ff */
[----:B---3--:R-:W-:-:S05]  /*0240*/  @P4 IADD3 R18, P1, PT, R2, R0, RZ ;  /* 0x0000000002124210 */ /* 0x008fca0007f3e0ff */
[----:B------:R-:W-:Y:S01]  /*0250*/  @P4 IMAD.X R19, RZ, RZ, R3, P1 ;  /* 0x000000ffff134224 */ /* 0x000fe200008e0603 */
[----:B------:R-:W-:Y:S01]  /*0260*/  ISETP.NE.U32.AND P1, PT, RZ, UR4, PT ;  /* 0x00000004ff007c0c */ /* 0x000fe2000bf25070 */
[----:B------:R-:W-:Y:S02]  /*0270*/  @!P5 IMAD.MOV.U32 R2, RZ, RZ, R18 ;  /* 0x000000ffff02d224 */ /* 0x000fe400078e0012 */
[----:B------:R-:W-:Y:S01]  /*0280*/  @!P5 IMAD.MOV.U32 R3, RZ, RZ, R19 ;  /* 0x000000ffff03d224 */ /* 0x000fe200078e0013 */
[----:B----4-:R-:W-:Y:S01]  /*0290*/  @!P5 STG.E.64 desc[UR16][R6.64], R204 ;  /* 0x000000cc0600d986 */ /* 0x010fe2000c101b10 */
[----:B------:R-:W-:-:S03]  /*02a0*/  ISETP.NE.AND.EX P1, PT, RZ, UR5, PT, P1 ;  /* 0x00000005ff007c0c */ /* 0x000fc6000bf25310 */
[----:B------:R1:W-:Y:S04]  /*02b0*/  @!P5 STG.E.64 desc[UR16][R6.64+0x8], R2 ;  /* 0x000008020600d986 */ /* 0x0003e8000c101b10 */
[----:B------:R-:W2:Y:S04]  /*02c0*/  @P3 LDG.E R27, desc[UR16][R4.64] ;  /* 0x00000010041b3981 */ /* 0x000ea8000c1e1900 */
[----:B------:R3:W4:Y:S01]  /*02d0*/  @P2 LDG.E R0, desc[UR16][R4.64+0x4] ;  /* 0x0000041004002981 */ /* 0x000722000c1e1900 */
[----:B------:R-:W4:Y:S08]  /*02e0*/  @!P2 LDC R17, c[0x0][0x434] ;  /* 0x00010d00ff11ab82 */ /* 0x000f300000000800 */
[----:B------:R-:W2:Y:S01]  /*02f0*/  @!P1 LDC R9, c[0x0][0x43c] ;  /* 0x00010f00ff099b82 */ /* 0x000ea20000000800 */
[----:B-1----:R-:W-:Y:S01]  /*0300*/  IMAD.SHL.U32 R6, R24, 0x4, RZ ;  /* 0x0000000418067824 */ /* 0x002fe200078e00ff */
[----:B------:R-:W-:-:S04]  /*0310*/  SHF.R.U32.HI R7, RZ, 0x1e, R24 ;  /* 0x0000001eff077819 */ /* 0x000fc80000011618 */
[C---:B---3--:R-:W-:Y:S02]  /*0320*/  @P0 IADD3 R4, P4, PT, R6.reuse, UR6, RZ ;  /* 0x0000000606040c10 */ /* 0x048fe4000ff9e0ff */
[----:B------:R-:W-:Y:S02]  /*0330*/  @P1 IADD3 R2, P3, PT, R6, UR4, RZ ;  /* 0x0000000406021c10 */ /* 0x000fe4000ff7e0ff */
[C---:B------:R-:W-:Y:S01]  /*0340*/  @P0 IADD3.X R5, PT, PT, R7.reuse, UR7, RZ, P4, !PT ;  /* 0x0000000707050c10 */ /* 0x040fe2000a7fe4ff */
[----:B------:R-:W1:Y:S01]  /*0350*/  LDCU.U8 UR4, c[0x0][0x532] ;  /* 0x0000a640ff0477ac */ /* 0x000e620008000000 */
[----:B------:R-:W-:-:S03]  /*0360*/  @P1 IADD3.X R3, PT, PT, R7, UR5, RZ, P3, !PT ;  /* 0x0000000507031c10 */ /* 0x000fc60009ffe4ff */
[----:B------:R3:W5:Y:S04]  /*0370*/  @P0 LDG.E R10, desc[UR16][R4.64] ;  /* 0x00000010040a0981 */ /* 0x000768000c1e1900 */
[----:B------:R3:W5:Y:S01]  /*0380*/  @P1 LDG.E R8, desc[UR16][R2.64] ;  /* 0x0000001002081981 */ /* 0x000762000c1e1900 */
[----:B-1----:R-:W-:Y:S01]  /*0390*/  ISETP.NE.AND P3, PT, RZ, UR4, PT ;  /* 0x00000004ff007c0c */ /* 0x002fe2000bf65270 */
[----:B---3--:R-:W1:Y:S02]  /*03a0*/  LDC.64 R4, c[0x0][0x468] ;  /* 0x00011a00ff047b82 */ /* 0x008e640000000a00 */
[----:B-1----:R-:W-:Y:S02]  /*03b0*/  ISETP.EQ.U32.AND P4, PT, R4, RZ, PT ;  /* 0x000000ff0400720c */ /* 0x002fe40003f82070 */
[----:B------:R-:W-:-:S02]  /*03c0*/  IADD3 R2, P0, PT, R6, R4, RZ ;  /* 0x0000000406027210 */ /* 0x000fc40007f1e0ff */
[----:B------:R-:W-:-:S03]  /*03d0*/  ISETP.EQ.OR.EX P4, PT, R5, RZ, !P3, P4 ;  /* 0x000000ff0500720c */ /* 0x000fc60005f82740 */
[----:B------:R-:W-:Y:S02]  /*03e0*/  IMAD.X R3, R7, 0x1, R5, P0 ;  /* 0x0000000107037824 */ /* 0x000fe400000e0605 */
[----:B------:R-:W1:Y:S08]  /*03f0*/  @!P1 LDC.64 R6, c[0x0][0x488] ;  /* 0x00012200ff069b82 */ /* 0x000e700000000a00 */
[----:B------:R3:W5:Y:S01]  /*0400*/  @!P4 LDG.E R11, desc[UR16][R2.64] ;  /* 0x00000010020bc981 */ /* 0x000762000c1e1900 */
[----:B------:R-:W-:Y:S01]  /*0410*/  ISETP.NE.U32.AND P0, PT, R4, RZ, PT ;  /* 0x000000ff0400720c */ /* 0x000fe20003f05070 */
[----:B------:R-:W-:-:S03]  /*0420*/  IMAD.SHL.U32 R114, R21, 0x40, RZ ;  /* 0x0000004015727824 */ /* 0x000fc600078e00ff */
[----:B------:R-:W-:Y:S01]  /*0430*/  ISETP.NE.AND.EX P0, PT, R5, RZ, PT, P0 ;  /* 0x000000ff0500720c */ /* 0x000fe20003f05300 */
[----:B--2---:R3:W-:Y:S01]  /*0440*/  STL [R1+0x84], R27 ;  /* 0x0000841b01007387 */ /* 0x0047e20000100800 */
[----:B----4-:R-:W-:-:S11]  /*0450*/  @P2 IMAD.IADD R17, R0, 0x1, -R27 ;  /* 0x0000000100112824 */ /* 0x010fd600078e0a1b */
[----:B------:R-:W2:Y:S01]  /*0460*/  @!P0 LDC R0, c[0x0][0x438] ;  /* 0x00010e00ff008b82 */ /* 0x000ea20000000800 */
[----:B------:R-:W-:Y:S01]  /*0470*/  ISETP.GT.AND P2, PT, R17, R114, PT ;  /* 0x000000721100720c */ /* 0x000fe20003f44270 */
[----:B-1----:R-:W-:-:S12]  /*0480*/  @!P0 BRA `(.L_x_1474) ;  /* 0x00000000000c8947 */ /* 0x002fd80003800000 */
[----:B--2---:R-:W2:Y:S02]  /*0490*/  @P3 LDG.E R0, desc[UR16][R2.64+0x4] ;  /* 0x0000041002003981 */ /* 0x004ea4000c1e1900 */
[----:B--2--5:R-:W-:-:S06]  /*04a0*/  @P3 IADD3 R0, PT, PT, R0, -R11, RZ ;  /* 0x8000000b00003210 */ /* 0x024fcc0007ffe0ff */
[----:B------:R1:W5:Y:S02]  /*04b0*/  @!P3 LDG.E R0, desc[UR16][R2.64] ;  /* 0x000000100200b981 */ /* 0x000364000c1e1900 */
.L_x_1474:
[----:B------:R-:W-:Y:S05]  /*04c0*/  @!P2 EXIT ;  /* 0x000000000000a94d */ /* 0x000fea0003800000 */
[----:B------:R-:W4:Y:S01]  /*04d0*/  LDC R198, c[0x0][0x504] ;  /* 0x00014100ffc67b82 */ /* 0x000f220000000800 */
[----:B------:R-:W-:Y:S01]  /*04e0*/  @!P1 ISETP.NE.U32.AND P0, PT, R6, RZ, PT ;  /* 0x000000ff0600920c */ /* 0x000fe20003f05070 */
[----:B-----5:R-:W-:Y:S01]  /*04f0*/  @P1 IMAD.IADD R201, R8, 0x1, -R10 ;  /* 0x0000000108c91824 */ /* 0x020fe200078e0a0a */
[----:B------:R-:W2:Y:S02]  /*0500*/  LDCU UR4, c[0x0][0x3e0] ;  /* 0x00007c00ff0477ac */ /* 0x000ea40008000800 */
[----:B------:R-:W-:-:S03]  /*0510*/  @!P1 ISETP.NE.AND.EX P0, PT, R7, RZ, PT, P0 ;  /* 0x000000ff0700920c */ /* 0x000fc60003f05300 */
[----:B------:R-:W4:Y:S01]  /*0520*/  LDC R113, c[0x0][0x508] ;  /* 0x00014200ff717b82 */ /* 0x000f220000000800 */
[----:B-1-3--:R-:W-:-:S04]  /*0530*/  @!P1 SEL R2, R9, RZ, P0 ;  /* 0x000000ff09029207 */ /* 0x00afc80000000000 */
[----:B--2---:R-:W-:-:S05]  /*0540*/  @!P1 IADD3 R201, PT, PT, R2, R0, -R10 ;  /* 0x0000000002c99210 */ /* 0x004fca0007ffe80a */
[----:B------:R-:W-:Y:S02]  /*0550*/  VIADD R3, R201, 0x3f ;  /* 0x0000003fc9037836 */ /* 0x000fe40000000000 */
[----:B------:R-:W-:-:S03]  /*0560*/  IMAD R20, R24, UR4, R25 ;  /* 0x0000000418147c24 */ /* 0x000fc6000f8e0219 */
[----:B------:R-:W-:Y:S01]  /*0570*/  IADD3 R0, PT, PT, R3, R114, -R17 ;  /* 0x0000007203007210 */ /* 0x000fe20007ffe811 */
[----:B----4-:R-:W-:Y:S01]  /*0580*/  IMAD.IADD R198, R17, 0x1, R198 ;  /* 0x0000000111c67824 */ /* 0x010fe200078e02c6 */
[----:B------:R-:W-:-:S04]  /*0590*/  SHF.R.S32.HI R5, RZ, 0x1f, R3 ;  /* 0x0000001fff057819 */ /* 0x000fc80000011403 */
[----:B------:R-:W-:Y:S02]  /*05a0*/  IADD3 R2, PT, PT, -R198, R114, R201 ;  /* 0x00000072c6027210 */ /* 0x000fe40007ffe1c9 */
[----:B------:R-:W-:Y:S02]  /*05b0*/  LEA.HI R3, R5, R3, RZ, 0x6 ;  /* 0x0000000305037211 */ /* 0x000fe400078f30ff */
[----:B------:R-:W-:Y:S02]  /*05c0*/  IADD3 R0, PT, PT, R0, 0x40, R113 ;  /* 0x0000004000007810 */ /* 0x000fe40007ffe071 */
[----:B------:R-:W-:Y:S02]  /*05d0*/  SHF.R.S32.HI R6, RZ, 0x1f, R2 ;  /* 0x0000001fff067819 */ /* 0x000fe40000011402 */
[----:B------:R-:W-:Y:S02]  /*05e0*/  SHF.R.S32.HI R4, RZ, 0x1f, R0 ;  /* 0x0000001fff047819 */ /* 0x000fe40000011400 */
[----:B------:R-:W-:-:S02]  /*05f0*/  LEA.HI R2, R6, R2, RZ, 0x6 ;  /* 0x0000000206027211 */ /* 0x000fc400078f30ff */
[----:B------:R-:W-:Y:S02]  /*0600*/  LEA.HI R0, R4, R0, RZ, 0x6 ;  /* 0x0000000004007211 */ /* 0x000fe400078f30ff */
[----:B------:R-:W-:Y:S02]  /*0610*/  SHF.R.S32.HI R2, RZ, 0x6, R2 ;  /* 0x00000006ff027819 */ /* 0x000fe40000011402 */
[----:B------:R-:W-:Y:S02]  /*0620*/  SHF.R.S32.HI R3, RZ, 0x6, R3 ;  /* 0x00000006ff037819 */ /* 0x000fe40000011403 */
[----:B------:R-:W-:Y:S02]  /*0630*/  SHF.R.S32.HI R0, RZ, 0x6, R0 ;  /* 0x00000006ff007819 */ /* 0x000fe40000011400 */
[----:B------:R-:W-:Y:S02]  /*0640*/  VIMNMX R131, PT, PT, RZ, R2, !PT ;  /* 0x00000002ff837248 */ /* 0x000fe40007fe0100 */
[----:B------:R-:W-:-:S03]  /*0650*/  VIMNMX R125, PT, PT, R3, R0, PT ;  /* 0x00000000037d7248 */ /* 0x000fc60003fe0100 */
[----:B------:R1:W-:Y:S01]  /*0660*/  STL [R1+0x80], R131 ;  /* 0x0000808301007387 */ /* 0x0003e20000100800 */
[----:B------:R-:W-:-:S03]  /*0670*/  ISETP.GT.AND P0, PT, R125, R131, PT ;  /* 0x000000837d00720c */ /* 0x000fc60003f04270 */
[----:B------:R1:W-:Y:S10]  /*0680*/  STL [R1+0x28], R125 ;  /* 0x0000287d01007387 */ /* 0x0003f40000100800 */
        /* <DEDUP_REMOVED lines=8> */
[----:B------:R-:W5:Y:S01]  /*0710*/  @P6 LDC.64 R2, c[0x0][0x430] ;  /* 0x00010c00ff026b82 */ /* 0x000f620000000a00 */
[----:B------:R-:W-:Y:S01]  /*0720*/  @P6 MOV R15, 0x1 ;  /* 0x00000001000f6802 */ /* 0x000fe20000000f00 */
[----:B----4-:R-:W-:-:S06]  /*0730*/  @!P1 IMAD.WIDE.U32 R4, R24, R6, RZ ;  /* 0x0000000618049225 */ /* 0x010fcc00078e00ff */
[----:B------:R-:W4:Y:S01]  /*0740*/  @P6 LDC R14, c[0x0][0x430] ;  /* 0x00010c00ff0e6b82 */ /* 0x000f220000000800 */
[----:B------:R-:W-:Y:S01]  /*0750*/  @!P1 MOV R0, R4 ;  /* 0x0000000400009202 */ /* 0x000fe20000000f00 */
[----:B-----5:R-:W-:Y:S02]  /*0760*/  @P6 IMAD R16, R2, R3, RZ ;  /* 0x0000000302106224 */ /* 0x020fe400078e02ff */
[----:B--2---:R-:W-:Y:S01]  /*0770*/  @P1 IMAD.WIDE.U32 R2, R27, R8, RZ ;  /* 0x000000081b021225 */ /* 0x004fe200078e00ff */
[----:B---3--:R-:W-:Y:S06]  /*0780*/  @P6 BRA `(.L_x_1476) ;  /* 0x0000000000246947 */ /* 0x008fec0003800000 */
[----:B------:R-:W-:-:S13]  /*0790*/  ISETP.NE.AND P0, PT, R10, RZ, PT ;  /* 0x000000ff0a00720c */ /* 0x000fda0003f05270 */
[----:B------:R-:W2:Y:S01]  /*07a0*/  @P0 LDC R16, c[0x0][0x454] ;  /* 0x00011500ff100b82 */ /* 0x000ea20000000800 */
[----:B----4-:R-:W-:Y:S02]  /*07b0*/  @P0 MOV R14, 0x1 ;  /* 0x00000001000e0802 */ /* 0x010fe40000000f00 */
[----:B------:R-:W-:-:S05]  /*07c0*/  @!P0 MOV R14, 0x1 ;  /* 0x00000001000e8802 */ /* 0x000fca0000000f00 */
[----:B------:R-:W3:Y:S08]  /*07d0*/  @P0 LDC R8, c[0x0][0x454] ;  /* 0x00011500ff080b82 */ /* 0x000ef00000000800 */
[----:B------:R-:W4:Y:S08]  /*07e0*/  @!P0 LDC R6, c[0x0][0x434] ;  /* 0x00010d00ff068b82 */ /* 0x000f300000000800 */
[----:B------:R-:W1:Y:S01]  /*07f0*/  @!P0 LDC R16, c[0x0][0x434] ;  /* 0x00010d00ff108b82 */ /* 0x000e620000000800 */
[----:B---3--:R-:W-:-:S02]  /*0800*/  @P0 IMAD R15, R8, UR4, RZ ;  /* 0x00000004080f0c24 */ /* 0x008fc4000f8e02ff */
[----:B--2-4-:R-:W-:-:S07]  /*0810*/  @!P0 IMAD R15, R6, UR4, RZ ;  /* 0x00000004060f8c24 */ /* 0x014fce000f8e02ff */
.L_x_1476:
[----:B------:R-:W-:Y:S01]  /*0820*/  @P1 IMAD.MOV.U32 R0, RZ, RZ, R2 ;  /* 0x000000ffff001224 */ /* 0x000fe200078e0002 */
[----:B------:R-:W2:Y:S01]  /*0830*/  LDCU.64 UR4, c[0x0][0x410] ;  /* 0x00008200ff0477ac */ /* 0x000ea20008000a00 */
[----:B------:R-:W-:Y:S01]  /*0840*/  LOP3.LUT R20, R20, 0x38, RZ, 0xc0, !PT ;  /* 0x0000003814147812 */ /* 0x000fe200078ec0ff */
[----:B------:R-:W-:Y:S01]  /*0850*/  @!P1 IMAD R4, R24, R7, R5 ;  /* 0x0000000718049224 */ /* 0x000fe200078e0205 */
[----:B------:R-:W3:Y:S01]  /*0860*/  LDC R26, c[0x0][0x434] ;  /* 0x00010d00ff1a7b82 */ /* 0x000ee20000000800 */
        /* <DEDUP_REMOVED lines=13> */
[C---:B--2---:R-:W-:Y:S01]  /*0940*/  IMAD.WIDE.U32 R12, R25.reuse, UR4, R2 ;  /* 0x00000004190c7c25 */ /* 0x044fe2000f8e0002 */
[----:B------:R-:W-:Y:S02]  /*0950*/  IADD3 R19, PT, PT, R8, 0x20, RZ ;  /* 0x0000002008137810 */ /* 0x000fe40007ffe0ff */
[C---:B------:R-:W-:Y:S01]  /*0960*/  LOP3.LUT R23, R20.reuse, 0x40, RZ, 0xfc, !PT ;  /* 0x0000004014177812 */ /* 0x040fe200078efcff */
[----:B------:R-:W-:Y:S01]  /*0970*/  IMAD R11, R25, UR5, R13 ;  /* 0x00000005190b7c24 */ /* 0x000fe2000f8e020d */
[----:B------:R-:W-:Y:S01]  /*0980*/  LOP3.LUT R22, R20, 0x80, RZ, 0xfc, !PT ;  /* 0x0000008014167812 */ /* 0x000fe200078efcff */
[----:B------:R-:W-:Y:S06]  /*0990*/  @P0 BRA `(.L_x_1478) ;  /* 0x0000000000400947 */ /* 0x000fec0003800000 */
        /* <DEDUP_REMOVED lines=16> */
.L_x_1478:
[----:B------:R-:W-:Y:S05]  /*0aa0*/  BSYNC.RECONVERGENT B0 ;  /* 0x0000000000007941 */ /* 0x000fea0003800200 */
.L_x_1477:
[----:B------:R-:W-:Y:S01]  /*0ab0*/  BSSY.RECONVERGENT B0, `(.L_x_1479) ;  /* 0x0000016000007945 */ /* 0x000fe20003800200 */
[----:B------:R-:W-:-:S03]  /*0ac0*/  ISETP.GE.AND P0, PT, R19, R0, PT ;  /* 0x000000001300720c */ /* 0x000fc60003f06270 */
[----:B------:R-:W-:Y:S10]  /*0ad0*/  @P2 BRA `(.L_x_1480) ;  /* 0x00000000004c2947 */ /* 0x000ff40003800000 */
[----:B------:R-:W5:Y:S01]  /*0ae0*/  LDCU.64 UR6, c[0x0][0x408] ;  /* 0x00008100ff0677ac */ /* 0x000f620008000a00 */
[----:B--2---:R-:W-:Y:S01]  /*0af0*/  IADD3 R2, P2, PT, R4, 0x10, RZ ;  /* 0x0000001004027810 */ /* 0x004fe20007f5e0ff */
        /* <DEDUP_REMOVED lines=17> */
.L_x_1480:
[----:B------:R-:W-:Y:S05]  /*0c10*/  BSYNC.RECONVERGENT B0 ;  /* 0x0000000000007941 */ /* 0x000fea0003800200 */
.L_x_1479:
[----:B------:R-:W-:Y:S01]  /*0c20*/  BSSY.RECONVERGENT B0, `(.L_x_1481) ;  /* 0x0000018000007945 */ /* 0x000fe20003800200 */
[----:B------:R-:W-:Y:S01]  /*0c30*/  ISETP.NE.AND P2, PT, R20, RZ, PT ;  /* 0x000000ff1400720c */ /* 0x000fe20003f45270 */
[----:B---3--:R-:W-:Y:S01]  /*0c40*/  IMAD R21, R24, R26, RZ ;  /* 0x0000001a18157224 */ /* 0x008fe200078e02ff */
[----:B------:R-:W-:Y:S01]  /*0c50*/  IADD3 R17, PT, PT, R8, 0x30, RZ ;  /* 0x0000003008117810 */ /* 0x000fe20007ffe0ff */
        /* <DEDUP_REMOVED lines=20> */
.L_x_1482:
[----:B------:R-:W-:Y:S05]  /*0da0*/  BSYNC.RECONVERGENT B0 ;  /* 0x0000000000007941 */ /* 0x000fea0003800200 */
.L_x_1481:
[----:B------:R-:W-:Y:S01]  /*0db0*/  ISETP.GE.AND P0, PT, R17, R0, PT ;  /* 0x000000001100720c */ /* 0x000fe20003f06270 */
[----:B-1----:R-:W-:Y:S01]  /*0dc0*/  IMAD R6, R25, R16, RZ ;  /* 0x0000001019067224 */ /* 0x002fe200078e02ff */
[-C--:B------:R-:W-:Y:S01]  /*0dd0*/  ISETP.GE.OR P5, PT, R8, R0.reuse, P2 ;  /* 0x000000000800720c */ /* 0x080fe200017a6670 */
[----:B------:R-:W-:Y:S01]  /*0de0*/  BSSY.RECONVERGENT B0, `(.L_x_1483) ;  /* 0x000001d000007945 */ /* 0x000fe20003800200 */
[-C--:B------:R-:W-:Y:S01]  /*0df0*/  ISETP.GE.OR P4, PT, R18, R0.reuse, P2 ;  /* 0x000000001200720c */ /* 0x080fe20001786670 */
[----:B------:R-:W-:Y:S01]  /*0e00*/  @!P6 IMAD R6, R24, R15, R6 ;  /* 0x0000000f1806e224 */ /* 0x000fe200078e0206 */
[----:B------:R-:W-:Y:S01]  /*0e10*/  ISETP.GE.OR P3, PT, R19, R0, P2 ;  /* 0x000000001300720c */ /* 0x000fe20001766670 */
[----:B----4-:R-:W-:Y:S01]  /*0e20*/  IMAD R7, R114, R14, RZ ;  /* 0x0000000e72077224 */ /* 0x010fe200078e02ff */
[----:B------:R-:W-:Y:S02]  /*0e30*/  ISETP.GE.OR P2, PT, R17, R0, P2 ;  /* 0x000000001100720c */ /* 0x000fe40001746670 */
[----:B------:R-:W-:-:S04]  /*0e40*/  SEL R0, R21, R27, !P1 ;  /* 0x0000001b15007207 */ /* 0x000fc80004800000 */
[----:B------:R-:W-:Y:S02]  /*0e50*/  SHF.R.S32.HI R16, RZ, 0x1f, R0 ;  /* 0x0000001fff107819 */ /* 0x000fe40000011400 */
[----:B------:R-:W-:Y:S01]  /*0e60*/  SEL R15, R0, RZ, P6 ;  /* 0x000000ff000f7207 */ /* 0x000fe20003000000 */
[----:B------:R-:W-:Y:S06]  /*0e70*/  @P0 BRA `(.L_x_1484) ;  /* 0x00000000004c0947 */ /* 0x000fec0003800000 */
[----:B------:R-:W1:Y:S01]  /*0e80*/  LDCU.64 UR6, c[0x0][0x408] ;  /* 0x00008100ff0677ac */ /* 0x000e620008000a00 */
[----:B------:R-:W-:Y:S01]  /*0e90*/  IADD3 R0, P0, PT, R4, 0x30, RZ ;  /* 0x0000003004007810 */ /* 0x000fe20007f1e0ff */
[----:B--23--:R-:W-:Y:S01]  /*0ea0*/  IMAD.MOV.U32 R2, RZ, RZ, R12 ;  /* 0x000000ffff027224 */ /* 0x00cfe200078e000c */
        /* <DEDUP_REMOVED lines=8> */
[----:B---3--:R-:W-:-:S03]  /*0f30*/  LEA R2, P1, R4, UR4, 0x1 ;  /* 0x0000000404027c11 */ /* 0x008fc6000f8208ff */
[----:B------:R-:W-:-:S05]  /*0f40*/  IMAD.IADD R0, R5, 0x1, R0 ;  /* 0x0000000105007824 */ /* 0x000fca00078e0200 */
[----:B------:R-:W-:Y:S02]  /*0f50*/  LEA.HI.X R3, R4, UR5, R0, 0x1, P1 ;  /* 0x0000000504037c11 */ /* 0x000fe400088f0c00 */
[----:B------:R-:W-:-:S03]  /*0f60*/  ISETP.GE.AND P1, PT, R23, UR8, PT ;  /* 0x0000000817007c0c */ /* 0x000fc6000bf26270 */
[----:B------:R1:W-:Y:S01]  /*0f70*/  @!P0 STG.E.128 desc[UR16][R2.64], RZ ;  /* 0x000000ff02008986 */ /* 0x0003e2000c101d10 */
[----:B------:R-:W-:-:S09]  /*0f80*/  ISETP.GE.AND P0, PT, R22, UR8, PT ;  /* 0x0000000816007c0c */ /* 0x000fd2000bf06270 */
[----:B------:R1:W-:Y:S04]  /*0f90*/  @!P1 STG.E.128 desc[UR16][R2.64+0x80], RZ ;  /* 0x000080ff02009986 */ /* 0x0003e8000c101d10 */
[----:B------:R1:W-:Y:S02]  /*0fa0*/  @!P0 STG.E.128 desc[UR16][R2.64+0x100], RZ ;  /* 0x000100ff02008986 */ /* 0x0003e4000c101d10 */
.L_x_1484:
[----:B------:R-:W-:Y:S05]  /*0fb0*/  BSYNC.RECONVERGENT B0 ;  /* 0x0000000000007941 */ /* 0x000fea0003800200 */
.L_x_1483:
[----:B------:R-:W-:Y:S01]  /*0fc0*/  SEL R0, R16, RZ, P6 ;  /* 0x000000ff10007207 */ /* 0x000fe20003000000 */
[----:B------:R-:W-:Y:S01]  /*0fd0*/  BSSY.RECONVERGENT B0, `(.L_x_1485) ;  /* 0x000000e000007945 */ /* 0x000fe20003800200 */
[--C-:B------:R-:W-:Y:S02]  /*0fe0*/  IADD3 R5, P1, P0, R7, R15, R6.reuse ;  /* 0x0000000f07057210 */ /* 0x100fe4000783e006 */
[----:B-123--:R-:W-:Y:S02]  /*0ff0*/  SHF.R.S32.HI R2, RZ, 0x1f, R7 ;  /* 0x0000001fff027819 */ /* 0x00efe40000011407 */
        /* <DEDUP_REMOVED lines=11> */
.L_x_1486:
[----:B------:R-:W-:Y:S05]  /*10b0*/  BSYNC.RECONVERGENT B0 ;  /* 0x0000000000007941 */ /* 0x000fea0003800200 */
.L_x_1485:
        /* <DEDUP_REMOVED lines=10> */
.L_x_1488:
[----:B------:R-:W-:Y:S05]  /*1160*/  BSYNC.RECONVERGENT B0 ;  /* 0x0000000000007941 */ /* 0x000fea0003800200 */
.L_x_1487:
        /* <DEDUP_REMOVED lines=10> */
.L_x_1490:
[----:B------:R-:W-:Y:S05]  /*1210*/  BSYNC.RECONVERGENT B0 ;  /* 0x0000000000007941 */ /* 0x000fea0003800200 */
.L_x_1489:
        /* <DEDUP_REMOVED lines=10> */
.L_x_1475:
[----:B------:R-:W-:Y:S02]  /*12c0*/  ISETP.NE.AND P0, PT, R27, -0x1, PT ;  /* 0xffffffff1b00780c */ /* 0x000fe40003f05270 */
[----:B------:R-:W-:Y:S02]  /*12d0*/  ISETP.NE.AND P2, PT, R11, -0x1, PT ;  /* 0xffffffff0b00780c */ /* 0x000fe40003f45270 */
[----:B------:R-:W-:-:S04]  /*12e0*/  IADD3 R102, PT, PT, R125, -0x1, RZ ;  /* 0xffffffff7d667810 */ /* 0x000fc80007ffe0ff */
[----:B------:R-:W-:-:S05]  /*12f0*/  MOV R177, R102 ;  /* 0x0000006600b17202 */ /* 0x000fca0000000f00 */
[----:B------:R-:W2:Y:S08]  /*1300*/  @!P0 LDC.64 R6, c[0x0][0x398] ;  /* 0x0000e600ff068b82 */ /* 0x000eb00000000a00 */
[----:B------:R-:W3:Y:S01]  /*1310*/  @P0 LDC.64 R8, c[0x0][0x3b0] ;  /* 0x0000ec00ff080b82 */ /* 0x000ee20000000a00 */
[----:B--2---:R-:W-:-:S04]  /*1320*/  @!P0 IMAD.WIDE.U32 R4, R24, R6, RZ ;  /* 0x0000000618048225 */ /* 0x004fc800078e00ff */
[----:B------:R-:W-:Y:S01]  /*1330*/  @!P0 IMAD R13, R24, R7, R5 ;  /* 0x00000007180d8224 */ /* 0x000fe200078e0205 */
[----:B------:R-:W-:Y:S01]  /*1340*/  @!P0 MOV R12, R4 ;  /* 0x00000004000c8202 */ /* 0x000fe20000000f00 */
        /* <DEDUP_REMOVED lines=17> */
.L_x_1491:
[----:B------:R-:W2:Y:S01]  /*1460*/  LDC.64 R186, c[0x0][0x3b8] ;  /* 0x0000ee00ffba7b82 */ /* 0x000ea20000000a00 */
[----:B------:R-:W-:-:S05]  /*1470*/  IADD3 R2, PT, PT, R10, R11, RZ ;  /* 0x0000000b0a027210 */ /* 0x000fca0007ffe0ff */
[C---:B--2---:R-:W-:Y:S02]  /*1480*/  IMAD R0, R2.reuse, R187, RZ ;  /* 0x000000bb02007224 */ /* 0x044fe400078e02ff */
[----:B------:R-:W-:-:S05]  /*1490*/  IMAD.WIDE.U32 R2, R2, R186, RZ ;  /* 0x000000ba02027225 */ /* 0x000fca00078e00ff */
[----:B------:R-:W-:Y:S02]  /*14a0*/  IADD3 R5, PT, PT, R3, R0, RZ ;  /* 0x0000000003057210 */ /* 0x000fe40007ffe0ff */
[----:B------:R-:W-:-:S07]  /*14b0*/  MOV R6, R2 ;  /* 0x0000000200067202 */ /* 0x000fce0000000f00 */
.L_x_1492:
[----:B------:R-:W2:Y:S01]  /*14c0*/  LDC R7, c[0x0][0x3e8] ;  /* 0x0000fa00ff077b82 */ /* 0x000ea20000000800 */
[----:B------:R-:W-:Y:S01]  /*14d0*/  IABS R8, R25 ;  /* 0x0000001900087213 */ /* 0x000fe20000000000 */
[----:B------:R-:W3:Y:S01]  /*14e0*/  LDCU UR4, c[0x0][0x444] ;  /* 0x00008880ff0477ac */ /* 0x000ee20008000800 */
[----:B------:R-:W-:-:S05]  /*14f0*/  LOP3.LUT R121, R193, 0x1f, RZ, 0xc0, !PT ;  /* 0x0000001fc1797812 */ /* 0x000fca00078ec0ff */
[----:B------:R-:W4:Y:S01]  /*1500*/  LDC R9, c[0x0][0x448] ;  /* 0x00011200ff097b82 */ /* 0x000f220000000800 */
[----:B--2---:R-:W-:-:S04]  /*1510*/  IABS R4, R7 ;  /* 0x0000000700047213 */ /* 0x004fc80000000000 */
[----:B------:R-:W2:Y:S08]  /*1520*/  I2F.RP R2, R4 ;  /* 0x0000000400027306 */ /* 0x000eb00000209400 */
[----:B--2---:R-:W2:Y:S02]  /*1530*/  MUFU.RCP R2, R2 ;  /* 0x0000000200027308 */ /* 0x004ea40000001000 */
[----:B--2---:R-:W-:-:S06]  /*1540*/  VIADD R2, R2, 0xffffffe ;  /* 0x0ffffffe02027836 */ /* 0x004fcc0000000000 */
[----:B------:R-:W2:Y:S02]  /*1550*/  F2I.FTZ.U32.TRUNC.NTZ R3, R2 ;  /* 0x0000000200037305 */ /* 0x000ea4000021f000 */
[----:B--2---:R-:W-:Y:S01]  /*1560*/  IMAD.MOV R0, RZ, RZ, -R3 ;  /* 0x000000ffff007224 */ /* 0x004fe200078e0a03 */
        /* <DEDUP_REMOVED lines=13> */
[----:B------:R-:W-:Y:S01]  /*1640*/  ISETP.GE.AND P0, PT, R2, RZ, PT ;  /* 0x000000ff0200720c */ /* 0x000fe20003f06270 */
[----:B---3--:R-:W-:-:S06]  /*1650*/  IMAD R2, R20, UR4, R114 ;  /* 0x0000000414027c24 */ /* 0x008fcc000f8e0272 */
[----:B------:R-:W-:-:S05]  /*1660*/  @P3 VIADD R0, R0, 0x1 ;  /* 0x0000000100003836 */ /* 0x000fca0000000000 */
[----:B------:R-:W-:Y:S01]  /*1670*/  MOV R8, R0 ;  /* 0x0000000000087202 */ /* 0x000fe20000000f00 */
[----:B------:R-:W-:-:S03]  /*1680*/  IMAD.SHL.U32 R0, R102, 0x40, RZ ;  /* 0x0000004066007824 */ /* 0x000fc600078e00ff */
[----:B------:R-:W-:Y:S01]  /*1690*/  @!P0 IADD3 R8, PT, PT, -R8, RZ, RZ ;  /* 0x000000ff08088210 */ /* 0x000fe20007ffe1ff */
[----:B----4-:R-:W-:Y:S01]  /*16a0*/  IMAD R14, R2, R9, R0 ;  /* 0x00000009020e7224 */ /* 0x010fe200078e0200 */
[----:B------:R-:W-:Y:S01]  /*16b0*/  @!P1 LOP3.LUT R8, RZ, R7, RZ, 0x33, !PT ;  /* 0x00000007ff089212 */ /* 0x000fe200078e33ff */
        /* <DEDUP_REMOVED lines=13> */
.L_x_1493:
[----:B------:R-:W2:Y:S01]  /*1790*/  LDC.64 R140, c[0x0][0x3c0] ;  /* 0x0000f000ff8c7b82 */ /* 0x000ea20000000a00 */
[----:B------:R-:W-:-:S05]  /*17a0*/  IADD3 R0, PT, PT, R10, R11, RZ ;  /* 0x0000000b0a007210 */ /* 0x000fca0007ffe0ff */
[C---:B--2---:R-:W-:Y:S02]  /*17b0*/  IMAD R4, R0.reuse, R141, RZ ;  /* 0x0000008d00047224 */ /* 0x044fe400078e02ff */
[----:B------:R-:W-:-:S05]  /*17c0*/  IMAD.WIDE.U32 R2, R0, R140, RZ ;  /* 0x0000008c00027225 */ /* 0x000fca00078e00ff */
[----:B------:R-:W-:-:S07]  /*17d0*/  IADD3 R0, PT, PT, R3, R4, RZ ;  /* 0x0000000403007210 */ /* 0x000fce0007ffe0ff */
.L_x_1494:
[C---:B------:R-:W-:Y:S01]  /*17e0*/  IMAD.SHL.U32 R10, R193.reuse, 0x8, RZ ;  /* 0x00000008c10a7824 */ /* 0x040fe200078e00ff */
[----:B------:R-:W2:Y:S01]  /*17f0*/  LDCU.128 UR4, c[0x0][0x3d0] ;  /* 0x00007a00ff0477ac */ /* 0x000ea20008000c00 */
[--C-:B------:R-:W-:Y:S01]  /*1800*/  SHF.R.U32.HI R191, RZ, 0x1, R193.reuse ;  /* 0x00000001ffbf7819 */ /* 0x100fe200000116c1 */
[----:B------:R-:W-:Y:S01]  /*1810*/  IMAD.SHL.U32 R123, R193, 0x40, RZ ;  /* 0x00000040c17b7824 */ /* 0x000fe200078e00ff */
[----:B------:R-:W-:Y:S01]  /*1820*/  SHF.R.S32.HI R11, RZ, 0x1f, R14 ;  /* 0x0000001fff0b7819 */ /* 0x000fe2000001140e */
[----:B------:R3:W-:Y:S01]  /*1830*/  STL [R1+0x50], R10 ;  /* 0x0000500a01007387 */ /* 0x0007e20000100800 */
[C---:B------:R-:W-:Y:S01]  /*1840*/  LOP3.LUT R189, R10.reuse, 0x38, RZ, 0xc0, !PT ;  /* 0x000000380abd7812 */ /* 0x040fe200078ec0ff */
[----:B------:R-:W4:Y:S01]  /*1850*/  LDCU.64 UR14, c[0x0][0x388] ;  /* 0x00007100ff0e77ac */ /* 0x000f220008000a00 */
[C---:B------:R-:W-:Y:S01]  /*1860*/  LOP3.LUT R3, R10.reuse, 0x1e00, RZ, 0xc0, !PT ;  /* 0x00001e000a037812 */ /* 0x040fe200078ec0ff */
[----:B------:R-:W5:Y:S01]  /*1870*/  S2UR UR18, SR_CgaCtaId ;  /* 0x00000000001279c3 */ /* 0x000f620000008800 */
[C---:B------:R-:W-:Y:S01]  /*1880*/  IADD3 R6, P1, PT, R189.reuse, R6, RZ ;  /* 0x00000006bd067210 */ /* 0x040fe20007f3e0ff */
[----:B------:R-:W1:Y:S01]  /*1890*/  LDCU.64 UR12, c[0x0][0x390] ;  /* 0x00007200ff0c77ac */ /* 0x000e620008000a00 */
[----:B------:R-:W-:Y:S01]  /*18a0*/  IADD3 R4, P0, PT, R189, R2, RZ ;  /* 0x00000002bd047210 */ /* 0x000fe20007f1e0ff */
[----:B------:R-:W-:Y:S01]  /*18b0*/  IMAD.IADD R26, R17, 0x1, -R114 ;  /* 0x00000001111a7824 */ /* 0x000fe200078e0a72 */
[----:B------:R-:W-:Y:S01]  /*18c0*/  SHF.R.U32.HI R2, RZ, 0x3, R193 ;  /* 0x00000003ff027819 */ /* 0x000fe200000116c1 */
[----:B------:R-:W-:Y:S01]  /*18d0*/  IMAD.X R7, RZ, RZ, R5, P1 ;  /* 0x000000ffff077224 */ /* 0x000fe200008e0605 */
[----:B------:R-:W5:Y:S01]  /*18e0*/  LDCU.64 UR10, c[0x0][0x418] ;  /* 0x00008300ff0a77ac */ /* 0x000f620008000a00 */
[----:B------:R-:W-:Y:S01]  /*18f0*/  IMAD.X R5, RZ, RZ, R0, P0 ;  /* 0x000000ffff057224 */ /* 0x000fe200000e0600 */
[----:B------:R-:W-:Y:S01]  /*1900*/  LOP3.LUT R0, R10, 0x1f8, RZ, 0xc0, !PT ;  /* 0x000001f80a007812 */ /* 0x000fe200078ec0ff */
[----:B------:R-:W-:Y:S01]  /*1910*/  IMAD.WIDE.U32 R6, R2, R186, R6 ;  /* 0x000000ba02067225 */ /* 0x000fe200078e0006 */
[C---:B------:R-:W-:Y:S01]  /*1920*/  IADD3 R12, P0, PT, R189.reuse, R12, RZ ;  /* 0x0000000cbd0c7210 */ /* 0x040fe20007f1e0ff */
[----:B------:R-:W5:Y:S01]  /*1930*/  LDCU.64 UR8, c[0x0][0x3c8] ;  /* 0x00007900ff0877ac */ /* 0x000f620008000a00 */
[----:B------:R-:W-:Y:S01]  /*1940*/  LOP3.LUT R0, R0, 0x38, R193, 0x78, !PT ;  /* 0x0000003800007812 */ /* 0x000fe200078e78c1 */
[----:B------:R-:W-:Y:S01]  /*1950*/  IMAD.WIDE.U32 R4, R2, R140, R4 ;  /* 0x0000008c02047225 */ /* 0x000fe200078e0004 */
[----:B------:R-:W-:Y:S01]  /*1960*/  LOP3.LUT R22, R189, 0x1c0, R123, 0xf8, !PT ;  /* 0x000001c0bd167812 */ /* 0x000fe200078ef87b */
[----:B------:R-:W-:Y:S01]  /*1970*/  BSSY.RECONVERGENT B0, `(.L_x_1495) ;  /* 0x0000050000007945 */ /* 0x000fe20003800200 */
[----:B------:R-:W-:Y:S01]  /*1980*/  LOP3.LUT R197, R0, R3, RZ, 0xfc, !PT ;  /* 0x0000000300c57212 */ /* 0x000fe200078efcff */
[C---:B------:R-:W-:Y:S01]  /*1990*/  IMAD R7, R2.reuse, R187, R7 ;  /* 0x000000bb02077224 */ /* 0x040fe200078e0207 */
[----:B------:R-:W-:Y:S01]  /*19a0*/  LOP3.LUT R3, R191, 0x30, RZ, 0xc0, !PT ;  /* 0x00000030bf037812 */ /* 0x000fe200078ec0ff */
[----:B------:R-:W-:Y:S01]  /*19b0*/  IMAD R5, R2, R141, R5 ;  /* 0x0000008d02057224 */ /* 0x000fe200078e0205 */
[----:B------:R-:W-:Y:S01]  /*19c0*/  SHF.R.S32.HI R0, RZ, 0x1f, R8 ;  /* 0x0000001fff007819 */ /* 0x000fe20000011408 */
[----:B---3--:R-:W-:Y:S01]  /*19d0*/  IMAD.SHL.U32 R10, R193, 0x2, RZ ;  /* 0x00000002c10a7824 */ /* 0x008fe200078e00ff */
[----:B------:R-:W-:Y:S01]  /*19e0*/  LEA.HI R3, R121, R3, RZ, 0x1e ;  /* 0x0000000379037211 */ /* 0x000fe200078ff0ff */
[----:B------:R-:W-:Y:S01]  /*19f0*/  IMAD.X R13, RZ, RZ, R13, P0 ;  /* 0x000000ffff0d7224 */ /* 0x000fe200000e060d */
[C---:B------:R-:W-:Y:S01]  /*1a00*/  LOP3.LUT R119, R189.reuse, 0x40, RZ, 0xfc, !PT ;  /* 0x00000040bd777812 */ /* 0x040fe200078efcff */
[----:B--2---:R-:W-:Y:S01]  /*1a10*/  IMAD.WIDE.U32 R6, R8, UR4, R6 ;  /* 0x0000000408067c25 */ /* 0x004fe2000f8e0006 */
[----:B------:R-:W-:Y:S01]  /*1a20*/  LOP3.LUT R126, R10, 0x6, RZ, 0xc0, !PT ;  /* 0x000000060a7e7812 */ /* 0x000fe200078ec0ff */
[----:B------:R2:W-:Y:S01]  /*1a30*/  STL [R1+0x78], R10 ;  /* 0x0000780a01007387 */ /* 0x0005e20000100800 */
[----:B------:R-:W-:Y:S01]  /*1a40*/  LOP3.LUT R117, R189, 0x80, RZ, 0xfc, !PT ;  /* 0x00000080bd757812 */ /* 0x000fe200078efcff */
[----:B------:R-:W-:Y:S01]  /*1a50*/  IMAD.WIDE.U32 R4, R8, UR6, R4 ;  /* 0x0000000608047c25 */ /* 0x000fe2000f8e0004 */
[----:B----4-:R-:W-:Y:S01]  /*1a60*/  LEA R116, P2, R6, UR14, 0x1 ;  /* 0x0000000e06747c11 */ /* 0x010fe2000f8408ff */
[----:B------:R3:W-:Y:S02]  /*1a70*/  STL [R1+0x5c], R126 ;  /* 0x00005c7e01007387 */ /* 0x0007e40000100800 */
[----:B------:R-:W-:Y:S01]  /*1a80*/  IMAD R3, R3, R9, R126 ;  /* 0x0000000903037224 */ /* 0x000fe200078e027e */
[----:B-1----:R-:W-:Y:S01]  /*1a90*/  LEA R24, P1, R4, UR12, 0x1 ;  /* 0x0000000c04187c11 */ /* 0x002fe2000f8208ff */
[----:B------:R-:W-:Y:S01]  /*1aa0*/  IMAD R9, R0, UR6, RZ ;  /* 0x0000000600097c24 */ /* 0x000fe2000f8e02ff */
[----:B------:R3:W-:Y:S01]  /*1ab0*/  STL [R1+0x44], R116 ;  /* 0x0000447401007387 */ /* 0x0007e20000100800 */
[----:B-----5:R-:W-:Y:S01]  /*1ac0*/  IMAD.WIDE.U32 R12, R25, UR8, R12 ;  /* 0x00000008190c7c25 */ /* 0x020fe2000f8e000c */
[----:B------:R-:W-:-:S02]  /*1ad0*/  UMOV UR8, 0x400 ;  /* 0x0000040000087882 */ /* 0x000fc40000000000 */
[----:B------:R3:W-:Y:S01]  /*1ae0*/  STL [R1+0x4c], R24 ;  /* 0x00004c1801007387 */ /* 0x0007e20000100800 */
[----:B------:R-:W-:Y:S01]  /*1af0*/  IMAD R9, R8, UR7, R9 ;  /* 0x0000000708097c24 */ /* 0x000fe2000f8e0209 */
[----:B------:R-:W-:-:S03]  /*1b00*/  ULEA UR18, UR18, UR8, 0x18 ;  /* 0x0000000812127291 */ /* 0x000fc6000f8ec0ff */
[----:B------:R-:W-:-:S03]  /*1b10*/  IMAD.IADD R5, R5, 0x1, R9 ;  /* 0x0000000105057824 */ /* 0x000fc600078e0209 */
[----:B------:R-:W-:Y:S02]  /*1b20*/  LEA R197, R197, UR18, 0x1 ;  /* 0x00000012c5c57c11 */ /* 0x000fe4000f8e08ff */
[----:B------:R-:W-:Y:S01]  /*1b30*/  LEA.HI.X R23, R4, UR13, R5, 0x1, P1 ;  /* 0x0000000d04177c11 */ /* 0x000fe200088f0c05 */
[----:B--2---:R-:W-:Y:S01]  /*1b40*/  IMAD R10, R0, UR4, RZ ;  /* 0x00000004000a7c24 */ /* 0x004fe2000f8e02ff */
[----:B------:R-:W-:-:S03]  /*1b50*/  IADD3 R0, P0, PT, R3, R14, RZ ;  /* 0x0000000e03007210 */ /* 0x000fc60007f1e0ff */
[----:B------:R-:W-:Y:S01]  /*1b60*/  IMAD R10, R8, UR5, R10 ;  /* 0x00000005080a7c24 */ /* 0x000fe2000f8e020a */
[----:B------:R-:W-:Y:S02]  /*1b70*/  LEA.HI.X.SX32 R8, R3, R11, 0x1, P0 ;  /* 0x0000000b03087211 */ /* 0x000fe400000f0eff */
[C---:B------:R-:W-:Y:S01]  /*1b80*/  LEA R184, P0, R0.reuse, UR10, 0x1 ;  /* 0x0000000a00b87c11 */ /* 0x040fe2000f8008ff */
[----:B------:R-:W-:Y:S02]  /*1b90*/  IMAD.IADD R3, R7, 0x1, R10 ;  /* 0x0000000107037824 */ /* 0x000fe400078e020a */
[----:B------:R-:W-:Y:S01]  /*1ba0*/  IMAD R7, R25, UR9, R13 ;  /* 0x0000000919077c24 */ /* 0x000fe2000f8e020d */
[----:B------:R-:W-:Y:S02]  /*1bb0*/  LEA.HI.X R185, R0, UR11, R8, 0x1, P0 ;  /* 0x0000000b00b97c11 */ /* 0x000fe400080f0c08 */
[----:B------:R-:W-:Y:S01]  /*1bc0*/  LEA.HI.X R115, R6, UR15, R3, 0x1, P2 ;  /* 0x0000000f06737c11 */ /* 0x000fe200090f0c03 */
[----:B------:R-:W-:Y:S01]  /*1bd0*/  IMAD.MOV.U32 R3, RZ, RZ, RZ ;  /* 0x000000ffff037224 */ /* 0x000fe200078e00ff */
[----:B------:R-:W-:-:S02]  /*1be0*/  ISETP.GE.AND P0, PT, R2, R26, PT ;  /* 0x0000001a0200720c */ /* 0x000fc40003f06270 */
[----:B------:R-:W-:Y:S01]  /*1bf0*/  LOP3.LUT R0, R191, 0x8, RZ, 0xc0, !PT ;  /* 0x00000008bf007812 */ /* 0x000fe200078ec0ff */
[----:B------:R3:W-:Y:S01]  /*1c00*/  STL [R1+0x40], R115 ;  /* 0x0000407301007387 */ /* 0x0007e20000100800 */
[----:B------:R-:W-:Y:S02]  /*1c10*/  IMAD.WIDE.U32 R4, R21, 0x40, R2 ;  /* 0x0000004015047825 */ /* 0x000fe400078e0002 */
[----:B------:R-:W-:Y:S01]  /*1c20*/  LOP3.LUT R111, R22, R0, RZ, 0x3c, !PT ;  /* 0x00000000166f7212 */ /* 0x000fe200078e3cff */
[----:B------:R3:W-:Y:S04]  /*1c30*/  STL [R1+0x48], R23 ;  /* 0x0000481701007387 */ /* 0x0007e80000100800 */
[----:B------:R3:W-:Y:S04]  /*1c40*/  STL [R1+0xb4], R26 ;  /* 0x0000b41a01007387 */ /* 0x0007e80000100800 */
[----:B------:R3:W-:Y:S04]  /*1c50*/  STL [R1+0xbc], R22 ;  /* 0x0000bc1601007387 */ /* 0x0007e80000100800 */
[----:B------:R3:W-:Y:S04]  /*1c60*/  STL [R1+0x60], R119 ;  /* 0x0000607701007387 */ /* 0x0007e80000100800 */
[----:B------:R3:W-:Y:S01]  /*1c70*/  STL [R1+0x64], R117 ;  /* 0x0000647501007387 */ /* 0x0007e20000100800 */
[----:B------:R-:W-:Y:S05]  /*1c80*/  @P0 BRA `(.L_x_1496) ;  /* 0x0000000000780947 */ /* 0x000fea0003800000 */
        /* <DEDUP_REMOVED lines=29> */
.L_x_1497:
[----:B------:R2:W-:Y:S02]  /*1e60*/  STS.128 [R197+0x4000], RZ ;  /* 0x004000ffc5007388 */ /* 0x0005e40000000c00 */
.L_x_1496:
[----:B------:R-:W-:Y:S05]  /*1e70*/  BSYNC.RECONVERGENT B0 ;  /* 0x0000000000007941 */ /* 0x000fea0003800200 */
.L_x_1495:
        /* <DEDUP_REMOVED lines=8> */
[----:B------:R-:W2:Y:S02]  /*1f00*/  LDCU UR9, c[0x0][0x440] ;  /* 0x00008800ff0977ac */ /* 0x000ea40008000800 */
[----:B-1--4-:R-:W-:Y:S01]  /*1f10*/  IMAD.X R8, RZ, RZ, R5, P0 ;  /* 0x000000ffff087224 */ /* 0x012fe200000e0605 */
[----:B------:R-:W1:Y:S03]  /*1f20*/  LDCU.64 UR4, c[0x0][0x380] ;  /* 0x00007000ff0477ac */ /* 0x000e660008000a00 */
[----:B-----5:R-:W-:-:S02]  /*1f30*/  IMAD R8, R8, UR6, RZ ;  /* 0x0000000608087c24 */ /* 0x020fc4000f8e02ff */
[----:B------:R-:W-:Y:S01]  /*1f40*/  IMAD.WIDE.U32 R10, R0, UR6, R10 ;  /* 0x00000006000a7c25 */ /* 0x000fe2000f8e000a */
[----:B--2---:R-:W-:-:S03]  /*1f50*/  ISETP.GE.AND P1, PT, R189, UR9, PT ;  /* 0x00000009bd007c0c */ /* 0x004fc6000bf26270 */
        /* <DEDUP_REMOVED lines=22> */
.L_x_1500:
[----:B------:R2:W-:Y:S02]  /*20c0*/  STS.128 [R197+0x4800], RZ ;  /* 0x004800ffc5007388 */ /* 0x0005e40000000c00 */
.L_x_1499:
[----:B------:R-:W-:Y:S05]  /*20d0*/  BSYNC.RECONVERGENT B0 ;  /* 0x0000000000007941 */ /* 0x000fea0003800200 */
.L_x_1498:
        /* <DEDUP_REMOVED lines=36> */
.L_x_1503:
[----:B------:R2:W-:Y:S02]  /*2320*/  STS.128 [R197+0x5000], RZ ;  /* 0x005000ffc5007388 */ /* 0x0005e40000000c00 */
.L_x_1502:
[----:B------:R-:W-:Y:S05]  /*2330*/  BSYNC.RECONVERGENT B0 ;  /* 0x0000000000007941 */ /* 0x000fea0003800200 */
.L_x_1501:
        /* <DEDUP_REMOVED lines=37> */
.L_x_1506:
[----:B------:R2:W-:Y:S02]  /*2590*/  STS.128 [R197+0x5800], RZ ;  /* 0x005800ffc5007388 */ /* 0x0005e40000000c00 */
.L_x_1505:
[----:B------:R-:W-:Y:S05]  /*25a0*/  BSYNC.RECONVERGENT B0 ;  /* 0x0000000000007941 */ /* 0x000fea0003800200 */
.L_x_1504:
[----:B-12-4-:R-:W-:Y:S01]  /*25b0*/  IMAD R8, R102, -0x40, R201 ;  /* 0xffffffc066087824 */ /* 0x016fe200078e02c9 */
[----:B------:R-:W-:Y:S01]  /*25c0*/  BSSY.RECONVERGENT B0, `(.L_x_1507) ;  /* 0x000001d000007945 */ /* 0x000fe20003800200 */
[-C--:B------:R-:W-:Y:S02]  /*25d0*/  IMAD R6, R109, R177.reuse, RZ ;  /* 0x000000b16d067224 */ /* 0x080fe400078e02ff */
        /* <DEDUP_REMOVED lines=26> */
.L_x_1509:
[----:B------:R2:W-:Y:S02]  /*2780*/  STS.128 [R197+0xa000], RZ ;  /* 0x00a000ffc5007388 */ /* 0x0005e40000000c00 */
.L_x_1508:
[----:B------:R-:W-:Y:S05]  /*2790*/  BSYNC.RECONVERGENT B0 ;  /* 0x0000000000007941 */ /* 0x000fea0003800200 */
.L_x_1507:
[C---:B------:R-:W-:Y:S01]  /*27a0*/  SHF.L.U64.HI R118, R186.reuse, 0x4, R187 ;  /* 0x00000004ba767819 */ /* 0x040fe200000102bb */
[----:B------:R-:W-:Y:S01]  /*27b0*/  IMAD.SHL.U32 R124, R186, 0x10, RZ ;  /* 0x00000010ba7c7824 */ /* 0x000fe200078e00ff */
[----:B------:R-:W-:Y:S01]  /*27c0*/  ISETP.GE.AND P0, PT, R16, R8, PT ;  /* 0x000000081000720c */ /* 0x000fe20003f06270 */
[----:B------:R-:W-:Y:S02]  /*27d0*/  BSSY.RECONVERGENT B0, `(.L_x_1510) ;  /* 0x000001d000007945 */ /* 0x000fe40003800200 */
[----:B------:R1:W-:Y:S04]  /*27e0*/  STL [R1+0xb0], R118 ;  /* 0x0000b07601007387 */ /* 0x0003e80000100800 */
[----:B------:R1:W-:Y:S06]  /*27f0*/  STL [R1+0xac], R124 ;  /* 0x0000ac7c01007387 */ /* 0x0003ec0000100800 */
        /* <DEDUP_REMOVED lines=25> */
.L_x_1512:
[----:B------:R4:W-:Y:S02]  /*2990*/  STS.128 [R197+0xa800], RZ ;  /* 0x00a800ffc5007388 */ /* 0x0009e40000000c00 */
.L_x_1511:
[----:B------:R-:W-:Y:S05]  /*29a0*/  BSYNC.RECONVERGENT B0 ;  /* 0x0000000000007941 */ /* 0x000fea0003800200 */
.L_x_1510:
        /* <DEDUP_REMOVED lines=29> */
.L_x_1515:
[----:B------:R4:W-:Y:S02]  /*2b80*/  STS.128 [R197+0xb000], RZ ;  /* 0x00b000ffc5007388 */ /* 0x0009e40000000c00 */
.L_x_1514:
[----:B------:R-:W-:Y:S05]  /*2b90*/  BSYNC.RECONVERGENT B0 ;  /* 0x0000000000007941 */ /* 0x000fea0003800200 */
.L_x_1513:
[----:B------:R-:W-:Y:S01]  /*2ba0*/  ISETP.GE.AND P0, PT, R14, R8, PT ;  /* 0x000000080e00720c */ /* 0x000fe20003f06270 */
[----:B------:R-:W-:Y:S01]  /*2bb0*/  IMAD.SHL.U32 R192, R193, 0x20, RZ ;  /* 0x00000020c1c07824 */ /* 0x000fe200078e00ff */
[----:B------:R-:W-:Y:S01]  /*2bc0*/  BSSY.RECONVERGENT B0, `(.L_x_1516) ;  /* 0x0000022000007945 */ /* 0x000fe20003800200 */
[C---:B------:R-:W-:Y:S01]  /*2bd0*/  SHF.L.U64.HI R9, R140.reuse, 0x6, R141 ;  /* 0x000000068c097819 */ /* 0x040fe2000001028d */
[----:B------:R-:W-:Y:S01]  /*2be0*/  IMAD.SHL.U32 R10, R140, 0x40, RZ ;  /* 0x000000408c0a7824 */ /* 0x000fe200078e00ff */
[----:B------:R-:W-:Y:S02]  /*2bf0*/  SHF.R.U32.HI R120, RZ, 0x5, R193 ;  /* 0x00000005ff787819 */ /* 0x000fe400000116c1 */
[----:B------:R-:W-:-:S04]  /*2c00*/  LOP3.LUT R192, R192, 0x7c00, RZ, 0xc0, !PT ;  /* 0x00007c00c0c07812 */ /* 0x000fc800078ec0ff */
[----:B------:R-:W-:Y:S02]  /*2c10*/  LOP3.LUT R11, R192, 0x200, R123, 0xf8, !PT ;  /* 0x00000200c00b7812 */ /* 0x000fe400078ef87b */
        /* <DEDUP_REMOVED lines=27> */
.L_x_1518:
[----:B------:R4:W-:Y:S02]  /*2dd0*/  STS.128 [R197+0xb800], RZ ;  /* 0x00b800ffc5007388 */ /* 0x0009e40000000c00 */
.L_x_1517:
[----:B------:R-:W-:Y:S05]  /*2de0*/  BSYNC.RECONVERGENT B0 ;  /* 0x0000000000007941 */ /* 0x000fea0003800200 */
.L_x_1516:
[----:B------:R-:W0:Y:S01]  /*2df0*/  LDGDEPBAR ;  /* 0x00000000000079af */ /* 0x000e220000000000 */
[----:B------:R-:W-:Y:S01]  /*2e00*/  IMAD.SHL.U32 R0, R20, 0x20, RZ ;  /* 0x0000002014007824 */ /* 0x000fe200078e00ff */
[----:B------:R-:W-:Y:S01]  /*2e10*/  BSSY.RECONVERGENT B0, `(.L_x_1519) ;  /* 0x0000029000007945 */ /* 0x000fe20003800200 */
[----:B------:R-:W-:Y:S01]  /*2e20*/  IMAD R4, R9, R177, RZ ;  /* 0x000000b109047224 */ /* 0x000fe200078e02ff */
[----:B------:R-:W-:Y:S01]  /*2e30*/  IADD3 R113, PT, PT, R201, R113, -R17 ;  /* 0x00000071c9717210 */ /* 0x000fe20007ffe811 */
[----:B-1--4-:R-:W-:Y:S01]  /*2e40*/  IMAD.WIDE.U32 R2, R10, R177, RZ ;  /* 0x000000b10a027225 */ /* 0x012fe200078e00ff */
[----:B------:R-:W-:Y:S02]  /*2e50*/  IADD3 R121, P1, P0, R0, R18, R121 ;  /* 0x0000001200797210 */ /* 0x000fe4000783e079 */
[----:B------:R-:W-:Y:S01]  /*2e60*/  SHF.R.S32.HI R0, RZ, 0x1f, R0 ;  /* 0x0000001fff007819 */ /* 0x000fe20000011400 */
[----:B------:R-:W-:Y:S01]  /*2e70*/  IMAD R120, R21, 0x4, R120 ;  /* 0x0000000415787824 */ /* 0x000fe200078e0278 */
[----:B------:R-:W-:Y:S01]  /*2e80*/  IADD3 R11, PT, PT, R111, R11, RZ ;  /* 0x0000000b6f0b7210 */ /* 0x000fe20007ffe0ff */
[----:B------:R-:W-:Y:S01]  /*2e90*/  IMAD.IADD R5, R3, 0x1, R4 ;  /* 0x0000000103057824 */ /* 0x000fe200078e0204 */
[----:B------:R-:W-:-:S02]  /*2ea0*/  IADD3.X R122, PT, PT, R0, R19, RZ, P1, P0 ;  /* 0x00000013007a7210 */ /* 0x000fc40000fe04ff */
[----:B------:R-:W-:Y:S01]  /*2eb0*/  LOP3.LUT R112, R191, 0x1f0, RZ, 0xc0, !PT ;  /* 0x000001f0bf707812 */ /* 0x000fe200078ec0ff */
        /* <DEDUP_REMOVED lines=25> */
.L_x_1521:
[----:B------:R4:W-:Y:S01]  /*3050*/  STS.128 [R197+0x10000], RZ ;  /* 0x010000ffc5007388 */ /* 0x0009e20000000c00 */
[----:B------:R-:W-:Y:S05]  /*3060*/  BRA `(.L_x_1522) ;  /* 0x00000000000c7947 */ /* 0x000fea0003800000 */
.L_x_1520:
[----:B------:R1:W-:Y:S04]  /*3070*/  STS.128 [R197+0xc000], RZ ;  /* 0x00c000ffc5007388 */ /* 0x0003e80000000c00 */
[----:B------:R1:W-:Y:S04]  /*3080*/  STS.128 [R197+0xe000], RZ ;  /* 0x00e000ffc5007388 */ /* 0x0003e80000000c00 */
[----:B------:R1:W-:Y:S02]  /*3090*/  STS.128 [R197+0x10000], RZ ;  /* 0x010000ffc5007388 */ /* 0x0003e40000000c00 */
.L_x_1522:
[----:B------:R-:W-:Y:S05]  /*30a0*/  BSYNC.RECONVERGENT B0 ;  /* 0x0000000000007941 */ /* 0x000fea0003800200 */
.L_x_1519:
        /* <DEDUP_REMOVED lines=30> */
.L_x_1525:
[----:B------:R4:W-:Y:S02]  /*3290*/  STS.128 [R197+0x10800], RZ ;  /* 0x010800ffc5007388 */ /* 0x0009e40000000c00 */
.L_x_1524:
[----:B------:R-:W-:Y:S05]  /*32a0*/  BSYNC.RECONVERGENT B0 ;  /* 0x0000000000007941 */ /* 0x000fea0003800200 */
.L_x_1523:
        /* <DEDUP_REMOVED lines=32> */
.L_x_1528:
[----:B------:R4:W-:Y:S02]  /*34b0*/  STS.128 [R197+0x11000], RZ ;  /* 0x011000ffc5007388 */ /* 0x0009e40000000c00 */
.L_x_1527:
[----:B------:R-:W-:Y:S05]  /*34c0*/  BSYNC.RECONVERGENT B0 ;  /* 0x0000000000007941 */ /* 0x000fea0003800200 */
.L_x_1526:
[----:B------:R-:W-:Y:S01]  /*34d0*/  ISETP.GE.AND P0, PT, R14, R8, PT ;  /* 0x000000080e00720c */ /* 0x000fe20003f06270 */
[----:B------:R-:W-:Y:S01]  /*34e0*/  BSSY.RECONVERGENT B0, `(.L_x_1529) ;  /* 0x0000021000007945 */ /* 0x000fe20003800200 */
[----:B-1--4-:R-:W-:-:S11]  /*34f0*/  LOP3.LUT R6, R193, 0x8, RZ, 0xc0, !PT ;  /* 0x00000008c1067812 */ /* 0x012fd600078ec0ff */
[----:B------:R1:W-:Y:S04]  /*3500*/  @P0 STS.128 [R197+0xd800], RZ ;  /* 0x00d800ffc5000388 */ /* 0x0003e80000000c00 */
[----:B------:R1:W-:Y:S04]  /*3510*/  @P0 STS.128 [R197+0xf800], RZ ;  /* 0x00f800ffc5000388 */ /* 0x0003e80000000c00 */
[----:B------:R1:W-:Y:S01]  /*3520*/  @P0 STS.128 [R197+0x11800], RZ ;  /* 0x011800ffc5000388 */ /* 0x0003e20000000c00 */
[----:B------:R-:W-:Y:S05]  /*3530*/  @P0 BRA `(.L_x_1530) ;  /* 0x00000000006c0947 */ /* 0x000fea0003800000 */
[----:B------:R-:W4:Y:S01]  /*3540*/  LDCU UR4, c[0x0][0x440] ;  /* 0x00008800ff0477ac */ /* 0x000f220008000800 */
[----:B------:R-:W-:Y:S02]  /*3550*/  IMAD.MOV.U32 R4, RZ, RZ, R2 ;  /* 0x000000ffff047224 */ /* 0x000fe400078e0002 */
[----:B------:R-:W-:Y:S02]  /*3560*/  IMAD R0, R141, 0x30, RZ ;  /* 0x000000308d007824 */ /* 0x000fe400078e02ff */
[----:B------:R-:W-:-:S04]  /*3570*/  IMAD.WIDE.U32 R4, R140, 0x30, R4 ;  /* 0x000000308c047825 */ /* 0x000fc800078e0004 */
[----:B------:R-:W-:Y:S01]  /*3580*/  IMAD.IADD R0, R5, 0x1, R0 ;  /* 0x0000000105007824 */ /* 0x000fe200078e0200 */
[----:B------:R-:W-:-:S04]  /*3590*/  LEA R2, P2, R4, R24, 0x1 ;  /* 0x0000001804027211 */ /* 0x000fc800078408ff */
[----:B------:R-:W-:Y:S02]  /*35a0*/  LEA.HI.X R3, R4, R23, R0, 0x1, P2 ;  /* 0x0000001704037211 */ /* 0x000fe400010f0c00 */
[----:B----4-:R-:W-:Y:S02]  /*35b0*/  ISETP.GE.AND P1, PT, R189, UR4, PT ;  /* 0x00000004bd007c0c */ /* 0x010fe4000bf26270 */
        /* <DEDUP_REMOVED lines=18> */
.L_x_1531:
[----:B------:R1:W-:Y:S02]  /*36e0*/  STS.128 [R197+0x11800], RZ ;  /* 0x011800ffc5007388 */ /* 0x0003e40000000c00 */
.L_x_1530:
[----:B------:R-:W-:Y:S05]  /*36f0*/  BSYNC.RECONVERGENT B0 ;  /* 0x0000000000007941 */ /* 0x000fea0003800200 */
.L_x_1529:
[----:B------:R-:W-:Y:S01]  /*3700*/  LOP3.LUT R0, R22, R6, RZ, 0x3c, !PT ;  /* 0x0000000616007212 */ /* 0x000fe200078e3cff */
[----:B-1--4-:R-:W-:Y:S01]  /*3710*/  IMAD.MOV.U32 R3, RZ, RZ, 0x20 ;  /* 0x00000020ff037424 */ /* 0x012fe200078e00ff */
[----:B------:R-:W-:Y:S01]  /*3720*/  LOP3.LUT R101, R123, 0x400, RZ, 0xc0, !PT ;  /* 0x000004007b657812 */ /* 0x000fe200078ec0ff */
[----:B------:R-:W0:Y:S01]  /*3730*/  LDGDEPBAR ;  /* 0x00000000000079af */ /* 0x000e220000000000 */
[----:B------:R-:W-:Y:S01]  /*3740*/  LEA R68, R11, UR18, 0x1 ;  /* 0x000000120b447c11 */ /* 0x000fe2000f8e08ff */
[----:B------:R-:W1:Y:S01]  /*3750*/  LDCU.U8 UR6, c[0x0][0x4f8] ;  /* 0x00009f00ff0677ac */ /* 0x000e620008000000 */
[C---:B------:R-:W-:Y:S01]  /*3760*/  LOP3.LUT P0, RZ, R193.reuse, 0x2, RZ, 0xc0, !PT ;  /* 0x00000002c1ff7812 */ /* 0x040fe2000780c0ff */
[----:B------:R-:W-:Y:S01]  /*3770*/  IMAD R101, R0, 0x2, R101 ;  /* 0x0000000200657824 */ /* 0x000fe200078e0265 */
[----:B------:R-:W-:Y:S01]  /*3780*/  LOP3.LUT P2, RZ, R193, 0x4, RZ, 0xc0, !PT ;  /* 0x00000004c1ff7812 */ /* 0x000fe2000784c0ff */
[----:B------:R-:W-:Y:S01]  /*3790*/  LDSM.16.M88.4 R4, [R68] ;  /* 0x000000004404783b */ /* 0x000fe20000000200 */
[----:B------:R-:W-:Y:S01]  /*37a0*/  SEL R3, R3, 0xffffffe0, !P0 ;  /* 0xffffffe003037807 */ /* 0x000fe20004000000 */
[----:B------:R-:W-:Y:S01]  /*37b0*/  VIADD R2, R101, UR18 ;  /* 0x0000001265027c36 */ /* 0x000fe20008000000 */
[----:B------:R-:W-:Y:S01]  /*37c0*/  ISETP.GT.U32.AND P1, PT, R177, R131, PT ;  /* 0x00000083b100720c */ /* 0x000fe20003f24070 */
[----:B------:R-:W4:Y:S02]  /*37d0*/  LDSM.16.M88.4 R8, [R101+UR18+0x6000] ;  /* 0x006000126508783b */ /* 0x000f240008000200 */
[----:B------:R-:W-:-:S02]  /*37e0*/  IMAD.IADD R108, R68, 0x1, R3 ;  /* 0x00000001446c7824 */ /* 0x000fc400078e0203 */
[----:B---3--:R-:W3:Y:S01]  /*37f0*/  LDSM.16.M88.4 R20, [R101+UR18+0x7000] ;  /* 0x007000126514783b */ /* 0x008ee20008000200 */
[----:B------:R-:W-:-:S03]  /*3800*/  IMAD.IADD R0, R2, 0x1, R3 ;  /* 0x0000000102007824 */ /* 0x000fc600078e0203 */
[----:B------:R-:W5:Y:S04]  /*3810*/  LDSM.16.M88.4 R12, [R101+UR18+0x6800] ;  /* 0x00680012650c783b */ /* 0x000f680008000200 */
[----:B------:R-:W2:Y:S04]  /*3820*/  LDSM.16.M88.4 R32, [R101+UR18+0x7800] ;  /* 0x007800126520783b */ /* 0x000ea80008000200 */
[----:B------:R-:W-:Y:S04]  /*3830*/  LDSM.16.M88.4 R28, [R0+0x6000] ;  /* 0x00600000001c783b */ /* 0x000fe80000000200 */
[----:B------:R-:W-:Y:S04]  /*3840*/  LDSM.16.M88.4 R16, [R0+0x6800] ;  /* 0x006800000010783b */ /* 0x000fe80000000200 */
[----:B------:R-:W-:Y:S04]  /*3850*/  LDSM.16.M88.4 R64, [R0+0x7000] ;  /* 0x007000000040783b */ /* 0x000fe80000000200 */
[----:B------:R-:W-:Y:S01]  /*3860*/  LDSM.16.M88.4 R56, [R0+0x7800] ;  /* 0x007800000038783b */ /* 0x000fe20000000200 */
[C---:B----4-:R-:W-:Y:S08]  /*3870*/  HMMA.16816.F32.BF16 R40, R4.reuse, R8, RZ ;  /* 0x000000080428723c */ /* 0x050ff000000418ff */
[C---:B------:R-:W-:Y:S01]  /*3880*/  HMMA.16816.F32.BF16 R36, R4.reuse, R10, RZ ;  /* 0x0000000a0424723c */ /* 0x040fe200000418ff */
[----:B------:R-:W4:Y:S07]  /*3890*/  LDSM.16.M88.4 R8, [R108] ;  /* 0x000000006c08783b */ /* 0x000f2e0000000200 */
[----:B---3--:R-:W-:Y:S01]  /*38a0*/  HMMA.16816.F32.BF16 R60, R4, R20, RZ ;  /* 0x00000014043c723c */ /* 0x008fe200000418ff */
[----:B------:R-:W-:-:S05]  /*38b0*/  IMAD.MOV.U32 R20, RZ, RZ, 0x40 ;  /* 0x00000040ff147424 */ /* 0x000fca00078e00ff */
[----:B------:R-:W-:Y:S02]  /*38c0*/  SEL R44, R20, 0xffffffc0, !P2 ;  /* 0xffffffc0142c7807 */ /* 0x000fe40005000000 */
[C---:B-----5:R-:W-:Y:S03]  /*38d0*/  HMMA.16816.F32.BF16 R24, R4.reuse, R12, RZ ;  /* 0x0000000c0418723c */ /* 0x060fe600000418ff */
[--C-:B------:R-:W-:Y:S01]  /*38e0*/  IMAD.IADD R103, R68, 0x1, R44.reuse ;  /* 0x0000000144677824 */ /* 0x100fe200078e022c */
[----:B------:R3:W-:Y:S01]  /*38f0*/  STL [R1+0x2c], R44 ;  /* 0x00002c2c01007387 */ /* 0x0007e20000100800 */
[----:B------:R-:W-:Y:S02]  /*3900*/  IMAD.IADD R2, R2, 0x1, R44 ;  /* 0x0000000102027824 */ /* 0x000fe400078e022c */
[C---:B------:R-:W-:Y:S01]  /*3910*/  IMAD.IADD R100, R3.reuse, 0x1, R103 ;  /* 0x0000000103647824 */ /* 0x040fe200078e0267 */
[C---:B------:R-:W-:Y:S01]  /*3920*/  HMMA.16816.F32.BF16 R12, R4.reuse, R14, RZ ;  /* 0x0000000e040c723c */ /* 0x040fe200000418ff */
[----:B------:R-:W-:Y:S01]  /*3930*/  IMAD.IADD R3, R3, 0x1, R2 ;  /* 0x0000000103037824 */ /* 0x000fe200078e0202 */
[----:B------:R-:W-:Y:S04]  /*3940*/  LDSM.16.M88.4 R88, [R2+0x6000] ;  /* 0x006000000258783b */ /* 0x000fe80000000200 */
[----:B------:R-:W-:Y:S02]  /*3950*/  LDSM.16.M88.4 R92, [R2+0x6800] ;  /* 0x00680000025c783b */ /* 0x000fe40000000200 */
[C---:B------:R-:W-:Y:S02]  /*3960*/  HMMA.16816.F32.BF16 R76, R4.reuse, R22, RZ ;  /* 0x00000016044c723c */ /* 0x040fe400000418ff */
[----:B------:R-:W-:Y:S04]  /*3970*/  LDSM.16.M88.4 R84, [R2+0x7800] ;  /* 0x007800000254783b */ /* 0x000fe80000000200 */
[----:B------:R-:W-:Y:S02]  /*3980*/  LDSM.16.M88.4 R96, [R3+0x6000] ;  /* 0x006000000360783b */ /* 0x000fe40000000200 */
[C---:B--2---:R-:W-:Y:S02]  /*3990*/  HMMA.16816.F32.BF16 R80, R4.reuse, R32, RZ ;  /* 0x000000200450723c */ /* 0x044fe400000418ff */
[----:B------:R-:W-:Y:S06]  /*39a0*/  LDSM.16.M88.4 R104, [R3+0x6800] ;  /* 0x006800000368783b */ /* 0x000fec0000000200 */
[----:B------:R-:W-:Y:S01]  /*39b0*/  HMMA.16816.F32.BF16 R72, R4, R34, RZ ;  /* 0x000000220448723c */ /* 0x000fe200000418ff */
[----:B------:R-:W2:Y:S07]  /*39c0*/  LDSM.16.M88.4 R4, [R103] ;  /* 0x000000006704783b */ /* 0x000eae0000000200 */
[C---:B----4-:R-:W-:Y:S01]  /*39d0*/  HMMA.16816.F32.BF16 R20, R8.reuse, R28, R40 ;  /* 0x0000001c0814723c */ /* 0x050fe20000041828 */
[----:B------:R-:W4:Y:S07]  /*39e0*/  LDSM.16.M88.4 R40, [R2+0x7000] ;  /* 0x007000000228783b */ /* 0x000f2e0000000200 */
[C---:B------:R-:W-:Y:S08]  /*39f0*/  HMMA.16816.F32.BF16 R52, R8.reuse, R30, R36 ;  /* 0x0000001e0834723c */ /* 0x040ff00000041824 */
[C---:B------:R-:W-:Y:S08]  /*3a00*/  HMMA.16816.F32.BF16 R48, R8.reuse, R16, R24 ;  /* 0x000000100830723c */ /* 0x040ff00000041818 */
[C---:B---3--:R-:W-:Y:S01]  /*3a10*/  HMMA.16816.F32.BF16 R44, R8.reuse, R18, R12 ;  /* 0x00000012082c723c */ /* 0x048fe2000004180c */
[----:B------:R-:W3:Y:S07]  /*3a20*/  LDSM.16.M88.4 R16, [R100] ;  /* 0x000000006410783b */ /* 0x000eee0000000200 */
[C---:B------:R-:W-:Y:S08]  /*3a30*/  HMMA.16816.F32.BF16 R36, R8.reuse, R64, R60 ;  /* 0x000000400824723c */ /* 0x040ff0000004183c */
[C---:B------:R-:W-:Y:S01]  /*3a40*/  HMMA.16816.F32.BF16 R32, R8.reuse, R66, R76 ;  /* 0x000000420820723c */ /* 0x040fe2000004184c */
[----:B------:R-:W-:Y:S07]  /*3a50*/  LDSM.16.M88.4 R76, [R101+UR18+0x9800] ;  /* 0x00980012654c783b */ /* 0x000fee0008000200 */
[C---:B------:R-:W-:Y:S01]  /*3a60*/  HMMA.16816.F32.BF16 R28, R8.reuse, R56, R80 ;  /* 0x00000038081c723c */ /* 0x040fe20000041850 */
[----:B------:R-:W-:Y:S07]  /*3a70*/  LDSM.16.M88.4 R80, [R0+0x8000] ;  /* 0x008000000050783b */ /* 0x000fee0000000200 */
[----:B------:R-:W-:Y:S01]  /*3a80*/  HMMA.16816.F32.BF16 R24, R8, R58, R72 ;  /* 0x0000003a0818723c */ /* 0x000fe20000041848 */
[----:B------:R-:W5:Y:S07]  /*3a90*/  LDSM.16.M88.4 R72, [R3+0x7000] ;  /* 0x007000000348783b */ /* 0x000f6e0000000200 */
[C---:B--2---:R-:W-:Y:S08]  /*3aa0*/  HMMA.16816.F32.BF16 R12, R4.reuse, R90, R52 ;  /* 0x0000005a040c723c */ /* 0x044ff00000041834 */
[C---:B------:R-:W-:Y:S08]  /*3ab0*/  HMMA.16816.F32.BF16 R8, R4.reuse, R92, R48 ;  /* 0x0000005c0408723c */ /* 0x040ff00000041830 */
[C---:B------:R-:W-:Y:S01]  /*3ac0*/  HMMA.16816.F32.BF16 R56, R4.reuse, R94, R44 ;  /* 0x0000005e0438723c */ /* 0x040fe2000004182c */
[----:B------:R-:W2:Y:S07]  /*3ad0*/  LDSM.16.M88.4 R92, [R3+0x7800] ;  /* 0x00780000035c783b */ /* 0x000eae0000000200 */
[C---:B------:R-:W-:Y:S01]  /*3ae0*/  HMMA.16816.F32.BF16 R20, R4.reuse, R88, R20 ;  /* 0x000000580414723c */ /* 0x040fe20000041814 */
[----:B------:R-:W-:Y:S07]  /*3af0*/  LDSM.16.M88.4 R88, [R0+0x8800] ;  /* 0x008800000058783b */ /* 0x000fee0000000200 */
[C---:B----4-:R-:W-:Y:S01]  /*3b00*/  HMMA.16816.F32.BF16 R60, R4.reuse, R40, R36 ;  /* 0x00000028043c723c */ /* 0x050fe20000041824 */
[----:B------:R-:W-:Y:S07]  /*3b10*/  LDSM.16.M88.4 R36, [R101+UR18+0x8000] ;  /* 0x008000126524783b */ /* 0x000fee0008000200 */
[C---:B------:R-:W-:Y:S01]  /*3b20*/  HMMA.16816.F32.BF16 R44, R4.reuse, R42, R32 ;  /* 0x0000002a042c723c */ /* 0x040fe20000041820 */
[----:B------:R-:W-:Y:S07]  /*3b30*/  LDSM.16.M88.4 R32, [R101+UR18+0x8800] ;  /* 0x008800126520783b */ /* 0x000fee0008000200 */
[C---:B------:R-:W-:Y:S01]  /*3b40*/  HMMA.16816.F32.BF16 R64, R4.reuse, R84, R28 ;  /* 0x000000540440723c */ /* 0x040fe2000004181c */
[----:B------:R-:W-:Y:S07]  /*3b50*/  LDSM.16.M88.4 R28, [R101+UR18+0x9000] ;  /* 0x00900012651c783b */ /* 0x000fee0008000200 */
[----:B------:R-:W-:Y:S01]  /*3b60*/  HMMA.16816.F32.BF16 R52, R4, R86, R24 ;  /* 0x000000560434723c */ /* 0x000fe20000041818 */
[----:B------:R-:W4:Y:S04]  /*3b70*/  LDSM.16.M88.4 R4, [R68+0x2000] ;  /* 0x002000004404783b */ /* 0x000f280000000200 */
[----:B------:R-:W-:Y:S03]  /*3b80*/  LDSM.16.M88.4 R84, [R2+0x8800] ;  /* 0x008800000254783b */ /* 0x000fe60000000200 */
[C---:B---3--:R-:W-:Y:S08]  /*3b90*/  HMMA.16816.F32.BF16 R48, R16.reuse, R96, R20 ;  /* 0x000000601030723c */ /* 0x048ff00000041814 */
[C---:B------:R-:W-:Y:S01]  /*3ba0*/  HMMA.16816.F32.BF16 R40, R16.reuse, R98, R12 ;  /* 0x000000621028723c */ /* 0x040fe2000004180c */
[----:B------:R-:W3:Y:S04]  /*3bb0*/  LDSM.16.M88.4 R12, [R108+0x2000] ;  /* 0x002000006c0c783b */ /* 0x000ee80000000200 */
[----:B------:R-:W1:Y:S03]  /*3bc0*/  LDSM.16.M88.4 R96, [R0+0x9000] ;  /* 0x009000000060783b */ /* 0x000e660000000200 */
[C---:B------:R-:W-:Y:S08]  /*3bd0*/  HMMA.16816.F32.BF16 R24, R16.reuse, R104, R8 ;  /* 0x000000681018723c */ /* 0x040ff00000041808 */
[C---:B------:R-:W-:Y:S01]  /*3be0*/  HMMA.16816.F32.BF16 R20, R16.reuse, R106, R56 ;  /* 0x0000006a1014723c */ /* 0x040fe20000041838 */
[----:B------:R-:W-:Y:S07]  /*3bf0*/  LDSM.16.M88.4 R104, [R3+0x9000] ;  /* 0x009000000368783b */ /* 0x000fee0000000200 */
[C---:B-----5:R-:W-:Y:S08]  /*3c00*/  HMMA.16816.F32.BF16 R8, R16.reuse, R72, R60 ;  /* 0x000000481008723c */ /* 0x060ff0000004183c */
[----:B--2---:R-:W-:Y:S08]  /*3c10*/  HMMA.16816.F32.BF16 R60, R16, R94, R52 ;  /* 0x0000005e103c723c */ /* 0x004ff00000041834 */
[C---:B----4-:R-:W-:Y:S08]  /*3c20*/  HMMA.16816.F32.BF16 R56, R4.reuse, R36, R48 ;  /* 0x000000240438723c */ /* 0x050ff00000041830 */
[C---:B------:R-:W-:Y:S08]  /*3c30*/  HMMA.16816.F32.BF16 R52, R4.reuse, R38, R40 ;  /* 0x000000260434723c */ /* 0x040ff00000041828 */
[C---:B------:R-:W-:Y:S08]  /*3c40*/  HMMA.16816.F32.BF16 R48, R4.reuse, R32, R24 ;  /* 0x000000200430723c */ /* 0x040ff00000041818 */
[----:B------:R-:W-:Y:S01]  /*3c50*/  HMMA.16816.F32.BF16 R40, R4, R34, R20 ;  /* 0x000000220428723c */ /* 0x000fe20000041814 */
[----:B------:R-:W2:Y:S07]  /*3c60*/  LDSM.16.M88.4 R32, [R0+0x9800] ;  /* 0x009800000020783b */ /* 0x000eae0000000200 */
[C---:B------:R-:W-:Y:S01]  /*3c70*/  HMMA.16816.F32.BF16 R44, R16.reuse, R74, R44 ;  /* 0x0000004a102c723c */ /* 0x040fe2000004182c */
[----:B------:R-:W-:Y:S07]  /*3c80*/  LDSM.16.M88.4 R72, [R2+0x8000] ;  /* 0x008000000248783b */ /* 0x000fee0000000200 */
[----:B------:R-:W-:Y:S01]  /*3c90*/  HMMA.16816.F32.BF16 R64, R16, R92, R64 ;  /* 0x0000005c1040723c */ /* 0x000fe20000041840 */
[----:B------:R-:W4:Y:S04]  /*3ca0*/  LDSM.16.M88.4 R16, [R103+0x2000] ;  /* 0x002000006710783b */ /* 0x000f280000000200 */
[----:B------:R-:W5:Y:S03]  /*3cb0*/  LDSM.16.M88.4 R92, [R2+0x9000] ;  /* 0x00900000025c783b */ /* 0x000f660000000200 */
[C---:B------:R-:W-:Y:S01]  /*3cc0*/  HMMA.16816.F32.BF16 R36, R4.reuse, R28, R8 ;  /* 0x0000001c0424723c */ /* 0x040fe20000041808 */
[----:B------:R-:W-:Y:S07]  /*3cd0*/  LDSM.16.M88.4 R8, [R100+0x2000] ;  /* 0x002000006408783b */ /* 0x000fee0000000200 */
[C---:B------:R-:W-:Y:S08]  /*3ce0*/  HMMA.16816.F32.BF16 R28, R4.reuse, R30, R44 ;  /* 0x0000001e041c723c */ /* 0x040ff0000004182c */
[C---:B------:R-:W-:Y:S01]  /*3cf0*/  HMMA.16816.F32.BF16 R24, R4.reuse, R76, R64 ;  /* 0x0000004c0418723c */ /* 0x040fe20000041840 */
[----:B------:R-:W5:Y:S07]  /*3d00*/  LDSM.16.M88.4 R64, [R2+0x9800] ;  /* 0x009800000240783b */ /* 0x000f6e0000000200 */
[----:B------:R-:W-:Y:S01]  /*3d10*/  HMMA.16816.F32.BF16 R20, R4, R78, R60 ;  /* 0x0000004e0414723c */ /* 0x000fe2000004183c */
[----:B------:R-:W5:Y:S07]  /*3d20*/  LDSM.16.M88.4 R76, [R3+0x8000] ;  /* 0x00800000034c783b */ /* 0x000f6e0000000200 */
[C---:B---3--:R-:W-:Y:S08]  /*3d30*/  HMMA.16816.F32.BF16 R4, R12.reuse, R80, R56 ;  /* 0x000000500c04723c */ /* 0x048ff00000041838 */
[C---:B------:R-:W-:Y:S01]  /*3d40*/  HMMA.16816.F32.BF16 R52, R12.reuse, R82, R52 ;  /* 0x000000520c34723c */ /* 0x040fe20000041834 */
[----:B------:R-:W-:Y:S07]  /*3d50*/  LDSM.16.M88.4 R80, [R101+UR18+0xa000] ;  /* 0x00a000126550783b */ /* 0x000fee0008000200 */
[C---:B------:R-:W-:Y:S08]  /*3d60*/  HMMA.16816.F32.BF16 R48, R12.reuse, R88, R48 ;  /* 0x000000580c30723c */ /* 0x040ff00000041830 */
[C---:B------:R-:W-:Y:S01]  /*3d70*/  HMMA.16816.F32.BF16 R44, R12.reuse, R90, R40 ;  /* 0x0000005a0c2c723c */ /* 0x040fe20000041828 */
[----:B------:R-:W3:Y:S07]  /*3d80*/  LDSM.16.M88.4 R88, [R3+0x8800] ;  /* 0x008800000358783b */ /* 0x000eee0000000200 */
[C---:B-1----:R-:W-:Y:S08]  /*3d90*/  HMMA.16816.F32.BF16 R56, R12.reuse, R98, R28 ;  /* 0x000000620c38723c */ /* 0x042ff0000004181c */
[C---:B--2---:R-:W-:Y:S08]  /*3da0*/  HMMA.16816.F32.BF16 R40, R12.reuse, R32, R24 ;  /* 0x000000200c28723c */ /* 0x044ff00000041818 */
[C---:B------:R-:W-:Y:S01]  /*3db0*/  HMMA.16816.F32.BF16 R36, R12.reuse, R96, R36 ;  /* 0x000000600c24723c */ /* 0x040fe20000041824 */
[----:B------:R-:W-:Y:S07]  /*3dc0*/  LDSM.16.M88.4 R96, [R0+0xb800] ;  /* 0x00b800000060783b */ /* 0x000fee0000000200 */
[----:B------:R-:W-:Y:S08]  /*3dd0*/  HMMA.16816.F32.BF16 R32, R12, R34, R20 ;  /* 0x000000220c20723c */ /* 0x000ff00000041814 */
[C---:B----4-:R-:W-:Y:S01]  /*3de0*/  HMMA.16816.F32.BF16 R28, R16.reuse, R72, R4 ;  /* 0x00000048101c723c */ /* 0x050fe20000041804 */
[----:B------:R-:W-:Y:S04]  /*3df0*/  LDSM.16.M88.4 R4, [R68+0x4000] ;  /* 0x004000004404783b */ /* 0x000fe80000000200 */
[----:B------:R-:W-:Y:S03]  /*3e00*/  LDSM.16.M88.4 R68, [R101+UR18+0xb800] ;  /* 0x00b800126544783b */ /* 0x000fe60008000200 */
[C---:B------:R-:W-:Y:S01]  /*3e10*/  HMMA.16816.F32.BF16 R24, R16.reuse, R74, R52 ;  /* 0x0000004a1018723c */ /* 0x040fe20000041834 */
[----:B------:R-:W1:Y:S07]  /*3e20*/  LDSM.16.M88.4 R72, [R3+0x9800] ;  /* 0x009800000348783b */ /* 0x000e6e0000000200 */
[C---:B------:R-:W-:Y:S08]  /*3e30*/  HMMA.16816.F32.BF16 R20, R16.reuse, R84, R48 ;  /* 0x000000541014723c */ /* 0x040ff00000041830 */
[C---:B-----5:R-:W-:Y:S08]  /*3e40*/  HMMA.16816.F32.BF16 R36, R16.reuse, R92, R36 ;  /* 0x0000005c1024723c */ /* 0x060ff00000041824 */
[C---:B------:R-:W-:Y:S01]  /*3e50*/  HMMA.16816.F32.BF16 R52, R16.reuse, R66, R32 ;  /* 0x000000421034723c */ /* 0x040fe20000041820 */
[----:B------:R-:W2:Y:S07]  /*3e60*/  LDSM.16.M88.4 R32, [R101+UR18+0xa800] ;  /* 0x00a800126520783b */ /* 0x000eae0008000200 */
[C---:B------:R-:W-:Y:S01]  /*3e70*/  HMMA.16816.F32.BF16 R12, R16.reuse, R86, R44 ;  /* 0x00000056100c723c */ /* 0x040fe2000004182c */
[----:B------:R-:W-:Y:S07]  /*3e80*/  LDSM.16.M88.4 R84, [R2+0xb000] ;  /* 0x00b000000254783b */ /* 0x000fee0000000200 */
[C---:B------:R-:W-:Y:S01]  /*3e90*/  HMMA.16816.F32.BF16 R56, R16.reuse, R94, R56 ;  /* 0x0000005e1038723c */ /* 0x040fe20000041838 */
[----:B------:R-:W-:Y:S07]  /*3ea0*/  LDSM.16.M88.4 R92, [R2+0xb800] ;  /* 0x00b80000025c783b */ /* 0x000fee0000000200 */
[----:B------:R-:W-:Y:S08]  /*3eb0*/  HMMA.16816.F32.BF16 R60, R16, R64, R40 ;  /* 0x00000040103c723c */ /* 0x000ff00000041828 */
[C---:B------:R-:W-:Y:S01]  /*3ec0*/  HMMA.16816.F32.BF16 R48, R8.reuse, R76, R28 ;  /* 0x0000004c0830723c */ /* 0x040fe2000004181c */
[----:B------:R-:W4:Y:S07]  /*3ed0*/  LDSM.16.M88.4 R28, [R101+UR18+0xb000] ;  /* 0x00b00012651c783b */ /* 0x000f2e0008000200 */
[C---:B---3--:R-:W-:Y:S08]  /*3ee0*/  HMMA.16816.F32.BF16 R40, R8.reuse, R88, R20 ;  /* 0x000000580828723c */ /* 0x048ff00000041814 */
[C---:B------:R-:W-:Y:S01]  /*3ef0*/  HMMA.16816.F32.BF16 R44, R8.reuse, R78, R24 ;  /* 0x0000004e082c723c */ /* 0x040fe20000041818 */
[----:B------:R-:W-:Y:S07]  /*3f00*/  LDSM.16.M88.4 R76, [R0+0xb000] ;  /* 0x00b00000004c783b */ /* 0x000fee0000000200 */
[C---:B------:R-:W-:Y:S08]  /*3f10*/  HMMA.16816.F32.BF16 R20, R8.reuse, R104, R36 ;  /* 0x000000680814723c */ /* 0x040ff00000041824 */
[C---:B------:R-:W-:Y:S01]  /*3f20*/  HMMA.16816.F32.BF16 R24, R8.reuse, R90, R12 ;  /* 0x0000005a0818723c */ /* 0x040fe2000004180c */
[----:B------:R-:W-:Y:S04]  /*3f30*/  LDSM.16.M88.4 R12, [R108+0x4000] ;  /* 0x004000006c0c783b */ /* 0x000fe80000000200 */
[----:B------:R-:W-:Y:S03]  /*3f40*/  LDSM.16.M88.4 R88, [R0+0xa000] ;  /* 0x00a000000058783b */ /* 0x000fe60000000200 */
[C---:B------:R-:W-:Y:S01]  /*3f50*/  HMMA.16816.F32.BF16 R16, R8.reuse, R106, R56 ;  /* 0x0000006a0810723c */ /* 0x040fe20000041838 */
[----:B------:R-:W3:Y:S07]  /*3f60*/  LDSM.16.M88.4 R56, [R0+0xa800] ;  /* 0x00a800000038783b */ /* 0x000eee0000000200 */
[C---:B-1----:R-:W-:Y:S08]  /*3f70*/  HMMA.16816.F32.BF16 R36, R8.reuse, R72, R60 ;  /* 0x000000480824723c */ /* 0x042ff0000004183c */
[----:B------:R-:W-:Y:S01]  /*3f80*/  HMMA.16816.F32.BF16 R8, R8, R74, R52 ;  /* 0x0000004a0808723c */ /* 0x000fe20000041834 */
[----:B------:R-:W-:Y:S07]  /*3f90*/  LDSM.16.M88.4 R72, [R2+0xa800] ;  /* 0x00a800000248783b */ /* 0x000fee0000000200 */
[C---:B------:R-:W-:Y:S08]  /*3fa0*/  HMMA.16816.F32.BF16 R52, R4.reuse, R80, R48 ;  /* 0x000000500434723c */ /* 0x040ff00000041830 */
[C---:B------:R-:W-:Y:S01]  /*3fb0*/  HMMA.16816.F32.BF16 R64, R4.reuse, R82, R44 ;  /* 0x000000520440723c */ /* 0x040fe2000004182c */
[----:B------:R-:W-:Y:S07]  /*3fc0*/  LDSM.16.M88.4 R80, [R3+0xb000] ;  /* 0x00b000000350783b */ /* 0x000fee0000000200 */
[C---:B--2---:R-:W-:Y:S08]  /*3fd0*/  HMMA.16816.F32.BF16 R48, R4.reuse, R32, R40 ;  /* 0x000000200430723c */ /* 0x044ff00000041828 */
[C---:B------:R-:W-:Y:S08]  /*3fe0*/  HMMA.16816.F32.BF16 R44, R4.reuse, R34, R24 ;  /* 0x00000022042c723c */ /* 0x040ff00000041818 */
[C---:B----4-:R-:W-:Y:S01]  /*3ff0*/  HMMA.16816.F32.BF16 R40, R4.reuse, R28, R20 ;  /* 0x0000001c0428723c */ /* 0x050fe20000041814 */
[----:B------:R1:W-:Y:S07]  /*4000*/  LDSM.16.M88.4 R20, [R2+0xa000] ;  /* 0x00a000000214783b */ /* 0x0003ee0000000200 */
[C---:B------:R-:W-:Y:S01]  /*4010*/  HMMA.16816.F32.BF16 R24, R4.reuse, R70, R8 ;  /* 0x000000460418723c */ /* 0x040fe20000041808 */
[----:B------:R-:W2:Y:S07]  /*4020*/  LDSM.16.M88.4 R8, [R103+0x4000] ;  /* 0x004000006708783b */ /* 0x000eae0000000200 */
[C---:B------:R-:W-:Y:S08]  /*4030*/  HMMA.16816.F32.BF16 R28, R4.reuse, R30, R16 ;  /* 0x0000001e041c723c */ /* 0x040ff00000041810 */
[----:B------:R-:W-:Y:S01]  /*4040*/  HMMA.16816.F32.BF16 R32, R4, R68, R36 ;  /* 0x000000440420723c */ /* 0x000fe20000041824 */
[----:B------:R-:W-:Y:S01]  /*4050*/  LDSM.16.M88.4 R4, [R100+0x4000] ;  /* 0x004000006404783b */ /* 0x000fe20000000200 */
[----:B-1----:R-:W-:-:S03]  /*4060*/  SHF.R.U32.HI R2, RZ, 0x2, R193 ;  /* 0x00000002ff027819 */ /* 0x002fc600000116c1 */
[----:B------:R-:W1:Y:S01]  /*4070*/  LDSM.16.M88.4 R68, [R3+0xa000] ;  /* 0x00a000000344783b */ /* 0x000e620000000200 */
[----:B------:R-:W-:Y:S02]  /*4080*/  LOP3.LUT R2, R2, 0x7, RZ, 0xc0, !PT ;  /* 0x0000000702027812 */ /* 0x000fe400078ec0ff */
[----:B---3--:R-:W-:Y:S02]  /*4090*/  HMMA.16816.F32.BF16 R60, R12, R56, R48 ;  /* 0x000000380c3c723c */ /* 0x008fe40000041830 */
[----:B------:R-:W-:-:S04]  /*40a0*/  IADD3 R2, PT, PT, R2, R112, R114 ;  /* 0x0000007002027210 */ /* 0x000fc80007ffe072 */
[C---:B------:R-:W-:Y:S02]  /*40b0*/  IADD3 R0, PT, PT, R2.reuse, 0x1, R113 ;  /* 0x0000000102007810 */ /* 0x040fe40007ffe071 */
[C---:B------:R-:W-:Y:S01]  /*40c0*/  HMMA.16816.F32.BF16 R16, R12.reuse, R88, R52 ;  /* 0x000000580c10723c */ /* 0x040fe20000041834 */
[-C--:B------:R-:W-:Y:S02]  /*40d0*/  IADD3 R198, PT, PT, R2, R201.reuse, -R198 ;  /* 0x000000c902c67210 */ /* 0x080fe40007ffe8c6 */
[C---:B------:R-:W-:Y:S02]  /*40e0*/  VIMNMX R200, PT, PT, R0.reuse, R201, PT ;  /* 0x000000c900c87248 */ /* 0x040fe40003fe0100 */
[----:B------:R-:W-:Y:S01]  /*40f0*/  VIADDMNMX R201, R0, 0x8, R201, PT ;  /* 0x0000000800c97846 */ /* 0x000fe200038001c9 */
[----:B------:R-:W-:Y:S02]  /*4100*/  IMAD R0, R102, 0x40, R126 ;  /* 0x0000004066007824 */ /* 0x000fe400078e027e */
[----:B------:R-:W-:Y:S01]  /*4110*/  HMMA.16816.F32.BF16 R64, R12, R90, R64 ;  /* 0x0000005a0c40723c */ /* 0x000fe20000041840 */
[----:B------:R-:W-:Y:S01]  /*4120*/  LDSM.16.M88.4 R88, [R3+0xb800] ;  /* 0x00b800000358783b */ /* 0x000fe20000000200 */
[----:B------:R-:W-:-:S06]  /*4130*/  VIADD R2, R198, 0x8 ;  /* 0x00000008c6027836 */ /* 0x000fcc0000000000 */
[C---:B------:R-:W-:Y:S08]  /*4140*/  HMMA.16816.F32.BF16 R56, R12.reuse, R58, R44 ;  /* 0x0000003a0c38723c */ /* 0x040ff0000004182c */
[C---:B------:R-:W-:Y:S08]  /*4150*/  HMMA.16816.F32.BF16 R52, R12.reuse, R76, R40 ;  /* 0x0000004c0c34723c */ /* 0x040ff00000041828 */
[----:B------:R-:W-:Y:S01]  /*4160*/  HMMA.16816.F32.BF16 R48, R12, R78, R28 ;  /* 0x0000004e0c30723c */ /* 0x000fe2000004181c */
[----:B------:R-:W3:Y:S01]  /*4170*/  LDSM.16.M88.4 R76, [R3+0xa800] ;  /* 0x00a80000034c783b */ /* 0x000ee20000000200 */
[----:B------:R-:W-:-:S06]  /*4180*/  DEPBAR.LE SB0, 0x0 ;  /* 0x000080000000791a */ /* 0x000fcc0000000000 */
[C---:B------:R-:W-:Y:S08]  /*4190*/  HMMA.16816.F32.BF16 R44, R12.reuse, R96, R32 ;  /* 0x000000600c2c723c */ /* 0x040ff00000041820 */
[----:B------:R-:W-:Y:S08]  /*41a0*/  HMMA.16816.F32.BF16 R40, R12, R98, R24 ;  /* 0x000000620c28723c */ /* 0x000ff00000041818 */
[C---:B--2---:R-:W-:Y:S08]  /*41b0*/  HMMA.16816.F32.BF16 R36, R8.reuse, R20, R16 ;  /* 0x000000140824723c */ /* 0x044ff00000041810 */
[C---:B------:R-:W-:Y:S08]  /*41c0*/  HMMA.16816.F32.BF16 R32, R8.reuse, R22, R64 ;  /* 0x000000160820723c */ /* 0x040ff00000041840 */
[C---:B------:R-:W-:Y:S08]  /*41d0*/  HMMA.16816.F32.BF16 R28, R8.reuse, R72, R60 ;  /* 0x00000048081c723c */ /* 0x040ff0000004183c */
[C---:B------:R-:W-:Y:S08]  /*41e0*/  HMMA.16816.F32.BF16 R24, R8.reuse, R74, R56 ;  /* 0x0000004a0818723c */ /* 0x040ff00000041838 */
[C---:B------:R-:W-:Y:S08]  /*41f0*/  HMMA.16816.F32.BF16 R20, R8.reuse, R84, R52 ;  /* 0x000000540814723c */ /* 0x040ff00000041834 */
[C---:B------:R-:W-:Y:S08]  /*4200*/  HMMA.16816.F32.BF16 R16, R8.reuse, R86, R48 ;  /* 0x000000560810723c */ /* 0x040ff00000041830 */
[C---:B------:R-:W-:Y:S08]  /*4210*/  HMMA.16816.F32.BF16 R12, R8.reuse, R92, R44 ;  /* 0x0000005c080c723c */ /* 0x040ff0000004182c */
[----:B------:R-:W-:Y:S08]  /*4220*/  HMMA.16816.F32.BF16 R8, R8, R94, R40 ;  /* 0x0000005e0808723c */ /* 0x000ff00000041828 */
[C---:B-1----:R-:W-:Y:S08]  /*4230*/  HMMA.16816.F32.BF16 R52, R4.reuse, R68, R36 ;  /* 0x000000440434723c */ /* 0x042ff00000041824 */
[C---:B------:R-:W-:Y:S08]  /*4240*/  HMMA.16816.F32.BF16 R32, R4.reuse, R70, R32 ;  /* 0x000000460420723c */ /* 0x040ff00000041820 */
[C---:B---3--:R-:W-:Y:S08]  /*4250*/  HMMA.16816.F32.BF16 R28, R4.reuse, R76, R28 ;  /* 0x0000004c041c723c */ /* 0x048ff0000004181c */
[C---:B------:R-:W-:Y:S08]  /*4260*/  HMMA.16816.F32.BF16 R24, R4.reuse, R78, R24 ;  /* 0x0000004e0418723c */ /* 0x040ff00000041818 */
[C---:B------:R-:W-:Y:S08]  /*4270*/  HMMA.16816.F32.BF16 R36, R4.reuse, R80, R20 ;  /* 0x000000500424723c */ /* 0x040ff00000041814 */
[C---:B------:R-:W-:Y:S08]  /*4280*/  HMMA.16816.F32.BF16 R40, R4.reuse, R82, R16 ;  /* 0x000000520428723c */ /* 0x040ff00000041810 */
[C---:B------:R-:W-:Y:S08]  /*4290*/  HMMA.16816.F32.BF16 R44, R4.reuse, R88, R12 ;  /* 0x00000058042c723c */ /* 0x040ff0000004180c */
[----:B------:R-:W-:Y:S01]  /*42a0*/  HMMA.16816.F32.BF16 R48, R4, R90, R8 ;  /* 0x0000005a0430723c */ /* 0x000fe20000041808 */
[----:B------:R-:W-:Y:S06]  /*42b0*/  BAR.SYNC.DEFER_BLOCKING 0x0 ;  /* 0x0000000000007b1d */ /* 0x000fec0000010000 */
[----:B------:R-:W-:-:S13]  /*42c0*/  @!P1 BRA `(.L_x_1532) ;  /* 0x00000004005c9947 */ /* 0x000fda0003800000 */
        /* <DEDUP_REMOVED lines=13> */
[-C--:B------:R-:W-:Y:S01]  /*43a0*/  LEA R8, P5, R3, R116.reuse, 0x1 ;  /* 0x0000007403087211 */ /* 0x080fe200078a08ff */
        /* <DEDUP_REMOVED lines=70> */
.L_x_1534:
[----:B------:R3:W-:Y:S02]  /*4810*/  STS.128 [R197+0xb800], RZ ;  /* 0x00b800ffc5007388 */ /* 0x0007e40000000c00 */
.L_x_1535:
[----:B------:R-:W-:Y:S05]  /*4820*/  BSYNC.RECONVERGENT B0 ;  /* 0x0000000000007941 */ /* 0x000fea0003800200 */
.L_x_1533:
[----:B------:R-:W0:Y:S02]  /*4830*/  LDGDEPBAR ;  /* 0x00000000000079af */ /* 0x000e240000000000 */
.L_x_1532:
[C---:B------:R-:W-:Y:S01]  /*4840*/  VIADD R3, R0.reuse, 0x1 ;  /* 0x0000000100037836 */ /* 0x040fe20000000000 */
[----:B------:R-:W4:Y:S01]  /*4850*/  S2UR UR5, SR_CgaCtaId ;  /* 0x00000000000579c3 */ /* 0x000f220000008800 */
[----:B-12---:R-:W-:Y:S01]  /*4860*/  VIADD R4, R0, 0x8 ;  /* 0x0000000800047836 */ /* 0x006fe20000000000 */
[----:B------:R-:W1:Y:S01]  /*4870*/  LDCU UR4, c[0x0][0x45c] ;  /* 0x00008b80ff0477ac */ /* 0x000e620008000800 */
[----:B------:R-:W-:Y:S01]  /*4880*/  IMAD.WIDE.U32 R146, R121, -0x2daee0ad, RZ ;  /* 0xd2511f5379927825 */ /* 0x000fe200078e00ff */
[-C--:B------:R-:W-:Y:S02]  /*4890*/  ISETP.GT.AND P1, PT, R198, R3.reuse, PT ;  /* 0x00000003c600720c */ /* 0x080fe40003f24270 */
[----:B------:R-:W-:Y:S01]  /*48a0*/  ISETP.GT.AND P4, PT, R2, R3, PT ;  /* 0x000000030200720c */ /* 0x000fe20003f84270 */
[----:B------:R-:W-:Y:S01]  /*48b0*/  IMAD.WIDE.U32 R144, R120, -0x326172a9, RZ ;  /* 0xcd9e8d5778907825 */ /* 0x000fe200078e00ff */
[----:B------:R-:W-:Y:S01]  /*48c0*/  ISETP.GE.AND P5, PT, R3, R200, PT ;  /* 0x000000c80300720c */ /* 0x000fe20003fa6270 */
[----:B------:R-:W-:Y:S01]  /*48d0*/  STL.64 [R1+0x70], R146 ;  /* 0x0000709201007387 */ /* 0x000fe20000100a00 */
[----:B------:R-:W-:Y:S01]  /*48e0*/  FSEL R6, R53, -INF , !P1 ;  /* 0xff80000035067808 */ /* 0x000fe20004800000 */
[----:B------:R-:W-:Y:S01]  /*48f0*/  VIADD R64, R204, 0x9e3779b9 ;  /* 0x9e3779b9cc407836 */ /* 0x000fe20000000000 */
[----:B------:R-:W-:Y:S01]  /*4900*/  ISETP.GE.AND P3, PT, R3, R201, PT ;  /* 0x000000c90300720c */ /* 0x000fe20003f66270 */
[----:B------:R-:W-:Y:S01]  /*4910*/  VIADD R3, R0, 0x9 ;  /* 0x0000000900037836 */ /* 0x000fe20000000000 */
[----:B------:R-:W-:Y:S01]  /*4920*/  FSEL R5, R55, -INF , !P4 ;  /* 0xff80000037057808 */ /* 0x000fe20006000000 */
[C---:B------:R-:W-:Y:S01]  /*4930*/  VIADD R65, R205.reuse, 0x76cf5d0a ;  /* 0x76cf5d0acd417836 */ /* 0x040fe20000000000 */
[----:B------:R-:W-:Y:S01]  /*4940*/  FSEL R53, R6, -INF , !P5 ;  /* 0xff80000006357808 */ /* 0x000fe20006800000 */
[----:B------:R-:W-:Y:S01]  /*4950*/  VIADD R66, R204, 0xdaa66d2b ;  /* 0xdaa66d2bcc427836 */ /* 0x000fe20000000000 */
[-C--:B------:R-:W-:Y:S01]  /*4960*/  ISETP.GT.AND P5, PT, R2, R4.reuse, PT ;  /* 0x000000040200720c */ /* 0x080fe20003fa4270 */
[----:B------:R-:W-:Y:S01]  /*4970*/  VIADD R67, R205, 0xed9eba14 ;  /* 0xed9eba14cd437836 */ /* 0x000fe20000000000 */
[----:B------:R-:W-:Y:S01]  /*4980*/  FSEL R55, R5, -INF , !P3 ;  /* 0xff80000005377808 */ /* 0x000fe20005800000 */
[----:B------:R-:W-:Y:S01]  /*4990*/  VIADD R91, R204, 0x1715609d ;  /* 0x1715609dcc5b7836 */ /* 0x000fe20000000000 */
[C---:B------:R-:W-:Y:S01]  /*49a0*/  ISETP.GT.AND P1, PT, R198.reuse, R4, PT ;  /* 0x00000004c600720c */ /* 0x040fe20003f24270 */
[----:B------:R-:W-:Y:S01]  /*49b0*/  VIADD R88, R205, 0x646e171e ;  /* 0x646e171ecd587836 */ /* 0x000fe20000000000 */
[----:B------:R-:W-:Y:S01]  /*49c0*/  ISETP.GT.AND P3, PT, R198, R3, PT ;  /* 0x00000003c600720c */ /* 0x000fe20003f64270 */
[----:B----4-:R-:W-:Y:S01]  /*49d0*/  ULEA UR5, UR5, UR8, 0x18 ;  /* 0x0000000805057291 */ /* 0x010fe2000f8ec0ff */
[----:B------:R-:W-:-:S02]  /*49e0*/  FSEL R6, R34, -INF , !P5 ;  /* 0xff80000022067808 */ /* 0x000fc40006800000 */
[----:B------:R-:W-:Y:S02]  /*49f0*/  ISETP.GT.AND P5, PT, R2, R3, PT ;  /* 0x000000030200720c */ /* 0x000fe40003fa4270 */
[----:B------:R-:W-:Y:S02]  /*4a00*/  FSEL R8, R32, -INF , !P1 ;  /* 0xff80000020087808 */ /* 0x000fe40004800000 */
[----:B------:R-:W-:Y:S02]  /*4a10*/  FSEL R7, R33, -INF , !P3 ;  /* 0xff80000021077808 */ /* 0x000fe40005800000 */
[CC--:B------:R-:W-:Y:S02]  /*4a20*/  ISETP.GE.AND P6, PT, R4.reuse, R200.reuse, PT ;  /* 0x000000c80400720c */ /* 0x0c0fe40003fc6270 */
        /* <DEDUP_REMOVED lines=8> */
[-C--:B------:R-:W-:Y:S02]  /*4ab0*/  ISETP.GT.AND P5, PT, R198, R4.reuse, PT ;  /* 0x00000004c600720c */ /* 0x080fe40003fa4270 */
[----:B------:R-:W-:-:S02]  /*4ac0*/  ISETP.GT.AND P4, PT, R2, R4, PT ;  /* 0x000000040200720c */ /* 0x000fc40003f84270 */
[----:B------:R-:W-:Y:S02]  /*4ad0*/  ISETP.GT.AND P3, PT, R198, R3, PT ;  /* 0x00000003c600720c */ /* 0x000fe40003f64270 */
[----:B------:R-:W-:Y:S02]  /*4ae0*/  FSEL R32, R8, -INF , !P6 ;  /* 0xff80000008207808 */ /* 0x000fe40007000000 */
[----:B------:R-:W-:Y:S01]  /*4af0*/  FSEL R21, R7, -INF , !P1 ;  /* 0xff80000007157808 */ /* 0x000fe20004800000 */
[----:B------:R-:W-:Y:S01]  /*4b00*/  VIADD R7, R0, 0x21 ;  /* 0x0000002100077836 */ /* 0x000fe20000000000 */
[----:B------:R-:W-:Y:S02]  /*4b10*/  FSEL R6, R28, -INF , !P5 ;  /* 0xff8000001c067808 */ /* 0x000fe40006800000 */
[----:B------:R-:W-:Y:S02]  /*4b20*/  FSEL R5, R30, -INF , !P4 ;  /* 0xff8000001e057808 */ /* 0x000fe40006000000 */
[----:B------:R-:W-:-:S02]  /*4b30*/  FSEL R11, R29, -INF , !P3 ;  /* 0xff8000001d0b7808 */ /* 0x000fc40005800000 */
[CC--:B------:R-:W-:Y:S02]  /*4b40*/  ISETP.GE.AND P6, PT, R4.reuse, R200.reuse, PT ;  /* 0x000000c80400720c */ /* 0x0c0fe40003fc6270 */
[----:B------:R-:W-:Y:S01]  /*4b50*/  ISETP.GE.AND P1, PT, R4, R201, PT ;  /* 0x000000c90400720c */ /* 0x000fe20003f26270 */
[----:B------:R-:W-:Y:S01]  /*4b60*/  VIADD R4, R0, 0x19 ;  /* 0x0000001900047836 */ /* 0x000fe20000000000 */
[C---:B------:R-:W-:Y:S02]  /*4b70*/  ISETP.GE.AND P5, PT, R3.reuse, R200, PT ;  /* 0x000000c80300720c */ /* 0x040fe40003fa6270 */
[----:B------:R-:W-:Y:S02]  /*4b80*/  ISETP.GT.AND P4, PT, R2, R3, PT ;  /* 0x000000030200720c */ /* 0x000fe40003f84270 */
[----:B------:R-:W-:Y:S01]  /*4b90*/  ISETP.GE.AND P3, PT, R3, R201, PT ;  /* 0x000000c90300720c */ /* 0x000fe20003f66270 */
[----:B------:R-:W-:Y:S01]  /*4ba0*/  VIADD R3, R0, 0x18 ;  /* 0x0000001800037836 */ /* 0x000fe20000000000 */
[----:B------:R-:W-:-:S02]  /*4bb0*/  FSEL R9, R31, -INF , !P4 ;  /* 0xff8000001f097808 */ /* 0x000fc40006000000 */
[----:B------:R-:W-:Y:S01]  /*4bc0*/  FSEL R31, R6, -INF , !P6 ;  /* 0xff800000061f7808 */ /* 0x000fe20007000000 */
[C---:B------:R-:W-:Y:S01]  /*4bd0*/  VIADD R6, R0.reuse, 0x28 ;  /* 0x0000002800067836 */ /* 0x040fe20000000000 */
[----:B------:R-:W-:Y:S01]  /*4be0*/  FSEL R35, R5, -INF , !P1 ;  /* 0xff80000005237808 */ /* 0x000fe20004800000 */
[----:B------:R-:W-:Y:S01]  /*4bf0*/  VIADD R5, R0, 0x29 ;  /* 0x0000002900057836 */ /* 0x000fe20000000000 */
[CC--:B------:R-:W-:Y:S02]  /*4c00*/  ISETP.GT.AND P6, PT, R198.reuse, R3.reuse, PT ;  /* 0x00000003c600720c */ /* 0x0c0fe40003fc4270 */
[----:B------:R-:W-:Y:S02]  /*4c10*/  ISETP.GT.AND P1, PT, R198, R4, PT ;  /* 0x00000004c600720c */ /* 0x000fe40003f24270 */
[----:B------:R-:W-:Y:S02]  /*4c20*/  ISETP.GT.AND P4, PT, R2, R3, PT ;  /* 0x000000030200720c */ /* 0x000fe40003f84270 */
[----:B------:R-:W-:-:S02]  /*4c30*/  FSEL R10, R24, -INF , !P6 ;  /* 0xff800000180a7808 */ /* 0x000fc40007000000 */
[----:B------:R-:W-:Y:S02]  /*4c40*/  FSEL R19, R25, -INF , !P1 ;  /* 0xff80000019137808 */ /* 0x000fe40004800000 */
[C---:B------:R-:W-:Y:S02]  /*4c50*/  ISETP.GE.AND P6, PT, R3.reuse, R200, PT ;  /* 0x000000c80300720c */ /* 0x040fe40003fc6270 */
[----:B------:R-:W-:Y:S02]  /*4c60*/  FSEL R8, R26, -INF , !P4 ;  /* 0xff8000001a087808 */ /* 0x000fe40006000000 */
[----:B------:R-:W-:Y:S01]  /*4c70*/  ISETP.GE.AND P1, PT, R3, R201, PT ;  /* 0x000000c90300720c */ /* 0x000fe20003f26270 */
[----:B------:R-:W-:Y:S01]  /*4c80*/  VIADD R3, R0, 0x20 ;  /* 0x0000002000037836 */ /* 0x000fe20000000000 */
[----:B------:R-:W-:Y:S02]  /*4c90*/  ISETP.GT.AND P4, PT, R2, R4, PT ;  /* 0x000000040200720c */ /* 0x000fe40003f84270 */
[----:B------:R-:W-:-:S02]  /*4ca0*/  FSEL R22, R11, -INF , !P5 ;  /* 0xff8000000b167808 */ /* 0x000fc40006800000 */
[----:B------:R-:W-:Y:S02]  /*4cb0*/  FSEL R12, R27, -INF , !P4 ;  /* 0xff8000001b0c7808 */ /* 0x000fe40006000000 */
[----:B------:R-:W-:Y:S02]  /*4cc0*/  ISETP.GT.AND P4, PT, R2, R3, PT ;  /* 0x000000030200720c */ /* 0x000fe40003f84270 */
[----:B------:R-:W-:Y:S02]  /*4cd0*/  FSEL R24, R9, -INF , !P3 ;  /* 0xff80000009187808 */ /* 0x000fe40005800000 */
[----:B------:R-:W-:Y:S02]  /*4ce0*/  FSEL R16, R38, -INF , !P4 ;  /* 0xff80000026107808 */ /* 0x000fe40006000000 */
[----:B------:R-:W-:Y:S02]  /*4cf0*/  FSEL R28, R10, -INF , !P6 ;  /* 0xff8000000a1c7808 */ /* 0x000fe40007000000 */
[----:B------:R-:W-:-:S02]  /*4d00*/  FSEL R30, R8, -INF , !P1 ;  /* 0xff800000081e7808 */ /* 0x000fc40004800000 */
[C---:B------:R-:W-:Y:S02]  /*4d10*/  ISETP.GT.AND P5, PT, R198.reuse, R3, PT ;  /* 0x00000003c600720c */ /* 0x040fe40003fa4270 */
[-C--:B------:R-:W-:Y:S02]  /*4d20*/  ISETP.GT.AND P3, PT, R198, R7.reuse, PT ;  /* 0x00000007c600720c */ /* 0x080fe40003f64270 */
[----:B------:R-:W-:Y:S02]  /*4d30*/  ISETP.GT.AND P4, PT, R2, R7, PT ;  /* 0x000000070200720c */ /* 0x000fe40003f84270 */
[C---:B------:R-:W-:Y:S02]  /*4d40*/  ISETP.GT.AND P6, PT, R198.reuse, R6, PT ;  /* 0x00000006c600720c */ /* 0x040fe40003fc4270 */
[----:B------:R-:W-:Y:S02]  /*4d50*/  ISETP.GT.AND P1, PT, R198, R5, PT ;  /* 0x00000005c600720c */ /* 0x000fe40003f24270 */
[----:B------:R-:W-:-:S02]  /*4d60*/  FSEL R18, R36, -INF , !P5 ;  /* 0xff80000024127808 */ /* 0x000fc40006800000 */
[----:B------:R-:W-:Y:S02]  /*4d70*/  FSEL R17, R37, -INF , !P3 ;  /* 0xff80000025117808 */ /* 0x000fe40005800000 */
[----:B------:R-:W-:Y:S02]  /*4d80*/  FSEL R15, R39, -INF , !P4 ;  /* 0xff800000270f7808 */ /* 0x000fe40006000000 */
[----:B------:R-:W-:Y:S02]  /*4d90*/  FSEL R14, R40, -INF , !P6 ;  /* 0xff800000280e7808 */ /* 0x000fe40007000000 */
[----:B------:R-:W-:Y:S02]  /*4da0*/  FSEL R13, R41, -INF , !P1 ;  /* 0xff800000290d7808 */ /* 0x000fe40004800000 */
[C---:B------:R-:W-:Y:S02]  /*4db0*/  ISETP.GE.AND P5, PT, R4.reuse, R200, PT ;  /* 0x000000c80400720c */ /* 0x040fe40003fa6270 */
[----:B------:R-:W-:Y:S01]  /*4dc0*/  ISETP.GE.AND P3, PT, R4, R201, PT ;  /* 0x000000c90400720c */ /* 0x000fe20003f66270 */
[----:B------:R-:W-:Y:S01]  /*4dd0*/  VIADD R4, R0, 0x30 ;  /* 0x0000003000047836 */ /* 0x000fe20000000000 */
[----:B------:R-:W-:-:S02]  /*4de0*/  ISETP.GT.AND P4, PT, R2, R6, PT ;  /* 0x000000060200720c */ /* 0x000fc40003f84270 */
[C---:B------:R-:W-:Y:S02]  /*4df0*/  ISETP.GE.AND P6, PT, R3.reuse, R200, PT ;  /* 0x000000c80300720c */ /* 0x040fe40003fc6270 */
[----:B------:R-:W-:Y:S01]  /*4e00*/  ISETP.GE.AND P1, PT, R3, R201, PT ;  /* 0x000000c90300720c */ /* 0x000fe20003f26270 */
[----:B------:R-:W-:Y:S01]  /*4e10*/  VIADD R3, R0, 0x31 ;  /* 0x0000003100037836 */ /* 0x000fe20000000000 */
[----:B------:R-:W-:Y:S01]  /*4e20*/  FSEL R9, R42, -INF , !P4 ;  /* 0xff8000002a097808 */ /* 0x000fe20006000000 */
[----:B------:R-:W-:Y:S01]  /*4e30*/  IMAD.SHL.U32 R42, R177, 0x2, RZ ;  /* 0x00000002b12a7824 */ /* 0x000fe200078e00ff */
[----:B------:R-:W-:Y:S02]  /*4e40*/  ISETP.GT.AND P4, PT, R2, R5, PT ;  /* 0x000000050200720c */ /* 0x000fe40003f84270 */
[----:B------:R-:W-:Y:S02]  /*4e50*/  FSEL R23, R19, -INF , !P5 ;  /* 0xff80000013177808 */ /* 0x000fe40006800000 */
[----:B------:R-:W-:-:S02]  /*4e60*/  FSEL R29, R12, -INF , !P3 ;  /* 0xff8000000c1d7808 */ /* 0x000fc40005800000 */
[-C--:B------:R-:W-:Y:S02]  /*4e70*/  ISETP.GT.AND P5, PT, R2, R4.reuse, PT ;  /* 0x000000040200720c */ /* 0x080fe40003fa4270 */
[C---:B------:R-:W-:Y:S02]  /*4e80*/  ISETP.GT.AND P3, PT, R198.reuse, R3, PT ;  /* 0x00000003c600720c */ /* 0x040fe40003f64270 */
[----:B------:R-:W-:Y:S01]  /*4e90*/  FSEL R8, R43, -INF , !P4 ;  /* 0xff8000002b087808 */ /* 0x000fe20006000000 */
[----:B------:R-:W-:Y:S01]  /*4ea0*/  VIADD R43, R205, 0xa9066899 ;  /* 0xa9066899cd2b7836 */ /* 0x000fe20000000000 */
[----:B------:R-:W-:Y:S02]  /*4eb0*/  ISETP.GT.AND P4, PT, R198, R4, PT ;  /* 0x00000004c600720c */ /* 0x000fe40003f84270 */
[----:B------:R-:W-:Y:S02]  /*4ec0*/  FSEL R11, R46, -INF , !P5 ;  /* 0xff8000002e0b7808 */ /* 0x000fe40006800000 */
[----:B------:R-:W-:-:S02]  /*4ed0*/  FSEL R19, R45, -INF , !P3 ;  /* 0xff8000002d137808 */ /* 0x000fc40005800000 */
[C---:B------:R-:W-:Y:S02]  /*4ee0*/  ISETP.GE.AND P5, PT, R7.reuse, R200, PT ;  /* 0x000000c80700720c */ /* 0x040fe40003fa6270 */
[----:B------:R-:W-:Y:S01]  /*4ef0*/  ISETP.GE.AND P3, PT, R7, R201, PT ;  /* 0x000000c90700720c */ /* 0x000fe20003f66270 */
[----:B------:R-:W-:Y:S01]  /*4f00*/  VIADD R7, R0, 0x38 ;  /* 0x0000003800077836 */ /* 0x000fe20000000000 */
[----:B------:R-:W-:Y:S02]  /*4f10*/  FSEL R10, R44, -INF , !P4 ;  /* 0xff8000002c0a7808 */ /* 0x000fe40006000000 */
[----:B------:R-:W-:Y:S02]  /*4f20*/  ISETP.GT.AND P4, PT, R2, R3, PT ;  /* 0x000000030200720c */ /* 0x000fe40003f84270 */
[----:B------:R-:W-:Y:S02]  /*4f30*/  FSEL R73, R18, -INF , !P6 ;  /* 0xff80000012497808 */ /* 0x000fe40007000000 */
[----:B------:R-:W-:-:S02]  /*4f40*/  FSEL R79, R16, -INF , !P1 ;  /* 0xff800000104f7808 */ /* 0x000fc40004800000 */
[-C--:B------:R-:W-:Y:S02]  /*4f50*/  ISETP.GT.AND P6, PT, R2, R7.reuse, PT ;  /* 0x000000070200720c */ /* 0x080fe40003fc4270 */
[----:B------:R-:W-:Y:S02]  /*4f60*/  ISETP.GT.AND P1, PT, R198, R7, PT ;  /* 0x00000007c600720c */ /* 0x000fe40003f24270 */
[----:B------:R-:W-:Y:S02]  /*4f70*/  FSEL R20, R47, -INF , !P4 ;  /* 0xff8000002f147808 */ /* 0x000fe40006000000 */
[----:B------:R-:W-:Y:S02]  /*4f80*/  ISETP.GT.AND P4, PT, R2, R0, PT ;  /* 0x000000000200720c */ /* 0x000fe40003f84270 */
[----:B------:R-:W-:Y:S01]  /*4f90*/  FSEL R16, R50, -INF , !P6 ;  /* 0xff80000032107808 */ /* 0x000fe20007000000 */
[----:B------:R-:W-:Y:S01]  /*4fa0*/  VIADD R50, R204, 0x3c6ef372 ;  /* 0x3c6ef372cc327836 */ /* 0x000fe20000000000 */
[----:B------:R-:W-:-:S02]  /*4fb0*/  FSEL R75, R17, -INF , !P5 ;  /* 0xff800000114b7808 */ /* 0x000fc40006800000 */
[----:B------:R-:W-:Y:S02]  /*4fc0*/  FSEL R12, R48, -INF , !P1 ;  /* 0xff800000300c7808 */ /* 0x000fe40004800000 */
[----:B------:R-:W-:Y:S02]  /*4fd0*/  ISETP.GT.AND P6, PT, R198, R0, PT ;  /* 0x00000000c600720c */ /* 0x000fe40003fc4270 */
[C---:B------:R-:W-:Y:S02]  /*4fe0*/  ISETP.GE.AND P5, PT, R6.reuse, R200, PT ;  /* 0x000000c80600720c */ /* 0x040fe40003fa6270 */
[----:B------:R-:W-:Y:S02]  /*4ff0*/  ISETP.GE.AND P1, PT, R6, R201, PT ;  /* 0x000000c90600720c */ /* 0x000fe40003f26270 */
[----:B------:R-:W-:Y:S01]  /*5000*/  FSEL R6, R54, -INF , !P4 ;  /* 0xff80000036067808 */ /* 0x000fe20006000000 */
[----:B------:R-:W-:Y:S01]  /*5010*/  VIADD R54, R204, 0x78dde6e4 ;  /* 0x78dde6e4cc367836 */ /* 0x000fe20000000000 */
[----:B------:R-:W-:-:S02]  /*5020*/  FSEL R77, R15, -INF , !P3 ;  /* 0xff8000000f4d7808 */ /* 0x000fc40005800000 */
[CC--:B------:R-:W-:Y:S02]  /*5030*/  ISETP.GE.AND P4, PT, R5.reuse, R200.reuse, PT ;  /* 0x000000c80500720c */ /* 0x0c0fe40003f86270 */
[----:B------:R-:W-:Y:S02]  /*5040*/  ISETP.GE.AND P3, PT, R5, R201, PT ;  /* 0x000000c90500720c */ /* 0x000fe40003f66270 */
[----:B------:R-:W-:Y:S02]  /*5050*/  FSEL R5, R52, -INF , !P6 ;  /* 0xff80000034057808 */ /* 0x000fe40007000000 */
[----:B------:R-:W-:Y:S02]  /*5060*/  ISETP.GE.AND P6, PT, R0, R200, PT ;  /* 0x000000c80000720c */ /* 0x000fe40003fc6270 */
[----:B------:R-:W-:Y:S02]  /*5070*/  FSEL R72, R14, -INF , !P5 ;  /* 0xff8000000e487808 */ /* 0x000fe40006800000 */
[----:B------:R-:W-:-:S02]  /*5080*/  FSEL R78, R9, -INF , !P1 ;  /* 0xff800000094e7808 */ /* 0x000fc40004800000 */
[----:B------:R-:W-:Y:S02]  /*5090*/  FSEL R74, R13, -INF , !P4 ;  /* 0xff8000000d4a7808 */ /* 0x000fe40006000000 */
[----:B------:R-:W-:Y:S02]  /*50a0*/  FSEL R14, R5, -INF , !P6 ;  /* 0xff800000050e7808 */ /* 0x000fe40007000000 */
[C---:B------:R-:W-:Y:S02]  /*50b0*/  ISETP.GE.AND P1, PT, R4.reuse, R200, PT ;  /* 0x000000c80400720c */ /* 0x040fe40003f26270 */
[-C--:B------:R-:W-:Y:S01]  /*50c0*/  ISETP.GE.AND P4, PT, R4, R201.reuse, PT ;  /* 0x000000c90400720c */ /* 0x080fe20003f86270 */
[C---:B------:R-:W-:Y:S01]  /*50d0*/  VIADD R4, R0.reuse, 0x39 ;  /* 0x0000003900047836 */ /* 0x040fe20000000000 */
[----:B------:R-:W-:Y:S02]  /*50e0*/  ISETP.GE.AND P5, PT, R0, R201, PT ;  /* 0x000000c90000720c */ /* 0x000fe40003fa6270 */
[----:B------:R-:W-:-:S02]  /*50f0*/  FMNMX3.FTZ R0, R14, R53, R32, !PT ;  /* 0x000000350e007276 */ /* 0x000fc40007810020 */
[----:B------:R-:W-:Y:S02]  /*5100*/  FSEL R117, R10, -INF , !P1 ;  /* 0xff8000000a757808 */ /* 0x000fe40004800000 */
[----:B------:R-:W-:Y:S02]  /*5110*/  ISETP.GT.AND P1, PT, R2, R4, PT ;  /* 0x000000040200720c */ /* 0x000fe40003f24270 */
[----:B------:R-:W-:Y:S02]  /*5120*/  FSEL R15, R6, -INF , !P5 ;  /* 0xff800000060f7808 */ /* 0x000fe40006800000 */
[----:B------:R-:W-:Y:S02]  /*5130*/  FMNMX3.FTZ R2, R0, R21, R31, !PT ;  /* 0x0000001500027276 */ /* 0x000fe4000781001f */
[----:B------:R-:W-:Y:S02]  /*5140*/  FMNMX3.FTZ R0, R15, R55, R34, !PT ;  /* 0x000000370f007276 */ /* 0x000fe40007810022 */
[----:B------:R-:W-:-:S02]  /*5150*/  FMNMX3.FTZ R2, R2, R22, R28, !PT ;  /* 0x0000001602027276 */ /* 0x000fc4000781001c */
[----:B------:R-:W-:Y:S02]  /*5160*/  FMNMX3.FTZ R0, R0, R33, R35, !PT ;  /* 0x0000002100007276 */ /* 0x000fe40007810023 */
[----:B------:R-:W-:Y:S02]  /*5170*/  FMNMX3.FTZ R2, R2, R23, R73, !PT ;  /* 0x0000001702027276 */ /* 0x000fe40007810049 */
[----:B------:R-:W-:Y:S02]  /*5180*/  FSEL R118, R11, -INF , !P4 ;  /* 0xff8000000b767808 */ /* 0x000fe40006000000 */
[----:B------:R-:W-:Y:S02]  /*5190*/  ISETP.GT.AND P4, PT, R198, R4, PT ;  /* 0x00000004c600720c */ /* 0x000fe40003f84270 */
[----:B------:R-:W-:Y:S02]  /*51a0*/  FMNMX3.FTZ R0, R0, R24, R30, !PT ;  /* 0x0000001800007276 */ /* 0x000fe4000781001e */
[----:B------:R-:W-:-:S02]  /*51b0*/  ISETP.GE.AND P6, PT, R3, R200, PT ;  /* 0x000000c80300720c */ /* 0x000fc40003fc6270 */
[----:B------:R-:W-:Y:S02]  /*51c0*/  ISETP.GE.AND P5, PT, R7, R200, PT ;  /* 0x000000c80700720c */ /* 0x000fe40003fa6270 */
[----:B------:R-:W-:Y:S02]  /*51d0*/  FMNMX3.FTZ R2, R2, R75, R72, !PT ;  /* 0x0000004b02027276 */ /* 0x000fe40007810048 */
[----:B------:R-:W-:Y:S02]  /*51e0*/  FSEL R76, R8, -INF , !P3 ;  /* 0xff800000084c7808 */ /* 0x000fe40005800000 */
[----:B------:R-:W-:Y:S02]  /*51f0*/  ISETP.GE.AND P3, PT, R3, R201, PT ;  /* 0x000000c90300720c */ /* 0x000fe40003f66270 */
[----:B------:R-:W-:Y:S02]  /*5200*/  FSEL R3, R49, -INF , !P4 ;  /* 0xff80000031037808 */ /* 0x000fe40006000000 */
[----:B------:R-:W-:-:S02]  /*5210*/  FMNMX3.FTZ R0, R0, R29, R79, !PT ;  /* 0x0000001d00007276 */ /* 0x000fc4000781004f */
[----:B------:R-:W-:Y:S02]  /*5220*/  FSEL R115, R19, -INF , !P6 ;  /* 0xff80000013737808 */ /* 0x000fe40007000000 */
[----:B------:R-:W-:Y:S02]  /*5230*/  ISETP.GE.AND P4, PT, R4, R200, PT ;  /* 0x000000c80400720c */ /* 0x000fe40003f86270 */
[----:B------:R-:W-:Y:S02]  /*5240*/  FSEL R116, R12, -INF , !P5 ;  /* 0xff8000000c747808 */ /* 0x000fe40006800000 */
[----:B------:R-:W-:Y:S02]  /*5250*/  FMNMX3.FTZ R2, R2, R74, R117, !PT ;  /* 0x0000004a02027276 */ /* 0x000fe40007810075 */
[----:B------:R-:W-:Y:S02]  /*5260*/  FMNMX3.FTZ R0, R0, R77, R78, !PT ;  /* 0x0000004d00007276 */ /* 0x000fe4000781004e */
[----:B------:R-:W-:-:S02]  /*5270*/  FSEL R113, R3, -INF , !P4 ;  /* 0xff80000003717808 */ /* 0x000fc40006000000 */
[----:B------:R-:W-:Y:S02]  /*5280*/  FMNMX3.FTZ R2, R2, R115, R116, !PT ;  /* 0x0000007302027276 */ /* 0x000fe40007810074 */
[-C--:B------:R-:W-:Y:S02]  /*5290*/  ISETP.GE.AND P5, PT, R4, R201.reuse, PT ;  /* 0x000000c90400720c */ /* 0x080fe40003fa6270 */
[----:B------:R-:W-:Y:S01]  /*52a0*/  FSEL R5, R51, -INF , !P1 ;  /* 0xff80000033057808 */ /* 0x000fe20004800000 */
[----:B------:R-:W-:Y:S01]  /*52b0*/  VIADD R51, R205, 0x32370b8f ;  /* 0x32370b8fcd337836 */ /* 0x000fe20000000000 */
[----:B------:R-:W-:Y:S02]  /*52c0*/  FMNMX3.FTZ R4, R0, R76, R118, !PT ;  /* 0x0000004c00047276 */ /* 0x000fe40007810076 */
[----:B------:R-:W-:Y:S02]  /*52d0*/  ISETP.GE.AND P1, PT, R7, R201, PT ;  /* 0x000000c90700720c */ /* 0x000fe40003f26270 */
[----:B------:R-:W-:-:S02]  /*52e0*/  FMNMX.FTZ R0, R113, R2, !PT ;  /* 0x0000000271007209 */ /* 0x000fc40007810000 */
[----:B------:R-:W-:Y:S02]  /*52f0*/  FSEL R112, R20, -INF , !P3 ;  /* 0xff80000014707808 */ /* 0x000fe40005800000 */
[----:B------:R-:W-:Y:S01]  /*5300*/  FSEL R114, R16, -INF , !P1 ;  /* 0xff80000010727808 */ /* 0x000fe20004800000 */
[----:B------:R-:W2:Y:S01]  /*5310*/  SHFL.BFLY PT, R2, R0, 0x2, 0x1f ;  /* 0x0c401f0000027f89 */ /* 0x000ea200000e0000 */
[----:B------:R-:W-:Y:S02]  /*5320*/  FSEL R119, R5, -INF , !P5 ;  /* 0xff80000005777808 */ /* 0x000fe40006800000 */
[----:B------:R-:W-:Y:S02]  /*5330*/  FMNMX3.FTZ R4, R4, R112, R114, !PT ;  /* 0x0000007004047276 */ /* 0x000fe40007810072 */
[----:B------:R-:W-:Y:S02]  /*5340*/  LOP3.LUT R56, R111, 0x200, R123, 0xf8, !PT ;  /* 0x000002006f387812 */ /* 0x000fe400078ef87b */
[----:B------:R-:W-:-:S02]  /*5350*/  FMNMX.FTZ R4, R119, R4, !PT ;  /* 0x0000000477047209 */ /* 0x000fc40007810000 */
[----:B------:R-:W-:-:S03]  /*5360*/  LEA R124, R56, UR5, 0x1 ;  /* 0x00000005387c7c11 */ /* 0x000fc6000f8e08ff */
[----:B------:R-:W4:Y:S02]  /*5370*/  SHFL.BFLY PT, R5, R4, 0x2, 0x1f ;  /* 0x0c401f0004057f89 */ /* 0x000f2400000e0000 */
[----:B------:R-:W-:Y:S02]  /*5380*/  VIADD R52, R124, 0xc040 ;  /* 0x0000c0407c347836 */ /* 0x000fe40000000000 */
[----:B------:R-:W-:Y:S01]  /*5390*/  LDSM.16.MT88.4 R36, [R124+0xc000] ;  /* 0x00c000007c24783b */ /* 0x000fe20000004200 */
[----:B--2---:R-:W-:Y:S02]  /*53a0*/  FMNMX.FTZ R100, R0, R2, !PT ;  /* 0x0000000200647209 */ /* 0x004fe40007810000 */
[----:B------:R-:W-:Y:S02]  /*53b0*/  LOP3.LUT R2, R205, R42, R147, 0x96, !PT ;  /* 0x0000002acd027212 */ /* 0x000fe400078e9693 */
[----:B------:R-:W-:Y:S01]  /*53c0*/  LOP3.LUT R0, R204, R122, R145, 0x96, !PT ;  /* 0x0000007acc007212 */ /* 0x000fe200078e9691 */
[----:B------:R-:W2:Y:S02]  /*53d0*/  SHFL.BFLY PT, R7, R100, 0x1, 0x1f ;  /* 0x0c201f0064077f89 */ /* 0x000ea400000e0000 */
[----:B------:R-:W-:-:S04]  /*53e0*/  IMAD.WIDE.U32 R2, R2, -0x326172a9, RZ ;  /* 0xcd9e8d5702027825 */ /* 0x000fc800078e00ff */
[----:B------:R-:W-:Y:S01]  /*53f0*/  IMAD.WIDE.U32 R134, R0, -0x2daee0ad, RZ ;  /* 0xd2511f5300867825 */ /* 0x000fe200078e00ff */
[----:B----4-:R-:W-:Y:S02]  /*5400*/  FMNMX.FTZ R6, R4, R5, !PT ;  /* 0x0000000504067209 */ /* 0x010fe40007810000 */
[----:B------:R-:W-:Y:S01]  /*5410*/  LOP3.LUT R4, R64, R144, R3, 0x96, !PT ;  /* 0x0000009040047212 */ /* 0x000fe200078e9603 */
[----:B------:R-:W-:Y:S01]  /*5420*/  VIADD R0, R205, 0xbb67ae85 ;  /* 0xbb67ae85cd007836 */ /* 0x000fe20000000000 */
[----:B------:R-:W-:Y:S03]  /*5430*/  STL.64 [R1+0x68], R134 ;  /* 0x0000688601007387 */ /* 0x000fe60000100a00 */
[----:B------:R-:W-:Y:S01]  /*5440*/  IMAD.WIDE.U32 R4, R4, -0x2daee0ad, RZ ;  /* 0xd2511f5304047825 */ /* 0x000fe200078e00ff */
[----:B------:R-:W4:Y:S01]  /*5450*/  SHFL.BFLY PT, R13, R6, 0x1, 0x1f ;  /* 0x0c201f00060d7f89 */ /* 0x000f2200000e0000 */
[----:B------:R-:W-:-:S03]  /*5460*/  LOP3.LUT R0, R0, R146, R135, 0x96, !PT ;  /* 0x0000009200007212 */ /* 0x000fc600078e9687 */
[----:B------:R-:W-:Y:S01]  /*5470*/  LOP3.LUT R8, R65, R134, R5, 0x96, !PT ;  /* 0x0000008641087212 */ /* 0x000fe200078e9605 */
[----:B------:R-:W-:Y:S01]  /*5480*/  STL [R1+0xb8], R56 ;  /* 0x0000b83801007387 */ /* 0x000fe20000100800 */
[----:B------:R-:W-:Y:S01]  /*5490*/  IMAD.WIDE.U32 R226, R0, -0x326172a9, RZ ;  /* 0xcd9e8d5700e27825 */ /* 0x000fe200078e00ff */
[----:B--2---:R-:W-:-:S03]  /*54a0*/  FMNMX.FTZ R100, R100, R7, !PT ;  /* 0x0000000764647209 */ /* 0x004fc60007810000 */
[----:B------:R-:W-:Y:S01]  /*54b0*/  IMAD.WIDE.U32 R8, R8, -0x326172a9, RZ ;  /* 0xcd9e8d5708087825 */ /* 0x000fe200078e00ff */
[----:B------:R-:W-:Y:S01]  /*54c0*/  LOP3.LUT R2, R50, R2, R227, 0x96, !PT ;  /* 0x0000000232027212 */ /* 0x000fe200078e96e3 */
[----:B------:R-:W-:Y:S01]  /*54d0*/  LDSM.16.MT88.4 R56, [R124+0xc800] ;  /* 0x00c800007c38783b */ /* 0x000fe20000004200 */
[C---:B------:R-:W-:Y:S01]  /*54e0*/  FSETP.NEU.FTZ.AND P1, PT, R100.reuse, -INF , PT ;  /* 0xff8000006400780b */ /* 0x040fe20003f3d000 */
[----:B-1----:R-:W-:Y:S01]  /*54f0*/  FMUL.FTZ R12, R100, UR4 ;  /* 0x00000004640c7c20 */ /* 0x002fe20008410000 */
[----:B------:R-:W-:Y:S01]  /*5500*/  LOP3.LUT R10, R66, R226, R9, 0x96, !PT ;  /* 0x000000e2420a7212 */ /* 0x000fe200078e9609 */
[----:B------:R-:W-:-:S03]  /*5510*/  IMAD.WIDE.U32 R2, R2, -0x2daee0ad, RZ ;  /* 0xd2511f5302027825 */ /* 0x000fc600078e00ff */
[----:B------:R-:W-:Y:S01]  /*5520*/  FSEL R12, R12, RZ, P1 ;  /* 0x000000ff0c0c7208 */ /* 0x000fe20000800000 */
[----:B------:R-:W-:Y:S01]  /*5530*/  IMAD.WIDE.U32 R10, R10, -0x2daee0ad, RZ ;  /* 0xd2511f530a0a7825 */ /* 0x000fe200078e00ff */
[----:B------:R-:W-:-:S03]  /*5540*/  LOP3.LUT R4, R51, R4, R3, 0x96, !PT ;  /* 0x0000000433047212 */ /* 0x000fc600078e9603 */
[----:B------:R-:W-:Y:S01]  /*5550*/  VIADD R0, R124, 0xc000 ;  /* 0x0000c0007c007836 */ /* 0x000fe20000000000 */
[----:B------:R-:W-:Y:S01]  /*5560*/  LOP3.LUT R7, R67, R2, R11, 0x96, !PT ;  /* 0x0000000243077212 */ /* 0x000fe200078e960b */
[--C-:B------:R-:W-:Y:S01]  /*5570*/  FFMA.FTZ R2, R14, UR4, -R12.reuse ;  /* 0x000000040e027c23 */ /* 0x100fe2000801080c */
[----:B----4-:R-:W-:Y:S01]  /*5580*/  FMNMX.FTZ R3, R6, R13, !PT ;  /* 0x0000000d06037209 */ /* 0x010fe20007810000 */
[----:B------:R-:W-:Y:S02]  /*5590*/  @P2 VIADD R52, R0, 0xffffffc0 ;  /* 0xffffffc000342836 */ /* 0x000fe40000000000 */
[----:B------:R-:W-:Y:S01]  /*55a0*/  FFMA.FTZ R0, R53, UR4, -R12 ;  /* 0x0000000435007c23 */ /* 0x000fe2000801080c */
[----:B------:R1:W-:Y:S01]  /*55b0*/  MUFU.EX2 R130, R2 ;  /* 0x0000000200827308 */ /* 0x0003e20000000800 */
[----:B------:R-:W-:Y:S01]  /*55c0*/  IMAD.WIDE.U32 R4, R4, -0x326172a9, RZ ;  /* 0xcd9e8d5704047825 */ /* 0x000fe200078e00ff */
[----:B------:R-:W-:-:S03]  /*55d0*/  FSETP.NEU.FTZ.AND P1, PT, R3, -INF , PT ;  /* 0xff8000000300780b */ /* 0x000fc60003f3d000 */
[--C-:B------:R-:W-:Y:S01]  /*55e0*/  FFMA.FTZ R9, R32, UR4, -R12.reuse ;  /* 0x0000000420097c23 */ /* 0x100fe2000801080c */
[----:B------:R2:W4:Y:S01]  /*55f0*/  MUFU.EX2 R129, R0 ;  /* 0x0000000000817308 */ /* 0x0005220000000800 */
[----:B------:R-:W-:Y:S01]  /*5600*/  IMAD.WIDE.U32 R6, R7, -0x326172a9, RZ ;  /* 0xcd9e8d5707067825 */ /* 0x000fe200078e00ff */
[----:B------:R-:W-:Y:S01]  /*5610*/  LOP3.LUT R5, R54, R8, R5, 0x96, !PT ;  /* 0x0000000836057212 */ /* 0x000fe200078e9605 */
[----:B------:R-:W-:Y:S01]  /*5620*/  LDSM.16.MT88.4 R60, [R52] ;  /* 0x00000000343c783b */ /* 0x000fe20000004200 */
[----:B------:R-:W-:Y:S01]  /*5630*/  MUFU.EX2 R128, R9 ;  /* 0x0000000900807308 */ /* 0x000fe20000000800 */
[----:B-1----:R-:W-:Y:S01]  /*5640*/  FMUL.FTZ R2, R3, UR4 ;  /* 0x0000000403027c20 */ /* 0x002fe20008410000 */
[----:B--2---:R-:W-:-:S04]  /*5650*/  FFMA.FTZ R0, R21, UR4, -R12 ;  /* 0x0000000415007c23 */ /* 0x004fc8000801080c */
[----:B------:R-:W-:Y:S01]  /*5660*/  FSEL R2, R2, RZ, P1 ;  /* 0x000000ff02027208 */ /* 0x000fe20000800000 */
[----:B------:R1:W2:Y:S04]  /*5670*/  MUFU.EX2 R132, R0 ;  /* 0x0000000000847308 */ /* 0x0002a80000000800 */
[----:B------:R-:W-:Y:S01]  /*5680*/  FFMA.FTZ R8, R15, UR4, -R2 ;  /* 0x000000040f087c23 */ /* 0x000fe20008010802 */
[----:B------:R-:W-:-:S03]  /*5690*/  IMAD.MOV.U32 R15, RZ, RZ, 0x20 ;  /* 0x00000020ff0f7424 */ /* 0x000fc600078e00ff */
[----:B------:R5:W-:Y:S02]  /*56a0*/  MUFU.EX2 R249, R8 ;  /* 0x0000000800f97308 */ /* 0x000be40000000800 */
[----:B------:R-:W-:-:S05]  /*56b0*/  SEL R15, R15, 0xffffffe0, !P0 ;  /* 0xffffffe00f0f7807 */ /* 0x000fca0004000000 */
[----:B------:R-:W-:Y:S01]  /*56c0*/  IMAD.IADD R92, R15, 0x1, R52 ;  /* 0x000000010f5c7824 */ /* 0x000fe200078e0234 */
[----:B-1----:R-:W-:Y:S01]  /*56d0*/  LOP3.LUT R0, R91, R4, R7, 0x96, !PT ;  /* 0x000000045b007212 */ /* 0x002fe200078e9607 */
[----:B------:R-:W-:-:S04]  /*56e0*/  IMAD.WIDE.U32 R4, R5, -0x2daee0ad, RZ ;  /* 0xd2511f5305047825 */ /* 0x000fc800078e00ff */
[----:B------:R-:W-:Y:S01]  /*56f0*/  FFMA.FTZ R7, R55, UR4, -R2 ;  /* 0x0000000437077c23 */ /* 0x000fe20008010802 */
[----:B------:R-:W-:-:S04]  /*5700*/  IMAD.WIDE.U32 R48, R0, -0x2daee0ad, RZ ;  /* 0xd2511f5300307825 */ /* 0x000fc800078e00ff */
[--C-:B------:R-:W-:Y:S01]  /*5710*/  FFMA.FTZ R0, R34, UR4, -R2.reuse ;  /* 0x0000000422007c23 */ /* 0x100fe20008010802 */
[----:B------:R-:W-:Y:S01]  /*5720*/  LOP3.LUT R10, R43, R10, R5, 0x96, !PT ;  /* 0x0000000a2b0a7212 */ /* 0x000fe200078e9605 */
[----:B-----5:R-:W1:Y:S01]  /*5730*/  LDC R8, c[0x0][0x4f8] ;  /* 0x00013e00ff087b82 */ /* 0x020e620000000800 */
[----:B------:R-:W-:Y:S01]  /*5740*/  FFMA.FTZ R5, R33, UR4, -R2 ;  /* 0x0000000421057c23 */ /* 0x000fe20008010802 */
[----:B------:R5:W-:Y:S01]  /*5750*/  MUFU.EX2 R250, R0 ;  /* 0x0000000000fa7308 */ /* 0x000be20000000800 */
[----:B------:R-:W-:Y:S01]  /*5760*/  LOP3.LUT R13, R88, R4, R49, 0x96, !PT ;  /* 0x00000004580d7212 */ /* 0x000fe200078e9631 */
[----:B------:R-:W-:Y:S01]  /*5770*/  IMAD.WIDE.U32 R40, R10, -0x326172a9, RZ ;  /* 0xcd9e8d570a287825 */ /* 0x000fe200078e00ff */
[----:B------:R-:W-:Y:S01]  /*5780*/  PRMT R97, R48, 0x7772, RZ ;  /* 0x0000777230617816 */ /* 0x000fe200000000ff */
[----:B------:R3:W-:Y:S01]  /*5790*/  MUFU.EX2 R248, R5 ;  /* 0x0000000500f87308 */ /* 0x0007e20000000800 */
[----:B------:R-:W-:Y:S01]  /*57a0*/  LOP3.LUT R87, R13, 0xff, RZ, 0xc0, !PT ;  /* 0x000000ff0d577812 */ /* 0x000fe200078ec0ff */
[----:B------:R-:W-:Y:S01]  /*57b0*/  VIADD R49, R204, 0xb54cda56 ;  /* 0xb54cda56cc317836 */ /* 0x000fe20000000000 */
[C---:B------:R-:W-:Y:S01]  /*57c0*/  PRMT R104, R40.reuse, 0x7772, RZ ;  /* 0x0000777228687816 */ /* 0x040fe200000000ff */
[----:B------:R4:W2:Y:S01]  /*57d0*/  MUFU.EX2 R224, R7 ;  /* 0x0000000700e07308 */ /* 0x0008a20000000800 */
[----:B------:R-:W-:-:S02]  /*57e0*/  PRMT R106, R40, 0x7773, RZ ;  /* 0x00007773286a7816 */ /* 0x000fc400000000ff */
[----:B------:R-:W-:Y:S01]  /*57f0*/  LOP3.LUT R4, R49, R6, R41, 0x96, !PT ;  /* 0x0000000631047212 */ /* 0x000fe200078e9629 */
[----:B------:R-:W-:Y:S01]  /*5800*/  FFMA.FTZ R6, R24, UR4, -R2 ;  /* 0x0000000418067c23 */ /* 0x000fe20008010802 */
[----:B------:R-:W-:Y:S01]  /*5810*/  PRMT R99, R40, 0x7771, RZ ;  /* 0x0000777128637816 */ /* 0x000fe200000000ff */
[----:B-----5:R-:W-:Y:S01]  /*5820*/  FFMA.FTZ R0, R31, UR4, -R12 ;  /* 0x000000041f007c23 */ /* 0x020fe2000801080c */
[----:B------:R-:W-:Y:S01]  /*5830*/  LOP3.LUT R85, R4, 0xff, RZ, 0xc0, !PT ;  /* 0x000000ff04557812 */ /* 0x000fe200078ec0ff */
[----:B------:R5:W-:Y:S01]  /*5840*/  MUFU.EX2 R252, R6 ;  /* 0x0000000600fc7308 */ /* 0x000be20000000800 */
[----:B------:R-:W-:Y:S01]  /*5850*/  SHF.R.U32.HI R105, RZ, 0x18, R4 ;  /* 0x00000018ff697819 */ /* 0x000fe20000011604 */
[----:B---3--:R-:W-:Y:S01]  /*5860*/  FFMA.FTZ R5, R35, UR4, -R2 ;  /* 0x0000000423057c23 */ /* 0x008fe20008010802 */
[----:B------:R-:W-:Y:S01]  /*5870*/  IMAD.IADD R41, R15, 0x1, R124 ;  /* 0x000000010f297824 */ /* 0x000fe200078e027c */
[----:B------:R3:W-:Y:S01]  /*5880*/  MUFU.EX2 R251, R0 ;  /* 0x0000000000fb7308 */ /* 0x0007e20000000800 */
[----:B------:R-:W-:Y:S01]  /*5890*/  PRMT R96, R48, 0x7773, RZ ;  /* 0x0000777330607816 */ /* 0x000fe200000000ff */
[----:B----4-:R-:W-:Y:S01]  /*58a0*/  FFMA.FTZ R7, R22, UR4, -R12 ;  /* 0x0000000416077c23 */ /* 0x010fe2000801080c */
[----:B------:R-:W-:Y:S01]  /*58b0*/  SHF.R.U32.HI R89, RZ, 0x18, R13 ;  /* 0x00000018ff597819 */ /* 0x000fe2000001160d */
[----:B------:R4:W-:Y:S01]  /*58c0*/  MUFU.EX2 R207, R5 ;  /* 0x0000000500cf7308 */ /* 0x0009e20000000800 */
[----:B------:R-:W1:Y:S01]  /*58d0*/  LDSM.16.MT88.4 R24, [R41+0xc000] ;  /* 0x00c000002918783b */ /* 0x000e620000004200 */
[----:B------:R-:W-:-:S02]  /*58e0*/  PRMT R98, R48, 0x7771, RZ ;  /* 0x0000777130627816 */ /* 0x000fc400000000ff */
[----:B------:R-:W1:Y:S01]  /*58f0*/  MUFU.EX2 R133, R7 ;  /* 0x0000000700857308 */ /* 0x000e620000000800 */
[----:B------:R-:W-:Y:S01]  /*5900*/  LDSM.16.MT88.4 R44, [R41+0xe800] ;  /* 0x00e80000292c783b */ /* 0x000fe20000004200 */
[----:B-----5:R-:W-:-:S03]  /*5910*/  LOP3.LUT R6, R4, 0xffff, RZ, 0xc0, !PT ;  /* 0x0000ffff04067812 */ /* 0x020fc600078ec0ff */
[----:B------:R-:W-:Y:S01]  /*5920*/  LDSM.16.MT88.4 R32, [R41+0xc800] ;  /* 0x00c800002920783b */ /* 0x000fe20000004200 */
[----:B---3--:R-:W-:Y:S02]  /*5930*/  F2FP.BF16.F32.PACK_AB R0, R129, R130 ;  /* 0x000000828100723e */ /* 0x008fe400000010ff */
[----:B------:R-:W-:Y:S01]  /*5940*/  SHF.R.U32.HI R107, RZ, 0x8, R6 ;  /* 0x00000008ff6b7819 */ /* 0x000fe20000011606 */
[----:B------:R-:W-:Y:S01]  /*5950*/  FFMA.FTZ R6, R28, UR4, -R12 ;  /* 0x000000041c067c23 */ /* 0x000fe2000801080c */
[C---:B------:R-:W-:Y:S02]  /*5960*/  PRMT R167, R0.reuse, 0x7610, R167 ;  /* 0x0000761000a77816 */ /* 0x040fe400000000a7 */
[----:B------:R-:W-:Y:S01]  /*5970*/  PRMT R166, R0, 0x7632, R166 ;  /* 0x0000763200a67816 */ /* 0x000fe200000000a6 */
[----:B------:R3:W-:Y:S01]  /*5980*/  MUFU.EX2 R206, R6 ;  /* 0x0000000600ce7308 */ /* 0x0007e20000000800 */
[----:B--2---:R-:W-:Y:S02]  /*5990*/  F2FP.BF16.F32.PACK_AB R0, R132, R128 ;  /* 0x000000808400723e */ /* 0x004fe400000010ff */
[----:B----4-:R-:W-:-:S02]  /*59a0*/  F2FP.BF16.F32.PACK_AB R5, R224, R249 ;  /* 0x000000f9e005723e */ /* 0x010fc400000010ff */
[C---:B------:R-:W-:Y:S02]  /*59b0*/  PRMT R173, R0.reuse, 0x7610, R173 ;  /* 0x0000761000ad7816 */ /* 0x040fe400000000ad */
[----:B------:R-:W-:Y:S02]  /*59c0*/  PRMT R170, R0, 0x7632, R170 ;  /* 0x0000763200aa7816 */ /* 0x000fe400000000aa */
[----:B------:R-:W-:Y:S02]  /*59d0*/  F2FP.BF16.F32.PACK_AB R0, R248, R250 ;  /* 0x000000faf800723e */ /* 0x000fe400000010ff */
[----:B------:R-:W-:Y:S02]  /*59e0*/  PRMT R165, R5, 0x7610, R165 ;  /* 0x0000761005a57816 */ /* 0x000fe400000000a5 */
[----:B------:R-:W-:Y:S01]  /*59f0*/  PRMT R174, R0, 0x7610, R174 ;  /* 0x0000761000ae7816 */ /* 0x000fe200000000ae */
[----:B---3--:R-:W-:Y:S01]  /*5a00*/  FFMA.FTZ R6, R30, UR4, -R2 ;  /* 0x000000041e067c23 */ /* 0x008fe20008010802 */
[----:B------:R-:W-:-:S02]  /*5a10*/  PRMT R172, R0, 0x7632, R172 ;  /* 0x0000763200ac7816 */ /* 0x000fc400000000ac */
[----:B------:R-:W-:Y:S01]  /*5a20*/  PRMT R168, R5, 0x7632, R168 ;  /* 0x0000763205a87816 */ /* 0x000fe200000000a8 */
[----:B------:R2:W-:Y:S01]  /*5a30*/  MUFU.EX2 R202, R6 ;  /* 0x0000000600ca7308 */ /* 0x0005e20000000800 */
[----:B-1----:R-:W-:Y:S02]  /*5a40*/  LOP3.LUT R0, R8, 0xff, RZ, 0xc0, !PT ;  /* 0x000000ff08007812 */ /* 0x002fe400078ec0ff */
[----:B------:R-:W-:Y:S02]  /*5a50*/  F2FP.BF16.F32.PACK_AB R5, R133, R251 ;  /* 0x000000fb8505723e */ /* 0x000fe400000010ff */
[----:B------:R-:W-:Y:S01]  /*5a60*/  PRMT R8, R85, 0x5410, R107 ;  /* 0x0000541055087816 */ /* 0x000fe2000000006b */
[----:B------:R-:W-:Y:S01]  /*5a70*/  IMAD R0, R0, 0x10000, R0 ;  /* 0x0001000000007824 */ /* 0x000fe200078e0200 */
[C---:B------:R-:W-:Y:S02]  /*5a80*/  PRMT R171, R5.reuse, 0x7610, R171 ;  /* 0x0000761005ab7816 */ /* 0x040fe400000000ab */
[----:B------:R-:W-:-:S02]  /*5a90*/  PRMT R169, R5, 0x7632, R169 ;  /* 0x0000763205a97816 */ /* 0x000fc400000000a9 */
[----:B------:R-:W-:Y:S02]  /*5aa0*/  F2FP.BF16.F32.PACK_AB R5, R252, R207 ;  /* 0x000000cffc05723e */ /* 0x000fe400000010ff */
[----:B------:R-:W-:Y:S02]  /*5ab0*/  HSET2.LE.AND R8, R8, R0, PT ;  /* 0x0000000008087233 */ /* 0x000fe40003803000 */
[C---:B------:R-:W-:Y:S02]  /*5ac0*/  PRMT R176, R5.reuse, 0x7610, R176 ;  /* 0x0000761005b07816 */ /* 0x040fe400000000b0 */
[----:B------:R-:W-:Y:S02]  /*5ad0*/  PRMT R175, R5, 0x7632, R175 ;  /* 0x0000763205af7816 */ /* 0x000fe400000000af */
[----:B------:R-:W-:Y:S02]  /*5ae0*/  PRMT R5, R167, 0x5410, R166 ;  /* 0x00005410a7057816 */ /* 0x000fe400000000a6 */
[----:B------:R-:W-:-:S02]  /*5af0*/  PRMT R7, R4, 0x7632, R7 ;  /* 0x0000763204077816 */ /* 0x000fc40000000007 */
[----:B------:R-:W-:Y:S01]  /*5b00*/  LOP3.LUT R8, R5, R8, RZ, 0xc0, !PT ;  /* 0x0000000805087212 */ /* 0x000fe200078ec0ff */
[----:B------:R-:W-:Y:S01]  /*5b10*/  IMAD.MOV.U32 R5, RZ, RZ, R40 ;  /* 0x000000ffff057224 */ /* 0x000fe200078e0028 */
[----:B------:R-:W-:Y:S02]  /*5b20*/  PRMT R4, R104, 0x5410, R106 ;  /* 0x0000541068047816 */ /* 0x000fe4000000006a */
[----:B------:R-:W-:Y:S01]  /*5b30*/  LOP3.LUT R90, R7, 0xff, RZ, 0xc0, !PT ;  /* 0x000000ff075a7812 */ /* 0x000fe200078ec0ff */
[----:B------:R-:W-:Y:S01]  /*5b40*/  FFMA.FTZ R7, R23, UR4, -R12 ;  /* 0x0000000417077c23 */ /* 0x000fe2000801080c */
[----:B------:R-:W-:Y:S01]  /*5b50*/  LOP3.LUT R10, R4, 0xff00ff, RZ, 0xc0, !PT ;  /* 0x00ff00ff040a7812 */ /* 0x000fe200078ec0ff */
[----:B------:R-:W1:Y:S01]  /*5b60*/  LDSM.16.MT88.4 R20, [R41+0xe000] ;  /* 0x00e000002914783b */ /* 0x000e620000004200 */
[----:B------:R-:W-:Y:S01]  /*5b70*/  PRMT R4, R90, 0x5410, R105 ;  /* 0x000054105a047816 */ /* 0x000fe20000000069 */
[----:B------:R3:W4:Y:S01]  /*5b80*/  MUFU.EX2 R225, R7 ;  /* 0x0000000700e17308 */ /* 0x0007220000000800 */
[----:B------:R-:W-:-:S02]  /*5b90*/  LOP3.LUT R5, R5, 0xff, RZ, 0xc0, !PT ;  /* 0x000000ff05057812 */ /* 0x000fc400078ec0ff */
[----:B--2---:R-:W-:Y:S02]  /*5ba0*/  PRMT R6, R165, 0x5410, R168 ;  /* 0x00005410a5067816 */ /* 0x004fe400000000a8 */
[----:B------:R-:W-:Y:S02]  /*5bb0*/  PRMT R5, R5, 0x5410, R99 ;  /* 0x0000541005057816 */ /* 0x000fe40000000063 */
[----:B------:R-:W-:-:S03]  /*5bc0*/  HSET2.LE.AND R4, R4, R0, PT ;  /* 0x0000000004047233 */ /* 0x000fc60003803000 */
[--C-:B------:R-:W-:Y:S02]  /*5bd0*/  HSET2.LE.AND R5, R5, R0.reuse, PT ;  /* 0x0000000005057233 */ /* 0x100fe40003803000 */
[----:B------:R-:W-:Y:S01]  /*5be0*/  LOP3.LUT R9, R6, R4, RZ, 0xc0, !PT ;  /* 0x0000000406097212 */ /* 0x000fe200078ec0ff */
[----:B---3--:R-:W-:Y:S01]  /*5bf0*/  FFMA.FTZ R7, R29, UR4, -R2 ;  /* 0x000000041d077c23 */ /* 0x008fe20008010802 */
[----:B------:R-:W-:Y:S02]  /*5c00*/  PRMT R6, R173, 0x5410, R170 ;  /* 0x00005410ad067816 */ /* 0x000fe400000000aa */
[----:B------:R-:W-:Y:S01]  /*5c10*/  HSET2.LE.AND R4, R10, R0, PT ;  /* 0x000000000a047233 */ /* 0x000fe20003803000 */
[----:B------:R2:W3:Y:S01]  /*5c20*/  MUFU.EX2 R203, R7 ;  /* 0x0000000700cb7308 */ /* 0x0004e20000000800 */
[----:B------:R-:W-:Y:S02]  /*5c30*/  LOP3.LUT R10, R6, R5, RZ, 0xc0, !PT ;  /* 0x00000005060a7212 */ /* 0x000fe400078ec0ff */
[----:B------:R-:W-:-:S02]  /*5c40*/  PRMT R5, R174, 0x5410, R172 ;  /* 0x00005410ae057816 */ /* 0x000fc400000000ac */
[----:B----4-:R-:W-:Y:S02]  /*5c50*/  F2FP.BF16.F32.PACK_AB R6, R225, R206 ;  /* 0x000000cee106723e */ /* 0x010fe400000010ff */
[----:B------:R-:W-:Y:S02]  /*5c60*/  LOP3.LUT R11, R5, R4, RZ, 0xc0, !PT ;  /* 0x00000004050b7212 */ /* 0x000fe400078ec0ff */
[C---:B------:R-:W-:Y:S02]  /*5c70*/  PRMT R164, R6.reuse, 0x7610, R164 ;  /* 0x0000761006a47816 */ /* 0x040fe400000000a4 */
[----:B------:R-:W-:Y:S02]  /*5c80*/  PRMT R163, R6, 0x7632, R163 ;  /* 0x0000763206a37816 */ /* 0x000fe400000000a3 */
[----:B--2---:R-:W-:Y:S01]  /*5c90*/  LOP3.LUT R7, R13, 0xffff, RZ, 0xc0, !PT ;  /* 0x0000ffff0d077812 */ /* 0x004fe200078ec0ff */
[----:B------:R-:W-:Y:S01]  /*5ca0*/  HMMA.16816.F32.BF16 R28, R8, R24, RZ ;  /* 0x00000018081c723c */ /* 0x000fe200000418ff */
[----:B---3--:R-:W-:-:S02]  /*5cb0*/  F2FP.BF16.F32.PACK_AB R5, R203, R202 ;  /* 0x000000cacb05723e */ /* 0x008fc400000010ff */
[----:B------:R-:W-:Y:S02]  /*5cc0*/  SHF.R.U32.HI R86, RZ, 0x8, R7 ;  /* 0x00000008ff567819 */ /* 0x000fe40000011607 */
[----:B------:R-:W-:Y:S02]  /*5cd0*/  PRMT R162, R5, 0x7610, R162 ;  /* 0x0000761005a27816 */ /* 0x000fe400000000a2 */
[----:B------:R-:W-:Y:S01]  /*5ce0*/  PRMT R4, R87, 0x5410, R86 ;  /* 0x0000541057047816 */ /* 0x000fe20000000056 */
[----:B-1----:R-:W-:Y:S01]  /*5cf0*/  HMMA.16816.F32.BF16 R16, R8, R20, RZ ;  /* 0x000000140810723c */ /* 0x002fe200000418ff */
[----:B------:R-:W-:Y:S02]  /*5d00*/  PRMT R161, R5, 0x7632, R161 ;  /* 0x0000763205a17816 */ /* 0x000fe400000000a1 */
[----:B------:R-:W-:Y:S02]  /*5d10*/  PRMT R5, R171, 0x5410, R169 ;  /* 0x00005410ab057816 */ /* 0x000fe400000000a9 */
[----:B------:R-:W-:-:S02]  /*5d20*/  HSET2.LE.AND R4, R4, R0, PT ;  /* 0x0000000004047233 */ /* 0x000fc40003803000 */
[----:B------:R-:W-:Y:S01]  /*5d30*/  PRMT R7, R13, 0x7632, R7 ;  /* 0x000076320d077816 */ /* 0x000fe20000000007 */
[----:B------:R-:W-:Y:S01]  /*5d40*/  HMMA.16816.F32.BF16 R20, R8, R22, RZ ;  /* 0x000000160814723c */ /* 0x000fe200000418ff */
[----:B------:R-:W-:Y:S02]  /*5d50*/  PRMT R13, R176, 0x5410, R175 ;  /* 0x00005410b00d7816 */ /* 0x000fe400000000af */
[----:B------:R-:W-:Y:S01]  /*5d60*/  LOP3.LUT R4, R5, R4, RZ, 0xc0, !PT ;  /* 0x0000000405047212 */ /* 0x000fe200078ec0ff */
[----:B------:R-:W-:Y:S01]  /*5d70*/  IMAD.MOV.U32 R5, RZ, RZ, R48 ;  /* 0x000000ffff057224 */ /* 0x000fe200078e0030 */
[----:B------:R-:W-:-:S03]  /*5d80*/  LOP3.LUT R84, R7, 0xff, RZ, 0xc0, !PT ;  /* 0x000000ff07547812 */ /* 0x000fc600078ec0ff */
[----:B------:R-:W-:Y:S01]  /*5d90*/  HMMA.16816.F32.BF16 R24, R8, R26, RZ ;  /* 0x0000001a0818723c */ /* 0x000fe200000418ff */
[----:B------:R-:W-:Y:S02]  /*5da0*/  LOP3.LUT R6, R5, 0xff, RZ, 0xc0, !PT ;  /* 0x000000ff05067812 */ /* 0x000fe400078ec0ff */
[----:B------:R-:W-:Y:S02]  /*5db0*/  PRMT R5, R97, 0x5410, R96 ;  /* 0x0000541061057816 */ /* 0x000fe40000000060 */
[----:B------:R-:W-:Y:S02]  /*5dc0*/  PRMT R6, R6, 0x5410, R98 ;  /* 0x0000541006067816 */ /* 0x000fe40000000062 */
[----:B------:R-:W-:Y:S02]  /*5dd0*/  LOP3.LUT R7, R5, 0xff00ff, RZ, 0xc0, !PT ;  /* 0x00ff00ff05077812 */ /* 0x000fe400078ec0ff */
[----:B------:R-:W-:Y:S02]  /*5de0*/  PRMT R5, R84, 0x5410, R89 ;  /* 0x0000541054057816 */ /* 0x000fe40000000059 */
[----:B------:R-:W-:-:S02]  /*5df0*/  HSET2.LE.AND R6, R6, R0, PT ;  /* 0x0000000006067233 */ /* 0x000fc40003803000 */
[--C-:B------:R-:W-:Y:S02]  /*5e00*/  HSET2.LE.AND R7, R7, R0.reuse, PT ;  /* 0x0000000007077233 */ /* 0x100fe40003803000 */
[----:B------:R-:W-:-:S05]  /*5e10*/  HSET2.LE.AND R5, R5, R0, PT ;  /* 0x0000000005057233 */ /* 0x000fca0003803000 */
[----:B------:R-:W-:Y:S02]  /*5e20*/  LOP3.LUT R5, R13, R5, RZ, 0xc0, !PT ;  /* 0x000000050d057212 */ /* 0x000fe400078ec0ff */
[----:B------:R-:W-:-:S04]  /*5e30*/  PRMT R13, R164, 0x5410, R163 ;  /* 0x00005410a40d7816 */ /* 0x000fc800000000a3 */
[----:B------:R-:W-:Y:S02]  /*5e40*/  LOP3.LUT R6, R13, R6, RZ, 0xc0, !PT ;  /* 0x000000060d067212 */ /* 0x000fe400078ec0ff */
[----:B------:R-:W-:-:S04]  /*5e50*/  PRMT R13, R162, 0x5410, R161 ;  /* 0x00005410a20d7816 */ /* 0x000fc800000000a1 */
[----:B------:R-:W-:Y:S01]  /*5e60*/  LOP3.LUT R7, R13, R7, RZ, 0xc0, !PT ;  /* 0x000000070d077212 */ /* 0x000fe200078ec0ff */
[----:B------:R-:W-:-:S05]  /*5e70*/  VIADD R13, R42, 0x1 ;  /* 0x000000012a0d7836 */ /* 0x000fca0000000000 */
[----:B------:R-:W-:Y:S01]  /*5e80*/  LOP3.LUT R13, R205, R13, R147, 0x96, !PT ;  /* 0x0000000dcd0d7212 */ /* 0x000fe200078e9693 */
[----:B------:R-:W-:Y:S08]  /*5e90*/  HMMA.16816.F32.BF16 R108, R4, R44, R16 ;  /* 0x0000002c046c723c */ /* 0x000ff00000041810 */
[----:B------:R-:W-:Y:S08]  /*5ea0*/  HMMA.16816.F32.BF16 R16, R8, R36, RZ ;  /* 0x000000240810723c */ /* 0x000ff000000418ff */
[----:B------:R-:W-:Y:S01]  /*5eb0*/  HMMA.16816.F32.BF16 R80, R4, R32, R28 ;  /* 0x000000200450723c */ /* 0x000fe2000004181c */
[----:B------:R-:W-:-:S05]  /*5ec0*/  IMAD.WIDE.U32 R28, R13, -0x326172a9, RZ ;  /* 0xcd9e8d570d1c7825 */ /* 0x000fca00078e00ff */
[----:B------:R-:W-:Y:S01]  /*5ed0*/  LOP3.LUT R14, R64, R144, R29, 0x96, !PT ;  /* 0x00000090400e7212 */ /* 0x000fe200078e961d */
[----:B------:R-:W-:Y:S01]  /*5ee0*/  IMAD.MOV.U32 R64, RZ, RZ, R133 ;  /* 0x000000ffff407224 */ /* 0x000fe200078e0085 */
[----:B------:R-:W-:Y:S01]  /*5ef0*/  HMMA.16816.F32.BF16 R120, R4, R46, R20 ;  /* 0x0000002e0478723c */ /* 0x000fe20000041814 */
[----:B------:R-:W-:Y:S01]  /*5f00*/  LOP3.LUT R13, R50, R28, R227, 0x96, !PT ;  /* 0x0000001c320d7212 */ /* 0x000fe200078e96e3 */
[----:B------:R-:W-:Y:S01]  /*5f10*/  LDSM.16.MT88.4 R44, [R52+0x2000] ;  /* 0x00200000342c783b */ /* 0x000fe20000004200 */
[----:B------:R-:W-:-:S03]  /*5f20*/  IMAD.WIDE.U32 R14, R14, -0x2daee0ad, RZ ;  /* 0xd2511f530e0e7825 */ /* 0x000fc600078e00ff */
[----:B------:R-:W1:Y:S02]  /*5f30*/  LDSM.16.MT88.4 R28, [R92] ;  /* 0x000000005c1c783b */ /* 0x000e640000004200 */
[----:B------:R-:W-:Y:S01]  /*5f40*/  HMMA.16816.F32.BF16 R68, R4, R34, R24 ;  /* 0x000000220444723c */ /* 0x000fe20000041818 */
[----:B------:R-:W-:Y:S01]  /*5f50*/  LOP3.LUT R15, R65, R134, R15, 0x96, !PT ;  /* 0x00000086410f7212 */ /* 0x000fe200078e960f */
[----:B------:R-:W2:Y:S06]  /*5f60*/  LDSM.16.MT88.4 R32, [R52+0x800] ;  /* 0x000800003420783b */ /* 0x000eac0000004200 */
[----:B------:R-:W-:Y:S01]  /*5f70*/  HMMA.16816.F32.BF16 R20, R8, R38, RZ ;  /* 0x000000260814723c */ /* 0x000fe200000418ff */
[----:B------:R-:W-:Y:S07]  /*5f80*/  LDSM.16.MT88.4 R36, [R124+0xe800] ;  /* 0x00e800007c24783b */ /* 0x000fee0000004200 */
[----:B------:R-:W-:Y:S01]  /*5f90*/  HMMA.16816.F32.BF16 R244, R4, R56, R16 ;  /* 0x0000003804f4723c */ /* 0x000fe20000041810 */
[----:B------:R-:W-:-:S05]  /*5fa0*/  IMAD.WIDE.U32 R16, R13, -0x2daee0ad, RZ ;  /* 0xd2511f530d107825 */ /* 0x000fca00078e00ff */
[----:B------:R-:W-:Y:S01]  /*5fb0*/  LOP3.LUT R13, R51, R14, R17, 0x96, !PT ;  /* 0x0000000e330d7212 */ /* 0x000fe200078e9611 */
[----:B------:R-:W-:Y:S01]  /*5fc0*/  IMAD.WIDE.U32 R14, R15, -0x326172a9, RZ ;  /* 0xcd9e8d570f0e7825 */ /* 0x000fe200078e00ff */
[----:B------:R-:W-:Y:S03]  /*5fd0*/  HMMA.16816.F32.BF16 R24, R8, R60, RZ ;  /* 0x0000003c0818723c */ /* 0x000fe600000418ff */
[----:B------:R-:W-:Y:S01]  /*5fe0*/  IMAD.WIDE.U32 R50, R13, -0x326172a9, RZ ;  /* 0xcd9e8d570d327825 */ /* 0x000fe200078e00ff */
[----:B------:R-:W-:-:S03]  /*5ff0*/  LOP3.LUT R15, R66, R226, R15, 0x96, !PT ;  /* 0x000000e2420f7212 */ /* 0x000fc600078e960f */
[----:B------:R-:W-:Y:S01]  /*6000*/  FFMA.FTZ R13, R73, UR4, -R12 ;  /* 0x00000004490d7c23 */ /* 0x000fe2000801080c */
[----:B------:R-:W-:Y:S01]  /*6010*/  IMAD.MOV.U32 R73, RZ, RZ, R131 ;  /* 0x000000ffff497224 */ /* 0x000fe200078e0083 */
[----:B------:R-:W-:Y:S01]  /*6020*/  HMMA.16816.F32.BF16 R240, R4, R58, R20 ;  /* 0x0000003a04f0723c */ /* 0x000fe20000041814 */
[----:B------:R-:W3:Y:S01]  /*6030*/  LDSM.16.MT88.4 R56, [R92+0x800] ;  /* 0x000800005c38783b */ /* 0x000ee20000004200 */
[----:B------:R-:W-:Y:S01]  /*6040*/  LOP3.LUT R17, R54, R14, R51, 0x96, !PT ;  /* 0x0000000e36117212 */ /* 0x000fe200078e9633 */
[----:B------:R-:W-:Y:S01]  /*6050*/  IMAD.WIDE.U32 R14, R15, -0x2daee0ad, RZ ;  /* 0xd2511f530f0e7825 */ /* 0x000fe200078e00ff */
[----:B------:R4:W-:Y:S03]  /*6060*/  MUFU.EX2 R199, R13 ;  /* 0x0000000d00c77308 */ /* 0x0009e60000000800 */
[----:B------:R-:W-:-:S04]  /*6070*/  IMAD.WIDE.U32 R54, R17, -0x2daee0ad, RZ ;  /* 0xd2511f5311367825 */ /* 0x000fc800078e00ff */
[--C-:B------:R-:W-:Y:S01]  /*6080*/  FFMA.FTZ R17, R75, UR4, -R12.reuse ;  /* 0x000000044b117c23 */ /* 0x100fe2000801080c */
[----:B------:R-:W-:Y:S01]  /*6090*/  LOP3.LUT R15, R67, R16, R15, 0x96, !PT ;  /* 0x00000010430f7212 */ /* 0x000fe200078e960f */
[----:B------:R-:W-:Y:S01]  /*60a0*/  FFMA.FTZ R16, R74, UR4, -R12 ;  /* 0x000000044a107c23 */ /* 0x000fe2000801080c */
[----:B-1----:R-:W-:Y:S01]  /*60b0*/  HMMA.16816.F32.BF16 R20, R8, R28, RZ ;  /* 0x0000001c0814723c */ /* 0x002fe200000418ff */
[----:B------:R-:W-:Y:S01]  /*60c0*/  LOP3.LUT R14, R43, R14, R55, 0x96, !PT ;  /* 0x0000000e2b0e7212 */ /* 0x000fe200078e9637 */
[----:B------:R1:W-:Y:S01]  /*60d0*/  MUFU.EX2 R196, R17 ;  /* 0x0000001100c47308 */ /* 0x0003e20000000800 */
[----:B------:R-:W-:-:S03]  /*60e0*/  IMAD.WIDE.U32 R42, R15, -0x326172a9, RZ ;  /* 0xcd9e8d570f2a7825 */ /* 0x000fc600078e00ff */
[----:B------:R5:W-:Y:S01]  /*60f0*/  MUFU.EX2 R195, R16 ;  /* 0x0000001000c37308 */ /* 0x000be20000000800 */
[----:B----4-:R-:W-:Y:S01]  /*6100*/  FFMA.FTZ R13, R72, UR4, -R12 ;  /* 0x00000004480d7c23 */ /* 0x010fe2000801080c */
[----:B------:R-:W-:Y:S01]  /*6110*/  IMAD.WIDE.U32 R14, R14, -0x326172a9, RZ ;  /* 0xcd9e8d570e0e7825 */ /* 0x000fe200078e00ff */
[----:B--2---:R-:W-:Y:S02]  /*6120*/  HMMA.16816.F32.BF16 R236, R4, R32, R24 ;  /* 0x0000002004ec723c */ /* 0x004fe40000041818 */
[----:B------:R2:W4:Y:S01]  /*6130*/  MUFU.EX2 R194, R13 ;  /* 0x0000000d00c27308 */ /* 0x0005220000000800 */
[----:B------:R-:W-:Y:S01]  /*6140*/  IMAD.MOV.U32 R75, RZ, RZ, R130 ;  /* 0x000000ffff4b7224 */ /* 0x000fe200078e0082 */
[C---:B------:R-:W-:Y:S01]  /*6150*/  PRMT R66, R14.reuse, 0x7772, RZ ;  /* 0x000077720e427816 */ /* 0x040fe200000000ff */
[----:B------:R-:W-:Y:S01]  /*6160*/  IMAD.MOV.U32 R72, RZ, RZ, R129 ;  /* 0x000000ffff487224 */ /* 0x000fe200078e0081 */
[----:B------:R-:W-:Y:S01]  /*6170*/  PRMT R67, R14, 0x7773, RZ ;  /* 0x000077730e437816 */ /* 0x000fe200000000ff */
[----:B-1----:R-:W-:Y:S01]  /*6180*/  FFMA.FTZ R17, R76, UR4, -R2 ;  /* 0x000000044c117c23 */ /* 0x002fe20008010802 */
[----:B------:R-:W-:Y:S01]  /*6190*/  HMMA.16816.F32.BF16 R24, R8, R62, RZ ;  /* 0x0000003e0818723c */ /* 0x000fe200000418ff */
[----:B------:R-:W-:Y:S01]  /*61a0*/  PRMT R65, R14, 0x7771, RZ ;  /* 0x000077710e417816 */ /* 0x000fe200000000ff */
[----:B------:R-:W-:-:S02]  /*61b0*/  IMAD.MOV.U32 R74, RZ, RZ, R128 ;  /* 0x000000ffff4a7224 */ /* 0x000fc400078e0080 */
[--C-:B-----5:R-:W-:Y:S01]  /*61c0*/  FFMA.FTZ R16, R77, UR4, -R2.reuse ;  /* 0x000000044d107c23 */ /* 0x120fe20008010802 */
[----:B------:R4:W-:Y:S01]  /*61d0*/  MUFU.EX2 R178, R17 ;  /* 0x0000001100b27308 */ /* 0x0009e20000000800 */
[----:B--2---:R-:W-:-:S03]  /*61e0*/  FFMA.FTZ R13, R79, UR4, -R2 ;  /* 0x000000044f0d7c23 */ /* 0x004fc60008010802 */
[----:B------:R-:W-:Y:S01]  /*61f0*/  MUFU.EX2 R188, R16 ;  /* 0x0000001000bc7308 */ /* 0x000fe20000000800 */
[----:B------:R-:W-:Y:S03]  /*6200*/  HMMA.16816.F32.BF16 R28, R8, R30, RZ ;  /* 0x0000001e081c723c */ /* 0x000fe600000418ff */
[----:B------:R1:W2:Y:S05]  /*6210*/  MUFU.EX2 R179, R13 ;  /* 0x0000000d00b37308 */ /* 0x0002aa0000000800 */
[----:B---3--:R-:W-:Y:S01]  /*6220*/  HMMA.16816.F32.BF16 R208, R4, R56, R20 ;  /* 0x0000003804d0723c */ /* 0x008fe20000041814 */
[----:B------:R-:W-:Y:S01]  /*6230*/  LDSM.16.MT88.4 R20, [R41+0xd000] ;  /* 0x00d000002914783b */ /* 0x000fe20000004200 */
[----:B----4-:R-:W-:-:S04]  /*6240*/  F2FP.BF16.F32.PACK_AB R17, R195, R194 ;  /* 0x000000c2c311723e */ /* 0x010fc800000010ff */
[----:B------:R-:W-:Y:S02]  /*6250*/  PRMT R93, R17, 0x7610, R93 ;  /* 0x00007610115d7816 */ /* 0x000fe4000000005d */
[C---:B------:R-:W-:Y:S01]  /*6260*/  HMMA.16816.F32.BF16 R232, R4.reuse, R34, R24 ;  /* 0x0000002204e8723c */ /* 0x040fe20000041818 */
[----:B-1----:R-:W-:Y:S01]  /*6270*/  LOP3.LUT R13, R49, R42, R15, 0x96, !PT ;  /* 0x0000002a310d7212 */ /* 0x002fe200078e960f */
[----:B------:R-:W-:Y:S01]  /*6280*/  FFMA.FTZ R15, R78, UR4, -R2 ;  /* 0x000000044e0f7c23 */ /* 0x000fe20008010802 */
[----:B------:R-:W1:Y:S01]  /*6290*/  LDSM.16.MT88.4 R32, [R124+0xe000] ;  /* 0x00e000007c20783b */ /* 0x000e620000004200 */
[----:B------:R-:W-:Y:S02]  /*62a0*/  PRMT R136, R17, 0x7632, R136 ;  /* 0x0000763211887816 */ /* 0x000fe40000000088 */
[C---:B------:R-:W-:Y:S01]  /*62b0*/  LOP3.LUT R16, R13.reuse, 0xffff, RZ, 0xc0, !PT ;  /* 0x0000ffff0d107812 */ /* 0x040fe200078ec0ff */
[----:B------:R3:W4:Y:S01]  /*62c0*/  MUFU.EX2 R190, R15 ;  /* 0x0000000f00be7308 */ /* 0x0007220000000800 */
[C---:B------:R-:W-:Y:S01]  /*62d0*/  LOP3.LUT R53, R13.reuse, 0xff, RZ, 0xc0, !PT ;  /* 0x000000ff0d357812 */ /* 0x040fe200078ec0ff */
[----:B------:R-:W-:Y:S01]  /*62e0*/  HMMA.16816.F32.BF16 R220, R4, R58, R28 ;  /* 0x0000003a04dc723c */ /* 0x000fe2000004181c */
[----:B------:R-:W-:Y:S01]  /*62f0*/  SHF.R.U32.HI R51, RZ, 0x8, R16 ;  /* 0x00000008ff337819 */ /* 0x000fe20000011610 */
[----:B------:R-:W-:Y:S01]  /*6300*/  LDSM.16.MT88.4 R28, [R124+0x10800] ;  /* 0x010800007c1c783b */ /* 0x000fe20000004200 */
[----:B------:R-:W-:-:S02]  /*6310*/  PRMT R17, R13, 0x7632, R17 ;  /* 0x000076320d117816 */ /* 0x000fc40000000011 */
[----:B------:R-:W-:Y:S02]  /*6320*/  SHF.R.U32.HI R42, RZ, 0x18, R13 ;  /* 0x00000018ff2a7819 */ /* 0x000fe4000001160d */
[----:B------:R-:W-:Y:S02]  /*6330*/  PRMT R13, R66, 0x5410, R67 ;  /* 0x00005410420d7816 */ /* 0x000fe40000000043 */
[----:B------:R-:W-:Y:S02]  /*6340*/  LOP3.LUT R49, R17, 0xff, RZ, 0xc0, !PT ;  /* 0x000000ff11317812 */ /* 0x000fe400078ec0ff */
[----:B--2---:R-:W-:Y:S02]  /*6350*/  F2FP.BF16.F32.PACK_AB R18, R188, R179 ;  /* 0x000000b3bc12723e */ /* 0x004fe400000010ff */
[----:B---3--:R-:W-:Y:S02]  /*6360*/  F2FP.BF16.F32.PACK_AB R15, R196, R199 ;  /* 0x000000c7c40f723e */ /* 0x008fe400000010ff */
[----:B------:R-:W-:-:S02]  /*6370*/  LOP3.LUT R19, R13, 0xff00ff, RZ, 0xc0, !PT ;  /* 0x00ff00ff0d137812 */ /* 0x000fc400078ec0ff */
[C---:B------:R-:W-:Y:S02]  /*6380*/  PRMT R138, R15.reuse, 0x7610, R138 ;  /* 0x000076100f8a7816 */ /* 0x040fe4000000008a */
[----:B------:R-:W-:Y:S02]  /*6390*/  PRMT R137, R15, 0x7632, R137 ;  /* 0x000076320f897816 */ /* 0x000fe40000000089 */
[----:B------:R-:W-:Y:S02]  /*63a0*/  PRMT R15, R53, 0x5410, R51 ;  /* 0x00005410350f7816 */ /* 0x000fe40000000033 */
[----:B------:R-:W-:Y:S02]  /*63b0*/  PRMT R16, R138, 0x5410, R137 ;  /* 0x000054108a107816 */ /* 0x000fe40000000089 */
[----:B------:R-:W-:Y:S02]  /*63c0*/  PRMT R13, R49, 0x5410, R42 ;  /* 0x00005410310d7816 */ /* 0x000fe4000000002a */
[----:B------:R-:W-:-:S02]  /*63d0*/  HSET2.LE.AND R15, R15, R0, PT ;  /* 0x000000000f0f7233 */ /* 0x000fc40003803000 */
[C---:B------:R-:W-:Y:S02]  /*63e0*/  PRMT R103, R18.reuse, 0x7610, R103 ;  /* 0x0000761012677816 */ /* 0x040fe40000000067 */
[----:B------:R-:W-:Y:S02]  /*63f0*/  PRMT R95, R18, 0x7632, R95 ;  /* 0x00007632125f7816 */ /* 0x000fe4000000005f */
[----:B------:R-:W-:Y:S01]  /*6400*/  LOP3.LUT R16, R16, R15, RZ, 0xc0, !PT ;  /* 0x0000000f10107212 */ /* 0x000fe200078ec0ff */
[----:B-1----:R-:W-:Y:S01]  /*6410*/  HMMA.16816.F32.BF16 R24, R8, R32, RZ ;  /* 0x000000200818723c */ /* 0x002fe200000418ff */
[----:B----4-:R-:W-:Y:S02]  /*6420*/  F2FP.BF16.F32.PACK_AB R15, R178, R190 ;  /* 0x000000beb20f723e */ /* 0x010fe400000010ff */
[----:B------:R-:W-:Y:S02]  /*6430*/  HSET2.LE.AND R13, R13, R0, PT ;  /* 0x000000000d0d7233 */ /* 0x000fe40003803000 */
[----:B------:R-:W-:-:S02]  /*6440*/  PRMT R102, R15, 0x7610, R102 ;  /* 0x000076100f667816 */ /* 0x000fc40000000066 */
[----:B------:R-:W-:Y:S01]  /*6450*/  PRMT R94, R15, 0x7632, R94 ;  /* 0x000076320f5e7816 */ /* 0x000fe2000000005e */
[----:B------:R-:W-:Y:S01]  /*6460*/  IMAD.MOV.U32 R15, RZ, RZ, R14 ;  /* 0x000000ffff0f7224 */ /* 0x000fe200078e000e */
[----:B------:R-:W-:Y:S02]  /*6470*/  PRMT R17, R103, 0x5410, R95 ;  /* 0x0000541067117816 */ /* 0x000fe4000000005f */
[----:B------:R-:W-:Y:S02]  /*6480*/  HSET2.LE.AND R19, R19, R0, PT ;  /* 0x0000000013137233 */ /* 0x000fe40003803000 */
[----:B------:R-:W-:Y:S02]  /*6490*/  LOP3.LUT R15, R15, 0xff, RZ, 0xc0, !PT ;  /* 0x000000ff0f0f7812 */ /* 0x000fe400078ec0ff */
[----:B------:R-:W-:Y:S02]  /*64a0*/  LOP3.LUT R17, R17, R13, RZ, 0xc0, !PT ;  /* 0x0000000d11117212 */ /* 0x000fe400078ec0ff */
[----:B------:R-:W-:-:S02]  /*64b0*/  PRMT R15, R15, 0x5410, R65 ;  /* 0x000054100f0f7816 */ /* 0x000fc40000000041 */
[----:B------:R-:W-:Y:S01]  /*64c0*/  PRMT R13, R93, 0x5410, R136 ;  /* 0x000054105d0d7816 */ /* 0x000fe20000000088 */
[----:B------:R-:W-:Y:S01]  /*64d0*/  HMMA.16816.F32.BF16 R228, R4, R36, R24 ;  /* 0x0000002404e4723c */ /* 0x000fe20000041818 */
[----:B------:R-:W-:Y:S01]  /*64e0*/  LDSM.16.MT88.4 R24, [R92+0x2000] ;  /* 0x002000005c18783b */ /* 0x000fe20000004200 */
[----:B------:R-:W-:-:S05]  /*64f0*/  HSET2.LE.AND R15, R15, R0, PT ;  /* 0x000000000f0f7233 */ /* 0x000fca0003803000 */
[----:B------:R-:W-:Y:S02]  /*6500*/  LOP3.LUT R18, R13, R15, RZ, 0xc0, !PT ;  /* 0x0000000f0d127212 */ /* 0x000fe400078ec0ff */
[----:B------:R-:W-:-:S04]  /*6510*/  PRMT R13, R102, 0x5410, R94 ;  /* 0x00005410660d7816 */ /* 0x000fc8000000005e */
[----:B------:R-:W-:Y:S02]  /*6520*/  LOP3.LUT R19, R13, R19, RZ, 0xc0, !PT ;  /* 0x000000130d137212 */ /* 0x000fe400078ec0ff */
[----:B------:R-:W-:Y:S01]  /*6530*/  LOP3.LUT R13, R91, R50, R43, 0x96, !PT ;  /* 0x000000325b0d7212 */ /* 0x000fe200078e962b */
[----:B------:R-:W-:Y:S01]  /*6540*/  IMAD.MOV.U32 R43, RZ, RZ, R132 ;  /* 0x000000ffff2b7224 */ /* 0x000fe200078e0084 */
[----:B------:R1:W2:Y:S03]  /*6550*/  LDL.LU.S16 R91, [R1+0x20] ;  /* 0x00002000015b7983 */ /* 0x0002a60000300600 */
[C---:B------:R-:W-:Y:S01]  /*6560*/  HMMA.16816.F32.BF16 R80, R16.reuse, R20, R80 ;  /* 0x000000141050723c */ /* 0x040fe20000041850 */
[----:B------:R1:W3:Y:S07]  /*6570*/  LDL.LU.S16 R50, [R1+0x18] ;  /* 0x0000180001327983 */ /* 0x0002ee0000300600 */
[----:B------:R-:W-:Y:S08]  /*6580*/  HMMA.16816.F32.BF16 R68, R16, R22, R68 ;  /* 0x000000161044723c */ /* 0x000ff00000041844 */
[----:B------:R-:W-:Y:S01]  /*6590*/  HMMA.16816.F32.BF16 R20, R8, R34, RZ ;  /* 0x000000220814723c */ /* 0x000fe200000418ff */
[----:B------:R-:W4:-:S15]  /*65a0*/  LDSM.16.MT88.4 R32, [R52+0x2800] ;  /* 0x002800003420783b */ /* 0x000f1e0000004200 */
[----:B------:R-:W-:-:S04]  /*65b0*/  NOP ;  /* 0x0000000000007918 */ /* 0x000fc80000000000 */
[----:B------:R-:W-:Y:S01]  /*65c0*/  HMMA.16816.F32.BF16 R180, R4, R38, R20 ;  /* 0x0000002604b4723c */ /* 0x000fe20000041814 */
[----:B------:R-:W5:Y:S07]  /*65d0*/  LDSM.16.MT88.4 R36, [R92+0x2800] ;  /* 0x002800005c24783b */ /* 0x000f6e0000004200 */
[----:B------:R-:W-:-:S15]  /*65e0*/  HMMA.16816.F32.BF16 R20, R8, R44, RZ ;  /* 0x0000002c0814723c */ /* 0x000fde00000418ff */
[----:B------:R-:W-:-:S05]  /*65f0*/  NOP ;  /* 0x0000000000007918 */ /* 0x000fca0000000000 */
[----:B----4-:R-:W-:Y:S08]  /*6600*/  HMMA.16816.F32.BF16 R128, R4, R32, R20 ;  /* 0x000000200480723c */ /* 0x010ff00000041814 */
[----:B------:R-:W-:-:S15]  /*6610*/  HMMA.16816.F32.BF16 R20, R8, R46, RZ ;  /* 0x0000002e0814723c */ /* 0x000fde00000418ff */
[----:B------:R-:W-:-:S05]  /*6620*/  NOP ;  /* 0x0000000000007918 */ /* 0x000fca0000000000 */
[----:B------:R-:W-:Y:S01]  /*6630*/  HMMA.16816.F32.BF16 R148, R4, R34, R20 ;  /* 0x000000220494723c */ /* 0x000fe20000041814 */
[----:B------:R-:W4:Y:S07]  /*6640*/  LDSM.16.MT88.4 R32, [R124+0x10000] ;  /* 0x010000007c20783b */ /* 0x000f2e0000004200 */
[----:B------:R-:W-:-:S15]  /*6650*/  HMMA.16816.F32.BF16 R20, R8, R24, RZ ;  /* 0x000000180814723c */ /* 0x000fde00000418ff */
[----:B------:R-:W-:-:S05]  /*6660*/  NOP ;  /* 0x0000000000007918 */ /* 0x000fca0000000000 */
[----:B-----5:R-:W-:Y:S08]  /*6670*/  HMMA.16816.F32.BF16 R212, R4, R36, R20 ;  /* 0x0000002404d4723c */ /* 0x020ff00000041814 */
[----:B----4-:R-:W-:Y:S01]  /*6680*/  HMMA.16816.F32.BF16 R20, R8, R32, RZ ;  /* 0x000000200814723c */ /* 0x010fe200000418ff */
[----:B------:R-:W-:-:S05]  /*6690*/  IMAD.WIDE.U32 R32, R13, -0x2daee0ad, RZ ;  /* 0xd2511f530d207825 */ /* 0x000fca00078e00ff */
[----:B------:R-:W-:Y:S02]  /*66a0*/  LOP3.LUT R13, R88, R54, R33, 0x96, !PT ;  /* 0x00000036580d7212 */ /* 0x000fe400078e9621 */
[----:B------:R1:W4:Y:S04]  /*66b0*/  LDL.LU.S16 R88, [R1+0x1c] ;  /* 0x00001c0001587983 */ /* 0x0003280000300600 */
[----:B------:R1:W5:Y:S04]  /*66c0*/  LDL.LU.S16 R54, [R1+0x14] ;  /* 0x0000140001367983 */ /* 0x0003680000300600 */
[----:B------:R1:W3:Y:S01]  /*66d0*/  LDL.LU.S16 R55, [R1+0x24] ;  /* 0x0000240001377983 */ /* 0x0002e20000300600 */
[----:B------:R-:W-:Y:S08]  /*66e0*/  HMMA.16816.F32.BF16 R24, R8, R26, RZ ;  /* 0x0000001a0818723c */ /* 0x000ff000000418ff */
[----:B------:R-:W-:Y:S08]  /*66f0*/  HMMA.16816.F32.BF16 R132, R4, R28, R20 ;  /* 0x0000001c0484723c */ /* 0x000ff00000041814 */
[----:B------:R-:W-:Y:S08]  /*6700*/  HMMA.16816.F32.BF16 R20, R8, R34, RZ ;  /* 0x000000220814723c */ /* 0x000ff000000418ff */
[----:B------:R-:W-:Y:S01]  /*6710*/  HMMA.16816.F32.BF16 R216, R4, R38, R24 ;  /* 0x0000002604d8723c */ /* 0x000fe20000041818 */
[----:B------:R-:W1:Y:S01]  /*6720*/  LDSM.16.MT88.4 R24, [R41+0x10000] ;  /* 0x010000002918783b */ /* 0x000e620000004200 */
[----:B------:R-:W-:-:S02]  /*6730*/  PRMT R15, R40, 0x7770, RZ ;  /* 0x00007770280f7816 */ /* 0x000fc400000000ff */
[----:B------:R-:W-:Y:S01]  /*6740*/  ISETP.LE.U32.AND P6, PT, R85, UR6, PT ;  /* 0x0000000655007c0c */ /* 0x000fe2000bfc3070 */
[----:B------:R-:W-:Y:S07]  /*6750*/  LDSM.16.MT88.4 R36, [R41+0xf000] ;  /* 0x00f000002924783b */ /* 0x000fee0000004200 */
[----:B------:R-:W-:Y:S01]  /*6760*/  HMMA.16816.F32.BF16 R60, R4, R30, R20 ;  /* 0x0000001e043c723c */ /* 0x000fe20000041814 */
[----:B------:R-:W1:Y:S07]  /*6770*/  LDSM.16.MT88.4 R28, [R41+0x10800] ;  /* 0x01080000291c783b */ /* 0x000e6e0000004200 */
[----:B-1----:R-:W-:-:S15]  /*6780*/  HMMA.16816.F32.BF16 R20, R8, R24, RZ ;  /* 0x000000180814723c */ /* 0x002fde00000418ff */
[----:B------:R-:W-:-:S05]  /*6790*/  NOP ;  /* 0x0000000000007918 */ /* 0x000fca0000000000 */
[----:B------:R-:W-:Y:S08]  /*67a0*/  HMMA.16816.F32.BF16 R76, R4, R28, R20 ;  /* 0x0000001c044c723c */ /* 0x000ff00000041814 */
[----:B------:R-:W-:Y:S01]  /*67b0*/  HMMA.16816.F32.BF16 R20, R8, R26, RZ ;  /* 0x0000001a0814723c */ /* 0x000fe200000418ff */
[----:B------:R-:W1:-:S15]  /*67c0*/  LDSM.16.MT88.4 R24, [R52+0x4000] ;  /* 0x004000003418783b */ /* 0x000e5e0000004200 */
[----:B------:R-:W-:-:S04]  /*67d0*/  NOP ;  /* 0x0000000000007918 */ /* 0x000fc80000000000 */
[----:B------:R-:W-:Y:S01]  /*67e0*/  HMMA.16816.F32.BF16 R44, R4, R30, R20 ;  /* 0x0000001e042c723c */ /* 0x000fe20000041814 */
[----:B------:R-:W2:Y:S07]  /*67f0*/  LDSM.16.MT88.4 R28, [R52+0x4800] ;  /* 0x00480000341c783b */ /* 0x000eae0000004200 */
[----:B-1----:R-:W-:-:S15]  /*6800*/  HMMA.16816.F32.BF16 R20, R8, R24, RZ ;  /* 0x000000180814723c */ /* 0x002fde00000418ff */
[----:B------:R-:W-:-:S05]  /*6810*/  NOP ;  /* 0x0000000000007918 */ /* 0x000fca0000000000 */
[----:B--2---:R-:W-:Y:S08]  /*6820*/  HMMA.16816.F32.BF16 R144, R4, R28, R20 ;  /* 0x0000001c0490723c */ /* 0x004ff00000041814 */
[----:B------:R-:W-:Y:S01]  /*6830*/  HMMA.16816.F32.BF16 R20, R8, R26, RZ ;  /* 0x0000001a0814723c */ /* 0x000fe200000418ff */
[----:B------:R-:W-:Y:S02]  /*6840*/  ISETP.LE.U32.AND P3, PT, R15, UR6, PT ;  /* 0x000000060f007c0c */ /* 0x000fe4000bf63070 */
[----:B------:R-:W-:-:S04]  /*6850*/  LOP3.LUT R15, R107, 0xffff, RZ, 0xc0, !PT ;  /* 0x0000ffff6b0f7812 */ /* 0x000fc800078ec0ff */
[----:B------:R-:W-:-:S13]  /*6860*/  ISETP.LE.U32.AND P1, PT, R15, UR6, PT ;  /* 0x000000060f007c0c */ /* 0x000fda000bf23070 */
[----:B------:R-:W-:Y:S01]  /*6870*/  HMMA.16816.F32.BF16 R152, R4, R30, R20 ;  /* 0x0000001e0498723c */ /* 0x000fe20000041814 */
[----:B------:R-:W1:Y:S01]  /*6880*/  LDSM.16.MT88.4 R20, [R92+0x4000] ;  /* 0x004000005c14783b */ /* 0x000e620000004200 */
[----:B------:R-:W-:Y:S01]  /*6890*/  @!P3 HFMA2.BF16_V2 R126, -RZ.H0_H0, RZ.H0_H0, -R173.H0_H0 ;  /* 0x200000ffff7eb231 */ /* 0x000fe200003409ad */
[----:B------:R-:W-:Y:S01]  /*68a0*/  ISETP.GT.U32.AND P5, PT, R99, UR6, PT ;  /* 0x0000000663007c0c */ /* 0x000fe2000bfa4070 */
[----:B------:R-:W-:Y:S01]  /*68b0*/  @!P1 HFMA2.BF16_V2 R139, -RZ.H0_H0, RZ.H0_H0, -R166.H0_H0 ;  /* 0x200000ffff8b9231 */ /* 0x000fe200003409a6 */
[----:B------:R-:W-:Y:S02]  /*68c0*/  ISETP.GT.U32.AND P4, PT, R104, UR6, PT ;  /* 0x0000000668007c0c */ /* 0x000fe4000bf84070 */
[----:B------:R-:W-:Y:S02]  /*68d0*/  @!P3 PRMT R173, R126, 0x5410, RZ ;  /* 0x000054107eadb816 */ /* 0x000fe400000000ff */
[----:B------:R-:W-:Y:S02]  /*68e0*/  ISETP.LE.U32.AND P3, PT, R105, UR6, PT ;  /* 0x0000000669007c0c */ /* 0x000fe4000bf63070 */
[----:B------:R-:W-:-:S02]  /*68f0*/  @!P1 PRMT R166, R139, 0x5410, RZ ;  /* 0x000054108ba69816 */ /* 0x000fc400000000ff */
[----:B------:R-:W-:Y:S01]  /*6900*/  ISETP.GT.U32.AND P1, PT, R106, UR6, PT ;  /* 0x000000066a007c0c */ /* 0x000fe2000bf24070 */
[----:B------:R-:W-:Y:S02]  /*6910*/  @!P6 HFMA2.BF16_V2 R125, -RZ.H0_H0, RZ.H0_H0, -R167.H0_H0 ;  /* 0x200000ffff7de231 */ /* 0x000fe400003409a7 */
[----:B------:R-:W-:Y:S01]  /*6920*/  @P5 HFMA2.BF16_V2 R143, -RZ.H0_H0, RZ.H0_H0, -R170.H0_H0 ;  /* 0x200000ffff8f5231 */ /* 0x000fe200003409aa */
[----:B------:R-:W-:Y:S01]  /*6930*/  LOP3.LUT R15, R86, 0xffff, RZ, 0xc0, !PT ;  /* 0x0000ffff560f7812 */ /* 0x000fe200078ec0ff */
[----:B------:R-:W-:Y:S01]  /*6940*/  @P4 HFMA2.BF16_V2 R142, -RZ.H0_H0, RZ.H0_H0, -R174.H0_H0 ;  /* 0x200000ffff8e4231 */ /* 0x000fe200003409ae */
[----:B------:R-:W-:Y:S02]  /*6950*/  @!P6 PRMT R167, R125, 0x5410, RZ ;  /* 0x000054107da7e816 */ /* 0x000fe400000000ff */
[----:B------:R-:W-:Y:S01]  /*6960*/  ISETP.LE.U32.AND P6, PT, R90, UR6, PT ;  /* 0x000000065a007c0c */ /* 0x000fe2000bfc3070 */
[----:B------:R-:W-:Y:S01]  /*6970*/  HMMA.16816.F32.BF16 R56, R16, R36, R108 ;  /* 0x000000241038723c */ /* 0x000fe2000004186c */
[----:B------:R-:W-:Y:S01]  /*6980*/  @P5 PRMT R170, R143, 0x5410, RZ ;  /* 0x000054108faa5816 */ /* 0x000fe200000000ff */
[----:B------:R2:W2:Y:S01]  /*6990*/  LDL.LU.S16 R125, [R1+0x38] ;  /* 0x00003800017d7983 */ /* 0x0004a20000300600 */
[----:B------:R-:W-:-:S02]  /*69a0*/  ISETP.LE.U32.AND P5, PT, R15, UR6, PT ;  /* 0x000000060f007c0c */ /* 0x000fc4000bfa3070 */
[----:B------:R-:W-:-:S03]  /*69b0*/  @P4 PRMT R174, R142, 0x5410, RZ ;  /* 0x000054108eae4816 */ /* 0x000fc600000000ff */
[----:B-1----:R-:W-:Y:S01]  /*69c0*/  HMMA.16816.F32.BF16 R28, R8, R20, RZ ;  /* 0x00000014081c723c */ /* 0x002fe200000418ff */
[----:B------:R-:W-:-:S07]  /*69d0*/  ISETP.LE.U32.AND P4, PT, R84, UR6, PT ;  /* 0x0000000654007c0c */ /* 0x000fce000bf83070 */
[----:B------:R-:W-:Y:S01]  /*69e0*/  HMMA.16816.F32.BF16 R24, R8, R22, RZ ;  /* 0x000000160818723c */ /* 0x000fe200000418ff */
[----:B------:R-:W-:Y:S01]  /*69f0*/  PRMT R8, R48, 0x7770, RZ ;  /* 0x0000777030087816 */ /* 0x000fe200000000ff */
[----:B------:R-:W-:Y:S02]  /*6a00*/  @!P6 HFMA2.BF16_V2 R127, -RZ.H0_H0, RZ.H0_H0, -R165.H0_H0 ;  /* 0x200000ffff7fe231 */ /* 0x000fe400003409a5 */
[----:B----4-:R-:W-:Y:S02]  /*6a10*/  @!P3 HFMA2.BF16_V2 R88, -RZ.H0_H0, RZ.H0_H0, -R168.H0_H0 ;  /* 0x200000ffff58b231 */ /* 0x010fe400003409a8 */
[----:B-----5:R-:W-:-:S03]  /*6a20*/  @P1 HFMA2.BF16_V2 R54, -RZ.H0_H0, RZ.H0_H0, -R172.H0_H0 ;  /* 0x200000ffff361231 */ /* 0x020fc600003409ac */
[----:B------:R-:W-:Y:S01]  /*6a30*/  PRMT R35, R88, 0x7610, R35 ;  /* 0x0000761058237816 */ /* 0x000fe20000000023 */
[----:B------:R-:W-:Y:S01]  /*6a40*/  IMAD.MOV.U32 R90, RZ, RZ, R72 ;  /* 0x000000ffff5a7224 */ /* 0x000fe200078e0048 */
[----:B------:R-:W-:Y:S02]  /*6a50*/  LDSM.16.MT88.4 R108, [R124+0xd800] ;  /* 0x00d800007c6c783b */ /* 0x000fe40000004200 */
[----:B------:R-:W-:Y:S02]  /*6a60*/  @!P3 PRMT R168, R35, 0x5410, RZ ;  /* 0x0000541023a8b816 */ /* 0x000fe400000000ff */
[----:B------:R-:W-:Y:S02]  /*6a70*/  PRMT R34, R54, 0x7610, R34 ;  /* 0x0000761036227816 */ /* 0x000fe40000000022 */
[----:B------:R-:W-:Y:S02]  /*6a80*/  ISETP.LE.U32.AND P3, PT, R8, UR6, PT ;  /* 0x0000000608007c0c */ /* 0x000fe4000bf63070 */
[----:B------:R-:W-:-:S02]  /*6a90*/  @P1 PRMT R172, R34, 0x5410, RZ ;  /* 0x0000541022ac1816 */ /* 0x000fc400000000ff */
[----:B------:R-:W-:Y:S01]  /*6aa0*/  ISETP.GT.U32.AND P1, PT, R98, UR6, PT ;  /* 0x0000000662007c0c */ /* 0x000fe2000bf24070 */
[----:B------:R-:W-:Y:S01]  /*6ab0*/  @!P5 HFMA2.BF16_V2 R91, -RZ.H0_H0, RZ.H0_H0, -R169.H0_H0 ;  /* 0x200000ffff5bd231 */ /* 0x000fe200003409a9 */
[----:B------:R-:W-:Y:S01]  /*6ac0*/  @!P6 PRMT R165, R127, 0x5410, RZ ;  /* 0x000054107fa5e816 */ /* 0x000fe200000000ff */
[----:B---3--:R-:W-:Y:S01]  /*6ad0*/  @!P4 HFMA2.BF16_V2 R50, -RZ.H0_H0, RZ.H0_H0, -R176.H0_H0 ;  /* 0x200000ffff32c231 */ /* 0x008fe200003409b0 */
[----:B------:R-:W-:Y:S02]  /*6ae0*/  ISETP.LE.U32.AND P6, PT, R87, UR6, PT ;  /* 0x0000000657007c0c */ /* 0x000fe4000bfc3070 */
[----:B------:R-:W-:-:S03]  /*6af0*/  PRMT R10, R91, 0x7610, R10 ;  /* 0x000076105b0a7816 */ /* 0x000fc6000000000a */
[----:B------:R-:W-:Y:S01]  /*6b00*/  @!P3 HFMA2.BF16_V2 R160, -RZ.H0_H0, RZ.H0_H0, -R164.H0_H0 ;  /* 0x200000ffffa0b231 */ /* 0x000fe200003409a4 */
[----:B------:R-:W-:Y:S02]  /*6b10*/  PRMT R9, R50, 0x7610, R9 ;  /* 0x0000761032097816 */ /* 0x000fe40000000009 */
[----:B------:R-:W-:Y:S01]  /*6b20*/  PRMT R8, R14, 0x7770, RZ ;  /* 0x000077700e087816 */ /* 0x000fe200000000ff */
[----:B------:R-:W-:Y:S01]  /*6b30*/  @P1 HFMA2.BF16_V2 R159, -RZ.H0_H0, RZ.H0_H0, -R163.H0_H0 ;  /* 0x200000ffff9f1231 */ /* 0x000fe200003409a3 */
[----:B------:R-:W-:Y:S02]  /*6b40*/  @!P5 PRMT R169, R10, 0x5410, RZ ;  /* 0x000054100aa9d816 */ /* 0x000fe400000000ff */
[----:B------:R-:W-:Y:S02]  /*6b50*/  ISETP.GT.U32.AND P5, PT, R96, UR6, PT ;  /* 0x0000000660007c0c */ /* 0x000fe4000bfa4070 */
[----:B------:R-:W-:Y:S02]  /*6b60*/  @!P3 PRMT R164, R160, 0x5410, RZ ;  /* 0x00005410a0a4b816 */ /* 0x000fe400000000ff */
[----:B------:R-:W-:Y:S01]  /*6b70*/  @!P4 PRMT R176, R9, 0x5410, RZ ;  /* 0x0000541009b0c816 */ /* 0x000fe200000000ff */
[--C-:B------:R-:W-:Y:S01]  /*6b80*/  FFMA.FTZ R9, R117, UR4, -R12.reuse ;  /* 0x0000000475097c23 */ /* 0x100fe2000801080c */
[----:B------:R-:W-:Y:S01]  /*6b90*/  ISETP.LE.U32.AND P3, PT, R8, UR6, PT ;  /* 0x0000000608007c0c */ /* 0x000fe2000bf63070 */
[----:B------:R-:W-:Y:S01]  /*6ba0*/  FFMA.FTZ R8, R115, UR4, -R12 ;  /* 0x0000000473087c23 */ /* 0x000fe2000801080c */
[----:B------:R-:W-:Y:S01]  /*6bb0*/  @P1 PRMT R163, R159, 0x5410, RZ ;  /* 0x000054109fa31816 */ /* 0x000fe200000000ff */
[----:B------:R-:W-:Y:S01]  /*6bc0*/  @!P6 HFMA2.BF16_V2 R55, -RZ.H0_H0, RZ.H0_H0, -R171.H0_H0 ;  /* 0x200000ffff37e231 */ /* 0x000fe200003409ab */
[----:B------:R-:W-:Y:S04]  /*6bd0*/  MUFU.EX2 R159, R9 ;  /* 0x00000009009f7308 */ /* 0x000fe80000000800 */
[----:B------:R1:W3:Y:S01]  /*6be0*/  MUFU.EX2 R160, R8 ;  /* 0x0000000800a07308 */ /* 0x0002e20000000800 */
[----:B------:R-:W-:Y:S01]  /*6bf0*/  PRMT R11, R55, 0x7610, R11 ;  /* 0x00007610370b7816 */ /* 0x000fe2000000000b */
[----:B------:R-:W-:-:S03]  /*6c00*/  @P5 HFMA2.BF16_V2 R158, -RZ.H0_H0, RZ.H0_H0, -R161.H0_H0 ;  /* 0x200000ffff9e5231 */ /* 0x000fc600003409a1 */
[----:B------:R-:W-:Y:S02]  /*6c10*/  @!P6 PRMT R171, R11, 0x5410, RZ ;  /* 0x000054100babe816 */ /* 0x000fe400000000ff */
[----:B------:R-:W-:Y:S01]  /*6c20*/  ISETP.GT.U32.AND P6, PT, R97, UR6, PT ;  /* 0x0000000661007c0c */ /* 0x000fe2000bfc4070 */
[--C-:B------:R-:W-:Y:S01]  /*6c30*/  FFMA.FTZ R11, R118, UR4, -R2.reuse ;  /* 0x00000004760b7c23 */ /* 0x100fe20008010802 */
[----:B------:R-:W-:Y:S01]  /*6c40*/  @P5 PRMT R161, R158, 0x5410, RZ ;  /* 0x000054109ea15816 */ /* 0x000fe200000000ff */
[--C-:B------:R-:W-:Y:S01]  /*6c50*/  FFMA.FTZ R14, R112, UR4, -R2.reuse ;  /* 0x00000004700e7c23 */ /* 0x100fe20008010802 */
[----:B-1----:R-:W-:Y:S01]  /*6c60*/  LOP3.LUT R8, R51, 0xffff, RZ, 0xc0, !PT ;  /* 0x0000ffff33087812 */ /* 0x002fe200078ec0ff */
[--C-:B------:R-:W-:Y:S01]  /*6c70*/  FFMA.FTZ R15, R114, UR4, -R2.reuse ;  /* 0x00000004720f7c23 */ /* 0x100fe20008010802 */
[----:B------:R-:W-:Y:S01]  /*6c80*/  FFMA.FTZ R20, R119, UR4, -R2 ;  /* 0x0000000477147c23 */ /* 0x000fe20008010802 */
[----:B------:R-:W-:Y:S01]  /*6c90*/  IMAD.MOV.U32 R2, RZ, RZ, R32 ;  /* 0x000000ffff027224 */ /* 0x000fe200078e0020 */
[----:B------:R-:W-:Y:S01]  /*6ca0*/  ISETP.LE.U32.AND P5, PT, R8, UR6, PT ;  /* 0x0000000608007c0c */ /* 0x000fe2000bfa3070 */
[----:B------:R-:W-:Y:S01]  /*6cb0*/  IMAD.MOV.U32 R127, RZ, RZ, R64 ;  /* 0x000000ffff7f7224 */ /* 0x000fe200078e0040 */
[----:B---3--:R-:W-:-:S02]  /*6cc0*/  F2FP.BF16.F32.PACK_AB R8, R160, R159 ;  /* 0x0000009fa008723e */ /* 0x008fc400000010ff */
[C---:B------:R-:W-:Y:S02]  /*6cd0*/  PRMT R55, R32.reuse, 0x7772, RZ ;  /* 0x0000777220377816 */ /* 0x040fe400000000ff */
[----:B------:R-:W-:Y:S02]  /*6ce0*/  PRMT R64, R32, 0x7773, RZ ;  /* 0x0000777320407816 */ /* 0x000fe400000000ff */
[----:B------:R-:W-:Y:S01]  /*6cf0*/  ISETP.LE.U32.AND P4, PT, R89, UR6, PT ;  /* 0x0000000659007c0c */ /* 0x000fe2000bf83070 */
[----:B------:R-:W-:Y:S01]  /*6d00*/  FFMA.FTZ R10, R116, UR4, -R12 ;  /* 0x00000004740a7c23 */ /* 0x000fe2000801080c */
[C---:B------:R-:W-:Y:S02]  /*6d10*/  PRMT R23, R8.reuse, 0x7610, R23 ;  /* 0x0000761008177816 */ /* 0x040fe40000000017 */
[----:B------:R-:W-:Y:S02]  /*6d20*/  PRMT R22, R8, 0x7632, R22 ;  /* 0x0000763208167816 */ /* 0x000fe40000000016 */
[----:B------:R-:W-:-:S02]  /*6d30*/  LOP3.LUT R9, R13, 0xffff, RZ, 0xc0, !PT ;  /* 0x0000ffff0d097812 */ /* 0x000fc400078ec0ff */
[----:B------:R-:W-:Y:S02]  /*6d40*/  LOP3.LUT R8, R2, 0xff, RZ, 0xc0, !PT ;  /* 0x000000ff02087812 */ /* 0x000fe400078ec0ff */
[----:B------:R-:W-:Y:S02]  /*6d50*/  PRMT R2, R55, 0x5410, R64 ;  /* 0x0000541037027816 */ /* 0x000fe40000000040 */
[----:B------:R-:W-:Y:S01]  /*6d60*/  PRMT R35, R32, 0x7771, RZ ;  /* 0x0000777120237816 */ /* 0x000fe200000000ff */
[----:B------:R-:W-:Y:S01]  /*6d70*/  @P6 HFMA2.BF16_V2 R156, -RZ.H0_H0, RZ.H0_H0, -R162.H0_H0 ;  /* 0x200000ffff9c6231 */ /* 0x000fe200003409a2 */
[----:B------:R1:W-:Y:S01]  /*6d80*/  MUFU.EX2 R158, R10 ;  /* 0x0000000a009e7308 */ /* 0x0003e20000000800 */
[----:B------:R-:W-:Y:S02]  /*6d90*/  SHF.R.U32.HI R33, RZ, 0x8, R9 ;  /* 0x00000008ff217819 */ /* 0x000fe40000011609 */
[----:B------:R-:W-:Y:S02]  /*6da0*/  LOP3.LUT R9, R2, 0xff00ff, RZ, 0xc0, !PT ;  /* 0x00ff00ff02097812 */ /* 0x000fe400078ec0ff */
[----:B------:R-:W-:-:S02]  /*6db0*/  PRMT R2, R8, 0x5410, R35 ;  /* 0x0000541008027816 */ /* 0x000fc40000000023 */
[----:B------:R-:W-:Y:S02]  /*6dc0*/  ISETP.LE.U32.AND P1, PT, R53, UR6, PT ;  /* 0x0000000635007c0c */ /* 0x000fe4000bf23070 */
[C---:B------:R-:W-:Y:S02]  /*6dd0*/  LOP3.LUT R53, R13.reuse, 0xff, RZ, 0xc0, !PT ;  /* 0x000000ff0d357812 */ /* 0x040fe400078ec0ff */
[----:B-1----:R-:W-:Y:S01]  /*6de0*/  PRMT R10, R13, 0x7632, R10 ;  /* 0x000076320d0a7816 */ /* 0x002fe2000000000a */
[----:B------:R-:W-:Y:S01]  /*6df0*/  MUFU.EX2 R139, R11 ;  /* 0x0000000b008b7308 */ /* 0x000fe20000000800 */
[----:B------:R-:W-:Y:S02]  /*6e00*/  @P6 PRMT R162, R156, 0x5410, RZ ;  /* 0x000054109ca26816 */ /* 0x000fe400000000ff */
[----:B------:R-:W-:Y:S01]  /*6e10*/  SHF.R.U32.HI R54, RZ, 0x18, R13 ;  /* 0x00000018ff367819 */ /* 0x000fe2000001160d */
[----:B------:R-:W1:Y:S01]  /*6e20*/  MUFU.EX2 R156, R14 ;  /* 0x0000000e009c7308 */ /* 0x000e620000000800 */
[----:B------:R-:W-:Y:S01]  /*6e30*/  LOP3.LUT R34, R10, 0xff, RZ, 0xc0, !PT ;  /* 0x000000ff0a227812 */ /* 0x000fe200078ec0ff */
[----:B------:R-:W-:Y:S01]  /*6e40*/  @!P4 HFMA2.BF16_V2 R157, -RZ.H0_H0, RZ.H0_H0, -R175.H0_H0 ;  /* 0x200000ffff9dc231 */ /* 0x000fe200003409af */
[----:B------:R-:W-:Y:S01]  /*6e50*/  HSET2.LE.AND R8, R2, R0, PT ;  /* 0x0000000002087233 */ /* 0x000fe20003803000 */
[----:B------:R-:W-:Y:S01]  /*6e60*/  FFMA.FTZ R12, R113, UR4, -R12 ;  /* 0x00000004710c7c23 */ /* 0x000fe2000801080c */
[----:B------:R-:W-:-:S02]  /*6e70*/  PRMT R2, R53, 0x5410, R33 ;  /* 0x0000541035027816 */ /* 0x000fc40000000021 */
[----:B------:R-:W-:Y:S01]  /*6e80*/  PRMT R10, R34, 0x5410, R54 ;  /* 0x00005410220a7816 */ /* 0x000fe20000000036 */
[----:B------:R3:W-:Y:S01]  /*6e90*/  MUFU.EX2 R143, R15 ;  /* 0x0000000f008f7308 */ /* 0x0007e20000000800 */
[----:B------:R-:W-:-:S03]  /*6ea0*/  @!P4 PRMT R175, R157, 0x5410, RZ ;  /* 0x000054109dafc816 */ /* 0x000fc600000000ff */
[----:B------:R-:W4:Y:S01]  /*6eb0*/  MUFU.EX2 R142, R20 ;  /* 0x00000014008e7308 */ /* 0x000f220000000800 */
[--C-:B------:R-:W-:Y:S02]  /*6ec0*/  HSET2.LE.AND R2, R2, R0.reuse, PT ;  /* 0x0000000002027233 */ /* 0x100fe40003803000 */
[--C-:B------:R-:W-:Y:S01]  /*6ed0*/  HSET2.LE.AND R9, R9, R0.reuse, PT ;  /* 0x0000000009097233 */ /* 0x100fe20003803000 */
[----:B------:R-:W5:Y:S01]  /*6ee0*/  MUFU.EX2 R157, R12 ;  /* 0x0000000c009d7308 */ /* 0x000f620000000800 */
[----:B------:R-:W-:Y:S02]  /*6ef0*/  HSET2.LE.AND R0, R10, R0, PT ;  /* 0x000000000a007233 */ /* 0x000fe40003803000 */
[----:B------:R-:W-:-:S04]  /*6f00*/  PRMT R10, R23, 0x5410, R22 ;  /* 0x00005410170a7816 */ /* 0x000fc80000000016 */
[----:B------:R-:W-:Y:S02]  /*6f10*/  LOP3.LUT R96, R10, R2, RZ, 0xc0, !PT ;  /* 0x000000020a607212 */ /* 0x000fe400078ec0ff */
[----:B-1----:R-:W-:-:S04]  /*6f20*/  F2FP.BF16.F32.PACK_AB R2, R156, R139 ;  /* 0x0000008b9c02723e */ /* 0x002fc800000010ff */
[C---:B---3--:R-:W-:Y:S02]  /*6f30*/  PRMT R15, R2.reuse, 0x7610, R15 ;  /* 0x00007610020f7816 */ /* 0x048fe4000000000f */
[----:B------:R-:W-:Y:S02]  /*6f40*/  PRMT R13, R2, 0x7632, R13 ;  /* 0x00007632020d7816 */ /* 0x000fe4000000000d */
[----:B----4-:R-:W-:Y:S02]  /*6f50*/  F2FP.BF16.F32.PACK_AB R2, R142, R143 ;  /* 0x0000008f8e02723e */ /* 0x010fe400000010ff */
[----:B-----5:R-:W-:Y:S02]  /*6f60*/  F2FP.BF16.F32.PACK_AB R10, R157, R158 ;  /* 0x0000009e9d0a723e */ /* 0x020fe400000010ff */
[C---:B------:R-:W-:Y:S02]  /*6f70*/  PRMT R14, R2.reuse, 0x7610, R14 ;  /* 0x00007610020e7816 */ /* 0x040fe4000000000e */
[----:B------:R-:W-:-:S02]  /*6f80*/  PRMT R12, R2, 0x7632, R12 ;  /* 0x00007632020c7816 */ /* 0x000fc4000000000c */
[----:B------:R-:W-:Y:S02]  /*6f90*/  PRMT R2, R15, 0x5410, R13 ;  /* 0x000054100f027816 */ /* 0x000fe4000000000d */
[C---:B------:R-:W-:Y:S02]  /*6fa0*/  PRMT R21, R10.reuse, 0x7610, R21 ;  /* 0x000076100a157816 */ /* 0x040fe40000000015 */
[----:B------:R-:W-:Y:S02]  /*6fb0*/  PRMT R20, R10, 0x7632, R20 ;  /* 0x000076320a147816 */ /* 0x000fe40000000014 */
[----:B------:R-:W-:Y:S02]  /*6fc0*/  LOP3.LUT R97, R2, R0, RZ, 0xc0, !PT ;  /* 0x0000000002617212 */ /* 0x000fe400078ec0ff */
[----:B------:R-:W-:-:S04]  /*6fd0*/  PRMT R0, R21, 0x5410, R20 ;  /* 0x0000541015007816 */ /* 0x000fc80000000014 */
[----:B------:R-:W-:Y:S02]  /*6fe0*/  LOP3.LUT R98, R0, R8, RZ, 0xc0, !PT ;  /* 0x0000000800627212 */ /* 0x000fe400078ec0ff */
[----:B------:R-:W-:-:S04]  /*6ff0*/  PRMT R0, R14, 0x5410, R12 ;  /* 0x000054100e007816 */ /* 0x000fc8000000000c */
[----:B------:R-:W-:Y:S02]  /*7000*/  LOP3.LUT R99, R0, R9, RZ, 0xc0, !PT ;  /* 0x0000000900637212 */ /* 0x000fe400078ec0ff */
[----:B------:R-:W1:Y:S01]  /*7010*/  LDSM.16.MT88.4 R8, [R92+0x4800] ;  /* 0x004800005c08783b */ /* 0x000e620000004200 */
[----:B------:R-:W-:-:S05]  /*7020*/  IMAD.MOV.U32 R0, RZ, RZ, 0x20 ;  /* 0x00000020ff007424 */ /* 0x000fca00078e00ff */
[----:B------:R-:W-:Y:S01]  /*7030*/  SEL R0, R0, 0xffffffe0, !P0 ;  /* 0xffffffe000007807 */ /* 0x000fe20004000000 */
[----:B------:R-:W-:Y:S01]  /*7040*/  IMAD.MOV.U32 R91, RZ, RZ, R43 ;  /* 0x000000ffff5b7224 */ /* 0x000fe200078e002b */
[----:B------:R-:W-:-:S03]  /*7050*/  ISETP.LE.U32.AND P6, PT, R42, UR6, PT ;  /* 0x000000062a007c0c */ /* 0x000fc6000bfc3070 */
[----:B------:R-:W-:Y:S01]  /*7060*/  IMAD.IADD R0, R0, 0x1, R124 ;  /* 0x0000000100007824 */ /* 0x000fe200078e027c */
[----:B------:R-:W-:-:S04]  /*7070*/  ISETP.LE.U32.AND P4, PT, R49, UR6, PT ;  /* 0x0000000631007c0c */ /* 0x000fc8000bf83070 */
[----:B------:R-:W-:Y:S04]  /*7080*/  LDSM.16.MT88.4 R48, [R0+0xf800] ;  /* 0x00f800000030783b */ /* 0x000fe80000004200 */
[----:B------:R-:W-:Y:S01]  /*7090*/  LDSM.16.MT88.4 R116, [R0+0xd800] ;  /* 0x00d800000074783b */ /* 0x000fe20000004200 */
[C---:B-1----:R-:W-:Y:S08]  /*70a0*/  HMMA.16816.F32.BF16 R40, R4.reuse, R8, R28 ;  /* 0x000000080428723c */ /* 0x042ff0000004181c */
[----:B------:R-:W-:Y:S01]  /*70b0*/  HMMA.16816.F32.BF16 R24, R4, R10, R24 ;  /* 0x0000000a0418723c */ /* 0x000fe20000041818 */
[----:B------:R-:W1:Y:S07]  /*70c0*/  LDSM.16.MT88.4 R4, [R0+0x11000] ;  /* 0x011000000004783b */ /* 0x000e6e0000004200 */
[C---:B-1----:R-:W-:Y:S08]  /*70d0*/  HMMA.16816.F32.BF16 R76, R16.reuse, R4, R76 ;  /* 0x00000004104c723c */ /* 0x042ff0000004184c */
[----:B------:R-:W-:Y:S01]  /*70e0*/  HMMA.16816.F32.BF16 R8, R16, R6, R44 ;  /* 0x000000061008723c */ /* 0x000fe2000004182c */
[----:B------:R-:W1:Y:S07]  /*70f0*/  LDSM.16.MT88.4 R4, [R124+0xd000] ;  /* 0x00d000007c04783b */ /* 0x000e6e0000004200 */
[----:B------:R-:W-:Y:S08]  /*7100*/  HMMA.16816.F32.BF16 R44, R96, R48, R56 ;  /* 0x00000030602c723c */ /* 0x000ff00000041838 */
[C---:B-1----:R-:W-:Y:S01]  /*7110*/  HMMA.16816.F32.BF16 R104, R16.reuse, R4, R244 ;  /* 0x000000041068723c */ /* 0x042fe200000418f4 */
[----:B------:R1:W3:Y:S04]  /*7120*/  LDL.LU.S16 R244, [R1+0x34] ;  /* 0x0000340001f47983 */ /* 0x0002e80000300600 */
[----:B------:R1:W4:Y:S03]  /*7130*/  LDL.LU.S16 R246, [R1+0x30] ;  /* 0x0000300001f67983 */ /* 0x0003260000300600 */
[----:B------:R-:W-:Y:S01]  /*7140*/  HMMA.16816.F32.BF16 R56, R16, R6, R240 ;  /* 0x000000061038723c */ /* 0x000fe200000418f0 */
[----:B------:R1:W5:Y:S04]  /*7150*/  LDL.LU.S16 R247, [R1+0x3c] ;  /* 0x00003c0001f77983 */ /* 0x0003680000300600 */
[----:B------:R1:W2:Y:S04]  /*7160*/  LDL.LU.S16 R245, [R1+0x58] ;  /* 0x0000580001f57983 */ /* 0x0002a80000300600 */
[----:B------:R1:W3:Y:S04]  /*7170*/  LDL.LU.S16 R243, [R1+0x54] ;  /* 0x0000540001f37983 */ /* 0x0002e80000300600 */
[----:B------:R-:W1:Y:S01]  /*7180*/  LDSM.16.MT88.4 R4, [R52+0x1000] ;  /* 0x001000003404783b */ /* 0x000e620000004200 */
[----:B------:R-:W-:-:S02]  /*7190*/  IMAD.MOV.U32 R88, RZ, RZ, R74 ;  /* 0x000000ffff587224 */ /* 0x000fc400078e004a */
[----:B------:R-:W-:Y:S02]  /*71a0*/  IMAD.MOV.U32 R89, RZ, RZ, R75 ;  /* 0x000000ffff597224 */ /* 0x000fe400078e004b */
[----:B------:R-:W-:Y:S02]  /*71b0*/  IMAD.MOV.U32 R126, RZ, RZ, R73 ;  /* 0x000000ffff7e7224 */ /* 0x000fe400078e0049 */
[----:B------:R-:W-:Y:S08]  /*71c0*/  HMMA.16816.F32.BF16 R72, R16, R38, R120 ;  /* 0x000000261048723c */ /* 0x000ff00000041878 */
[----:B------:R-:W-:Y:S01]  /*71d0*/  HMMA.16816.F32.BF16 R112, R96, R116, R80 ;  /* 0x000000746070723c */ /* 0x000fe20000041850 */
[----:B------:R-:W1:Y:S07]  /*71e0*/  LDSM.16.MT88.4 R80, [R0+0x11800] ;  /* 0x011800000050783b */ /* 0x000e6e0000004200 */
[C---:B-1----:R-:W-:Y:S08]  /*71f0*/  HMMA.16816.F32.BF16 R120, R16.reuse, R4, R236 ;  /* 0x000000041078723c */ /* 0x042ff000000418ec */
[----:B------:R-:W-:Y:S01]  /*7200*/  HMMA.16816.F32.BF16 R84, R16, R6, R232 ;  /* 0x000000061054723c */ /* 0x000fe200000418e8 */
[----:B------:R-:W1:Y:S07]  /*7210*/  LDSM.16.MT88.4 R4, [R92+0x1000] ;  /* 0x001000005c04783b */ /* 0x000e6e0000004200 */
[C---:B------:R-:W-:Y:S08]  /*7220*/  HMMA.16816.F32.BF16 R76, R96.reuse, R80, R76 ;  /* 0x00000050604c723c */ /* 0x040ff0000004184c */
[----:B------:R-:W-:Y:S01]  /*7230*/  HMMA.16816.F32.BF16 R80, R96, R82, R8 ;  /* 0x000000526050723c */ /* 0x000fe20000041808 */
[----:B------:R1:W2:Y:S07]  /*7240*/  LDL.LU.S16 R11, [R1+0x88] ;  /* 0x00008800010b7983 */ /* 0x0002ae0000300600 */
        /* <DEDUP_REMOVED lines=8> */
[----:B------:R-:W1:Y:S01]  /*72d0*/  LDSM.16.MT88.4 R4, [R92+0x3000] ;  /* 0x003000005c04783b */ /* 0x000e620000004200 */
[----:B---3--:R-:W-:-:S05]  /*72e0*/  @!P1 HFMA2.BF16_V2 R243, -RZ.H0_H0, RZ.H0_H0, -R138.H0_H0 ;  /* 0x200000fffff39231 */ /* 0x008fca000034098a */
[----:B------:R-:W-:-:S04]  /*72f0*/  PRMT R10, R243, 0x7610, R10 ;  /* 0x00007610f30a7816 */ /* 0x000fc8000000000a */
[----:B------:R-:W-:Y:S02]  /*7300*/  @!P1 PRMT R138, R10, 0x5410, RZ ;  /* 0x000054100a8a9816 */ /* 0x000fe400000000ff */
[----:B------:R3:W3:Y:S01]  /*7310*/  LDL.LU.S16 R10, [R1+0x7c] ;  /* 0x00007c00010a7983 */ /* 0x0006e20000300600 */
[C---:B-1----:R-:W-:Y:S08]  /*7320*/  HMMA.16816.F32.BF16 R212, R16.reuse, R4, R212 ;  /* 0x0000000410d4723c */ /* 0x042ff000000418d4 */
[----:B------:R-:W-:Y:S01]  /*7330*/  HMMA.16816.F32.BF16 R216, R16, R6, R216 ;  /* 0x0000000610d8723c */ /* 0x000fe200000418d8 */
[----:B------:R-:W1:Y:S07]  /*7340*/  LDSM.16.MT88.4 R4, [R124+0x11000] ;  /* 0x011000007c04783b */ /* 0x000e6e0000004200 */
[----:B------:R-:W-:Y:S08]  /*7350*/  HMMA.16816.F32.BF16 R116, R96, R118, R68 ;  /* 0x000000766074723c */ /* 0x000ff00000041844 */
[----:B-1----:R-:W-:Y:S01]  /*7360*/  HMMA.16816.F32.BF16 R68, R16, R4, R132 ;  /* 0x000000041044723c */ /* 0x002fe20000041884 */
[----:B------:R-:W-:-:S02]  /*7370*/  @!P5 HFMA2.BF16_V2 R244, -RZ.H0_H0, RZ.H0_H0, -R137.H0_H0 ;  /* 0x200000fffff4d231 */ /* 0x000fc40000340989 */
[----:B----4-:R-:W-:Y:S01]  /*7380*/  @!P4 HFMA2.BF16_V2 R246, -RZ.H0_H0, RZ.H0_H0, -R103.H0_H0 ;  /* 0x200000fffff6c231 */ /* 0x010fe20000340967 */
[----:B------:R-:W-:Y:S01]  /*7390*/  ISETP.GT.U32.AND P1, PT, R65, UR6, PT ;  /* 0x0000000641007c0c */ /* 0x000fe2000bf24070 */
[----:B-----5:R-:W-:Y:S02]  /*73a0*/  @!P6 HFMA2.BF16_V2 R247, -RZ.H0_H0, RZ.H0_H0, -R95.H0_H0 ;  /* 0x200000fffff7e231 */ /* 0x020fe4000034095f */
[----:B--2---:R-:W-:Y:S01]  /*73b0*/  @!P3 HFMA2.BF16_V2 R125, -RZ.H0_H0, RZ.H0_H0, -R93.H0_H0 ;  /* 0x200000ffff7db231 */ /* 0x004fe2000034095d */
[----:B------:R-:W-:Y:S01]  /*73c0*/  HMMA.16816.F32.BF16 R60, R16, R6, R60 ;  /* 0x00000006103c723c */ /* 0x000fe2000004183c */
[----:B------:R-:W1:Y:S01]  /*73d0*/  LDSM.16.MT88.4 R4, [R52+0x5000] ;  /* 0x005000003404783b */ /* 0x000e620000004200 */
[----:B------:R-:W-:Y:S02]  /*73e0*/  IMAD.MOV.U32 R243, RZ, RZ, R89 ;  /* 0x000000fffff37224 */ /* 0x000fe400078e0059 */
[----:B------:R-:W-:Y:S01]  /*73f0*/  IMAD.MOV.U32 R242, RZ, RZ, R90 ;  /* 0x000000fffff27224 */ /* 0x000fe200078e005a */
[----:B------:R-:W-:Y:S03]  /*7400*/  STG.E.U16 desc[UR16][R184.64], R167 ;  /* 0x000000a7b8007986 */ /* 0x000fe6000c101510 */
[C---:B------:R-:W-:Y:S01]  /*7410*/  HMMA.16816.F32.BF16 R48, R96.reuse, R50, R72 ;  /* 0x000000326030723c */ /* 0x040fe20000041848 */
[----:B------:R-:W-:Y:S01]  /*7420*/  PRMT R2, R246, 0x7610, R2 ;  /* 0x00007610f6027816 */ /* 0x000fe20000000002 */
[----:B------:R-:W-:Y:S01]  /*7430*/  @P1 HFMA2.BF16_V2 R245, -RZ.H0_H0, RZ.H0_H0, -R136.H0_H0 ;  /* 0x200000fffff51231 */ /* 0x000fe20000340988 */
[----:B------:R-:W-:Y:S01]  /*7440*/  PRMT R0, R247, 0x7610, R0 ;  /* 0x00007610f7007816 */ /* 0x000fe20000000000 */
[----:B------:R-:W-:Y:S04]  /*7450*/  LDSM.16.MT88.4 R72, [R124+0x11800] ;  /* 0x011800007c48783b */ /* 0x000fe80000004200 */
[----:B------:R-:W-:Y:S01]  /*7460*/  HMMA.16816.F32.BF16 R104, R96, R108, R104 ;  /* 0x0000006c6068723c */ /* 0x000fe20000041868 */
[----:B------:R-:W-:Y:S04]  /*7470*/  STG.E.U16 desc[UR16][R184.64+0x2], R166 ;  /* 0x000002a6b8007986 */ /* 0x000fe8000c101510 */
[----:B------:R-:W-:Y:S03]  /*7480*/  LDSM.16.MT88.4 R132, [R92+0x1800] ;  /* 0x001800005c84783b */ /* 0x000fe60000004200 */
[C---:B-1----:R-:W-:Y:S08]  /*7490*/  HMMA.16816.F32.BF16 R144, R16.reuse, R4, R144 ;  /* 0x000000041090723c */ /* 0x042ff00000041890 */
[C---:B------:R-:W-:Y:S01]  /*74a0*/  HMMA.16816.F32.BF16 R152, R16.reuse, R6, R152 ;  /* 0x000000061098723c */ /* 0x040fe20000041898 */
[----:B------:R-:W1:Y:S07]  /*74b0*/  LDSM.16.MT88.4 R4, [R92+0x5000] ;  /* 0x005000005c04783b */ /* 0x000e6e0000004200 */
[----:B-1----:R-:W-:Y:S01]  /*74c0*/  HMMA.16816.F32.BF16 R180, R16, R4, R40 ;  /* 0x0000000410b4723c */ /* 0x002fe20000041828 */
[----:B------:R-:W1:Y:S01]  /*74d0*/  LDSM.16.MT88.4 R40, [R124+0xf800] ;  /* 0x00f800007c28783b */ /* 0x000e620000004200 */
[----:B------:R-:W-:-:S06]  /*74e0*/  PRMT R4, R244, 0x7610, R4 ;  /* 0x00007610f4047816 */ /* 0x000fcc0000000004 */
[----:B------:R-:W-:Y:S01]  /*74f0*/  HMMA.16816.F32.BF16 R24, R16, R6, R24 ;  /* 0x000000061018723c */ /* 0x000fe20000041818 */
[----:B------:R-:W-:Y:S02]  /*7500*/  @!P5 PRMT R137, R4, 0x5410, RZ ;  /* 0x000054100489d816 */ /* 0x000fe400000000ff */
[----:B------:R-:W-:Y:S02]  /*7510*/  ISETP.GT.U32.AND P5, PT, R66, UR6, PT ;  /* 0x0000000642007c0c */ /* 0x000fe4000bfa4070 */
[----:B------:R-:W-:Y:S02]  /*7520*/  @!P4 PRMT R103, R2, 0x5410, RZ ;  /* 0x000054100267c816 */ /* 0x000fe400000000ff */
[----:B------:R-:W-:Y:S01]  /*7530*/  ISETP.GT.U32.AND P4, PT, R67, UR6, PT ;  /* 0x0000000643007c0c */ /* 0x000fe2000bf84070 */
[C---:B-1----:R-:W-:Y:S08]  /*7540*/  HMMA.16816.F32.BF16 R36, R96.reuse, R40, R36 ;  /* 0x000000286024723c */ /* 0x042ff00000041824 */
[----:B------:R-:W-:Y:S01]  /*7550*/  HMMA.16816.F32.BF16 R40, R96, R42, R28 ;  /* 0x0000002a6028723c */ /* 0x000fe2000004181c */
[----:B------:R1:W2:Y:S04]  /*7560*/  LDL.LU.S16 R28, [R1+0x8c] ;  /* 0x00008c00011c7983 */ /* 0x0002a80000300600 */
[----:B------:R1:W4:Y:S04]  /*7570*/  LDL.LU.S16 R19, [R1+0x94] ;  /* 0x0000940001137983 */ /* 0x0003280000300600 */
[----:B------:R1:W5:Y:S01]  /*7580*/  LDL.LU.S16 R4, [R1+0x90] ;  /* 0x0000900001047983 */ /* 0x0003620000300600 */
[----:B------:R-:W-:Y:S01]  /*7590*/  @P5 HFMA2.BF16_V2 R11, -RZ.H0_H0, RZ.H0_H0, -R102.H0_H0 ;  /* 0x200000ffff0b5231 */ /* 0x000fe20000340966 */
[----:B------:R-:W-:-:S04]  /*75a0*/  PRMT R17, R245, 0x7610, R17 ;  /* 0x00007610f5117816 */ /* 0x000fc80000000011 */
[----:B------:R-:W-:Y:S02]  /*75b0*/  PRMT R9, R11, 0x7610, R9 ;  /* 0x000076100b097816 */ /* 0x000fe40000000009 */
[----:B------:R-:W-:Y:S02]  /*75c0*/  @P1 PRMT R136, R17, 0x5410, RZ ;  /* 0x0000541011881816 */ /* 0x000fe400000000ff */
[----:B------:R1:W2:Y:S01]  /*75d0*/  LDL.LU.S16 R17, [R1+0x98] ;  /* 0x0000980001117983 */ /* 0x0002a20000300600 */
[----:B------:R-:W-:-:S03]  /*75e0*/  @P5 PRMT R102, R9, 0x5410, RZ ;  /* 0x0000541009665816 */ /* 0x000fc600000000ff */
[----:B------:R1:W2:Y:S01]  /*75f0*/  LDL.LU.S16 R11, [R1+0xa8] ;  /* 0x0000a800010b7983 */ /* 0x0002a20000300600 */
[----:B---3--:R-:W-:-:S05]  /*7600*/  @P4 HFMA2.BF16_V2 R10, -RZ.H0_H0, RZ.H0_H0, -R94.H0_H0 ;  /* 0x200000ffff0a4231 */ /* 0x008fca000034095e */
[----:B------:R-:W-:Y:S02]  /*7610*/  PRMT R8, R10, 0x7610, R8 ;  /* 0x000076100a087816 */ /* 0x000fe40000000008 */
[----:B------:R1:W3:Y:S04]  /*7620*/  LDL.LU.S16 R10, [R1+0xa4] ;  /* 0x0000a400010a7983 */ /* 0x0002e80000300600 */
[----:B------:R1:W3:Y:S01]  /*7630*/  LDL.LU.S16 R9, [R1+0xa0] ;  /* 0x0000a00001097983 */ /* 0x0002e20000300600 */
[----:B------:R-:W-:-:S03]  /*7640*/  @P4 PRMT R94, R8, 0x5410, RZ ;  /* 0x00005410085e4816 */ /* 0x000fc600000000ff */
[----:B------:R1:W3:Y:S01]  /*7650*/  LDL.LU.S16 R8, [R1+0x9c] ;  /* 0x00009c0001087983 */ /* 0x0002e20000300600 */
[----:B------:R-:W-:Y:S02]  /*7660*/  @!P6 PRMT R95, R0, 0x5410, RZ ;  /* 0x00005410005fe816 */ /* 0x000fe400000000ff */
[----:B------:R-:W-:Y:S02]  /*7670*/  PRMT R29, R125, 0x7610, R29 ;  /* 0x000076107d1d7816 */ /* 0x000fe4000000001d */
[----:B------:R-:W-:Y:S02]  /*7680*/  LOP3.LUT R0, R33, 0xffff, RZ, 0xc0, !PT ;  /* 0x0000ffff21007812 */ /* 0x000fe400078ec0ff */
[----:B------:R-:W-:Y:S02]  /*7690*/  @!P3 PRMT R93, R29, 0x5410, RZ ;  /* 0x000054101d5db816 */ /* 0x000fe400000000ff */
[----:B------:R-:W-:Y:S02]  /*76a0*/  ISETP.LE.U32.AND P3, PT, R0, UR6, PT ;  /* 0x0000000600007c0c */ /* 0x000fe4000bf63070 */
[----:B------:R-:W-:-:S02]  /*76b0*/  ISETP.LE.U32.AND P1, PT, R34, UR6, PT ;  /* 0x0000000622007c0c */ /* 0x000fc4000bf23070 */
[----:B------:R-:W-:Y:S01]  /*76c0*/  PRMT R2, R32, 0x7770, RZ ;  /* 0x0000777020027816 */ /* 0x000fe200000000ff */
[----:B------:R-:W-:-:S03]  /*76d0*/  IMAD.MOV.U32 R244, RZ, RZ, R88 ;  /* 0x000000fffff47224 */ /* 0x000fc600078e0058 */
[----:B------:R-:W-:Y:S01]  /*76e0*/  ISETP.LE.U32.AND P5, PT, R2, UR6, PT ;  /* 0x0000000602007c0c */ /* 0x000fe2000bfa3070 */
[----:B------:R-:W-:Y:S01]  /*76f0*/  IMAD.MOV.U32 R245, RZ, RZ, R91 ;  /* 0x000000fffff57224 */ /* 0x000fe200078e005b */
[----:B------:R-:W-:Y:S01]  /*7700*/  ISETP.LE.U32.AND P6, PT, R53, UR6, PT ;  /* 0x0000000635007c0c */ /* 0x000fe2000bfc3070 */
[----:B------:R-:W-:Y:S01]  /*7710*/  IMAD.MOV.U32 R246, RZ, RZ, R127 ;  /* 0x000000fffff67224 */ /* 0x000fe200078e007f */
[----:B------:R-:W-:Y:S01]  /*7720*/  ISETP.GT.U32.AND P4, PT, R35, UR6, PT ;  /* 0x0000000623007c0c */ /* 0x000fe2000bf84070 */
[----:B------:R-:W-:Y:S01]  /*7730*/  IMAD.MOV.U32 R247, RZ, RZ, R126 ;  /* 0x000000fffff77224 */ /* 0x000fe200078e007e */
[C---:B------:R-:W-:Y:S01]  /*7740*/  HMMA.16816.F32.BF16 R108, R96.reuse, R110, R56 ;  /* 0x0000006e606c723c */ /* 0x040fe20000041838 */
[----:B------:R-:W1:Y:S04]  /*7750*/  LDSM.16.MT88.4 R124, [R52+0x1800] ;  /* 0x00180000347c783b */ /* 0x000e680000004200 */
[----:B------:R-:W-:Y:S04]  /*7760*/  LDSM.16.MT88.4 R56, [R52+0x3800] ;  /* 0x003800003438783b */ /* 0x000fe80000004200 */
[----:B------:R-:W1:Y:S01]  /*7770*/  LDSM.16.MT88.4 R88, [R52+0x5800] ;  /* 0x005800003458783b */ /* 0x000e620000004200 */
[C---:B------:R-:W-:Y:S08]  /*7780*/  HMMA.16816.F32.BF16 R68, R96.reuse, R72, R68 ;  /* 0x000000486044723c */ /* 0x040ff00000041844 */
[C---:B------:R-:W-:Y:S08]  /*7790*/  HMMA.16816.F32.BF16 R72, R96.reuse, R74, R60 ;  /* 0x0000004a6048723c */ /* 0x040ff0000004183c */
[C---:B-1----:R-:W-:Y:S08]  /*77a0*/  HMMA.16816.F32.BF16 R120, R96.reuse, R124, R120 ;  /* 0x0000007c6078723c */ /* 0x042ff00000041878 */
[C---:B------:R-:W-:Y:S08]  /*77b0*/  HMMA.16816.F32.BF16 R124, R96.reuse, R126, R84 ;  /* 0x0000007e607c723c */ /* 0x040ff00000041854 */
[C---:B------:R-:W-:Y:S08]  /*77c0*/  HMMA.16816.F32.BF16 R84, R96.reuse, R88, R144 ;  /* 0x000000586054723c */ /* 0x040ff00000041890 */
[----:B------:R-:W-:Y:S01]  /*77d0*/  HMMA.16816.F32.BF16 R88, R96, R90, R152 ;  /* 0x0000005a6058723c */ /* 0x000fe20000041898 */
[----:B----4-:R-:W-:-:S02]  /*77e0*/  @!P3 HFMA2.BF16_V2 R19, -RZ.H0_H0, RZ.H0_H0, -R22.H0_H0 ;  /* 0x200000ffff13b231 */ /* 0x010fc40000340916 */
[----:B-----5:R-:W-:-:S03]  /*77f0*/  @!P1 HFMA2.BF16_V2 R4, -RZ.H0_H0, RZ.H0_H0, -R15.H0_H0 ;  /* 0x200000ffff049231 */ /* 0x020fc6000034090f */
[----:B------:R-:W-:Y:S02]  /*7800*/  PRMT R0, R19, 0x7610, R0 ;  /* 0x0000761013007816 */ /* 0x000fe40000000000 */
[----:B------:R-:W-:Y:S02]  /*7810*/  PRMT R2, R4, 0x7610, R2 ;  /* 0x0000761004027816 */ /* 0x000fe40000000002 */
[----:B------:R-:W-:Y:S01]  /*7820*/  @!P3 PRMT R22, R0, 0x5410, RZ ;  /* 0x000054100016b816 */ /* 0x000fe200000000ff */
[----:B------:R-:W-:Y:S01]  /*7830*/  FADD.FTZ R0, R243, R242 ;  /* 0x000000f2f3007221 */ /* 0x000fe20000010000 */
[----:B------:R-:W-:Y:S01]  /*7840*/  @!P1 PRMT R15, R2, 0x5410, RZ ;  /* 0x00005410020f9816 */ /* 0x000fe200000000ff */
[----:B------:R-:W-:Y:S02]  /*7850*/  FADD.FTZ R2, R249, R224 ;  /* 0x000000e0f9027221 */ /* 0x000fe40000010000 */
[----:B------:R-:W-:Y:S02]  /*7860*/  FADD.FTZ R4, R244, R0 ;  /* 0x00000000f4047221 */ /* 0x000fe40000010000 */
[----:B------:R-:W-:-:S02]  /*7870*/  FADD.FTZ R0, R250, R2 ;  /* 0x00000002fa007221 */ /* 0x000fc40000010000 */
[----:B------:R-:W-:Y:S01]  /*7880*/  FADD.FTZ R2, R245, R4 ;  /* 0x00000004f5027221 */ /* 0x000fe20000010000 */
[----:B------:R-:W-:Y:S01]  /*7890*/  ISETP.GT.U32.AND P3, PT, R55, UR6, PT ;  /* 0x0000000637007c0c */ /* 0x000fe2000bf64070 */
[----:B------:R-:W1:Y:S01]  /*78a0*/  LDC R245, c[0x0][0x448] ;  /* 0x00011200fff57b82 */ /* 0x000e620000000800 */
[----:B------:R-:W-:Y:S01]  /*78b0*/  ISETP.GT.U32.AND P1, PT, R64, UR6, PT ;  /* 0x0000000640007c0c */ /* 0x000fe2000bf24070 */
[----:B------:R-:W-:Y:S01]  /*78c0*/  FADD.FTZ R0, R248, R0 ;  /* 0x00000000f8007221 */ /* 0x000fe20000010000 */
[----:B--2---:R-:W-:Y:S02]  /*78d0*/  @!P6 HFMA2.BF16_V2 R28, -RZ.H0_H0, RZ.H0_H0, -R23.H0_H0 ;  /* 0x200000ffff1ce231 */ /* 0x004fe40000340917 */
[----:B------:R-:W-:Y:S01]  /*78e0*/  FADD.FTZ R2, R251, R2 ;  /* 0x00000002fb027221 */ /* 0x000fe20000010000 */
[----:B------:R-:W-:Y:S02]  /*78f0*/  @!P5 HFMA2.BF16_V2 R11, -RZ.H0_H0, RZ.H0_H0, -R21.H0_H0 ;  /* 0x200000ffff0bd231 */ /* 0x000fe40000340915 */
[----:B------:R-:W-:Y:S01]  /*7900*/  FADD.FTZ R0, R207, R0 ;  /* 0x00000000cf007221 */ /* 0x000fe20000010000 */
[----:B------:R-:W2:Y:S01]  /*7910*/  LDSM.16.MT88.4 R64, [R92+0x3800] ;  /* 0x003800005c40783b */ /* 0x000ea20000004200 */
[----:B------:R-:W-:Y:S01]  /*7920*/  FADD.FTZ R2, R246, R2 ;  /* 0x00000002f6027221 */ /* 0x000fe20000010000 */
[----:B------:R-:W-:Y:S01]  /*7930*/  PRMT R18, R28, 0x7610, R18 ;  /* 0x000076101c127816 */ /* 0x000fe20000000012 */
[----:B------:R-:W-:-:S02]  /*7940*/  FADD.FTZ R0, R252, R0 ;  /* 0x00000000fc007221 */ /* 0x000fc40000010000 */
[----:B------:R-:W-:Y:S01]  /*7950*/  FADD.FTZ R2, R206, R2 ;  /* 0x00000002ce027221 */ /* 0x000fe20000010000 */
[----:B------:R-:W-:Y:S01]  /*7960*/  @!P6 PRMT R23, R18, 0x5410, RZ ;  /* 0x000054101217e816 */ /* 0x000fe200000000ff */
[----:B------:R-:W-:Y:S01]  /*7970*/  FADD.FTZ R0, R202, R0 ;  /* 0x00000000ca007221 */ /* 0x000fe20000010000 */
[----:B------:R-:W-:Y:S01]  /*7980*/  ISETP.LE.U32.AND P6, PT, R54, UR6, PT ;  /* 0x0000000636007c0c */ /* 0x000fe2000bfc3070 */
[----:B------:R-:W-:Y:S02]  /*7990*/  FADD.FTZ R2, R225, R2 ;  /* 0x00000002e1027221 */ /* 0x000fe40000010000 */
[----:B------:R-:W-:Y:S02]  /*79a0*/  FADD.FTZ R0, R203, R0 ;  /* 0x00000000cb007221 */ /* 0x000fe40000010000 */
[----:B------:R-:W-:Y:S02]  /*79b0*/  FADD.FTZ R2, R199, R2 ;  /* 0x00000002c7027221 */ /* 0x000fe40000010000 */
[----:B------:R-:W-:-:S02]  /*79c0*/  FADD.FTZ R0, R179, R0 ;  /* 0x00000000b3007221 */ /* 0x000fc40000010000 */
[----:B------:R-:W-:Y:S02]  /*79d0*/  FADD.FTZ R2, R196, R2 ;  /* 0x00000002c4027221 */ /* 0x000fe40000010000 */
[----:B------:R-:W-:Y:S02]  /*79e0*/  FADD.FTZ R0, R188, R0 ;  /* 0x00000000bc007221 */ /* 0x000fe40000010000 */
[----:B------:R-:W-:Y:S02]  /*79f0*/  @!P6 HFMA2.BF16_V2 R17, -RZ.H0_H0, RZ.H0_H0, -R13.H0_H0 ;  /* 0x200000ffff11e231 */ /* 0x000fe4000034090d */
[----:B------:R-:W-:Y:S01]  /*7a00*/  FADD.FTZ R2, R194, R2 ;  /* 0x00000002c2027221 */ /* 0x000fe20000010000 */
[----:B------:R-:W-:Y:S01]  /*7a10*/  FADD.FTZ R0, R190, R0 ;  /* 0x00000000be007221 */ /* 0x000fe20000010000 */
[----:B------:R-:W-:Y:S02]  /*7a20*/  PRMT R7, R11, 0x7610, R7 ;  /* 0x000076100b077816 */ /* 0x000fe40000000007 */
[----:B------:R-:W-:-:S02]  /*7a30*/  PRMT R16, R17, 0x7610, R16 ;  /* 0x0000761011107816 */ /* 0x000fc40000000010 */
[----:B------:R-:W-:Y:S02]  /*7a40*/  @!P5 PRMT R21, R7, 0x5410, RZ ;  /* 0x000054100715d816 */ /* 0x000fe400000000ff */
[----:B------:R-:W-:Y:S01]  /*7a50*/  @!P6 PRMT R13, R16, 0x5410, RZ ;  /* 0x00005410100de816 */ /* 0x000fe200000000ff */
[----:B------:R-:W-:Y:S02]  /*7a60*/  IMAD.MOV.U32 R243, RZ, RZ, R247 ;  /* 0x000000fffff37224 */ /* 0x000fe400078e00f7 */
[----:B---3--:R-:W-:Y:S02]  /*7a70*/  @P3 HFMA2.BF16_V2 R9, -RZ.H0_H0, RZ.H0_H0, -R14.H0_H0 ;  /* 0x200000ffff093231 */ /* 0x008fe4000034090e */
[----:B------:R-:W-:-:S03]  /*7a80*/  @P1 HFMA2.BF16_V2 R8, -RZ.H0_H0, RZ.H0_H0, -R12.H0_H0 ;  /* 0x200000ffff081231 */ /* 0x000fc6000034090c */
[----:B------:R-:W-:Y:S01]  /*7a90*/  PRMT R4, R9, 0x7610, R4 ;  /* 0x0000761009047816 */ /* 0x000fe20000000004 */
[----:B------:R-:W-:Y:S01]  /*7aa0*/  @P4 HFMA2.BF16_V2 R10, -RZ.H0_H0, RZ.H0_H0, -R20.H0_H0 ;  /* 0x200000ffff0a4231 */ /* 0x000fe20000340914 */
[----:B------:R-:W-:Y:S02]  /*7ab0*/  PRMT R5, R8, 0x7610, R5 ;  /* 0x0000761008057816 */ /* 0x000fe40000000005 */
[----:B------:R-:W-:Y:S01]  /*7ac0*/  @P3 PRMT R14, R4, 0x5410, RZ ;  /* 0x00005410040e3816 */ /* 0x000fe200000000ff */
[----:B-1----:R-:W-:Y:S01]  /*7ad0*/  IMAD.SHL.U32 R4, R245, 0x8, RZ ;  /* 0x00000008f5047824 */ /* 0x002fe200078e00ff */
[----:B------:R-:W-:-:S03]  /*7ae0*/  @P1 PRMT R12, R5, 0x5410, RZ ;  /* 0x00005410050c1816 */ /* 0x000fc600000000ff */
[----:B------:R-:W-:Y:S01]  /*7af0*/  IMAD.WIDE R4, R4, 0x2, R184 ;  /* 0x0000000204047825 */ /* 0x000fe200078e02b8 */
[----:B------:R-:W-:Y:S02]  /*7b00*/  PRMT R6, R10, 0x7610, R6 ;  /* 0x000076100a067816 */ /* 0x000fe40000000006 */
[----:B------:R-:W1:Y:S02]  /*7b10*/  LDSM.16.MT88.4 R8, [R92+0x5800] ;  /* 0x005800005c08783b */ /* 0x000e640000004200 */
[----:B------:R-:W-:Y:S02]  /*7b20*/  @P4 PRMT R20, R6, 0x5410, RZ ;  /* 0x0000541006144816 */ /* 0x000fe400000000ff */
[----:B------:R-:W-:Y:S01]  /*7b30*/  STG.E.U16 desc[UR16][R4.64], R165 ;  /* 0x000000a504007986 */ /* 0x000fe2000c101510 */
[----:B------:R-:W-:-:S03]  /*7b40*/  FADD.FTZ R6, R195, R2 ;  /* 0x00000002c3067221 */ /* 0x000fc60000010000 */
[----:B------:R-:W-:Y:S01]  /*7b50*/  STG.E.U16 desc[UR16][R4.64+0x2], R168 ;  /* 0x000002a804007986 */ /* 0x000fe2000c101510 */
[----:B------:R-:W-:-:S03]  /*7b60*/  FADD.FTZ R2, R178, R0 ;  /* 0x00000000b2027221 */ /* 0x000fc60000010000 */
[----:B------:R-:W-:Y:S04]  /*7b70*/  STG.E.U16 desc[UR16][R184.64+0x10], R173 ;  /* 0x000010adb8007986 */ /* 0x000fe8000c101510 */
[----:B------:R-:W-:Y:S04]  /*7b80*/  STG.E.U16 desc[UR16][R184.64+0x12], R170 ;  /* 0x000012aab8007986 */ /* 0x000fe8000c101510 */
[----:B------:R-:W-:Y:S04]  /*7b90*/  STG.E.U16 desc[UR16][R4.64+0x10], R174 ;  /* 0x000010ae04007986 */ /* 0x000fe8000c101510 */
[----:B------:R-:W-:Y:S04]  /*7ba0*/  STG.E.U16 desc[UR16][R4.64+0x12], R172 ;  /* 0x000012ac04007986 */ /* 0x000fe8000c101510 */
[----:B------:R-:W-:Y:S04]  /*7bb0*/  STG.E.U16 desc[UR16][R184.64+0x20], R171 ;  /* 0x000020abb8007986 */ /* 0x000fe8000c101510 */
[----:B------:R-:W-:Y:S01]  /*7bc0*/  STG.E.U16 desc[UR16][R184.64+0x22], R169 ;  /* 0x000022a9b8007986 */ /* 0x000fe2000c101510 */
[----:B------:R-:W-:-:S03]  /*7bd0*/  FADD.FTZ R0, R159, R6 ;  /* 0x000000069f007221 */ /* 0x000fc60000010000 */
[----:B------:R-:W-:Y:S04]  /*7be0*/  STG.E.U16 desc[UR16][R4.64+0x20], R176 ;  /* 0x000020b004007986 */ /* 0x000fe8000c101510 */
        /* <DEDUP_REMOVED lines=23> */
[----:B------:R3:W-:Y:S01]  /*7d60*/  STG.E.U16 desc[UR16][R4.64+0x72], R12 ;  /* 0x0000720c04007986 */ /* 0x0007e2000c101510 */
[----:B------:R-:W-:Y:S01]  /*7d70*/  ISETP.GT.U32.AND P3, PT, R177, R243, PT ;  /* 0x000000f3b100720c */ /* 0x000fe20003f64070 */
[----:B------:R-:W-:Y:S01]  /*7d80*/  HMMA.16816.F32.BF16 R52, R96, R56, R128 ;  /* 0x000000386034723c */ /* 0x000fe20000041880 */
[----:B---3--:R-:W-:Y:S01]  /*7d90*/  FADD.FTZ R4, R158, R0 ;  /* 0x000000009e047221 */ /* 0x008fe20000010000 */
[----:B------:R-:W-:-:S03]  /*7da0*/  FADD.FTZ R0, R143, R2 ;  /* 0x000000028f007221 */ /* 0x000fc60000010000 */
[----:B------:R-:W-:Y:S01]  /*7db0*/  FADD.FTZ R240, R157, R4 ;  /* 0x000000049df07221 */ /* 0x000fe20000010000 */
[----:B------:R-:W-:-:S05]  /*7dc0*/  FADD.FTZ R241, R142, R0 ;  /* 0x000000008ef17221 */ /* 0x000fca0000010000 */
[----:B------:R3:W-:Y:S04]  /*7dd0*/  STL [R1+0x58], R241 ;  /* 0x000058f101007387 */ /* 0x0007e80000100800 */
[----:B------:R3:W-:Y:S01]  /*7de0*/  STL [R1+0x54], R240 ;  /* 0x000054f001007387 */ /* 0x0007e20000100800 */
[----:B------:R-:W-:Y:S01]  /*7df0*/  HMMA.16816.F32.BF16 R128, R96, R132, R208 ;  /* 0x000000846080723c */ /* 0x000fe200000418d0 */
[----:B------:R-:W-:-:S07]  /*7e00*/  IADD3 R251, P1, PT, R184, -0x80, RZ ;  /* 0xffffff80b8fb7810 */ /* 0x000fce0007f3e0ff */
[C---:B--2---:R-:W-:Y:S08]  /*7e10*/  HMMA.16816.F32.BF16 R60, R96.reuse, R64, R212 ;  /* 0x00000040603c723c */ /* 0x044ff000000418d4 */
[C---:B------:R-:W-:Y:S08]  /*7e20*/  HMMA.16816.F32.BF16 R56, R96.reuse, R58, R148 ;  /* 0x0000003a6038723c */ /* 0x040ff00000041894 */
[----:B------:R-:W-:Y:S01]  /*7e30*/  HMMA.16816.F32.BF16 R132, R96, R134, R220 ;  /* 0x000000866084723c */ /* 0x000fe200000418dc */
[----:B------:R-:W-:-:S07]  /*7e40*/  IADD3.X R223, PT, PT, R185, -0x1, RZ, P1, !PT ;  /* 0xffffffffb9df7810 */ /* 0x000fce0000ffe4ff */
[C---:B------:R-:W-:Y:S08]  /*7e50*/  HMMA.16816.F32.BF16 R64, R96.reuse, R66, R216 ;  /* 0x000000426040723c */ /* 0x040ff000000418d8 */
[C---:B-1----:R-:W-:Y:S08]  /*7e60*/  HMMA.16816.F32.BF16 R92, R96.reuse, R8, R180 ;  /* 0x00000008605c723c */ /* 0x042ff000000418b4 */
[----:B------:R-:W-:Y:S01]  /*7e70*/  HMMA.16816.F32.BF16 R96, R96, R10, R24 ;  /* 0x0000000a6060723c */ /* 0x000fe20000041818 */
[----:B------:R-:W-:-:S04]  /*7e80*/  NOP ;  /* 0x0000000000007918 */ /* 0x000fc80000000000 */
[----:B---3--:R-:W-:-:S15]  /*7e90*/  @!P3 BRA `(.L_x_1536) ;  /* 0x000000580098b947 */ /* 0x008fde0003800000 */
[----:B------:R-:W2:Y:S04]  /*7ea0*/  LDL R242, [R1+0x28] ;  /* 0x0000280001f27983 */ /* 0x000ea80000100800 */
[----:B------:R-:W3:Y:S04]  /*7eb0*/  LDL R244, [R1+0x4c] ;  /* 0x00004c0001f47983 */ /* 0x000ee80000100800 */
[----:B------:R-:W4:Y:S04]  /*7ec0*/  LDL R247, [R1+0x48] ;  /* 0x0000480001f77983 */ /* 0x000f280000100800 */
[----:B------:R-:W5:Y:S04]  /*7ed0*/  LDL R238, [R1+0x60] ;  /* 0x0000600001ee7983 */ /* 0x000f680000100800 */
[----:B------:R-:W5:Y:S04]  /*7ee0*/  LDL R245, [R1+0x64] ;  /* 0x0000640001f57983 */ /* 0x000f680000100800 */
[----:B------:R-:W5:Y:S01]  /*7ef0*/  LDL R246, [R1+0xbc] ;  /* 0x0000bc0001f67983 */ /* 0x000f620000100800 */
[C---:B------:R-:W-:Y:S01]  /*7f00*/  IMAD.SHL.U32 R7, R140.reuse, 0x10, RZ ;  /* 0x000000108c077824 */ /* 0x040fe200078e00ff */
[----:B------:R-:W-:Y:S01]  /*7f10*/  SHF.L.U64.HI R6, R140, 0x4, R141 ;  /* 0x000000048c067819 */ /* 0x000fe2000001028d */
[----:B------:R-:W1:Y:S01]  /*7f20*/  LDCU UR7, c[0x0][0x440] ;  /* 0x00008800ff0777ac */ /* 0x000e620008000800 */
[----:B------:R-:W-:-:S04]  /*7f30*/  DEPBAR.LE SB0, 0x0 ;  /* 0x000080000000791a */ /* 0x000fc80000000000 */
[C---:B------:R-:W-:Y:S01]  /*7f40*/  IMAD.SHL.U32 R192, R193.reuse, 0x20, RZ ;  /* 0x00000020c1c07824 */ /* 0x040fe200078e00ff */
[----:B------:R-:W-:Y:S01]  /*7f50*/  SHF.R.U32.HI R191, RZ, 0x1, R193 ;  /* 0x00000001ffbf7819 */ /* 0x000fe200000116c1 */
[----:B------:R-:W-:-:S03]  /*7f60*/  IMAD.SHL.U32 R239, R193, 0x40, RZ ;  /* 0x00000040c1ef7824 */ /* 0x000fc600078e00ff */
[----:B------:R-:W-:Y:S02]  /*7f70*/  LOP3.LUT R192, R192, 0x7c00, RZ, 0xc0, !PT ;  /* 0x00007c00c0c07812 */ /* 0x000fe400078ec0ff */
[----:B------:R-:W-:Y:S01]  /*7f80*/  LOP3.LUT R28, R191, 0x8, RZ, 0xc0, !PT ;  /* 0x00000008bf1c7812 */ /* 0x000fe200078ec0ff */
[----:B------:R-:W-:Y:S02]  /*7f90*/  IMAD.MOV.U32 R30, RZ, RZ, 0x20 ;  /* 0x00000020ff1e7424 */ /* 0x000fe400078e00ff */
[----:B--2---:R-:W-:-:S04]  /*7fa0*/  VIADD R4, R242, 0xfffffffe ;  /* 0xfffffffef2047836 */ /* 0x004fc80000000000 */
[C---:B------:R-:W-:Y:S02]  /*7fb0*/  IMAD R2, R4.reuse, R141, RZ ;  /* 0x0000008d04027224 */ /* 0x040fe400078e02ff */
[----:B------:R-:W-:-:S04]  /*7fc0*/  IMAD.WIDE.U32 R4, R4, R140, RZ ;  /* 0x0000008c04047225 */ /* 0x000fc800078e00ff */
[----:B------:R-:W-:Y:S01]  /*7fd0*/  IMAD.IADD R8, R2, 0x1, R5 ;  /* 0x0000000102087824 */ /* 0x000fe200078e0205 */
[----:B------:R-:W-:Y:S01]  /*7fe0*/  BAR.SYNC.DEFER_BLOCKING 0x0 ;  /* 0x0000000000007b1d */ /* 0x000fe20000010000 */
[----:B------:R-:W-:Y:S01]  /*7ff0*/  IMAD.IADD R9, R5, 0x1, R2 ;  /* 0x0000000105097824 */ /* 0x000fe200078e0202 */
[C---:B------:R-:W-:Y:S02]  /*8000*/  LEA R0, P1, R4.reuse, R7, 0x6 ;  /* 0x0000000704007211 */ /* 0x040fe400078230ff */
[C---:B---3--:R-:W-:Y:S02]  /*8010*/  LEA R10, P3, R4.reuse, R244, 0x7 ;  /* 0x000000f4040a7211 */ /* 0x048fe400078638ff */
[C---:B------:R-:W-:Y:S02]  /*8020*/  LEA.HI.X R2, R4.reuse, R6, R8, 0x6, P1 ;  /* 0x0000000604027211 */ /* 0x040fe400008f3408 */
[----:B----4-:R-:W-:Y:S02]  /*8030*/  LEA.HI.X R11, R4, R247, R9, 0x7, P3 ;  /* 0x000000f7040b7211 */ /* 0x010fe400018f3c09 */
[----:B------:R-:W-:-:S02]  /*8040*/  LEA R5, P1, R140, R0, 0x5 ;  /* 0x000000008c057211 */ /* 0x000fc400078228ff */
[C---:B------:R-:W-:Y:S02]  /*8050*/  LEA R8, P4, R0.reuse, R244, 0x1 ;  /* 0x000000f400087211 */ /* 0x040fe400078808ff */
[----:B------:R-:W-:Y:S02]  /*8060*/  IADD3 R7, P3, PT, R0, R7, RZ ;  /* 0x0000000700077210 */ /* 0x000fe40007f7e0ff */
[----:B------:R-:W-:Y:S02]  /*8070*/  LEA.HI.X R12, R140, R2, R141, 0x5, P1 ;  /* 0x000000028c0c7211 */ /* 0x000fe400008f2c8d */
[----:B------:R-:W-:Y:S01]  /*8080*/  LEA.HI.X R9, R0, R247, R2, 0x1, P4 ;  /* 0x000000f700097211 */ /* 0x000fe200020f0c02 */
[----:B------:R-:W-:Y:S01]  /*8090*/  IMAD.X R2, R2, 0x1, R6, P3 ;  /* 0x0000000102027824 */ /* 0x000fe200018e0606 */
[-C--:B------:R-:W-:Y:S02]  /*80a0*/  LEA R6, P1, R7, R244.reuse, 0x1 ;  /* 0x000000f407067211 */ /* 0x080fe400078208ff */
[----:B------:R-:W-:-:S02]  /*80b0*/  LEA R4, P5, R5, R244, 0x1 ;  /* 0x000000f405047211 */ /* 0x000fc400078a08ff */
[-C--:B------:R-:W-:Y:S02]  /*80c0*/  LEA.HI.X R7, R7, R247.reuse, R2, 0x1, P1 ;  /* 0x000000f707077211 */ /* 0x080fe400008f0c02 */
[----:B------:R-:W-:Y:S02]  /*80d0*/  LEA.HI.X R5, R5, R247, R12, 0x1, P5 ;  /* 0x000000f705057211 */ /* 0x000fe400028f0c0c */
[----:B------:R-:W2:Y:S01]  /*80e0*/  LDL.LU R247, [R1+0x2c] ;  /* 0x00002c0001f77983 */ /* 0x000ea20000300800 */
[----:B-1----:R-:W-:Y:S02]  /*80f0*/  ISETP.GE.AND P4, PT, R189, UR7, PT ;  /* 0x00000007bd007c0c */ /* 0x002fe4000bf86270 */
[----:B-----5:R-:W-:Y:S02]  /*8100*/  ISETP.GE.AND P3, PT, R238, UR7, PT ;  /* 0x00000007ee007c0c */ /* 0x020fe4000bf66270 */
[----:B------:R-:W-:-:S09]  /*8110*/  ISETP.GE.AND P1, PT, R245, UR7, PT ;  /* 0x00000007f5007c0c */ /* 0x000fd2000bf26270 */
        /* <DEDUP_REMOVED lines=19> */
[----:B------:R-:W-:Y:S01]  /*8250*/  @P4 STS.128 [R197+0xc800], RZ ;  /* 0x00c800ffc5004388 */ /* 0x000fe20000000c00 */
[----:B------:R-:W-:-:S03]  /*8260*/  LOP3.LUT R0, R192, 0x200, R239, 0xf8, !PT ;  /* 0x00000200c0007812 */ /* 0x000fc600078ef8ef */
        /* <DEDUP_REMOVED lines=9> */
[----:B------:R-:W-:Y:S01]  /*8300*/  @P1 STS.128 [R197+0x10800], RZ ;  /* 0x010800ffc5001388 */ /* 0x000fe20000000c00 */
[----:B------:R-:W-:-:S03]  /*8310*/  LOP3.LUT R28, R0, R246, R28, 0xf6, !PT ;  /* 0x000000f6001c7212 */ /* 0x000fc600078ef61c */
        /* <DEDUP_REMOVED lines=10> */
[----:B------:R-:W-:-:S03]  /*83c0*/  LEA R28, R28, UR5, 0x1 ;  /* 0x000000051c1c7c11 */ /* 0x000fc6000f8e08ff */
        /* <DEDUP_REMOVED lines=20> */
[----:B------:R-:W-:Y:S01]  /*8510*/  LDSM.16.M88.4 R16, [R101+UR5+0x6000] ;  /* 0x006000056510783b */ /* 0x000fe20008000200 */
[----:B------:R-:W-:Y:S01]  /*8520*/  SEL R30, R30, 0xffffffe0, !P0 ;  /* 0xffffffe01e1e7807 */ /* 0x000fe20004000000 */
[----:B------:R-:W-:-:S02]  /*8530*/  VIADD R0, R101, UR5 ;  /* 0x0000000565007c36 */ /* 0x000fc40008000000 */
[----:B------:R-:W-:Y:S04]  /*8540*/  LDSM.16.M88.4 R24, [R101+UR5+0x7000] ;  /* 0x007000056518783b */ /* 0x000fe80008000200 */
[----:B-1----:R-:W-:Y:S04]  /*8550*/  LDSM.16.M88.4 R8, [R101+UR5+0x6800] ;  /* 0x006800056508783b */ /* 0x002fe80008000200 */
[----:B------:R-:W-:Y:S04]  /*8560*/  LDSM.16.M88.4 R136, [R101+UR5+0x7800] ;  /* 0x007800056588783b */ /* 0x000fe80008000200 */
[----:B------:R-:W-:Y:S04]  /*8570*/  LDSM.16.M88.4 R232, [R101+UR5+0xb800] ;  /* 0x00b8000565e8783b */ /* 0x000fe80008000200 */
[----:B---3--:R-:W1:Y:S01]  /*8580*/  LDSM.16.M88.4 R4, [R28] ;  /* 0x000000001c04783b */ /* 0x008e620000000200 */
[----:B------:R-:W-:-:S02]  /*8590*/  IMAD.IADD R29, R30, 0x1, R28 ;  /* 0x000000011e1d7824 */ /* 0x000fc400078e021c */
[C---:B------:R-:W-:Y:S01]  /*85a0*/  IMAD.IADD R2, R0.reuse, 0x1, R30 ;  /* 0x0000000100027824 */ /* 0x040fe200078e021e */
[----:B------:R-:W0:Y:S04]  /*85b0*/  LDGDEPBAR ;  /* 0x00000000000079af */ /* 0x000e280000000000 */
[----:B------:R-:W-:Y:S04]  /*85c0*/  LDSM.16.M88.4 R12, [R29] ;  /* 0x000000001d0c783b */ /* 0x000fe80000000200 */
[----:B------:R-:W3:Y:S04]  /*85d0*/  LDSM.16.M88.4 R148, [R2+0x6000] ;  /* 0x006000000294783b */ /* 0x000ee80000000200 */
[----:B------:R-:W4:Y:S04]  /*85e0*/  LDSM.16.M88.4 R156, [R2+0x6800] ;  /* 0x00680000029c783b */ /* 0x000f280000000200 */
[----:B------:R-:W5:Y:S04]  /*85f0*/  LDSM.16.M88.4 R176, [R2+0x7000] ;  /* 0x0070000002b0783b */ /* 0x000f680000000200 */
[----:B------:R-:W2:Y:S04]  /*8600*/  LDSM.16.M88.4 R164, [R2+0x7800] ;  /* 0x0078000002a4783b */ /* 0x000ea80000000200 */
[----:B------:R-:W-:Y:S01]  /*8610*/  LDSM.16.M88.4 R220, [R2+0x8000] ;  /* 0x0080000002dc783b */ /* 0x000fe20000000200 */
[C---:B-1----:R-:W-:Y:S08]  /*8620*/  HMMA.16816.F32.BF16 R144, R4.reuse, R16, RZ ;  /* 0x000000100490723c */ /* 0x042ff000000418ff */
[C---:B------:R-:W-:Y:S08]  /*8630*/  HMMA.16816.F32.BF16 R140, R4.reuse, R18, RZ ;  /* 0x00000012048c723c */ /* 0x040ff000000418ff */
[C---:B------:R-:W-:Y:S08]  /*8640*/  HMMA.16816.F32.BF16 R16, R4.reuse, R24, RZ ;  /* 0x000000180410723c */ /* 0x040ff000000418ff */
[C---:B------:R-:W-:Y:S08]  /*8650*/  HMMA.16816.F32.BF16 R32, R4.reuse, R8, RZ ;  /* 0x000000080420723c */ /* 0x040ff000000418ff */
[C---:B------:R-:W-:Y:S08]  /*8660*/  HMMA.16816.F32.BF16 R20, R4.reuse, R10, RZ ;  /* 0x0000000a0414723c */ /* 0x040ff000000418ff */
[C---:B------:R-:W-:Y:S08]  /*8670*/  HMMA.16816.F32.BF16 R24, R4.reuse, R26, RZ ;  /* 0x0000001a0418723c */ /* 0x040ff000000418ff */
[C---:B------:R-:W-:Y:S08]  /*8680*/  HMMA.16816.F32.BF16 R172, R4.reuse, R136, RZ ;  /* 0x0000008804ac723c */ /* 0x040ff000000418ff */
[----:B------:R-:W-:Y:S08]  /*8690*/  HMMA.16816.F32.BF16 R168, R4, R138, RZ ;  /* 0x0000008a04a8723c */ /* 0x000ff000000418ff */
[C---:B---3--:R-:W-:Y:S08]  /*86a0*/  HMMA.16816.F32.BF16 R160, R12.reuse, R148, R144 ;  /* 0x000000940ca0723c */ /* 0x048ff00000041890 */
[C---:B------:R-:W-:Y:S08]  /*86b0*/  HMMA.16816.F32.BF16 R152, R12.reuse, R150, R140 ;  /* 0x000000960c98723c */ /* 0x040ff0000004188c */
[C---:B----4-:R-:W-:Y:S08]  /*86c0*/  HMMA.16816.F32.BF16 R144, R12.reuse, R156, R32 ;  /* 0x0000009c0c90723c */ /* 0x050ff00000041820 */
[C---:B------:R-:W-:Y:S08]  /*86d0*/  HMMA.16816.F32.BF16 R140, R12.reuse, R158, R20 ;  /* 0x0000009e0c8c723c */ /* 0x040ff00000041814 */
[C---:B-----5:R-:W-:Y:S08]  /*86e0*/  HMMA.16816.F32.BF16 R136, R12.reuse, R176, R16 ;  /* 0x000000b00c88723c */ /* 0x060ff00000041810 */
[----:B------:R-:W-:Y:S01]  /*86f0*/  HMMA.16816.F32.BF16 R32, R12, R178, R24 ;  /* 0x000000b20c20723c */ /* 0x000fe20000041818 */
[----:B--2---:R-:W-:-:S02]  /*8700*/  IMAD.IADD R0, R0, 0x1, R247 ;  /* 0x0000000100007824 */ /* 0x004fc400078e02f7 */
[----:B------:R-:W-:-:S03]  /*8710*/  IMAD.IADD R5, R247, 0x1, R28 ;  /* 0x00000001f7057824 */ /* 0x000fc600078e021c */
[----:B------:R-:W-:Y:S04]  /*8720*/  LDSM.16.M88.4 R208, [R0+0x6800] ;  /* 0x0068000000d0783b */ /* 0x000fe80000000200 */
[----:B------:R-:W1:Y:S04]  /*8730*/  LDSM.16.M88.4 R8, [R5] ;  /* 0x000000000508783b */ /* 0x000e680000000200 */
[----:B------:R-:W2:Y:S04]  /*8740*/  LDSM.16.M88.4 R180, [R0+0x6000] ;  /* 0x0060000000b4783b */ /* 0x000ea80000000200 */
[----:B------:R-:W3:Y:S04]  /*8750*/  LDSM.16.M88.4 R212, [R0+0x7000] ;  /* 0x0070000000d4783b */ /* 0x000ee80000000200 */
[----:B------:R-:W4:Y:S01]  /*8760*/  LDSM.16.M88.4 R148, [R0+0x7800] ;  /* 0x007800000094783b */ /* 0x000f220000000200 */
[----:B------:R-:W-:-:S02]  /*8770*/  IMAD.IADD R6, R30, 0x1, R5 ;  /* 0x000000011e067824 */ /* 0x000fc400078e0205 */
[----:B------:R-:W-:-:S03]  /*8780*/  IMAD.IADD R4, R30, 0x1, R0 ;  /* 0x000000011e047824 */ /* 0x000fc600078e0200 */
[----:B------:R-:W-:Y:S01]  /*8790*/  LDSM.16.M88.4 R20, [R6] ;  /* 0x000000000614783b */ /* 0x000fe20000000200 */
[C---:B------:R-:W-:Y:S03]  /*87a0*/  HMMA.16816.F32.BF16 R16, R12.reuse, R164, R172 ;  /* 0x000000a40c10723c */ /* 0x040fe600000418ac */
[----:B------:R-:W5:Y:S04]  /*87b0*/  LDSM.16.M88.4 R216, [R4+0x6800] ;  /* 0x0068000004d8783b */ /* 0x000f680000000200 */
[----:B------:R-:W5:Y:S01]  /*87c0*/  LDSM.16.M88.4 R176, [R4+0x6000] ;  /* 0x0060000004b0783b */ /* 0x000f620000000200 */
[----:B------:R-:W-:Y:S03]  /*87d0*/  HMMA.16816.F32.BF16 R24, R12, R166, R168 ;  /* 0x000000a60c18723c */ /* 0x000fe600000418a8 */
[----:B------:R-:W5:Y:S05]  /*87e0*/  LDSM.16.M88.4 R172, [R4+0x7000] ;  /* 0x0070000004ac783b */ /* 0x000f6a0000000200 */
[C---:B-1----:R-:W-:Y:S08]  /*87f0*/  HMMA.16816.F32.BF16 R144, R8.reuse, R208, R144 ;  /* 0x000000d00890723c */ /* 0x042ff00000041890 */
[C---:B--2---:R-:W-:Y:S08]  /*8800*/  HMMA.16816.F32.BF16 R12, R8.reuse, R180, R160 ;  /* 0x000000b4080c723c */ /* 0x044ff000000418a0 */
[C---:B------:R-:W-:Y:S01]  /*8810*/  HMMA.16816.F32.BF16 R152, R8.reuse, R182, R152 ;  /* 0x000000b60898723c */ /* 0x040fe20000041898 */
[----:B------:R-:W1:Y:S07]  /*8820*/  LDSM.16.M88.4 R180, [R4+0x7800] ;  /* 0x0078000004b4783b */ /* 0x000e6e0000000200 */
[C---:B---3--:R-:W-:Y:S08]  /*8830*/  HMMA.16816.F32.BF16 R168, R8.reuse, R212, R136 ;  /* 0x000000d408a8723c */ /* 0x048ff00000041888 */
[C---:B------:R-:W-:Y:S01]  /*8840*/  HMMA.16816.F32.BF16 R164, R8.reuse, R214, R32 ;  /* 0x000000d608a4723c */ /* 0x040fe20000041820 */
[----:B------:R-:W-:Y:S07]  /*8850*/  LDSM.16.M88.4 R212, [R101+UR5+0x8000] ;  /* 0x0080000565d4783b */ /* 0x000fee0008000200 */
[C---:B----4-:R-:W-:Y:S01]  /*8860*/  HMMA.16816.F32.BF16 R160, R8.reuse, R148, R16 ;  /* 0x0000009408a0723c */ /* 0x050fe20000041810 */
[----:B------:R-:W2:Y:S07]  /*8870*/  LDSM.16.M88.4 R16, [R28+0x2000] ;  /* 0x002000001c10783b */ /* 0x000eae0000000200 */
[----:B------:R-:W-:Y:S01]  /*8880*/  HMMA.16816.F32.BF16 R156, R8, R210, R140 ;  /* 0x000000d2089c723c */ /* 0x000fe2000004188c */
[----:B------:R-:W-:Y:S07]  /*8890*/  LDSM.16.M88.4 R208, [R101+UR5+0x9800] ;  /* 0x0098000565d0783b */ /* 0x000fee0008000200 */
[C---:B-----5:R-:W-:Y:S01]  /*88a0*/  HMMA.16816.F32.BF16 R32, R20.reuse, R216, R144 ;  /* 0x000000d81420723c */ /* 0x060fe20000041890 */
[----:B------:R-:W3:Y:S07]  /*88b0*/  LDSM.16.M88.4 R144, [R101+UR5+0x8800] ;  /* 0x008800056590783b */ /* 0x000eee0008000200 */
[C---:B------:R-:W-:Y:S01]  /*88c0*/  HMMA.16816.F32.BF16 R140, R20.reuse, R176, R12 ;  /* 0x000000b0148c723c */ /* 0x040fe2000004180c */
[----:B------:R-:W-:Y:S07]  /*88d0*/  LDSM.16.M88.4 R12, [R29+0x2000] ;  /* 0x002000001d0c783b */ /* 0x000fee0000000200 */
[----:B------:R-:W-:Y:S01]  /*88e0*/  HMMA.16816.F32.BF16 R136, R20, R178, R152 ;  /* 0x000000b21488723c */ /* 0x000fe20000041898 */
[----:B------:R-:W4:Y:S07]  /*88f0*/  LDSM.16.M88.4 R176, [R101+UR5+0x9000] ;  /* 0x0090000565b0783b */ /* 0x000f2e0008000200 */
[----:B------:R-:W-:Y:S08]  /*8900*/  HMMA.16816.F32.BF16 R148, R8, R150, R24 ;  /* 0x000000960894723c */ /* 0x000ff00000041818 */
[C---:B------:R-:W-:Y:S01]  /*8910*/  HMMA.16816.F32.BF16 R24, R20.reuse, R218, R156 ;  /* 0x000000da1418723c */ /* 0x040fe2000004189c */
[----:B------:R-:W-:Y:S07]  /*8920*/  LDSM.16.M88.4 R216, [R2+0x9000] ;  /* 0x0090000002d8783b */ /* 0x000fee0000000200 */
[C---:B------:R-:W-:Y:S01]  /*8930*/  HMMA.16816.F32.BF16 R8, R20.reuse, R172, R168 ;  /* 0x000000ac1408723c */ /* 0x040fe200000418a8 */
[----:B------:R-:W5:Y:S07]  /*8940*/  LDSM.16.M88.4 R168, [R2+0x8800] ;  /* 0x0088000002a8783b */ /* 0x000f6e0000000200 */
[C---:B------:R-:W-:Y:S08]  /*8950*/  HMMA.16816.F32.BF16 R152, R20.reuse, R174, R164 ;  /* 0x000000ae1498723c */ /* 0x040ff000000418a4 */
[C---:B-1----:R-:W-:Y:S08]  /*8960*/  HMMA.16816.F32.BF16 R156, R20.reuse, R180, R160 ;  /* 0x000000b4149c723c */ /* 0x042ff000000418a0 */
[----:B------:R-:W-:Y:S01]  /*8970*/  HMMA.16816.F32.BF16 R148, R20, R182, R148 ;  /* 0x000000b61494723c */ /* 0x000fe20000041894 */
[----:B------:R-:W-:Y:S07]  /*8980*/  LDSM.16.M88.4 R180, [R0+0x8800] ;  /* 0x0088000000b4783b */ /* 0x000fee0000000200 */
[C---:B--2---:R-:W-:Y:S01]  /*8990*/  HMMA.16816.F32.BF16 R20, R16.reuse, R212, R140 ;  /* 0x000000d41014723c */ /* 0x044fe2000004188c */
[----:B------:R-:W-:Y:S07]  /*89a0*/  LDSM.16.M88.4 R140, [R0+0x8000] ;  /* 0x00800000008c783b */ /* 0x000fee0000000200 */
[C---:B------:R-:W-:Y:S01]  /*89b0*/  HMMA.16816.F32.BF16 R160, R16.reuse, R214, R136 ;  /* 0x000000d610a0723c */ /* 0x040fe20000041888 */
[----:B------:R-:W1:Y:S07]  /*89c0*/  LDSM.16.M88.4 R212, [R2+0x9800] ;  /* 0x0098000002d4783b */ /* 0x000e6e0000000200 */
[C---:B---3--:R-:W-:Y:S08]  /*89d0*/  HMMA.16816.F32.BF16 R164, R16.reuse, R144, R32 ;  /* 0x0000009010a4723c */ /* 0x048ff00000041820 */
[C---:B------:R-:W-:Y:S08]  /*89e0*/  HMMA.16816.F32.BF16 R144, R16.reuse, R146, R24 ;  /* 0x000000921090723c */ /* 0x040ff00000041818 */
[C---:B----4-:R-:W-:Y:S01]  /*89f0*/  HMMA.16816.F32.BF16 R136, R16.reuse, R176, R8 ;  /* 0x000000b01088723c */ /* 0x050fe20000041808 */
[----:B------:R-:W2:Y:S07]  /*8a00*/  LDSM.16.M88.4 R8, [R5+0x2000] ;  /* 0x002000000508783b */ /* 0x000eae0000000200 */
[C---:B------:R-:W-:Y:S01]  /*8a10*/  HMMA.16816.F32.BF16 R32, R16.reuse, R178, R152 ;  /* 0x000000b21020723c */ /* 0x040fe20000041898 */
[----:B------:R-:W-:Y:S07]  /*8a20*/  LDSM.16.M88.4 R176, [R0+0x9800] ;  /* 0x0098000000b0783b */ /* 0x000fee0000000200 */
[C---:B------:R-:W-:Y:S08]  /*8a30*/  HMMA.16816.F32.BF16 R24, R16.reuse, R208, R156 ;  /* 0x000000d01018723c */ /* 0x040ff0000004189c */
[----:B------:R-:W-:Y:S01]  /*8a40*/  HMMA.16816.F32.BF16 R16, R16, R210, R148 ;  /* 0x000000d21010723c */ /* 0x000fe20000041894 */
[----:B------:R-:W3:Y:S04]  /*8a50*/  LDSM.16.M88.4 R208, [R0+0x9000] ;  /* 0x0090000000d0783b */ /* 0x000ee80000000200 */
[----:B------:R-:W-:Y:S03]  /*8a60*/  LDSM.16.M88.4 R148, [R4+0x8000] ;  /* 0x008000000494783b */ /* 0x000fe60000000200 */
[C---:B------:R-:W-:Y:S08]  /*8a70*/  HMMA.16816.F32.BF16 R20, R12.reuse, R220, R20 ;  /* 0x000000dc0c14723c */ /* 0x040ff00000041814 */
[C---:B------:R-:W-:Y:S08]  /*8a80*/  HMMA.16816.F32.BF16 R152, R12.reuse, R222, R160 ;  /* 0x000000de0c98723c */ /* 0x040ff000000418a0 */
[C---:B-----5:R-:W-:Y:S08]  /*8a90*/  HMMA.16816.F32.BF16 R164, R12.reuse, R168, R164 ;  /* 0x000000a80ca4723c */ /* 0x060ff000000418a4 */
[C---:B------:R-:W-:Y:S08]  /*8aa0*/  HMMA.16816.F32.BF16 R144, R12.reuse, R170, R144 ;  /* 0x000000aa0c90723c */ /* 0x040ff00000041890 */
[C---:B------:R-:W-:Y:S08]  /*8ab0*/  HMMA.16816.F32.BF16 R172, R12.reuse, R216, R136 ;  /* 0x000000d80cac723c */ /* 0x040ff00000041888 */
[C---:B-1----:R-:W-:Y:S01]  /*8ac0*/  HMMA.16816.F32.BF16 R160, R12.reuse, R212, R24 ;  /* 0x000000d40ca0723c */ /* 0x042fe20000041818 */
[----:B------:R-:W1:Y:S07]  /*8ad0*/  LDSM.16.M88.4 R24, [R6+0x2000] ;  /* 0x002000000618783b */ /* 0x000e6e0000000200 */
[C---:B------:R-:W-:Y:S01]  /*8ae0*/  HMMA.16816.F32.BF16 R168, R12.reuse, R218, R32 ;  /* 0x000000da0ca8723c */ /* 0x040fe20000041820 */
[----:B------:R-:W-:Y:S07]  /*8af0*/  LDSM.16.M88.4 R216, [R2+0xa000] ;  /* 0x00a0000002d8783b */ /* 0x000fee0000000200 */
[----:B------:R-:W-:Y:S01]  /*8b00*/  HMMA.16816.F32.BF16 R156, R12, R214, R16 ;  /* 0x000000d60c9c723c */ /* 0x000fe20000041810 */
[----:B------:R-:W-:Y:S04]  /*8b10*/  LDSM.16.M88.4 R16, [R29+0x4000] ;  /* 0x004000001d10783b */ /* 0x000fe80000000200 */
[----:B------:R-:W-:Y:S03]  /*8b20*/  LDSM.16.M88.4 R212, [R4+0xa000] ;  /* 0x00a0000004d4783b */ /* 0x000fe60000000200 */
[C---:B--2---:R-:W-:Y:S01]  /*8b30*/  HMMA.16816.F32.BF16 R12, R8.reuse, R140, R20 ;  /* 0x0000008c080c723c */ /* 0x044fe20000041814 */
[----:B------:R-:W-:Y:S07]  /*8b40*/  LDSM.16.M88.4 R20, [R28+0x4000] ;  /* 0x004000001c14783b */ /* 0x000fee0000000200 */
[C---:B------:R-:W-:Y:S08]  /*8b50*/  HMMA.16816.F32.BF16 R32, R8.reuse, R142, R152 ;  /* 0x0000008e0820723c */ /* 0x040ff00000041898 */
[C---:B------:R-:W-:Y:S01]  /*8b60*/  HMMA.16816.F32.BF16 R140, R8.reuse, R180, R164 ;  /* 0x000000b4088c723c */ /* 0x040fe200000418a4 */
[----:B------:R-:W-:Y:S07]  /*8b70*/  LDSM.16.M88.4 R164, [R101+UR5+0xb000] ;  /* 0x00b0000565a4783b */ /* 0x000fee0008000200 */
[C---:B------:R-:W-:Y:S01]  /*8b80*/  HMMA.16816.F32.BF16 R136, R8.reuse, R182, R144 ;  /* 0x000000b60888723c */ /* 0x040fe20000041890 */
[----:B------:R-:W-:Y:S07]  /*8b90*/  LDSM.16.M88.4 R144, [R4+0x8800] ;  /* 0x008800000490783b */ /* 0x000fee0000000200 */
[----:B---3--:R-:W-:Y:S01]  /*8ba0*/  HMMA.16816.F32.BF16 R180, R8, R208, R172 ;  /* 0x000000d008b4723c */ /* 0x008fe200000418ac */
[----:B------:R-:W2:Y:S07]  /*8bb0*/  LDSM.16.M88.4 R172, [R101+UR5+0xa000] ;  /* 0x00a0000565ac783b */ /* 0x000eae0008000200 */
[----:B-1----:R-:W-:Y:S08]  /*8bc0*/  HMMA.16816.F32.BF16 R12, R24, R148, R12 ;  /* 0x00000094180c723c */ /* 0x002ff0000004180c */
[C---:B------:R-:W-:Y:S01]  /*8bd0*/  HMMA.16816.F32.BF16 R228, R8.reuse, R210, R168 ;  /* 0x000000d208e4723c */ /* 0x040fe200000418a8 */
[----:B------:R-:W1:Y:S04]  /*8be0*/  LDSM.16.M88.4 R168, [R4+0x9000] ;  /* 0x0090000004a8783b */ /* 0x000e680000000200 */
[----:B------:R-:W-:Y:S03]  /*8bf0*/  LDSM.16.M88.4 R208, [R0+0xa000] ;  /* 0x00a0000000d0783b */ /* 0x000fe60000000200 */
[C---:B------:R-:W-:Y:S08]  /*8c00*/  HMMA.16816.F32.BF16 R220, R8.reuse, R176, R160 ;  /* 0x000000b008dc723c */ /* 0x040ff000000418a0 */
[----:B------:R-:W-:Y:S01]  /*8c10*/  HMMA.16816.F32.BF16 R176, R8, R178, R156 ;  /* 0x000000b208b0723c */ /* 0x000fe2000004189c */
[----:B------:R-:W3:Y:S07]  /*8c20*/  LDSM.16.M88.4 R156, [R4+0x9800] ;  /* 0x00980000049c783b */ /* 0x000eee0000000200 */
[----:B--2---:R-:W-:Y:S01]  /*8c30*/  HMMA.16816.F32.BF16 R8, R20, R172, R12 ;  /* 0x000000ac1408723c */ /* 0x004fe2000004180c */
[----:B------:R-:W2:Y:S07]  /*8c40*/  LDSM.16.M88.4 R12, [R5+0x4000] ;  /* 0x00400000050c783b */ /* 0x000eae0000000200 */
[----:B------:R-:W-:Y:S01]  /*8c50*/  HMMA.16816.F32.BF16 R28, R24, R150, R32 ;  /* 0x00000096181c723c */ /* 0x000fe20000041820 */
[----:B------:R-:W4:Y:S11]  /*8c60*/  LDSM.16.M88.4 R148, [R101+UR5+0xa800] ;  /* 0x00a800056594783b */ /* 0x000f360008000200 */
[----:B------:R-:W-:Y:S01]  /*8c70*/  HMMA.16816.F32.BF16 R32, R16, R216, R8 ;  /* 0x000000d81020723c */ /* 0x000fe20000041808 */
[----:B------:R-:W5:Y:S07]  /*8c80*/  LDSM.16.M88.4 R8, [R6+0x4000] ;  /* 0x004000000608783b */ /* 0x000f6e0000000200 */
[C---:B------:R-:W-:Y:S08]  /*8c90*/  HMMA.16816.F32.BF16 R152, R24.reuse, R146, R136 ;  /* 0x000000921898723c */ /* 0x040ff00000041888 */
[C---:B-1----:R-:W-:Y:S01]  /*8ca0*/  HMMA.16816.F32.BF16 R136, R24.reuse, R168, R180 ;  /* 0x000000a81888723c */ /* 0x042fe200000418b4 */
[----:B------:R-:W1:Y:S07]  /*8cb0*/  LDSM.16.M88.4 R180, [R2+0xa800] ;  /* 0x00a8000002b4783b */ /* 0x000e6e0000000200 */
[----:B------:R-:W-:Y:S08]  /*8cc0*/  HMMA.16816.F32.BF16 R160, R24, R144, R140 ;  /* 0x0000009018a0723c */ /* 0x000ff0000004188c */
[----:B------:R-:W-:Y:S08]  /*8cd0*/  HMMA.16816.F32.BF16 R28, R20, R174, R28 ;  /* 0x000000ae141c723c */ /* 0x000ff0000004181c */
[----:B---3--:R-:W-:Y:S08]  /*8ce0*/  HMMA.16816.F32.BF16 R140, R24, R156, R220 ;  /* 0x0000009c188c723c */ /* 0x008ff000000418dc */
[----:B--2---:R-:W-:Y:S08]  /*8cf0*/  HMMA.16816.F32.BF16 R32, R12, R208, R32 ;  /* 0x000000d00c20723c */ /* 0x004ff00000041820 */
[----:B------:R-:W-:Y:S08]  /*8d00*/  HMMA.16816.F32.BF16 R172, R20, R164, R136 ;  /* 0x000000a414ac723c */ /* 0x000ff00000041888 */
[----:B------:R-:W-:Y:S08]  /*8d10*/  HMMA.16816.F32.BF16 R136, R16, R218, R28 ;  /* 0x000000da1088723c */ /* 0x000ff0000004181c */
[C---:B------:R-:W-:Y:S01]  /*8d20*/  HMMA.16816.F32.BF16 R144, R24.reuse, R170, R228 ;  /* 0x000000aa1890723c */ /* 0x040fe200000418e4 */
[----:B------:R-:W2:Y:S07]  /*8d30*/  LDSM.16.M88.4 R168, [R0+0xa800] ;  /* 0x00a8000000a8783b */ /* 0x000eae0000000200 */
[----:B------:R-:W-:Y:S01]  /*8d40*/  HMMA.16816.F32.BF16 R220, R24, R158, R176 ;  /* 0x0000009e18dc723c */ /* 0x000fe200000418b0 */
[----:B------:R-:W-:Y:S01]  /*8d50*/  IMAD.SHL.U32 R7, R193, 0x2, RZ ;  /* 0x00000002c1077824 */ /* 0x000fe200078e00ff */
[----:B------:R-:W-:Y:S06]  /*8d60*/  LDSM.16.M88.4 R156, [R4+0xa800] ;  /* 0x00a80000049c783b */ /* 0x000fec0000000200 */
[C---:B------:R-:W-:Y:S01]  /*8d70*/  HMMA.16816.F32.BF16 R216, R20.reuse, R232, R140 ;  /* 0x000000e814d8723c */ /* 0x040fe2000004188c */
[----:B------:R-:W3:Y:S07]  /*8d80*/  LDSM.16.M88.4 R140, [R2+0xb000] ;  /* 0x00b00000028c783b */ /* 0x000eee0000000200 */
[----:B----4-:R-:W-:Y:S01]  /*8d90*/  HMMA.16816.F32.BF16 R24, R20, R148, R160 ;  /* 0x000000941418723c */ /* 0x010fe200000418a0 */
[----:B------:R-:W-:Y:S01]  /*8da0*/  LOP3.LUT R5, R7, 0x6, RZ, 0xc0, !PT ;  /* 0x0000000607057812 */ /* 0x000fe200078ec0ff */
[----:B------:R-:W-:Y:S06]  /*8db0*/  STL [R1+0x78], R7 ;  /* 0x0000780701007387 */ /* 0x000fec0000100800 */
[----:B-----5:R-:W-:Y:S01]  /*8dc0*/  HMMA.16816.F32.BF16 R32, R8, R212, R32 ;  /* 0x000000d40820723c */ /* 0x020fe20000041820 */
[----:B------:R4:W-:Y:S07]  /*8dd0*/  STL [R1+0x5c], R5 ;  /* 0x00005c0501007387 */ /* 0x0009ee0000100800 */
[----:B------:R-:W-:Y:S08]  /*8de0*/  HMMA.16816.F32.BF16 R136, R12, R210, R136 ;  /* 0x000000d20c88723c */ /* 0x000ff00000041888 */
[----:B-1----:R-:W-:Y:S01]  /*8df0*/  HMMA.16816.F32.BF16 R28, R16, R180, R24 ;  /* 0x000000b4101c723c */ /* 0x002fe20000041818 */
[----:B----4-:R-:W-:-:S07]  /*8e00*/  IMAD R5, R242, 0x40, R5 ;  /* 0x00000040f2057824 */ /* 0x010fce00078e0205 */
[----:B------:R-:W-:Y:S01]  /*8e10*/  HMMA.16816.F32.BF16 R148, R20, R150, R152 ;  /* 0x000000961494723c */ /* 0x000fe20000041898 */
[----:B------:R-:W-:Y:S01]  /*8e20*/  VIADD R6, R198, 0x8 ;  /* 0x00000008c6067836 */ /* 0x000fe20000000000 */
[----:B------:R-:W1:Y:S01]  /*8e30*/  LDSM.16.M88.4 R152, [R0+0xb000] ;  /* 0x00b000000098783b */ /* 0x000e620000000200 */
[----:B------:R-:W-:-:S05]  /*8e40*/  VIADD R24, R5, 0xffffff80 ;  /* 0xffffff8005187836 */ /* 0x000fca0000000000 */
[----:B------:R-:W-:Y:S02]  /*8e50*/  ISETP.GT.AND P5, PT, R198, R24, PT ;  /* 0x00000018c600720c */ /* 0x000fe40003fa4270 */
[----:B------:R-:W-:Y:S02]  /*8e60*/  ISETP.GE.AND P6, PT, R24, R200, PT ;  /* 0x000000c81800720c */ /* 0x000fe40003fc6270 */
[----:B------:R-:W-:Y:S01]  /*8e70*/  FSEL R25, R32, -INF , !P5 ;  /* 0xff80000020197808 */ /* 0x000fe20006800000 */
[----:B------:R-:W-:Y:S01]  /*8e80*/  VIADD R7, R5, 0xffffff81 ;  /* 0xffffff8105077836 */ /* 0x000fe20000000000 */
[----:B------:R-:W-:Y:S02]  /*8e90*/  ISETP.GT.AND P5, PT, R6, R24, PT ;  /* 0x000000180600720c */ /* 0x000fe40003fa4270 */
[----:B------:R-:W-:Y:S02]  /*8ea0*/  FSEL R176, R25, -INF , !P6 ;  /* 0xff80000019b07808 */ /* 0x000fe40007000000 */
[----:B------:R-:W-:Y:S01]  /*8eb0*/  ISETP.GE.AND P6, PT, R24, R201, PT ;  /* 0x000000c91800720c */ /* 0x000fe20003fc6270 */
[----:B------:R-:W-:Y:S01]  /*8ec0*/  HMMA.16816.F32.BF16 R136, R8, R214, R136 ;  /* 0x000000d60888723c */ /* 0x000fe20000041888 */
[----:B------:R-:W-:-:S02]  /*8ed0*/  FSEL R24, R34, -INF , !P5 ;  /* 0xff80000022187808 */ /* 0x000fc40006800000 */
[----:B------:R-:W-:-:S05]  /*8ee0*/  ISETP.GT.AND P5, PT, R198, R7, PT ;  /* 0x00000007c600720c */ /* 0x000fca0003fa4270 */
[----:B------:R-:W-:Y:S01]  /*8ef0*/  HMMA.16816.F32.BF16 R160, R20, R166, R144 ;  /* 0x000000a614a0723c */ /* 0x000fe20000041890 */
[----:B------:R4:W5:Y:S07]  /*8f00*/  LDSM.16.M88.4 R164, [R2+0xb800] ;  /* 0x00b8000002a4783b */ /* 0x00096e0000000200 */
[----:B--2---:R-:W-:Y:S08]  /*8f10*/  HMMA.16816.F32.BF16 R28, R12, R168, R28 ;  /* 0x000000a80c1c723c */ /* 0x004ff0000004181c */
[----:B---3--:R-:W-:Y:S01]  /*8f20*/  HMMA.16816.F32.BF16 R144, R16, R140, R172 ;  /* 0x0000008c1090723c */ /* 0x008fe200000418ac */
[----:B------:R-:W-:-:S02]  /*8f30*/  FSEL R172, R24, -INF , !P6 ;  /* 0xff80000018ac7808 */ /* 0x000fc40007000000 */
[----:B------:R-:W-:Y:S02]  /*8f40*/  ISETP.GE.AND P6, PT, R7, R200, PT ;  /* 0x000000c80700720c */ /* 0x000fe40003fc6270 */
[----:B------:R-:W-:-:S03]  /*8f50*/  FSEL R24, R33, -INF , !P5 ;  /* 0xff80000021187808 */ /* 0x000fc60006800000 */
[----:B------:R-:W-:Y:S01]  /*8f60*/  HMMA.16816.F32.BF16 R148, R16, R182, R148 ;  /* 0x000000b61094723c */ /* 0x000fe20000041894 */
[----:B------:R-:W-:Y:S02]  /*8f70*/  FSEL R169, R24, -INF , !P6 ;  /* 0xff80000018a97808 */ /* 0x000fe40007000000 */
[----:B------:R-:W-:Y:S02]  /*8f80*/  ISETP.GT.AND P5, PT, R6, R7, PT ;  /* 0x000000070600720c */ /* 0x000fe40003fa4270 */
[----:B------:R-:W-:Y:S01]  /*8f90*/  ISETP.GE.AND P6, PT, R7, R201, PT ;  /* 0x000000c90700720c */ /* 0x000fe20003fc6270 */
[----:B------:R-:W-:Y:S01]  /*8fa0*/  VIADD R7, R5, 0xffffff88 ;  /* 0xffffff8805077836 */ /* 0x000fe20000000000 */
[----:B------:R-:W-:-:S04]  /*8fb0*/  FSEL R24, R35, -INF , !P5 ;  /* 0xff80000023187808 */ /* 0x000fc80006800000 */
[-C--:B------:R-:W-:Y:S02]  /*8fc0*/  ISETP.GT.AND P5, PT, R198, R7.reuse, PT ;  /* 0x00000007c600720c */ /* 0x080fe40003fa4270 */
[----:B------:R-:W-:Y:S02]  /*8fd0*/  FSEL R168, R24, -INF , !P6 ;  /* 0xff80000018a87808 */ /* 0x000fe40007000000 */
[----:B------:R-:W-:Y:S02]  /*8fe0*/  ISETP.GE.AND P6, PT, R7, R200, PT ;  /* 0x000000c80700720c */ /* 0x000fe40003fc6270 */
[----:B------:R-:W-:Y:S01]  /*8ff0*/  FSEL R24, R136, -INF , !P5 ;  /* 0xff80000088187808 */ /* 0x000fe20006800000 */
[----:B------:R-:W-:Y:S01]  /*9000*/  HMMA.16816.F32.BF16 R160, R16, R142, R160 ;  /* 0x0000008e10a0723c */ /* 0x000fe200000418a0 */
[----:B------:R-:W-:Y:S01]  /*9010*/  ISETP.GT.AND P5, PT, R6, R7, PT ;  /* 0x000000070600720c */ /* 0x000fe20003fa4270 */
[----:B----4-:R-:W-:Y:S01]  /*9020*/  VIADD R2, R5, 0xffffff89 ;  /* 0xffffff8905027836 */ /* 0x010fe20000000000 */
[----:B------:R-:W-:-:S02]  /*9030*/  FSEL R103, R24, -INF , !P6 ;  /* 0xff80000018677808 */ /* 0x000fc40007000000 */
[----:B------:R-:W-:-:S03]  /*9040*/  ISETP.GE.AND P6, PT, R7, R201, PT ;  /* 0x000000c90700720c */ /* 0x000fc60003fc6270 */
[----:B------:R-:W-:Y:S01]  /*9050*/  HMMA.16816.F32.BF16 R140, R8, R156, R28 ;  /* 0x0000009c088c723c */ /* 0x000fe2000004181c */
[----:B------:R-:W-:Y:S02]  /*9060*/  FSEL R7, R138, -INF , !P5 ;  /* 0xff8000008a077808 */ /* 0x000fe40006800000 */
[----:B------:R-:W-:-:S05]  /*9070*/  ISETP.GT.AND P5, PT, R198, R2, PT ;  /* 0x00000002c600720c */ /* 0x000fca0003fa4270 */
[----:B------:R-:W-:Y:S01]  /*9080*/  HMMA.16816.F32.BF16 R28, R12, R170, R148 ;  /* 0x000000aa0c1c723c */ /* 0x000fe20000041894 */
[----:B------:R-:W2:Y:S01]  /*9090*/  LDSM.16.M88.4 R148, [R4+0xb000] ;  /* 0x00b000000494783b */ /* 0x000ea20000000200 */
[----:B------:R-:W-:Y:S02]  /*90a0*/  FSEL R156, R7, -INF , !P6 ;  /* 0xff800000079c7808 */ /* 0x000fe40007000000 */
[----:B------:R-:W-:Y:S02]  /*90b0*/  ISETP.GE.AND P6, PT, R2, R200, PT ;  /* 0x000000c80200720c */ /* 0x000fe40003fc6270 */
[----:B------:R-:W-:Y:S01]  /*90c0*/  FSEL R24, R137, -INF , !P5 ;  /* 0xff80000089187808 */ /* 0x000fe20006800000 */
[----:B------:R-:W-:Y:S01]  /*90d0*/  VIADD R7, R5, 0xffffff90 ;  /* 0xffffff9005077836 */ /* 0x000fe20000000000 */
[----:B------:R-:W-:Y:S02]  /*90e0*/  ISETP.GT.AND P5, PT, R6, R2, PT ;  /* 0x000000020600720c */ /* 0x000fe40003fa4270 */
[----:B------:R-:W-:-:S02]  /*90f0*/  FSEL R102, R24, -INF , !P6 ;  /* 0xff80000018667808 */ /* 0x000fc40007000000 */
[----:B------:R-:W-:Y:S02]  /*9100*/  ISETP.GE.AND P6, PT, R2, R201, PT ;  /* 0x000000c90200720c */ /* 0x000fe40003fc6270 */
[----:B------:R-:W-:Y:S02]  /*9110*/  FSEL R2, R139, -INF , !P5 ;  /* 0xff8000008b027808 */ /* 0x000fe40006800000 */
[-C--:B------:R-:W-:Y:S02]  /*9120*/  ISETP.GT.AND P5, PT, R198, R7.reuse, PT ;  /* 0x00000007c600720c */ /* 0x080fe40003fa4270 */
[----:B------:R-:W-:Y:S02]  /*9130*/  FSEL R101, R2, -INF , !P6 ;  /* 0xff80000002657808 */ /* 0x000fe40007000000 */
[----:B------:R-:W-:Y:S02]  /*9140*/  ISETP.GE.AND P6, PT, R7, R200, PT ;  /* 0x000000c80700720c */ /* 0x000fe40003fc6270 */
[----:B------:R-:W-:Y:S01]  /*9150*/  FSEL R24, R140, -INF , !P5 ;  /* 0xff8000008c187808 */ /* 0x000fe20006800000 */
[----:B------:R-:W-:Y:S01]  /*9160*/  VIADD R2, R5, 0xffffff91 ;  /* 0xffffff9105027836 */ /* 0x000fe20000000000 */
        /* <DEDUP_REMOVED lines=8> */
[----:B------:R1:W3:Y:S01]  /*91f0*/  LDSM.16.M88.4 R144, [R0+0xb800] ;  /* 0x00b800000090783b */ /* 0x0002e20000000200 */
[----:B------:R-:W-:Y:S02]  /*9200*/  ISETP.GE.AND P6, PT, R2, R200, PT ;  /* 0x000000c80200720c */ /* 0x000fe40003fc6270 */
[----:B------:R-:W-:-:S02]  /*9210*/  FSEL R7, R141, -INF , !P5 ;  /* 0xff8000008d077808 */ /* 0x000fc40006800000 */
[----:B------:R-:W-:Y:S02]  /*9220*/  ISETP.GT.AND P5, PT, R6, R2, PT ;  /* 0x000000020600720c */ /* 0x000fe40003fa4270 */
[----:B------:R-:W-:Y:S02]  /*9230*/  FSEL R175, R7, -INF , !P6 ;  /* 0xff80000007af7808 */ /* 0x000fe40007000000 */
[----:B------:R-:W-:Y:S02]  /*9240*/  ISETP.GE.AND P6, PT, R2, R201, PT ;  /* 0x000000c90200720c */ /* 0x000fe40003fc6270 */
[----:B------:R-:W-:Y:S01]  /*9250*/  FSEL R2, R143, -INF , !P5 ;  /* 0xff8000008f027808 */ /* 0x000fe20006800000 */
[----:B-----5:R-:W-:Y:S01]  /*9260*/  HMMA.16816.F32.BF16 R24, R16, R164, R216 ;  /* 0x000000a41018723c */ /* 0x020fe200000418d8 */
[----:B------:R4:W5:Y:S07]  /*9270*/  LDSM.16.M88.4 R140, [R4+0xb800] ;  /* 0x00b80000048c783b */ /* 0x00096e0000000200 */
[----:B------:R-:W-:Y:S01]  /*9280*/  HMMA.16816.F32.BF16 R20, R20, R234, R220 ;  /* 0x000000ea1414723c */ /* 0x000fe200000418dc */
[----:B-1----:R-:W-:Y:S01]  /*9290*/  VIADD R0, R5, 0xffffff98 ;  /* 0xffffff9805007836 */ /* 0x002fe20000000000 */
[----:B------:R-:W-:Y:S01]  /*92a0*/  FSEL R174, R2, -INF , !P6 ;  /* 0xff80000002ae7808 */ /* 0x000fe20007000000 */
[----:B------:R-:W-:Y:S01]  /*92b0*/  VIADD R182, R242, 0xfffffffe ;  /* 0xfffffffef2b67836 */ /* 0x000fe20000000000 */
[----:B------:R-:W-:-:S04]  /*92c0*/  DEPBAR.LE SB0, 0x0 ;  /* 0x000080000000791a */ /* 0x000fc80000000000 */
[----:B------:R-:W-:Y:S01]  /*92d0*/  BAR.SYNC.DEFER_BLOCKING 0x0 ;  /* 0x0000000000007b1d */ /* 0x000fe20000010000 */
[----:B------:R-:W-:Y:S02]  /*92e0*/  ISETP.GT.AND P5, PT, R198, R0, PT ;  /* 0x00000000c600720c */ /* 0x000fe40003fa4270 */
[----:B------:R-:W-:Y:S02]  /*92f0*/  ISETP.GE.AND P6, PT, R0, R200, PT ;  /* 0x000000c80000720c */ /* 0x000fe40003fc6270 */
[----:B------:R-:W-:Y:S01]  /*9300*/  FSEL R2, R28, -INF , !P5 ;  /* 0xff8000001c027808 */ /* 0x000fe20006800000 */
[----:B--2---:R-:W-:Y:S01]  /*9310*/  HMMA.16816.F32.BF16 R32, R8, R148, R32 ;  /* 0x000000940820723c */ /* 0x004fe20000041820 */
[----:B------:R-:W-:Y:S02]  /*9320*/  ISETP.GT.AND P5, PT, R6, R0, PT ;  /* 0x000000000600720c */ /* 0x000fe40003fa4270 */
[----:B------:R-:W-:Y:S01]  /*9330*/  FSEL R173, R2, -INF , !P6 ;  /* 0xff80000002ad7808 */ /* 0x000fe20007000000 */
[----:B------:R-:W-:Y:S01]  /*9340*/  VIADD R2, R5, 0xffffff99 ;  /* 0xffffff9905027836 */ /* 0x000fe20000000000 */
[----:B------:R-:W-:-:S02]  /*9350*/  ISETP.GE.AND P6, PT, R0, R201, PT ;  /* 0x000000c90000720c */ /* 0x000fc40003fc6270 */
[----:B------:R-:W-:Y:S01]  /*9360*/  FSEL R0, R30, -INF , !P5 ;  /* 0xff8000001e007808 */ /* 0x000fe20006800000 */
[----:B------:R-:W-:Y:S01]  /*9370*/  HMMA.16816.F32.BF16 R136, R12, R154, R160 ;  /* 0x0000009a0c88723c */ /* 0x000fe200000418a0 */
[----:B------:R-:W-:Y:S02]  /*9380*/  ISETP.GT.AND P5, PT, R198, R2, PT ;  /* 0x00000002c600720c */ /* 0x000fe40003fa4270 */
[----:B------:R-:W-:Y:S01]  /*9390*/  FSEL R181, R0, -INF , !P6 ;  /* 0xff80000000b57808 */ /* 0x000fe20007000000 */
[----:B------:R-:W-:Y:S01]  /*93a0*/  VIADD R0, R5, 0xffffffa0 ;  /* 0xffffffa005007836 */ /* 0x000fe20000000000 */
[----:B------:R-:W-:Y:S02]  /*93b0*/  ISETP.GE.AND P6, PT, R2, R200, PT ;  /* 0x000000c80200720c */ /* 0x000fe40003fc6270 */
[----:B----4-:R-:W-:Y:S02]  /*93c0*/  FSEL R4, R29, -INF , !P5 ;  /* 0xff8000001d047808 */ /* 0x010fe40006800000 */
[----:B------:R-:W-:-:S02]  /*93d0*/  ISETP.GT.AND P5, PT, R6, R2, PT ;  /* 0x000000020600720c */ /* 0x000fc40003fa4270 */
[----:B------:R-:W-:Y:S02]  /*93e0*/  FSEL R148, R4, -INF , !P6 ;  /* 0xff80000004947808 */ /* 0x000fe40007000000 */
[----:B------:R-:W-:Y:S02]  /*93f0*/  ISETP.GE.AND P6, PT, R2, R201, PT ;  /* 0x000000c90200720c */ /* 0x000fe40003fc6270 */
[----:B------:R-:W-:Y:S02]  /*9400*/  FSEL R31, R31, -INF , !P5 ;  /* 0xff8000001f1f7808 */ /* 0x000fe40006800000 */
[----:B------:R-:W-:Y:S02]  /*9410*/  ISETP.GT.AND P5, PT, R198, R0, PT ;  /* 0x00000000c600720c */ /* 0x000fe40003fa4270 */
[----:B------:R-:W-:Y:S02]  /*9420*/  FSEL R149, R31, -INF , !P6 ;  /* 0xff8000001f957808 */ /* 0x000fe40007000000 */
[----:B------:R-:W-:-:S02]  /*9430*/  ISETP.GE.AND P6, PT, R0, R200, PT ;  /* 0x000000c80000720c */ /* 0x000fc40003fc6270 */
[----:B------:R-:W-:Y:S01]  /*9440*/  FSEL R2, R32, -INF , !P5 ;  /* 0xff80000020027808 */ /* 0x000fe20006800000 */
[----:B---3--:R-:W-:Y:S01]  /*9450*/  HMMA.16816.F32.BF16 R24, R12, R144, R24 ;  /* 0x000000900c18723c */ /* 0x008fe20000041818 */
[----:B------:R-:W-:Y:S02]  /*9460*/  ISETP.GT.AND P5, PT, R6, R0, PT ;  /* 0x000000000600720c */ /* 0x000fe40003fa4270 */
[----:B------:R-:W-:Y:S01]  /*9470*/  FSEL R239, R2, -INF , !P6 ;  /* 0xff80000002ef7808 */ /* 0x000fe20007000000 */
[----:B------:R-:W-:Y:S01]  /*9480*/  VIADD R2, R5, 0xffffffa1 ;  /* 0xffffffa105027836 */ /* 0x000fe20000000000 */
[----:B------:R-:W-:-:S03]  /*9490*/  ISETP.GE.AND P6, PT, R0, R201, PT ;  /* 0x000000c90000720c */ /* 0x000fc60003fc6270 */
[----:B------:R-:W-:Y:S01]  /*94a0*/  HMMA.16816.F32.BF16 R28, R8, R150, R136 ;  /* 0x00000096081c723c */ /* 0x000fe20000041888 */
[----:B------:R-:W-:Y:S02]  /*94b0*/  FSEL R34, R34, -INF , !P5 ;  /* 0xff80000022227808 */ /* 0x000fe40006800000 */
[----:B------:R-:W-:Y:S02]  /*94c0*/  ISETP.GT.AND P5, PT, R198, R2, PT ;  /* 0x00000002c600720c */ /* 0x000fe40003fa4270 */
[----:B------:R-:W-:-:S03]  /*94d0*/  FSEL R238, R34, -INF , !P6 ;  /* 0xff80000022ee7808 */ /* 0x000fc60007000000 */
[----:B------:R-:W-:Y:S01]  /*94e0*/  HMMA.16816.F32.BF16 R16, R16, R166, R20 ;  /* 0x000000a61010723c */ /* 0x000fe20000041814 */
[----:B------:R-:W-:Y:S02]  /*94f0*/  ISETP.GE.AND P6, PT, R2, R200, PT ;  /* 0x000000c80200720c */ /* 0x000fe40003fc6270 */
[----:B------:R-:W-:Y:S01]  /*9500*/  FSEL R4, R33, -INF , !P5 ;  /* 0xff80000021047808 */ /* 0x000fe20006800000 */
[----:B------:R-:W-:Y:S01]  /*9510*/  VIADD R0, R5, 0xffffffa8 ;  /* 0xffffffa805007836 */ /* 0x000fe20000000000 */
[----:B------:R-:W-:Y:S02]  /*9520*/  ISETP.GT.AND P5, PT, R6, R2, PT ;  /* 0x000000020600720c */ /* 0x000fe40003fa4270 */
[----:B------:R-:W-:Y:S02]  /*9530*/  FSEL R225, R4, -INF , !P6 ;  /* 0xff80000004e17808 */ /* 0x000fe40007000000 */
[----:B------:R-:W-:Y:S02]  /*9540*/  ISETP.GE.AND P6, PT, R2, R201, PT ;  /* 0x000000c90200720c */ /* 0x000fe40003fc6270 */
[----:B------:R-:W-:-:S02]  /*9550*/  FSEL R2, R35, -INF , !P5 ;  /* 0xff80000023027808 */ /* 0x000fc40006800000 */
[----:B------:R-:W-:Y:S02]  /*9560*/  ISETP.GT.AND P5, PT, R198, R0, PT ;  /* 0x00000000c600720c */ /* 0x000fe40003fa4270 */
[----:B------:R-:W-:Y:S01]  /*9570*/  FSEL R236, R2, -INF , !P6 ;  /* 0xff80000002ec7808 */ /* 0x000fe20007000000 */
[----:B-----5:R-:W-:Y:S01]  /*9580*/  HMMA.16816.F32.BF16 R20, R8, R140, R24 ;  /* 0x0000008c0814723c */ /* 0x020fe20000041818 */
[----:B------:R-:W-:Y:S01]  /*9590*/  ISETP.GE.AND P6, PT, R0, R200, PT ;  /* 0x000000c80000720c */ /* 0x000fe20003fc6270 */
[----:B------:R-:W-:Y:S01]  /*95a0*/  VIADD R4, R5, 0xffffffa9 ;  /* 0xffffffa905047836 */ /* 0x000fe20000000000 */
[----:B------:R-:W-:Y:S02]  /*95b0*/  FSEL R2, R28, -INF , !P5 ;  /* 0xff8000001c027808 */ /* 0x000fe40006800000 */
[----:B------:R-:W-:Y:S02]  /*95c0*/  ISETP.GT.AND P5, PT, R6, R0, PT ;  /* 0x000000000600720c */ /* 0x000fe40003fa4270 */
[----:B------:R-:W-:Y:S01]  /*95d0*/  FSEL R237, R2, -INF , !P6 ;  /* 0xff80000002ed7808 */ /* 0x000fe20007000000 */
[----:B------:R-:W-:Y:S01]  /*95e0*/  HMMA.16816.F32.BF16 R12, R12, R146, R16 ;  /* 0x000000920c0c723c */ /* 0x000fe20000041810 */
[----:B------:R-:W-:-:S02]  /*95f0*/  ISETP.GE.AND P6, PT, R0, R201, PT ;  /* 0x000000c90000720c */ /* 0x000fc40003fc6270 */
[----:B------:R-:W-:Y:S02]  /*9600*/  FSEL R30, R30, -INF , !P5 ;  /* 0xff8000001e1e7808 */ /* 0x000fe40006800000 */
[----:B------:R-:W-:Y:S02]  /*9610*/  ISETP.GT.AND P5, PT, R198, R4, PT ;  /* 0x00000004c600720c */ /* 0x000fe40003fa4270 */
[----:B------:R-:W-:Y:S01]  /*9620*/  FSEL R224, R30, -INF , !P6 ;  /* 0xff8000001ee07808 */ /* 0x000fe20007000000 */
[----:B------:R-:W-:Y:S01]  /*9630*/  VIADD R0, R5, 0xffffffb0 ;  /* 0xffffffb005007836 */ /* 0x000fe20000000000 */
        /* <DEDUP_REMOVED lines=10> */
[----:B------:R-:W-:Y:S01]  /*96e0*/  HMMA.16816.F32.BF16 R8, R8, R142, R12 ;  /* 0x0000008e0808723c */ /* 0x000fe2000004180c */
[----:B------:R-:W-:Y:S02]  /*96f0*/  ISETP.GT.AND P5, PT, R6, R0, PT ;  /* 0x000000000600720c */ /* 0x000fe40003fa4270 */
[----:B------:R-:W-:Y:S02]  /*9700*/  FSEL R251, R2, -INF , !P6 ;  /* 0xff80000002fb7808 */ /* 0x000fe40007000000 */
[----:B------:R-:W-:Y:S01]  /*9710*/  ISETP.GE.AND P6, PT, R0, R201, PT ;  /* 0x000000c90000720c */ /* 0x000fe20003fc6270 */
[----:B------:R-:W-:Y:S01]  /*9720*/  VIADD R0, R5, 0xffffffb1 ;  /* 0xffffffb105007836 */ /* 0x000fe20000000000 */
[----:B------:R-:W-:-:S04]  /*9730*/  FSEL R22, R22, -INF , !P5 ;  /* 0xff80000016167808 */ /* 0x000fc80006800000 */
[----:B------:R-:W-:Y:S01]  /*9740*/  ISETP.GT.AND P5, PT, R198, R0, PT ;  /* 0x00000000c600720c */ /* 0x000fe20003fa4270 */
[----:B------:R-:W-:-:S03]  /*9750*/  VIADD R2, R5, 0xffffffb8 ;  /* 0xffffffb805027836 */ /* 0x000fc60000000000 */
[----:B------:R-:W-:Y:S02]  /*9760*/  FSEL R4, R21, -INF , !P5 ;  /* 0xff80000015047808 */ /* 0x000fe40006800000 */
[----:B------:R-:W-:Y:S02]  /*9770*/  ISETP.GT.AND P5, PT, R6, R0, PT ;  /* 0x000000000600720c */ /* 0x000fe40003fa4270 */
[----:B------:R-:W-:Y:S02]  /*9780*/  FSEL R250, R22, -INF , !P6 ;  /* 0xff80000016fa7808 */ /* 0x000fe40007000000 */
[----:B------:R-:W-:Y:S02]  /*9790*/  ISETP.GE.AND P6, PT, R0, R200, PT ;  /* 0x000000c80000720c */ /* 0x000fe40003fc6270 */
[----:B------:R-:W-:Y:S02]  /*97a0*/  FSEL R23, R23, -INF , !P5 ;  /* 0xff80000017177808 */ /* 0x000fe40006800000 */
[----:B------:R-:W-:-:S02]  /*97b0*/  ISETP.GT.AND P5, PT, R198, R2, PT ;  /* 0x00000002c600720c */ /* 0x000fc40003fa4270 */
        /* <DEDUP_REMOVED lines=8> */
[-C--:B------:R-:W-:Y:S02]  /*9840*/  ISETP.GT.AND P5, PT, R198, R5.reuse, PT ;  /* 0x00000005c600720c */ /* 0x080fe40003fa4270 */
[----:B------:R-:W-:Y:S02]  /*9850*/  FSEL R246, R0, -INF , !P6 ;  /* 0xff80000000f67808 */ /* 0x000fe40007000000 */
[----:B------:R-:W-:Y:S02]  /*9860*/  FSEL R0, R9, -INF , !P5 ;  /* 0xff80000009007808 */ /* 0x000fe40006800000 */
[----:B------:R-:W-:Y:S02]  /*9870*/  ISETP.GT.AND P5, PT, R6, R5, PT ;  /* 0x000000050600720c */ /* 0x000fe40003fa4270 */
[----:B------:R-:W-:-:S02]  /*9880*/  ISETP.GE.AND P6, PT, R2, R201, PT ;  /* 0x000000c90200720c */ /* 0x000fc40003fc6270 */
[----:B------:R-:W-:Y:S02]  /*9890*/  FSEL R11, R11, -INF , !P5 ;  /* 0xff8000000b0b7808 */ /* 0x000fe40006800000 */
[----:B------:R-:W-:Y:S02]  /*98a0*/  ISETP.GT.U32.AND P5, PT, R182, R243, PT ;  /* 0x000000f3b600720c */ /* 0x000fe40003fa4070 */
[----:B------:R-:W-:Y:S02]  /*98b0*/  FSEL R247, R10, -INF , !P6 ;  /* 0xff8000000af77808 */ /* 0x000fe40007000000 */
[----:B------:R-:W-:-:S04]  /*98c0*/  ISETP.GE.AND P6, PT, R5, R200, PT ;  /* 0x000000c80500720c */ /* 0x000fc80003fc6270 */
[----:B------:R-:W-:Y:S02]  /*98d0*/  FSEL R244, R0, -INF , !P6 ;  /* 0xff80000000f47808 */ /* 0x000fe40007000000 */
[----:B------:R-:W-:-:S04]  /*98e0*/  ISETP.GE.AND P6, PT, R5, R201, PT ;  /* 0x000000c90500720c */ /* 0x000fc80003fc6270 */
[----:B------:R-:W-:Y:S01]  /*98f0*/  FSEL R245, R11, -INF , !P6 ;  /* 0xff8000000bf57808 */ /* 0x000fe20007000000 */
[----:B------:R-:W-:Y:S08]  /*9900*/  @!P5 BRA `(.L_x_1537) ;  /* 0x000000040060d947 */ /* 0x000ff00003800000 */
[----:B------:R-:W2:Y:S04]  /*9910*/  LDL.LU R199, [R1+0xac] ;  /* 0x0000ac0001c77983 */ /* 0x000ea80000300800 */
[----:B------:R-:W3:Y:S04]  /*9920*/  LDL.LU R203, [R1+0xb0] ;  /* 0x0000b00001cb7983 */ /* 0x000ee80000300800 */
[----:B------:R-:W4:Y:S04]  /*9930*/  LDL R202, [R1+0x44] ;  /* 0x0000440001ca7983 */ /* 0x000f280000100800 */
[----:B------:R-:W5:Y:S01]  /*9940*/  LDL R252, [R1+0x40] ;  /* 0x0000400001fc7983 */ /* 0x000f620000100800 */
[----:B------:R-:W-:Y:S01]  /*9950*/  VIADD R4, R242, 0xfffffffd ;  /* 0xfffffffdf2047836 */ /* 0x000fe20000000000 */
[----:B------:R-:W-:Y:S03]  /*9960*/  BSSY.RECONVERGENT B0, `(.L_x_1538) ;  /* 0x0000051000007945 */ /* 0x000fe60003800200 */
[----:B------:R-:W-:-:S02]  /*9970*/  IMAD R0, R4, R187, RZ ;  /* 0x000000bb04007224 */ /* 0x000fc400078e02ff */
[----:B------:R-:W-:-:S04]  /*9980*/  IMAD.WIDE.U32 R4, R4, R186, RZ ;  /* 0x000000ba04047225 */ /* 0x000fc800078e00ff */
[----:B------:R-:W-:Y:S02]  /*9990*/  IMAD.IADD R6, R5, 0x1, R0 ;  /* 0x0000000105067824 */ /* 0x000fe400078e0200 */
[----:B------:R-:W-:Y:S01]  /*99a0*/  IMAD.IADD R2, R0, 0x1, R5 ;  /* 0x0000000100027824 */ /* 0x000fe200078e0205 */
[C---:B--2---:R-:W-:Y:S02]  /*99b0*/  LEA R0, P5, R4.reuse, R199, 0x6 ;  /* 0x000000c704007211 */ /* 0x044fe400078a30ff */
[----:B----4-:R-:W-:-:S04]  /*99c0*/  LEA R10, P6, R4, R202, 0x7 ;  /* 0x000000ca040a7211 */ /* 0x010fc800078c38ff */
[C---:B-----5:R-:W-:Y:S02]  /*99d0*/  LEA.HI.X R11, R4.reuse, R252, R6, 0x7, P6 ;  /* 0x000000fc040b7211 */ /* 0x060fe400030f3c06 */
[----:B---3--:R-:W-:Y:S02]  /*99e0*/  LEA.HI.X R4, R4, R203, R2, 0x6, P5 ;  /* 0x000000cb04047211 */ /* 0x008fe400028f3402 */
[----:B------:R-:W-:Y:S01]  /*99f0*/  IADD3 R2, P5, PT, R199, R0, RZ ;  /* 0x00000000c7027210 */ /* 0x000fe20007fbe0ff */
[----:B------:R-:W-:Y:S01]  /*9a00*/  @!PT LDS RZ, [RZ] ;  /* 0x00000000fffff984 */ /* 0x000fe20000000800 */
[----:B------:R-:W-:Y:S01]  /*9a10*/  @!PT LDS RZ, [RZ] ;  /* 0x00000000fffff984 */ /* 0x000fe20000000800 */
[----:B------:R-:W-:Y:S01]  /*9a20*/  @!PT LDS RZ, [RZ] ;  /* 0x00000000fffff984 */ /* 0x000fe20000000800 */
[----:B------:R1:W-:Y:S01]  /*9a30*/  @!P4 LDGSTS.E.BYPASS.LTC128B.128 [R197+0x6000], desc[UR16][R10.64] ;  /* 0x060000000ac5cfae */ /* 0x0003e2000b981a10 */
[----:B------:R-:W-:-:S03]  /*9a40*/  LEA R8, P6, R0, R202, 0x1 ;  /* 0x000000ca00087211 */ /* 0x000fc600078c08ff */
[----:B------:R1:W-:Y:S01]  /*9a50*/  @P4 STS.128 [R197+0x6000], RZ ;  /* 0x006000ffc5004388 */ /* 0x0003e20000000c00 */
[--C-:B------:R-:W-:Y:S01]  /*9a60*/  LEA.HI.X R9, R0, R252, R4.reuse, 0x1, P6 ;  /* 0x000000fc00097211 */ /* 0x100fe200030f0c04 */
[----:B------:R-:W-:Y:S01]  /*9a70*/  IMAD.X R7, R203, 0x1, R4, P5 ;  /* 0x00000001cb077824 */ /* 0x000fe200028e0604 */
[----:B------:R-:W-:Y:S01]  /*9a80*/  LEA R6, P6, R2, R202, 0x1 ;  /* 0x000000ca02067211 */ /* 0x000fe200078c08ff */
[----:B------:R-:W-:Y:S01]  /*9a90*/  @!PT LDS RZ, [RZ] ;  /* 0x00000000fffff984 */ /* 0x000fe20000000800 */
[----:B------:R-:W-:Y:S01]  /*9aa0*/  @!PT LDS RZ, [RZ] ;  /* 0x00000000fffff984 */ /* 0x000fe20000000800 */
[----:B------:R-:W-:Y:S01]  /*9ab0*/  @!PT LDS RZ, [RZ] ;  /* 0x00000000fffff984 */ /* 0x000fe20000000800 */
[----:B------:R1:W-:Y:S01]  /*9ac0*/  @!P3 LDGSTS.E.BYPASS.LTC128B.128 [R197+0x8000], desc[UR16][R10.64+0x80] ;  /* 0x080000800ac5bfae */ /* 0x0003e2000b981a10 */
[----:B------:R-:W-:Y:S02]  /*9ad0*/  LEA R5, P5, R186, R0, 0x5 ;  /* 0x00000000ba057211 */ /* 0x000fe400078a28ff */
[----:B------:R-:W-:Y:S01]  /*9ae0*/  LEA.HI.X R7, R2, R252, R7, 0x1, P6 ;  /* 0x000000fc02077211 */ /* 0x000fe200030f0c07 */
[----:B------:R1:W-:Y:S01]  /*9af0*/  @P3 STS.128 [R197+0x8000], RZ ;  /* 0x008000ffc5003388 */ /* 0x0003e20000000c00 */
[----:B------:R-:W-:Y:S02]  /*9b00*/  LEA.HI.X R0, R186, R4, R187, 0x5, P5 ;  /* 0x00000004ba007211 */ /* 0x000fe400028f2cbb */
        /* <DEDUP_REMOVED lines=53> */
.L_x_1539:
[----:B------:R2:W-:Y:S02]  /*9e60*/  STS.128 [R197+0xb800], RZ ;  /* 0x00b800ffc5007388 */ /* 0x0005e40000000c00 */
.L_x_1540:
[----:B------:R-:W-:Y:S05]  /*9e70*/  BSYNC.RECONVERGENT B0 ;  /* 0x0000000000007941 */ /* 0x000fea0003800200 */
.L_x_1538:
[----:B------:R-:W0:Y:S02]  /*9e80*/  LDGDEPBAR ;  /* 0x00000000000079af */ /* 0x000e240000000000 */
.L_x_1537:
[----:B------:R-:W4:Y:S04]  /*9e90*/  LDL.64 R34, [R1+0x70] ;  /* 0x0000700001227983 */ /* 0x000f280000100a00 */
[----:B------:R-:W5:Y:S01]  /*9ea0*/  LDL.64 R150, [R1+0x68] ;  /* 0x0000680001967983 */ /* 0x000f620000100a00 */
[----:B------:R-:W-:Y:S01]  /*9eb0*/  FMNMX3.FTZ R0, R100, R176, R169, !PT ;  /* 0x000000b064007276 */ /* 0x000fe200078100a9 */
[----:B-1----:R-:W-:Y:S01]  /*9ec0*/  IMAD.MOV.U32 R11, RZ, RZ, R240 ;  /* 0x000000ffff0b7224 */ /* 0x002fe200078e00f0 */
[----:B------:R-:W-:Y:S01]  /*9ed0*/  SHF.R.U32.HI R153, RZ, 0x5, R193 ;  /* 0x00000005ff997819 */ /* 0x000fe200000116c1 */
[----:B------:R-:W2:Y:S01]  /*9ee0*/  LDL.LU R12, [R1+0xb8] ;  /* 0x0000b800010c7983 */ /* 0x000ea20000300800 */
[----:B------:R-:W-:Y:S01]  /*9ef0*/  FMNMX3.FTZ R0, R0, R103, R102, !PT ;  /* 0x0000006700007276 */ /* 0x000fe20007810066 */
[----:B------:R-:W-:Y:S01]  /*9f00*/  VIADD R183, R204, 0x9e3779b9 ;  /* 0x9e3779b9ccb77836 */ /* 0x000fe20000000000 */
[----:B------:R-:W1:Y:S01]  /*9f10*/  LDC R28, c[0x0][0x4f8] ;  /* 0x00013e00ff1c7b82 */ /* 0x000e620000000800 */
[----:B------:R-:W1:Y:S01]  /*9f20*/  S2R R154, SR_CTAID.X ;  /* 0x00000000009a7919 */ /* 0x000e620000002500 */
        /* <DEDUP_REMOVED lines=13> */
[----:B------:R-:W-:Y:S01]  /*a000*/  IMAD.MOV.U32 R31, RZ, RZ, R11 ;  /* 0x000000ffff1f7224 */ /* 0x000fe200078e000b */
[----:B------:R-:W-:-:S02]  /*a010*/  FMNMX3.FTZ R0, R0, R181, R149, !PT ;  /* 0x000000b500007276 */ /* 0x000fc40007810095 */
[----:B------:R-:W-:Y:S02]  /*a020*/  FMNMX3.FTZ R2, R2, R251, R248, !PT ;  /* 0x000000fb02027276 */ /* 0x000fe400078100f8 */
[----:B---3--:R-:W-:Y:S02]  /*a030*/  FMNMX3.FTZ R4, R0, R238, R236, !PT ;  /* 0x000000ee00047276 */ /* 0x008fe400078100ec */
[----:B------:R-:W-:Y:S01]  /*a040*/  FMNMX3.FTZ R0, R2, R246, R244, !PT ;  /* 0x000000f602007276 */ /* 0x000fe200078100f4 */
[----:B------:R-:W-:Y:S01]  /*a050*/  IMAD.SHL.U32 R2, R182, 0x2, RZ ;  /* 0x00000002b6027824 */ /* 0x000fe200078e00ff */
[----:B------:R-:W-:Y:S02]  /*a060*/  FMNMX3.FTZ R4, R4, R224, R207, !PT ;  /* 0x000000e004047276 */ /* 0x000fe400078100cf */
[----:B------:R-:W-:Y:S01]  /*a070*/  IADD3 R187, PT, PT, R204, -0x4ab325aa, RZ ;  /* 0xb54cda56ccbb7810 */ /* 0x000fe20007ffe0ff */
[----:B------:R-:W3:Y:S01]  /*a080*/  SHFL.BFLY PT, R9, R0, 0x2, 0x1f ;  /* 0x0c401f0000097f89 */ /* 0x000ee200000e0000 */
[----:B-1----:R-:W-:Y:S01]  /*a090*/  LOP3.LUT R28, R28, 0xff, RZ, 0xc0, !PT ;  /* 0x000000ff1c1c7812 */ /* 0x002fe200078ec0ff */
[----:B------:R-:W-:-:S04]  /*a0a0*/  IMAD R154, R154, 0x4, R153 ;  /* 0x000000049a9a7824 */ /* 0x000fc800078e0299 */
[----:B------:R-:W-:Y:S02]  /*a0b0*/  IMAD R28, R28, 0x10000, R28 ;  /* 0x000100001c1c7824 */ /* 0x000fe400078e021c */
[----:B------:R-:W-:Y:S01]  /*a0c0*/  IMAD.WIDE.U32 R154, R154, -0x326172a9, RZ ;  /* 0xcd9e8d579a9a7825 */ /* 0x000fe200078e00ff */
[----:B----4-:R-:W-:Y:S02]  /*a0d0*/  LOP3.LUT R5, R205, R2, R35, 0x96, !PT ;  /* 0x00000002cd057212 */ /* 0x010fe400078e9623 */
[----:B------:R-:W-:-:S03]  /*a0e0*/  FMNMX3.FTZ R2, R4, R250, R249, !PT ;  /* 0x000000fa04027276 */ /* 0x000fc600078100f9 */
[----:B------:R-:W-:Y:S01]  /*a0f0*/  IMAD.WIDE.U32 R6, R5, -0x326172a9, RZ ;  /* 0xcd9e8d5705067825 */ /* 0x000fe200078e00ff */
[----:B------:R-:W-:Y:S02]  /*a100*/  FMNMX3.FTZ R2, R2, R247, R245, !PT ;  /* 0x000000f702027276 */ /* 0x000fe400078100f5 */
[----:B--2---:R-:W-:Y:S02]  /*a110*/  LEA R199, R12, UR5, 0x1 ;  /* 0x000000050cc77c11 */ /* 0x004fe4000f8e08ff */
[----:B------:R-:W-:Y:S01]  /*a120*/  LOP3.LUT R4, R183, R154, R7, 0x96, !PT ;  /* 0x0000009ab7047212 */ /* 0x000fe200078e9607 */
[----:B------:R-:W1:Y:S01]  /*a130*/  SHFL.BFLY PT, R10, R2, 0x2, 0x1f ;  /* 0x0c401f00020a7f89 */ /* 0x000e6200000e0000 */
[----:B------:R-:W-:-:S03]  /*a140*/  LOP3.LUT R6, R186, R6, R227, 0x96, !PT ;  /* 0x00000006ba067212 */ /* 0x000fc600078e96e3 */
[----:B------:R-:W-:Y:S01]  /*a150*/  IMAD.WIDE.U32 R4, R4, -0x2daee0ad, RZ ;  /* 0xd2511f5304047825 */ /* 0x000fe200078e00ff */
[----:B------:R-:W-:Y:S03]  /*a160*/  LDSM.16.MT88.4 R12, [R199+0xc000] ;  /* 0x00c00000c70c783b */ /* 0x000fe60000004200 */
[----:B------:R-:W-:Y:S01]  /*a170*/  IMAD.WIDE.U32 R6, R6, -0x2daee0ad, RZ ;  /* 0xd2511f5306067825 */ /* 0x000fe200078e00ff */
[----:B-----5:R-:W-:-:S04]  /*a180*/  LOP3.LUT R5, R195, R150, R5, 0x96, !PT ;  /* 0x00000096c3057212 */ /* 0x020fc800078e9605 */
[----:B------:R-:W-:Y:S01]  /*a190*/  LOP3.LUT R8, R194, R4, R7, 0x96, !PT ;  /* 0x00000004c2087212 */ /* 0x000fe200078e9607 */
[----:B------:R-:W-:Y:S01]  /*a1a0*/  IMAD.WIDE.U32 R4, R5, -0x326172a9, RZ ;  /* 0xcd9e8d5705047825 */ /* 0x000fe200078e00ff */
[----:B---3--:R-:W-:-:S03]  /*a1b0*/  FMNMX.FTZ R7, R0, R9, !PT ;  /* 0x0000000900077209 */ /* 0x008fc60007810000 */
[----:B------:R-:W-:Y:S01]  /*a1c0*/  IMAD.WIDE.U32 R22, R8, -0x326172a9, RZ ;  /* 0xcd9e8d5708167825 */ /* 0x000fe200078e00ff */
[----:B------:R-:W-:Y:S01]  /*a1d0*/  LOP3.LUT R5, R196, R226, R5, 0x96, !PT ;  /* 0x000000e2c4057212 */ /* 0x000fe200078e9605 */
[----:B------:R-:W2:Y:S03]  /*a1e0*/  SHFL.BFLY PT, R9, R7, 0x1, 0x1f ;  /* 0x0c201f0007097f89 */ /* 0x000ea600000e0000 */
[----:B------:R-:W-:Y:S01]  /*a1f0*/  LOP3.LUT R8, R202, R4, R23, 0x96, !PT ;  /* 0x00000004ca087212 */ /* 0x000fe200078e9617 */
[----:B------:R-:W-:Y:S01]  /*a200*/  IMAD.WIDE.U32 R4, R5, -0x2daee0ad, RZ ;  /* 0xd2511f5305047825 */ /* 0x000fe200078e00ff */
[----:B-1----:R-:W-:-:S03]  /*a210*/  FMNMX.FTZ R0, R2, R10, !PT ;  /* 0x0000000a02007209 */ /* 0x002fc60007810000 */
[----:B------:R-:W-:Y:S02]  /*a220*/  IMAD.WIDE.U32 R24, R8, -0x2daee0ad, RZ ;  /* 0xd2511f5308187825 */ /* 0x000fe400078e00ff */
[----:B------:R-:W1:Y:S03]  /*a230*/  SHFL.BFLY PT, R10, R0, 0x1, 0x1f ;  /* 0x0c201f00000a7f89 */ /* 0x000e6600000e0000 */
[----:B------:R-:W-:Y:S01]  /*a240*/  LOP3.LUT R136, R203, R4, R25, 0x96, !PT ;  /* 0x00000004cb887212 */ /* 0x000fe200078e9619 */
[----:B------:R-:W-:-:S04]  /*a250*/  VIADD R25, R205, 0xed9eba14 ;  /* 0xed9eba14cd197836 */ /* 0x000fc80000000000 */
[----:B------:R-:W-:Y:S01]  /*a260*/  IMAD.WIDE.U32 R136, R136, -0x326172a9, RZ ;  /* 0xcd9e8d5788887825 */ /* 0x000fe200078e00ff */
[----:B------:R-:W-:-:S03]  /*a270*/  LOP3.LUT R5, R25, R6, R5, 0x96, !PT ;  /* 0x0000000619057212 */ /* 0x000fc600078e9605 */
[----:B------:R-:W-:Y:S01]  /*a280*/  IMAD.MOV.U32 R2, RZ, RZ, R136 ;  /* 0x000000ffff027224 */ /* 0x000fe200078e0088 */
[----:B------:R-:W-:Y:S01]  /*a290*/  PRMT R8, R136, 0x7771, RZ ;  /* 0x0000777188087816 */ /* 0x000fe200000000ff */
[----:B------:R-:W-:Y:S01]  /*a2a0*/  IMAD.WIDE.U32 R20, R5, -0x326172a9, RZ ;  /* 0xcd9e8d5705147825 */ /* 0x000fe200078e00ff */
[----:B--2---:R-:W-:Y:S02]  /*a2b0*/  FMNMX.FTZ R144, R7, R9, !PT ;  /* 0x0000000907907209 */ /* 0x004fe40007810000 */
[----:B------:R-:W-:Y:S02]  /*a2c0*/  LOP3.LUT R2, R2, 0xff, RZ, 0xc0, !PT ;  /* 0x000000ff02027812 */ /* 0x000fe400078ec0ff */
[C---:B------:R-:W-:Y:S01]  /*a2d0*/  FSETP.NEU.FTZ.AND P1, PT, R144.reuse, -INF , PT ;  /* 0xff8000009000780b */ /* 0x040fe20003f3d000 */
[----:B------:R-:W-:Y:S01]  /*a2e0*/  FMUL.FTZ R27, R144, UR4 ;  /* 0x00000004901b7c20 */ /* 0x000fe20008410000 */
[----:B------:R-:W-:Y:S02]  /*a2f0*/  PRMT R16, R2, 0x5410, R8 ;  /* 0x0000541002107816 */ /* 0x000fe40000000008 */
[----:B------:R-:W-:-:S02]  /*a300*/  FSEL R2, R144, RZ, P1 ;  /* 0x000000ff90027208 */ /* 0x000fc40000800000 */
[----:B------:R-:W-:Y:S02]  /*a310*/  FSEL R27, R27, RZ, P1 ;  /* 0x000000ff1b1b7208 */ /* 0x000fe40000800000 */
[----:B-1----:R-:W-:Y:S01]  /*a320*/  FMNMX.FTZ R143, R0, R10, !PT ;  /* 0x0000000a008f7209 */ /* 0x002fe20007810000 */
[----:B------:R-:W-:Y:S01]  /*a330*/  FADD.FTZ R8, R100, -R2 ;  /* 0x8000000264087221 */ /* 0x000fe20000010000 */
[----:B------:R-:W-:Y:S01]  /*a340*/  PRMT R7, R136, 0x7773, RZ ;  /* 0x0000777388077816 */ /* 0x000fe200000000ff */
[----:B------:R-:W-:Y:S01]  /*a350*/  FFMA.FTZ R0, R176, UR4, -R27 ;  /* 0x00000004b0007c23 */ /* 0x000fe2000801081b */
[----:B------:R-:W-:Y:S01]  /*a360*/  PRMT R4, R136, 0x7772, RZ ;  /* 0x0000777288047816 */ /* 0x000fe200000000ff */
[C---:B------:R-:W-:Y:S01]  /*a370*/  FMUL.FTZ R26, R143.reuse, UR4 ;  /* 0x000000048f1a7c20 */ /* 0x040fe20008410000 */
[----:B------:R-:W-:Y:S01]  /*a380*/  FSETP.NEU.FTZ.AND P1, PT, R143, -INF , PT ;  /* 0xff8000008f00780b */ /* 0x000fe20003f3d000 */
[----:B------:R1:W-:Y:S01]  /*a390*/  MUFU.EX2 R29, R0 ;  /* 0x00000000001d7308 */ /* 0x0003e20000000800 */
[----:B------:R-:W-:Y:S01]  /*a3a0*/  PRMT R9, R4, 0x5410, R7 ;  /* 0x0000541004097816 */ /* 0x000fe20000000007 */
[----:B------:R-:W-:Y:S01]  /*a3b0*/  FFMA.FTZ R4, R169, UR4, -R27 ;  /* 0x00000004a9047c23 */ /* 0x000fe2000801081b */
[----:B------:R-:W-:Y:S01]  /*a3c0*/  FSEL R26, R26, RZ, P1 ;  /* 0x000000ff1a1a7208 */ /* 0x000fe20000800000 */
[----:B------:R-:W-:Y:S01]  /*a3d0*/  FMUL.FTZ R8, R8, UR4 ;  /* 0x0000000408087c20 */ /* 0x000fe20008410000 */
[----:B------:R-:W-:Y:S01]  /*a3e0*/  FSEL R2, R143, RZ, P1 ;  /* 0x000000ff8f027208 */ /* 0x000fe20000800000 */
[----:B------:R2:W-:Y:S01]  /*a3f0*/  MUFU.EX2 R240, R4 ;  /* 0x0000000400f07308 */ /* 0x0005e20000000800 */
[----:B------:R-:W-:-:S03]  /*a400*/  VIADD R100, R199, 0xc040 ;  /* 0x0000c040c7647836 */ /* 0x000fc60000000000 */
[----:B------:R-:W-:Y:S01]  /*a410*/  FADD.FTZ R7, R3, -R2 ;  /* 0x8000000203077221 */ /* 0x000fe20000010000 */
[--C-:B------:R-:W-:Y:S02]  /*a420*/  FFMA.FTZ R2, R102, UR4, -R27.reuse ;  /* 0x0000000466027c23 */ /* 0x100fe4000801081b */
[----:B------:R-:W3:Y:S01]  /*a430*/  MUFU.EX2 R102, R8 ;  /* 0x0000000800667308 */ /* 0x000ee20000000800 */
[----:B-1----:R-:W-:Y:S01]  /*a440*/  FFMA.FTZ R0, R103, UR4, -R27 ;  /* 0x0000000467007c23 */ /* 0x002fe2000801081b */
[----:B------:R-:W-:Y:S01]  /*a450*/  LOP3.LUT R103, R187, R20, R137, 0x96, !PT ;  /* 0x00000014bb677212 */ /* 0x000fe200078e9689 */
[----:B------:R-:W-:Y:S01]  /*a460*/  IMAD.MOV.U32 R20, RZ, RZ, 0x20 ;  /* 0x00000020ff147424 */ /* 0x000fe200078e00ff */
[----:B------:R1:W-:Y:S01]  /*a470*/  MUFU.EX2 R157, R2 ;  /* 0x00000002009d7308 */ /* 0x0003e20000000800 */
[----:B------:R-:W-:Y:S01]  /*a480*/  FMUL.FTZ R7, R7, UR4 ;  /* 0x0000000407077c20 */ /* 0x000fe20008410000 */
[C---:B------:R-:W-:Y:S01]  /*a490*/  LOP3.LUT R5, R103.reuse, 0xff, RZ, 0xc0, !PT ;  /* 0x000000ff67057812 */ /* 0x040fe200078ec0ff */
[----:B--2---:R-:W-:Y:S01]  /*a4a0*/  FFMA.FTZ R4, R172, UR4, -R26 ;  /* 0x00000004ac047c23 */ /* 0x004fe2000801081a */
[----:B------:R2:W-:Y:S01]  /*a4b0*/  MUFU.EX2 R30, R0 ;  /* 0x00000000001e7308 */ /* 0x0005e20000000800 */
[----:B------:R-:W-:-:S02]  /*a4c0*/  PRMT R3, R103, 0x7632, R3 ;  /* 0x0000763267037816 */ /* 0x000fc40000000003 */
[----:B------:R-:W-:Y:S01]  /*a4d0*/  SEL R20, R20, 0xffffffe0, !P0 ;  /* 0xffffffe014147807 */ /* 0x000fe20004000000 */
[----:B------:R4:W-:Y:S01]  /*a4e0*/  MUFU.EX2 R152, R4 ;  /* 0x0000000400987308 */ /* 0x0009e20000000800 */
[----:B------:R-:W-:Y:S01]  /*a4f0*/  LOP3.LUT R3, R3, 0xff, RZ, 0xc0, !PT ;  /* 0x000000ff03037812 */ /* 0x000fe200078ec0ff */
[-C--:B---3--:R-:W-:Y:S01]  /*a500*/  FMUL.FTZ R104, R104, R102.reuse ;  /* 0x0000006668687220 */ /* 0x088fe20000410000 */
[-C--:B------:R-:W-:Y:S01]  /*a510*/  FMUL.FTZ R105, R105, R102.reuse ;  /* 0x0000006669697220 */ /* 0x080fe20000410000 */
[----:B------:R-:W-:Y:S02]  /*a520*/  IMAD.IADD R137, R20, 0x1, R199 ;  /* 0x0000000114897824 */ /* 0x000fe400078e02c7 */
[-C--:B------:R-:W-:Y:S01]  /*a530*/  FMUL.FTZ R108, R108, R102.reuse ;  /* 0x000000666c6c7220 */ /* 0x080fe20000410000 */
[--C-:B-1----:R-:W-:Y:S01]  /*a540*/  FFMA.FTZ R2, R101, UR4, -R26.reuse ;  /* 0x0000000465027c23 */ /* 0x102fe2000801081a */
[-C--:B------:R-:W-:Y:S01]  /*a550*/  FMUL.FTZ R109, R109, R102.reuse ;  /* 0x000000666d6d7220 */ /* 0x080fe20000410000 */
[----:B------:R-:W1:Y:S01]  /*a560*/  MUFU.EX2 R101, R7 ;  /* 0x0000000700657308 */ /* 0x000e620000000800 */
[-C--:B------:R-:W-:Y:S01]  /*a570*/  FMUL.FTZ R112, R112, R102.reuse ;  /* 0x0000006670707220 */ /* 0x080fe20000410000 */
[--C-:B--2---:R-:W-:Y:S01]  /*a580*/  FFMA.FTZ R0, R168, UR4, -R26.reuse ;  /* 0x00000004a8007c23 */ /* 0x104fe2000801081a */
[-C--:B------:R-:W-:Y:S01]  /*a590*/  FMUL.FTZ R113, R113, R102.reuse ;  /* 0x0000006671717220 */ /* 0x080fe20000410000 */
[----:B------:R-:W-:Y:S01]  /*a5a0*/  MUFU.EX2 R33, R2 ;  /* 0x0000000200217308 */ /* 0x000fe20000000800 */
[-C--:B------:R-:W-:Y:S01]  /*a5b0*/  FMUL.FTZ R116, R116, R102.reuse ;  /* 0x0000006674747220 */ /* 0x080fe20000410000 */
[----:B----4-:R-:W-:Y:S01]  /*a5c0*/  FFMA.FTZ R4, R156, UR4, -R26 ;  /* 0x000000049c047c23 */ /* 0x010fe2000801081a */
[-C--:B------:R-:W-:Y:S01]  /*a5d0*/  FMUL.FTZ R117, R117, R102.reuse ;  /* 0x0000006675757220 */ /* 0x080fe20000410000 */
[----:B------:R2:W3:Y:S01]  /*a5e0*/  MUFU.EX2 R158, R0 ;  /* 0x00000000009e7308 */ /* 0x0004e20000000800 */
[-C--:B------:R-:W-:Y:S01]  /*a5f0*/  FMUL.FTZ R120, R120, R102.reuse ;  /* 0x0000006678787220 */ /* 0x080fe20000410000 */
[-C--:B------:R-:W-:Y:S01]  /*a600*/  FMUL.FTZ R121, R121, R102.reuse ;  /* 0x0000006679797220 */ /* 0x080fe20000410000 */
[-C--:B------:R-:W-:Y:S01]  /*a610*/  FMUL.FTZ R124, R124, R102.reuse ;  /* 0x000000667c7c7220 */ /* 0x080fe20000410000 */
[----:B------:R4:W5:Y:S01]  /*a620*/  MUFU.EX2 R32, R4 ;  /* 0x0000000400207308 */ /* 0x0009620000000800 */
[----:B------:R-:W-:Y:S01]  /*a630*/  FMUL.FTZ R125, R125, R102 ;  /* 0x000000667d7d7220 */ /* 0x000fe20000410000 */
[-C--:B-1----:R-:W-:Y:S01]  /*a640*/  FMUL.FTZ R106, R106, R101.reuse ;  /* 0x000000656a6a7220 */ /* 0x082fe20000410000 */
[-C--:B------:R-:W-:Y:S01]  /*a650*/  FMUL.FTZ R107, R107, R101.reuse ;  /* 0x000000656b6b7220 */ /* 0x080fe20000410000 */
[-C--:B------:R-:W-:Y:S01]  /*a660*/  FMUL.FTZ R110, R110, R101.reuse ;  /* 0x000000656e6e7220 */ /* 0x080fe20000410000 */
[-C--:B------:R-:W-:Y:S01]  /*a670*/  FMUL.FTZ R111, R111, R101.reuse ;  /* 0x000000656f6f7220 */ /* 0x080fe20000410000 */
[-C--:B------:R-:W-:Y:S01]  /*a680*/  FMUL.FTZ R114, R114, R101.reuse ;  /* 0x0000006572727220 */ /* 0x080fe20000410000 */
[-C--:B------:R-:W-:Y:S01]  /*a690*/  FMUL.FTZ R115, R115, R101.reuse ;  /* 0x0000006573737220 */ /* 0x080fe20000410000 */
[-C--:B------:R-:W-:Y:S01]  /*a6a0*/  FMUL.FTZ R118, R118, R101.reuse ;  /* 0x0000006576767220 */ /* 0x080fe20000410000 */
[-C--:B------:R-:W-:Y:S01]  /*a6b0*/  FMUL.FTZ R119, R119, R101.reuse ;  /* 0x0000006577777220 */ /* 0x080fe20000410000 */
[----:B--2---:R-:W-:Y:S01]  /*a6c0*/  LOP3.LUT R0, R103, 0xffff, RZ, 0xc0, !PT ;  /* 0x0000ffff67007812 */ /* 0x004fe200078ec0ff */
[-C--:B------:R-:W-:Y:S01]  /*a6d0*/  FMUL.FTZ R122, R122, R101.reuse ;  /* 0x000000657a7a7220 */ /* 0x080fe20000410000 */
[----:B---3--:R-:W-:Y:S01]  /*a6e0*/  F2FP.BF16.F32.PACK_AB R2, R158, R152 ;  /* 0x000000989e02723e */ /* 0x008fe200000010ff */
[-C--:B------:R-:W-:Y:S01]  /*a6f0*/  FMUL.FTZ R123, R123, R101.reuse ;  /* 0x000000657b7b7220 */ /* 0x080fe20000410000 */
[----:B------:R-:W-:Y:S01]  /*a700*/  SHF.R.U32.HI R0, RZ, 0x8, R0 ;  /* 0x00000008ff007819 */ /* 0x000fe20000011600 */
[-C--:B------:R-:W-:Y:S01]  /*a710*/  FMUL.FTZ R126, R126, R101.reuse ;  /* 0x000000657e7e7220 */ /* 0x080fe20000410000 */
[----:B----4-:R-:W-:Y:S01]  /*a720*/  SHF.R.U32.HI R4, RZ, 0x18, R103 ;  /* 0x00000018ff047819 */ /* 0x010fe20000011667 */
[----:B------:R-:W-:Y:S01]  /*a730*/  FMUL.FTZ R127, R127, R101 ;  /* 0x000000657f7f7220 */ /* 0x000fe20000410000 */
[----:B------:R-:W-:Y:S01]  /*a740*/  PRMT R5, R5, 0x5410, R0 ;  /* 0x0000541005057816 */ /* 0x000fe20000000000 */
[-C--:B------:R-:W-:Y:S01]  /*a750*/  FMUL.FTZ R132, R132, R102.reuse ;  /* 0x0000006684847220 */ /* 0x080fe20000410000 */
[----:B------:R-:W-:Y:S01]  /*a760*/  F2FP.BF16.F32.PACK_AB R0, R240, R29 ;  /* 0x0000001df000723e */ /* 0x000fe200000010ff */
[-C--:B------:R-:W-:Y:S01]  /*a770*/  FMUL.FTZ R133, R133, R102.reuse ;  /* 0x0000006685857220 */ /* 0x080fe20000410000 */
[----:B------:R-:W-:Y:S01]  /*a780*/  PRMT R180, R2, 0x7610, R180 ;  /* 0x0000761002b47816 */ /* 0x000fe200000000b4 */
[-C--:B------:R-:W-:Y:S01]  /*a790*/  FMUL.FTZ R134, R134, R101.reuse ;  /* 0x0000006586867220 */ /* 0x080fe20000410000 */
[C---:B------:R-:W-:Y:S01]  /*a7a0*/  PRMT R147, R0.reuse, 0x7610, R147 ;  /* 0x0000761000937816 */ /* 0x040fe20000000093 */
[-C--:B------:R-:W-:Y:S01]  /*a7b0*/  FMUL.FTZ R135, R135, R101.reuse ;  /* 0x0000006587877220 */ /* 0x080fe20000410000 */
[----:B------:R-:W-:Y:S01]  /*a7c0*/  PRMT R179, R0, 0x7632, R179 ;  /* 0x0000763200b37816 */ /* 0x000fe200000000b3 */
[----:B------:R-:W-:Y:S01]  /*a7d0*/  FMUL.FTZ R36, R36, R102 ;  /* 0x0000006624247220 */ /* 0x000fe20000410000 */
        /* <DEDUP_REMOVED lines=8> */
[----:B-----5:R-:W-:Y:S01]  /*a860*/  F2FP.BF16.F32.PACK_AB R0, R33, R32 ;  /* 0x000000202100723e */ /* 0x020fe200000010ff */
[-C--:B------:R-:W-:Y:S01]  /*a870*/  FMUL.FTZ R41, R41, R102.reuse ;  /* 0x0000006629297220 */ /* 0x080fe20000410000 */
[----:B------:R-:W-:Y:S01]  /*a880*/  PRMT R6, R3, 0x5410, R4 ;  /* 0x0000541003067816 */ /* 0x000fe20000000004 */
[-C--:B------:R-:W-:Y:S01]  /*a890*/  FMUL.FTZ R42, R42, R101.reuse ;  /* 0x000000652a2a7220 */ /* 0x080fe20000410000 */
[C---:B------:R-:W-:Y:S01]  /*a8a0*/  PRMT R146, R0.reuse, 0x7610, R146 ;  /* 0x0000761000927816 */ /* 0x040fe20000000092 */
[-C--:B------:R-:W-:Y:S01]  /*a8b0*/  FMUL.FTZ R43, R43, R101.reuse ;  /* 0x000000652b2b7220 */ /* 0x080fe20000410000 */
[----:B------:R-:W-:Y:S01]  /*a8c0*/  PRMT R145, R0, 0x7632, R145 ;  /* 0x0000763200917816 */ /* 0x000fe20000000091 */
[-C--:B------:R-:W-:Y:S01]  /*a8d0*/  FMUL.FTZ R128, R128, R102.reuse ;  /* 0x0000006680807220 */ /* 0x080fe20000410000 */
[--C-:B------:R-:W-:Y:S01]  /*a8e0*/  HSET2.LE.AND R0, R5, R28.reuse, PT ;  /* 0x0000001c05007233 */ /* 0x100fe20003803000 */
[----:B------:R-:W-:Y:S01]  /*a8f0*/  FMUL.FTZ R129, R129, R102 ;  /* 0x0000006681817220 */ /* 0x000fe20000410000 */
[----:B------:R-:W-:Y:S01]  /*a900*/  PRMT R2, R147, 0x5410, R179 ;  /* 0x0000541093027816 */ /* 0x000fe200000000b3 */
[-C--:B------:R-:W-:Y:S01]  /*a910*/  FMUL.FTZ R130, R130, R101.reuse ;  /* 0x0000006582827220 */ /* 0x080fe20000410000 */
[----:B------:R-:W-:Y:S01]  /*a920*/  LOP3.LUT R3, R9, 0xff00ff, RZ, 0xc0, !PT ;  /* 0x00ff00ff09037812 */ /* 0x000fe200078ec0ff */
[-C--:B------:R-:W-:Y:S01]  /*a930*/  FMUL.FTZ R131, R131, R101.reuse ;  /* 0x0000006583837220 */ /* 0x080fe20000410000 */
[----:B------:R-:W-:Y:S01]  /*a940*/  LOP3.LUT R4, R2, R0, RZ, 0xc0, !PT ;  /* 0x0000000002047212 */ /* 0x000fe200078ec0ff */
[----:B------:R-:W1:Y:S01]  /*a950*/  LDSM.16.MT88.4 R8, [R137+0xc000] ;  /* 0x00c000008908783b */ /* 0x000e620000004200 */
[--C-:B------:R-:W-:Y:S01]  /*a960*/  HSET2.LE.AND R0, R6, R28.reuse, PT ;  /* 0x0000001c06007233 */ /* 0x100fe20003803000 */
[-C--:B------:R-:W-:Y:S01]  /*a970*/  FMUL.FTZ R44, R44, R102.reuse ;  /* 0x000000662c2c7220 */ /* 0x080fe20000410000 */
[----:B------:R-:W-:Y:S01]  /*a980*/  PRMT R5, R180, 0x5410, R178 ;  /* 0x00005410b4057816 */ /* 0x000fe200000000b2 */
[----:B------:R-:W-:Y:S01]  /*a990*/  FMUL.FTZ R45, R45, R102 ;  /* 0x000000662d2d7220 */ /* 0x000fe20000410000 */
[--C-:B------:R-:W-:Y:S01]  /*a9a0*/  HSET2.LE.AND R2, R16, R28.reuse, PT ;  /* 0x0000001c10027233 */ /* 0x100fe20003803000 */
[-C--:B------:R-:W-:Y:S01]  /*a9b0*/  FMUL.FTZ R46, R46, R101.reuse ;  /* 0x000000652e2e7220 */ /* 0x080fe20000410000 */
[----:B------:R-:W-:Y:S01]  /*a9c0*/  LOP3.LUT R5, R5, R0, RZ, 0xc0, !PT ;  /* 0x0000000005057212 */ /* 0x000fe200078ec0ff */
[-C--:B------:R-:W-:Y:S01]  /*a9d0*/  FMUL.FTZ R47, R47, R101.reuse ;  /* 0x000000652f2f7220 */ /* 0x080fe20000410000 */
[----:B------:R-:W-:Y:S01]  /*a9e0*/  PRMT R0, R177, 0x5410, R176 ;  /* 0x00005410b1007816 */ /* 0x000fe200000000b0 */
[-C--:B------:R-:W-:Y:S01]  /*a9f0*/  FMUL.FTZ R48, R48, R102.reuse ;  /* 0x0000006630307220 */ /* 0x080fe20000410000 */
[----:B------:R-:W-:Y:S01]  /*aa00*/  HSET2.LE.AND R3, R3, R28, PT ;  /* 0x0000001c03037233 */ /* 0x000fe20003803000 */
[----:B------:R-:W-:Y:S01]  /*aa10*/  FMUL.FTZ R49, R49, R102 ;  /* 0x0000006631317220 */ /* 0x000fe20000410000 */
[----:B------:R-:W-:Y:S01]  /*aa20*/  LOP3.LUT R6, R0, R2, RZ, 0xc0, !PT ;  /* 0x0000000200067212 */ /* 0x000fe200078ec0ff */
[-C--:B------:R-:W-:Y:S01]  /*aa30*/  FMUL.FTZ R50, R50, R101.reuse ;  /* 0x0000006532327220 */ /* 0x080fe20000410000 */
[----:B------:R-:W-:Y:S01]  /*aa40*/  PRMT R0, R146, 0x5410, R145 ;  /* 0x0000541092007816 */ /* 0x000fe20000000091 */
[----:B------:R-:W-:Y:S01]  /*aa50*/  FMUL.FTZ R51, R51, R101 ;  /* 0x0000006533337220 */ /* 0x000fe20000410000 */
[-C--:B------:R-:W-:Y:S01]  /*aa60*/  FMUL.FTZ R60, R60, R102.reuse ;  /* 0x000000663c3c7220 */ /* 0x080fe20000410000 */
[----:B------:R-:W-:Y:S01]  /*aa70*/  FMUL.FTZ R61, R61, R102 ;  /* 0x000000663d3d7220 */ /* 0x000fe20000410000 */
[----:B------:R-:W-:Y:S01]  /*aa80*/  LOP3.LUT R7, R0, R3, RZ, 0xc0, !PT ;  /* 0x0000000300077212 */ /* 0x000fe200078ec0ff */
[----:B------:R-:W-:-:S02]  /*aa90*/  VIADD R0, R199, 0xc000 ;  /* 0x0000c000c7007836 */ /* 0x000fc40000000000 */
[-C--:B------:R-:W-:Y:S01]  /*aaa0*/  FMUL.FTZ R62, R62, R101.reuse ;  /* 0x000000653e3e7220 */ /* 0x080fe20000410000 */
[-C--:B------:R-:W-:Y:S01]  /*aab0*/  FMUL.FTZ R63, R63, R101.reuse ;  /* 0x000000653f3f7220 */ /* 0x080fe20000410000 */
[-C--:B------:R-:W-:Y:S01]  /*aac0*/  FMUL.FTZ R64, R64, R102.reuse ;  /* 0x0000006640407220 */ /* 0x080fe20000410000 */
[----:B------:R-:W-:Y:S02]  /*aad0*/  @P2 VIADD R100, R0, 0xffffffc0 ;  /* 0xffffffc000642836 */ /* 0x000fe40000000000 */
[-C--:B------:R-:W-:Y:S01]  /*aae0*/  FMUL.FTZ R65, R65, R102.reuse ;  /* 0x0000006641417220 */ /* 0x080fe20000410000 */
[C---:B------:R-:W-:Y:S01]  /*aaf0*/  HMMA.16816.F32.BF16 R232, R4.reuse, R12, R104 ;  /* 0x0000000c04e8723c */ /* 0x040fe20000041868 */
[-C--:B------:R-:W-:Y:S01]  /*ab00*/  FMUL.FTZ R66, R66, R101.reuse ;  /* 0x0000006542427220 */ /* 0x080fe20000410000 */
[----:B------:R-:W-:Y:S01]  /*ab10*/  IMAD.IADD R142, R20, 0x1, R100 ;  /* 0x00000001148e7824 */ /* 0x000fe200078e0264 */
[----:B------:R-:W2:Y:S01]  /*ab20*/  LDSM.16.MT88.4 R16, [R100] ;  /* 0x000000006410783b */ /* 0x000ea20000004200 */
[-C--:B------:R-:W-:Y:S01]  /*ab30*/  FMUL.FTZ R67, R67, R101.reuse ;  /* 0x0000006543437220 */ /* 0x080fe20000410000 */
[-C--:B------:R-:W-:Y:S01]  /*ab40*/  FMUL.FTZ R68, R68, R102.reuse ;  /* 0x0000006644447220 */ /* 0x080fe20000410000 */
[-C--:B------:R-:W-:Y:S01]  /*ab50*/  FMUL.FTZ R69, R69, R102.reuse ;  /* 0x0000006645457220 */ /* 0x080fe20000410000 */
[-C--:B------:R-:W-:Y:S01]  /*ab60*/  FMUL.FTZ R70, R70, R101.reuse ;  /* 0x0000006546467220 */ /* 0x080fe20000410000 */
[C---:B------:R-:W-:Y:S01]  /*ab70*/  HMMA.16816.F32.BF16 R228, R4.reuse, R14, R108 ;  /* 0x0000000e04e4723c */ /* 0x040fe2000004186c */
[----:B------:R-:W3:Y:S01]  /*ab80*/  LDSM.16.MT88.4 R12, [R142] ;  /* 0x000000008e0c783b */ /* 0x000ee20000004200 */
        /* <DEDUP_REMOVED lines=23> */
[-C--:B------:R-:W-:Y:S01]  /*ad00*/  FMUL.FTZ R91, R91, R101.reuse ;  /* 0x000000655b5b7220 */ /* 0x080fe20000410000 */
[----:B------:R-:W-:Y:S01]  /*ad10*/  FFMA.FTZ R2, R190, UR4, -R27 ;  /* 0x00000004be027c23 */ /* 0x000fe2000801081b */
        /* <DEDUP_REMOVED lines=10> */
[-C--:B------:R-:W-:Y:S01]  /*adc0*/  FMUL.FTZ R77, R77, R102.reuse ;  /* 0x000000664d4d7220 */ /* 0x080fe20000410000 */
[-C--:B------:R-:W-:Y:S01]  /*add0*/  FMUL.FTZ R78, R78, R101.reuse ;  /* 0x000000654e4e7220 */ /* 0x080fe20000410000 */
[-C--:B------:R-:W-:Y:S01]  /*ade0*/  FMUL.FTZ R79, R79, R101.reuse ;  /* 0x000000654f4f7220 */ /* 0x080fe20000410000 */
[-C--:B------:R-:W-:Y:S01]  /*adf0*/  FMUL.FTZ R80, R80, R102.reuse ;  /* 0x0000006650507220 */ /* 0x080fe20000410000 */
[----:B------:R-:W-:Y:S01]  /*ae00*/  FMUL.FTZ R81, R81, R102 ;  /* 0x0000006651517220 */ /* 0x000fe20000410000 */
[----:B------:R-:W-:Y:S01]  /*ae10*/  FMUL.FTZ R82, R82, R101 ;  /* 0x0000006552527220 */ /* 0x000fe20000410000 */
[----:B------:R-:W-:Y:S01]  /*ae20*/  HMMA.16816.F32.BF16 R216, R4, R18, R124 ;  /* 0x0000001204d8723c */ /* 0x000fe2000004187c */
[----:B------:R-:W2:Y:S01]  /*ae30*/  LDSM.16.MT88.4 R16, [R137+0xe000] ;  /* 0x00e000008910783b */ /* 0x000ea20000004200 */
[----:B------:R-:W-:Y:S01]  /*ae40*/  IMAD.MOV.U32 R124, RZ, RZ, R154 ;  /* 0x000000ffff7c7224 */ /* 0x000fe200078e009a */
[----:B------:R-:W-:Y:S01]  /*ae50*/  MOV R125, R155 ;  /* 0x0000009b007d7202 */ /* 0x000fe20000000f00 */
[----:B------:R-:W-:-:S02]  /*ae60*/  IMAD.MOV.U32 R127, RZ, RZ, R158 ;  /* 0x000000ffff7f7224 */ /* 0x000fc400078e009e */
[----:B------:R-:W-:Y:S01]  /*ae70*/  FMUL.FTZ R83, R83, R101 ;  /* 0x0000006553537220 */ /* 0x000fe20000410000 */
[----:B------:R-:W-:Y:S01]  /*ae80*/  IMAD.MOV.U32 R126, RZ, RZ, R157 ;  /* 0x000000ffff7e7224 */ /* 0x000fe200078e009d */
[C---:B---3--:R-:W-:Y:S08]  /*ae90*/  HMMA.16816.F32.BF16 R160, R4.reuse, R14, R132 ;  /* 0x0000000e04a0723c */ /* 0x048ff00000041884 */
[----:B-1----:R-:W-:Y:S01]  /*aea0*/  HMMA.16816.F32.BF16 R120, R4, R8, R36 ;  /* 0x000000080478723c */ /* 0x002fe20000041824 */
[----:B------:R-:W-:Y:S01]  /*aeb0*/  VIADD R36, R204, 0x1715609d ;  /* 0x1715609dcc247836 */ /* 0x000fe20000000000 */
[----:B------:R1:W-:Y:S01]  /*aec0*/  MUFU.EX2 R38, R2 ;  /* 0x0000000200267308 */ /* 0x0003e20000000800 */
[----:B------:R-:W-:-:S03]  /*aed0*/  IMAD.MOV.U32 R39, RZ, RZ, R29 ;  /* 0x000000ffff277224 */ /* 0x000fc600078e001d */
[----:B------:R-:W-:Y:S02]  /*aee0*/  LOP3.LUT R0, R36, R22, R21, 0x96, !PT ;  /* 0x0000001624007212 */ /* 0x000fe400078e9615 */
[C---:B------:R-:W-:Y:S01]  /*aef0*/  HMMA.16816.F32.BF16 R132, R4.reuse, R10, R40 ;  /* 0x0000000a0484723c */ /* 0x040fe20000041828 */
[----:B------:R-:W3:Y:S01]  /*af00*/  LDSM.16.MT88.4 R8, [R142+0x2000] ;  /* 0x002000008e08783b */ /* 0x000ee20000004200 */
[----:B------:R-:W-:Y:S02]  /*af10*/  IMAD.MOV.U32 R43, RZ, RZ, R152 ;  /* 0x000000ffff2b7224 */ /* 0x000fe400078e0098 */
[----:B------:R-:W-:Y:S02]  /*af20*/  IMAD.MOV.U32 R40, RZ, RZ, R34 ;  /* 0x000000ffff287224 */ /* 0x000fe400078e0022 */
[----:B------:R-:W-:Y:S02]  /*af30*/  IMAD.MOV.U32 R41, RZ, RZ, R35 ;  /* 0x000000ffff297224 */ /* 0x000fe400078e0023 */
[----:B------:R-:W-:Y:S01]  /*af40*/  HMMA.16816.F32.BF16 R208, R4, R12, R128 ;  /* 0x0000000c04d0723c */ /* 0x000fe20000041880 */
[----:B------:R-:W4:Y:S01]  /*af50*/  LDSM.16.MT88.4 R12, [R100+0x2000] ;  /* 0x00200000640c783b */ /* 0x000f220000004200 */
[----:B------:R-:W-:-:S06]  /*af60*/  IMAD.MOV.U32 R42, RZ, RZ, R33 ;  /* 0x000000ffff2a7224 */ /* 0x000fcc00078e0021 */
[C---:B--2---:R-:W-:Y:S08]  /*af70*/  HMMA.16816.F32.BF16 R164, R4.reuse, R16, R44 ;  /* 0x0000001004a4723c */ /* 0x044ff0000004182c */
[----:B------:R-:W-:Y:S01]  /*af80*/  HMMA.16816.F32.BF16 R128, R4, R18, R48 ;  /* 0x000000120480723c */ /* 0x000fe20000041830 */
[----:B------:R-:W2:Y:S01]  /*af90*/  LDSM.16.MT88.4 R16, [R199+0x10000] ;  /* 0x01000000c710783b */ /* 0x000ea20000004200 */
[----:B------:R-:W-:-:S02]  /*afa0*/  IMAD.MOV.U32 R49, RZ, RZ, R31 ;  /* 0x000000ffff317224 */ /* 0x000fc400078e001f */
[----:B------:R-:W-:Y:S02]  /*afb0*/  IMAD.MOV.U32 R48, RZ, RZ, R30 ;  /* 0x000000ffff307224 */ /* 0x000fe400078e001e */
[----:B------:R-:W-:-:S04]  /*afc0*/  IMAD.WIDE.U32 R30, R0, -0x2daee0ad, RZ ;  /* 0xd2511f53001e7825 */ /* 0x000fc800078e00ff */
[----:B------:R-:W-:Y:S01]  /*afd0*/  IMAD.MOV.U32 R50, RZ, RZ, R32 ;  /* 0x000000ffff327224 */ /* 0x000fe200078e0020 */
[----:B------:R-:W-:Y:S01]  /*afe0*/  MOV R0, R30 ;  /* 0x0000001e00007202 */ /* 0x000fe20000000f00 */
[----:B------:R-:W-:Y:S01]  /*aff0*/  LDSM.16.MT88.4 R32, [R100+0x800] ;  /* 0x000800006420783b */ /* 0x000fe20000004200 */
[----:B------:R-:W-:Y:S02]  /*b000*/  PRMT R3, R30, 0x7772, RZ ;  /* 0x000077721e037816 */ /* 0x000fe400000000ff */
[----:B------:R-:W-:Y:S01]  /*b010*/  LOP3.LUT R0, R0, 0xff, RZ, 0xc0, !PT ;  /* 0x000000ff00007812 */ /* 0x000fe200078ec0ff */
[C---:B---3--:R-:W-:Y:S08]  /*b020*/  HMMA.16816.F32.BF16 R112, R4.reuse, R8, R60 ;  /* 0x000000080470723c */ /* 0x048ff0000004183c */
[C---:B------:R-:W-:Y:S01]  /*b030*/  HMMA.16816.F32.BF16 R152, R4.reuse, R10, R64 ;  /* 0x0000000a0498723c */ /* 0x040fe20000041840 */
[----:B------:R-:W3:Y:S07]  /*b040*/  LDSM.16.MT88.4 R8, [R100+0x4000] ;  /* 0x004000006408783b */ /* 0x000eee0000004200 */
[----:B----4-:R-:W-:Y:S01]  /*b050*/  HMMA.16816.F32.BF16 R116, R4, R12, R52 ;  /* 0x0000000c0474723c */ /* 0x010fe20000041834 */
[----:B------:R-:W-:-:S07]  /*b060*/  IMAD.MOV.U32 R55, RZ, RZ, R242 ;  /* 0x000000ffff377224 */ /* 0x000fce00078e00f2 */
[C---:B------:R-:W-:Y:S01]  /*b070*/  HMMA.16816.F32.BF16 R156, R4.reuse, R14, R56 ;  /* 0x0000000e049c723c */ /* 0x040fe20000041838 */
[----:B------:R-:W4:Y:S07]  /*b080*/  LDSM.16.MT88.4 R12, [R137+0x10000] ;  /* 0x01000000890c783b */ /* 0x000f2e0000004200 */
[C---:B--2---:R-:W-:Y:S08]  /*b090*/  HMMA.16816.F32.BF16 R108, R4.reuse, R16, R68 ;  /* 0x00000010046c723c */ /* 0x044ff00000041844 */
[----:B------:R-:W-:Y:S01]  /*b0a0*/  HMMA.16816.F32.BF16 R68, R4, R18, R72 ;  /* 0x000000120444723c */ /* 0x000fe20000041848 */
[----:B------:R-:W2:Y:S01]  /*b0b0*/  LDSM.16.MT88.4 R16, [R142+0x4000] ;  /* 0x004000008e10783b */ /* 0x000ea20000004200 */
[----:B------:R-:W-:-:S02]  /*b0c0*/  VIADD R72, R205, 0x646e171e ;  /* 0x646e171ecd487836 */ /* 0x000fc40000000000 */
[----:B------:R-:W-:Y:S02]  /*b0d0*/  IMAD.MOV.U32 R73, RZ, RZ, R42 ;  /* 0x000000ffff497224 */ /* 0x000fe400078e002a */
[----:B------:R-:W-:Y:S01]  /*b0e0*/  IMAD.MOV.U32 R74, RZ, RZ, R43 ;  /* 0x000000ffff4a7224 */ /* 0x000fe200078e002b */
[----:B------:R-:W-:Y:S01]  /*b0f0*/  LOP3.LUT R29, R72, R24, R31, 0x96, !PT ;  /* 0x00000018481d7212 */ /* 0x000fe200078e961f */
[----:B------:R-:W-:Y:S01]  /*b100*/  IMAD.MOV.U32 R75, RZ, RZ, R48 ;  /* 0x000000ffff4b7224 */ /* 0x000fe200078e0030 */
[C---:B---3--:R-:W-:Y:S01]  /*b110*/  HMMA.16816.F32.BF16 R104, R4.reuse, R8, R84 ;  /* 0x000000080468723c */ /* 0x048fe20000041854 */
[C---:B------:R-:W-:Y:S02]  /*b120*/  PRMT R9, R30.reuse, 0x7771, RZ ;  /* 0x000077711e097816 */ /* 0x040fe400000000ff */
[----:B------:R-:W-:Y:S02]  /*b130*/  PRMT R8, R30, 0x7773, RZ ;  /* 0x000077731e087816 */ /* 0x000fe400000000ff */
[----:B------:R-:W-:Y:S01]  /*b140*/  PRMT R21, R0, 0x5410, R9 ;  /* 0x0000541000157816 */ /* 0x000fe20000000009 */
[--C-:B------:R-:W-:Y:S01]  /*b150*/  FFMA.FTZ R0, R175, UR4, -R27.reuse ;  /* 0x00000004af007c23 */ /* 0x100fe2000801081b */
[----:B------:R-:W-:Y:S01]  /*b160*/  PRMT R20, R3, 0x5410, R8 ;  /* 0x0000541003147816 */ /* 0x000fe20000000008 */
[C---:B------:R-:W-:Y:S01]  /*b170*/  HMMA.16816.F32.BF16 R88, R4.reuse, R10, R88 ;  /* 0x0000000a0458723c */ /* 0x040fe20000041858 */
[--C-:B------:R-:W-:Y:S01]  /*b180*/  FFMA.FTZ R3, R188, UR4, -R26.reuse ;  /* 0x00000004bc037c23 */ /* 0x100fe2000801081a */
[----:B------:R3:W5:Y:S01]  /*b190*/  MUFU.EX2 R51, R0 ;  /* 0x0000000000337308 */ /* 0x0007620000000800 */
[----:B------:R-:W-:Y:S01]  /*b1a0*/  FFMA.FTZ R10, R174, UR4, -R26 ;  /* 0x00000004ae0a7c23 */ /* 0x000fe2000801081a */
[----:B-1----:R-:W-:Y:S01]  /*b1b0*/  LOP3.LUT R2, R29, 0xffff, RZ, 0xc0, !PT ;  /* 0x0000ffff1d027812 */ /* 0x002fe200078ec0ff */
[--C-:B------:R-:W-:Y:S01]  /*b1c0*/  FFMA.FTZ R8, R173, UR4, -R27.reuse ;  /* 0x00000004ad087c23 */ /* 0x100fe2000801081b */
[----:B------:R1:W-:Y:S01]  /*b1d0*/  MUFU.EX2 R37, R3 ;  /* 0x0000000300257308 */ /* 0x0003e20000000800 */
[----:B------:R-:W-:Y:S01]  /*b1e0*/  LOP3.LUT R9, R29, 0xff, RZ, 0xc0, !PT ;  /* 0x000000ff1d097812 */ /* 0x000fe200078ec0ff */
[----:B------:R-:W-:Y:S01]  /*b1f0*/  FFMA.FTZ R11, R148, UR4, -R27 ;  /* 0x00000004940b7c23 */ /* 0x000fe2000801081b */
[----:B------:R-:W-:Y:S01]  /*b200*/  SHF.R.U32.HI R2, RZ, 0x8, R2 ;  /* 0x00000008ff027819 */ /* 0x000fe20000011602 */
[----:B------:R-:W2:Y:S01]  /*b210*/  MUFU.EX2 R242, R10 ;  /* 0x0000000a00f27308 */ /* 0x000ea20000000800 */
[----:B----4-:R-:W-:Y:S01]  /*b220*/  HMMA.16816.F32.BF16 R76, R4, R12, R76 ;  /* 0x0000000c044c723c */ /* 0x010fe2000004184c */
[----:B------:R-:W-:Y:S01]  /*b230*/  IMAD.MOV.U32 R175, RZ, RZ, R49 ;  /* 0x000000ffffaf7224 */ /* 0x000fe200078e0031 */
[----:B------:R-:W-:Y:S01]  /*b240*/  PRMT R9, R9, 0x5410, R2 ;  /* 0x0000541009097816 */ /* 0x000fe20000000002 */
[----:B------:R4:W-:Y:S01]  /*b250*/  MUFU.EX2 R174, R8 ;  /* 0x0000000800ae7308 */ /* 0x0009e20000000800 */
[----:B------:R-:W-:Y:S01]  /*b260*/  IMAD.MOV.U32 R173, RZ, RZ, R50 ;  /* 0x000000ffffad7224 */ /* 0x000fe200078e0032 */
[----:B---3--:R-:W-:-:S02]  /*b270*/  PRMT R0, R29, 0x7632, R0 ;  /* 0x000076321d007816 */ /* 0x008fc40000000000 */
[----:B-----5:R-:W-:Y:S01]  /*b280*/  F2FP.BF16.F32.PACK_AB R2, R51, R38 ;  /* 0x000000263302723e */ /* 0x020fe200000010ff */
[C---:B------:R-:W-:Y:S01]  /*b290*/  HMMA.16816.F32.BF16 R64, R4.reuse, R14, R80 ;  /* 0x0000000e0440723c */ /* 0x040fe20000041850 */
[----:B------:R-:W-:Y:S01]  /*b2a0*/  LOP3.LUT R0, R0, 0xff, RZ, 0xc0, !PT ;  /* 0x000000ff00007812 */ /* 0x000fe200078ec0ff */
[----:B-1----:R-:W-:Y:S01]  /*b2b0*/  FFMA.FTZ R3, R181, UR4, -R26 ;  /* 0x00000004b5037c23 */ /* 0x002fe2000801081a */
[----:B------:R-:W1:Y:S01]  /*b2c0*/  MUFU.EX2 R24, R11 ;  /* 0x0000000b00187308 */ /* 0x000e620000000800 */
[C---:B------:R-:W-:Y:S01]  /*b2d0*/  PRMT R141, R2.reuse, 0x7610, R141 ;  /* 0x00007610028d7816 */ /* 0x040fe2000000008d */
[----:B------:R-:W-:Y:S01]  /*b2e0*/  LDSM.16.MT88.4 R12, [R137+0xc800] ;  /* 0x00c80000890c783b */ /* 0x000fe20000004200 */
[----:B------:R-:W-:Y:S01]  /*b2f0*/  PRMT R140, R2, 0x7632, R140 ;  /* 0x00007632028c7816 */ /* 0x000fe2000000008c */
[----:B------:R3:W-:Y:S01]  /*b300*/  MUFU.EX2 R172, R3 ;  /* 0x0000000300ac7308 */ /* 0x0007e20000000800 */
[C---:B--2---:R-:W-:Y:S01]  /*b310*/  HMMA.16816.F32.BF16 R92, R4.reuse, R16, R92 ;  /* 0x00000010045c723c */ /* 0x044fe2000004185c */
[----:B----4-:R-:W-:Y:S01]  /*b320*/  SHF.R.U32.HI R8, RZ, 0x18, R29 ;  /* 0x00000018ff087819 */ /* 0x010fe2000001161d */
[----:B------:R-:W-:Y:S01]  /*b330*/  IMAD.MOV.U32 R82, RZ, RZ, R124 ;  /* 0x000000ffff527224 */ /* 0x000fe200078e007c */
[----:B------:R-:W-:Y:S01]  /*b340*/  F2FP.BF16.F32.PACK_AB R2, R242, R37 ;  /* 0x00000025f202723e */ /* 0x000fe200000010ff */
[----:B------:R-:W-:Y:S01]  /*b350*/  IMAD.MOV.U32 R83, RZ, RZ, R125 ;  /* 0x000000ffff537224 */ /* 0x000fe200078e007d */
[----:B------:R-:W-:Y:S01]  /*b360*/  PRMT R8, R0, 0x5410, R8 ;  /* 0x0000541000087816 */ /* 0x000fe20000000008 */
[----:B------:R-:W-:Y:S01]  /*b370*/  FFMA.FTZ R0, R149, UR4, -R26 ;  /* 0x0000000495007c23 */ /* 0x000fe2000801081a */
[C---:B------:R-:W-:Y:S01]  /*b380*/  PRMT R139, R2.reuse, 0x7610, R139 ;  /* 0x00007610028b7816 */ /* 0x040fe2000000008b */
[----:B------:R-:W-:Y:S01]  /*b390*/  HMMA.16816.F32.BF16 R96, R4, R18, R96 ;  /* 0x000000120460723c */ /* 0x000fe20000041860 */
[----:B------:R-:W2:Y:S01]  /*b3a0*/  LDSM.16.MT88.4 R16, [R199+0xc800] ;  /* 0x00c80000c710783b */ /* 0x000ea20000004200 */
[----:B------:R4:W5:Y:S01]  /*b3b0*/  MUFU.EX2 R31, R0 ;  /* 0x00000000001f7308 */ /* 0x0009620000000800 */
[----:B------:R-:W-:Y:S01]  /*b3c0*/  PRMT R63, R2, 0x7632, R63 ;  /* 0x00007632023f7816 */ /* 0x000fe2000000003f */
[----:B------:R-:W-:Y:S01]  /*b3d0*/  IMAD.MOV.U32 R80, RZ, RZ, R40 ;  /* 0x000000ffff507224 */ /* 0x000fe200078e0028 */
[----:B---3--:R-:W-:Y:S01]  /*b3e0*/  PRMT R3, R141, 0x5410, R140 ;  /* 0x000054108d037816 */ /* 0x008fe2000000008c */
[----:B------:R-:W-:Y:S01]  /*b3f0*/  IMAD.MOV.U32 R81, RZ, RZ, R41 ;  /* 0x000000ffff517224 */ /* 0x000fe200078e0029 */
[----:B------:R-:W-:-:S02]  /*b400*/  HSET2.LE.AND R2, R8, R28, PT ;  /* 0x0000001c08027233 */ /* 0x000fc40003803000 */
[----:B----4-:R-:W-:Y:S02]  /*b410*/  HSET2.LE.AND R0, R9, R28, PT ;  /* 0x0000001c09007233 */ /* 0x010fe40003803000 */
[----:B------:R-:W3:Y:S03]  /*b420*/  LDSM.16.MT88.4 R8, [R137+0xe800] ;  /* 0x00e800008908783b */ /* 0x000ee60000004200 */
[----:B------:R-:W-:Y:S02]  /*b430*/  LOP3.LUT R4, R3, R0, RZ, 0xc0, !PT ;  /* 0x0000000003047212 */ /* 0x000fe400078ec0ff */
[----:B------:R-:W-:Y:S02]  /*b440*/  PRMT R0, R139, 0x5410, R63 ;  /* 0x000054108b007816 */ /* 0x000fe4000000003f */
[----:B------:R-:W-:Y:S02]  /*b450*/  LOP3.LUT R3, R20, 0xff00ff, RZ, 0xc0, !PT ;  /* 0x00ff00ff14037812 */ /* 0x000fe400078ec0ff */
[----:B------:R-:W-:-:S02]  /*b460*/  LOP3.LUT R5, R0, R2, RZ, 0xc0, !PT ;  /* 0x0000000200057212 */ /* 0x000fc400078ec0ff */
[----:B-1----:R-:W-:Y:S02]  /*b470*/  F2FP.BF16.F32.PACK_AB R0, R24, R174 ;  /* 0x000000ae1800723e */ /* 0x002fe400000010ff */
[----:B-----5:R-:W-:Y:S02]  /*b480*/  F2FP.BF16.F32.PACK_AB R2, R31, R172 ;  /* 0x000000ac1f02723e */ /* 0x020fe400000010ff */
[C---:B------:R-:W-:Y:S02]  /*b490*/  PRMT R62, R0.reuse, 0x7610, R62 ;  /* 0x00007610003e7816 */ /* 0x040fe4000000003e */
[----:B------:R-:W-:Y:S02]  /*b4a0*/  PRMT R61, R0, 0x7632, R61 ;  /* 0x00007632003d7816 */ /* 0x000fe4000000003d */
[C---:B------:R-:W-:Y:S02]  /*b4b0*/  PRMT R60, R2.reuse, 0x7610, R60 ;  /* 0x00007610023c7816 */ /* 0x040fe4000000003c */
[----:B------:R-:W-:-:S02]  /*b4c0*/  PRMT R138, R2, 0x7632, R138 ;  /* 0x00007632028a7816 */ /* 0x000fc4000000008a */
[--C-:B------:R-:W-:Y:S02]  /*b4d0*/  HSET2.LE.AND R0, R21, R28.reuse, PT ;  /* 0x0000001c15007233 */ /* 0x100fe40003803000 */
[----:B------:R-:W-:Y:S01]  /*b4e0*/  HSET2.LE.AND R2, R3, R28, PT ;  /* 0x0000001c03027233 */ /* 0x000fe20003803000 */
[----:B------:R-:W1:Y:S01]  /*b4f0*/  LDSM.16.MT88.4 R20, [R100+0x2800] ;  /* 0x002800006414783b */ /* 0x000e620000004200 */
[----:B------:R-:W-:-:S04]  /*b500*/  PRMT R3, R62, 0x5410, R61 ;  /* 0x000054103e037816 */ /* 0x000fc8000000003d */
[----:B------:R-:W-:Y:S02]  /*b510*/  LOP3.LUT R6, R3, R0, RZ, 0xc0, !PT ;  /* 0x0000000003067212 */ /* 0x000fe400078ec0ff */
[----:B------:R-:W-:-:S04]  /*b520*/  PRMT R0, R60, 0x5410, R138 ;  /* 0x000054103c007816 */ /* 0x000fc8000000008a */
[----:B------:R-:W-:-:S07]  /*b530*/  LOP3.LUT R7, R0, R2, RZ, 0xc0, !PT ;  /* 0x0000000200077212 */ /* 0x000fce00078ec0ff */
[C---:B--2---:R-:W-:Y:S01]  /*b540*/  HMMA.16816.F32.BF16 R44, R4.reuse, R16, R232 ;  /* 0x00000010042c723c */ /* 0x044fe200000418e8 */
[----:B------:R-:W-:Y:S01]  /*b550*/  MOV R234, R126 ;  /* 0x0000007e00ea7202 */ /* 0x000fe20000000f00 */
[----:B------:R-:W-:Y:S02]  /*b560*/  IMAD.MOV.U32 R233, RZ, RZ, R127 ;  /* 0x000000ffffe97224 */ /* 0x000fe400078e007f */
[----:B------:R-:W-:Y:S02]  /*b570*/  IMAD.MOV.U32 R232, RZ, RZ, R55 ;  /* 0x000000ffffe87224 */ /* 0x000fe400078e0037 */
[----:B------:R-:W-:Y:S02]  /*b580*/  IMAD.MOV.U32 R235, RZ, RZ, R51 ;  /* 0x000000ffffeb7224 */ /* 0x000fe400078e0033 */
[----:B------:R-:W-:Y:S01]  /*b590*/  HMMA.16816.F32.BF16 R124, R4, R12, R220 ;  /* 0x0000000c047c723c */ /* 0x000fe200000418dc */
[----:B------:R-:W-:-:S04]  /*b5a0*/  LEA R0, R232, 0xfffffffd, 0x1 ;  /* 0xfffffffde8007811 */ /* 0x000fc800078e08ff */
[----:B------:R-:W-:-:S03]  /*b5b0*/  LOP3.LUT R0, R205, R0, R81, 0x96, !PT ;  /* 0x00000000cd007212 */ /* 0x000fc600078e9651 */
[C---:B------:R-:W-:Y:S01]  /*b5c0*/  HMMA.16816.F32.BF16 R56, R4.reuse, R14, R212 ;  /* 0x0000000e0438723c */ /* 0x040fe200000418d4 */
[----:B------:R-:W2:Y:S07]  /*b5d0*/  LDSM.16.MT88.4 R12, [R199+0xe800] ;  /* 0x00e80000c70c783b */ /* 0x000eae0000004200 */
[----:B------:R-:W-:Y:S01]  /*b5e0*/  HMMA.16816.F32.BF16 R84, R4, R18, R228 ;  /* 0x000000120454723c */ /* 0x000fe200000418e4 */
[----:B------:R-:W4:Y:S01]  /*b5f0*/  LDSM.16.MT88.4 R16, [R142+0x800] ;  /* 0x000800008e10783b */ /* 0x000f220000004200 */
[----:B------:R-:W-:-:S02]  /*b600*/  IMAD.MOV.U32 R230, RZ, RZ, R150 ;  /* 0x000000ffffe67224 */ /* 0x000fc400078e0096 */
[----:B------:R-:W-:Y:S02]  /*b610*/  IMAD.MOV.U32 R231, RZ, RZ, R151 ;  /* 0x000000ffffe77224 */ /* 0x000fe400078e0097 */
[----:B------:R-:W-:Y:S02]  /*b620*/  IMAD.MOV.U32 R229, RZ, RZ, R31 ;  /* 0x000000ffffe57224 */ /* 0x000fe400078e001f */
[----:B---3--:R-:W-:Y:S01]  /*b630*/  HMMA.16816.F32.BF16 R164, R4, R8, R164 ;  /* 0x0000000804a4723c */ /* 0x008fe200000418a4 */
[----:B------:R-:W-:Y:S02]  /*b640*/  IMAD.MOV.U32 R231, RZ, RZ, R175 ;  /* 0x000000ffffe77224 */ /* 0x000fe400078e00af */
[----:B------:R-:W-:-:S05]  /*b650*/  IMAD.MOV.U32 R228, RZ, RZ, R172 ;  /* 0x000000ffffe47224 */ /* 0x000fca00078e00ac */
[C---:B------:R-:W-:Y:S01]  /*b660*/  HMMA.16816.F32.BF16 R128, R4.reuse, R10, R128 ;  /* 0x0000000a0480723c */ /* 0x040fe20000041880 */
[----:B------:R-:W-:Y:S07]  /*b670*/  LDSM.16.MT88.4 R8, [R199+0x10800] ;  /* 0x01080000c708783b */ /* 0x000fee0000004200 */
[C---:B------:R-:W-:Y:S08]  /*b680*/  HMMA.16816.F32.BF16 R52, R4.reuse, R32, R168 ;  /* 0x000000200434723c */ /* 0x040ff000000418a8 */
[C---:B-1----:R-:W-:Y:S08]  /*b690*/  HMMA.16816.F32.BF16 R168, R4.reuse, R22, R156 ;  /* 0x0000001604a8723c */ /* 0x042ff0000004189c */
[C---:B--2---:R-:W-:Y:S08]  /*b6a0*/  HMMA.16816.F32.BF16 R120, R4.reuse, R12, R120 ;  /* 0x0000000c0478723c */ /* 0x044ff00000041878 */
[C---:B------:R-:W-:Y:S01]  /*b6b0*/  HMMA.16816.F32.BF16 R132, R4.reuse, R14, R132 ;  /* 0x0000000e0484723c */ /* 0x040fe20000041884 */
[----:B------:R-:W1:Y:S07]  /*b6c0*/  LDSM.16.MT88.4 R12, [R142+0x2800] ;  /* 0x002800008e0c783b */ /* 0x000e6e0000004200 */
[C---:B----4-:R-:W-:Y:S08]  /*b6d0*/  HMMA.16816.F32.BF16 R40, R4.reuse, R16, R208 ;  /* 0x000000100428723c */ /* 0x050ff000000418d0 */
[C---:B------:R-:W-:Y:S01]  /*b6e0*/  HMMA.16816.F32.BF16 R148, R4.reuse, R18, R160 ;  /* 0x000000120494723c */ /* 0x040fe200000418a0 */
[----:B------:R-:W2:Y:S07]  /*b6f0*/  LDSM.16.MT88.4 R16, [R137+0x10800] ;  /* 0x010800008910783b */ /* 0x000eae0000004200 */
[----:B------:R-:W-:Y:S01]  /*b700*/  HMMA.16816.F32.BF16 R48, R4, R34, R216 ;  /* 0x000000220430723c */ /* 0x000fe200000418d8 */
[----:B------:R-:W-:-:S02]  /*b710*/  IMAD.MOV.U32 R218, RZ, RZ, R235 ;  /* 0x000000ffffda7224 */ /* 0x000fc400078e00eb */
[----:B------:R-:W-:Y:S01]  /*b720*/  IMAD.MOV.U32 R219, RZ, RZ, R73 ;  /* 0x000000ffffdb7224 */ /* 0x000fe200078e0049 */
[----:B------:R-:W-:Y:S01]  /*b730*/  MOV R73, R240 ;  /* 0x000000f000497202 */ /* 0x000fe20000000f00 */
[----:B------:R-:W-:-:S03]  /*b740*/  IMAD.MOV.U32 R235, RZ, RZ, R241 ;  /* 0x000000ffffeb7224 */ /* 0x000fc600078e00f1 */
[C---:B------:R-:W-:Y:S01]  /*b750*/  HMMA.16816.F32.BF16 R116, R4.reuse, R20, R116 ;  /* 0x000000140474723c */ /* 0x040fe20000041874 */
[----:B------:R-:W-:Y:S07]  /*b760*/  LDSM.16.MT88.4 R20, [R199+0xd000] ;  /* 0x00d00000c714783b */ /* 0x000fee0000004200 */
[C---:B-1----:R-:W-:Y:S08]  /*b770*/  HMMA.16816.F32.BF16 R160, R4.reuse, R12, R112 ;  /* 0x0000000c04a0723c */ /* 0x042ff00000041870 */
[----:B------:R-:W-:Y:S01]  /*b780*/  HMMA.16816.F32.BF16 R112, R4, R8, R108 ;  /* 0x000000080470723c */ /* 0x000fe2000004186c */
[----:B------:R-:W-:-:S05]  /*b790*/  IMAD.WIDE.U32 R8, R0, -0x326172a9, RZ ;  /* 0xcd9e8d5700087825 */ /* 0x000fca00078e00ff */
[----:B------:R-:W-:Y:S02]  /*b7a0*/  LOP3.LUT R2, R183, R82, R9, 0x96, !PT ;  /* 0x00000052b7027212 */ /* 0x000fe400078e9609 */
[----:B------:R-:W-:Y:S01]  /*b7b0*/  LOP3.LUT R0, R186, R8, R227, 0x96, !PT ;  /* 0x00000008ba007212 */ /* 0x000fe200078e96e3 */
[----:B------:R-:W-:Y:S01]  /*b7c0*/  HMMA.16816.F32.BF16 R108, R4, R10, R68 ;  /* 0x0000000a046c723c */ /* 0x000fe20000041844 */
[----:B------:R-:W-:Y:S02]  /*b7d0*/  IMAD.MOV.U32 R70, RZ, RZ, R233 ;  /* 0x000000ffff467224 */ /* 0x000fe400078e00e9 */
[----:B------:R-:W-:-:S04]  /*b7e0*/  IMAD.WIDE.U32 R2, R2, -0x2daee0ad, RZ ;  /* 0xd2511f5302027825 */ /* 0x000fc800078e00ff */
[----:B------:R-:W-:Y:S01]  /*b7f0*/  IMAD.WIDE.U32 R10, R0, -0x2daee0ad, RZ ;  /* 0xd2511f53000a7825 */ /* 0x000fe200078e00ff */
[C---:B--2---:R-:W-:Y:S01]  /*b800*/  HMMA.16816.F32.BF16 R80, R4.reuse, R16, R76 ;  /* 0x000000100450723c */ /* 0x044fe2000004184c */
[----:B------:R-:W-:Y:S02]  /*b810*/  LOP3.LUT R3, R195, R230, R3, 0x96, !PT ;  /* 0x000000e6c3037212 */ /* 0x000fe400078e9603 */
[----:B------:R-:W-:Y:S01]  /*b820*/  IMAD.MOV.U32 R230, RZ, RZ, R24 ;  /* 0x000000ffffe67224 */ /* 0x000fe200078e0018 */
[----:B------:R-:W-:Y:S01]  /*b830*/  LOP3.LUT R0, R194, R2, R11, 0x96, !PT ;  /* 0x00000002c2007212 */ /* 0x000fe200078e960b */
[----:B------:R-:W-:Y:S02]  /*b840*/  IMAD.MOV.U32 R69, RZ, RZ, R234 ;  /* 0x000000ffff457224 */ /* 0x000fe400078e00ea */
[----:B------:R-:W-:Y:S01]  /*b850*/  IMAD.WIDE.U32 R2, R3, -0x326172a9, RZ ;  /* 0xcd9e8d5703027825 */ /* 0x000fe200078e00ff */
[----:B------:R-:W-:Y:S01]  /*b860*/  HMMA.16816.F32.BF16 R76, R4, R18, R64 ;  /* 0x00000012044c723c */ /* 0x000fe20000041840 */
[----:B------:R-:W1:Y:S02]  /*b870*/  LDSM.16.MT88.4 R16, [R142+0x4800] ;  /* 0x004800008e10783b */ /* 0x000e640000004200 */
[----:B------:R-:W-:Y:S01]  /*b880*/  IMAD.WIDE.U32 R8, R0, -0x326172a9, RZ ;  /* 0xcd9e8d5700087825 */ /* 0x000fe200078e00ff */
[----:B------:R-:W-:-:S03]  /*b890*/  LOP3.LUT R3, R196, R226, R3, 0x96, !PT ;  /* 0x000000e2c4037212 */ /* 0x000fc600078e9603 */
[----:B------:R-:W-:Y:S01]  /*b8a0*/  IMAD.MOV.U32 R234, RZ, RZ, R174 ;  /* 0x000000ffffea7224 */ /* 0x000fe200078e00ae */
[----:B------:R-:W-:Y:S01]  /*b8b0*/  HMMA.16816.F32.BF16 R152, R4, R14, R152 ;  /* 0x0000000e0498723c */ /* 0x000fe20000041898 */
[----:B------:R-:W2:Y:S01]  /*b8c0*/  LDSM.16.MT88.4 R12, [R100+0x4800] ;  /* 0x00480000640c783b */ /* 0x000ea20000004200 */
[----:B------:R-:W-:Y:S01]  /*b8d0*/  LOP3.LUT R0, R202, R2, R9, 0x96, !PT ;  /* 0x00000002ca007212 */ /* 0x000fe200078e9609 */
[----:B------:R-:W-:-:S04]  /*b8e0*/  IMAD.WIDE.U32 R2, R3, -0x2daee0ad, RZ ;  /* 0xd2511f5303027825 */ /* 0x000fc800078e00ff */
[----:B------:R-:W-:Y:S01]  /*b8f0*/  IMAD.WIDE.U32 R32, R0, -0x2daee0ad, RZ ;  /* 0xd2511f5300207825 */ /* 0x000fe200078e00ff */
[----:B------:R-:W-:-:S03]  /*b900*/  LOP3.LUT R3, R25, R10, R3, 0x96, !PT ;  /* 0x0000000a19037212 */ /* 0x000fc600078e9603 */
[----:B------:R-:W-:Y:S01]  /*b910*/  FFMA.FTZ R10, R225, UR4, -R27 ;  /* 0x00000004e10a7c23 */ /* 0x000fe2000801081b */
[----:B------:R-:W-:Y:S01]  /*b920*/  IMAD.MOV.U32 R233, RZ, RZ, R173 ;  /* 0x000000ffffe97224 */ /* 0x000fe200078e00ad */
[----:B------:R-:W-:Y:S01]  /*b930*/  LOP3.LUT R0, R203, R2, R33, 0x96, !PT ;  /* 0x00000002cb007212 */ /* 0x000fe200078e9621 */
[----:B------:R-:W-:Y:S01]  /*b940*/  IMAD.WIDE.U32 R2, R3, -0x326172a9, RZ ;  /* 0xcd9e8d5703027825 */ /* 0x000fe200078e00ff */
[----:B------:R-:W-:Y:S03]  /*b950*/  MUFU.EX2 R195, R10 ;  /* 0x0000000a00c37308 */ /* 0x000fe60000000800 */
[----:B------:R-:W-:Y:S01]  /*b960*/  IMAD.WIDE.U32 R24, R0, -0x326172a9, RZ ;  /* 0xcd9e8d5700187825 */ /* 0x000fe200078e00ff */
[----:B------:R-:W-:-:S03]  /*b970*/  LOP3.LUT R31, R36, R8, R3, 0x96, !PT ;  /* 0x00000008241f7212 */ /* 0x000fc600078e9603 */
[----:B------:R-:W-:Y:S01]  /*b980*/  IMAD.MOV.U32 R71, RZ, RZ, R231 ;  /* 0x000000ffff477224 */ /* 0x000fe200078e00e7 */
[----:B------:R-:W-:Y:S01]  /*b990*/  MOV R0, R24 ;  /* 0x0000001800007202 */ /* 0x000fe20000000f00 */
[----:B------:R-:W-:Y:S01]  /*b9a0*/  IMAD.MOV.U32 R216, RZ, RZ, R233 ;  /* 0x000000ffffd87224 */ /* 0x000fe200078e00e9 */
[----:B------:R-:W-:Y:S01]  /*b9b0*/  LOP3.LUT R25, R187, R2, R25, 0x96, !PT ;  /* 0x00000002bb197212 */ /* 0x000fe200078e9619 */
[----:B------:R-:W-:Y:S01]  /*b9c0*/  FFMA.FTZ R2, R239, UR4, -R27 ;  /* 0x00000004ef027c23 */ /* 0x000fe2000801081b */
[----:B------:R-:W-:Y:S01]  /*b9d0*/  PRMT R9, R24, 0x7771, RZ ;  /* 0x0000777118097816 */ /* 0x000fe200000000ff */
[----:B------:R-:W-:Y:S01]  /*b9e0*/  IMAD.MOV.U32 R217, RZ, RZ, R234 ;  /* 0x000000ffffd97224 */ /* 0x000fe200078e00ea */
[----:B------:R-:W-:Y:S01]  /*b9f0*/  LOP3.LUT R0, R0, 0xff, RZ, 0xc0, !PT ;  /* 0x000000ff00007812 */ /* 0x000fe200078ec0ff */
[----:B------:R3:W4:Y:S01]  /*ba00*/  MUFU.EX2 R196, R2 ;  /* 0x0000000200c47308 */ /* 0x0007220000000800 */
[----:B------:R-:W-:Y:S01]  /*ba10*/  PRMT R8, R24, 0x7773, RZ ;  /* 0x0000777318087816 */ /* 0x000fe200000000ff */
[----:B------:R-:W-:Y:S01]  /*ba20*/  IMAD.MOV.U32 R233, RZ, RZ, R242 ;  /* 0x000000ffffe97224 */ /* 0x000fe200078e00f2 */
[----:B------:R-:W-:Y:S01]  /*ba30*/  PRMT R9, R0, 0x5410, R9 ;  /* 0x0000541000097816 */ /* 0x000fe20000000009 */
[----:B------:R-:W-:Y:S01]  /*ba40*/  FFMA.FTZ R0, R236, UR4, -R26 ;  /* 0x00000004ec007c23 */ /* 0x000fe2000801081a */
[----:B-1----:R-:W-:Y:S01]  /*ba50*/  HMMA.16816.F32.BF16 R208, R4, R16, R92 ;  /* 0x0000001004d0723c */ /* 0x002fe2000004185c */
[----:B------:R-:W-:Y:S01]  /*ba60*/  PRMT R3, R24, 0x7772, RZ ;  /* 0x0000777218037816 */ /* 0x000fe200000000ff */
[----:B------:R-:W-:Y:S01]  /*ba70*/  IMAD.MOV.U32 R234, RZ, RZ, R243 ;  /* 0x000000ffffea7224 */ /* 0x000fe200078e00f3 */
[----:B------:R1:W-:Y:S02]  /*ba80*/  MUFU.EX2 R94, R0 ;  /* 0x00000000005e7308 */ /* 0x0003e40000000800 */
[----:B------:R-:W-:-:S02]  /*ba90*/  PRMT R8, R3, 0x5410, R8 ;  /* 0x0000541003087816 */ /* 0x000fc40000000008 */
[----:B------:R-:W-:Y:S01]  /*baa0*/  PRMT R3, R25, 0x7632, R3 ;  /* 0x0000763219037816 */ /* 0x000fe20000000003 */
[C---:B--2---:R-:W-:Y:S01]  /*bab0*/  HMMA.16816.F32.BF16 R156, R4.reuse, R12, R104 ;  /* 0x0000000c049c723c */ /* 0x044fe20000041868 */
[----:B---3--:R-:W-:Y:S02]  /*bac0*/  FFMA.FTZ R2, R238, UR4, -R26 ;  /* 0x00000004ee027c23 */ /* 0x008fe4000801081a */
[----:B------:R-:W-:Y:S02]  /*bad0*/  LOP3.LUT R3, R3, 0xff, RZ, 0xc0, !PT ;  /* 0x000000ff03037812 */ /* 0x000fe400078ec0ff */
[----:B------:R2:W3:Y:S03]  /*bae0*/  MUFU.EX2 R187, R2 ;  /* 0x0000000200bb7308 */ /* 0x0004e60000000800 */
[----:B------:R-:W-:Y:S01]  /*baf0*/  HMMA.16816.F32.BF16 R172, R4, R14, R88 ;  /* 0x0000000e04ac723c */ /* 0x000fe20000041858 */
[----:B-1----:R-:W-:Y:S01]  /*bb00*/  LOP3.LUT R0, R25, 0xffff, RZ, 0xc0, !PT ;  /* 0x0000ffff19007812 */ /* 0x002fe200078ec0ff */
[----:B------:R-:W-:Y:S03]  /*bb10*/  LDSM.16.MT88.4 R12, [R137+0xd000] ;  /* 0x00d00000890c783b */ /* 0x000fe60000004200 */
[----:B------:R-:W-:-:S03]  /*bb20*/  SHF.R.U32.HI R0, RZ, 0x8, R0 ;  /* 0x00000008ff007819 */ /* 0x000fc60000011600 */
[----:B------:R-:W-:Y:S01]  /*bb30*/  HMMA.16816.F32.BF16 R96, R4, R18, R96 ;  /* 0x000000120460723c */ /* 0x000fe20000041860 */
[--C-:B------:R-:W-:Y:S01]  /*bb40*/  FFMA.FTZ R4, R206, UR4, -R27.reuse ;  /* 0x00000004ce047c23 */ /* 0x100fe2000801081b */
[----:B------:R-:W-:Y:S01]  /*bb50*/  LOP3.LUT R5, R25, 0xff, RZ, 0xc0, !PT ;  /* 0x000000ff19057812 */ /* 0x000fe200078ec0ff */
[----:B--2---:R-:W-:Y:S01]  /*bb60*/  FFMA.FTZ R2, R237, UR4, -R27 ;  /* 0x00000004ed027c23 */ /* 0x004fe2000801081b */
[----:B------:R-:W-:Y:S01]  /*bb70*/  FFMA.FTZ R6, R207, UR4, -R26 ;  /* 0x00000004cf067c23 */ /* 0x000fe2000801081a */
[----:B------:R1:W-:Y:S01]  /*bb80*/  MUFU.EX2 R194, R4 ;  /* 0x0000000400c27308 */ /* 0x0003e20000000800 */
[----:B------:R-:W-:Y:S01]  /*bb90*/  PRMT R5, R5, 0x5410, R0 ;  /* 0x0000541005057816 */ /* 0x000fe20000000000 */
[----:B------:R-:W-:Y:S01]  /*bba0*/  LDSM.16.MT88.4 R16, [R142+0x1000] ;  /* 0x001000008e10783b */ /* 0x000fe20000004200 */
[----:B----4-:R-:W-:Y:S01]  /*bbb0*/  F2FP.BF16.F32.PACK_AB R0, R195, R196 ;  /* 0x000000c4c300723e */ /* 0x010fe200000010ff */
[----:B------:R2:W4:Y:S03]  /*bbc0*/  MUFU.EX2 R186, R2 ;  /* 0x0000000200ba7308 */ /* 0x0005260000000800 */
[C---:B------:R-:W-:Y:S01]  /*bbd0*/  PRMT R93, R0.reuse, 0x7610, R93 ;  /* 0x00007610005d7816 */ /* 0x040fe2000000005d */
[----:B------:R-:W-:Y:S01]  /*bbe0*/  MUFU.EX2 R183, R6 ;  /* 0x0000000600b77308 */ /* 0x000fe20000000800 */
[----:B------:R-:W-:-:S02]  /*bbf0*/  PRMT R67, R0, 0x7632, R67 ;  /* 0x0000763200437816 */ /* 0x000fc40000000043 */
[----:B------:R-:W-:Y:S02]  /*bc00*/  HSET2.LE.AND R0, R5, R28, PT ;  /* 0x0000001c05007233 */ /* 0x000fe40003803000 */
[----:B-1----:R-:W-:Y:S01]  /*bc10*/  SHF.R.U32.HI R4, RZ, 0x18, R25 ;  /* 0x00000018ff047819 */ /* 0x002fe20000011619 */
[----:B--2---:R-:W-:-:S03]  /*bc20*/  FFMA.FTZ R2, R224, UR4, -R26 ;  /* 0x00000004e0027c23 */ /* 0x004fc6000801081a */
[----:B------:R-:W-:Y:S01]  /*bc30*/  PRMT R3, R3, 0x5410, R4 ;  /* 0x0000541003037816 */ /* 0x000fe20000000004 */
[----:B------:R3:W1:Y:S02]  /*bc40*/  MUFU.EX2 R95, R2 ;  /* 0x00000002005f7308 */ /* 0x0006640000000800 */
[----:B---3--:R-:W-:-:S04]  /*bc50*/  F2FP.BF16.F32.PACK_AB R2, R94, R187 ;  /* 0x000000bb5e02723e */ /* 0x008fc800000010ff */
[C---:B------:R-:W-:Y:S02]  /*bc60*/  PRMT R66, R2.reuse, 0x7610, R66 ;  /* 0x0000761002427816 */ /* 0x040fe40000000042 */
[----:B------:R-:W-:Y:S02]  /*bc70*/  PRMT R65, R2, 0x7632, R65 ;  /* 0x0000763202417816 */ /* 0x000fe40000000041 */
[----:B------:R-:W-:Y:S02]  /*bc80*/  HSET2.LE.AND R2, R3, R28, PT ;  /* 0x0000001c03027233 */ /* 0x000fe40003803000 */
[----:B------:R-:W-:-:S04]  /*bc90*/  PRMT R3, R93, 0x5410, R67 ;  /* 0x000054105d037816 */ /* 0x000fc80000000043 */
[----:B------:R-:W-:Y:S02]  /*bca0*/  LOP3.LUT R4, R3, R0, RZ, 0xc0, !PT ;  /* 0x0000000003047212 */ /* 0x000fe400078ec0ff */
[----:B------:R-:W-:Y:S02]  /*bcb0*/  PRMT R0, R66, 0x5410, R65 ;  /* 0x0000541042007816 */ /* 0x000fe40000000041 */
[----:B------:R-:W-:Y:S02]  /*bcc0*/  LOP3.LUT R3, R8, 0xff00ff, RZ, 0xc0, !PT ;  /* 0x00ff00ff08037812 */ /* 0x000fe400078ec0ff */
[----:B------:R-:W-:Y:S02]  /*bcd0*/  LOP3.LUT R5, R0, R2, RZ, 0xc0, !PT ;  /* 0x0000000200057212 */ /* 0x000fe400078ec0ff */
[----:B----4-:R-:W-:Y:S02]  /*bce0*/  F2FP.BF16.F32.PACK_AB R0, R194, R186 ;  /* 0x000000bac200723e */ /* 0x010fe400000010ff */
[----:B-1----:R-:W-:-:S02]  /*bcf0*/  F2FP.BF16.F32.PACK_AB R2, R183, R95 ;  /* 0x0000005fb702723e */ /* 0x002fc400000010ff */
[C---:B------:R-:W-:Y:S02]  /*bd00*/  PRMT R64, R0.reuse, 0x7610, R64 ;  /* 0x0000761000407816 */ /* 0x040fe40000000040 */
[----:B------:R-:W-:Y:S02]  /*bd10*/  PRMT R34, R0, 0x7632, R34 ;  /* 0x0000763200227816 */ /* 0x000fe40000000022 */
[--C-:B------:R-:W-:Y:S02]  /*bd20*/  HSET2.LE.AND R0, R9, R28.reuse, PT ;  /* 0x0000001c09007233 */ /* 0x100fe40003803000 */
[----:B------:R-:W1:Y:S01]  /*bd30*/  LDSM.16.MT88.4 R8, [R100+0x1000] ;  /* 0x001000006408783b */ /* 0x000e620000004200 */
[C---:B------:R-:W-:Y:S02]  /*bd40*/  PRMT R92, R2.reuse, 0x7610, R92 ;  /* 0x00007610025c7816 */ /* 0x040fe4000000005c */
[----:B------:R-:W-:Y:S02]  /*bd50*/  PRMT R35, R2, 0x7632, R35 ;  /* 0x0000763202237816 */ /* 0x000fe40000000023 */
[----:B------:R-:W-:-:S02]  /*bd60*/  HSET2.LE.AND R2, R3, R28, PT ;  /* 0x0000001c03027233 */ /* 0x000fc40003803000 */
[----:B------:R-:W-:-:S04]  /*bd70*/  PRMT R3, R64, 0x5410, R34 ;  /* 0x0000541040037816 */ /* 0x000fc80000000022 */
[----:B------:R-:W-:Y:S02]  /*bd80*/  LOP3.LUT R6, R3, R0, RZ, 0xc0, !PT ;  /* 0x0000000003067212 */ /* 0x000fe400078ec0ff */
[----:B------:R-:W-:-:S04]  /*bd90*/  PRMT R0, R92, 0x5410, R35 ;  /* 0x000054105c007816 */ /* 0x000fc80000000023 */
[----:B------:R-:W-:-:S07]  /*bda0*/  LOP3.LUT R7, R0, R2, RZ, 0xc0, !PT ;  /* 0x0000000200077212 */ /* 0x000fce00078ec0ff */
[----:B------:R-:W-:Y:S01]  /*bdb0*/  HMMA.16816.F32.BF16 R104, R4, R20, R44 ;  /* 0x000000140468723c */ /* 0x000fe2000004182c */
[----:B------:R-:W-:Y:S01]  /*bdc0*/  IMAD.MOV.U32 R46, RZ, RZ, R228 ;  /* 0x000000ffff2e7224 */ /* 0x000fe200078e00e4 */
[----:B------:R2:W3:Y:S01]  /*bdd0*/  LDL.LU.S16 R47, [R1+0xc] ;  /* 0x00000c00012f7983 */ /* 0x0004e20000300600 */
[----:B------:R-:W-:Y:S02]  /*bde0*/  IMAD.MOV.U32 R45, RZ, RZ, R229 ;  /* 0x000000ffff2d7224 */ /* 0x000fe400078e00e5 */
[----:B------:R-:W-:-:S03]  /*bdf0*/  IMAD.MOV.U32 R44, RZ, RZ, R230 ;  /* 0x000000ffff2c7224 */ /* 0x000fc600078e00e6 */
[C---:B-1----:R-:W-:Y:S08]  /*be00*/  HMMA.16816.F32.BF16 R220, R4.reuse, R8, R52 ;  /* 0x0000000804dc723c */ /* 0x042ff00000041834 */
[C---:B------:R-:W-:Y:S01]  /*be10*/  HMMA.16816.F32.BF16 R228, R4.reuse, R10, R48 ;  /* 0x0000000a04e4723c */ /* 0x040fe20000041830 */
[----:B------:R-:W1:Y:S07]  /*be20*/  LDSM.16.MT88.4 R8, [R137+0xf000] ;  /* 0x00f000008908783b */ /* 0x000e6e0000004200 */
[C---:B------:R-:W-:Y:S08]  /*be30*/  HMMA.16816.F32.BF16 R124, R4.reuse, R12, R124 ;  /* 0x0000000c047c723c */ /* 0x040ff0000004187c */
[C---:B------:R-:W-:Y:S01]  /*be40*/  HMMA.16816.F32.BF16 R212, R4.reuse, R14, R56 ;  /* 0x0000000e04d4723c */ /* 0x040fe20000041838 */
[----:B------:R-:W4:Y:S07]  /*be50*/  LDSM.16.MT88.4 R12, [R199+0xf000] ;  /* 0x00f00000c70c783b */ /* 0x000f2e0000004200 */
[C---:B-1----:R-:W-:Y:S08]  /*be60*/  HMMA.16816.F32.BF16 R164, R4.reuse, R8, R164 ;  /* 0x0000000804a4723c */ /* 0x042ff000000418a4 */
[C---:B------:R-:W-:Y:S01]  /*be70*/  HMMA.16816.F32.BF16 R56, R4.reuse, R10, R128 ;  /* 0x0000000a0438723c */ /* 0x040fe20000041880 */
[----:B------:R-:W1:Y:S07]  /*be80*/  LDSM.16.MT88.4 R8, [R199+0x11000] ;  /* 0x01100000c708783b */ /* 0x000e6e0000004200 */
[----:B------:R-:W-:Y:S01]  /*be90*/  HMMA.16816.F32.BF16 R240, R4, R16, R40 ;  /* 0x0000001004f0723c */ /* 0x000fe20000041828 */
[----:B------:R-:W-:-:S02]  /*bea0*/  IMAD.MOV.U32 R43, RZ, RZ, R69 ;  /* 0x000000ffff2b7224 */ /* 0x000fc400078e0045 */
[----:B------:R-:W-:-:S05]  /*beb0*/  IMAD.MOV.U32 R42, RZ, RZ, R70 ;  /* 0x000000ffff2a7224 */ /* 0x000fca00078e0046 */
[----:B----4-:R-:W-:Y:S01]  /*bec0*/  HMMA.16816.F32.BF16 R52, R4, R14, R132 ;  /* 0x0000000e0434723c */ /* 0x010fe20000041884 */
[----:B------:R-:W-:-:S07]  /*bed0*/  IMAD.MOV.U32 R135, RZ, RZ, R71 ;  /* 0x000000ffff877224 */ /* 0x000fce00078e0047 */
[C---:B-1----:R-:W-:Y:S01]  /*bee0*/  HMMA.16816.F32.BF16 R68, R4.reuse, R8, R112 ;  /* 0x000000080444723c */ /* 0x042fe20000041870 */
[----:B------:R2:W4:Y:S04]  /*bef0*/  LDL.LU.S16 R114, [R1+0x8] ;  /* 0x0000080001727983 */ /* 0x0005280000300600 */
[----:B------:R2:W5:Y:S01]  /*bf00*/  LDL.LU.S16 R113, [R1+0x4] ;  /* 0x0000040001717983 */ /* 0x0005620000300600 */
[C---:B------:R-:W-:Y:S01]  /*bf10*/  LOP3.LUT R0, R103.reuse, 0xff, RZ, 0xc0, !PT ;  /* 0x000000ff67007812 */ /* 0x040fe200078ec0ff */
[----:B------:R-:W-:Y:S01]  /*bf20*/  IMAD.MOV.U32 R41, RZ, RZ, R37 ;  /* 0x000000ffff297224 */ /* 0x000fe200078e0025 */
[C---:B------:R-:W-:Y:S01]  /*bf30*/  HMMA.16816.F32.BF16 R236, R4.reuse, R18, R148 ;  /* 0x0000001204ec723c */ /* 0x040fe20000041894 */
[----:B------:R-:W-:Y:S01]  /*bf40*/  IMAD.MOV.U32 R40, RZ, RZ, R38 ;  /* 0x000000ffff287224 */ /* 0x000fe200078e0026 */
[----:B------:R-:W-:Y:S01]  /*bf50*/  ISETP.LE.U32.AND P5, PT, R0, UR6, PT ;  /* 0x0000000600007c0c */ /* 0x000fe2000bfa3070 */
[----:B------:R-:W-:Y:S01]  /*bf60*/  IMAD.MOV.U32 R148, RZ, RZ, R39 ;  /* 0x000000ffff947224 */ /* 0x000fe200078e0027 */
[----:B------:R-:W-:Y:S01]  /*bf70*/  LOP3.LUT R0, R103, 0xffff, RZ, 0xc0, !PT ;  /* 0x0000ffff67007812 */ /* 0x000fe200078ec0ff */
[----:B------:R-:W-:Y:S03]  /*bf80*/  LDSM.16.MT88.4 R16, [R137+0x11000] ;  /* 0x011000008910783b */ /* 0x000fe60000004200 */
[----:B------:R-:W-:Y:S01]  /*bf90*/  HMMA.16816.F32.BF16 R36, R4, R12, R120 ;  /* 0x0000000c0424723c */ /* 0x000fe20000041878 */
[----:B------:R-:W1:Y:S01]  /*bfa0*/  LDSM.16.MT88.4 R12, [R142+0x3000] ;  /* 0x003000008e0c783b */ /* 0x000e620000004200 */
[----:B------:R-:W-:-:S06]  /*bfb0*/  SHF.R.U32.HI R0, RZ, 0x8, R0 ;  /* 0x00000008ff007819 */ /* 0x000fcc0000011600 */
[----:B------:R-:W-:Y:S01]  /*bfc0*/  HMMA.16816.F32.BF16 R84, R4, R22, R84 ;  /* 0x000000160454723c */ /* 0x000fe20000041854 */
[----:B------:R-:W-:Y:S01]  /*bfd0*/  LOP3.LUT R0, R0, 0xffff, RZ, 0xc0, !PT ;  /* 0x0000ffff00007812 */ /* 0x000fe200078ec0ff */
[----:B------:R-:W2:Y:S03]  /*bfe0*/  LDSM.16.MT88.4 R20, [R100+0x3000] ;  /* 0x003000006414783b */ /* 0x000ea60000004200 */
[----:B------:R-:W-:-:S03]  /*bff0*/  ISETP.LE.U32.AND P1, PT, R0, UR6, PT ;  /* 0x0000000600007c0c */ /* 0x000fc6000bf23070 */
[----:B------:R-:W-:Y:S01]  /*c000*/  HMMA.16816.F32.BF16 R48, R4, R10, R108 ;  /* 0x0000000a0430723c */ /* 0x000fe2000004186c */
[----:B------:R-:W-:Y:S01]  /*c010*/  PRMT R0, R103, 0x7632, R0 ;  /* 0x0000763267007816 */ /* 0x000fe20000000000 */
[----:B------:R-:W-:Y:S01]  /*c020*/  IMAD.MOV.U32 R10, RZ, RZ, R136 ;  /* 0x000000ffff0a7224 */ /* 0x000fe200078e0088 */
[----:B------:R-:W-:Y:S01]  /*c030*/  MOV R202, R232 ;  /* 0x000000e800ca7202 */ /* 0x000fe20000000f00 */
[----:B------:R-:W-:Y:S01]  /*c040*/  IMAD.MOV.U32 R151, RZ, RZ, R233 ;  /* 0x000000ffff977224 */ /* 0x000fe200078e00e9 */
[----:B------:R-:W-:Y:S01]  /*c050*/  LOP3.LUT R0, R0, 0xff, RZ, 0xc0, !PT ;  /* 0x000000ff00007812 */ /* 0x000fe200078ec0ff */
[----:B------:R-:W-:Y:S02]  /*c060*/  IMAD.MOV.U32 R203, RZ, RZ, R234 ;  /* 0x000000ffffcb7224 */ /* 0x000fe400078e00ea */
[----:B------:R-:W-:Y:S01]  /*c070*/  IMAD.MOV.U32 R132, RZ, RZ, R235 ;  /* 0x000000ffff847224 */ /* 0x000fe200078e00eb */
[----:B------:R-:W-:Y:S01]  /*c080*/  ISETP.LE.U32.AND P3, PT, R0, UR6, PT ;  /* 0x0000000600007c0c */ /* 0x000fe2000bf63070 */
[----:B------:R-:W-:Y:S01]  /*c090*/  @!P1 HFMA2.BF16_V2 R188, -RZ.H0_H0, RZ.H0_H0, -R179.H0_H0 ;  /* 0x200000ffffbc9231 */ /* 0x000fe200003409b3 */
[----:B------:R-:W-:Y:S01]  /*c0a0*/  SHF.R.U32.HI R0, RZ, 0x18, R103 ;  /* 0x00000018ff007819 */ /* 0x000fe20000011667 */
[----:B------:R-:W-:-:S04]  /*c0b0*/  IMAD.WIDE.U32 R8, R31, -0x2daee0ad, RZ ;  /* 0xd2511f531f087825 */ /* 0x000fc800078e00ff */
[----:B------:R-:W-:Y:S01]  /*c0c0*/  @!P5 HFMA2.BF16_V2 R181, -RZ.H0_H0, RZ.H0_H0, -R147.H0_H0 ;  /* 0x200000ffffb5d231 */ /* 0x000fe20000340993 */
[----:B------:R-:W-:Y:S01]  /*c0d0*/  PRMT R2, R136, 0x7773, RZ ;  /* 0x0000777388027816 */ /* 0x000fe200000000ff */
[----:B------:R-:W-:Y:S01]  /*c0e0*/  FFMA.FTZ R33, R247, UR4, -R26 ;  /* 0x00000004f7217c23 */ /* 0x000fe2000801081a */
[----:B------:R-:W-:Y:S01]  /*c0f0*/  @!P1 PRMT R179, R188, 0x5410, RZ ;  /* 0x00005410bcb39816 */ /* 0x000fe200000000ff */
[----:B------:R-:W-:Y:S01]  /*c100*/  IMAD.MOV.U32 R134, RZ, RZ, R216 ;  /* 0x000000ffff867224 */ /* 0x000fe200078e00d8 */
[----:B------:R-:W-:Y:S01]  /*c110*/  ISETP.LE.U32.AND P1, PT, R0, UR6, PT ;  /* 0x0000000600007c0c */ /* 0x000fe2000bf23070 */
[----:B------:R-:W-:Y:S01]  /*c120*/  IMAD.MOV.U32 R133, RZ, RZ, R217 ;  /* 0x000000ffff857224 */ /* 0x000fe200078e00d9 */
[----:B------:R-:W-:Y:S01]  /*c130*/  LOP3.LUT R0, R10, 0xff, RZ, 0xc0, !PT ;  /* 0x000000ff0a007812 */ /* 0x000fe200078ec0ff */
[----:B------:R-:W-:Y:S02]  /*c140*/  IMAD.MOV.U32 R149, RZ, RZ, R218 ;  /* 0x000000ffff957224 */ /* 0x000fe400078e00da */
[----:B------:R-:W-:-:S02]  /*c150*/  @!P3 HFMA2.BF16_V2 R190, -RZ.H0_H0, RZ.H0_H0, -R180.H0_H0 ;  /* 0x200000ffffbeb231 */ /* 0x000fc400003409b4 */
[----:B------:R-:W-:Y:S01]  /*c160*/  IMAD.MOV.U32 R150, RZ, RZ, R219 ;  /* 0x000000ffff967224 */ /* 0x000fe200078e00db */
[----:B------:R-:W-:Y:S01]  /*c170*/  PRMT R3, R136, 0x7772, RZ ;  /* 0x0000777288037816 */ /* 0x000fe200000000ff */
[C---:B-1----:R-:W-:Y:S01]  /*c180*/  HMMA.16816.F32.BF16 R232, R4.reuse, R12, R160 ;  /* 0x0000000c04e8723c */ /* 0x042fe200000418a0 */
[----:B------:R1:W3:Y:S01]  /*c190*/  LDL.LU.S16 R112, [R1] ;  /* 0x0000000001707983 */ /* 0x0002e20000300600 */
[----:B------:R-:W-:Y:S02]  /*c1a0*/  @!P3 PRMT R180, R190, 0x5410, RZ ;  /* 0x00005410beb4b816 */ /* 0x000fe400000000ff */
[----:B------:R-:W-:Y:S01]  /*c1b0*/  ISETP.LE.U32.AND P3, PT, R0, UR6, PT ;  /* 0x0000000600007c0c */ /* 0x000fe2000bf63070 */
[----:B------:R-:W-:Y:S03]  /*c1c0*/  LDSM.16.MT88.4 R108, [R199+0xd800] ;  /* 0x00d80000c76c783b */ /* 0x000fe60000004200 */
[----:B------:R-:W-:Y:S01]  /*c1d0*/  HMMA.16816.F32.BF16 R160, R4, R14, R152 ;  /* 0x0000000e04a0723c */ /* 0x000fe20000041898 */
[----:B------:R-:W1:Y:S01]  /*c1e0*/  LDSM.16.MT88.4 R12, [R100+0x5000] ;  /* 0x00500000640c783b */ /* 0x000e620000004200 */
[----:B------:R-:W-:-:S02]  /*c1f0*/  LOP3.LUT R11, R72, R32, R9, 0x96, !PT ;  /* 0x00000020480b7212 */ /* 0x000fc400078e9609 */
[----:B------:R-:W-:Y:S01]  /*c200*/  PRMT R9, R136, 0x7771, RZ ;  /* 0x0000777188097816 */ /* 0x000fe200000000ff */
[----:B------:R-:W-:-:S03]  /*c210*/  IMAD.MOV.U32 R0, RZ, RZ, R30 ;  /* 0x000000ffff007224 */ /* 0x000fc600078e001e */
[----:B------:R-:W-:Y:S01]  /*c220*/  ISETP.GT.U32.AND P4, PT, R9, UR6, PT ;  /* 0x0000000609007c0c */ /* 0x000fe2000bf84070 */
[----:B------:R-:W-:Y:S01]  /*c230*/  @!P1 HFMA2.BF16_V2 R224, -RZ.H0_H0, RZ.H0_H0, -R178.H0_H0 ;  /* 0x200000ffffe09231 */ /* 0x000fe200003409b2 */
[----:B------:R-:W-:Y:S01]  /*c240*/  @!P5 PRMT R147, R181, 0x5410, RZ ;  /* 0x00005410b593d816 */ /* 0x000fe200000000ff */
[----:B------:R-:W-:Y:S01]  /*c250*/  @!P3 HFMA2.BF16_V2 R207, -RZ.H0_H0, RZ.H0_H0, -R177.H0_H0 ;  /* 0x200000ffffcfb231 */ /* 0x000fe200003409b1 */
[----:B------:R-:W-:Y:S02]  /*c260*/  ISETP.GT.U32.AND P5, PT, R2, UR6, PT ;  /* 0x0000000602007c0c */ /* 0x000fe4000bfa4070 */
[----:B------:R-:W-:Y:S02]  /*c270*/  PRMT R2, R30, 0x7771, RZ ;  /* 0x000077711e027816 */ /* 0x000fe400000000ff */
[----:B------:R-:W-:Y:S01]  /*c280*/  LOP3.LUT R0, R0, 0xff, RZ, 0xc0, !PT ;  /* 0x000000ff00007812 */ /* 0x000fe200078ec0ff */
[----:B--2---:R-:W-:Y:S01]  /*c290*/  HMMA.16816.F32.BF16 R216, R4, R20, R116 ;  /* 0x0000001404d8723c */ /* 0x004fe20000041874 */
[----:B------:R-:W-:-:S02]  /*c2a0*/  @!P1 PRMT R178, R224, 0x5410, RZ ;  /* 0x00005410e0b29816 */ /* 0x000fc400000000ff */
[----:B------:R-:W-:-:S05]  /*c2b0*/  ISETP.GT.U32.AND P6, PT, R3, UR6, PT ;  /* 0x0000000603007c0c */ /* 0x000fca000bfc4070 */
[C---:B------:R-:W-:Y:S01]  /*c2c0*/  HMMA.16816.F32.BF16 R168, R4.reuse, R22, R168 ;  /* 0x0000001604a8723c */ /* 0x040fe200000418a8 */
[----:B------:R-:W-:Y:S01]  /*c2d0*/  @!P3 PRMT R177, R207, 0x5410, RZ ;  /* 0x00005410cfb1b816 */ /* 0x000fe200000000ff */
[----:B------:R-:W2:Y:S01]  /*c2e0*/  LDSM.16.MT88.4 R20, [R142+0x5000] ;  /* 0x005000008e14783b */ /* 0x000ea20000004200 */
[----:B------:R-:W-:Y:S02]  /*c2f0*/  ISETP.GT.U32.AND P1, PT, R2, UR6, PT ;  /* 0x0000000602007c0c */ /* 0x000fe4000bf24070 */
[----:B------:R-:W-:Y:S01]  /*c300*/  ISETP.LE.U32.AND P3, PT, R0, UR6, PT ;  /* 0x0000000600007c0c */ /* 0x000fe2000bf63070 */
[----:B------:R-:W-:Y:S01]  /*c310*/  @P4 HFMA2.BF16_V2 R206, -RZ.H0_H0, RZ.H0_H0, -R176.H0_H0 ;  /* 0x200000ffffce4231 */ /* 0x000fe200003409b0 */
[C---:B------:R-:W-:Y:S01]  /*c320*/  PRMT R2, R8.reuse, 0x7773, RZ ;  /* 0x0000777308027816 */ /* 0x040fe200000000ff */
[C---:B------:R-:W-:Y:S01]  /*c330*/  HMMA.16816.F32.BF16 R120, R4.reuse, R16, R80 ;  /* 0x000000100478723c */ /* 0x040fe20000041850 */
[----:B------:R-:W-:Y:S01]  /*c340*/  PRMT R0, R8, 0x7772, RZ ;  /* 0x0000777208007816 */ /* 0x000fe200000000ff */
[----:B------:R-:W-:Y:S01]  /*c350*/  IMAD.MOV.U32 R190, RZ, RZ, R132 ;  /* 0x000000ffffbe7224 */ /* 0x000fe200078e0084 */
[----:B------:R-:W-:Y:S01]  /*c360*/  LOP3.LUT R3, R29, 0xff, RZ, 0xc0, !PT ;  /* 0x000000ff1d037812 */ /* 0x000fe200078ec0ff */
[----:B------:R-:W-:Y:S01]  /*c370*/  IMAD.MOV.U32 R131, RZ, RZ, R133 ;  /* 0x000000ffff837224 */ /* 0x000fe200078e0085 */
[----:B------:R-:W-:Y:S01]  /*c380*/  PRMT R17, R0, 0x5410, R2 ;  /* 0x0000541000117816 */ /* 0x000fe20000000002 */
[----:B------:R-:W-:Y:S01]  /*c390*/  IMAD.MOV.U32 R0, RZ, RZ, R8 ;  /* 0x000000ffff007224 */ /* 0x000fe200078e0008 */
[----:B------:R-:W-:Y:S01]  /*c3a0*/  @P4 PRMT R176, R206, 0x5410, RZ ;  /* 0x00005410ceb04816 */ /* 0x000fe200000000ff */
[----:B------:R-:W-:Y:S01]  /*c3b0*/  FFMA.FTZ R32, R244, UR4, -R27 ;  /* 0x00000004f4207c23 */ /* 0x000fe2000801081b */
[----:B------:R-:W-:Y:S01]  /*c3c0*/  ISETP.LE.U32.AND P4, PT, R3, UR6, PT ;  /* 0x0000000603007c0c */ /* 0x000fe2000bf83070 */
[----:B------:R-:W-:Y:S01]  /*c3d0*/  HMMA.16816.F32.BF16 R88, R4, R18, R76 ;  /* 0x000000120458723c */ /* 0x000fe2000004184c */
[----:B------:R-:W-:Y:S01]  /*c3e0*/  LOP3.LUT R3, R0, 0xff, RZ, 0xc0, !PT ;  /* 0x000000ff00037812 */ /* 0x000fe200078ec0ff */
[----:B------:R-:W-:Y:S01]  /*c3f0*/  IMAD.MOV.U32 R132, RZ, RZ, R134 ;  /* 0x000000ffff847224 */ /* 0x000fe200078e0086 */
[----:B------:R-:W-:Y:S01]  /*c400*/  PRMT R0, R29, 0x7632, R0 ;  /* 0x000076321d007816 */ /* 0x000fe20000000000 */
[----:B------:R-:W-:-:S02]  /*c410*/  IMAD.MOV.U32 R133, RZ, RZ, R135 ;  /* 0x000000ffff857224 */ /* 0x000fc400078e0087 */
[----:B------:R-:W-:Y:S02]  /*c420*/  @P5 HFMA2.BF16_V2 R244, -RZ.H0_H0, RZ.H0_H0, -R145.H0_H0 ;  /* 0x200000fffff45231 */ /* 0x000fe40000340991 */
[----:B------:R-:W-:Y:S01]  /*c430*/  IMAD.MOV.U32 R134, RZ, RZ, R148 ;  /* 0x000000ffff867224 */ /* 0x000fe200078e0094 */
[----:B------:R-:W-:Y:S01]  /*c440*/  MOV R148, R45 ;  /* 0x0000002d00947202 */ /* 0x000fe20000000f00 */
[----:B------:R-:W-:Y:S01]  /*c450*/  IMAD.MOV.U32 R135, RZ, RZ, R44 ;  /* 0x000000ffff877224 */ /* 0x000fe200078e002c */
[----:B------:R-:W-:Y:S01]  /*c460*/  PRMT R2, R8, 0x7771, RZ ;  /* 0x0000777108027816 */ /* 0x000fe200000000ff */
[----:B------:R-:W-:Y:S01]  /*c470*/  @P6 HFMA2.BF16_V2 R225, -RZ.H0_H0, RZ.H0_H0, -R146.H0_H0 ;  /* 0x200000ffffe16231 */ /* 0x000fe20000340992 */
[----:B------:R-:W-:Y:S01]  /*c480*/  LOP3.LUT R0, R0, 0xff, RZ, 0xc0, !PT ;  /* 0x000000ff00007812 */ /* 0x000fe200078ec0ff */
[--C-:B------:R-:W-:Y:S01]  /*c490*/  FFMA.FTZ R18, R251, UR4, -R27.reuse ;  /* 0x00000004fb127c23 */ /* 0x100fe2000801081b */
[----:B------:R-:W-:Y:S01]  /*c4a0*/  FFMA.FTZ R19, R248, UR4, -R27 ;  /* 0x00000004f8137c23 */ /* 0x000fe2000801081b */
[----:B------:R-:W-:Y:S01]  /*c4b0*/  IMAD.MOV.U32 R224, RZ, RZ, R131 ;  /* 0x000000ffffe07224 */ /* 0x000fe200078e0083 */
[----:B------:R-:W-:Y:S01]  /*c4c0*/  @P5 PRMT R145, R244, 0x5410, RZ ;  /* 0x00005410f4915816 */ /* 0x000fe200000000ff */
[----:B------:R-:W-:Y:S01]  /*c4d0*/  IMAD.MOV.U32 R181, RZ, RZ, R132 ;  /* 0x000000ffffb57224 */ /* 0x000fe200078e0084 */
[----:B------:R-:W-:Y:S01]  /*c4e0*/  SHF.R.U32.HI R9, RZ, 0x18, R29 ;  /* 0x00000018ff097819 */ /* 0x000fe2000001161d */
[----:B------:R-:W-:Y:S01]  /*c4f0*/  IMAD.MOV.U32 R131, RZ, RZ, R133 ;  /* 0x000000ffff837224 */ /* 0x000fe200078e0085 */
[----:B------:R-:W-:Y:S01]  /*c500*/  PRMT R16, R3, 0x5410, R2 ;  /* 0x0000541003107816 */ /* 0x000fe20000000002 */
[----:B------:R-:W-:Y:S01]  /*c510*/  IMAD.MOV.U32 R132, RZ, RZ, R135 ;  /* 0x000000ffff847224 */ /* 0x000fe200078e0087 */
[----:B------:R-:W-:Y:S01]  /*c520*/  ISETP.LE.U32.AND P5, PT, R0, UR6, PT ;  /* 0x0000000600007c0c */ /* 0x000fe2000bfa3070 */
[----:B------:R-:W-:Y:S01]  /*c530*/  IMAD.MOV.U32 R133, RZ, RZ, R148 ;  /* 0x000000ffff857224 */ /* 0x000fe200078e0094 */
[C---:B------:R-:W-:Y:S01]  /*c540*/  LOP3.LUT R2, R11.reuse, 0xffff, RZ, 0xc0, !PT ;  /* 0x0000ffff0b027812 */ /* 0x040fe200078ec0ff */
[----:B------:R-:W-:Y:S01]  /*c550*/  IMAD.MOV.U32 R206, RZ, RZ, R149 ;  /* 0x000000ffffce7224 */ /* 0x000fe200078e0095 */
[----:B------:R-:W-:Y:S01]  /*c560*/  PRMT R0, R11, 0x7632, R0 ;  /* 0x000076320b007816 */ /* 0x000fe20000000000 */
[----:B------:R-:W-:-:S02]  /*c570*/  IMAD.MOV.U32 R135, RZ, RZ, R150 ;  /* 0x000000ffff877224 */ /* 0x000fc400078e0096 */
[----:B------:R-:W-:Y:S01]  /*c580*/  FFMA.FTZ R31, R246, UR4, -R27 ;  /* 0x00000004f61f7c23 */ /* 0x000fe2000801081b */
[----:B------:R-:W-:Y:S01]  /*c590*/  IMAD.MOV.U32 R207, RZ, RZ, R151 ;  /* 0x000000ffffcf7224 */ /* 0x000fe200078e0097 */
[C---:B------:R-:W-:Y:S01]  /*c5a0*/  PRMT R44, R30.reuse, 0x7772, RZ ;  /* 0x000077721e2c7816 */ /* 0x040fe200000000ff */
[----:B-1----:R-:W-:Y:S01]  /*c5b0*/  HMMA.16816.F32.BF16 R148, R4, R12, R156 ;  /* 0x0000000c0494723c */ /* 0x002fe2000004189c */
[----:B------:R-:W-:Y:S01]  /*c5c0*/  PRMT R45, R30, 0x7773, RZ ;  /* 0x000077731e2d7816 */ /* 0x000fe200000000ff */
[----:B------:R-:W-:Y:S01]  /*c5d0*/  MUFU.EX2 R156, R18 ;  /* 0x00000012009c7308 */ /* 0x000fe20000000800 */
[----:B------:R-:W-:Y:S01]  /*c5e0*/  @P6 PRMT R146, R225, 0x5410, RZ ;  /* 0x00005410e1926816 */ /* 0x000fe200000000ff */
[--C-:B------:R-:W-:Y:S01]  /*c5f0*/  FFMA.FTZ R27, R250, UR4, -R26.reuse ;  /* 0x00000004fa1b7c23 */ /* 0x100fe2000801081a */
[----:B------:R-:W-:Y:S01]  /*c600*/  FFMA.FTZ R30, R249, UR4, -R26 ;  /* 0x00000004f91e7c23 */ /* 0x000fe2000801081a */
[----:B------:R-:W1:Y:S01]  /*c610*/  MUFU.EX2 R157, R19 ;  /* 0x00000013009d7308 */ /* 0x000e620000000800 */
[----:B------:R-:W-:-:S02]  /*c620*/  ISETP.LE.U32.AND P6, PT, R9, UR6, PT ;  /* 0x0000000609007c0c */ /* 0x000fc4000bfc3070 */
[----:B------:R-:W-:Y:S01]  /*c630*/  LOP3.LUT R10, R11, 0xff, RZ, 0xc0, !PT ;  /* 0x000000ff0b0a7812 */ /* 0x000fe200078ec0ff */
[----:B--2---:R-:W-:Y:S01]  /*c640*/  HMMA.16816.F32.BF16 R152, R4, R20, R208 ;  /* 0x000000140498723c */ /* 0x004fe200000418d0 */
[----:B------:R-:W-:Y:S01]  /*c650*/  LOP3.LUT R3, R29, 0xffff, RZ, 0xc0, !PT ;  /* 0x0000ffff1d037812 */ /* 0x000fe200078ec0ff */
[----:B------:R-:W-:Y:S01]  /*c660*/  MUFU.EX2 R33, R33 ;  /* 0x0000002100217308 */ /* 0x000fe20000000800 */
[----:B------:R-:W-:Y:S01]  /*c670*/  SHF.R.U32.HI R9, RZ, 0x8, R2 ;  /* 0x00000008ff097819 */ /* 0x000fe20000011602 */
[----:B------:R-:W-:Y:S01]  /*c680*/  IMAD.MOV.U32 R188, RZ, RZ, R75 ;  /* 0x000000ffffbc7224 */ /* 0x000fe200078e004b */
[----:B------:R-:W-:Y:S01]  /*c690*/  LOP3.LUT R2, R0, 0xff, RZ, 0xc0, !PT ;  /* 0x000000ff00027812 */ /* 0x000fe200078ec0ff */
[----:B------:R-:W-:Y:S01]  /*c6a0*/  MUFU.EX2 R103, R27 ;  /* 0x0000001b00677308 */ /* 0x000fe20000000800 */
[----:B------:R-:W-:Y:S01]  /*c6b0*/  SHF.R.U32.HI R0, RZ, 0x18, R11 ;  /* 0x00000018ff007819 */ /* 0x000fe2000001160b */
[----:B------:R-:W-:Y:S01]  /*c6c0*/  FFMA.FTZ R26, R245, UR4, -R26 ;  /* 0x00000004f51a7c23 */ /* 0x000fe2000801081a */
[----:B------:R-:W-:Y:S01]  /*c6d0*/  SHF.R.U32.HI R3, RZ, 0x8, R3 ;  /* 0x00000008ff037819 */ /* 0x000fe20000011603 */
[----:B------:R-:W2:Y:S01]  /*c6e0*/  MUFU.EX2 R136, R30 ;  /* 0x0000001e00887308 */ /* 0x000ea20000000800 */
[----:B------:R-:W-:Y:S01]  /*c6f0*/  @!P4 HFMA2.BF16_V2 R245, -RZ.H0_H0, RZ.H0_H0, -R141.H0_H0 ;  /* 0x200000fffff5c231 */ /* 0x000fe2000034098d */
[----:B------:R-:W-:Y:S01]  /*c700*/  PRMT R12, R2, 0x5410, R0 ;  /* 0x00005410020c7816 */ /* 0x000fe20000000000 */
[----:B------:R-:W-:Y:S01]  /*c710*/  LDSM.16.MT88.4 R80, [R137+0x11800] ;  /* 0x011800008950783b */ /* 0x000fe20000004200 */
[----:B------:R-:W-:-:S02]  /*c720*/  LOP3.LUT R0, R3, 0xffff, RZ, 0xc0, !PT ;  /* 0x0000ffff03007812 */ /* 0x000fc400078ec0ff */
[----:B------:R-:W-:Y:S01]  /*c730*/  LOP3.LUT R2, R17, 0xff00ff, RZ, 0xc0, !PT ;  /* 0x00ff00ff11027812 */ /* 0x000fe200078ec0ff */
[----:B------:R-:W3:Y:S01]  /*c740*/  LDSM.16.MT88.4 R116, [R137+0xd800] ;  /* 0x00d800008974783b */ /* 0x000ee20000004200 */
[----:B------:R-:W-:Y:S02]  /*c750*/  PRMT R13, R10, 0x5410, R9 ;  /* 0x000054100a0d7816 */ /* 0x000fe40000000009 */
[----:B------:R-:W-:Y:S02]  /*c760*/  @!P4 PRMT R141, R245, 0x5410, RZ ;  /* 0x00005410f58dc816 */ /* 0x000fe400000000ff */
[----:B------:R-:W-:Y:S01]  /*c770*/  ISETP.LE.U32.AND P4, PT, R0, UR6, PT ;  /* 0x0000000600007c0c */ /* 0x000fe2000bf83070 */
[----:B------:R2:W-:Y:S01]  /*c780*/  MUFU.EX2 R19, R31 ;  /* 0x0000001f00137308 */ /* 0x0005e20000000800 */
[----:B-1----:R-:W-:Y:S02]  /*c790*/  F2FP.BF16.F32.PACK_AB R0, R157, R156 ;  /* 0x0000009c9d00723e */ /* 0x002fe400000010ff */
[----:B------:R-:W-:Y:S01]  /*c7a0*/  HSET2.LE.AND R10, R2, R28, PT ;  /* 0x0000001c020a7233 */ /* 0x000fe20003803000 */
[----:B------:R-:W1:Y:S01]  /*c7b0*/  MUFU.EX2 R32, R32 ;  /* 0x0000002000207308 */ /* 0x000e620000000800 */
[----:B------:R-:W-:-:S02]  /*c7c0*/  MOV R225, R131 ;  /* 0x0000008300e17202 */ /* 0x000fc40000000f00 */
[--C-:B------:R-:W-:Y:S01]  /*c7d0*/  HSET2.LE.AND R9, R16, R28.reuse, PT ;  /* 0x0000001c10097233 */ /* 0x100fe20003803000 */
[C---:B------:R-:W-:Y:S01]  /*c7e0*/  HMMA.16816.F32.BF16 R128, R4.reuse, R14, R172 ;  /* 0x0000000e0480723c */ /* 0x040fe200000418ac */
[--C-:B------:R-:W-:Y:S01]  /*c7f0*/  HSET2.LE.AND R2, R13, R28.reuse, PT ;  /* 0x0000001c0d027233 */ /* 0x100fe20003803000 */
[----:B------:R-:W1:Y:S01]  /*c800*/  MUFU.EX2 R18, R26 ;  /* 0x0000001a00127308 */ /* 0x000e620000000800 */
[----:B------:R-:W-:Y:S02]  /*c810*/  HSET2.LE.AND R3, R12, R28, PT ;  /* 0x0000001c0c037233 */ /* 0x000fe40003803000 */
[C---:B------:R-:W-:Y:S02]  /*c820*/  PRMT R17, R0.reuse, 0x7610, R17 ;  /* 0x0000761000117816 */ /* 0x040fe40000000011 */
[----:B------:R-:W-:Y:S01]  /*c830*/  PRMT R16, R0, 0x7632, R16 ;  /* 0x0000763200107816 */ /* 0x000fe20000000010 */
[----:B--2---:R-:W-:Y:S01]  /*c840*/  HMMA.16816.F32.BF16 R28, R4, R22, R96 ;  /* 0x00000016041c723c */ /* 0x004fe20000041860 */
[----:B------:R-:W-:-:S02]  /*c850*/  F2FP.BF16.F32.PACK_AB R4, R136, R103 ;  /* 0x000000678804723e */ /* 0x000fc400000010ff */
[----:B------:R-:W-:Y:S02]  /*c860*/  PRMT R0, R17, 0x5410, R16 ;  /* 0x0000541011007816 */ /* 0x000fe40000000010 */
[C---:B------:R-:W-:Y:S02]  /*c870*/  PRMT R15, R4.reuse, 0x7610, R15 ;  /* 0x00007610040f7816 */ /* 0x040fe4000000000f */
[----:B------:R-:W-:Y:S02]  /*c880*/  PRMT R13, R4, 0x7632, R13 ;  /* 0x00007632040d7816 */ /* 0x000fe4000000000d */
[----:B------:R-:W-:Y:S02]  /*c890*/  LOP3.LUT R96, R0, R2, RZ, 0xc0, !PT ;  /* 0x0000000200607212 */ /* 0x000fe400078ec0ff */
[----:B------:R-:W-:Y:S02]  /*c8a0*/  PRMT R0, R15, 0x5410, R13 ;  /* 0x000054100f007816 */ /* 0x000fe4000000000d */
[----:B-1----:R-:W-:-:S02]  /*c8b0*/  F2FP.BF16.F32.PACK_AB R2, R32, R19 ;  /* 0x000000132002723e */ /* 0x002fc400000010ff */
[----:B------:R-:W-:Y:S02]  /*c8c0*/  LOP3.LUT R97, R0, R3, RZ, 0xc0, !PT ;  /* 0x0000000300617212 */ /* 0x000fe400078ec0ff */
[----:B------:R-:W-:Y:S02]  /*c8d0*/  F2FP.BF16.F32.PACK_AB R0, R18, R33 ;  /* 0x000000211200723e */ /* 0x000fe400000010ff */
[C---:B------:R-:W-:Y:S02]  /*c8e0*/  PRMT R14, R2.reuse, 0x7610, R14 ;  /* 0x00007610020e7816 */ /* 0x040fe4000000000e */
[----:B------:R-:W-:Y:S02]  /*c8f0*/  PRMT R12, R2, 0x7632, R12 ;  /* 0x00007632020c7816 */ /* 0x000fe4000000000c */
[C---:B------:R-:W-:Y:S02]  /*c900*/  PRMT R7, R0.reuse, 0x7610, R7 ;  /* 0x0000761000077816 */ /* 0x040fe40000000007 */
[----:B------:R-:W-:-:S02]  /*c910*/  PRMT R6, R0, 0x7632, R6 ;  /* 0x0000763200067816 */ /* 0x000fc40000000006 */
[----:B------:R-:W-:-:S04]  /*c920*/  PRMT R0, R14, 0x5410, R12 ;  /* 0x000054100e007816 */ /* 0x000fc8000000000c */
[----:B------:R-:W-:Y:S02]  /*c930*/  LOP3.LUT R98, R0, R9, RZ, 0xc0, !PT ;  /* 0x0000000900627212 */ /* 0x000fe400078ec0ff */
[----:B------:R-:W-:Y:S01]  /*c940*/  PRMT R0, R7, 0x5410, R6 ;  /* 0x0000541007007816 */ /* 0x000fe20000000006 */
[----:B------:R-:W-:-:S03]  /*c950*/  @!P6 HFMA2.BF16_V2 R248, -RZ.H0_H0, RZ.H0_H0, -R63.H0_H0 ;  /* 0x200000fffff8e231 */ /* 0x000fc6000034093f */
[----:B------:R-:W-:Y:S02]  /*c960*/  LOP3.LUT R99, R0, R10, RZ, 0xc0, !PT ;  /* 0x0000000a00637212 */ /* 0x000fe400078ec0ff */
[----:B------:R-:W-:Y:S01]  /*c970*/  PRMT R0, R25, 0x7632, R0 ;  /* 0x0000763219007816 */ /* 0x000fe20000000000 */
[----:B------:R-:W-:-:S03]  /*c980*/  @!P3 HFMA2.BF16_V2 R250, -RZ.H0_H0, RZ.H0_H0, -R62.H0_H0 ;  /* 0x200000fffffab231 */ /* 0x000fc6000034093e */
[----:B------:R-:W-:Y:S02]  /*c990*/  LOP3.LUT R2, R0, 0xff, RZ, 0xc0, !PT ;  /* 0x000000ff00027812 */ /* 0x000fe400078ec0ff */
[----:B------:R-:W-:Y:S02]  /*c9a0*/  @!P6 PRMT R63, R248, 0x5410, RZ ;  /* 0x00005410f83fe816 */ /* 0x000fe400000000ff */
[----:B------:R-:W-:Y:S02]  /*c9b0*/  ISETP.LE.U32.AND P6, PT, R2, UR6, PT ;  /* 0x0000000602007c0c */ /* 0x000fe4000bfc3070 */
[----:B------:R-:W-:Y:S01]  /*c9c0*/  LOP3.LUT R2, R25, 0xff, RZ, 0xc0, !PT ;  /* 0x000000ff19027812 */ /* 0x000fe200078ec0ff */
[----:B------:R-:W-:Y:S01]  /*c9d0*/  @!P4 HFMA2.BF16_V2 R246, -RZ.H0_H0, RZ.H0_H0, -R140.H0_H0 ;  /* 0x200000fffff6c231 */ /* 0x000fe2000034098c */
[----:B------:R-:W-:Y:S02]  /*c9e0*/  @!P3 PRMT R62, R250, 0x5410, RZ ;  /* 0x00005410fa3eb816 */ /* 0x000fe400000000ff */
[----:B------:R-:W-:-:S02]  /*c9f0*/  ISETP.LE.U32.AND P3, PT, R2, UR6, PT ;  /* 0x0000000602007c0c */ /* 0x000fc4000bf63070 */
[----:B------:R-:W-:Y:S02]  /*ca00*/  LOP3.LUT R0, R25, 0xffff, RZ, 0xc0, !PT ;  /* 0x0000ffff19007812 */ /* 0x000fe400078ec0ff */
[----:B------:R-:W-:Y:S02]  /*ca10*/  @!P4 PRMT R140, R246, 0x5410, RZ ;  /* 0x00005410f68cc816 */ /* 0x000fe400000000ff */
[----:B------:R-:W-:Y:S01]  /*ca20*/  SHF.R.U32.HI R0, RZ, 0x8, R0 ;  /* 0x00000008ff007819 */ /* 0x000fe20000011600 */
[----:B------:R-:W-:Y:S01]  /*ca30*/  @P1 HFMA2.BF16_V2 R249, -RZ.H0_H0, RZ.H0_H0, -R61.H0_H0 ;  /* 0x200000fffff91231 */ /* 0x000fe2000034093d */
[----:B------:R-:W-:Y:S02]  /*ca40*/  ISETP.GT.U32.AND P4, PT, R44, UR6, PT ;  /* 0x000000062c007c0c */ /* 0x000fe4000bf84070 */
[----:B------:R-:W-:Y:S02]  /*ca50*/  LOP3.LUT R0, R0, 0xffff, RZ, 0xc0, !PT ;  /* 0x0000ffff00007812 */ /* 0x000fe400078ec0ff */
[----:B------:R-:W-:-:S02]  /*ca60*/  @P1 PRMT R61, R249, 0x5410, RZ ;  /* 0x00005410f93d1816 */ /* 0x000fc400000000ff */
[----:B------:R-:W-:Y:S01]  /*ca70*/  ISETP.LE.U32.AND P1, PT, R0, UR6, PT ;  /* 0x0000000600007c0c */ /* 0x000fe2000bf23070 */
[----:B------:R-:W-:Y:S01]  /*ca80*/  @!P5 HFMA2.BF16_V2 R247, -RZ.H0_H0, RZ.H0_H0, -R139.H0_H0 ;  /* 0x200000fffff7d231 */ /* 0x000fe2000034098b */
[----:B------:R-:W-:-:S05]  /*ca90*/  SHF.R.U32.HI R2, RZ, 0x18, R25 ;  /* 0x00000018ff027819 */ /* 0x000fca0000011619 */
[----:B------:R-:W-:Y:S01]  /*caa0*/  @P4 HFMA2.BF16_V2 R251, -RZ.H0_H0, RZ.H0_H0, -R60.H0_H0 ;  /* 0x200000fffffb4231 */ /* 0x000fe2000034093c */
[----:B------:R-:W-:Y:S02]  /*cab0*/  @!P5 PRMT R139, R247, 0x5410, RZ ;  /* 0x00005410f78bd816 */ /* 0x000fe400000000ff */
[----:B------:R-:W-:Y:S02]  /*cac0*/  ISETP.GT.U32.AND P5, PT, R45, UR6, PT ;  /* 0x000000062d007c0c */ /* 0x000fe4000bfa4070 */
[----:B------:R-:W-:Y:S02]  /*cad0*/  @P4 PRMT R60, R251, 0x5410, RZ ;  /* 0x00005410fb3c4816 */ /* 0x000fe400000000ff */
[----:B------:R-:W-:Y:S01]  /*cae0*/  ISETP.LE.U32.AND P4, PT, R2, UR6, PT ;  /* 0x0000000602007c0c */ /* 0x000fe2000bf83070 */
[----:B------:R-:W-:Y:S01]  /*caf0*/  IMAD.MOV.U32 R0, RZ, RZ, R24 ;  /* 0x000000ffff007224 */ /* 0x000fe200078e0018 */
[----:B------:R-:W-:-:S04]  /*cb00*/  PRMT R2, R24, 0x7772, RZ ;  /* 0x0000777218027816 */ /* 0x000fc800000000ff */
[----:B------:R-:W-:-:S03]  /*cb10*/  LOP3.LUT R0, R0, 0xff, RZ, 0xc0, !PT ;  /* 0x000000ff00007812 */ /* 0x000fc600078ec0ff */
[----:B------:R-:W-:Y:S02]  /*cb20*/  @P5 HFMA2.BF16_V2 R252, -RZ.H0_H0, RZ.H0_H0, -R138.H0_H0 ;  /* 0x200000fffffc5231 */ /* 0x000fe4000034098a */
[----:B----4-:R-:W-:-:S05]  /*cb30*/  @!P3 HFMA2.BF16_V2 R114, -RZ.H0_H0, RZ.H0_H0, -R93.H0_H0 ;  /* 0x200000ffff72b231 */ /* 0x010fca000034095d */
[----:B------:R-:W-:Y:S01]  /*cb40*/  PRMT R4, R114, 0x7610, R4 ;  /* 0x0000761072047816 */ /* 0x000fe20000000004 */
[----:B-----5:R-:W-:-:S03]  /*cb50*/  @!P1 HFMA2.BF16_V2 R113, -RZ.H0_H0, RZ.H0_H0, -R67.H0_H0 ;  /* 0x200000ffff719231 */ /* 0x020fc60000340943 */
[----:B------:R-:W-:Y:S02]  /*cb60*/  @!P3 PRMT R93, R4, 0x5410, RZ ;  /* 0x00005410045db816 */ /* 0x000fe400000000ff */
[----:B------:R1:W2:Y:S01]  /*cb70*/  LDL.LU.S16 R4, [R1+0x10] ;  /* 0x0000100001047983 */ /* 0x0002a20000300600 */
[----:B------:R-:W-:Y:S01]  /*cb80*/  PRMT R26, R113, 0x7610, R26 ;  /* 0x00007610711a7816 */ /* 0x000fe2000000001a */
[----:B---3--:R-:W-:-:S03]  /*cb90*/  @!P4 HFMA2.BF16_V2 R47, -RZ.H0_H0, RZ.H0_H0, -R65.H0_H0 ;  /* 0x200000ffff2fc231 */ /* 0x008fc60000340941 */
[----:B------:R-:W-:Y:S02]  /*cba0*/  @!P1 PRMT R67, R26, 0x5410, RZ ;  /* 0x000054101a439816 */ /* 0x000fe400000000ff */
[----:B------:R-:W-:Y:S02]  /*cbb0*/  ISETP.GT.U32.AND P1, PT, R2, UR6, PT ;  /* 0x0000000602007c0c */ /* 0x000fe4000bf24070 */
[----:B------:R1:W3:Y:S01]  /*cbc0*/  LDL.LU.S16 R2, [R1+0x14] ;  /* 0x0000140001027983 */ /* 0x0002e20000300600 */
[----:B------:R-:W-:Y:S02]  /*cbd0*/  @P5 PRMT R138, R252, 0x5410, RZ ;  /* 0x00005410fc8a5816 */ /* 0x000fe400000000ff */
[----:B------:R-:W-:Y:S02]  /*cbe0*/  ISETP.LE.U32.AND P5, PT, R0, UR6, PT ;  /* 0x0000000600007c0c */ /* 0x000fe4000bfa3070 */
[C---:B------:R-:W-:Y:S02]  /*cbf0*/  PRMT R3, R24.reuse, 0x7771, RZ ;  /* 0x0000777118037816 */ /* 0x040fe400000000ff */
[----:B------:R-:W-:-:S02]  /*cc00*/  PRMT R0, R24, 0x7773, RZ ;  /* 0x0000777318007816 */ /* 0x000fc400000000ff */
[----:B------:R-:W-:-:S04]  /*cc10*/  PRMT R24, R47, 0x7610, R24 ;  /* 0x000076102f187816 */ /* 0x000fc80000000018 */
[----:B------:R-:W-:Y:S02]  /*cc20*/  @!P4 PRMT R65, R24, 0x5410, RZ ;  /* 0x000054101841c816 */ /* 0x000fe400000000ff */
[----:B------:R1:W4:Y:S01]  /*cc30*/  LDL.LU.S16 R24, [R1+0x18] ;  /* 0x0000180001187983 */ /* 0x0003220000300600 */
[----:B------:R-:W-:Y:S01]  /*cc40*/  ISETP.GT.U32.AND P3, PT, R3, UR6, PT ;  /* 0x0000000603007c0c */ /* 0x000fe2000bf64070 */
[----:B--2---:R-:W-:-:S05]  /*cc50*/  @!P5 HFMA2.BF16_V2 R4, -RZ.H0_H0, RZ.H0_H0, -R64.H0_H0 ;  /* 0x200000ffff04d231 */ /* 0x004fca0000340940 */
[----:B------:R-:W-:-:S04]  /*cc60*/  PRMT R23, R4, 0x7610, R23 ;  /* 0x0000761004177816 */ /* 0x000fc80000000017 */
[----:B------:R-:W-:Y:S02]  /*cc70*/  @!P5 PRMT R64, R23, 0x5410, RZ ;  /* 0x000054101740d816 */ /* 0x000fe400000000ff */
[----:B------:R1:W2:Y:S01]  /*cc80*/  LDL.LU.S16 R23, [R1+0x1c] ;  /* 0x00001c0001177983 */ /* 0x0002a20000300600 */
[----:B---3--:R-:W-:-:S05]  /*cc90*/  @P3 HFMA2.BF16_V2 R2, -RZ.H0_H0, RZ.H0_H0, -R34.H0_H0 ;  /* 0x200000ffff023231 */ /* 0x008fca0000340922 */
[----:B------:R-:W-:-:S04]  /*cca0*/  PRMT R21, R2, 0x7610, R21 ;  /* 0x0000761002157816 */ /* 0x000fc80000000015 */
[----:B------:R-:W-:Y:S02]  /*ccb0*/  @P3 PRMT R34, R21, 0x5410, RZ ;  /* 0x0000541015223816 */ /* 0x000fe400000000ff */
[----:B------:R1:W3:Y:S01]  /*ccc0*/  LDL.LU.S16 R21, [R1+0x20] ;  /* 0x0000200001157983 */ /* 0x0002e20000300600 */
[----:B----4-:R-:W-:-:S05]  /*ccd0*/  @P1 HFMA2.BF16_V2 R24, -RZ.H0_H0, RZ.H0_H0, -R92.H0_H0 ;  /* 0x200000ffff181231 */ /* 0x010fca000034095c */
[----:B------:R-:W-:Y:S02]  /*cce0*/  PRMT R3, R24, 0x7610, R3 ;  /* 0x0000761018037816 */ /* 0x000fe40000000003 */
[----:B------:R1:W4:Y:S01]  /*ccf0*/  LDL.LU.S16 R24, [R1+0x24] ;  /* 0x0000240001187983 */ /* 0x0003220000300600 */
[----:B------:R-:W-:-:S05]  /*cd00*/  @!P6 HFMA2.BF16_V2 R112, -RZ.H0_H0, RZ.H0_H0, -R66.H0_H0 ;  /* 0x200000ffff70e231 */ /* 0x000fca0000340942 */
[----:B------:R-:W-:-:S04]  /*cd10*/  PRMT R5, R112, 0x7610, R5 ;  /* 0x0000761070057816 */ /* 0x000fc80000000005 */
[----:B------:R-:W-:Y:S02]  /*cd20*/  @!P6 PRMT R66, R5, 0x5410, RZ ;  /* 0x000054100542e816 */ /* 0x000fe400000000ff */
[----:B------:R-:W-:Y:S02]  /*cd30*/  ISETP.GT.U32.AND P6, PT, R0, UR6, PT ;  /* 0x0000000600007c0c */ /* 0x000fe4000bfc4070 */
[----:B------:R-:W-:Y:S02]  /*cd40*/  PRMT R0, R8, 0x7771, RZ ;  /* 0x0000777108007816 */ /* 0x000fe400000000ff */
[C---:B------:R-:W-:Y:S02]  /*cd50*/  LOP3.LUT R2, R11.reuse, 0xffff, RZ, 0xc0, !PT ;  /* 0x0000ffff0b027812 */ /* 0x040fe400078ec0ff */
[----:B------:R-:W-:Y:S02]  /*cd60*/  ISETP.GT.U32.AND P4, PT, R0, UR6, PT ;  /* 0x0000000600007c0c */ /* 0x000fe4000bf84070 */
[----:B------:R-:W-:-:S02]  /*cd70*/  LOP3.LUT R0, R11, 0xff, RZ, 0xc0, !PT ;  /* 0x000000ff0b007812 */ /* 0x000fc400078ec0ff */
[----:B------:R-:W-:Y:S02]  /*cd80*/  SHF.R.U32.HI R2, RZ, 0x8, R2 ;  /* 0x00000008ff027819 */ /* 0x000fe40000011602 */
[----:B------:R-:W-:Y:S02]  /*cd90*/  ISETP.LE.U32.AND P5, PT, R0, UR6, PT ;  /* 0x0000000600007c0c */ /* 0x000fe4000bfa3070 */
[----:B------:R-:W-:-:S04]  /*cda0*/  LOP3.LUT R2, R2, 0xffff, RZ, 0xc0, !PT ;  /* 0x0000ffff02027812 */ /* 0x000fc800078ec0ff */
[----:B------:R-:W-:Y:S02]  /*cdb0*/  ISETP.LE.U32.AND P3, PT, R2, UR6, PT ;  /* 0x0000000602007c0c */ /* 0x000fe4000bf63070 */
[----:B------:R-:W-:-:S04]  /*cdc0*/  PRMT R0, R11, 0x7632, R0 ;  /* 0x000076320b007816 */ /* 0x000fc80000000000 */
[----:B------:R-:W-:Y:S02]  /*cdd0*/  LOP3.LUT R0, R0, 0xff, RZ, 0xc0, !PT ;  /* 0x000000ff00007812 */ /* 0x000fe400078ec0ff */
[----:B------:R-:W-:Y:S02]  /*cde0*/  @P1 PRMT R92, R3, 0x5410, RZ ;  /* 0x00005410035c1816 */ /* 0x000fe400000000ff */
[----:B------:R-:W-:Y:S02]  /*cdf0*/  ISETP.LE.U32.AND P1, PT, R0, UR6, PT ;  /* 0x0000000600007c0c */ /* 0x000fe4000bf23070 */
[----:B------:R-:W-:Y:S01]  /*ce00*/  SHF.R.U32.HI R0, RZ, 0x18, R11 ;  /* 0x00000018ff007819 */ /* 0x000fe2000001160b */
[----:B--2---:R-:W-:-:S05]  /*ce10*/  @P6 HFMA2.BF16_V2 R23, -RZ.H0_H0, RZ.H0_H0, -R35.H0_H0 ;  /* 0x200000ffff176231 */ /* 0x004fca0000340923 */
[----:B------:R-:W-:Y:S02]  /*ce20*/  PRMT R22, R23, 0x7610, R22 ;  /* 0x0000761017167816 */ /* 0x000fe40000000016 */
[----:B------:R1:W2:Y:S01]  /*ce30*/  LDL.LU.S16 R23, [R1+0x2c] ;  /* 0x00002c0001177983 */ /* 0x0002a20000300600 */
[----:B---3--:R-:W-:Y:S01]  /*ce40*/  @!P5 HFMA2.BF16_V2 R21, -RZ.H0_H0, RZ.H0_H0, -R17.H0_H0 ;  /* 0x200000ffff15d231 */ /* 0x008fe20000340911 */
[----:B------:R-:W-:Y:S02]  /*ce50*/  @P6 PRMT R35, R22, 0x5410, RZ ;  /* 0x0000541016236816 */ /* 0x000fe400000000ff */
[----:B------:R1:W3:Y:S02]  /*ce60*/  LDL.LU.S16 R22, [R1+0x30] ;  /* 0x0000300001167983 */ /* 0x0002e40000300600 */
[----:B------:R-:W-:Y:S02]  /*ce70*/  PRMT R10, R21, 0x7610, R10 ;  /* 0x00007610150a7816 */ /* 0x000fe4000000000a */
[----:B------:R1:W5:Y:S01]  /*ce80*/  LDL.LU.S16 R21, [R1+0x34] ;  /* 0x0000340001157983 */ /* 0x0003620000300600 */
[----:B----4-:R-:W-:Y:S01]  /*ce90*/  @!P3 HFMA2.BF16_V2 R24, -RZ.H0_H0, RZ.H0_H0, -R16.H0_H0 ;  /* 0x200000ffff18b231 */ /* 0x010fe20000340910 */
[----:B------:R-:W-:-:S02]  /*cea0*/  @!P5 PRMT R17, R10, 0x5410, RZ ;  /* 0x000054100a11d816 */ /* 0x000fc400000000ff */
[----:B------:R1:W4:Y:S02]  /*ceb0*/  LDL.LU.S16 R11, [R1+0x38] ;  /* 0x00003800010b7983 */ /* 0x0003240000300600 */
[----:B------:R-:W-:Y:S02]  /*cec0*/  PRMT R9, R24, 0x7610, R9 ;  /* 0x0000761018097816 */ /* 0x000fe40000000009 */
[----:B------:R1:W3:Y:S02]  /*ced0*/  LDL.LU.S16 R10, [R1+0x54] ;  /* 0x00005400010a7983 */ /* 0x0002e40000300600 */
[----:B------:R-:W-:Y:S02]  /*cee0*/  @!P3 PRMT R16, R9, 0x5410, RZ ;  /* 0x000054100910b816 */ /* 0x000fe400000000ff */
[----:B------:R1:W4:Y:S01]  /*cef0*/  LDL.LU.S16 R9, [R1+0x3c] ;  /* 0x00003c0001097983 */ /* 0x0003220000300600 */
[----:B------:R-:W-:Y:S02]  /*cf00*/  IMAD.MOV.U32 R79, RZ, RZ, R73 ;  /* 0x000000ffff4f7224 */ /* 0x000fe400078e0049 */
[----:B------:R-:W-:-:S02]  /*cf10*/  IMAD.MOV.U32 R159, RZ, RZ, R74 ;  /* 0x000000ffff9f7224 */ /* 0x000fc400078e004a */
[----:B------:R-:W-:Y:S01]  /*cf20*/  IMAD.MOV.U32 R158, RZ, RZ, R134 ;  /* 0x000000ffff9e7224 */ /* 0x000fe200078e0086 */
[----:B------:R-:W1:Y:S01]  /*cf30*/  LDSM.16.MT88.4 R72, [R199+0x11800] ;  /* 0x01180000c748783b */ /* 0x000e620000004200 */
[----:B------:R-:W-:Y:S01]  /*cf40*/  IMAD.MOV.U32 R4, RZ, RZ, R8 ;  /* 0x000000ffff047224 */ /* 0x000fe200078e0008 */
[----:B------:R-:W-:Y:S01]  /*cf50*/  ISETP.LE.U32.AND P6, PT, R0, UR6, PT ;  /* 0x0000000600007c0c */ /* 0x000fe2000bfc3070 */
[----:B------:R-:W-:Y:S02]  /*cf60*/  IMAD.MOV.U32 R244, RZ, RZ, R190 ;  /* 0x000000fffff47224 */ /* 0x000fe400078e00be */
[----:B------:R-:W-:Y:S01]  /*cf70*/  IMAD.MOV.U32 R173, RZ, RZ, R225 ;  /* 0x000000ffffad7224 */ /* 0x000fe200078e00e1 */
[----:B------:R-:W-:Y:S01]  /*cf80*/  LOP3.LUT R0, R4, 0xff, RZ, 0xc0, !PT ;  /* 0x000000ff04007812 */ /* 0x000fe200078ec0ff */
[----:B------:R-:W-:Y:S02]  /*cf90*/  IMAD.MOV.U32 R172, RZ, RZ, R158 ;  /* 0x000000ffffac7224 */ /* 0x000fe400078e009e */
[----:B------:R-:W-:Y:S01]  /*cfa0*/  IMAD.MOV.U32 R76, RZ, RZ, R42 ;  /* 0x000000ffff4c7224 */ /* 0x000fe200078e002a */
[----:B------:R-:W-:Y:S01]  /*cfb0*/  PRMT R5, R8, 0x7772, RZ ;  /* 0x0000777208057816 */ /* 0x000fe200000000ff */
[----:B------:R-:W-:-:S02]  /*cfc0*/  IMAD.MOV.U32 R175, RZ, RZ, R244 ;  /* 0x000000ffffaf7224 */ /* 0x000fc400078e00f4 */
[----:B------:R-:W-:Y:S01]  /*cfd0*/  FFMA.FTZ R3, R173, R102, R172 ;  /* 0x00000066ad037223 */ /* 0x000fe200000100ac */
[----:B------:R-:W-:Y:S01]  /*cfe0*/  IMAD.MOV.U32 R174, RZ, RZ, R159 ;  /* 0x000000ffffae7224 */ /* 0x000fe200078e009f */
[----:B------:R-:W-:Y:S01]  /*cff0*/  ISETP.LE.U32.AND P5, PT, R0, UR6, PT ;  /* 0x0000000600007c0c */ /* 0x000fe2000bfa3070 */
[----:B------:R-:W-:Y:S02]  /*d000*/  IMAD.MOV.U32 R244, RZ, RZ, R79 ;  /* 0x000000fffff47224 */ /* 0x000fe400078e004f */
[----:B------:R-:W-:Y:S02]  /*d010*/  IMAD.MOV.U32 R78, RZ, RZ, R40 ;  /* 0x000000ffff4e7224 */ /* 0x000fe400078e0028 */
[----:B------:R-:W-:Y:S01]  /*d020*/  FFMA.FTZ R2, R175, R101, R174 ;  /* 0x00000065af027223 */ /* 0x000fe200000100ae */
[----:B------:R-:W-:Y:S02]  /*d030*/  IMAD.MOV.U32 R225, RZ, RZ, R76 ;  /* 0x000000ffffe17224 */ /* 0x000fe400078e004c */
[----:B------:R-:W-:Y:S01]  /*d040*/  FADD.FTZ R3, R244, R3 ;  /* 0x00000003f4037221 */ /* 0x000fe20000010000 */
[----:B------:R-:W-:-:S02]  /*d050*/  IMAD.MOV.U32 R134, RZ, RZ, R43 ;  /* 0x000000ffff867224 */ /* 0x000fc400078e002b */
[----:B------:R-:W-:Y:S02]  /*d060*/  IMAD.MOV.U32 R77, RZ, RZ, R41 ;  /* 0x000000ffff4d7224 */ /* 0x000fe400078e0029 */
[----:B------:R-:W-:Y:S01]  /*d070*/  FADD.FTZ R2, R225, R2 ;  /* 0x00000002e1027221 */ /* 0x000fe20000010000 */
[----:B------:R-:W-:Y:S01]  /*d080*/  FADD.FTZ R0, R188, R3 ;  /* 0x00000003bc007221 */ /* 0x000fe20000010000 */
[----:B------:R-:W-:Y:S01]  /*d090*/  PRMT R8, R8, 0x7773, RZ ;  /* 0x0000777308087816 */ /* 0x000fe200000000ff */
[----:B------:R-:W-:Y:S02]  /*d0a0*/  IMAD.MOV.U32 R158, RZ, RZ, R78 ;  /* 0x000000ffff9e7224 */ /* 0x000fe400078e004e */
[----:B------:R-:W-:Y:S01]  /*d0b0*/  FADD.FTZ R2, R181, R2 ;  /* 0x00000002b5027221 */ /* 0x000fe20000010000 */
[----:B------:R-:W-:Y:S01]  /*d0c0*/  FADD.FTZ R0, R134, R0 ;  /* 0x0000000086007221 */ /* 0x000fe20000010000 */
[----:B------:R-:W-:Y:S01]  /*d0d0*/  ISETP.GT.U32.AND P3, PT, R5, UR6, PT ;  /* 0x0000000605007c0c */ /* 0x000fe2000bf64070 */
[----:B------:R-:W-:-:S02]  /*d0e0*/  IMAD.MOV.U32 R159, RZ, RZ, R77 ;  /* 0x000000ffff9f7224 */ /* 0x000fc400078e004d */
[----:B------:R-:W-:Y:S01]  /*d0f0*/  FADD.FTZ R2, R135, R2 ;  /* 0x0000000287027221 */ /* 0x000fe20000010000 */
[----:B------:R-:W-:Y:S01]  /*d100*/  FADD.FTZ R0, R158, R0 ;  /* 0x000000009e007221 */ /* 0x000fe20000010000 */
[C---:B------:R-:W-:Y:S01]  /*d110*/  HMMA.16816.F32.BF16 R112, R96.reuse, R116, R124 ;  /* 0x000000746070723c */ /* 0x040fe2000004187c */
[----:B------:R-:W-:Y:S07]  /*d120*/  LDSM.16.MT88.4 R24, [R142+0x3800] ;  /* 0x003800008e18783b */ /* 0x000fee0000004200 */
[C---:B-1----:R-:W-:Y:S01]  /*d130*/  HMMA.16816.F32.BF16 R68, R96.reuse, R72, R68 ;  /* 0x000000486044723c */ /* 0x042fe20000041844 */
[----:B------:R-:W-:Y:S01]  /*d140*/  FADD.FTZ R2, R159, R2 ;  /* 0x000000029f027221 */ /* 0x000fe20000010000 */
[----:B------:R-:W-:Y:S01]  /*d150*/  FADD.FTZ R0, R206, R0 ;  /* 0x00000000ce007221 */ /* 0x000fe20000010000 */
[----:B------:R-:W-:Y:S01]  /*d160*/  MOV R190, R46 ;  /* 0x0000002e00be7202 */ /* 0x000fe20000000f00 */
[----:B------:R-:W-:Y:S01]  /*d170*/  IMAD.MOV.U32 R188, RZ, RZ, R132 ;  /* 0x000000ffffbc7224 */ /* 0x000fe200078e0084 */
[----:B------:R-:W-:Y:S01]  /*d180*/  MOV R181, R133 ;  /* 0x0000008500b57202 */ /* 0x000fe20000000f00 */
[----:B------:R-:W-:Y:S02]  /*d190*/  LDSM.16.MT88.4 R40, [R199+0xf800] ;  /* 0x00f80000c728783b */ /* 0x000fe40000004200 */
[----:B------:R-:W-:Y:S02]  /*d1a0*/  HMMA.16816.F32.BF16 R72, R96, R74, R48 ;  /* 0x0000004a6048723c */ /* 0x000fe40000041830 */
[----:B------:R-:W1:Y:S01]  /*d1b0*/  LDSM.16.MT88.4 R48, [R137+0xf800] ;  /* 0x00f800008930783b */ /* 0x000e620000004200 */
[----:B------:R-:W-:-:S03]  /*d1c0*/  FADD.FTZ R2, R207, R2 ;  /* 0x00000002cf027221 */ /* 0x000fc60000010000 */
[----:B------:R-:W-:Y:S02]  /*d1d0*/  LDSM.16.MT88.4 R124, [R100+0x1800] ;  /* 0x00180000647c783b */ /* 0x000fe40000004200 */
[C---:B------:R-:W-:Y:S02]  /*d1e0*/  HMMA.16816.F32.BF16 R76, R96.reuse, R80, R120 ;  /* 0x00000050604c723c */ /* 0x040fe40000041878 */
[----:B------:R-:W-:Y:S06]  /*d1f0*/  LDSM.16.MT88.4 R132, [R142+0x1800] ;  /* 0x001800008e84783b */ /* 0x000fec0000004200 */
[C---:B------:R-:W-:Y:S01]  /*d200*/  HMMA.16816.F32.BF16 R80, R96.reuse, R82, R88 ;  /* 0x000000526050723c */ /* 0x040fe20000041858 */
[----:B------:R-:W1:Y:S07]  /*d210*/  LDSM.16.MT88.4 R88, [R100+0x5800] ;  /* 0x005800006458783b */ /* 0x000e6e0000004200 */
[C---:B-1----:R-:W-:Y:S08]  /*d220*/  HMMA.16816.F32.BF16 R44, R96.reuse, R48, R164 ;  /* 0x00000030602c723c */ /* 0x042ff000000418a4 */
[C---:B------:R-:W-:Y:S01]  /*d230*/  HMMA.16816.F32.BF16 R48, R96.reuse, R50, R56 ;  /* 0x000000326030723c */ /* 0x040fe20000041838 */
[----:B------:R1:W1:Y:S07]  /*d240*/  LDSM.16.MT88.4 R56, [R100+0x3800] ;  /* 0x003800006438783b */ /* 0x00026e0000004200 */
[C---:B------:R-:W-:Y:S08]  /*d250*/  HMMA.16816.F32.BF16 R104, R96.reuse, R108, R104 ;  /* 0x0000006c6068723c */ /* 0x040ff00000041868 */
[C---:B------:R-:W-:Y:S08]  /*d260*/  HMMA.16816.F32.BF16 R108, R96.reuse, R110, R84 ;  /* 0x0000006e606c723c */ /* 0x040ff00000041854 */
[----:B------:R-:W-:Y:S01]  /*d270*/  HMMA.16816.F32.BF16 R36, R96, R40, R36 ;  /* 0x000000286024723c */ /* 0x000fe20000041824 */
[----:B-1----:R-:W-:-:S07]  /*d280*/  IMAD.MOV.U32 R100, RZ, RZ, R144 ;  /* 0x000000ffff647224 */ /* 0x002fce00078e0090 */
[C---:B------:R-:W-:Y:S08]  /*d290*/  HMMA.16816.F32.BF16 R84, R96.reuse, R88, R148 ;  /* 0x000000586054723c */ /* 0x040ff00000041894 */
[C---:B------:R-:W-:Y:S08]  /*d2a0*/  HMMA.16816.F32.BF16 R40, R96.reuse, R42, R52 ;  /* 0x0000002a6028723c */ /* 0x040ff00000041834 */
[C---:B------:R-:W-:Y:S08]  /*d2b0*/  HMMA.16816.F32.BF16 R88, R96.reuse, R90, R128 ;  /* 0x0000005a6058723c */ /* 0x040ff00000041880 */
[C---:B------:R-:W-:Y:S08]  /*d2c0*/  HMMA.16816.F32.BF16 R120, R96.reuse, R124, R220 ;  /* 0x0000007c6078723c */ /* 0x040ff000000418dc */
[C---:B------:R-:W-:Y:S08]  /*d2d0*/  HMMA.16816.F32.BF16 R52, R96.reuse, R56, R216 ;  /* 0x000000386034723c */ /* 0x040ff000000418d8 */
[----:B------:R-:W-:Y:S01]  /*d2e0*/  HMMA.16816.F32.BF16 R128, R96, R132, R240 ;  /* 0x000000846080723c */ /* 0x000fe200000418f0 */
[----:B--2---:R-:W-:-:S05]  /*d2f0*/  @!P1 HFMA2.BF16_V2 R23, -RZ.H0_H0, RZ.H0_H0, -R15.H0_H0 ;  /* 0x200000ffff179231 */ /* 0x004fca000034090f */
[----:B------:R-:W-:-:S04]  /*d300*/  PRMT R4, R23, 0x7610, R4 ;  /* 0x0000761017047816 */ /* 0x000fc80000000004 */
[----:B------:R-:W-:Y:S02]  /*d310*/  @!P1 PRMT R15, R4, 0x5410, RZ ;  /* 0x00005410040f9816 */ /* 0x000fe400000000ff */
[----:B------:R-:W1:Y:S01]  /*d320*/  LDC R4, c[0x0][0x448] ;  /* 0x00011200ff047b82 */ /* 0x000e620000000800 */
[----:B------:R-:W-:Y:S01]  /*d330*/  ISETP.GT.U32.AND P1, PT, R8, UR6, PT ;  /* 0x0000000608007c0c */ /* 0x000fe2000bf24070 */
[----:B-----5:R-:W-:-:S05]  /*d340*/  @!P5 HFMA2.BF16_V2 R21, -RZ.H0_H0, RZ.H0_H0, -R14.H0_H0 ;  /* 0x200000ffff15d231 */ /* 0x020fca000034090e */
[----:B------:R-:W-:-:S04]  /*d350*/  PRMT R3, R21, 0x7610, R3 ;  /* 0x0000761015037816 */ /* 0x000fc80000000003 */
[----:B------:R-:W-:Y:S01]  /*d360*/  @!P5 PRMT R14, R3, 0x5410, RZ ;  /* 0x00005410030ed816 */ /* 0x000fe200000000ff */
[----:B------:R-:W-:Y:S01]  /*d370*/  FADD.FTZ R3, R224, R0 ;  /* 0x00000000e0037221 */ /* 0x000fe20000010000 */
[----:B------:R-:W-:Y:S01]  /*d380*/  FADD.FTZ R0, R190, R2 ;  /* 0x00000002be007221 */ /* 0x000fe20000010000 */
[----:B----4-:R-:W-:Y:S02]  /*d390*/  @P1 HFMA2.BF16_V2 R9, -RZ.H0_H0, RZ.H0_H0, -R6.H0_H0 ;  /* 0x200000ffff091231 */ /* 0x010fe40000340906 */
[----:B---3--:R-:W-:Y:S02]  /*d3a0*/  @P3 HFMA2.BF16_V2 R10, -RZ.H0_H0, RZ.H0_H0, -R7.H0_H0 ;  /* 0x200000ffff0a3231 */ /* 0x008fe40000340907 */
[--C-:B------:R-:W-:Y:S01]  /*d3b0*/  FADD.FTZ R2, R188, R3.reuse ;  /* 0x00000003bc027221 */ /* 0x100fe20000010000 */
[----:B------:R-:W-:Y:S01]  /*d3c0*/  @P4 HFMA2.BF16_V2 R11, -RZ.H0_H0, RZ.H0_H0, -R12.H0_H0 ;  /* 0x200000ffff0b4231 */ /* 0x000fe2000034090c */
[----:B------:R-:W-:Y:S02]  /*d3d0*/  PRMT R3, R9, 0x7610, R3 ;  /* 0x0000761009037816 */ /* 0x000fe40000000003 */
[----:B------:R-:W-:Y:S01]  /*d3e0*/  PRMT R5, R10, 0x7610, R5 ;  /* 0x000076100a057816 */ /* 0x000fe20000000005 */
[----:B------:R-:W-:Y:S01]  /*d3f0*/  FADD.FTZ R2, R196, R2 ;  /* 0x00000002c4027221 */ /* 0x000fe20000010000 */
[----:B------:R-:W-:-:S02]  /*d400*/  PRMT R8, R11, 0x7610, R8 ;  /* 0x000076100b087816 */ /* 0x000fc40000000008 */
[----:B------:R-:W-:Y:S01]  /*d410*/  @P1 PRMT R6, R3, 0x5410, RZ ;  /* 0x0000541003061816 */ /* 0x000fe200000000ff */
[----:B------:R-:W-:Y:S01]  /*d420*/  FADD.FTZ R2, R195, R2 ;  /* 0x00000002c3027221 */ /* 0x000fe20000010000 */
[----:B------:R-:W-:Y:S01]  /*d430*/  @P3 PRMT R7, R5, 0x5410, RZ ;  /* 0x0000541005073816 */ /* 0x000fe200000000ff */
[----:B-1----:R-:W-:Y:S02]  /*d440*/  IMAD.SHL.U32 R3, R4, 0x8, RZ ;  /* 0x0000000804037824 */ /* 0x002fe400078e00ff */
[----:B------:R-:W-:Y:S02]  /*d450*/  IMAD.MOV.U32 R4, RZ, RZ, R184 ;  /* 0x000000ffff047224 */ /* 0x000fe400078e00b8 */
[----:B------:R-:W-:Y:S01]  /*d460*/  IMAD.MOV.U32 R5, RZ, RZ, R185 ;  /* 0x000000ffff057224 */ /* 0x000fe200078e00b9 */
[----:B------:R-:W-:Y:S01]  /*d470*/  @P4 PRMT R12, R8, 0x5410, RZ ;  /* 0x00005410080c4816 */ /* 0x000fe200000000ff */
[----:B------:R-:W-:Y:S01]  /*d480*/  FADD.FTZ R8, R186, R2 ;  /* 0x00000002ba087221 */ /* 0x000fe20000010000 */
[----:B------:R-:W-:Y:S01]  /*d490*/  FADD.FTZ R0, R181, R0 ;  /* 0x00000000b5007221 */ /* 0x000fe20000010000 */
[----:B------:R-:W-:-:S04]  /*d4a0*/  IMAD.WIDE R2, R3, 0x2, R4 ;  /* 0x0000000203027825 */ /* 0x000fc800078e0204 */
[----:B------:R-:W-:Y:S01]  /*d4b0*/  @!P6 HFMA2.BF16_V2 R22, -RZ.H0_H0, RZ.H0_H0, -R13.H0_H0 ;  /* 0x200000ffff16e231 */ /* 0x000fe2000034090d */
[----:B------:R-:W-:Y:S01]  /*d4c0*/  STG.E.U16 desc[UR16][R4.64+-0x80], R147 ;  /* 0xffff809304007986 */ /* 0x000fe2000c101510 */
[----:B------:R-:W-:-:S03]  /*d4d0*/  FADD.FTZ R0, R187, R0 ;  /* 0x00000000bb007221 */ /* 0x000fc60000010000 */
[----:B------:R-:W-:Y:S01]  /*d4e0*/  STG.E.U16 desc[UR16][R4.64+-0x7e], R179 ;  /* 0xffff82b304007986 */ /* 0x000fe2000c101510 */
[----:B------:R-:W-:-:S03]  /*d4f0*/  PRMT R20, R22, 0x7610, R20 ;  /* 0x0000761016147816 */ /* 0x000fc60000000014 */
        /* <DEDUP_REMOVED lines=23> */
[----:B------:R-:W1:Y:S04]  /*d670*/  LDSM.16.MT88.4 R20, [R142+0x5800] ;  /* 0x005800008e14783b */ /* 0x000e680000004200 */
[----:B------:R-:W-:Y:S04]  /*d680*/  STG.E.U16 desc[UR16][R4.64+-0x30], R64 ;  /* 0xffffd04004007986 */ /* 0x000fe8000c101510 */
[----:B------:R-:W-:Y:S04]  /*d690*/  STG.E.U16 desc[UR16][R4.64+-0x2e], R34 ;  /* 0xffffd22204007986 */ /* 0x000fe8000c101510 */
        /* <DEDUP_REMOVED lines=8> */
[----:B------:R-:W-:Y:S04]  /*d720*/  STG.E.U16 desc[UR16][R4.64+-0xe], R12 ;  /* 0xfffff20c04007986 */ /* 0x000fe8000c101510 */
[----:B------:R-:W-:Y:S04]  /*d730*/  STG.E.U16 desc[UR16][R2.64+-0x10], R7 ;  /* 0xfffff00702007986 */ /* 0x000fe8000c101510 */
[----:B------:R2:W-:Y:S01]  /*d740*/  STG.E.U16 desc[UR16][R2.64+-0xe], R6 ;  /* 0xfffff20602007986 */ /* 0x0005e2000c101510 */
[----:B------:R-:W-:-:S04]  /*d750*/  FADD.FTZ R0, R136, R0 ;  /* 0x0000000088007221 */ /* 0x000fc80000010000 */
[----:B------:R-:W-:-:S04]  /*d760*/  FADD.FTZ R0, R33, R0 ;  /* 0x0000000021007221 */ /* 0x000fc80000010000 */
[----:B------:R-:W-:Y:S01]  /*d770*/  FADD.FTZ R0, R18, R0 ;  /* 0x0000000012007221 */ /* 0x000fe20000010000 */
[----:B--2---:R-:W-:-:S04]  /*d780*/  FADD.FTZ R2, R156, R8 ;  /* 0x000000089c027221 */ /* 0x004fc80000010000 */
[----:B------:R-:W-:-:S04]  /*d790*/  FADD.FTZ R2, R157, R2 ;  /* 0x000000029d027221 */ /* 0x000fc80000010000 */
[----:B------:R-:W-:-:S04]  /*d7a0*/  FADD.FTZ R2, R19, R2 ;  /* 0x0000000213027221 */ /* 0x000fc80000010000 */
[----:B------:R-:W-:-:S05]  /*d7b0*/  FADD.FTZ R2, R32, R2 ;  /* 0x0000000220027221 */ /* 0x000fca0000010000 */
[----:B------:R2:W-:Y:S04]  /*d7c0*/  STL [R1+0x54], R2 ;  /* 0x0000540201007387 */ /* 0x0005e80000100800 */
[----:B------:R2:W-:Y:S01]  /*d7d0*/  STL [R1+0x58], R0 ;  /* 0x0000580001007387 */ /* 0x0005e20000100800 */
[----:B------:R-:W-:Y:S01]  /*d7e0*/  ISETP.GT.U32.AND P3, PT, R182, R203, PT ;  /* 0x000000cbb600720c */ /* 0x000fe20003f64070 */
[----:B------:R-:W-:Y:S01]  /*d7f0*/  HMMA.16816.F32.BF16 R116, R96, R118, R212 ;  /* 0x000000766074723c */ /* 0x000fe200000418d4 */
[----:B------:R-:W-:Y:S01]  /*d800*/  IADD3 R251, P1, PT, R184, -0x100, RZ ;  /* 0xffffff00b8fb7810 */ /* 0x000fe20007f3e0ff */
[----:B------:R-:W-:Y:S02]  /*d810*/  IMAD.MOV.U32 R3, RZ, RZ, R143 ;  /* 0x000000ffff037224 */ /* 0x000fe400078e008f */
[----:B------:R-:W-:-:S04]  /*d820*/  IMAD.MOV.U32 R177, RZ, RZ, R182 ;  /* 0x000000ffffb17224 */ /* 0x000fc800078e00b6 */
[----:B------:R-:W-:Y:S01]  /*d830*/  HMMA.16816.F32.BF16 R124, R96, R126, R228 ;  /* 0x0000007e607c723c */ /* 0x000fe200000418e4 */
[----:B------:R-:W-:-:S03]  /*d840*/  IADD3.X R223, PT, PT, R185, -0x1, RZ, P1, !PT ;  /* 0xffffffffb9df7810 */ /* 0x000fc60000ffe4ff */
[----:B------:R-:W-:-:S04]  /*d850*/  @P3 IMAD.MOV.U32 R3, RZ, RZ, R143 ;  /* 0x000000ffff033224 */ /* 0x000fc800078e008f */
[----:B------:R-:W-:Y:S01]  /*d860*/  HMMA.16816.F32.BF16 R56, R96, R58, R168 ;  /* 0x0000003a6038723c */ /* 0x000fe200000418a8 */
[----:B------:R-:W-:Y:S02]  /*d870*/  @P3 IMAD.MOV.U32 R100, RZ, RZ, R144 ;  /* 0x000000ffff643224 */ /* 0x000fe400078e0090 */
[----:B------:R-:W-:-:S05]  /*d880*/  @P3 VIADD R203, R202, 0xfffffffd ;  /* 0xfffffffdcacb3836 */ /* 0x000fca0000000000 */
[C---:B------:R-:W-:Y:S08]  /*d890*/  HMMA.16816.F32.BF16 R132, R96.reuse, R134, R236 ;  /* 0x000000866084723c */ /* 0x040ff000000418ec */
[C---:B------:R-:W-:Y:S08]  /*d8a0*/  HMMA.16816.F32.BF16 R60, R96.reuse, R24, R232 ;  /* 0x00000018603c723c */ /* 0x040ff000000418e8 */
[C---:B------:R-:W-:Y:S08]  /*d8b0*/  HMMA.16816.F32.BF16 R64, R96.reuse, R26, R160 ;  /* 0x0000001a6040723c */ /* 0x040ff000000418a0 */
[C---:B-1----:R-:W-:Y:S08]  /*d8c0*/  HMMA.16816.F32.BF16 R92, R96.reuse, R20, R152 ;  /* 0x00000014605c723c */ /* 0x042ff00000041898 */
[----:B------:R-:W-:Y:S01]  /*d8d0*/  HMMA.16816.F32.BF16 R96, R96, R22, R28 ;  /* 0x000000166060723c */ /* 0x000fe2000004181c */
[----:B------:R-:W-:-:S04]  /*d8e0*/  NOP ;  /* 0x0000000000007918 */ /* 0x000fc80000000000 */
[----:B--2---:R-:W-:-:S15]  /*d8f0*/  @P3 BRA `(.L_x_1541) ;  /* 0x0000000000043947 */ /* 0x004fde0003800000 */
.L_x_1536:
[----:B------:R-:W-:-:S07]  /*d900*/  IADD3 R203, PT, PT, R177, -0x1, RZ ;  /* 0xffffffffb1cb7810 */ /* 0x000fce0007ffe0ff */
.L_x_1541:
[----:B------:R-:W2:Y:S02]  /*d910*/  LDL R0, [R1+0x80] ;  /* 0x0000800001007983 */ /* 0x000ea40000100800 */
[----:B--2---:R-:W-:-:S13]  /*d920*/  ISETP.GE.AND P1, PT, R203, R0, PT ;  /* 0x00000000cb00720c */ /* 0x004fda0003f26270 */
[----:B------:R-:W-:Y:S05]  /*d930*/  @!P1 BRA `(.L_x_1542) ;  /* 0x0000005000dc9947 */ /* 0x000fea0003800000 */
[----:B------:R-:W2:Y:S01]  /*d940*/  LDL.LU R4, [R1+0xbc] ;  /* 0x0000bc0001047983 */ /* 0x000ea20000300800 */
[----:B------:R-:W-:Y:S01]  /*d950*/  SHF.R.U32.HI R184, RZ, 0x1, R193 ;  /* 0x00000001ffb87819 */ /* 0x000fe200000116c1 */
[----:B------:R-:W1:Y:S01]  /*d960*/  LDC.64 R234, c[0x0][0x3c0] ;  /* 0x0000f000ffea7b82 */ /* 0x000e620000000a00 */
[----:B------:R-:W3:Y:S01]  /*d970*/  LDCU UR4, c[0x0][0x440] ;  /* 0x00008800ff0477ac */ /* 0x000ee20008000800 */
[----:B------:R-:W4:Y:S01]  /*d980*/  S2R R193, SR_TID.X ;  /* 0x0000000000c17919 */ /* 0x000f220000002100 */
[----:B------:R-:W-:Y:S01]  /*d990*/  IMAD.MOV.U32 R186, RZ, RZ, 0x20 ;  /* 0x00000020ffba7424 */ /* 0x000fe200078e00ff */
[----:B------:R-:W-:Y:S01]  /*d9a0*/  IADD3 R199, PT, PT, R198, 0x8, RZ ;  /* 0x00000008c6c77810 */ /* 0x000fe20007ffe0ff */
[----:B------:R-:W-:Y:S01]  /*d9b0*/  IMAD.MOV.U32 R190, RZ, RZ, 0x20 ;  /* 0x00000020ffbe7424 */ /* 0x000fe200078e00ff */
[----:B------:R-:W-:Y:S01]  /*d9c0*/  UMOV UR8, 0x400 ;  /* 0x0000040000087882 */ /* 0x000fe20000000000 */
[----:B------:R-:W-:Y:S01]  /*d9d0*/  IMAD.MOV.U32 R102, RZ, RZ, R3 ;  /* 0x000000ffff667224 */ /* 0x000fe200078e0003 */
[----:B------:R-:W5:Y:S01]  /*d9e0*/  LDC R202, c[0x0][0x4f8] ;  /* 0x00013e00ffca7b82 */ /* 0x000f620000000800 */
[----:B------:R-:W-:Y:S01]  /*d9f0*/  SEL R186, R186, 0xffffffe0, !P0 ;  /* 0xffffffe0baba7807 */ /* 0x000fe20004000000 */
[----:B------:R-:W-:Y:S01]  /*da00*/  IMAD.MOV.U32 R101, RZ, RZ, R100 ;  /* 0x000000ffff657224 */ /* 0x000fe200078e0064 */
[----:B------:R-:W1:Y:S01]  /*da10*/  LDCU UR9, c[0x0][0x440] ;  /* 0x00008800ff0977ac */ /* 0x000e620008000800 */
[----:B------:R-:W-:Y:S01]  /*da20*/  IMAD.MOV.U32 R196, RZ, RZ, 0x40 ;  /* 0x00000040ffc47424 */ /* 0x000fe200078e00ff */
[----:B------:R-:W1:Y:S03]  /*da30*/  LDCU.U8 UR6, c[0x0][0x4f8] ;  /* 0x00009f00ff0677ac */ /* 0x000e660008000000 */
[----:B------:R-:W4:Y:S01]  /*da40*/  S2UR UR7, SR_CgaCtaId ;  /* 0x00000000000779c3 */ /* 0x000f220000008800 */
[----:B---3--:R-:W-:Y:S01]  /*da50*/  ISETP.GE.AND P3, PT, R189, UR4, PT ;  /* 0x00000004bd007c0c */ /* 0x008fe2000bf66270 */
[----:B------:R-:W3:Y:S01]  /*da60*/  LDCU UR4, c[0x0][0x45c] ;  /* 0x00008b80ff0477ac */ /* 0x000ee20008000800 */
[----:B-1----:R-:W-:Y:S01]  /*da70*/  IMAD.SHL.U32 R0, R234, 0x10, RZ ;  /* 0x00000010ea007824 */ /* 0x002fe200078e00ff */
[----:B-----5:R-:W-:Y:S01]  /*da80*/  LOP3.LUT R202, R202, 0xff, RZ, 0xc0, !PT ;  /* 0x000000ffcaca7812 */ /* 0x020fe200078ec0ff */
[C---:B----4-:R-:W-:Y:S01]  /*da90*/  IMAD.SHL.U32 R2, R193.reuse, 0x40, RZ ;  /* 0x00000040c1027824 */ /* 0x050fe200078e00ff */
[C---:B------:R-:W-:Y:S01]  /*daa0*/  LOP3.LUT P0, RZ, R193.reuse, 0x2, RZ, 0xc0, !PT ;  /* 0x00000002c1ff7812 */ /* 0x040fe2000780c0ff */
[----:B------:R-:W-:-:S02]  /*dab0*/  IMAD.SHL.U32 R194, R193, 0x40, RZ ;  /* 0x00000040c1c27824 */ /* 0x000fc400078e00ff */
[----:B------:R-:W-:Y:S01]  /*dac0*/  IMAD R202, R202, 0x10000, R202 ;  /* 0x00010000caca7824 */ /* 0x000fe200078e02ca */
[----:B------:R-:W-:Y:S01]  /*dad0*/  SEL R190, R190, 0xffffffe0, !P0 ;  /* 0xffffffe0bebe7807 */ /* 0x000fe20004000000 */
[----:B------:R-:W-:Y:S01]  /*dae0*/  ULEA UR7, UR7, UR8, 0x18 ;  /* 0x0000000807077291 */ /* 0x000fe2000f8ec0ff */
[----:B------:R-:W-:Y:S02]  /*daf0*/  LOP3.LUT R195, R194, 0x400, RZ, 0xc0, !PT ;  /* 0x00000400c2c37812 */ /* 0x000fe400078ec0ff */
[----:B--2---:R-:W-:-:S04]  /*db00*/  LOP3.LUT R184, R4, 0x8, R184, 0x78, !PT ;  /* 0x0000000804b87812 */ /* 0x004fc800078e78b8 */
[----:B------:R-:W-:Y:S02]  /*db10*/  LOP3.LUT R184, R184, 0x200, R2, 0xf8, !PT ;  /* 0x00000200b8b87812 */ /* 0x000fe400078ef802 */
[----:B------:R-:W-:Y:S02]  /*db20*/  SHF.L.U64.HI R2, R234, 0x4, R235 ;  /* 0x00000004ea027819 */ /* 0x000fe400000102eb */
[----:B------:R-:W-:-:S04]  /*db30*/  LEA R184, R184, UR5, 0x1 ;  /* 0x00000005b8b87c11 */ /* 0x000fc8000f8e08ff */
[----:B------:R-:W-:Y:S01]  /*db40*/  IADD3 R186, PT, PT, R186, R184, RZ ;  /* 0x000000b8baba7210 */ /* 0x000fe20007ffe0ff */
[----:B------:R-:W-:-:S05]  /*db50*/  VIADD R0, R184, 0xc000 ;  /* 0x0000c000b8007836 */ /* 0x000fca0000000000 */
[----:B------:R1:W-:Y:S01]  /*db60*/  STL [R1+0x7c], R0 ;  /* 0x00007c0001007387 */ /* 0x0003e20000100800 */
[----:B---3--:R-:W-:Y:S05]  /*db70*/  BRA `(.L_x_1543) ;  /* 0x0000000400607947 */ /* 0x008fea0003800000 */
.L_x_1545:
[----:B------:R-:W2:Y:S01]  /*db80*/  LDL R166, [R1+0x44] ;  /* 0x0000440001a67983 */ /* 0x000ea20000100800 */
[----:B------:R-:W1:Y:S01]  /*db90*/  LDC.64 R4, c[0x0][0x3b8] ;  /* 0x0000ee00ff047b82 */ /* 0x000e620000000a00 */
[----:B------:R-:W-:Y:S01]  /*dba0*/  VIADD R0, R203, 0xffffffff ;  /* 0xffffffffcb007836 */ /* 0x000fe20000000000 */
[----:B------:R-:W-:Y:S01]  /*dbb0*/  LOP3.LUT R6, R215, 0x1f8, RZ, 0xc0, !PT ;  /* 0x000001f8d7067812 */ /* 0x000fe200078ec0ff */
[----:B------:R-:W3:Y:S03]  /*dbc0*/  LDL R165, [R1+0x40] ;  /* 0x0000400001a57983 */ /* 0x000ee60000100800 */
[----:B------:R-:W-:Y:S04]  /*dbd0*/  LOP3.LUT R6, R6, 0x38, R193, 0x78, !PT ;  /* 0x0000003806067812 */ /* 0x000fe800078e78c1 */
[----:B------:R-:W-:Y:S04]  /*dbe0*/  LOP3.LUT R197, R6, 0x1e00, R215, 0xf8, !PT ;  /* 0x00001e0006c57812 */ /* 0x000fe800078ef8d7 */
[----:B------:R-:W-:Y:S01]  /*dbf0*/  LEA R197, R197, UR5, 0x1 ;  /* 0x00000005c5c57c11 */ /* 0x000fe2000f8e08ff */
[----:B-1----:R-:W-:Y:S01]  /*dc00*/  IMAD.WIDE.U32 R2, R0, R4, RZ ;  /* 0x0000000400027225 */ /* 0x002fe200078e00ff */
[----:B------:R-:W-:Y:S03]  /*dc10*/  SHF.L.U64.HI R19, R4, 0x4, R5 ;  /* 0x0000000404137819 */ /* 0x000fe60000010205 */
[----:B------:R-:W-:Y:S02]  /*dc20*/  IMAD R3, R0, R5, R3 ;  /* 0x0000000500037224 */ /* 0x000fe400078e0203 */
[----:B------:R-:W-:Y:S05]  /*dc30*/  IMAD.SHL.U32 R20, R4, 0x10, RZ ;  /* 0x0000001004147824 */ /* 0x000fea00078e00ff */
[C---:B------:R-:W-:Y:S04]  /*dc40*/  LEA R0, P5, R2.reuse, R20, 0x6 ;  /* 0x0000001402007211 */ /* 0x040fe800078a30ff */
[--C-:B------:R-:W-:Y:S02]  /*dc50*/  LEA.HI.X R7, R2, R19, R3.reuse, 0x6, P5 ;  /* 0x0000001302077211 */ /* 0x100fe400028f3403 */
[----:B------:R-:W-:Y:S02]  /*dc60*/  LEA R10, P5, R4, R0, 0x5 ;  /* 0x00000000040a7211 */ /* 0x000fe400078a28ff */
[-C--:B--2---:R-:W-:Y:S02]  /*dc70*/  LEA R8, P4, R2, R166.reuse, 0x7 ;  /* 0x000000a602087211 */ /* 0x084fe400078838ff */
[----:B------:R-:W-:Y:S02]  /*dc80*/  LEA R6, P6, R0, R166, 0x1 ;  /* 0x000000a600067211 */ /* 0x000fe400078c08ff */
[----:B---3--:R-:W-:Y:S02]  /*dc90*/  LEA.HI.X R9, R2, R165, R3, 0x7, P4 ;  /* 0x000000a502097211 */ /* 0x008fe400020f3c03 */
[----:B------:R-:W-:Y:S02]  /*dca0*/  IADD3 R3, P4, PT, R20, R0, RZ ;  /* 0x0000000014037210 */ /* 0x000fe40007f9e0ff */
[----:B------:R-:W-:Y:S01]  /*dcb0*/  LEA.HI.X R20, R4, R7, R5, 0x5, P5 ;  /* 0x0000000704147211 */ /* 0x000fe200028f2c05 */
[----:B------:R-:W-:Y:S01]  /*dcc0*/  @!PT LDS RZ, [RZ] ;  /* 0x00000000fffff984 */ /* 0x000fe20000000800 */
[----:B------:R-:W-:Y:S01]  /*dcd0*/  @!PT LDS RZ, [RZ] ;  /* 0x00000000fffff984 */ /* 0x000fe20000000800 */
[----:B------:R-:W-:Y:S01]  /*dce0*/  @!PT LDS RZ, [RZ] ;  /* 0x00000000fffff984 */ /* 0x000fe20000000800 */
[----:B------:R1:W-:Y:S01]  /*dcf0*/  @!P3 LDGSTS.E.BYPASS.LTC128B.128 [R197+0x6000], desc[UR16][R8.64] ;  /* 0x0600000008c5bfae */ /* 0x0003e2000b981a10 */
[-C--:B------:R-:W-:Y:S01]  /*dd00*/  LEA R4, P5, R3, R166.reuse, 0x1 ;  /* 0x000000a603047211 */ /* 0x080fe200078a08ff */
[--C-:B------:R-:W-:Y:S01]  /*dd10*/  IMAD.X R5, R19, 0x1, R7.reuse, P4 ;  /* 0x0000000113057824 */ /* 0x100fe200020e0607 */
[-C--:B------:R-:W-:Y:S01]  /*dd20*/  LEA.HI.X R7, R0, R165.reuse, R7, 0x1, P6 ;  /* 0x000000a500077211 */ /* 0x080fe200030f0c07 */
[----:B------:R1:W-:Y:S01]  /*dd30*/  @P3 STS.128 [R197+0x6000], RZ ;  /* 0x006000ffc5003388 */ /* 0x0003e20000000c00 */
[C---:B------:R-:W-:Y:S02]  /*dd40*/  LEA R2, P4, R10.reuse, R166, 0x1 ;  /* 0x000000a60a027211 */ /* 0x040fe400078808ff */
[-C--:B------:R-:W-:Y:S01]  /*dd50*/  LEA.HI.X R5, R3, R165.reuse, R5, 0x1, P5 ;  /* 0x000000a503057211 */ /* 0x080fe200028f0c05 */
        /* <DEDUP_REMOVED lines=58> */
.L_x_1543:
[----:B--2---:R-:W2:Y:S01]  /*e100*/  LDL R10, [R1+0x4c] ;  /* 0x00004c00010a7983 */ /* 0x004ea20000100800 */
[----:B------:R-:W-:Y:S04]  /*e110*/  DEPBAR.LE SB0, 0x0 ;  /* 0x000080000000791a */ /* 0x000fe80000000000 */
[----:B------:R-:W3:Y:S01]  /*e120*/  LDL R15, [R1+0x48] ;  /* 0x00004800010f7983 */ /* 0x000ee20000100800 */
[----:B------:R-:W-:Y:S01]  /*e130*/  IMAD.SHL.U32 R215, R193, 0x8, RZ ;  /* 0x00000008c1d77824 */ /* 0x000fe200078e00ff */
[C---:B------:R-:W-:Y:S01]  /*e140*/  SHF.L.U64.HI R13, R234.reuse, 0x4, R235 ;  /* 0x00000004ea0d7819 */ /* 0x040fe200000102eb */
[----:B------:R-:W-:Y:S01]  /*e150*/  IMAD.WIDE.U32 R8, R203, R234, RZ ;  /* 0x000000eacb087225 */ /* 0x000fe200078e00ff */
[----:B------:R-:W-:Y:S02]  /*e160*/  BAR.SYNC.DEFER_BLOCKING 0x0 ;  /* 0x0000000000007b1d */ /* 0x000fe40000010000 */
[----:B------:R-:W-:Y:S01]  /*e170*/  LOP3.LUT R189, R215, 0x38, RZ, 0xc0, !PT ;  /* 0x00000038d7bd7812 */ /* 0x000fe200078ec0ff */
[----:B------:R-:W-:Y:S01]  /*e180*/  IMAD R9, R203, R235, R9 ;  /* 0x000000ebcb097224 */ /* 0x000fe200078e0209 */
[--C-:B------:R-:W-:Y:S01]  /*e190*/  SHF.R.U32.HI R191, RZ, 0x1, R193.reuse ;  /* 0x00000001ffbf7819 */ /* 0x100fe200000116c1 */
[----:B-1----:R-:W-:Y:S01]  /*e1a0*/  IMAD.SHL.U32 R0, R234, 0x10, RZ ;  /* 0x00000010ea007824 */ /* 0x002fe200078e00ff */
[----:B------:R-:W-:Y:S01]  /*e1b0*/  LOP3.LUT R14, R189, 0x40, RZ, 0xfc, !PT ;  /* 0x00000040bd0e7812 */ /* 0x000fe200078efcff */
[C---:B------:R-:W-:Y:S01]  /*e1c0*/  IMAD.SHL.U32 R2, R193.reuse, 0x20, RZ ;  /* 0x00000020c1027824 */ /* 0x040fe200078e00ff */
[----:B------:R-:W-:Y:S01]  /*e1d0*/  STL [R1+0x50], R215 ;  /* 0x000050d701007387 */ /* 0x000fe20000100800 */
[----:B------:R-:W-:Y:S01]  /*e1e0*/  UMOV UR5, UR7 ;  /* 0x0000000700057c82 */ /* 0x000fe20008000000 */
[-C--:B------:R-:W-:Y:S01]  /*e1f0*/  LEA R5, P0, R8, R0.reuse, 0x6 ;  /* 0x0000000008057211 */ /* 0x080fe200078030ff */
[----:B------:R-:W-:Y:S02]  /*e200*/  IMAD.SHL.U32 R206, R193, 0x2, RZ ;  /* 0x00000002c1ce7824 */ /* 0x000fe400078e00ff */
[----:B------:R1:W-:Y:S01]  /*e210*/  STL [R1+0x60], R14 ;  /* 0x0000600e01007387 */ /* 0x0003e20000100800 */
[----:B------:R-:W-:Y:S02]  /*e220*/  LOP3.LUT R192, R2, 0x7c00, RZ, 0xc0, !PT ;  /* 0x00007c0002c07812 */ /* 0x000fe400078ec0ff */
[----:B------:R-:W-:Y:S02]  /*e230*/  IADD3 R11, P4, PT, R5, R0, RZ ;  /* 0x00000000050b7210 */ /* 0x000fe40007f9e0ff */
[----:B------:R-:W-:Y:S02]  /*e240*/  LEA R12, P2, R234, R5, 0x5 ;  /* 0x00000005ea0c7211 */ /* 0x000fe400078428ff */
[--C-:B------:R-:W-:Y:S02]  /*e250*/  LOP3.LUT R3, R192, 0x200, R194.reuse, 0xf8, !PT ;  /* 0x00000200c0037812 */ /* 0x100fe400078ef8c2 */
[----:B------:R-:W-:Y:S02]  /*e260*/  LOP3.LUT R2, R191, 0x8, RZ, 0xc0, !PT ;  /* 0x00000008bf027812 */ /* 0x000fe400078ec0ff */
[----:B------:R-:W-:Y:S04]  /*e270*/  LOP3.LUT R0, R189, 0x1c0, R194, 0xf8, !PT ;  /* 0x000001c0bd007812 */ /* 0x000fe800078ef8c2 */
[----:B------:R-:W-:Y:S02]  /*e280*/  LOP3.LUT R2, R3, R0, R2, 0xf6, !PT ;  /* 0x0000000003027212 */ /* 0x000fe400078ef602 */
[----:B------:R-:W-:Y:S02]  /*e290*/  LOP3.LUT R0, R0, 0x8, R193, 0x78, !PT ;  /* 0x0000000800007812 */ /* 0x000fe400078e78c1 */
[----:B------:R-:W-:Y:S03]  /*e2a0*/  LEA R103, R2, UR5, 0x1 ;  /* 0x0000000502677c11 */ /* 0x000fe6000f8e08ff */
[----:B------:R-:W-:Y:S02]  /*e2b0*/  IMAD R0, R0, 0x2, R195 ;  /* 0x0000000200007824 */ /* 0x000fe400078e02c3 */
[----:B------:R-:W-:Y:S02]  /*e2c0*/  IMAD.IADD R187, R190, 0x1, R103 ;  /* 0x00000001bebb7824 */ /* 0x000fe400078e0267 */
[----:B------:R-:W-:Y:S04]  /*e2d0*/  VIADD R28, R0, UR5 ;  /* 0x00000005001c7c36 */ /* 0x000fe80008000000 */
[----:B------:R-:W-:Y:S01]  /*e2e0*/  IMAD.IADD R3, R28, 0x1, R190 ;  /* 0x000000011c037824 */ /* 0x000fe200078e02be */
[CC--:B--2---:R-:W-:Y:S02]  /*e2f0*/  LEA R6, P1, R8.reuse, R10.reuse, 0x7 ;  /* 0x0000000a08067211 */ /* 0x0c4fe400078238ff */
[-C--:B------:R-:W-:Y:S02]  /*e300*/  LEA R4, P5, R5, R10.reuse, 0x1 ;  /* 0x0000000a05047211 */ /* 0x080fe400078a08ff */
[--C-:B---3--:R-:W-:Y:S02]  /*e310*/  LEA.HI.X R7, R8, R15, R9.reuse, 0x7, P1 ;  /* 0x0000000f08077211 */ /* 0x108fe400008f3c09 */
[----:B------:R-:W-:Y:S02]  /*e320*/  ISETP.GE.AND P1, PT, R14, UR9, PT ;  /* 0x000000090e007c0c */ /* 0x000fe4000bf26270 */
[----:B------:R-:W-:Y:S01]  /*e330*/  LEA.HI.X R9, R8, R13, R9, 0x6, P0 ;  /* 0x0000000d08097211 */ /* 0x000fe200000f3409 */
[----:B------:R-:W-:Y:S01]  /*e340*/  @!PT LDS RZ, [RZ] ;  /* 0x00000000fffff984 */ /* 0x000fe20000000800 */
[----:B------:R-:W-:Y:S01]  /*e350*/  @!PT LDS RZ, [RZ] ;  /* 0x00000000fffff984 */ /* 0x000fe20000000800 */
[----:B------:R-:W-:Y:S01]  /*e360*/  @!PT LDS RZ, [RZ] ;  /* 0x00000000fffff984 */ /* 0x000fe20000000800 */
[----:B------:R-:W-:Y:S01]  /*e370*/  @!P3 LDGSTS.E.BYPASS.LTC128B.128 [R197+0xc000], desc[UR16][R6.64] ;  /* 0x0c00000006c5bfae */ /* 0x000fe2000b981a10 */
[----:B------:R-:W-:Y:S02]  /*e380*/  LOP3.LUT R8, R189, 0x80, RZ, 0xfc, !PT ;  /* 0x00000080bd087812 */ /* 0x000fe400078efcff */
[----:B------:R-:W-:Y:S02]  /*e390*/  LEA.HI.X R5, R5, R15, R9, 0x1, P5 ;  /* 0x0000000f05057211 */ /* 0x000fe400028f0c09 */
[----:B------:R-:W-:Y:S01]  /*e3a0*/  @P3 STS.128 [R197+0xc000], RZ ;  /* 0x00c000ffc5003388 */ /* 0x000fe20000000c00 */
[----:B------:R-:W-:Y:S01]  /*e3b0*/  ISETP.GE.AND P0, PT, R8, UR9, PT ;  /* 0x0000000908007c0c */ /* 0x000fe2000bf06270 */
[----:B------:R-:W-:Y:S01]  /*e3c0*/  IMAD.X R13, R9, 0x1, R13, P4 ;  /* 0x00000001090d7824 */ /* 0x000fe200020e060d */
[----:B------:R-:W-:Y:S02]  /*e3d0*/  ISETP.GE.AND P3, PT, R189, UR9, PT ;  /* 0x00000009bd007c0c */ /* 0x000fe4000bf66270 */
[----:B------:R2:W-:Y:S01]  /*e3e0*/  STL [R1+0x64], R8 ;  /* 0x0000640801007387 */ /* 0x0005e20000100800 */
[----:B-1----:R-:W-:Y:S04]  /*e3f0*/  LEA.HI.X R14, R234, R9, R235, 0x5, P2 ;  /* 0x00000009ea0e7211 */ /* 0x002fe800010f2ceb */
        /* <DEDUP_REMOVED lines=14> */
[----:B------:R-:W-:Y:S01]  /*e4e0*/  @P3 STS.128 [R197+0xc800], RZ ;  /* 0x00c800ffc5003388 */ /* 0x000fe20000000c00 */
[CC--:B--2---:R-:W-:Y:S02]  /*e4f0*/  LEA R8, P4, R11.reuse, R10.reuse, 0x1 ;  /* 0x0000000a0b087211 */ /* 0x0c4fe400078808ff */
[C---:B------:R-:W-:Y:S02]  /*e500*/  LEA R10, P2, R12.reuse, R10, 0x1 ;  /* 0x0000000a0c0a7211 */ /* 0x040fe400078408ff */
[----:B------:R-:W-:Y:S01]  /*e510*/  @!PT LDS RZ, [RZ] ;  /* 0x00000000fffff984 */ /* 0x000fe20000000800 */
[----:B------:R-:W-:Y:S01]  /*e520*/  @!PT LDS RZ, [RZ] ;  /* 0x00000000fffff984 */ /* 0x000fe20000000800 */
[----:B------:R-:W-:Y:S01]  /*e530*/  @!PT LDS RZ, [RZ] ;  /* 0x00000000fffff984 */ /* 0x000fe20000000800 */
[----:B------:R-:W-:Y:S01]  /*e540*/  @!P1 LDGSTS.E.BYPASS.LTC128B.128 [R197+0xe800], desc[UR16][R4.64+0x80] ;  /* 0x0e80008004c59fae */ /* 0x000fe2000b981a10 */
[-C--:B------:R-:W-:Y:S02]  /*e550*/  LEA.HI.X R9, R11, R15.reuse, R13, 0x1, P4 ;  /* 0x0000000f0b097211 */ /* 0x080fe400020f0c0d */
[----:B------:R-:W-:Y:S02]  /*e560*/  LEA.HI.X R11, R12, R15, R14, 0x1, P2 ;  /* 0x0000000f0c0b7211 */ /* 0x000fe400010f0c0e */
[----:B------:R-:W-:Y:S01]  /*e570*/  @P1 STS.128 [R197+0xe800], RZ ;  /* 0x00e800ffc5001388 */ /* 0x000fe20000000c00 */
[----:B------:R-:W-:Y:S04]  /*e580*/  LOP3.LUT P2, RZ, R193, 0x4, RZ, 0xc0, !PT ;  /* 0x00000004c1ff7812 */ /* 0x000fe8000784c0ff */
[----:B------:R-:W-:Y:S01]  /*e590*/  @!PT LDS RZ, [RZ] ;  /* 0x00000000fffff984 */ /* 0x000fe20000000800 */
[----:B------:R-:W-:Y:S01]  /*e5a0*/  @!PT LDS RZ, [RZ] ;  /* 0x00000000fffff984 */ /* 0x000fe20000000800 */
[----:B------:R-:W-:Y:S01]  /*e5b0*/  @!PT LDS RZ, [RZ] ;  /* 0x00000000fffff984 */ /* 0x000fe20000000800 */
[----:B------:R-:W-:Y:S01]  /*e5c0*/  @!P0 LDGSTS.E.BYPASS.LTC128B.128 [R197+0x10800], desc[UR16][R4.64+0x100] ;  /* 0x1080010004c58fae */ /* 0x000fe2000b981a10 */
[----:B------:R-:W-:Y:S04]  /*e5d0*/  SEL R2, R196, 0xffffffc0, !P2 ;  /* 0xffffffc0c4027807 */ /* 0x000fe80005000000 */
[----:B------:R-:W-:Y:S01]  /*e5e0*/  @P0 STS.128 [R197+0x10800], RZ ;  /* 0x010800ffc5000388 */ /* 0x000fe20000000c00 */
[----:B------:R-:W-:Y:S04]  /*e5f0*/  IMAD.IADD R185, R2, 0x1, R103 ;  /* 0x0000000102b97824 */ /* 0x000fe800078e0267 */
        /* <DEDUP_REMOVED lines=34> */
[----:B------:R-:W-:Y:S05]  /*e820*/  LDSM.16.M88.4 R16, [R0+UR5+0x6800] ;  /* 0x006800050010783b */ /* 0x000fea0008000200 */
[----:B------:R-:W-:Y:S05]  /*e830*/  LDSM.16.M88.4 R24, [R0+UR5+0x7000] ;  /* 0x007000050018783b */ /* 0x000fea0008000200 */
[----:B------:R-:W-:Y:S05]  /*e840*/  LDSM.16.M88.4 R136, [R0+UR5+0x7800] ;  /* 0x007800050088783b */ /* 0x000fea0008000200 */
[----:B-1----:R-:W1:Y:S05]  /*e850*/  LDSM.16.M88.4 R8, [R0+UR5+0x6000] ;  /* 0x006000050008783b */ /* 0x002e6a0008000200 */
[----:B------:R-:W0:Y:S05]  /*e860*/  LDGDEPBAR ;  /* 0x00000000000079af */ /* 0x000e2a0000000000 */
[----:B------:R-:W-:Y:S05]  /*e870*/  LDSM.16.M88.4 R140, [R187] ;  /* 0x00000000bb8c783b */ /* 0x000fea0000000200 */
[----:B------:R-:W2:Y:S05]  /*e880*/  LDSM.16.M88.4 R144, [R3+0x6000] ;  /* 0x006000000390783b */ /* 0x000eaa0000000200 */
[----:B------:R-:W3:Y:S05]  /*e890*/  LDSM.16.M88.4 R148, [R3+0x6800] ;  /* 0x006800000394783b */ /* 0x000eea0000000200 */
[----:B------:R-:W4:Y:S05]  /*e8a0*/  LDSM.16.M88.4 R152, [R3+0x7000] ;  /* 0x007000000398783b */ /* 0x000f2a0000000200 */
[----:B------:R-:W5:Y:S05]  /*e8b0*/  LDSM.16.M88.4 R156, [R3+0x7800] ;  /* 0x00780000039c783b */ /* 0x000f6a0000000200 */
[----:B------:R-:W-:Y:S05]  /*e8c0*/  LDSM.16.M88.4 R160, [R185] ;  /* 0x00000000b9a0783b */ /* 0x000fea0000000200 */
[----:B------:R-:W5:Y:S01]  /*e8d0*/  LDSM.16.M88.4 R164, [R2+0x6000] ;  /* 0x0060000002a4783b */ /* 0x000f620000000200 */
[C---:B-1----:R-:W-:Y:S04]  /*e8e0*/  HMMA.16816.F32.BF16 R4, R32.reuse, R8, RZ ;  /* 0x000000082004723c */ /* 0x042fe800000418ff */
[----:B------:R-:W1:Y:S04]  /*e8f0*/  LDSM.16.M88.4 R168, [R2+0x6800] ;  /* 0x0068000002a8783b */ /* 0x000e680000000200 */
[C---:B------:R-:W-:Y:S01]  /*e900*/  HMMA.16816.F32.BF16 R8, R32.reuse, R10, RZ ;  /* 0x0000000a2008723c */ /* 0x040fe200000418ff */
[----:B------:R-:W-:Y:S05]  /*e910*/  LDSM.16.M88.4 R172, [R0+UR5+0x8000] ;  /* 0x0080000500ac783b */ /* 0x000fea0008000200 */
[----:B------:R-:W-:Y:S02]  /*e920*/  LDSM.16.M88.4 R176, [R2+0x8800] ;  /* 0x0088000002b0783b */ /* 0x000fe40000000200 */
[C---:B------:R-:W-:Y:S03]  /*e930*/  HMMA.16816.F32.BF16 R12, R32.reuse, R16, RZ ;  /* 0x00000010200c723c */ /* 0x040fe600000418ff */
[----:B------:R-:W-:Y:S05]  /*e940*/  LDSM.16.M88.4 R180, [R100+0x9000] ;  /* 0x0090000064b4783b */ /* 0x000fea0000000200 */
[C---:B------:R-:W-:Y:S01]  /*e950*/  HMMA.16816.F32.BF16 R16, R32.reuse, R18, RZ ;  /* 0x000000122010723c */ /* 0x040fe200000418ff */
[----:B------:R-:W-:Y:S07]  /*e960*/  STL [R1+0x78], R206 ;  /* 0x000078ce01007387 */ /* 0x000fee0000100800 */
[C---:B------:R-:W-:Y:S08]  /*e970*/  HMMA.16816.F32.BF16 R20, R32.reuse, R24, RZ ;  /* 0x000000182014723c */ /* 0x040ff000000418ff */
[C---:B------:R-:W-:Y:S08]  /*e980*/  HMMA.16816.F32.BF16 R24, R32.reuse, R26, RZ ;  /* 0x0000001a2018723c */ /* 0x040ff000000418ff */
[C---:B------:R-:W-:Y:S08]  /*e990*/  HMMA.16816.F32.BF16 R28, R32.reuse, R136, RZ ;  /* 0x00000088201c723c */ /* 0x040ff000000418ff */
[----:B------:R-:W-:Y:S01]  /*e9a0*/  HMMA.16816.F32.BF16 R32, R32, R138, RZ ;  /* 0x0000008a2020723c */ /* 0x000fe200000418ff */
[----:B------:R-:W1:Y:S07]  /*e9b0*/  LDSM.16.M88.4 R136, [R2+0x7000] ;  /* 0x007000000288783b */ /* 0x000e6e0000000200 */
[C---:B--2---:R-:W-:Y:S08]  /*e9c0*/  HMMA.16816.F32.BF16 R4, R140.reuse, R144, R4 ;  /* 0x000000908c04723c */ /* 0x044ff00000041804 */
[C---:B------:R-:W-:Y:S01]  /*e9d0*/  HMMA.16816.F32.BF16 R8, R140.reuse, R146, R8 ;  /* 0x000000928c08723c */ /* 0x040fe20000041808 */
[----:B------:R-:W2:Y:S07]  /*e9e0*/  LDSM.16.M88.4 R144, [R2+0x7800] ;  /* 0x007800000290783b */ /* 0x000eae0000000200 */
[C---:B---3--:R-:W-:Y:S08]  /*e9f0*/  HMMA.16816.F32.BF16 R12, R140.reuse, R148, R12 ;  /* 0x000000948c0c723c */ /* 0x048ff0000004180c */
[C---:B------:R-:W-:Y:S01]  /*ea00*/  HMMA.16816.F32.BF16 R16, R140.reuse, R150, R16 ;  /* 0x000000968c10723c */ /* 0x040fe20000041810 */
[----:B------:R-:W-:Y:S07]  /*ea10*/  LDSM.16.M88.4 R148, [R188] ;  /* 0x00000000bc94783b */ /* 0x000fee0000000200 */
[C---:B----4-:R-:W-:Y:S08]  /*ea20*/  HMMA.16816.F32.BF16 R20, R140.reuse, R152, R20 ;  /* 0x000000988c14723c */ /* 0x050ff00000041814 */
[C---:B------:R-:W-:Y:S01]  /*ea30*/  HMMA.16816.F32.BF16 R24, R140.reuse, R154, R24 ;  /* 0x0000009a8c18723c */ /* 0x040fe20000041818 */
[----:B------:R-:W3:Y:S07]  /*ea40*/  LDSM.16.M88.4 R152, [R100+0x6000] ;  /* 0x006000006498783b */ /* 0x000eee0000000200 */
[C---:B-----5:R-:W-:Y:S08]  /*ea50*/  HMMA.16816.F32.BF16 R28, R140.reuse, R156, R28 ;  /* 0x0000009c8c1c723c */ /* 0x060ff0000004181c */
[----:B------:R-:W-:Y:S01]  /*ea60*/  HMMA.16816.F32.BF16 R32, R140, R158, R32 ;  /* 0x0000009e8c20723c */ /* 0x000fe20000041820 */
[----:B------:R-:W4:Y:S05]  /*ea70*/  LDSM.16.M88.4 R140, [R100+0x6800] ;  /* 0x00680000648c783b */ /* 0x000f2a0000000200 */
[----:B------:R-:W5:Y:S02]  /*ea80*/  LDSM.16.M88.4 R156, [R100+0x7000] ;  /* 0x00700000649c783b */ /* 0x000f640000000200 */
[C---:B------:R-:W-:Y:S08]  /*ea90*/  HMMA.16816.F32.BF16 R4, R160.reuse, R164, R4 ;  /* 0x000000a4a004723c */ /* 0x040ff00000041804 */
[C---:B------:R-:W-:Y:S01]  /*eaa0*/  HMMA.16816.F32.BF16 R8, R160.reuse, R166, R8 ;  /* 0x000000a6a008723c */ /* 0x040fe20000041808 */
[----:B------:R-:W5:Y:S07]  /*eab0*/  LDSM.16.M88.4 R164, [R100+0x7800] ;  /* 0x0078000064a4783b */ /* 0x000f6e0000000200 */
[C---:B-1----:R-:W-:Y:S08]  /*eac0*/  HMMA.16816.F32.BF16 R12, R160.reuse, R168, R12 ;  /* 0x000000a8a00c723c */ /* 0x042ff0000004180c */
[C---:B------:R-:W-:Y:S01]  /*ead0*/  HMMA.16816.F32.BF16 R16, R160.reuse, R170, R16 ;  /* 0x000000aaa010723c */ /* 0x040fe20000041810 */
[----:B------:R-:W1:Y:S07]  /*eae0*/  LDSM.16.M88.4 R168, [R103+0x2000] ;  /* 0x0020000067a8783b */ /* 0x000e6e0000000200 */
[C---:B------:R-:W-:Y:S08]  /*eaf0*/  HMMA.16816.F32.BF16 R20, R160.reuse, R136, R20 ;  /* 0x00000088a014723c */ /* 0x040ff00000041814 */
[C---:B------:R-:W-:Y:S01]  /*eb00*/  HMMA.16816.F32.BF16 R24, R160.reuse, R138, R24 ;  /* 0x0000008aa018723c */ /* 0x040fe20000041818 */
[----:B------:R-:W1:Y:S07]  /*eb10*/  LDSM.16.M88.4 R136, [R0+UR5+0x8800] ;  /* 0x008800050088783b */ /* 0x000e6e0008000200 */
[C---:B--2---:R-:W-:Y:S08]  /*eb20*/  HMMA.16816.F32.BF16 R28, R160.reuse, R144, R28 ;  /* 0x00000090a01c723c */ /* 0x044ff0000004181c */
[----:B------:R-:W-:Y:S01]  /*eb30*/  HMMA.16816.F32.BF16 R32, R160, R146, R32 ;  /* 0x00000092a020723c */ /* 0x000fe20000041820 */
[----:B------:R-:W2:Y:S05]  /*eb40*/  LDSM.16.M88.4 R144, [R0+UR5+0x9000] ;  /* 0x009000050090783b */ /* 0x000eaa0008000200 */
[----:B------:R-:W-:Y:S02]  /*eb50*/  LDSM.16.M88.4 R160, [R3+0x9000] ;  /* 0x0090000003a0783b */ /* 0x000fe40000000200 */
[C---:B---3--:R-:W-:Y:S08]  /*eb60*/  HMMA.16816.F32.BF16 R4, R148.reuse, R152, R4 ;  /* 0x000000989404723c */ /* 0x048ff00000041804 */
[C---:B------:R-:W-:Y:S01]  /*eb70*/  HMMA.16816.F32.BF16 R8, R148.reuse, R154, R8 ;  /* 0x0000009a9408723c */ /* 0x040fe20000041808 */
[----:B------:R-:W-:Y:S07]  /*eb80*/  LDSM.16.M88.4 R152, [R3+0x8000] ;  /* 0x008000000398783b */ /* 0x000fee0000000200 */
[C---:B----4-:R-:W-:Y:S08]  /*eb90*/  HMMA.16816.F32.BF16 R12, R148.reuse, R140, R12 ;  /* 0x0000008c940c723c */ /* 0x050ff0000004180c */
[C---:B------:R-:W-:Y:S01]  /*eba0*/  HMMA.16816.F32.BF16 R16, R148.reuse, R142, R16 ;  /* 0x0000008e9410723c */ /* 0x040fe20000041810 */
[----:B------:R-:W3:Y:S07]  /*ebb0*/  LDSM.16.M88.4 R140, [R0+UR5+0x9800] ;  /* 0x00980005008c783b */ /* 0x000eee0008000200 */
[C---:B-----5:R-:W-:Y:S08]  /*ebc0*/  HMMA.16816.F32.BF16 R20, R148.reuse, R156, R20 ;  /* 0x0000009c9414723c */ /* 0x060ff00000041814 */
[C---:B------:R-:W-:Y:S01]  /*ebd0*/  HMMA.16816.F32.BF16 R24, R148.reuse, R158, R24 ;  /* 0x0000009e9418723c */ /* 0x040fe20000041818 */
[----:B------:R-:W-:Y:S07]  /*ebe0*/  LDSM.16.M88.4 R156, [R3+0x8800] ;  /* 0x00880000039c783b */ /* 0x000fee0000000200 */
[C---:B------:R-:W-:Y:S08]  /*ebf0*/  HMMA.16816.F32.BF16 R28, R148.reuse, R164, R28 ;  /* 0x000000a4941c723c */ /* 0x040ff0000004181c */
[----:B------:R-:W-:Y:S01]  /*ec00*/  HMMA.16816.F32.BF16 R32, R148, R166, R32 ;  /* 0x000000a69420723c */ /* 0x000fe20000041820 */
[----:B------:R-:W4:Y:S05]  /*ec10*/  LDSM.16.M88.4 R148, [R187+0x2000] ;  /* 0x00200000bb94783b */ /* 0x000f2a0000000200 */
[----:B------:R-:W-:Y:S02]  /*ec20*/  LDSM.16.M88.4 R164, [R185+0x2000] ;  /* 0x00200000b9a4783b */ /* 0x000fe40000000200 */
[C---:B-1----:R-:W-:Y:S08]  /*ec30*/  HMMA.16816.F32.BF16 R4, R168.reuse, R172, R4 ;  /* 0x000000aca804723c */ /* 0x042ff00000041804 */
[C---:B------:R-:W-:Y:S01]  /*ec40*/  HMMA.16816.F32.BF16 R8, R168.reuse, R174, R8 ;  /* 0x000000aea808723c */ /* 0x040fe20000041808 */
[----:B------:R-:W-:Y:S07]  /*ec50*/  LDSM.16.M88.4 R172, [R2+0x8000] ;  /* 0x0080000002ac783b */ /* 0x000fee0000000200 */
[C---:B------:R-:W-:Y:S08]  /*ec60*/  HMMA.16816.F32.BF16 R12, R168.reuse, R136, R12 ;  /* 0x00000088a80c723c */ /* 0x040ff0000004180c */
        /* <DEDUP_REMOVED lines=8> */
[----:B------:R-:W-:Y:S02]  /*ecf0*/  LDSM.16.M88.4 R168, [R100+0x8800] ;  /* 0x0088000064a8783b */ /* 0x000fe40000000200 */
[C---:B----4-:R-:W-:Y:S08]  /*ed00*/  HMMA.16816.F32.BF16 R4, R148.reuse, R152, R4 ;  /* 0x000000989404723c */ /* 0x050ff00000041804 */
[C---:B------:R-:W-:Y:S01]  /*ed10*/  HMMA.16816.F32.BF16 R8, R148.reuse, R154, R8 ;  /* 0x0000009a9408723c */ /* 0x040fe20000041808 */
[----:B------:R-:W-:Y:S07]  /*ed20*/  LDSM.16.M88.4 R152, [R188+0x2000] ;  /* 0x00200000bc98783b */ /* 0x000fee0000000200 */
[C---:B------:R-:W-:Y:S08]  /*ed30*/  HMMA.16816.F32.BF16 R12, R148.reuse, R156, R12 ;  /* 0x0000009c940c723c */ /* 0x040ff0000004180c */
[C---:B------:R-:W-:Y:S01]  /*ed40*/  HMMA.16816.F32.BF16 R16, R148.reuse, R158, R16 ;  /* 0x0000009e9410723c */ /* 0x040fe20000041810 */
[----:B------:R-:W4:Y:S07]  /*ed50*/  LDSM.16.M88.4 R156, [R100+0x8000] ;  /* 0x00800000649c783b */ /* 0x000f2e0000000200 */
[C---:B------:R-:W-:Y:S08]  /*ed60*/  HMMA.16816.F32.BF16 R20, R148.reuse, R160, R20 ;  /* 0x000000a09414723c */ /* 0x040ff00000041814 */
[C---:B------:R-:W-:Y:S01]  /*ed70*/  HMMA.16816.F32.BF16 R24, R148.reuse, R162, R24 ;  /* 0x000000a29418723c */ /* 0x040fe20000041818 */
[----:B------:R-:W-:Y:S07]  /*ed80*/  LDSM.16.M88.4 R160, [R0+UR5+0xa000] ;  /* 0x00a0000500a0783b */ /* 0x000fee0008000200 */
[C---:B-1----:R-:W-:Y:S08]  /*ed90*/  HMMA.16816.F32.BF16 R28, R148.reuse, R136, R28 ;  /* 0x00000088941c723c */ /* 0x042ff0000004181c */
[----:B------:R-:W-:Y:S01]  /*eda0*/  HMMA.16816.F32.BF16 R32, R148, R138, R32 ;  /* 0x0000008a9420723c */ /* 0x000fe20000041820 */
[----:B------:R-:W1:Y:S05]  /*edb0*/  LDSM.16.M88.4 R136, [R100+0x9800] ;  /* 0x009800006488783b */ /* 0x000e6a0000000200 */
        /* <DEDUP_REMOVED lines=9> */
[----:B------:R-:W-:Y:S07]  /*ee50*/  LDSM.16.M88.4 R144, [R187+0x4000] ;  /* 0x00400000bb90783b */ /* 0x000fee0000000200 */
[C---:B---3--:R-:W-:Y:S08]  /*ee60*/  HMMA.16816.F32.BF16 R28, R164.reuse, R140, R28 ;  /* 0x0000008ca41c723c */ /* 0x048ff0000004181c */
[----:B------:R-:W-:Y:S01]  /*ee70*/  HMMA.16816.F32.BF16 R32, R164, R142, R32 ;  /* 0x0000008ea420723c */ /* 0x000fe20000041820 */
[----:B------:R2:W3:Y:S05]  /*ee80*/  LDSM.16.M88.4 R140, [R0+UR5+0xb800] ;  /* 0x00b80005008c783b */ /* 0x0004ea0008000200 */
[----:B------:R-:W-:Y:S02]  /*ee90*/  LDSM.16.M88.4 R164, [R185+0x4000] ;  /* 0x00400000b9a4783b */ /* 0x000fe40000000200 */
[C---:B----4-:R-:W-:Y:S08]  /*eea0*/  HMMA.16816.F32.BF16 R4, R152.reuse, R156, R4 ;  /* 0x0000009c9804723c */ /* 0x050ff00000041804 */
[C---:B------:R-:W-:Y:S01]  /*eeb0*/  HMMA.16816.F32.BF16 R8, R152.reuse, R158, R8 ;  /* 0x0000009e9808723c */ /* 0x040fe20000041808 */
[----:B------:R-:W4:Y:S07]  /*eec0*/  LDSM.16.M88.4 R156, [R3+0xa000] ;  /* 0x00a00000039c783b */ /* 0x000f2e0000000200 */
[C---:B------:R-:W-:Y:S03]  /*eed0*/  HMMA.16816.F32.BF16 R12, R152.reuse, R168, R12 ;  /* 0x000000a8980c723c */ /* 0x040fe6000004180c */
[----:B--2---:R-:W-:Y:S05]  /*eee0*/  LOP3.LUT R0, R206, 0x6, RZ, 0xc0, !PT ;  /* 0x00000006ce007812 */ /* 0x004fea00078ec0ff */
[C---:B------:R-:W-:Y:S01]  /*eef0*/  HMMA.16816.F32.BF16 R16, R152.reuse, R170, R16 ;  /* 0x000000aa9810723c */ /* 0x040fe20000041810 */
[----:B------:R-:W-:Y:S05]  /*ef00*/  LDSM.16.M88.4 R168, [R2+0xa000] ;  /* 0x00a0000002a8783b */ /* 0x000fea0000000200 */
[----:B------:R2:W-:Y:S02]  /*ef10*/  STL [R1+0x5c], R0 ;  /* 0x00005c0001007387 */ /* 0x0005e40000100800 */
[C---:B------:R-:W-:Y:S03]  /*ef20*/  HMMA.16816.F32.BF16 R20, R152.reuse, R180, R20 ;  /* 0x000000b49814723c */ /* 0x040fe60000041814 */
[----:B------:R-:W4:Y:S05]  /*ef30*/  LDL R181, [R1+0x80] ;  /* 0x0000800001b57983 */ /* 0x000f2a0000100800 */
[C---:B------:R-:W-:Y:S08]  /*ef40*/  HMMA.16816.F32.BF16 R24, R152.reuse, R182, R24 ;  /* 0x000000b69818723c */ /* 0x040ff00000041818 */
[C---:B-1----:R-:W-:Y:S03]  /*ef50*/  HMMA.16816.F32.BF16 R28, R152.reuse, R136, R28 ;  /* 0x00000088981c723c */ /* 0x042fe6000004181c */
[----:B--2---:R-:W-:Y:S05]  /*ef60*/  IMAD R0, R203, 0x40, R0 ;  /* 0x00000040cb007824 */ /* 0x004fea00078e0200 */
[----:B------:R-:W-:Y:S01]  /*ef70*/  HMMA.16816.F32.BF16 R32, R152, R138, R32 ;  /* 0x0000008a9820723c */ /* 0x000fe20000041820 */
[----:B------:R-:W1:Y:S02]  /*ef80*/  LDSM.16.M88.4 R136, [R3+0xa800] ;  /* 0x00a800000388783b */ /* 0x000e640000000200 */
[-C--:B------:R-:W-:Y:S02]  /*ef90*/  ISETP.GT.AND P4, PT, R198, R0.reuse, PT ;  /* 0x00000000c600720c */ /* 0x080fe40003f84270 */
[C---:B------:R-:W-:Y:S01]  /*efa0*/  ISETP.GT.AND P5, PT, R199.reuse, R0, PT ;  /* 0x00000000c700720c */ /* 0x040fe20003fa4270 */
[----:B------:R-:W2:Y:S02]  /*efb0*/  LDSM.16.M88.4 R152, [R3+0xb000] ;  /* 0x00b000000398783b */ /* 0x000ea40000000200 */
[C---:B-----5:R-:W-:Y:S08]  /*efc0*/  HMMA.16816.F32.BF16 R4, R148.reuse, R160, R4 ;  /* 0x000000a09404723c */ /* 0x060ff00000041804 */
[C---:B------:R-:W-:Y:S01]  /*efd0*/  HMMA.16816.F32.BF16 R8, R148.reuse, R162, R8 ;  /* 0x000000a29408723c */ /* 0x040fe20000041808 */
[----:B------:R5:W2:Y:S07]  /*efe0*/  LDSM.16.M88.4 R160, [R3+0xb800] ;  /* 0x00b8000003a0783b */ /* 0x000aae0000000200 */
[C---:B------:R-:W-:Y:S08]  /*eff0*/  HMMA.16816.F32.BF16 R12, R148.reuse, R172, R12 ;  /* 0x000000ac940c723c */ /* 0x040ff0000004180c */
[C---:B------:R-:W-:Y:S01]  /*f000*/  HMMA.16816.F32.BF16 R16, R148.reuse, R174, R16 ;  /* 0x000000ae9410723c */ /* 0x040fe20000041810 */
[----:B------:R-:W-:Y:S07]  /*f010*/  LDSM.16.M88.4 R172, [R2+0xb800] ;  /* 0x00b8000002ac783b */ /* 0x000fee0000000200 */
[C---:B------:R-:W-:Y:S03]  /*f020*/  HMMA.16816.F32.BF16 R20, R148.reuse, R176, R20 ;  /* 0x000000b09414723c */ /* 0x040fe60000041814 */
[C---:B-----5:R-:W-:Y:S05]  /*f030*/  VIADD R3, R0.reuse, 0x38 ;  /* 0x0000003800037836 */ /* 0x060fea0000000000 */
[C---:B------:R-:W-:Y:S01]  /*f040*/  HMMA.16816.F32.BF16 R24, R148.reuse, R178, R24 ;  /* 0x000000b29418723c */ /* 0x040fe20000041818 */
[----:B------:R-:W-:Y:S07]  /*f050*/  LDSM.16.M88.4 R176, [R100+0xa000] ;  /* 0x00a0000064b0783b */ /* 0x000fee0000000200 */
[C---:B---3--:R-:W-:Y:S08]  /*f060*/  HMMA.16816.F32.BF16 R28, R148.reuse, R140, R28 ;  /* 0x0000008c941c723c */ /* 0x048ff0000004181c */
[----:B------:R-:W-:Y:S01]  /*f070*/  HMMA.16816.F32.BF16 R32, R148, R142, R32 ;  /* 0x0000008e9420723c */ /* 0x000fe20000041820 */
[----:B------:R-:W3:Y:S05]  /*f080*/  LDSM.16.M88.4 R140, [R2+0xa800] ;  /* 0x00a80000028c783b */ /* 0x000eea0000000200 */
[----:B------:R5:W3:Y:S02]  /*f090*/  LDSM.16.M88.4 R148, [R2+0xb000] ;  /* 0x00b000000294783b */ /* 0x000ae40000000200 */
[C---:B----4-:R-:W-:Y:S08]  /*f0a0*/  HMMA.16816.F32.BF16 R4, R144.reuse, R156, R4 ;  /* 0x0000009c9004723c */ /* 0x050ff00000041804 */
[C---:B------:R-:W-:Y:S01]  /*f0b0*/  HMMA.16816.F32.BF16 R8, R144.reuse, R158, R8 ;  /* 0x0000009e9008723c */ /* 0x040fe20000041808 */
[----:B------:R-:W4:Y:S07]  /*f0c0*/  LDSM.16.M88.4 R156, [R188+0x4000] ;  /* 0x00400000bc9c783b */ /* 0x000f2e0000000200 */
[C---:B-1----:R-:W-:Y:S03]  /*f0d0*/  HMMA.16816.F32.BF16 R12, R144.reuse, R136, R12 ;  /* 0x00000088900c723c */ /* 0x042fe6000004180c */
[C---:B-----5:R-:W-:Y:S05]  /*f0e0*/  VIADD R2, R0.reuse, 0x31 ;  /* 0x0000003100027836 */ /* 0x060fea0000000000 */
[C---:B------:R-:W-:Y:S01]  /*f0f0*/  HMMA.16816.F32.BF16 R16, R144.reuse, R138, R16 ;  /* 0x0000008a9010723c */ /* 0x040fe20000041810 */
[----:B------:R-:W1:Y:S07]  /*f100*/  LDSM.16.M88.4 R136, [R100+0xa800] ;  /* 0x00a800006488783b */ /* 0x000e6e0000000200 */
[C---:B--2---:R-:W-:Y:S08]  /*f110*/  HMMA.16816.F32.BF16 R20, R144.reuse, R152, R20 ;  /* 0x000000989014723c */ /* 0x044ff00000041814 */
[C---:B------:R-:W-:Y:S03]  /*f120*/  HMMA.16816.F32.BF16 R24, R144.reuse, R154, R24 ;  /* 0x0000009a9018723c */ /* 0x040fe60000041818 */
[C---:B------:R-:W-:Y:S02]  /*f130*/  VIADD R155, R0.reuse, 0x8 ;  /* 0x00000008009b7836 */ /* 0x040fe40000000000 */
[C---:B------:R-:W-:Y:S03]  /*f140*/  VIADD R154, R0.reuse, 0x9 ;  /* 0x00000009009a7836 */ /* 0x040fe60000000000 */
[C---:B------:R-:W-:Y:S08]  /*f150*/  HMMA.16816.F32.BF16 R28, R144.reuse, R160, R28 ;  /* 0x000000a0901c723c */ /* 0x040ff0000004181c */
[----:B------:R-:W-:Y:S01]  /*f160*/  HMMA.16816.F32.BF16 R32, R144, R162, R32 ;  /* 0x000000a29020723c */ /* 0x000fe20000041820 */
[----:B------:R-:W-:Y:S07]  /*f170*/  LDSM.16.M88.4 R144, [R100+0xb800] ;  /* 0x00b800006490783b */ /* 0x000fee0000000200 */
[C---:B------:R-:W-:Y:S08]  /*f180*/  HMMA.16816.F32.BF16 R4, R164.reuse, R168, R4 ;  /* 0x000000a8a404723c */ /* 0x040ff00000041804 */
[C---:B------:R-:W-:Y:S08]  /*f190*/  HMMA.16816.F32.BF16 R8, R164.reuse, R170, R8 ;  /* 0x000000aaa408723c */ /* 0x040ff00000041808 */
[C---:B---3--:R-:W-:Y:S08]  /*f1a0*/  HMMA.16816.F32.BF16 R12, R164.reuse, R140, R12 ;  /* 0x0000008ca40c723c */ /* 0x048ff0000004180c */
[C---:B------:R-:W-:Y:S01]  /*f1b0*/  HMMA.16816.F32.BF16 R16, R164.reuse, R142, R16 ;  /* 0x0000008ea410723c */ /* 0x040fe20000041810 */
[----:B------:R-:W2:Y:S01]  /*f1c0*/  LDSM.16.M88.4 R140, [R100+0xb000] ;  /* 0x00b00000648c783b */ /* 0x000ea20000000200 */
[----:B------:R-:W-:Y:S04]  /*f1d0*/  DEPBAR.LE SB0, 0x0 ;  /* 0x000080000000791a */ /* 0x000fe80000000000 */
[----:B------:R-:W-:Y:S02]  /*f1e0*/  BAR.SYNC.DEFER_BLOCKING 0x0 ;  /* 0x0000000000007b1d */ /* 0x000fe40000010000 */
[C---:B------:R-:W-:Y:S05]  /*f1f0*/  HMMA.16816.F32.BF16 R20, R164.reuse, R148, R20 ;  /* 0x00000094a414723c */ /* 0x040fea0000041814 */
[C---:B------:R-:W-:Y:S02]  /*f200*/  VIADD R149, R0.reuse, 0x10 ;  /* 0x0000001000957836 */ /* 0x040fe40000000000 */
[C---:B------:R-:W-:Y:S01]  /*f210*/  VIADD R148, R0.reuse, 0x11 ;  /* 0x0000001100947836 */ /* 0x040fe20000000000 */
[C---:B------:R-:W-:Y:S08]  /*f220*/  HMMA.16816.F32.BF16 R24, R164.reuse, R150, R24 ;  /* 0x00000096a418723c */ /* 0x040ff00000041818 */
[C---:B------:R-:W-:Y:S08]  /*f230*/  HMMA.16816.F32.BF16 R28, R164.reuse, R172, R28 ;  /* 0x000000aca41c723c */ /* 0x040ff0000004181c */
[----:B------:R-:W-:Y:S03]  /*f240*/  HMMA.16816.F32.BF16 R32, R164, R174, R32 ;  /* 0x000000aea420723c */ /* 0x000fe60000041820 */
[----:B------:R-:W-:Y:S05]  /*f250*/  VIADD R164, R0, 0x1 ;  /* 0x0000000100a47836 */ /* 0x000fea0000000000 */
[-C--:B------:R-:W-:Y:S01]  /*f260*/  ISETP.GT.AND P6, PT, R198, R164.reuse, PT ;  /* 0x000000a4c600720c */ /* 0x080fe20003fc4270 */
[C---:B----4-:R-:W-:Y:S08]  /*f270*/  HMMA.16816.F32.BF16 R4, R156.reuse, R176, R4 ;  /* 0x000000b09c04723c */ /* 0x050ff00000041804 */
[C---:B------:R-:W-:Y:S08]  /*f280*/  HMMA.16816.F32.BF16 R8, R156.reuse, R178, R8 ;  /* 0x000000b29c08723c */ /* 0x040ff00000041808 */
[C---:B-1----:R-:W-:Y:S03]  /*f290*/  HMMA.16816.F32.BF16 R12, R156.reuse, R136, R12 ;  /* 0x000000889c0c723c */ /* 0x042fe6000004180c */
[----:B------:R-:W-:Y:S01]  /*f2a0*/  FSEL R163, R4, -INF , !P4 ;  /* 0xff80000004a37808 */ /* 0x000fe20006000000 */
[C---:B------:R-:W-:Y:S01]  /*f2b0*/  VIADD R137, R0.reuse, 0x18 ;  /* 0x0000001800897836 */ /* 0x040fe20000000000 */
[----:B------:R-:W-:Y:S01]  /*f2c0*/  ISETP.GT.AND P4, PT, R199, R164, PT ;  /* 0x000000a4c700720c */ /* 0x000fe20003f84270 */
[C---:B------:R-:W-:Y:S01]  /*f2d0*/  VIADD R136, R0.reuse, 0x19 ;  /* 0x0000001900887836 */ /* 0x040fe20000000000 */
[----:B------:R-:W-:Y:S01]  /*f2e0*/  FSEL R162, R5, -INF , !P6 ;  /* 0xff80000005a27808 */ /* 0x000fe20007000000 */
[C---:B------:R-:W-:Y:S03]  /*f2f0*/  HMMA.16816.F32.BF16 R16, R156.reuse, R138, R16 ;  /* 0x0000008a9c10723c */ /* 0x040fe60000041810 */
[----:B------:R-:W-:Y:S01]  /*f300*/  FSEL R160, R7, -INF , !P4 ;  /* 0xff80000007a07808 */ /* 0x000fe20006000000 */
[----:B------:R-:W-:Y:S01]  /*f310*/  VIADD R7, R0, 0x28 ;  /* 0x0000002800077836 */ /* 0x000fe20000000000 */
[----:B------:R-:W-:Y:S01]  /*f320*/  ISETP.GT.AND P4, PT, R198, R155, PT ;  /* 0x0000009bc600720c */ /* 0x000fe20003f84270 */
[----:B------:R-:W-:Y:S01]  /*f330*/  VIADD R4, R0, 0x30 ;  /* 0x0000003000047836 */ /* 0x000fe20000000000 */
[-C--:B------:R-:W-:Y:S01]  /*f340*/  ISETP.GT.AND P6, PT, R198, R154.reuse, PT ;  /* 0x0000009ac600720c */ /* 0x080fe20003fc4270 */
[C---:B--2---:R-:W-:Y:S03]  /*f350*/  HMMA.16816.F32.BF16 R20, R156.reuse, R140, R20 ;  /* 0x0000008c9c14723c */ /* 0x044fe60000041814 */
        /* <DEDUP_REMOVED lines=8> */
[----:B------:R-:W-:Y:S02]  /*f3e0*/  ISETP.GT.AND P4, PT, R198, R149, PT ;  /* 0x00000095c600720c */ /* 0x000fe40003f84270 */
[----:B------:R-:W-:Y:S01]  /*f3f0*/  FSEL R161, R6, -INF , !P5 ;  /* 0xff80000006a17808 */ /* 0x000fe20006800000 */
[C---:B------:R-:W-:Y:S03]  /*f400*/  HMMA.16816.F32.BF16 R28, R156.reuse, R144, R28 ;  /* 0x000000909c1c723c */ /* 0x040fe6000004181c */
[----:B------:R-:W-:Y:S01]  /*f410*/  FSEL R141, R12, -INF , !P4 ;  /* 0xff8000000c8d7808 */ /* 0x000fe20006000000 */
[----:B------:R-:W-:Y:S01]  /*f420*/  VIADD R6, R0, 0x29 ;  /* 0x0000002900067836 */ /* 0x000fe20000000000 */
[C---:B------:R-:W-:Y:S02]  /*f430*/  ISETP.GT.AND P4, PT, R199.reuse, R148, PT ;  /* 0x00000094c700720c */ /* 0x040fe40003f84270 */
[----:B------:R-:W-:Y:S01]  /*f440*/  ISETP.GT.AND P5, PT, R199, R155, PT ;  /* 0x0000009bc700720c */ /* 0x000fe20003fa4270 */
[----:B------:R-:W-:Y:S03]  /*f450*/  HMMA.16816.F32.BF16 R32, R156, R146, R32 ;  /* 0x000000929c20723c */ /* 0x000fe60000041820 */
[----:B------:R-:W-:Y:S02]  /*f460*/  FSEL R138, R15, -INF , !P4 ;  /* 0xff8000000f8a7808 */ /* 0x000fe40006000000 */
        /* <DEDUP_REMOVED lines=18> */
[----:B------:R-:W-:Y:S02]  /*f590*/  FSEL R27, R27, -INF , !P4 ;  /* 0xff8000001b1b7808 */ /* 0x000fe40006000000 */
[C---:B------:R-:W-:Y:S02]  /*f5a0*/  ISETP.GT.AND P5, PT, R199.reuse, R7, PT ;  /* 0x00000007c700720c */ /* 0x040fe40003fa4270 */
[----:B------:R-:W-:Y:S02]  /*f5b0*/  ISETP.GT.AND P4, PT, R198, R4, PT ;  /* 0x00000004c600720c */ /* 0x000fe40003f84270 */
[----:B------:R-:W-:Y:S02]  /*f5c0*/  FSEL R26, R26, -INF , !P5 ;  /* 0xff8000001a1a7808 */ /* 0x000fe40006800000 */
[----:B------:R-:W-:Y:S02]  /*f5d0*/  FSEL R28, R28, -INF , !P4 ;  /* 0xff8000001c1c7808 */ /* 0x000fe40006000000 */
[CC--:B------:R-:W-:Y:S02]  /*f5e0*/  ISETP.GT.AND P5, PT, R198.reuse, R2.reuse, PT ;  /* 0x00000002c600720c */ /* 0x0c0fe40003fa4270 */
[----:B------:R-:W-:Y:S02]  /*f5f0*/  ISETP.GT.AND P4, PT, R199, R2, PT ;  /* 0x00000002c700720c */ /* 0x000fe40003f84270 */
[----:B------:R-:W-:Y:S02]  /*f600*/  FSEL R29, R29, -INF , !P5 ;  /* 0xff8000001d1d7808 */ /* 0x000fe40006800000 */
[----:B------:R-:W-:Y:S02]  /*f610*/  FSEL R31, R31, -INF , !P4 ;  /* 0xff8000001f1f7808 */ /* 0x000fe40006000000 */
[C---:B------:R-:W-:Y:S02]  /*f620*/  ISETP.GT.AND P6, PT, R198.reuse, R148, PT ;  /* 0x00000094c600720c */ /* 0x040fe40003fc4270 */
[C---:B------:R-:W-:Y:S02]  /*f630*/  ISETP.GT.AND P5, PT, R198.reuse, R3, PT ;  /* 0x00000003c600720c */ /* 0x040fe40003fa4270 */
[-C--:B------:R-:W-:Y:S02]  /*f640*/  ISETP.GT.AND P4, PT, R198, R5.reuse, PT ;  /* 0x00000005c600720c */ /* 0x080fe40003f84270 */
[----:B------:R-:W-:Y:S02]  /*f650*/  FSEL R140, R13, -INF , !P6 ;  /* 0xff8000000d8c7808 */ /* 0x000fe40007000000 */
[----:B------:R-:W-:Y:S02]  /*f660*/  FSEL R32, R32, -INF , !P5 ;  /* 0xff80000020207808 */ /* 0x000fe40006800000 */
[----:B------:R-:W-:Y:S02]  /*f670*/  FSEL R33, R33, -INF , !P4 ;  /* 0xff80000021217808 */ /* 0x000fe40006000000 */
[----:B------:R-:W-:Y:S02]  /*f680*/  ISETP.GT.AND P6, PT, R198, R136, PT ;  /* 0x00000088c600720c */ /* 0x000fe40003fc4270 */
[----:B------:R-:W-:Y:S02]  /*f690*/  ISETP.GT.AND P5, PT, R199, R5, PT ;  /* 0x00000005c700720c */ /* 0x000fe40003fa4270 */
[----:B------:R-:W-:Y:S02]  /*f6a0*/  ISETP.GE.AND P4, PT, R0, R200, PT ;  /* 0x000000c80000720c */ /* 0x000fe40003f86270 */
[----:B------:R-:W-:Y:S02]  /*f6b0*/  FSEL R100, R17, -INF , !P6 ;  /* 0xff80000011647808 */ /* 0x000fe40007000000 */
[----:B------:R-:W-:Y:S02]  /*f6c0*/  FSEL R35, R35, -INF , !P5 ;  /* 0xff80000023237808 */ /* 0x000fe40006800000 */
[----:B------:R-:W-:Y:S02]  /*f6d0*/  FSEL R11, R163, -INF , !P4 ;  /* 0xff800000a30b7808 */ /* 0x000fe40006000000 */
[----:B------:R-:W-:Y:S02]  /*f6e0*/  ISETP.GT.AND P6, PT, R198, R8, PT ;  /* 0x00000008c600720c */ /* 0x000fe40003fc4270 */
[-C--:B------:R-:W-:Y:S02]  /*f6f0*/  ISETP.GE.AND P5, PT, R0, R201.reuse, PT ;  /* 0x000000c90000720c */ /* 0x080fe40003fa6270 */
[-C--:B------:R-:W-:Y:S02]  /*f700*/  ISETP.GE.AND P4, PT, R164, R201.reuse, PT ;  /* 0x000000c9a400720c */ /* 0x080fe40003f86270 */
[----:B------:R-:W-:Y:S02]  /*f710*/  FSEL R21, R21, -INF , !P6 ;  /* 0xff80000015157808 */ /* 0x000fe40007000000 */
[----:B------:R-:W-:Y:S02]  /*f720*/  FSEL R14, R161, -INF , !P5 ;  /* 0xff800000a10e7808 */ /* 0x000fe40006800000 */
[----:B------:R-:W-:Y:S02]  /*f730*/  FSEL R13, R160, -INF , !P4 ;  /* 0xff800000a00d7808 */ /* 0x000fe40006000000 */
[----:B------:R-:W-:Y:S02]  /*f740*/  ISETP.GT.AND P6, PT, R198, R6, PT ;  /* 0x00000006c600720c */ /* 0x000fe40003fc4270 */
[----:B------:R-:W-:Y:S02]  /*f750*/  ISETP.GE.AND P5, PT, R154, R200, PT ;  /* 0x000000c89a00720c */ /* 0x000fe40003fa6270 */
        /* <DEDUP_REMOVED lines=16> */
[-C--:B------:R-:W-:Y:S02]  /*f860*/  ISETP.GE.AND P6, PT, R164, R200.reuse, PT ;  /* 0x000000c8a400720c */ /* 0x080fe40003fc6270 */
        /* <DEDUP_REMOVED lines=24> */
[CC--:B------:R-:W-:Y:S02]  /*f9f0*/  ISETP.GE.AND P5, PT, R2.reuse, R200.reuse, PT ;  /* 0x000000c80200720c */ /* 0x0c0fe40003fa6270 */
[----:B------:R-:W-:Y:S02]  /*fa00*/  ISETP.GE.AND P4, PT, R2, R201, PT ;  /* 0x000000c90200720c */ /* 0x000fe40003f86270 */
[----:B------:R-:W-:Y:S02]  /*fa10*/  FMNMX3.FTZ R2, R101, R11, R12, !PT ;  /* 0x0000000b65027276 */ /* 0x000fe4000781000c */
[----:B------:R-:W-:Y:S02]  /*fa20*/  FSEL R172, R100, -INF , !P6 ;  /* 0xff80000064ac7808 */ /* 0x000fe40007000000 */
[----:B------:R-:W-:Y:S02]  /*fa30*/  ISETP.GE.AND P6, PT, R9, R200, PT ;  /* 0x000000c80900720c */ /* 0x000fe40003fc6270 */
[----:B------:R-:W-:Y:S02]  /*fa40*/  FMNMX3.FTZ R0, R102, R14, R13, !PT ;  /* 0x0000000e66007276 */ /* 0x000fe4000781000d */
[----:B------:R-:W-:Y:S02]  /*fa50*/  FMNMX3.FTZ R2, R2, R15, R18, !PT ;  /* 0x0000000f02027276 */ /* 0x000fe40007810012 */
[----:B------:R-:W-:Y:S02]  /*fa60*/  FSEL R210, R31, -INF , !P4 ;  /* 0xff8000001fd27808 */ /* 0x000fe40006000000 */
[----:B------:R-:W-:Y:S02]  /*fa70*/  FSEL R206, R20, -INF , !P6 ;  /* 0xff80000014ce7808 */ /* 0x000fe40007000000 */
[----:B------:R-:W-:Y:S02]  /*fa80*/  FMNMX3.FTZ R0, R0, R17, R16, !PT ;  /* 0x0000001100007276 */ /* 0x000fe40007810010 */
[----:B------:R-:W-:Y:S02]  /*fa90*/  FMNMX3.FTZ R100, R2, R168, R169, !PT ;  /* 0x000000a802647276 */ /* 0x000fe400078100a9 */
[----:B------:R-:W-:Y:S02]  /*faa0*/  ISETP.GE.AND P4, PT, R5, R200, PT ;  /* 0x000000c80500720c */ /* 0x000fe40003f86270 */
[----:B------:R-:W-:Y:S02]  /*fab0*/  ISETP.GE.AND P6, PT, R8, R201, PT ;  /* 0x000000c90800720c */ /* 0x000fe40003fc6270 */
[----:B------:R-:W-:Y:S02]  /*fac0*/  FMNMX3.FTZ R0, R0, R170, R174, !PT ;  /* 0x000000aa00007276 */ /* 0x000fe400078100ae */
[----:B------:R-:W-:Y:S02]  /*fad0*/  FMNMX3.FTZ R100, R100, R173, R172, !PT ;  /* 0x000000ad64647276 */ /* 0x000fe400078100ac */
[----:B------:R-:W-:Y:S02]  /*fae0*/  FSEL R177, R33, -INF , !P4 ;  /* 0xff80000021b17808 */ /* 0x000fe40006000000 */
[----:B------:R-:W-:Y:S02]  /*faf0*/  FSEL R211, R23, -INF , !P6 ;  /* 0xff80000017d37808 */ /* 0x000fe40007000000 */
[----:B------:R-:W-:Y:S02]  /*fb00*/  ISETP.GT.AND P4, PT, R203, R181, PT ;  /* 0x000000b5cb00720c */ /* 0x000fe40003f84270 */
[----:B------:R-:W-:Y:S02]  /*fb10*/  ISETP.GE.AND P6, PT, R7, R201, PT ;  /* 0x000000c90700720c */ /* 0x000fe40003fc6270 */
[----:B------:R-:W-:Y:S02]  /*fb20*/  FMNMX3.FTZ R0, R0, R171, R175, !PT ;  /* 0x000000ab00007276 */ /* 0x000fe400078100af */
[----:B------:R-:W-:Y:S02]  /*fb30*/  FMNMX3.FTZ R100, R100, R206, R188, !PT ;  /* 0x000000ce64647276 */ /* 0x000fe400078100bc */
[----:B------:R-:W-:Y:S02]  /*fb40*/  FSEL R214, R26, -INF , !P6 ;  /* 0xff8000001ad67808 */ /* 0x000fe40007000000 */
[----:B------:R-:W-:Y:S02]  /*fb50*/  FSEL R179, R29, -INF , !P5 ;  /* 0xff8000001db37808 */ /* 0x000fe40006800000 */
[----:B------:R-:W-:Y:S02]  /*fb60*/  ISETP.GE.AND P6, PT, R4, R201, PT ;  /* 0x000000c90400720c */ /* 0x000fe40003fc6270 */
[C---:B------:R-:W-:Y:S02]  /*fb70*/  ISETP.GE.AND P5, PT, R3.reuse, R200, PT ;  /* 0x000000c80300720c */ /* 0x040fe40003fa6270 */
[----:B------:R-:W-:Y:S02]  /*fb80*/  FMNMX3.FTZ R0, R0, R209, R211, !PT ;  /* 0x000000d100007276 */ /* 0x000fe400078100d3 */
[----:B------:R-:W-:Y:S02]  /*fb90*/  FMNMX3.FTZ R100, R100, R187, R185, !PT ;  /* 0x000000bb64647276 */ /* 0x000fe400078100b9 */
[----:B------:R-:W-:Y:S02]  /*fba0*/  FSEL R212, R30, -INF , !P6 ;  /* 0xff8000001ed47808 */ /* 0x000fe40007000000 */
        /* <DEDUP_REMOVED lines=8> */
[----:B------:R-:W-:Y:S01]  /*fc30*/  FMNMX3.FTZ R100, R100, R178, R177, !PT ;  /* 0x000000b264647276 */ /* 0x000fe200078100b1 */
[----:B------:R-:W-:Y:S06]  /*fc40*/  @P4 BRA `(.L_x_1545) ;  /* 0xffffffdc00cc4947 */ /* 0x000fec000383ffff */
.L_x_1544:
[----:B------:R-:W2:Y:S01]  /*fc50*/  LDL.64 R224, [R1+0x70] ;  /* 0x0000700001e07983 */ /* 0x000ea20000100a00 */
[----:B------:R-:W-:Y:S01]  /*fc60*/  FMNMX3.FTZ R0, R21, R208, R207, !PT ;  /* 0x000000d015007276 */ /* 0x000fe200078100cf */
[----:B------:R-:W-:Y:S01]  /*fc70*/  IMAD.SHL.U32 R140, R203, 0x2, RZ ;  /* 0x00000002cb8c7824 */ /* 0x000fe200078e00ff */
[----:B------:R-:W-:Y:S01]  /*fc80*/  SHF.R.U32.HI R219, RZ, 0x5, R193 ;  /* 0x00000005ffdb7819 */ /* 0x000fe200000116c1 */
[C---:B------:R-:W-:Y:S02]  /*fc90*/  VIADD R149, R204.reuse, 0x9e3779b9 ;  /* 0x9e3779b9cc957836 */ /* 0x040fe40000000000 */
[----:B------:R-:W3:Y:S01]  /*fca0*/  LDL.64 R182, [R1+0x68] ;  /* 0x0000680001b67983 */ /* 0x000ee20000100a00 */
[C---:B------:R-:W-:Y:S02]  /*fcb0*/  VIADD R152, R204.reuse, 0x3c6ef372 ;  /* 0x3c6ef372cc987836 */ /* 0x040fe40000000000 */
[C---:B------:R-:W-:Y:S02]  /*fcc0*/  VIADD R156, R205.reuse, 0x76cf5d0a ;  /* 0x76cf5d0acd9c7836 */ /* 0x040fe40000000000 */
[C---:B------:R-:W-:Y:S01]  /*fcd0*/  VIADD R153, R205.reuse, 0x32370b8f ;  /* 0x32370b8fcd997836 */ /* 0x040fe20000000000 */
[----:B------:R-:W4:Y:S01]  /*fce0*/  LDL R10, [R1+0x7c] ;  /* 0x00007c00010a7983 */ /* 0x000f220000100800 */
[C---:B------:R-:W-:Y:S02]  /*fcf0*/  VIADD R158, R204.reuse, 0xdaa66d2b ;  /* 0xdaa66d2bcc9e7836 */ /* 0x040fe40000000000 */
[C---:B------:R-:W-:Y:S01]  /*fd00*/  VIADD R157, R204.reuse, 0x78dde6e4 ;  /* 0x78dde6e4cc9d7836 */ /* 0x040fe20000000000 */
[----:B-1----:R-:W1:Y:S01]  /*fd10*/  SHFL.BFLY PT, R2, R100, 0x2, 0x1f ;  /* 0x0c401f0064027f89 */ /* 0x002e6200000e0000 */
[C---:B------:R-:W-:Y:S02]  /*fd20*/  VIADD R163, R205.reuse, 0xed9eba14 ;  /* 0xed9eba14cda37836 */ /* 0x040fe40000000000 */
[----:B------:R-:W-:Y:S01]  /*fd30*/  VIADD R159, R205, 0xa9066899 ;  /* 0xa9066899cd9f7836 */ /* 0x000fe20000000000 */
[----:B------:R-:W5:Y:S01]  /*fd40*/  S2R R220, SR_CTAID.X ;  /* 0x0000000000dc7919 */ /* 0x000f620000002500 */
[----:B------:R-:W-:Y:S03]  /*fd50*/  VIADD R162, R204, 0xb54cda56 ;  /* 0xb54cda56cca27836 */ /* 0x000fe60000000000 */
[----:B------:R-:W5:Y:S08]  /*fd60*/  SHFL.BFLY PT, R3, R0, 0x2, 0x1f ;  /* 0x0c401f0000037f89 */ /* 0x000f7000000e0000 */
[----:B------:R-:W-:Y:S01]  /*fd70*/  LDSM.16.MT88.4 R20, [R186+0xc000] ;  /* 0x00c00000ba14783b */ /* 0x000fe20000004200 */
[----:B-1----:R-:W-:Y:S07]  /*fd80*/  FMNMX.FTZ R100, R100, R2, !PT ;  /* 0x0000000264647209 */ /* 0x002fee0007810000 */
        /* <DEDUP_REMOVED lines=12> */
[----:B------:R-:W-:Y:S01]  /*fe50*/  FFMA.FTZ R18, R18, UR4, -R147 ;  /* 0x0000000412127c23 */ /* 0x000fe20008010893 */
[----:B------:R-:W-:Y:S10]  /*fe60*/  MUFU.EX2 R229, R12 ;  /* 0x0000000c00e57308 */ /* 0x000ff40000000800 */
[----:B------:R-:W-:Y:S10]  /*fe70*/  MUFU.EX2 R232, R15 ;  /* 0x0000000f00e87308 */ /* 0x000ff40000000800 */
[----:B------:R-:W1:Y:S10]  /*fe80*/  MUFU.EX2 R218, R11 ;  /* 0x0000000b00da7308 */ /* 0x000e740000000800 */
[----:B------:R-:W5:Y:S01]  /*fe90*/  MUFU.EX2 R231, R18 ;  /* 0x0000001200e77308 */ /* 0x000f620000000800 */
[----:B-1----:R-:W-:Y:S04]  /*fea0*/  F2FP.BF16.F32.PACK_AB R141, R229, R218 ;  /* 0x000000dae58d723e */ /* 0x002fe800000010ff */
[----:B------:R-:W-:Y:S02]  /*feb0*/  PRMT R103, R141, 0x7632, R103 ;  /* 0x000076328d677816 */ /* 0x000fe40000000067 */
[----:B-----5:R-:W-:Y:S04]  /*fec0*/  F2FP.BF16.F32.PACK_AB R145, R231, R232 ;  /* 0x000000e8e791723e */ /* 0x020fe800000010ff */
[----:B------:R-:W-:Y:S02]  /*fed0*/  PRMT R144, R145, 0x7632, R144 ;  /* 0x0000763291907816 */ /* 0x000fe40000000090 */
[----:B--2---:R-:W-:Y:S05]  /*fee0*/  LOP3.LUT R2, R140, R225, R205, 0x96, !PT ;  /* 0x000000e18c027212 */ /* 0x004fea00078e96cd */
[----:B------:R-:W-:Y:S05]  /*fef0*/  IMAD.WIDE.U32 R2, R2, -0x326172a9, RZ ;  /* 0xcd9e8d5702027825 */ /* 0x000fea00078e00ff */
[----:B------:R-:W-:Y:S02]  /*ff00*/  LOP3.LUT R6, R220, R149, R3, 0x96, !PT ;  /* 0x00000095dc067212 */ /* 0x000fe400078e9603 */
[----:B------:R-:W-:Y:S02]  /*ff10*/  LOP3.LUT R2, R227, R152, R2, 0x96, !PT ;  /* 0x00000098e3027212 */ /* 0x000fe400078e9602 */
[----:B------:R-:W-:Y:S01]  /*ff20*/  FMNMX.FTZ R3, R5, R0, !PT ;  /* 0x0000000005037209 */ /* 0x000fe20007810000 */
[----:B------:R-:W-:Y:S03]  /*ff30*/  IMAD.WIDE.U32 R6, R6, -0x2daee0ad, RZ ;  /* 0xd2511f5306067825 */ /* 0x000fe600078e00ff */
[C---:B------:R-:W-:Y:S01]  /*ff40*/  FSETP.NEU.FTZ.AND P0, PT, R3.reuse, -INF , PT ;  /* 0xff8000000300780b */ /* 0x040fe20003f1d000 */
[----:B------:R-:W-:Y:S01]  /*ff50*/  IMAD.WIDE.U32 R8, R2, -0x2daee0ad, RZ ;  /* 0xd2511f5302087825 */ /* 0x000fe200078e00ff */
[----:B---3--:R-:W-:Y:S03]  /*ff60*/  LOP3.LUT R4, R182, R156, R7, 0x96, !PT ;  /* 0x0000009cb6047212 */ /* 0x008fe600078e9607 */
[----:B------:R-:W-:Y:S01]  /*ff70*/  FMUL.FTZ R148, R3, UR4 ;  /* 0x0000000403947c20 */ /* 0x000fe20008410000 */
[----:B------:R-:W-:Y:S02]  /*ff80*/  FSEL R2, R100, RZ, P1 ;  /* 0x000000ff64027208 */ /* 0x000fe40000800000 */
[----:B------:R-:W-:Y:S01]  /*ff90*/  LOP3.LUT R7, R153, R6, R9, 0x96, !PT ;  /* 0x0000000699077212 */ /* 0x000fe200078e9609 */
[----:B------:R-:W-:Y:S01]  /*ffa0*/  IMAD.WIDE.U32 R4, R4, -0x326172a9, RZ ;  /* 0xcd9e8d5704047825 */ /* 0x000fe200078e00ff */
[----:B------:R-:W-:Y:S02]  /*ffb0*/  FSEL R148, R148, RZ, P0 ;  /* 0x000000ff94947208 */ /* 0x000fe40000000000 */
[----:B------:R-:W-:Y:S01]  /*ffc0*/  FSEL R0, R3, RZ, P0 ;  /* 0x000000ff03007208 */ /* 0x000fe20000000000 */
[----:B------:R-:W-:Y:S01]  /*ffd0*/  IMAD.WIDE.U32 R164, R7, -0x326172a9, RZ ;  /* 0xcd9e8d5707a47825 */ /* 0x000fe200078e00ff */
[----:B------:R-:W-:Y:S03]  /*ffe0*/  LOP3.LUT R6, R226, R158, R5, 0x96, !PT ;  /* 0x0000009ee2067212 */ /* 0x000fe600078e9605 */
[--C-:B------:R-:W-:Y:S01]  /*fff0*/  FFMA.FTZ R14, R14, UR4, -R148.reuse ;  /* 0x000000040e0e7c23 */ /* 0x100fe20008010894 */
[--C-:B------:R-:W-:Y:S01]  /*10000*/  FFMA.FTZ R13, R13, UR4, -R148.reuse ;  /* 0x000000040d0d7c23 */ /* 0x100fe20008010894 */
[----:B------:R-:W-:Y:S01]  /*10010*/  LOP3.LUT R4, R157, R4, R165, 0x96, !PT ;  /* 0x000000049d047212 */ /* 0x000fe200078e96a5 */
[----:B------:R-:W-:Y:S01]  /*10020*/  IMAD.WIDE.U32 R6, R6, -0x2daee0ad, RZ ;  /* 0xd2511f5306067825 */ /* 0x000fe200078e00ff */
[----:B------:R-:W-:Y:S03]  /*10030*/  MUFU.EX2 R222, R14 ;  /* 0x0000000e00de7308 */ /* 0x000fe60000000800 */
[--C-:B------:R-:W-:Y:S01]  /*10040*/  FFMA.FTZ R17, R17, UR4, -R148.reuse ;  /* 0x0000000411117c23 */ /* 0x100fe20008010894 */
[----:B------:R-:W-:Y:S01]  /*10050*/  IMAD.WIDE.U32 R166, R4, -0x2daee0ad, RZ ;  /* 0xd2511f5304a67825 */ /* 0x000fe200078e00ff */
[----:B------:R-:W-:Y:S05]  /*10060*/  LOP3.LUT R5, R163, R8, R7, 0x96, !PT ;  /* 0x00000008a3057212 */ /* 0x000fea00078e9607 */
[----:B------:R1:W2:Y:S01]  /*10070*/  MUFU.EX2 R228, R13 ;  /* 0x0000000d00e47308 */ /* 0x0002a20000000800 */
[----:B------:R-:W-:Y:S01]  /*10080*/  FFMA.FTZ R16, R16, UR4, -R148 ;  /* 0x0000000410107c23 */ /* 0x000fe20008010894 */
[----:B------:R-:W-:Y:S01]  /*10090*/  FADD.FTZ R2, -R2, R101 ;  /* 0x0000006502027221 */ /* 0x000fe20000010100 */
[----:B------:R-:W-:Y:S01]  /*100a0*/  LOP3.LUT R150, R159, R6, R167, 0x96, !PT ;  /* 0x000000069f967212 */ /* 0x000fe200078e96a7 */
[----:B------:R-:W-:Y:S06]  /*100b0*/  IMAD.WIDE.U32 R154, R5, -0x326172a9, RZ ;  /* 0xcd9e8d57059a7825 */ /* 0x000fec00078e00ff */
[----:B------:R-:W-:Y:S01]  /*100c0*/  MUFU.EX2 R230, R17 ;  /* 0x0000001100e67308 */ /* 0x000fe20000000800 */
[----:B------:R-:W-:Y:S01]  /*100d0*/  FADD.FTZ R0, -R0, R102 ;  /* 0x0000006600007221 */ /* 0x000fe20000010100 */
[----:B------:R-:W-:Y:S08]  /*100e0*/  IMAD.WIDE.U32 R150, R150, -0x326172a9, RZ ;  /* 0xcd9e8d5796967825 */ /* 0x000ff000078e00ff */
[----:B------:R-:W-:Y:S01]  /*100f0*/  MUFU.EX2 R233, R16 ;  /* 0x0000001000e97308 */ /* 0x000fe20000000800 */
[----:B------:R-:W-:Y:S01]  /*10100*/  FMUL.FTZ R2, R2, UR4 ;  /* 0x0000000402027c20 */ /* 0x000fe20008410000 */
[----:B------:R-:W-:Y:S01]  /*10110*/  IMAD.MOV.U32 R6, RZ, RZ, R150 ;  /* 0x000000ffff067224 */ /* 0x000fe200078e0096 */
[----:B------:R-:W-:Y:S01]  /*10120*/  LOP3.LUT R4, R162, R154, R151, 0x96, !PT ;  /* 0x0000009aa2047212 */ /* 0x000fe200078e9697 */
[----:B-1----:R-:W1:Y:S01]  /*10130*/  LDSM.16.MT88.4 R12, [R184+0xc000] ;  /* 0x00c00000b80c783b */ /* 0x002e620000004200 */
[----:B--2---:R-:W-:Y:S01]  /*10140*/  F2FP.BF16.F32.PACK_AB R142, R228, R222 ;  /* 0x000000dee48e723e */ /* 0x004fe200000010ff */
[----:B------:R-:W-:Y:S01]  /*10150*/  FMUL.FTZ R0, R0, UR4 ;  /* 0x0000000400007c20 */ /* 0x000fe20008410000 */
[C---:B------:R-:W-:Y:S03]  /*10160*/  LOP3.LUT R5, R4.reuse, 0xffff, RZ, 0xc0, !PT ;  /* 0x0000ffff04057812 */ /* 0x040fe600078ec0ff */
[----:B------:R-:W2:Y:S01]  /*10170*/  MUFU.EX2 R2, R2 ;  /* 0x0000000200027308 */ /* 0x000ea20000000800 */
[----:B------:R-:W-:Y:S01]  /*10180*/  LOP3.LUT R154, R4, 0xff, RZ, 0xc0, !PT ;  /* 0x000000ff049a7812 */ /* 0x000fe200078ec0ff */
[----:B------:R-:W-:Y:S01]  /*10190*/  VIADD R101, R184, 0xc040 ;  /* 0x0000c040b8657836 */ /* 0x000fe20000000000 */
[--C-:B------:R-:W-:Y:S07]  /*101a0*/  SHF.R.U32.HI R151, RZ, 0x8, R5.reuse ;  /* 0x00000008ff977819 */ /* 0x100fee0000011605 */
[----:B------:R-:W3:Y:S01]  /*101b0*/  MUFU.EX2 R0, R0 ;  /* 0x0000000000007308 */ /* 0x000ee20000000800 */
[----:B------:R-:W-:Y:S01]  /*101c0*/  PRMT R5, R4, 0x7632, R5 ;  /* 0x0000763204057816 */ /* 0x000fe20000000005 */
[----:B----4-:R-:W-:Y:S01]  /*101d0*/  @P2 VIADD R101, R10, 0xffffffc0 ;  /* 0xffffffc00a652836 */ /* 0x010fe20000000000 */
[----:B------:R-:W-:Y:S01]  /*101e0*/  PRMT R136, R154, 0x5410, R151 ;  /* 0x000054109a887816 */ /* 0x000fe20000000097 */
[----:B------:R-:W-:Y:S01]  /*101f0*/  VIADD R102, R140, 0x1 ;  /* 0x000000018c667836 */ /* 0x000fe20000000000 */
[----:B------:R-:W-:Y:S01]  /*10200*/  SHF.R.U32.HI R176, RZ, 0x18, R4 ;  /* 0x00000018ffb07819 */ /* 0x000fe20000011604 */
[----:B------:R-:W-:Y:S01]  /*10210*/  IMAD.IADD R160, R190, 0x1, R101 ;  /* 0x00000001bea07824 */ /* 0x000fe200078e0265 */
[----:B------:R-:W-:Y:S01]  /*10220*/  LOP3.LUT R167, R5, 0xff, RZ, 0xc0, !PT ;  /* 0x000000ff05a77812 */ /* 0x000fe200078ec0ff */
[----:B------:R-:W4:Y:S01]  /*10230*/  LDSM.16.MT88.4 R28, [R101] ;  /* 0x00000000651c783b */ /* 0x000f220000004200 */
[--C-:B------:R-:W-:Y:S01]  /*10240*/  HSET2.LE.AND R136, R136, R202.reuse, PT ;  /* 0x000000ca88887233 */ /* 0x100fe20003803000 */
[C---:B--2---:R-:W-:Y:S01]  /*10250*/  FMUL.FTZ R5, R2.reuse, R105 ;  /* 0x0000006902057220 */ /* 0x044fe20000410000 */
[----:B------:R-:W-:Y:S01]  /*10260*/  PRMT R137, R167, 0x5410, R176 ;  /* 0x00005410a7897816 */ /* 0x000fe200000000b0 */
[----:B------:R-:W-:Y:S01]  /*10270*/  FMUL.FTZ R8, R2, R108 ;  /* 0x0000006c02087220 */ /* 0x000fe20000410000 */
[----:B------:R-:W-:Y:S01]  /*10280*/  PRMT R215, R150, 0x7771, RZ ;  /* 0x0000777196d77816 */ /* 0x000fe200000000ff */
[----:B---3--:R-:W-:Y:S01]  /*10290*/  FMUL.FTZ R7, R0, R107 ;  /* 0x0000006b00077220 */ /* 0x008fe20000410000 */
[----:B------:R-:W-:Y:S01]  /*102a0*/  LOP3.LUT R138, R6, 0xff, RZ, 0xc0, !PT ;  /* 0x000000ff068a7812 */ /* 0x000fe200078ec0ff */
[----:B------:R-:W-:Y:S01]  /*102b0*/  FMUL.FTZ R9, R2, R109 ;  /* 0x0000006d02097220 */ /* 0x000fe20000410000 */
[----:B------:R-:W-:Y:S01]  /*102c0*/  PRMT R4, R141, 0x5410, R103 ;  /* 0x000054108d047816 */ /* 0x000fe20000000067 */
[----:B------:R-:W-:Y:S01]  /*102d0*/  FMUL.FTZ R10, R0, R110 ;  /* 0x0000006e000a7220 */ /* 0x000fe20000410000 */
[----:B------:R-:W-:Y:S01]  /*102e0*/  PRMT R216, R150, 0x7773, RZ ;  /* 0x0000777396d87816 */ /* 0x000fe200000000ff */
[----:B------:R-:W-:Y:S01]  /*102f0*/  FMUL.FTZ R11, R0, R111 ;  /* 0x0000006f000b7220 */ /* 0x000fe20000410000 */
[----:B------:R-:W-:Y:S01]  /*10300*/  PRMT R217, R150, 0x7772, RZ ;  /* 0x0000777296d97816 */ /* 0x000fe200000000ff */
[----:B------:R-:W-:Y:S01]  /*10310*/  FMUL.FTZ R16, R2, R116 ;  /* 0x0000007402107220 */ /* 0x000fe20000410000 */
[----:B------:R-:W-:Y:S01]  /*10320*/  PRMT R143, R142, 0x7632, R143 ;  /* 0x000076328e8f7816 */ /* 0x000fe2000000008f */
[----:B------:R-:W-:Y:S01]  /*10330*/  FMUL.FTZ R17, R2, R117 ;  /* 0x0000007502117220 */ /* 0x000fe20000410000 */
[----:B------:R-:W-:Y:S01]  /*10340*/  LOP3.LUT R136, R4, R136, RZ, 0xc0, !PT ;  /* 0x0000008804887212 */ /* 0x000fe200078ec0ff */
[----:B------:R-:W-:Y:S01]  /*10350*/  FMUL.FTZ R18, R0, R118 ;  /* 0x0000007600127220 */ /* 0x000fe20000410000 */
[----:B------:R-:W-:Y:S01]  /*10360*/  PRMT R138, R138, 0x5410, R215 ;  /* 0x000054108a8a7816 */ /* 0x000fe200000000d7 */
[C---:B------:R-:W-:Y:S01]  /*10370*/  FMUL.FTZ R19, R0.reuse, R119 ;  /* 0x0000007700137220 */ /* 0x040fe20000410000 */
[--C-:B------:R-:W-:Y:S01]  /*10380*/  HSET2.LE.AND R137, R137, R202.reuse, PT ;  /* 0x000000ca89897233 */ /* 0x100fe20003803000 */
[----:B------:R-:W-:Y:S01]  /*10390*/  LDSM.16.MT88.4 R108, [R184+0xe000] ;  /* 0x00e00000b86c783b */ /* 0x000fe20000004200 */
[----:B------:R-:W-:Y:S01]  /*103a0*/  PRMT R6, R217, 0x5410, R216 ;  /* 0x00005410d9067816 */ /* 0x000fe200000000d8 */
[----:B------:R-:W-:Y:S01]  /*103b0*/  FMUL.FTZ R27, R0, R127 ;  /* 0x0000007f001b7220 */ /* 0x000fe20000410000 */
[----:B------:R-:W-:Y:S01]  /*103c0*/  PRMT R4, R142, 0x5410, R143 ;  /* 0x000054108e047816 */ /* 0x000fe2000000008f */
[C---:B------:R-:W-:Y:S01]  /*103d0*/  FMUL.FTZ R24, R2.reuse, R124 ;  /* 0x0000007c02187220 */ /* 0x040fe20000410000 */
[----:B------:R-:W-:Y:S01]  /*103e0*/  F2FP.BF16.F32.PACK_AB R161, R233, R230 ;  /* 0x000000e6e9a1723e */ /* 0x000fe200000010ff */
[----:B------:R-:W-:Y:S01]  /*103f0*/  FMUL.FTZ R25, R2, R125 ;  /* 0x0000007d02197220 */ /* 0x000fe20000410000 */
[----:B------:R-:W-:Y:S01]  /*10400*/  LOP3.LUT R6, R6, 0xff00ff, RZ, 0xc0, !PT ;  /* 0x00ff00ff06067812 */ /* 0x000fe200078ec0ff */
[----:B------:R-:W-:Y:S01]  /*10410*/  FMUL.FTZ R26, R0, R126 ;  /* 0x0000007e001a7220 */ /* 0x000fe20000410000 */
[----:B------:R-:W-:Y:S01]  /*10420*/  LOP3.LUT R137, R4, R137, RZ, 0xc0, !PT ;  /* 0x0000008904897212 */ /* 0x000fe200078ec0ff */
[C---:B------:R-:W-:Y:S01]  /*10430*/  FMUL.FTZ R32, R2.reuse, R132 ;  /* 0x0000008402207220 */ /* 0x040fe20000410000 */
[--C-:B------:R-:W-:Y:S01]  /*10440*/  HSET2.LE.AND R138, R138, R202.reuse, PT ;  /* 0x000000ca8a8a7233 */ /* 0x100fe20003803000 */
[----:B------:R-:W-:Y:S01]  /*10450*/  FMUL.FTZ R33, R2, R133 ;  /* 0x0000008502217220 */ /* 0x000fe20000410000 */
[----:B------:R-:W-:Y:S01]  /*10460*/  PRMT R4, R145, 0x5410, R144 ;  /* 0x0000541091047816 */ /* 0x000fe20000000090 */
[C---:B------:R-:W-:Y:S01]  /*10470*/  FMUL.FTZ R34, R0.reuse, R134 ;  /* 0x0000008600227220 */ /* 0x040fe20000410000 */
[C---:B------:R-:W-:Y:S01]  /*10480*/  PRMT R146, R161.reuse, 0x7632, R146 ;  /* 0x00007632a1927816 */ /* 0x040fe20000000092 */
[C---:B------:R-:W-:Y:S01]  /*10490*/  FMUL.FTZ R35, R0.reuse, R135 ;  /* 0x0000008700237220 */ /* 0x040fe20000410000 */
[--C-:B------:R-:W-:Y:S01]  /*104a0*/  HSET2.LE.AND R139, R6, R202.reuse, PT ;  /* 0x000000ca068b7233 */ /* 0x100fe20003803000 */
        /* <DEDUP_REMOVED lines=8> */
[----:B------:R-:W-:Y:S01]  /*10530*/  FMUL.FTZ R4, R2, R104 ;  /* 0x0000006802047220 */ /* 0x000fe20000410000 */
[----:B------:R-:W2:Y:S01]  /*10540*/  LDL.LU R127, [R1+0x54] ;  /* 0x00005400017f7983 */ /* 0x000ea20000300800 */
[----:B------:R-:W-:Y:S01]  /*10550*/  ISETP.LE.U32.AND P6, PT, R154, UR6, PT ;  /* 0x000000069a007c0c */ /* 0x000fe2000bfc3070 */
[C---:B------:R-:W-:Y:S01]  /*10560*/  FMUL.FTZ R40, R2.reuse, R40 ;  /* 0x0000002802287220 */ /* 0x040fe20000410000 */
[----:B------:R-:W-:Y:S01]  /*10570*/  FMUL.FTZ R41, R2, R41 ;  /* 0x0000002902297220 */ /* 0x000fe20000410000 */
[----:B------:R-:W3:Y:S01]  /*10580*/  LDSM.16.MT88.4 R104, [R160] ;  /* 0x00000000a068783b */ /* 0x000ee20000004200 */
[----:B------:R-:W-:Y:S01]  /*10590*/  FMUL.FTZ R42, R0, R42 ;  /* 0x0000002a002a7220 */ /* 0x000fe20000410000 */
[C---:B-1----:R-:W-:Y:S05]  /*105a0*/  HMMA.16816.F32.BF16 R4, R136.reuse, R12, R4 ;  /* 0x0000000c8804723c */ /* 0x042fea0000041804 */
[C---:B------:R-:W-:Y:S01]  /*105b0*/  FMUL.FTZ R12, R2.reuse, R112 ;  /* 0x00000070020c7220 */ /* 0x040fe20000410000 */
[----:B------:R-:W-:Y:S01]  /*105c0*/  FMUL.FTZ R13, R2, R113 ;  /* 0x00000071020d7220 */ /* 0x000fe20000410000 */
[C---:B------:R-:W-:Y:S01]  /*105d0*/  FMUL.FTZ R43, R0.reuse, R43 ;  /* 0x0000002b002b7220 */ /* 0x040fe20000410000 */
[C---:B------:R-:W-:Y:S03]  /*105e0*/  HMMA.16816.F32.BF16 R8, R136.reuse, R14, R8 ;  /* 0x0000000e8808723c */ /* 0x040fe60000041808 */
        /* <DEDUP_REMOVED lines=8> */
[C---:B------:R-:W-:Y:S03]  /*10670*/  HMMA.16816.F32.BF16 R12, R136.reuse, R20, R12 ;  /* 0x00000014880c723c */ /* 0x040fe6000004180c */
[C---:B------:R-:W-:Y:S01]  /*10680*/  FMUL.FTZ R20, R2.reuse, R120 ;  /* 0x0000007802147220 */ /* 0x040fe20000410000 */
[C---:B------:R-:W-:Y:S01]  /*10690*/  FMUL.FTZ R21, R2.reuse, R121 ;  /* 0x0000007902157220 */ /* 0x040fe20000410000 */
[----:B------:R-:W-:Y:S01]  /*106a0*/  FMUL.FTZ R49, R2, R49 ;  /* 0x0000003102317220 */ /* 0x000fe20000410000 */
[C---:B------:R-:W-:Y:S01]  /*106b0*/  FMUL.FTZ R50, R0.reuse, R50 ;  /* 0x0000003200327220 */ /* 0x040fe20000410000 */
[C---:B------:R-:W-:Y:S01]  /*106c0*/  FMUL.FTZ R51, R0.reuse, R51 ;  /* 0x0000003300337220 */ /* 0x040fe20000410000 */
[C---:B------:R-:W-:Y:S03]  /*106d0*/  HMMA.16816.F32.BF16 R16, R136.reuse, R22, R16 ;  /* 0x000000168810723c */ /* 0x040fe60000041810 */
[C---:B------:R-:W-:Y:S01]  /*106e0*/  FMUL.FTZ R23, R0.reuse, R123 ;  /* 0x0000007b00177220 */ /* 0x040fe20000410000 */
[----:B------:R-:W-:Y:S01]  /*106f0*/  FMUL.FTZ R22, R0, R122 ;  /* 0x0000007a00167220 */ /* 0x000fe20000410000 */
[----:B------:R1:W5:Y:S01]  /*10700*/  LDL.S16 R123, [R1+0x30] ;  /* 0x00003000017b7983 */ /* 0x0003620000100600 */
[C---:B------:R-:W-:Y:S01]  /*10710*/  FMUL.FTZ R52, R2.reuse, R52 ;  /* 0x0000003402347220 */ /* 0x040fe20000410000 */
[----:B------:R-:W-:Y:S01]  /*10720*/  FMUL.FTZ R53, R2, R53 ;  /* 0x0000003502357220 */ /* 0x000fe20000410000 */
[C---:B------:R-:W-:Y:S01]  /*10730*/  FMUL.FTZ R54, R0.reuse, R54 ;  /* 0x0000003600367220 */ /* 0x040fe20000410000 */
[----:B------:R-:W-:Y:S01]  /*10740*/  FMUL.FTZ R55, R0, R55 ;  /* 0x0000003700377220 */ /* 0x000fe20000410000 */
[C---:B------:R-:W-:Y:S01]  /*10750*/  FMUL.FTZ R56, R2.reuse, R56 ;  /* 0x0000003802387220 */ /* 0x040fe20000410000 */
[C---:B----4-:R-:W-:Y:S03]  /*10760*/  HMMA.16816.F32.BF16 R20, R136.reuse, R28, R20 ;  /* 0x0000001c8814723c */ /* 0x050fe60000041814 */
        /* <DEDUP_REMOVED lines=8> */
[----:B------:R-:W-:Y:S01]  /*107f0*/  LOP3.LUT R102, R225, R205, R102, 0x96, !PT ;  /* 0x000000cde1667212 */ /* 0x000fe200078e9666 */
        /* <DEDUP_REMOVED lines=44> */
[----:B------:R-:W-:Y:S01]  /*10ac0*/  FMUL.FTZ R95, R0, R95 ;  /* 0x0000005f005f7220 */ /* 0x000fe20000410000 */
[C---:B---3--:R-:W-:Y:S03]  /*10ad0*/  HMMA.16816.F32.BF16 R52, R136.reuse, R104, R52 ;  /* 0x000000688834723c */ /* 0x048fe60000041834 */
[----:B------:R-:W-:Y:S04]  /*10ae0*/  IMAD.WIDE.U32 R104, R102, -0x326172a9, RZ ;  /* 0xcd9e8d5766687825 */ /* 0x000fe800078e00ff */
[C---:B------:R-:W-:Y:S01]  /*10af0*/  FMUL.FTZ R96, R2.reuse, R96 ;  /* 0x0000006002607220 */ /* 0x040fe20000410000 */
[----:B------:R-:W-:Y:S01]  /*10b00*/  FMUL.FTZ R97, R2, R97 ;  /* 0x0000006102617220 */ /* 0x000fe20000410000 */
[C---:B------:R-:W-:Y:S01]  /*10b10*/  FMUL.FTZ R98, R0.reuse, R98 ;  /* 0x0000006200627220 */ /* 0x040fe20000410000 */
[C---:B------:R-:W-:Y:S03]  /*10b20*/  HMMA.16816.F32.BF16 R56, R136.reuse, R106, R56 ;  /* 0x0000006a8838723c */ /* 0x040fe60000041838 */
[----:B------:R-:W-:Y:S01]  /*10b30*/  LOP3.LUT R102, R227, R152, R104, 0x96, !PT ;  /* 0x00000098e3667212 */ /* 0x000fe200078e9668 */
[----:B------:R-:W-:Y:S01]  /*10b40*/  FMUL.FTZ R99, R0, R99 ;  /* 0x0000006300637220 */ /* 0x000fe20000410000 */
[----:B------:R-:W-:Y:S01]  /*10b50*/  IMAD.MOV.U32 R134, RZ, RZ, R181 ;  /* 0x000000ffff867224 */ /* 0x000fe200078e00b5 */
[----:B------:R-:W-:Y:S02]  /*10b60*/  PRMT R150, R150, 0x7770, RZ ;  /* 0x0000777096967816 */ /* 0x000fe400000000ff */
[C---:B----4-:R-:W-:Y:S03]  /*10b70*/  HMMA.16816.F32.BF16 R60, R136.reuse, R108, R60 ;  /* 0x0000006c883c723c */ /* 0x050fe6000004183c */
[----:B------:R-:W-:Y:S01]  /*10b80*/  LOP3.LUT R108, R220, R149, R105, 0x96, !PT ;  /* 0x00000095dc6c7212 */ /* 0x000fe200078e9669 */
[----:B------:R-:W-:Y:S01]  /*10b90*/  IMAD.WIDE.U32 R118, R102, -0x2daee0ad, RZ ;  /* 0xd2511f5366767825 */ /* 0x000fe200078e00ff */
[----:B------:R-:W3:Y:S01]  /*10ba0*/  LDSM.16.MT88.4 R104, [R186+0x10000] ;  /* 0x01000000ba68783b */ /* 0x000ee20000004200 */
[----:B------:R-:W-:Y:S02]  /*10bb0*/  ISETP.LE.U32.AND P4, PT, R150, UR6, PT ;  /* 0x0000000696007c0c */ /* 0x000fe4000bf83070 */
[C---:B------:R-:W-:Y:S03]  /*10bc0*/  HMMA.16816.F32.BF16 R64, R136.reuse, R110, R64 ;  /* 0x0000006e8840723c */ /* 0x040fe60000041840 */
[----:B------:R-:W-:Y:S05]  /*10bd0*/  IMAD.WIDE.U32 R108, R108, -0x2daee0ad, RZ ;  /* 0xd2511f536c6c7825 */ /* 0x000fea00078e00ff */
[C---:B-1----:R-:W-:Y:S03]  /*10be0*/  HMMA.16816.F32.BF16 R68, R136.reuse, R112, R68 ;  /* 0x000000708844723c */ /* 0x042fe60000041844 */
[----:B------:R-:W-:Y:S02]  /*10bf0*/  LOP3.LUT R102, R182, R156, R109, 0x96, !PT ;  /* 0x0000009cb6667212 */ /* 0x000fe400078e966d */
[----:B------:R-:W-:Y:S02]  /*10c00*/  LOP3.LUT R108, R153, R108, R119, 0x96, !PT ;  /* 0x0000006c996c7212 */ /* 0x000fe400078e9677 */
[----:B------:R4:W4:Y:S01]  /*10c10*/  LDL.S16 R119, [R1+0x34] ;  /* 0x0000340001777983 */ /* 0x0009220000100600 */
[C---:B------:R-:W-:Y:S03]  /*10c20*/  HMMA.16816.F32.BF16 R72, R136.reuse, R114, R72 ;  /* 0x000000728848723c */ /* 0x040fe60000041848 */
[----:B------:R-:W-:Y:S04]  /*10c30*/  IMAD.WIDE.U32 R112, R108, -0x326172a9, RZ ;  /* 0xcd9e8d576c707825 */ /* 0x000fe800078e00ff */
[----:B------:R-:W-:Y:S01]  /*10c40*/  FFMA.FTZ R115, R169, UR4, -R147 ;  /* 0x00000004a9737c23 */ /* 0x000fe20008010893 */
[----:B------:R-:W1:Y:S01]  /*10c50*/  LDSM.16.MT88.4 R108, [R101+0x4000] ;  /* 0x00400000656c783b */ /* 0x000e620000004200 */
[----:B------:R-:W-:Y:S02]  /*10c60*/  IMAD.WIDE.U32 R116, R102, -0x326172a9, RZ ;  /* 0xcd9e8d5766747825 */ /* 0x000fe400078e00ff */
[----:B------:R1:W-:Y:S02]  /*10c70*/  MUFU.EX2 R219, R115 ;  /* 0x0000007300db7308 */ /* 0x0003e40000000800 */
[----:B------:R-:W-:Y:S01]  /*10c80*/  VIADD R114, R205, 0x646e171e ;  /* 0x646e171ecd727836 */ /* 0x000fe20000000000 */
[----:B------:R-:W-:Y:S02]  /*10c90*/  LOP3.LUT R102, R226, R158, R117, 0x96, !PT ;  /* 0x0000009ee2667212 */ /* 0x000fe400078e9675 */
[----:B------:R-:W-:Y:S03]  /*10ca0*/  LOP3.LUT R116, R157, R116, R113, 0x96, !PT ;  /* 0x000000749d747212 */ /* 0x000fe600078e9671 */
[----:B------:R-:W-:Y:S01]  /*10cb0*/  IMAD.WIDE.U32 R120, R102, -0x2daee0ad, RZ ;  /* 0xd2511f5366787825 */ /* 0x000fe200078e00ff */
[C---:B---3--:R-:W-:Y:S03]  /*10cc0*/  HMMA.16816.F32.BF16 R76, R136.reuse, R104, R76 ;  /* 0x00000068884c723c */ /* 0x048fe6000004184c */
[----:B------:R-:W-:Y:S01]  /*10cd0*/  IMAD.WIDE.U32 R116, R116, -0x2daee0ad, RZ ;  /* 0xd2511f5374747825 */ /* 0x000fe200078e00ff */
[----:B------:R-:W-:Y:S03]  /*10ce0*/  LOP3.LUT R113, R163, R118, R121, 0x96, !PT ;  /* 0x00000076a3717212 */ /* 0x000fe600078e9679 */
[----:B------:R-:W-:Y:S01]  /*10cf0*/  VIADD R102, R204, 0x1715609d ;  /* 0x1715609dcc667836 */ /* 0x000fe20000000000 */
[C---:B------:R-:W-:Y:S03]  /*10d00*/  HMMA.16816.F32.BF16 R80, R136.reuse, R106, R80 ;  /* 0x0000006a8850723c */ /* 0x040fe60000041850 */
[----:B------:R-:W-:Y:S01]  /*10d10*/  LOP3.LUT R120, R159, R120, R117, 0x96, !PT ;  /* 0x000000789f787212 */ /* 0x000fe200078e9675 */
[----:B------:R-:W-:Y:S01]  /*10d20*/  IMAD.WIDE.U32 R104, R113, -0x326172a9, RZ ;  /* 0xcd9e8d5771687825 */ /* 0x000fe200078e00ff */
[----:B------:R-:W-:Y:S03]  /*10d30*/  LOP3.LUT R113, R102, R164, R155, 0x96, !PT ;  /* 0x000000a466717212 */ /* 0x000fe600078e969b */
[----:B------:R-:W-:Y:S01]  /*10d40*/  IMAD.WIDE.U32 R120, R120, -0x326172a9, RZ ;  /* 0xcd9e8d5778787825 */ /* 0x000fe200078e00ff */
[----:B------:R-:W-:Y:S03]  /*10d50*/  LOP3.LUT R117, R102, R112, R105, 0x96, !PT ;  /* 0x0000007066757212 */ /* 0x000fe600078e9669 */
[----:B------:R-:W-:Y:S01]  /*10d60*/  FFMA.FTZ R102, R168, UR4, -R147 ;  /* 0x00000004a8667c23 */ /* 0x000fe20008010893 */
[----:B------:R-:W-:Y:S01]  /*10d70*/  IMAD.WIDE.U32 R112, R113, -0x2daee0ad, RZ ;  /* 0xd2511f5371707825 */ /* 0x000fe200078e00ff */
[----:B------:R-:W-:Y:S02]  /*10d80*/  LOP3.LUT R126, R162, R104, R121, 0x96, !PT ;  /* 0x00000068a27e7212 */ /* 0x000fe400078e9679 */
[----:B------:R-:W3:Y:S01]  /*10d90*/  LDSM.16.MT88.4 R104, [R160+0x4000] ;  /* 0x00400000a068783b */ /* 0x000ee20000004200 */
[C---:B-1----:R-:W-:Y:S01]  /*10da0*/  HMMA.16816.F32.BF16 R84, R136.reuse, R108, R84 ;  /* 0x0000006c8854723c */ /* 0x042fe20000041854 */
[----:B------:R1:W3:Y:S02]  /*10db0*/  MUFU.EX2 R169, R102 ;  /* 0x0000006600a97308 */ /* 0x0002e40000000800 */
[----:B------:R-:W-:Y:S04]  /*10dc0*/  IMAD.WIDE.U32 R128, R117, -0x2daee0ad, RZ ;  /* 0xd2511f5375807825 */ /* 0x000fe800078e00ff */
[----:B------:R-:W-:Y:S02]  /*10dd0*/  FFMA.FTZ R108, R174, UR4, -R148 ;  /* 0x00000004ae6c7c23 */ /* 0x000fe40008010894 */
[----:B------:R-:W3:Y:S01]  /*10de0*/  LDC R174, c[0x0][0x448] ;  /* 0x00011200ffae7b82 */ /* 0x000ee20000000800 */
[----:B------:R-:W-:Y:S01]  /*10df0*/  PRMT R182, R112, 0x7773, RZ ;  /* 0x0000777370b67816 */ /* 0x000fe200000000ff */
[C---:B------:R-:W-:Y:S03]  /*10e00*/  HMMA.16816.F32.BF16 R88, R136.reuse, R110, R88 ;  /* 0x0000006e8858723c */ /* 0x040fe60000041858 */
[----:B------:R-:W-:Y:S01]  /*10e10*/  LOP3.LUT R168, R114, R116, R129, 0x96, !PT ;  /* 0x0000007472a87212 */ /* 0x000fe200078e9681 */
[----:B------:R-:W-:Y:S01]  /*10e20*/  IMAD.MOV.U32 R115, RZ, RZ, R112 ;  /* 0x000000ffff737224 */ /* 0x000fe200078e0070 */
[----:B------:R-:W-:Y:S01]  /*10e30*/  PRMT R183, R112, 0x7772, RZ ;  /* 0x0000777270b77816 */ /* 0x000fe200000000ff */
[----:B------:R-:W-:Y:S01]  /*10e40*/  IMAD.MOV.U32 R162, RZ, RZ, R251 ;  /* 0x000000ffffa27224 */ /* 0x000fe200078e00fb */
[----:B-1----:R-:W-:Y:S01]  /*10e50*/  LOP3.LUT R102, R114, R166, R113, 0x96, !PT ;  /* 0x000000a672667212 */ /* 0x002fe200078e9671 */
[----:B------:R-:W-:Y:S01]  /*10e60*/  IMAD.MOV.U32 R163, RZ, RZ, R223 ;  /* 0x000000ffffa37224 */ /* 0x000fe200078e00df */
[----:B------:R-:W-:Y:S01]  /*10e70*/  PRMT R181, R112, 0x7771, RZ ;  /* 0x0000777170b57816 */ /* 0x000fe200000000ff */
[----:B------:R-:W-:Y:S01]  /*10e80*/  FFMA.FTZ R113, R170, UR4, -R148 ;  /* 0x00000004aa717c23 */ /* 0x000fe20008010894 */
[----:B------:R-:W-:Y:S01]  /*10e90*/  LOP3.LUT R130, R102, 0xff, RZ, 0xc0, !PT ;  /* 0x000000ff66827812 */ /* 0x000fe200078ec0ff */
[----:B------:R1:W-:Y:S01]  /*10ea0*/  MUFU.EX2 R170, R108 ;  /* 0x0000006c00aa7308 */ /* 0x0003e20000000800 */
[----:B------:R-:W-:Y:S01]  /*10eb0*/  SHF.R.U32.HI R131, RZ, 0x18, R102 ;  /* 0x00000018ff837819 */ /* 0x000fe20000011666 */
[--C-:B------:R-:W-:Y:S01]  /*10ec0*/  FFMA.FTZ R109, R173, UR4, -R147.reuse ;  /* 0x00000004ad6d7c23 */ /* 0x100fe20008010893 */
[----:B------:R-:W-:Y:S07]  /*10ed0*/  PRMT R122, R112, 0x7770, RZ ;  /* 0x00007770707a7816 */ /* 0x000fee00000000ff */
[----:B------:R1:W1:Y:S01]  /*10ee0*/  MUFU.EX2 R166, R113 ;  /* 0x0000007100a67308 */ /* 0x0002620000000800 */
[----:B------:R-:W-:Y:S02]  /*10ef0*/  LOP3.LUT R173, R126, 0xff, RZ, 0xc0, !PT ;  /* 0x000000ff7ead7812 */ /* 0x000fe400078ec0ff */
[----:B------:R-:W-:Y:S01]  /*10f00*/  ISETP.LE.U32.AND P1, PT, R122, UR6, PT ;  /* 0x000000067a007c0c */ /* 0x000fe2000bf23070 */
[--C-:B------:R-:W-:Y:S06]  /*10f10*/  FFMA.FTZ R122, R187, UR4, -R147.reuse ;  /* 0x00000004bb7a7c23 */ /* 0x100fec0008010893 */
[----:B------:R1:W-:Y:S01]  /*10f20*/  MUFU.EX2 R221, R109 ;  /* 0x0000006d00dd7308 */ /* 0x0003e20000000800 */
[----:B---3--:R-:W-:Y:S01]  /*10f30*/  IMAD.SHL.U32 R174, R174, 0x8, RZ ;  /* 0x00000008aeae7824 */ /* 0x008fe200078e00ff */
[----:B------:R-:W-:Y:S01]  /*10f40*/  F2FP.BF16.F32.PACK_AB R124, R219, R169 ;  /* 0x000000a9db7c723e */ /* 0x000fe200000010ff */
[----:B-1----:R-:W-:Y:S03]  /*10f50*/  FFMA.FTZ R108, R172, UR4, -R147 ;  /* 0x00000004ac6c7c23 */ /* 0x002fe60008010893 */
[----:B------:R-:W-:Y:S02]  /*10f60*/  LEA R164, P0, R174, R162, 0x1 ;  /* 0x000000a2aea47211 */ /* 0x000fe400078008ff */
[----:B------:R-:W-:Y:S01]  /*10f70*/  PRMT R125, R124, 0x7632, R125 ;  /* 0x000076327c7d7816 */ /* 0x000fe2000000007d */
[--C-:B------:R-:W-:Y:S01]  /*10f80*/  FFMA.FTZ R113, R171, UR4, -R148.reuse ;  /* 0x00000004ab717c23 */ /* 0x100fe20008010894 */
[C---:B------:R-:W-:Y:S01]  /*10f90*/  HMMA.16816.F32.BF16 R92, R136.reuse, R104, R92 ;  /* 0x00000068885c723c */ /* 0x040fe2000004185c */
[----:B------:R-:W1:Y:S02]  /*10fa0*/  MUFU.EX2 R225, R108 ;  /* 0x0000006c00e17308 */ /* 0x000e640000000800 */
[----:B------:R-:W-:Y:S01]  /*10fb0*/  LEA.HI.X.SX32 R165, R174, R163, 0x1, P0 ;  /* 0x000000a3aea57211 */ /* 0x000fe200000f0eff */
[----:B------:R-:W-:Y:S07]  /*10fc0*/  FFMA.FTZ R109, R175, UR4, -R148 ;  /* 0x00000004af6d7c23 */ /* 0x000fee0008010894 */
[----:B------:R3:W-:Y:S01]  /*10fd0*/  MUFU.EX2 R220, R113 ;  /* 0x0000007100dc7308 */ /* 0x0007e20000000800 */
[----:B------:R-:W-:Y:S01]  /*10fe0*/  LOP3.LUT R104, R102, 0xffff, RZ, 0xc0, !PT ;  /* 0x0000ffff66687812 */ /* 0x000fe200078ec0ff */
[----:B------:R-:W-:Y:S01]  /*10ff0*/  IMAD.MOV.U32 R171, RZ, RZ, R134 ;  /* 0x000000ffffab7224 */ /* 0x000fe200078e0086 */
[----:B------:R-:W-:Y:S01]  /*11000*/  HMMA.16816.F32.BF16 R96, R136, R106, R96 ;  /* 0x0000006a8860723c */ /* 0x000fe20000041860 */
[----:B------:R-:W4:Y:S06]  /*11010*/  LDL.LU R136, [R1+0x58] ;  /* 0x0000580001887983 */ /* 0x000f2c0000300800 */
[----:B------:R-:W2:Y:S01]  /*11020*/  MUFU.EX2 R224, R109 ;  /* 0x0000006d00e07308 */ /* 0x000ea20000000800 */
[----:B------:R-:W-:Y:S01]  /*11030*/  SHF.R.U32.HI R121, RZ, 0x8, R104 ;  /* 0x00000008ff797819 */ /* 0x000fe20000011668 */
[--C-:B------:R-:W-:Y:S01]  /*11040*/  FFMA.FTZ R139, R180, UR4, -R147.reuse ;  /* 0x00000004b48b7c23 */ /* 0x100fe20008010893 */
[----:B------:R1:W4:Y:S01]  /*11050*/  LDL.S16 R129, [R1+0x2c] ;  /* 0x00002c0001817983 */ /* 0x0003220000100600 */
[----:B------:R-:W-:Y:S01]  /*11060*/  PRMT R106, R102, 0x7632, R106 ;  /* 0x00007632666a7816 */ /* 0x000fe2000000006a */
[----:B------:R-:W-:Y:S01]  /*11070*/  FFMA.FTZ R138, R179, UR4, -R147 ;  /* 0x00000004b38a7c23 */ /* 0x000fe20008010893 */
[----:B------:R-:W-:Y:S01]  /*11080*/  PRMT R104, R130, 0x5410, R121 ;  /* 0x0000541082687816 */ /* 0x000fe20000000079 */
[----:B------:R-:W-:Y:S01]  /*11090*/  FFMA.FTZ R134, R212, UR4, -R148 ;  /* 0x00000004d4867c23 */ /* 0x000fe20008010894 */
[----:B------:R-:W-:Y:S01]  /*110a0*/  PRMT R105, R183, 0x5410, R182 ;  /* 0x00005410b7697816 */ /* 0x000fe200000000b6 */
[----:B------:R-:W-:Y:S01]  /*110b0*/  FFMA.FTZ R137, R207, UR4, -R148 ;  /* 0x00000004cf897c23 */ /* 0x000fe20008010894 */
[----:B------:R-:W-:Y:S01]  /*110c0*/  LOP3.LUT R133, R106, 0xff, RZ, 0xc0, !PT ;  /* 0x000000ff6a857812 */ /* 0x000fe200078ec0ff */
[----:B------:R-:W-:Y:S01]  /*110d0*/  IMAD.MOV.U32 R251, RZ, RZ, R171 ;  /* 0x000000fffffb7224 */ /* 0x000fe200078e00ab */
[----:B------:R-:W-:Y:S02]  /*110e0*/  F2FP.BF16.F32.PACK_AB R132, R170, R166 ;  /* 0x000000a6aa84723e */ /* 0x000fe400000010ff */
[----:B------:R-:W-:Y:S02]  /*110f0*/  LOP3.LUT R107, R105, 0xff00ff, RZ, 0xc0, !PT ;  /* 0x00ff00ff696b7812 */ /* 0x000fe400078ec0ff */
[----:B------:R-:W-:Y:S02]  /*11100*/  PRMT R105, R133, 0x5410, R131 ;  /* 0x0000541085697816 */ /* 0x000fe40000000083 */
[--C-:B------:R-:W-:Y:S02]  /*11110*/  HSET2.LE.AND R104, R104, R202.reuse, PT ;  /* 0x000000ca68687233 */ /* 0x100fe40003803000 */
[----:B------:R-:W-:Y:S02]  /*11120*/  LOP3.LUT R106, R115, 0xff, RZ, 0xc0, !PT ;  /* 0x000000ff736a7812 */ /* 0x000fe400078ec0ff */
[----:B------:R-:W-:Y:S01]  /*11130*/  PRMT R102, R124, 0x5410, R125 ;  /* 0x000054107c667816 */ /* 0x000fe2000000007d */
[----:B---3--:R-:W-:Y:S01]  /*11140*/  LDSM.16.MT88.4 R112, [R186+0xc800] ;  /* 0x00c80000ba70783b */ /* 0x008fe20000004200 */
[----:B------:R-:W-:Y:S02]  /*11150*/  PRMT R140, R132, 0x7632, R140 ;  /* 0x00007632848c7816 */ /* 0x000fe4000000008c */
[----:B-1----:R-:W-:Y:S02]  /*11160*/  F2FP.BF16.F32.PACK_AB R157, R225, R221 ;  /* 0x000000dde19d723e */ /* 0x002fe400000010ff */
[----:B------:R-:W-:Y:S02]  /*11170*/  LOP3.LUT R104, R102, R104, RZ, 0xc0, !PT ;  /* 0x0000006866687212 */ /* 0x000fe400078ec0ff */
[--C-:B------:R-:W-:Y:S02]  /*11180*/  HSET2.LE.AND R105, R105, R202.reuse, PT ;  /* 0x000000ca69697233 */ /* 0x100fe40003803000 */
[----:B------:R-:W-:Y:S02]  /*11190*/  PRMT R106, R106, 0x5410, R181 ;  /* 0x000054106a6a7816 */ /* 0x000fe400000000b5 */
[----:B------:R-:W-:Y:S02]  /*111a0*/  PRMT R102, R132, 0x5410, R140 ;  /* 0x0000541084667816 */ /* 0x000fe4000000008c */
[C---:B------:R-:W-:Y:S02]  /*111b0*/  PRMT R156, R157.reuse, 0x7632, R156 ;  /* 0x000076329d9c7816 */ /* 0x040fe4000000009c */
[----:B--2---:R-:W-:Y:S02]  /*111c0*/  F2FP.BF16.F32.PACK_AB R159, R224, R220 ;  /* 0x000000dce09f723e */ /* 0x004fe400000010ff */
[----:B------:R-:W-:Y:S02]  /*111d0*/  LOP3.LUT R105, R102, R105, RZ, 0xc0, !PT ;  /* 0x0000006966697212 */ /* 0x000fe400078ec0ff */
[--C-:B------:R-:W-:Y:S02]  /*111e0*/  HSET2.LE.AND R106, R106, R202.reuse, PT ;  /* 0x000000ca6a6a7233 */ /* 0x100fe40003803000 */
[----:B------:R-:W-:Y:S02]  /*111f0*/  PRMT R102, R157, 0x5410, R156 ;  /* 0x000054109d667816 */ /* 0x000fe4000000009c */
[C---:B------:R-:W-:Y:S02]  /*11200*/  PRMT R158, R159.reuse, 0x7632, R158 ;  /* 0x000076329f9e7816 */ /* 0x040fe4000000009e */
[----:B------:R-:W-:Y:S02]  /*11210*/  LOP3.LUT R106, R102, R106, RZ, 0xc0, !PT ;  /* 0x0000006a666a7212 */ /* 0x000fe400078ec0ff */
[----:B------:R-:W-:Y:S02]  /*11220*/  HSET2.LE.AND R107, R107, R202, PT ;  /* 0x000000ca6b6b7233 */ /* 0x000fe40003803000 */
[----:B------:R-:W-:Y:S02]  /*11230*/  PRMT R102, R159, 0x5410, R158 ;  /* 0x000054109f667816 */ /* 0x000fe4000000009e */
[----:B------:R-:W-:Y:S01]  /*11240*/  LOP3.LUT R108, R151, 0xffff, RZ, 0xc0, !PT ;  /* 0x0000ffff976c7812 */ /* 0x000fe200078ec0ff */
[----:B------:R-:W-:Y:S01]  /*11250*/  FFMA.FTZ R127, R2, R127, R218 ;  /* 0x0000007f027f7223 */ /* 0x000fe200000100da */
[----:B------:R-:W-:Y:S02]  /*11260*/  LOP3.LUT R107, R102, R107, RZ, 0xc0, !PT ;  /* 0x0000006b666b7212 */ /* 0x000fe400078ec0ff */
[----:B------:R-:W-:Y:S02]  /*11270*/  ISETP.LE.U32.AND P5, PT, R108, UR6, PT ;  /* 0x000000066c007c0c */ /* 0x000fe4000bfa3070 */
[----:B------:R-:W1:Y:S01]  /*11280*/  LDSM.16.MT88.4 R108, [R184+0xc800] ;  /* 0x00c80000b86c783b */ /* 0x000e620000004200 */
[----:B------:R-:W-:Y:S02]  /*11290*/  PRMT R171, R128, 0x7772, RZ ;  /* 0x0000777280ab7816 */ /* 0x000fe400000000ff */
[----:B------:R-:W-:Y:S02]  /*112a0*/  LOP3.LUT R2, R121, 0xffff, RZ, 0xc0, !PT ;  /* 0x0000ffff79027812 */ /* 0x000fe400078ec0ff */
[----:B------:R-:W-:Y:S02]  /*112b0*/  PRMT R179, R120, 0x7772, RZ ;  /* 0x0000777278b37816 */ /* 0x000fe400000000ff */
[----:B------:R-:W-:Y:S02]  /*112c0*/  ISETP.LE.U32.AND P0, PT, R2, UR6, PT ;  /* 0x0000000602007c0c */ /* 0x000fe4000bf03070 */
[----:B------:R-:W-:Y:S02]  /*112d0*/  LOP3.LUT R2, R126, 0xffff, RZ, 0xc0, !PT ;  /* 0x0000ffff7e027812 */ /* 0x000fe400078ec0ff */
[----:B------:R-:W-:Y:S02]  /*112e0*/  PRMT R180, R120, 0x7773, RZ ;  /* 0x0000777378b47816 */ /* 0x000fe400000000ff */
[----:B------:R-:W-:Y:S01]  /*112f0*/  SHF.R.U32.HI R2, RZ, 0x8, R2 ;  /* 0x00000008ff027819 */ /* 0x000fe20000011602 */
[----:B-----5:R-:W-:Y:S05]  /*11300*/  @!P5 HFMA2.BF16_V2 R123, -RZ.H0_H0, RZ.H0_H0, -R103.H0_H0 ;  /* 0x200000ffff7bd231 */ /* 0x020fea0000340967 */
[----:B------:R-:W-:Y:S01]  /*11310*/  PRMT R121, R123, 0x7610, R121 ;  /* 0x000076107b797816 */ /* 0x000fe20000000079 */
[C---:B-1----:R-:W-:Y:S05]  /*11320*/  HMMA.16816.F32.BF16 R4, R104.reuse, R108, R4 ;  /* 0x0000006c6804723c */ /* 0x042fea0000041804 */
[----:B------:R-:W-:Y:S03]  /*11330*/  @!P5 PRMT R103, R121, 0x5410, RZ ;  /* 0x000054107967d816 */ /* 0x000fe600000000ff */
[C---:B------:R-:W-:Y:S01]  /*11340*/  HMMA.16816.F32.BF16 R8, R104.reuse, R110, R8 ;  /* 0x0000006e6808723c */ /* 0x040fe20000041808 */
[----:B------:R-:W1:Y:S07]  /*11350*/  LDSM.16.MT88.4 R108, [R101+0x800] ;  /* 0x00080000656c783b */ /* 0x000e6e0000004200 */
[C---:B------:R-:W-:Y:S01]  /*11360*/  HMMA.16816.F32.BF16 R12, R104.reuse, R112, R12 ;  /* 0x00000070680c723c */ /* 0x040fe2000004180c */
[----:B------:R-:W-:Y:S07]  /*11370*/  STG.E.U16 desc[UR16][R162.64+0x2], R103 ;  /* 0x00000267a2007986 */ /* 0x000fee000c101510 */
        /* <DEDUP_REMOVED lines=8> */
[C---:B-1----:R-:W-:Y:S03]  /*11400*/  HMMA.16816.F32.BF16 R36, R104.reuse, R108, R36 ;  /* 0x0000006c6824723c */ /* 0x042fe60000041824 */
[----:B----4-:R-:W-:Y:S05]  /*11410*/  @!P6 HFMA2.BF16_V2 R119, -RZ.H0_H0, RZ.H0_H0, -R141.H0_H0 ;  /* 0x200000ffff77e231 */ /* 0x010fea000034098d */
[C---:B------:R-:W-:Y:S01]  /*11420*/  HMMA.16816.F32.BF16 R40, R104.reuse, R110, R40 ;  /* 0x0000006e6828723c */ /* 0x040fe20000041828 */
[----:B------:R-:W1:Y:S02]  /*11430*/  LDSM.16.MT88.4 R108, [R101+0x2800] ;  /* 0x00280000656c783b */ /* 0x000e640000004200 */
[----:B------:R-:W-:Y:S05]  /*11440*/  PRMT R102, R119, 0x7610, R102 ;  /* 0x0000761077667816 */ /* 0x000fea0000000066 */
[C---:B--2---:R-:W-:Y:S01]  /*11450*/  HMMA.16816.F32.BF16 R44, R104.reuse, R112, R44 ;  /* 0x00000070682c723c */ /* 0x044fe2000004182c */
[----:B------:R-:W-:Y:S02]  /*11460*/  @!P6 STL.S16 [R1+0x34], R119 ;  /* 0x000034770100e387 */ /* 0x000fe40000100600 */
[----:B------:R-:W-:Y:S02]  /*11470*/  @!P6 PRMT R141, R102, 0x5410, RZ ;  /* 0x00005410668de816 */ /* 0x000fe400000000ff */
[----:B------:R-:W-:Y:S01]  /*11480*/  ISETP.LE.U32.AND P6, PT, R167, UR6, PT ;  /* 0x00000006a7007c0c */ /* 0x000fe2000bfc3070 */
[----:B------:R2:W-:Y:S01]  /*11490*/  @!P5 STL.S16 [R1+0x30], R123 ;  /* 0x0000307b0100d387 */ /* 0x0005e20000100600 */
[----:B------:R-:W-:Y:S01]  /*114a0*/  LOP3.LUT R102, R2, 0xffff, RZ, 0xc0, !PT ;  /* 0x0000ffff02667812 */ /* 0x000fe200078ec0ff */
[C---:B------:R-:W-:Y:S02]  /*114b0*/  HMMA.16816.F32.BF16 R48, R104.reuse, R114, R48 ;  /* 0x000000726830723c */ /* 0x040fe40000041830 */
[----:B------:R-:W3:Y:S01]  /*114c0*/  LDSM.16.MT88.4 R112, [R160+0x2800] ;  /* 0x00280000a070783b */ /* 0x000ee20000004200 */
[----:B------:R-:W-:Y:S01]  /*114d0*/  ISETP.LE.U32.AND P5, PT, R102, UR6, PT ;  /* 0x0000000666007c0c */ /* 0x000fe2000bfa3070 */
[--C-:B------:R-:W-:Y:S01]  /*114e0*/  FFMA.FTZ R102, R209, UR4, -R148.reuse ;  /* 0x00000004d1667c23 */ /* 0x100fe20008010894 */
[--C-:B------:R-:W-:Y:S01]  /*114f0*/  FFMA.FTZ R167, R178, UR4, -R147.reuse ;  /* 0x00000004b2a77c23 */ /* 0x100fe20008010893 */
[----:B------:R-:W-:Y:S01]  /*11500*/  PRMT R178, R120, 0x7771, RZ ;  /* 0x0000777178b27816 */ /* 0x000fe200000000ff */
[----:B------:R-:W-:Y:S03]  /*11510*/  MUFU.EX2 R209, R139 ;  /* 0x0000008b00d17308 */ /* 0x000fe60000000800 */
[----:B------:R-:W4:Y:S07]  /*11520*/  LDSM.16.MT88.4 R116, [R184+0x10800] ;  /* 0x01080000b874783b */ /* 0x000f2e0000004200 */
[----:B------:R5:W-:Y:S01]  /*11530*/  MUFU.EX2 R207, R167 ;  /* 0x000000a700cf7308 */ /* 0x000be20000000800 */
[----:B------:R-:W-:Y:S01]  /*11540*/  STG.E.U16 desc[UR16][R162.64], R141 ;  /* 0x0000008da2007986 */ /* 0x000fe2000c101510 */
[--C-:B--2---:R-:W-:Y:S01]  /*11550*/  FFMA.FTZ R123, R185, UR4, -R147.reuse ;  /* 0x00000004b97b7c23 */ /* 0x104fe20008010893 */
[C---:B-1----:R-:W-:Y:S03]  /*11560*/  HMMA.16816.F32.BF16 R52, R104.reuse, R108, R52 ;  /* 0x0000006c6834723c */ /* 0x042fe60000041834 */
[----:B-----5:R-:W-:Y:S05]  /*11570*/  LOP3.LUT R167, R168, 0xff, RZ, 0xc0, !PT ;  /* 0x000000ffa8a77812 */ /* 0x020fea00078ec0ff */
[C---:B------:R-:W-:Y:S01]  /*11580*/  HMMA.16816.F32.BF16 R56, R104.reuse, R110, R56 ;  /* 0x0000006e6838723c */ /* 0x040fe20000041838 */
[----:B------:R-:W1:Y:S07]  /*11590*/  LDSM.16.MT88.4 R108, [R186+0x10800] ;  /* 0x01080000ba6c783b */ /* 0x000e6e0000004200 */
[C---:B---3--:R-:W-:Y:S03]  /*115a0*/  HMMA.16816.F32.BF16 R60, R104.reuse, R112, R60 ;  /* 0x00000070683c723c */ /* 0x048fe6000004183c */
[--C-:B------:R-:W-:Y:S01]  /*115b0*/  FFMA.FTZ R112, R206, UR4, -R147.reuse ;  /* 0x00000004ce707c23 */ /* 0x100fe20008010893 */
[--C-:B------:R-:W-:Y:S01]  /*115c0*/  FFMA.FTZ R113, R188, UR4, -R147.reuse ;  /* 0x00000004bc717c23 */ /* 0x100fe20008010893 */
[----:B------:R-:W-:Y:S01]  /*115d0*/  FFMA.FTZ R147, R177, UR4, -R147 ;  /* 0x00000004b1937c23 */ /* 0x000fe20008010893 */
[----:B------:R-:W-:Y:S02]  /*115e0*/  MUFU.EX2 R206, R134 ;  /* 0x0000008600ce7308 */ /* 0x000fe40000000800 */
[C---:B------:R-:W-:Y:S08]  /*115f0*/  HMMA.16816.F32.BF16 R64, R104.reuse, R114, R64 ;  /* 0x000000726840723c */ /* 0x040ff00000041840 */
[----:B------:R2:W-:Y:S10]  /*11600*/  MUFU.EX2 R177, R102 ;  /* 0x0000006600b17308 */ /* 0x0005f40000000800 */
[----:B------:R-:W-:Y:S01]  /*11610*/  MUFU.EX2 R172, R112 ;  /* 0x0000007000ac7308 */ /* 0x000fe20000000800 */
[C---:B----4-:R-:W-:Y:S09]  /*11620*/  HMMA.16816.F32.BF16 R68, R104.reuse, R116, R68 ;  /* 0x000000746844723c */ /* 0x050ff20000041844 */
[----:B------:R-:W3:Y:S10]  /*11630*/  MUFU.EX2 R218, R113 ;  /* 0x0000007100da7308 */ /* 0x000ef40000000800 */
[----:B------:R-:W-:Y:S01]  /*11640*/  MUFU.EX2 R188, R147 ;  /* 0x0000009300bc7308 */ /* 0x000fe20000000800 */
[----:B--2---:R-:W-:Y:S01]  /*11650*/  FFMA.FTZ R102, R214, UR4, -R148 ;  /* 0x00000004d6667c23 */ /* 0x004fe20008010894 */
[C---:B------:R-:W-:Y:S01]  /*11660*/  HMMA.16816.F32.BF16 R72, R104.reuse, R118, R72 ;  /* 0x000000766848723c */ /* 0x040fe20000041848 */
[----:B------:R-:W-:Y:S02]  /*11670*/  LDSM.16.MT88.4 R116, [R160+0x4800] ;  /* 0x00480000a074783b */ /* 0x000fe40000004200 */
[----:B---3--:R-:W-:Y:S05]  /*11680*/  F2FP.BF16.F32.PACK_AB R154, R218, R172 ;  /* 0x000000acda9a723e */ /* 0x008fea00000010ff */
[C---:B-1----:R-:W-:Y:S01]  /*11690*/  HMMA.16816.F32.BF16 R76, R104.reuse, R108, R76 ;  /* 0x0000006c684c723c */ /* 0x042fe2000004184c */
[----:B------:R-:W1:Y:S02]  /*116a0*/  LDSM.16.MT88.4 R112, [R101+0x4800] ;  /* 0x004800006570783b */ /* 0x000e640000004200 */
[----:B------:R-:W-:Y:S01]  /*116b0*/  FFMA.FTZ R121, R0, R136, R222 ;  /* 0x0000008800797223 */ /* 0x000fe200000100de */
[--C-:B------:R-:W-:Y:S01]  /*116c0*/  FFMA.FTZ R0, R211, UR4, -R148.reuse ;  /* 0x00000004d3007c23 */ /* 0x100fe20008010894 */
[----:B------:R-:W-:Y:S01]  /*116d0*/  MUFU.EX2 R222, R122 ;  /* 0x0000007a00de7308 */ /* 0x000fe20000000800 */
[----:B------:R-:W-:Y:S01]  /*116e0*/  @!P6 HFMA2.BF16_V2 R129, -RZ.H0_H0, RZ.H0_H0, -R142.H0_H0 ;  /* 0x200000ffff81e231 */ /* 0x000fe2000034098e */
[----:B------:R-:W-:Y:S01]  /*116f0*/  PRMT R153, R154, 0x7632, R153 ;  /* 0x000076329a997816 */ /* 0x000fe20000000099 */
[C---:B------:R-:W-:Y:S07]  /*11700*/  HMMA.16816.F32.BF16 R80, R104.reuse, R110, R80 ;  /* 0x0000006e6850723c */ /* 0x040fee0000041850 */
[----:B------:R2:W3:Y:S01]  /*11710*/  MUFU.EX2 R223, R0 ;  /* 0x0000000000df7308 */ /* 0x0004e20000000800 */
[----:B------:R4:W-:Y:S01]  /*11720*/  @!P6 STL.S16 [R1+0x2c], R129 ;  /* 0x00002c810100e387 */ /* 0x0009e20000100600 */
[----:B------:R-:W-:Y:S01]  /*11730*/  PRMT R135, R129, 0x7610, R135 ;  /* 0x0000761081877816 */ /* 0x000fe20000000087 */
[--C-:B------:R-:W-:Y:S01]  /*11740*/  FFMA.FTZ R136, R208, UR4, -R148.reuse ;  /* 0x00000004d0887c23 */ /* 0x100fe20008010894 */
[----:B------:R-:W-:Y:S01]  /*11750*/  @!P5 HFMA2.BF16_V2 R250, -RZ.H0_H0, RZ.H0_H0, -R153.H0_H0 ;  /* 0x200000fffffad231 */ /* 0x000fe20000340999 */
[----:B------:R1:W5:Y:S05]  /*11760*/  LDL.S16 R174, [R1+0x3c] ;  /* 0x00003c0001ae7983 */ /* 0x00036a0000100600 */
[----:B------:R4:W-:Y:S01]  /*11770*/  MUFU.EX2 R211, R102 ;  /* 0x0000006600d37308 */ /* 0x0009e20000000800 */
[----:B------:R-:W-:Y:S01]  /*11780*/  @!P6 PRMT R142, R135, 0x5410, RZ ;  /* 0x00005410878ee816 */ /* 0x000fe200000000ff */
[----:B------:R-:W-:Y:S01]  /*11790*/  FFMA.FTZ R135, R210, UR4, -R148 ;  /* 0x00000004d2877c23 */ /* 0x000fe20008010894 */
[----:B------:R1:W5:Y:S01]  /*117a0*/  LDL.S16 R187, [R1+0x38] ;  /* 0x0000380001bb7983 */ /* 0x0003620000100600 */
[----:B------:R-:W-:Y:S06]  /*117b0*/  ISETP.LE.U32.AND P6, PT, R176, UR6, PT ;  /* 0x00000006b0007c0c */ /* 0x000fec000bfc3070 */
[----:B------:R-:W-:Y:S01]  /*117c0*/  MUFU.EX2 R210, R138 ;  /* 0x0000008a00d27308 */ /* 0x000fe20000000800 */
[----:B------:R-:W-:Y:S01]  /*117d0*/  SHF.R.U32.HI R176, RZ, 0x18, R126 ;  /* 0x00000018ffb07819 */ /* 0x000fe2000001167e */
[----:B--2---:R-:W-:Y:S01]  /*117e0*/  FFMA.FTZ R0, R213, UR4, -R148 ;  /* 0x00000004d5007c23 */ /* 0x004fe20008010894 */
[----:B------:R2:W2:Y:S07]  /*117f0*/  LDL.S16 R185, [R1+0x24] ;  /* 0x0000240001b97983 */ /* 0x0004ae0000100600 */
[----:B------:R-:W1:Y:S01]  /*11800*/  MUFU.EX2 R213, R123 ;  /* 0x0000007b00d57308 */ /* 0x000e620000000800 */
[----:B---3--:R-:W-:Y:S01]  /*11810*/  F2FP.BF16.F32.PACK_AB R152, R223, R177 ;  /* 0x000000b1df98723e */ /* 0x008fe200000010ff */
[----:B------:R-:W-:Y:S08]  /*11820*/  STG.E.U16 desc[UR16][R164.64], R142 ;  /* 0x0000008ea4007986 */ /* 0x000ff0000c101510 */
[----:B------:R3:W3:Y:S01]  /*11830*/  MUFU.EX2 R212, R0 ;  /* 0x0000000000d47308 */ /* 0x0006e20000000800 */
[----:B----4-:R-:W-:Y:S01]  /*11840*/  FADD.FTZ R102, R229, R127 ;  /* 0x0000007fe5667221 */ /* 0x010fe20000010000 */
[----:B------:R-:W-:Y:S08]  /*11850*/  PRMT R155, R152, 0x7632, R155 ;  /* 0x00007632989b7816 */ /* 0x000ff0000000009b */
[----:B------:R-:W4:Y:S01]  /*11860*/  MUFU.EX2 R208, R135 ;  /* 0x0000008700d07308 */ /* 0x000f220000000800 */
[----:B------:R-:W-:Y:S02]  /*11870*/  IMAD.MOV.U32 R129, RZ, RZ, R120 ;  /* 0x000000ffff817224 */ /* 0x000fe400078e0078 */
[----:B------:R-:W-:Y:S01]  /*11880*/  FADD.FTZ R120, R228, R121 ;  /* 0x00000079e4787221 */ /* 0x000fe20000010000 */
[----:B-1----:R-:W-:Y:S01]  /*11890*/  F2FP.BF16.F32.PACK_AB R151, R213, R222 ;  /* 0x000000ded597723e */ /* 0x002fe200000010ff */
[C---:B------:R-:W-:Y:S03]  /*118a0*/  HMMA.16816.F32.BF16 R84, R104.reuse, R112, R84 ;  /* 0x000000706854723c */ /* 0x040fe60000041854 */
[----:B---3--:R-:W-:Y:S01]  /*118b0*/  FADD.FTZ R0, R232, R102 ;  /* 0x00000066e8007221 */ /* 0x008fe20000010000 */
[----:B------:R-:W-:Y:S01]  /*118c0*/  FADD.FTZ R102, R230, R120 ;  /* 0x00000078e6667221 */ /* 0x000fe20000010000 */
[----:B------:R-:W-:Y:S01]  /*118d0*/  PRMT R150, R151, 0x7632, R150 ;  /* 0x0000763297967816 */ /* 0x000fe20000000096 */
[----:B------:R-:W1:Y:S01]  /*118e0*/  LDSM.16.MT88.4 R120, [R184+0xd000] ;  /* 0x00d00000b878783b */ /* 0x000e620000004200 */
[--C-:B------:R-:W-:Y:S01]  /*118f0*/  FADD.FTZ R108, R231, R0.reuse ;  /* 0x00000000e76c7221 */ /* 0x100fe20000010000 */
[C---:B------:R-:W-:Y:S03]  /*11900*/  HMMA.16816.F32.BF16 R88, R104.reuse, R114, R88 ;  /* 0x000000726858723c */ /* 0x040fe60000041858 */
[----:B------:R-:W-:Y:S01]  /*11910*/  PRMT R0, R126, 0x7632, R0 ;  /* 0x000076327e007816 */ /* 0x000fe20000000000 */
[----:B------:R-:W-:Y:S01]  /*11920*/  FADD.FTZ R103, R169, R108 ;  /* 0x0000006ca9677221 */ /* 0x000fe20000010000 */
[----:B------:R-:W-:Y:S01]  /*11930*/  PRMT R108, R173, 0x5410, R2 ;  /* 0x00005410ad6c7816 */ /* 0x000fe20000000002 */
[----:B------:R-:W3:Y:S01]  /*11940*/  LDSM.16.MT88.4 R112, [R186+0xd000] ;  /* 0x00d00000ba70783b */ /* 0x000ee20000004200 */
[----:B------:R-:W-:Y:S01]  /*11950*/  LOP3.LUT R175, R0, 0xff, RZ, 0xc0, !PT ;  /* 0x000000ff00af7812 */ /* 0x000fe200078ec0ff */
[C---:B------:R-:W-:Y:S03]  /*11960*/  HMMA.16816.F32.BF16 R92, R104.reuse, R116, R92 ;  /* 0x00000074685c723c */ /* 0x040fe6000004185c */
[--C-:B------:R-:W-:Y:S01]  /*11970*/  HSET2.LE.AND R108, R108, R202.reuse, PT ;  /* 0x000000ca6c6c7233 */ /* 0x100fe20003803000 */
[----:B------:R-:W-:Y:S01]  /*11980*/  FADD.FTZ R102, R233, R102 ;  /* 0x00000066e9667221 */ /* 0x000fe20000010000 */
[----:B------:R-:W-:Y:S02]  /*11990*/  PRMT R109, R175, 0x5410, R176 ;  /* 0x00005410af6d7816 */ /* 0x000fe400000000b0 */
[----:B------:R-:W-:Y:S01]  /*119a0*/  PRMT R0, R154, 0x5410, R153 ;  /* 0x000054109a007816 */ /* 0x000fe20000000099 */
[----:B------:R-:W-:Y:S01]  /*119b0*/  HMMA.16816.F32.BF16 R96, R104, R118, R96 ;  /* 0x000000766860723c */ /* 0x000fe20000041860 */
[----:B------:R-:W3:Y:S02]  /*119c0*/  LDSM.16.MT88.4 R104, [R101+0x1000] ;  /* 0x001000006568783b */ /* 0x000ee40000004200 */
[----:B------:R-:W-:Y:S01]  /*119d0*/  LOP3.LUT R108, R0, R108, RZ, 0xc0, !PT ;  /* 0x0000006c006c7212 */ /* 0x000fe200078ec0ff */
[----:B------:R-:W-:Y:S01]  /*119e0*/  FADD.FTZ R2, R166, R102 ;  /* 0x00000066a6027221 */ /* 0x000fe20000010000 */
[--C-:B------:R-:W-:Y:S01]  /*119f0*/  HSET2.LE.AND R109, R109, R202.reuse, PT ;  /* 0x000000ca6d6d7233 */ /* 0x100fe20003803000 */
[----:B------:R-:W-:Y:S01]  /*11a00*/  IMAD.MOV.U32 R166, RZ, RZ, R128 ;  /* 0x000000ffffa67224 */ /* 0x000fe200078e0080 */
[----:B------:R-:W-:Y:S01]  /*11a10*/  PRMT R0, R152, 0x5410, R155 ;  /* 0x0000541098007816 */ /* 0x000fe2000000009b */
[----:B------:R-:W-:Y:S01]  /*11a20*/  FADD.FTZ R2, R170, R2 ;  /* 0x00000002aa027221 */ /* 0x000fe20000010000 */
[----:B------:R-:W-:Y:S01]  /*11a30*/  F2FP.BF16.F32.PACK_AB R149, R212, R211 ;  /* 0x000000d3d495723e */ /* 0x000fe200000010ff */
[----:B------:R-:W3:Y:S01]  /*11a40*/  LDSM.16.MT88.4 R116, [R160+0x1000] ;  /* 0x00100000a074783b */ /* 0x000ee20000004200 */
[----:B------:R-:W-:Y:S01]  /*11a50*/  LOP3.LUT R109, R0, R109, RZ, 0xc0, !PT ;  /* 0x0000006d006d7212 */ /* 0x000fe200078ec0ff */
[----:B------:R-:W-:Y:S01]  /*11a60*/  FADD.FTZ R2, R220, R2 ;  /* 0x00000002dc027221 */ /* 0x000fe20000010000 */
[----:B------:R-:W-:Y:S02]  /*11a70*/  PRMT R0, R179, 0x5410, R180 ;  /* 0x00005410b3007816 */ /* 0x000fe400000000b4 */
[----:B------:R-:W-:Y:S02]  /*11a80*/  PRMT R148, R149, 0x7632, R148 ;  /* 0x0000763295947816 */ /* 0x000fe40000000094 */
[----:B------:R-:W-:Y:S02]  /*11a90*/  LOP3.LUT R111, R0, 0xff00ff, RZ, 0xc0, !PT ;  /* 0x00ff00ff006f7812 */ /* 0x000fe400078ec0ff */
[----:B------:R-:W-:Y:S02]  /*11aa0*/  PRMT R0, R151, 0x5410, R150 ;  /* 0x0000541097007816 */ /* 0x000fe40000000096 */
[C---:B------:R-:W-:Y:S02]  /*11ab0*/  PRMT R169, R128.reuse, 0x7771, RZ ;  /* 0x0000777180a97816 */ /* 0x040fe400000000ff */
[--C-:B------:R-:W-:Y:S02]  /*11ac0*/  HSET2.LE.AND R111, R111, R202.reuse, PT ;  /* 0x000000ca6f6f7233 */ /* 0x100fe40003803000 */
[----:B------:R-:W-:Y:S02]  /*11ad0*/  PRMT R170, R128, 0x7773, RZ ;  /* 0x0000777380aa7816 */ /* 0x000fe400000000ff */
[----:B------:R-:W-:Y:S02]  /*11ae0*/  @!P5 PRMT R153, R250, 0x5410, RZ ;  /* 0x00005410fa99d816 */ /* 0x000fe400000000ff */
[----:B----4-:R-:W-:Y:S02]  /*11af0*/  F2FP.BF16.F32.PACK_AB R147, R208, R206 ;  /* 0x000000ced093723e */ /* 0x010fe400000010ff */
[----:B------:R-:W-:Y:S02]  /*11b00*/  ISETP.GT.U32.AND P5, PT, R178, UR6, PT ;  /* 0x00000006b2007c0c */ /* 0x000fe4000bfa4070 */
[----:B------:R-:W-:Y:S02]  /*11b10*/  LOP3.LUT R166, R166, 0xff, RZ, 0xc0, !PT ;  /* 0x000000ffa6a67812 */ /* 0x000fe400078ec0ff */
[----:B------:R-:W-:Y:S02]  /*11b20*/  PRMT R139, R171, 0x5410, R170 ;  /* 0x00005410ab8b7816 */ /* 0x000fe400000000aa */
[----:B------:R-:W-:Y:S02]  /*11b30*/  PRMT R138, R166, 0x5410, R169 ;  /* 0x00005410a68a7816 */ /* 0x000fe400000000a9 */
[----:B------:R-:W-:Y:S03]  /*11b40*/  LOP3.LUT R139, R139, 0xff00ff, RZ, 0xc0, !PT ;  /* 0x00ff00ff8b8b7812 */ /* 0x000fe600078ec0ff */
[----:B------:R-:W-:Y:S02]  /*11b50*/  HSET2.LE.AND R138, R138, R202, PT ;  /* 0x000000ca8a8a7233 */ /* 0x000fe40003803000 */
[----:B------:R-:W-:Y:S01]  /*11b60*/  @P5 HFMA2.BF16_V2 R246, -RZ.H0_H0, RZ.H0_H0, -R150.H0_H0 ;  /* 0x200000fffff65231 */ /* 0x000fe20000340996 */
[----:B------:R-:W-:Y:S04]  /*11b70*/  HSET2.LE.AND R139, R139, R202, PT ;  /* 0x000000ca8b8b7233 */ /* 0x000fe80003803000 */
[----:B------:R-:W-:Y:S01]  /*11b80*/  @P5 PRMT R150, R246, 0x5410, RZ ;  /* 0x00005410f6965816 */ /* 0x000fe200000000ff */
[----:B-----5:R-:W-:Y:S02]  /*11b90*/  @!P6 HFMA2.BF16_V2 R174, -RZ.H0_H0, RZ.H0_H0, -R143.H0_H0 ;  /* 0x200000ffffaee231 */ /* 0x020fe4000034098f */
[----:B------:R-:W-:Y:S03]  /*11ba0*/  @!P4 HFMA2.BF16_V2 R187, -RZ.H0_H0, RZ.H0_H0, -R145.H0_H0 ;  /* 0x200000ffffbbc231 */ /* 0x000fe60000340991 */
[----:B------:R4:W-:Y:S01]  /*11bb0*/  @!P6 STL.S16 [R1+0x3c], R174 ;  /* 0x00003cae0100e387 */ /* 0x0009e20000100600 */
[----:B------:R-:W-:Y:S03]  /*11bc0*/  PRMT R127, R174, 0x7610, R127 ;  /* 0x00007610ae7f7816 */ /* 0x000fe6000000007f */
[----:B------:R1:W5:Y:S01]  /*11bd0*/  LDL.S16 R126, [R1+0x28] ;  /* 0x00002800017e7983 */ /* 0x0003620000100600 */
[----:B------:R-:W-:Y:S02]  /*11be0*/  @!P6 PRMT R143, R127, 0x5410, RZ ;  /* 0x000054107f8fe816 */ /* 0x000fe400000000ff */
[----:B------:R-:W-:Y:S01]  /*11bf0*/  ISETP.GT.U32.AND P6, PT, R215, UR6, PT ;  /* 0x00000006d7007c0c */ /* 0x000fe2000bfc4070 */
[----:B------:R1:W5:Y:S04]  /*11c00*/  LDL.S16 R141, [R1+0x18] ;  /* 0x00001800018d7983 */ /* 0x0003680000100600 */
[----:B------:R1:W5:Y:S04]  /*11c10*/  LDL.S16 R127, [R1+0x1c] ;  /* 0x00001c00017f7983 */ /* 0x0003680000100600 */
[----:B------:R-:W-:Y:S04]  /*11c20*/  @!P4 STL.S16 [R1+0x38], R187 ;  /* 0x000038bb0100c387 */ /* 0x000fe80000100600 */
[----:B--2---:R-:W-:Y:S01]  /*11c30*/  @P6 HFMA2.BF16_V2 R185, -RZ.H0_H0, RZ.H0_H0, -R144.H0_H0 ;  /* 0x200000ffffb96231 */ /* 0x004fe20000340990 */
[----:B------:R-:W-:Y:S01]  /*11c40*/  STG.E.U16 desc[UR16][R164.64+0x2], R143 ;  /* 0x0000028fa4007986 */ /* 0x000fe2000c101510 */
[----:B----4-:R-:W-:Y:S03]  /*11c50*/  LOP3.LUT R174, R129, 0xff, RZ, 0xc0, !PT ;  /* 0x000000ff81ae7812 */ /* 0x010fe600078ec0ff */
[----:B------:R2:W-:Y:S01]  /*11c60*/  @P6 STL.S16 [R1+0x24], R185 ;  /* 0x000024b901006387 */ /* 0x0005e20000100600 */
[----:B------:R-:W-:Y:S02]  /*11c70*/  PRMT R102, R185, 0x7610, R102 ;  /* 0x00007610b9667816 */ /* 0x000fe40000000066 */
[----:B------:R-:W-:Y:S02]  /*11c80*/  PRMT R110, R174, 0x5410, R178 ;  /* 0x00005410ae6e7816 */ /* 0x000fe400000000b2 */
[----:B------:R-:W-:Y:S01]  /*11c90*/  @P6 PRMT R144, R102, 0x5410, RZ ;  /* 0x0000541066906816 */ /* 0x000fe200000000ff */
[----:B------:R-:W-:Y:S01]  /*11ca0*/  FADD.FTZ R102, R219, R103 ;  /* 0x00000067db667221 */ /* 0x000fe20000010000 */
[----:B------:R-:W-:Y:S02]  /*11cb0*/  ISETP.GT.U32.AND P6, PT, R217, UR6, PT ;  /* 0x00000006d9007c0c */ /* 0x000fe4000bfc4070 */
[----:B------:R-:W-:Y:S01]  /*11cc0*/  HSET2.LE.AND R110, R110, R202, PT ;  /* 0x000000ca6e6e7233 */ /* 0x000fe20003803000 */
[----:B------:R-:W-:Y:S01]  /*11cd0*/  STG.E.U16 desc[UR16][R162.64+0x12], R144 ;  /* 0x00001290a2007986 */ /* 0x000fe2000c101510 */
[----:B------:R-:W-:Y:S03]  /*11ce0*/  F2FP.BF16.F32.PACK_AB R103, R188, R207 ;  /* 0x000000cfbc67723e */ /* 0x000fe600000010ff */
[----:B------:R-:W-:Y:S02]  /*11cf0*/  LOP3.LUT R110, R0, R110, RZ, 0xc0, !PT ;  /* 0x0000006e006e7212 */ /* 0x000fe400078ec0ff */
[----:B------:R-:W-:Y:S04]  /*11d00*/  PRMT R0, R149, 0x5410, R148 ;  /* 0x0000541095007816 */ /* 0x000fe80000000094 */
[----:B------:R-:W-:Y:S01]  /*11d10*/  LOP3.LUT R111, R0, R111, RZ, 0xc0, !PT ;  /* 0x0000006f006f7212 */ /* 0x000fe200078ec0ff */
[----:B--2---:R-:W-:Y:S06]  /*11d20*/  MUFU.EX2 R185, R137 ;  /* 0x0000008900b97308 */ /* 0x004fec0000000800 */
[C---:B-1----:R-:W-:Y:S08]  /*11d30*/  HMMA.16816.F32.BF16 R4, R108.reuse, R120, R4 ;  /* 0x000000786c04723c */ /* 0x042ff00000041804 */
[C---:B------:R-:W-:Y:S01]  /*11d40*/  HMMA.16816.F32.BF16 R8, R108.reuse, R122, R8 ;  /* 0x0000007a6c08723c */ /* 0x040fe20000041808 */
[----:B------:R-:W1:Y:S07]  /*11d50*/  LDSM.16.MT88.4 R120, [R184+0xf000] ;  /* 0x00f00000b878783b */ /* 0x000e6e0000004200 */
[C---:B---3--:R-:W-:Y:S08]  /*11d60*/  HMMA.16816.F32.BF16 R12, R108.reuse, R112, R12 ;  /* 0x000000706c0c723c */ /* 0x048ff0000004180c */
        /* <DEDUP_REMOVED lines=8> */
[C---:B-1----:R-:W-:Y:S03]  /*11df0*/  HMMA.16816.F32.BF16 R36, R108.reuse, R120, R36 ;  /* 0x000000786c24723c */ /* 0x042fe60000041824 */
[----:B------:R-:W-:Y:S02]  /*11e00*/  PRMT R121, R187, 0x7610, R121 ;  /* 0x00007610bb797816 */ /* 0x000fe40000000079 */
[----:B------:R-:W1:Y:S02]  /*11e10*/  MUFU.EX2 R187, R136 ;  /* 0x0000008800bb7308 */ /* 0x000e640000000800 */
[----:B------:R-:W-:Y:S01]  /*11e20*/  @!P4 PRMT R145, R121, 0x5410, RZ ;  /* 0x000054107991c816 */ /* 0x000fe200000000ff */
[C---:B------:R-:W-:Y:S03]  /*11e30*/  HMMA.16816.F32.BF16 R40, R108.reuse, R122, R40 ;  /* 0x0000007a6c28723c */ /* 0x040fe60000041828 */
[----:B------:R-:W-:Y:S01]  /*11e40*/  ISETP.GT.U32.AND P4, PT, R216, UR6, PT ;  /* 0x00000006d8007c0c */ /* 0x000fe2000bf84070 */
[----:B------:R1:W-:Y:S04]  /*11e50*/  STG.E.U16 desc[UR16][R162.64+0x10], R145 ;  /* 0x00001091a2007986 */ /* 0x0003e8000c101510 */
[C---:B--2---:R-:W-:Y:S08]  /*11e60*/  HMMA.16816.F32.BF16 R44, R108.reuse, R112, R44 ;  /* 0x000000706c2c723c */ /* 0x044ff0000004182c */
[C---:B------:R-:W-:Y:S01]  /*11e70*/  HMMA.16816.F32.BF16 R48, R108.reuse, R114, R48 ;  /* 0x000000726c30723c */ /* 0x040fe20000041830 */
[----:B------:R-:W2:Y:S07]  /*11e80*/  LDSM.16.MT88.4 R112, [R184+0x11000] ;  /* 0x01100000b870783b */ /* 0x000eae0000004200 */
[C---:B---3--:R-:W-:Y:S03]  /*11e90*/  HMMA.16816.F32.BF16 R52, R108.reuse, R104, R52 ;  /* 0x000000686c34723c */ /* 0x048fe60000041834 */
[----:B-1----:R-:W-:Y:S05]  /*11ea0*/  F2FP.BF16.F32.PACK_AB R145, R210, R209 ;  /* 0x000000d1d291723e */ /* 0x002fea00000010ff */
[C---:B------:R-:W-:Y:S01]  /*11eb0*/  HMMA.16816.F32.BF16 R56, R108.reuse, R106, R56 ;  /* 0x0000006a6c38723c */ /* 0x040fe20000041838 */
[----:B------:R-:W1:Y:S02]  /*11ec0*/  LDSM.16.MT88.4 R104, [R186+0x11000] ;  /* 0x01100000ba68783b */ /* 0x000e640000004200 */
[----:B------:R-:W-:Y:S05]  /*11ed0*/  PRMT R144, R145, 0x7632, R144 ;  /* 0x0000763291907816 */ /* 0x000fea0000000090 */
[C---:B----4-:R-:W-:Y:S08]  /*11ee0*/  HMMA.16816.F32.BF16 R60, R108.reuse, R116, R60 ;  /* 0x000000746c3c723c */ /* 0x050ff0000004183c */
[C---:B------:R-:W-:Y:S01]  /*11ef0*/  HMMA.16816.F32.BF16 R64, R108.reuse, R118, R64 ;  /* 0x000000766c40723c */ /* 0x040fe20000041840 */
[----:B------:R-:W3:Y:S07]  /*11f00*/  LDSM.16.MT88.4 R116, [R101+0x5000] ;  /* 0x005000006574783b */ /* 0x000eee0000004200 */
[C---:B--2---:R-:W-:Y:S08]  /*11f10*/  HMMA.16816.F32.BF16 R68, R108.reuse, R112, R68 ;  /* 0x000000706c44723c */ /* 0x044ff00000041844 */
[C---:B------:R-:W-:Y:S01]  /*11f20*/  HMMA.16816.F32.BF16 R72, R108.reuse, R114, R72 ;  /* 0x000000726c48723c */ /* 0x040fe20000041848 */
[----:B------:R-:W2:Y:S07]  /*11f30*/  LDSM.16.MT88.4 R112, [R160+0x5000] ;  /* 0x00500000a070783b */ /* 0x000eae0000004200 */
[C---:B-1----:R-:W-:Y:S03]  /*11f40*/  HMMA.16816.F32.BF16 R76, R108.reuse, R104, R76 ;  /* 0x000000686c4c723c */ /* 0x042fe6000004184c */
[----:B------:R-:W-:Y:S01]  /*11f50*/  FADD.FTZ R105, R224, R2 ;  /* 0x00000002e0697221 */ /* 0x000fe20000010000 */
[----:B------:R-:W-:Y:S03]  /*11f60*/  F2FP.BF16.F32.PACK_AB R2, R185, R187 ;  /* 0x000000bbb902723e */ /* 0x000fe600000010ff */
[----:B------:R-:W-:Y:S01]  /*11f70*/  FADD.FTZ R177, R177, R105 ;  /* 0x00000069b1b17221 */ /* 0x000fe20000010000 */
[C---:B------:R-:W-:Y:S08]  /*11f80*/  HMMA.16816.F32.BF16 R80, R108.reuse, R106, R80 ;  /* 0x0000006a6c50723c */ /* 0x040ff00000041850 */
[C---:B---3--:R-:W-:Y:S08]  /*11f90*/  HMMA.16816.F32.BF16 R84, R108.reuse, R116, R84 ;  /* 0x000000746c54723c */ /* 0x048ff00000041854 */
[C---:B------:R-:W-:Y:S08]  /*11fa0*/  HMMA.16816.F32.BF16 R88, R108.reuse, R118, R88 ;  /* 0x000000766c58723c */ /* 0x040ff00000041858 */
[C---:B--2---:R-:W-:Y:S08]  /*11fb0*/  HMMA.16816.F32.BF16 R92, R108.reuse, R112, R92 ;  /* 0x000000706c5c723c */ /* 0x044ff0000004185c */
[----:B------:R-:W-:Y:S03]  /*11fc0*/  HMMA.16816.F32.BF16 R96, R108, R114, R96 ;  /* 0x000000726c60723c */ /* 0x000fe60000041860 */
[----:B-----5:R-:W-:Y:S02]  /*11fd0*/  @P4 HFMA2.BF16_V2 R126, -RZ.H0_H0, RZ.H0_H0, -R146.H0_H0 ;  /* 0x200000ffff7e4231 */ /* 0x020fe40000340992 */
[----:B------:R-:W-:Y:S03]  /*11fe0*/  @P6 HFMA2.BF16_V2 R141, -RZ.H0_H0, RZ.H0_H0, -R161.H0_H0 ;  /* 0x200000ffff8d6231 */ /* 0x000fe600003409a1 */
[----:B------:R1:W-:Y:S01]  /*11ff0*/  @P4 STL.S16 [R1+0x28], R126 ;  /* 0x0000287e01004387 */ /* 0x0003e20000100600 */
[----:B------:R-:W-:Y:S03]  /*12000*/  PRMT R0, R126, 0x7610, R0 ;  /* 0x000076107e007816 */ /* 0x000fe60000000000 */
[----:B------:R2:W3:Y:S01]  /*12010*/  LDL.S16 R121, [R1+0x20] ;  /* 0x0000200001797983 */ /* 0x0004e20000100600 */
[----:B------:R-:W-:Y:S02]  /*12020*/  @P4 PRMT R146, R0, 0x5410, RZ ;  /* 0x0000541000924816 */ /* 0x000fe400000000ff */
[----:B------:R-:W-:Y:S01]  /*12030*/  ISETP.LE.U32.AND P4, PT, R130, UR6, PT ;  /* 0x0000000682007c0c */ /* 0x000fe2000bf83070 */
[----:B------:R-:W-:Y:S01]  /*12040*/  @P6 STL.S16 [R1+0x18], R141 ;  /* 0x0000188d01006387 */ /* 0x000fe20000100600 */
[----:B------:R-:W-:Y:S03]  /*12050*/  PRMT R122, R141, 0x7610, R122 ;  /* 0x000076108d7a7816 */ /* 0x000fe6000000007a */
[----:B------:R4:W-:Y:S01]  /*12060*/  STG.E.U16 desc[UR16][R164.64+0x12], R146 ;  /* 0x00001292a4007986 */ /* 0x0009e2000c101510 */
[----:B------:R-:W-:Y:S05]  /*12070*/  @P6 PRMT R161, R122, 0x5410, RZ ;  /* 0x000054107aa16816 */ /* 0x000fea00000000ff */
[----:B------:R5:W-:Y:S02]  /*12080*/  STG.E.U16 desc[UR16][R164.64+0x10], R161 ;  /* 0x000010a1a4007986 */ /* 0x000be4000c101510 */
[----:B------:R-:W-:Y:S05]  /*12090*/  @!P4 HFMA2.BF16_V2 R127, -RZ.H0_H0, RZ.H0_H0, -R124.H0_H0 ;  /* 0x200000ffff7fc231 */ /* 0x000fea000034097c */
[----:B------:R-:W-:Y:S01]  /*120a0*/  @!P4 STL.S16 [R1+0x1c], R127 ;  /* 0x00001c7f0100c387 */ /* 0x000fe20000100600 */
[----:B-1----:R-:W-:Y:S02]  /*120b0*/  LOP3.LUT R126, R168, 0xffff, RZ, 0xc0, !PT ;  /* 0x0000ffffa87e7812 */ /* 0x002fe400078ec0ff */
[----:B------:R-:W-:Y:S02]  /*120c0*/  PRMT R120, R127, 0x7610, R120 ;  /* 0x000076107f787816 */ /* 0x000fe40000000078 */
[----:B------:R-:W-:Y:S02]  /*120d0*/  SHF.R.U32.HI R126, RZ, 0x8, R126 ;  /* 0x00000008ff7e7819 */ /* 0x000fe4000001167e */
[----:B------:R-:W-:Y:S02]  /*120e0*/  @!P4 PRMT R124, R120, 0x5410, RZ ;  /* 0x00005410787cc816 */ /* 0x000fe400000000ff */
[----:B------:R-:W-:Y:S02]  /*120f0*/  LOP3.LUT R0, R126, 0xffff, RZ, 0xc0, !PT ;  /* 0x0000ffff7e007812 */ /* 0x000fe400078ec0ff */
[----:B------:R-:W-:Y:S01]  /*12100*/  ISETP.LE.U32.AND P4, PT, R131, UR6, PT ;  /* 0x0000000683007c0c */ /* 0x000fe2000bf83070 */
[----:B------:R-:W-:Y:S01]  /*12110*/  STG.E.U16 desc[UR16][R162.64+0x20], R124 ;  /* 0x0000207ca2007986 */ /* 0x000fe2000c101510 */
[----:B------:R-:W-:Y:S02]  /*12120*/  ISETP.LE.U32.AND P6, PT, R0, UR6, PT ;  /* 0x0000000600007c0c */ /* 0x000fe4000bfc3070 */
[----:B------:R-:W-:Y:S01]  /*12130*/  PRMT R136, R167, 0x5410, R126 ;  /* 0x00005410a7887816 */ /* 0x000fe2000000007e */
[----:B------:R-:W-:Y:S01]  /*12140*/  LDSM.16.MT88.4 R128, [R101+0x1800] ;  /* 0x001800006580783b */ /* 0x000fe20000004200 */
[----:B----4-:R-:W-:Y:S03]  /*12150*/  PRMT R146, R147, 0x7632, R146 ;  /* 0x0000763293927816 */ /* 0x010fe60000000092 */
[----:B------:R-:W-:Y:S06]  /*12160*/  HSET2.LE.AND R136, R136, R202, PT ;  /* 0x000000ca88887233 */ /* 0x000fec0003803000 */
[----:B------:R-:W-:Y:S02]  /*12170*/  @!P6 HFMA2.BF16_V2 R243, -RZ.H0_H0, RZ.H0_H0, -R144.H0_H0 ;  /* 0x200000fffff3e231 */ /* 0x000fe40000340990 */
[----:B---3--:R-:W-:Y:S05]  /*12180*/  @!P0 HFMA2.BF16_V2 R121, -RZ.H0_H0, RZ.H0_H0, -R125.H0_H0 ;  /* 0x200000ffff798231 */ /* 0x008fea000034097d */
[----:B------:R1:W-:Y:S01]  /*12190*/  @!P0 STL.S16 [R1+0x20], R121 ;  /* 0x0000207901008387 */ /* 0x0003e20000100600 */
[----:B------:R-:W-:Y:S03]  /*121a0*/  PRMT R0, R121, 0x7610, R0 ;  /* 0x0000761079007816 */ /* 0x000fe60000000000 */
[----:B------:R2:W3:Y:S01]  /*121b0*/  LDL.S16 R120, [R1+0x10] ;  /* 0x0000100001787983 */ /* 0x0004e20000100600 */
[----:B------:R-:W-:Y:S01]  /*121c0*/  @!P0 PRMT R125, R0, 0x5410, RZ ;  /* 0x00005410007d8816 */ /* 0x000fe200000000ff */
[--C-:B------:R-:W-:Y:S01]  /*121d0*/  FADD.FTZ R0, R221, R102.reuse ;  /* 0x00000066dd007221 */ /* 0x100fe20000010000 */
[----:B------:R-:W-:Y:S02]  /*121e0*/  ISETP.LE.U32.AND P0, PT, R133, UR6, PT ;  /* 0x0000000685007c0c */ /* 0x000fe4000bf03070 */
[----:B------:R-:W-:Y:S01]  /*121f0*/  PRMT R102, R103, 0x7632, R102 ;  /* 0x0000763267667816 */ /* 0x000fe20000000066 */
[----:B------:R-:W-:Y:S01]  /*12200*/  STG.E.U16 desc[UR16][R162.64+0x22], R125 ;  /* 0x0000227da2007986 */ /* 0x000fe2000c101510 */
[--C-:B------:R-:W-:Y:S01]  /*12210*/  FADD.FTZ R104, R225, R0.reuse ;  /* 0x00000000e1687221 */ /* 0x100fe20000010000 */
[----:B------:R-:W-:Y:S02]  /*12220*/  PRMT R0, R2, 0x7632, R0 ;  /* 0x0000763202007816 */ /* 0x000fe40000000000 */
[----:B------:R-:W-:Y:S01]  /*12230*/  LDSM.16.MT88.4 R124, [R186+0xd800] ;  /* 0x00d80000ba7c783b */ /* 0x000fe20000004200 */
[--C-:B------:R-:W-:Y:S01]  /*12240*/  FADD.FTZ R106, R172, R104.reuse ;  /* 0x00000068ac6a7221 */ /* 0x100fe20000010000 */
[----:B------:R-:W-:Y:S02]  /*12250*/  PRMT R104, R168, 0x7632, R104 ;  /* 0x00007632a8687816 */ /* 0x000fe40000000068 */
[----:B------:R-:W-:Y:S01]  /*12260*/  SHF.R.U32.HI R168, RZ, 0x18, R168 ;  /* 0x00000018ffa87819 */ /* 0x000fe200000116a8 */
[----:B------:R-:W-:Y:S01]  /*12270*/  FADD.FTZ R172, R218, R106 ;  /* 0x0000006adaac7221 */ /* 0x000fe20000010000 */
[----:B-----5:R-:W-:Y:S02]  /*12280*/  LOP3.LUT R161, R104, 0xff, RZ, 0xc0, !PT ;  /* 0x000000ff68a17812 */ /* 0x020fe400078ec0ff */
[----:B------:R-:W-:Y:S02]  /*12290*/  PRMT R104, R145, 0x5410, R144 ;  /* 0x0000541091687816 */ /* 0x000fe40000000090 */
[----:B------:R-:W-:Y:S01]  /*122a0*/  @!P6 PRMT R144, R243, 0x5410, RZ ;  /* 0x00005410f390e816 */ /* 0x000fe200000000ff */
[----:B-1----:R2:W4:Y:S01]  /*122b0*/  LDL.S16 R121, [R1+0x14] ;  /* 0x0000140001797983 */ /* 0x0025220000100600 */
[----:B------:R-:W-:Y:S02]  /*122c0*/  PRMT R137, R161, 0x5410, R168 ;  /* 0x00005410a1897816 */ /* 0x000fe400000000a8 */
[----:B------:R-:W-:Y:S02]  /*122d0*/  LOP3.LUT R136, R104, R136, RZ, 0xc0, !PT ;  /* 0x0000008868887212 */ /* 0x000fe400078ec0ff */
[----:B------:R-:W-:Y:S02]  /*122e0*/  PRMT R104, R147, 0x5410, R146 ;  /* 0x0000541093687816 */ /* 0x000fe40000000092 */
[----:B------:R-:W-:Y:S02]  /*122f0*/  HSET2.LE.AND R137, R137, R202, PT ;  /* 0x000000ca89897233 */ /* 0x000fe40003803000 */
[----:B------:R-:W-:Y:S02]  /*12300*/  ISETP.LE.U32.AND P5, PT, R161, UR6, PT ;  /* 0x00000006a1007c0c */ /* 0x000fe4000bfa3070 */
[----:B------:R-:W-:Y:S02]  /*12310*/  ISETP.GT.U32.AND P6, PT, R171, UR6, PT ;  /* 0x00000006ab007c0c */ /* 0x000fe4000bfc4070 */
[----:B------:R-:W-:Y:S02]  /*12320*/  LOP3.LUT R137, R104, R137, RZ, 0xc0, !PT ;  /* 0x0000008968897212 */ /* 0x000fe400078ec0ff */
[----:B------:R-:W-:Y:S04]  /*12330*/  PRMT R104, R103, 0x5410, R102 ;  /* 0x0000541067687816 */ /* 0x000fe80000000066 */
[----:B------:R-:W-:Y:S02]  /*12340*/  LOP3.LUT R138, R104, R138, RZ, 0xc0, !PT ;  /* 0x0000008a688a7212 */ /* 0x000fe400078ec0ff */
[----:B------:R-:W-:Y:S01]  /*12350*/  PRMT R104, R2, 0x5410, R0 ;  /* 0x0000541002687816 */ /* 0x000fe20000000000 */
[----:B------:R-:W-:Y:S02]  /*12360*/  @!P5 HFMA2.BF16_V2 R242, -RZ.H0_H0, RZ.H0_H0, -R147.H0_H0 ;  /* 0x200000fffff2d231 */ /* 0x000fe40000340993 */
[----:B------:R-:W-:Y:S01]  /*12370*/  @P6 HFMA2.BF16_V2 R237, -RZ.H0_H0, RZ.H0_H0, -R2.H0_H0 ;  /* 0x200000ffffed6231 */ /* 0x000fe20000340902 */
[----:B------:R-:W-:Y:S02]  /*12380*/  LOP3.LUT R139, R104, R139, RZ, 0xc0, !PT ;  /* 0x0000008b688b7212 */ /* 0x000fe400078ec0ff */
[----:B------:R-:W-:Y:S02]  /*12390*/  @!P5 PRMT R147, R242, 0x5410, RZ ;  /* 0x00005410f293d816 */ /* 0x000fe400000000ff */
[----:B------:R-:W-:Y:S02]  /*123a0*/  @P6 PRMT R2, R237, 0x5410, RZ ;  /* 0x00005410ed026816 */ /* 0x000fe400000000ff */
[----:B------:R-:W-:Y:S11]  /*123b0*/  ISETP.GT.U32.AND P5, PT, R170, UR6, PT ;  /* 0x00000006aa007c0c */ /* 0x000ff6000bfa4070 */
[----:B------:R-:W-:Y:S02]  /*123c0*/  @!UPT UIADD3 URZ, UPT, UPT, URZ, URZ, URZ ;  /* 0x000000fffffff290 */ /* 0x000fe4000fffe0ff */
[----:B------:R-:W-:Y:S05]  /*123d0*/  @P5 HFMA2.BF16_V2 R236, -RZ.H0_H0, RZ.H0_H0, -R0.H0_H0 ;  /* 0x200000ffffec5231 */ /* 0x000fea0000340900 */
[----:B------:R-:W-:Y:S01]  /*123e0*/  @P5 PRMT R0, R236, 0x5410, RZ ;  /* 0x00005410ec005816 */ /* 0x000fe200000000ff */
[----:B---3--:R-:W-:Y:S05]  /*123f0*/  @!P4 HFMA2.BF16_V2 R120, -RZ.H0_H0, RZ.H0_H0, -R140.H0_H0 ;  /* 0x200000ffff78c231 */ /* 0x008fea000034098c */
[----:B------:R-:W-:Y:S04]  /*12400*/  PRMT R107, R120, 0x7610, R107 ;  /* 0x00007610786b7816 */ /* 0x000fe8000000006b */
[----:B------:R-:W-:Y:S05]  /*12410*/  @!P4 PRMT R140, R107, 0x5410, RZ ;  /* 0x000054106b8cc816 */ /* 0x000fea00000000ff */
[----:B------:R-:W-:Y:S04]  /*12420*/  STG.E.U16 desc[UR16][R164.64+0x22], R140 ;  /* 0x0000228ca4007986 */ /* 0x000fe8000c101510 */
[----:B------:R-:W-:Y:S01]  /*12430*/  LDSM.16.MT88.4 R140, [R184+0xf800] ;  /* 0x00f80000b88c783b */ /* 0x000fe20000004200 */
[----:B----4-:R-:W-:Y:S07]  /*12440*/  @!P0 HFMA2.BF16_V2 R121, -RZ.H0_H0, RZ.H0_H0, -R132.H0_H0 ;  /* 0x200000ffff798231 */ /* 0x010fee0000340984 */
[----:B------:R-:W-:Y:S01]  /*12450*/  @!P0 STL.S16 [R1+0x14], R121 ;  /* 0x0000147901008387 */ /* 0x000fe20000100600 */
[----:B------:R-:W-:Y:S03]  /*12460*/  PRMT R133, R121, 0x7610, R133 ;  /* 0x0000761079857816 */ /* 0x000fe60000000085 */
[----:B------:R-:W-:Y:S01]  /*12470*/  @!P4 STL.S16 [R1+0x10], R120 ;  /* 0x000010780100c387 */ /* 0x000fe20000100600 */
[----:B------:R-:W-:Y:S02]  /*12480*/  @!P0 PRMT R132, R133, 0x5410, RZ ;  /* 0x0000541085848816 */ /* 0x000fe400000000ff */
[----:B------:R-:W-:Y:S01]  /*12490*/  ISETP.GT.U32.AND P4, PT, R181, UR6, PT ;  /* 0x00000006b5007c0c */ /* 0x000fe2000bf84070 */
[----:B------:R2:W3:Y:S01]  /*124a0*/  LDL.S16 R217, [R1+0x4] ;  /* 0x0000040001d97983 */ /* 0x0004e20000100600 */
[----:B------:R-:W-:Y:S03]  /*124b0*/  ISETP.GT.U32.AND P0, PT, R182, UR6, PT ;  /* 0x00000006b6007c0c */ /* 0x000fe6000bf04070 */
[----:B------:R2:W4:Y:S04]  /*124c0*/  LDL.S16 R216, [R1+0xc] ;  /* 0x00000c0001d87983 */ /* 0x0005280000100600 */
[----:B------:R2:W5:Y:S04]  /*124d0*/  LDL.S16 R215, [R1+0x8] ;  /* 0x0000080001d77983 */ /* 0x0005680000100600 */
[----:B------:R2:W2:Y:S04]  /*124e0*/  LDL.S16 R214, [R1] ;  /* 0x0000000001d67983 */ /* 0x0004a80000100600 */
[----:B------:R-:W1:Y:S08]  /*124f0*/  LDSM.16.MT88.4 R120, [R184+0xd800] ;  /* 0x00d80000b878783b */ /* 0x000e700000004200 */
[----:B------:R-:W-:Y:S04]  /*12500*/  STG.E.U16 desc[UR16][R164.64+0x20], R132 ;  /* 0x00002084a4007986 */ /* 0x000fe8000c101510 */
[----:B------:R-:W1:Y:S02]  /*12510*/  LDSM.16.MT88.4 R132, [R160+0x1800] ;  /* 0x00180000a084783b */ /* 0x000e640000004200 */
[C---:B-1----:R-:W-:Y:S06]  /*12520*/  HMMA.16816.F32.BF16 R104, R136.reuse, R120, R4 ;  /* 0x000000788868723c */ /* 0x042fec0000041804 */
[----:B------:R-:W1:Y:S02]  /*12530*/  LDSM.16.MT88.4 R4, [R186+0xf800] ;  /* 0x00f80000ba04783b */ /* 0x000e640000004200 */
[C---:B------:R-:W-:Y:S06]  /*12540*/  HMMA.16816.F32.BF16 R108, R136.reuse, R122, R8 ;  /* 0x0000007a886c723c */ /* 0x040fec0000041808 */
[----:B------:R-:W1:Y:S02]  /*12550*/  LDSM.16.MT88.4 R8, [R101+0x3800] ;  /* 0x003800006508783b */ /* 0x000e640000004200 */
        /* <DEDUP_REMOVED lines=10> */
[----:B------:R-:W-:Y:S07]  /*12600*/  LDSM.16.MT88.4 R4, [R186+0x11800] ;  /* 0x01180000ba04783b */ /* 0x000fee0000004200 */
[C---:B------:R-:W-:Y:S08]  /*12610*/  HMMA.16816.F32.BF16 R52, R136.reuse, R8, R52 ;  /* 0x000000088834723c */ /* 0x040ff00000041834 */
[C---:B------:R-:W-:Y:S01]  /*12620*/  HMMA.16816.F32.BF16 R56, R136.reuse, R10, R56 ;  /* 0x0000000a8838723c */ /* 0x040fe20000041838 */
[----:B------:R1:W-:Y:S02]  /*12630*/  LDSM.16.MT88.4 R8, [R101+0x5800] ;  /* 0x005800006508783b */ /* 0x0003e40000004200 */
[----:B-1----:R-:W-:Y:S02]  /*12640*/  IMAD.MOV.U32 R101, RZ, RZ, R100 ;  /* 0x000000ffff657224 */ /* 0x002fe400078e0064 */
[----:B---3--:R-:W-:Y:S02]  /*12650*/  @!P1 HFMA2.BF16_V2 R217, -RZ.H0_H0, RZ.H0_H0, -R157.H0_H0 ;  /* 0x200000ffffd99231 */ /* 0x008fe4000034099d */
[----:B----4-:R-:W-:Y:S03]  /*12660*/  @P4 HFMA2.BF16_V2 R216, -RZ.H0_H0, RZ.H0_H0, -R156.H0_H0 ;  /* 0x200000ffffd84231 */ /* 0x010fe6000034099c */
[----:B------:R-:W-:Y:S01]  /*12670*/  @!P1 STL.S16 [R1+0x4], R217 ;  /* 0x000004d901009387 */ /* 0x000fe20000100600 */
[----:B------:R-:W-:Y:S01]  /*12680*/  PRMT R13, R217, 0x7610, R13 ;  /* 0x00007610d90d7816 */ /* 0x000fe2000000000d */
[----:B-----5:R-:W-:Y:S02]  /*12690*/  @P0 HFMA2.BF16_V2 R215, -RZ.H0_H0, RZ.H0_H0, -R158.H0_H0 ;  /* 0x200000ffffd70231 */ /* 0x020fe4000034099e */
[----:B------:R-:W-:Y:S01]  /*126a0*/  @P4 STL.S16 [R1+0xc], R216 ;  /* 0x00000cd801004387 */ /* 0x000fe20000100600 */
[----:B------:R-:W-:Y:S02]  /*126b0*/  PRMT R12, R216, 0x7610, R12 ;  /* 0x00007610d80c7816 */ /* 0x000fe4000000000c */
[----:B------:R-:W-:Y:S01]  /*126c0*/  @!P1 PRMT R157, R13, 0x5410, RZ ;  /* 0x000054100d9d9816 */ /* 0x000fe200000000ff */
[----:B------:R-:W-:Y:S01]  /*126d0*/  @P0 STL.S16 [R1+0x8], R215 ;  /* 0x000008d701000387 */ /* 0x000fe20000100600 */
[----:B------:R-:W-:Y:S02]  /*126e0*/  ISETP.GT.U32.AND P1, PT, R183, UR6, PT ;  /* 0x00000006b7007c0c */ /* 0x000fe4000bf24070 */
[----:B------:R-:W-:Y:S01]  /*126f0*/  @P4 PRMT R156, R12, 0x5410, RZ ;  /* 0x000054100c9c4816 */ /* 0x000fe200000000ff */
[----:B------:R-:W-:Y:S01]  /*12700*/  STG.E.U16 desc[UR16][R162.64+0x30], R157 ;  /* 0x0000309da2007986 */ /* 0x000fe2000c101510 */
[----:B------:R-:W-:Y:S02]  /*12710*/  ISETP.LE.U32.AND P4, PT, R173, UR6, PT ;  /* 0x00000006ad007c0c */ /* 0x000fe4000bf83070 */
[----:B------:R-:W-:Y:S01]  /*12720*/  PRMT R17, R215, 0x7610, R17 ;  /* 0x00007610d7117816 */ /* 0x000fe20000000011 */
[----:B------:R-:W1:Y:S03]  /*12730*/  LDSM.16.MT88.4 R12, [R160+0x3800] ;  /* 0x00380000a00c783b */ /* 0x000e660000004200 */
[----:B------:R-:W-:Y:S02]  /*12740*/  @P0 PRMT R158, R17, 0x5410, RZ ;  /* 0x00005410119e0816 */ /* 0x000fe400000000ff */
[----:B------:R-:W-:Y:S01]  /*12750*/  ISETP.LE.U32.AND P0, PT, R175, UR6, PT ;  /* 0x00000006af007c0c */ /* 0x000fe2000bf03070 */
[----:B--2---:R-:W-:Y:S02]  /*12760*/  @P1 HFMA2.BF16_V2 R214, -RZ.H0_H0, RZ.H0_H0, -R159.H0_H0 ;  /* 0x200000ffffd61231 */ /* 0x004fe4000034099f */
[----:B------:R-:W-:Y:S02]  /*12770*/  STG.E.U16 desc[UR16][R162.64+0x32], R156 ;  /* 0x0000329ca2007986 */ /* 0x000fe4000c101510 */
[----:B------:R-:W-:Y:S01]  /*12780*/  @!P4 HFMA2.BF16_V2 R252, -RZ.H0_H0, RZ.H0_H0, -R154.H0_H0 ;  /* 0x200000fffffcc231 */ /* 0x000fe2000034099a */
[----:B------:R-:W-:Y:S01]  /*12790*/  PRMT R16, R214, 0x7610, R16 ;  /* 0x00007610d6107816 */ /* 0x000fe20000000010 */
[----:B------:R2:W-:Y:S03]  /*127a0*/  @P1 STL.S16 [R1], R214 ;  /* 0x000000d601001387 */ /* 0x0005e60000100600 */
[----:B------:R-:W-:Y:S01]  /*127b0*/  @P1 PRMT R159, R16, 0x5410, RZ ;  /* 0x00005410109f1816 */ /* 0x000fe200000000ff */
[----:B------:R-:W-:Y:S01]  /*127c0*/  STG.E.U16 desc[UR16][R164.64+0x32], R158 ;  /* 0x0000329ea4007986 */ /* 0x000fe2000c101510 */
[----:B------:R-:W-:Y:S01]  /*127d0*/  @!P4 PRMT R154, R252, 0x5410, RZ ;  /* 0x00005410fc9ac816 */ /* 0x000fe200000000ff */
[----:B------:R-:W-:Y:S01]  /*127e0*/  @!P0 HFMA2.BF16_V2 R249, -RZ.H0_H0, RZ.H0_H0, -R152.H0_H0 ;  /* 0x200000fffff98231 */ /* 0x000fe20000340998 */
[----:B------:R-:W-:Y:S01]  /*127f0*/  ISETP.LE.U32.AND P1, PT, R176, UR6, PT ;  /* 0x00000006b0007c0c */ /* 0x000fe2000bf23070 */
[----:B------:R-:W3:Y:S01]  /*12800*/  LDSM.16.MT88.4 R16, [R184+0x11800] ;  /* 0x01180000b810783b */ /* 0x000ee20000004200 */
[----:B------:R-:W-:Y:S02]  /*12810*/  ISETP.LE.U32.AND P4, PT, R174, UR6, PT ;  /* 0x00000006ae007c0c */ /* 0x000fe4000bf83070 */
[----:B------:R-:W-:Y:S02]  /*12820*/  @!P0 PRMT R152, R249, 0x5410, RZ ;  /* 0x00005410f9988816 */ /* 0x000fe400000000ff */
[----:B------:R-:W-:Y:S03]  /*12830*/  ISETP.GT.U32.AND P0, PT, R179, UR6, PT ;  /* 0x00000006b3007c0c */ /* 0x000fe6000bf04070 */
[----:B------:R-:W-:Y:S04]  /*12840*/  STG.E.U16 desc[UR16][R164.64+0x30], R159 ;  /* 0x0000309fa4007986 */ /* 0x000fe8000c101510 */
[----:B------:R-:W-:Y:S01]  /*12850*/  @!P1 HFMA2.BF16_V2 R248, -RZ.H0_H0, RZ.H0_H0, -R155.H0_H0 ;  /* 0x200000fffff89231 */ /* 0x000fe2000034099b */
[----:B------:R-:W-:Y:S01]  /*12860*/  STG.E.U16 desc[UR16][R162.64+0x40], R154 ;  /* 0x0000409aa2007986 */ /* 0x000fe2000c101510 */
[----:B------:R-:W-:Y:S03]  /*12870*/  @!P4 HFMA2.BF16_V2 R247, -RZ.H0_H0, RZ.H0_H0, -R151.H0_H0 ;  /* 0x200000fffff7c231 */ /* 0x000fe60000340997 */
[----:B------:R-:W-:Y:S01]  /*12880*/  @!P1 PRMT R155, R248, 0x5410, RZ ;  /* 0x00005410f89b9816 */ /* 0x000fe200000000ff */
[----:B------:R-:W-:Y:S01]  /*12890*/  @P0 HFMA2.BF16_V2 R245, -RZ.H0_H0, RZ.H0_H0, -R149.H0_H0 ;  /* 0x200000fffff50231 */ /* 0x000fe20000340995 */
[----:B------:R-:W-:Y:S01]  /*128a0*/  @!P4 PRMT R151, R247, 0x5410, RZ ;  /* 0x00005410f797c816 */ /* 0x000fe200000000ff */
[C---:B-1----:R-:W-:Y:S01]  /*128b0*/  HMMA.16816.F32.BF16 R60, R136.reuse, R12, R60 ;  /* 0x0000000c883c723c */ /* 0x042fe2000004183c */
[----:B------:R-:W-:Y:S02]  /*128c0*/  STG.E.U16 desc[UR16][R162.64+0x42], R153 ;  /* 0x00004299a2007986 */ /* 0x000fe4000c101510 */
[----:B------:R-:W-:Y:S01]  /*128d0*/  ISETP.GT.U32.AND P1, PT, R180, UR6, PT ;  /* 0x00000006b4007c0c */ /* 0x000fe2000bf24070 */
[----:B--2---:R-:W-:Y:S01]  /*128e0*/  IMAD.MOV.U32 R214, RZ, RZ, R251 ;  /* 0x000000ffffd67224 */ /* 0x004fe200078e00fb */
[----:B------:R-:W-:Y:S01]  /*128f0*/  ISETP.LE.U32.AND P4, PT, R167, UR6, PT ;  /* 0x00000006a7007c0c */ /* 0x000fe2000bf83070 */
[----:B------:R-:W-:Y:S01]  /*12900*/  STG.E.U16 desc[UR16][R164.64+0x40], R152 ;  /* 0x00004098a4007986 */ /* 0x000fe2000c101510 */
[----:B------:R-:W-:Y:S01]  /*12910*/  @P0 PRMT R149, R245, 0x5410, RZ ;  /* 0x00005410f5950816 */ /* 0x000fe200000000ff */
[C---:B------:R-:W-:Y:S02]  /*12920*/  HMMA.16816.F32.BF16 R64, R136.reuse, R14, R64 ;  /* 0x0000000e8840723c */ /* 0x040fe40000041840 */
[----:B------:R-:W1:Y:S01]  /*12930*/  LDSM.16.MT88.4 R12, [R160+0x5800] ;  /* 0x00580000a00c783b */ /* 0x000e620000004200 */
[----:B------:R-:W-:Y:S05]  /*12940*/  ISETP.LE.U32.AND P0, PT, R168, UR6, PT ;  /* 0x00000006a8007c0c */ /* 0x000fea000bf03070 */
[----:B------:R-:W-:Y:S02]  /*12950*/  @P1 HFMA2.BF16_V2 R241, -RZ.H0_H0, RZ.H0_H0, -R148.H0_H0 ;  /* 0x200000fffff11231 */ /* 0x000fe40000340994 */
[----:B------:R-:W-:Y:S01]  /*12960*/  @!P4 HFMA2.BF16_V2 R244, -RZ.H0_H0, RZ.H0_H0, -R145.H0_H0 ;  /* 0x200000fffff4c231 */ /* 0x000fe20000340991 */
[----:B------:R-:W-:Y:S01]  /*12970*/  STG.E.U16 desc[UR16][R164.64+0x42], R155 ;  /* 0x0000429ba4007986 */ /* 0x000fe2000c101510 */
[C---:B---3--:R-:W-:Y:S03]  /*12980*/  HMMA.16816.F32.BF16 R68, R136.reuse, R16, R68 ;  /* 0x000000108844723c */ /* 0x048fe60000041844 */
[----:B------:R-:W-:Y:S01]  /*12990*/  @P1 PRMT R148, R241, 0x5410, RZ ;  /* 0x00005410f1941816 */ /* 0x000fe200000000ff */
[----:B------:R-:W-:Y:S01]  /*129a0*/  STG.E.U16 desc[UR16][R162.64+0x50], R151 ;  /* 0x00005097a2007986 */ /* 0x000fe2000c101510 */
[----:B------:R-:W-:Y:S01]  /*129b0*/  @!P4 PRMT R145, R244, 0x5410, RZ ;  /* 0x00005410f491c816 */ /* 0x000fe200000000ff */
[----:B------:R-:W-:Y:S01]  /*129c0*/  @!P0 HFMA2.BF16_V2 R240, -RZ.H0_H0, RZ.H0_H0, -R146.H0_H0 ;  /* 0x200000fffff08231 */ /* 0x000fe20000340992 */
[----:B------:R-:W-:Y:S01]  /*129d0*/  ISETP.LE.U32.AND P1, PT, R166, UR6, PT ;  /* 0x00000006a6007c0c */ /* 0x000fe2000bf23070 */
[C---:B------:R-:W-:Y:S01]  /*129e0*/  HMMA.16816.F32.BF16 R72, R136.reuse, R18, R72 ;  /* 0x000000128848723c */ /* 0x040fe20000041848 */
[----:B------:R-:W-:Y:S02]  /*129f0*/  STG.E.U16 desc[UR16][R162.64+0x52], R150 ;  /* 0x00005296a2007986 */ /* 0x000fe4000c101510 */
[----:B------:R-:W-:Y:S02]  /*12a00*/  ISETP.GT.U32.AND P4, PT, R169, UR6, PT ;  /* 0x00000006a9007c0c */ /* 0x000fe4000bf84070 */
[----:B------:R-:W-:Y:S01]  /*12a10*/  STG.E.U16 desc[UR16][R164.64+0x50], R149 ;  /* 0x00005095a4007986 */ /* 0x000fe2000c101510 */
[----:B------:R-:W-:Y:S02]  /*12a20*/  @!P0 PRMT R146, R240, 0x5410, RZ ;  /* 0x00005410f0928816 */ /* 0x000fe400000000ff */
[C---:B------:R-:W-:Y:S01]  /*12a30*/  HMMA.16816.F32.BF16 R76, R136.reuse, R4, R76 ;  /* 0x00000004884c723c */ /* 0x040fe2000004184c */
[----:B------:R-:W-:Y:S02]  /*12a40*/  STG.E.U16 desc[UR16][R164.64+0x52], R148 ;  /* 0x00005294a4007986 */ /* 0x000fe4000c101510 */
[----:B------:R-:W-:Y:S01]  /*12a50*/  FADD.FTZ R5, R222, R172 ;  /* 0x000000acde057221 */ /* 0x000fe20000010000 */
[----:B------:R-:W-:Y:S01]  /*12a60*/  @!P1 HFMA2.BF16_V2 R239, -RZ.H0_H0, RZ.H0_H0, -R103.H0_H0 ;  /* 0x200000ffffef9231 */ /* 0x000fe20000340967 */
[----:B------:R-:W-:Y:S01]  /*12a70*/  STG.E.U16 desc[UR16][R162.64+0x60], R145 ;  /* 0x00006091a2007986 */ /* 0x000fe2000c101510 */
[----:B------:R-:W-:Y:S01]  /*12a80*/  FADD.FTZ R4, R223, R177 ;  /* 0x000000b1df047221 */ /* 0x000fe20000010000 */
[----:B------:R-:W-:Y:S01]  /*12a90*/  FADD.FTZ R5, R213, R5 ;  /* 0x00000005d5057221 */ /* 0x000fe20000010000 */
[C---:B------:R-:W-:Y:S01]  /*12aa0*/  HMMA.16816.F32.BF16 R80, R136.reuse, R6, R80 ;  /* 0x000000068850723c */ /* 0x040fe20000041850 */
[----:B------:R-:W-:Y:S02]  /*12ab0*/  STG.E.U16 desc[UR16][R162.64+0x62], R144 ;  /* 0x00006290a2007986 */ /* 0x000fe4000c101510 */
[----:B------:R-:W-:Y:S01]  /*12ac0*/  @P4 HFMA2.BF16_V2 R238, -RZ.H0_H0, RZ.H0_H0, -R102.H0_H0 ;  /* 0x200000ffffee4231 */ /* 0x000fe20000340966 */
[----:B------:R-:W-:Y:S01]  /*12ad0*/  @!P1 PRMT R103, R239, 0x5410, RZ ;  /* 0x00005410ef679816 */ /* 0x000fe200000000ff */
[----:B------:R-:W-:Y:S01]  /*12ae0*/  STG.E.U16 desc[UR16][R164.64+0x60], R147 ;  /* 0x00006093a4007986 */ /* 0x000fe2000c101510 */
[----:B------:R-:W-:Y:S01]  /*12af0*/  FADD.FTZ R4, R211, R4 ;  /* 0x00000004d3047221 */ /* 0x000fe20000010000 */
[C---:B------:R-:W-:Y:S01]  /*12b00*/  ISETP.GT.AND P1, PT, R203.reuse, R214, PT ;  /* 0x000000d6cb00720c */ /* 0x040fe20003f24270 */
[C---:B------:R-:W-:Y:S01]  /*12b10*/  HMMA.16816.F32.BF16 R84, R136.reuse, R8, R84 ;  /* 0x000000088854723c */ /* 0x040fe20000041854 */
[----:B------:R-:W-:Y:S02]  /*12b20*/  STG.E.U16 desc[UR16][R164.64+0x62], R146 ;  /* 0x00006292a4007986 */ /* 0x000fe4000c101510 */
[----:B------:R-:W-:Y:S01]  /*12b30*/  @P4 PRMT R102, R238, 0x5410, RZ ;  /* 0x00005410ee664816 */ /* 0x000fe200000000ff */
[----:B------:R-:W-:Y:S01]  /*12b40*/  FADD.FTZ R4, R212, R4 ;  /* 0x00000004d4047221 */ /* 0x000fe20000010000 */
[----:B------:R-:W-:Y:S01]  /*12b50*/  STG.E.U16 desc[UR16][R162.64+0x70], R103 ;  /* 0x00007067a2007986 */ /* 0x000fe2000c101510 */
[----:B------:R-:W-:Y:S01]  /*12b60*/  IADD3 R251, P0, PT, R162, -0x80, RZ ;  /* 0xffffff80a2fb7810 */ /* 0x000fe20007f1e0ff */
[----:B------:R-:W-:Y:S01]  /*12b70*/  VIADD R203, R203, 0xffffffff ;  /* 0xffffffffcbcb7836 */ /* 0x000fe20000000000 */
[C---:B------:R-:W-:Y:S01]  /*12b80*/  HMMA.16816.F32.BF16 R88, R136.reuse, R10, R88 ;  /* 0x0000000a8858723c */ /* 0x040fe20000041858 */
[----:B------:R2:W-:Y:S02]  /*12b90*/  STG.E.U16 desc[UR16][R162.64+0x72], R102 ;  /* 0x00007266a2007986 */ /* 0x0005e4000c101510 */
[----:B------:R-:W-:Y:S02]  /*12ba0*/  IADD3.X R223, PT, PT, R163, -0x1, RZ, P0, !PT ;  /* 0xffffffffa3df7810 */ /* 0x000fe400007fe4ff */
[----:B------:R3:W-:Y:S03]  /*12bb0*/  STG.E.U16 desc[UR16][R164.64+0x70], R2 ;  /* 0x00007002a4007986 */ /* 0x0007e6000c101510 */
[C---:B-1----:R-:W-:Y:S01]  /*12bc0*/  HMMA.16816.F32.BF16 R92, R136.reuse, R12, R92 ;  /* 0x0000000c885c723c */ /* 0x042fe2000004185c */
[----:B------:R1:W-:Y:S07]  /*12bd0*/  STG.E.U16 desc[UR16][R164.64+0x72], R0 ;  /* 0x00007200a4007986 */ /* 0x0003ee000c101510 */
[----:B------:R-:W-:Y:S03]  /*12be0*/  HMMA.16816.F32.BF16 R96, R136, R14, R96 ;  /* 0x0000000e8860723c */ /* 0x000fe60000041860 */
[----:B--2---:R-:W-:Y:S02]  /*12bf0*/  IMAD.MOV.U32 R102, RZ, RZ, R3 ;  /* 0x000000ffff667224 */ /* 0x004fe400078e0003 */
[----:B---3--:R-:W-:Y:S04]  /*12c00*/  FADD.FTZ R2, R209, R5 ;  /* 0x00000005d1027221 */ /* 0x008fe80000010000 */
[----:B------:R-:W-:Y:S01]  /*12c10*/  FADD.FTZ R2, R210, R2 ;  /* 0x00000002d2027221 */ /* 0x000fe20000010000 */
[----:B-1----:R-:W-:Y:S03]  /*12c20*/  FADD.FTZ R0, R206, R4 ;  /* 0x00000004ce007221 */ /* 0x002fe60000010000 */
[----:B------:R-:W-:Y:S01]  /*12c30*/  FADD.FTZ R2, R207, R2 ;  /* 0x00000002cf027221 */ /* 0x000fe20000010000 */
[----:B------:R-:W-:Y:S03]  /*12c40*/  FADD.FTZ R0, R208, R0 ;  /* 0x00000000d0007221 */ /* 0x000fe60000010000 */
[----:B------:R-:W-:Y:S01]  /*12c50*/  FADD.FTZ R2, R188, R2 ;  /* 0x00000002bc027221 */ /* 0x000fe20000010000 */
[----:B------:R-:W-:Y:S04]  /*12c60*/  FADD.FTZ R0, R187, R0 ;  /* 0x00000000bb007221 */ /* 0x000fe80000010000 */
[----:B------:R2:W-:Y:S01]  /*12c70*/  STL [R1+0x54], R2 ;  /* 0x0000540201007387 */ /* 0x0005e20000100800 */
[----:B------:R-:W-:Y:S05]  /*12c80*/  FADD.FTZ R0, R185, R0 ;  /* 0x00000000b9007221 */ /* 0x000fea0000010000 */
[----:B------:R2:W-:Y:S01]  /*12c90*/  STL [R1+0x58], R0 ;  /* 0x0000580001007387 */ /* 0x0005e20000100800 */
[----:B------:R-:W-:Y:S05]  /*12ca0*/  @P1 BRA `(.L_x_1543) ;  /* 0xffffffb400141947 */ /* 0x000fea000383ffff */
.L_x_1542:
[----:B------:R-:W2:Y:S01]  /*12cb0*/  LDL.LU R5, [R1+0x54] ;  /* 0x0000540001057983 */ /* 0x000ea20000300800 */
[----:B------:R-:W1:Y:S03]  /*12cc0*/  LDCU UR4, c[0x0][0x4fc] ;  /* 0x00009f80ff0477ac */ /* 0x000e660008000800 */
[----:B------:R-:W3:Y:S04]  /*12cd0*/  LDL.LU R4, [R1+0x58] ;  /* 0x0000580001047983 */ /* 0x000ee80000300800 */
[----:B------:R-:W4:Y:S04]  /*12ce0*/  LDL.LU R8, [R1+0x78] ;  /* 0x0000780001087983 */ /* 0x000f280000300800 */
[----:B------:R-:W5:Y:S04]  /*12cf0*/  LDL.LU R7, [R1+0x5c] ;  /* 0x00005c0001077983 */ /* 0x000f680000300800 */
[----:B------:R-:W4:Y:S04]  /*12d00*/  LDL.LU R6, [R1+0x50] ;  /* 0x0000500001067983 */ /* 0x000f280000300800 */
[----:B------:R-:W5:Y:S01]  /*12d10*/  LDL R139, [R1+0x84] ;  /* 0x00008400018b7983 */ /* 0x000f620000100800 */
[----:B------:R-:W-:-:S02]  /*12d20*/  LOP3.LUT P4, RZ, R193, 0x8, RZ, 0xc0, !PT ;  /* 0x00000008c1ff7812 */ /* 0x000fc4000788c0ff */
[----:B------:R-:W-:Y:S01]  /*12d30*/  LOP3.LUT P3, RZ, R193, 0x10, RZ, 0xc0, !PT ;  /* 0x00000010c1ff7812 */ /* 0x000fe2000786c0ff */
[----:B--2---:R-:W2:Y:S04]  /*12d40*/  SHFL.BFLY PT, R2, R5, 0x2, 0x1f ;  /* 0x0c401f0005027f89 */ /* 0x004ea800000e0000 */
[----:B---3--:R-:W3:Y:S01]  /*12d50*/  SHFL.BFLY PT, R0, R4, 0x2, 0x1f ;  /* 0x0c401f0004007f89 */ /* 0x008ee200000e0000 */
[----:B----4-:R-:W-:Y:S01]  /*12d60*/  MOV R140, R6 ;  /* 0x00000006008c7202 */ /* 0x010fe20000000f00 */
[----:B--2---:R-:W-:Y:S01]  /*12d70*/  FADD.FTZ R2, R2, R5 ;  /* 0x0000000502027221 */ /* 0x004fe20000010000 */
[----:B---3--:R-:W-:-:S04]  /*12d80*/  FADD.FTZ R0, R0, R4 ;  /* 0x0000000400007221 */ /* 0x008fc80000010000 */
[----:B------:R-:W2:Y:S04]  /*12d90*/  SHFL.BFLY PT, R4, R2, 0x1, 0x1f ;  /* 0x0c201f0002047f89 */ /* 0x000ea800000e0000 */
[----:B------:R-:W3:Y:S01]  /*12da0*/  SHFL.BFLY PT, R5, R0, 0x1, 0x1f ;  /* 0x0c201f0000057f89 */ /* 0x000ee200000e0000 */
[----:B--2---:R-:W-:Y:S01]  /*12db0*/  FADD.FTZ R101, R2, R4 ;  /* 0x0000000402657221 */ /* 0x004fe20000010000 */
[----:B------:R-:W-:Y:S01]  /*12dc0*/  SHF.L.U32 R4, R193, 0x4, RZ ;  /* 0x00000004c1047819 */ /* 0x000fe200000006ff */
[----:B---3--:R-:W-:Y:S02]  /*12dd0*/  FADD.FTZ R102, R0, R5 ;  /* 0x0000000500667221 */ /* 0x008fe40000010000 */
[----:B------:R-:W2:Y:S01]  /*12de0*/  MUFU.RCP R2, R101 ;  /* 0x0000006500027308 */ /* 0x000ea20000001000 */
[----:B------:R-:W-:-:S02]  /*12df0*/  FSETP.NE.FTZ.AND P1, PT, R101, RZ, PT ;  /* 0x000000ff6500720b */ /* 0x000fc40003f35000 */
[----:B------:R-:W-:Y:S02]  /*12e00*/  LOP3.LUT R4, R4, 0x1c0, RZ, 0xc0, !PT ;  /* 0x000001c004047812 */ /* 0x000fe400078ec0ff */
[----:B------:R-:W-:Y:S02]  /*12e10*/  FSETP.NE.FTZ.AND P0, PT, R102, RZ, PT ;  /* 0x000000ff6600720b */ /* 0x000fe40003f15000 */
[----:B------:R-:W-:Y:S01]  /*12e20*/  LOP3.LUT R4, R4, 0x38, R8, 0xf8, !PT ;  /* 0x0000003804047812 */ /* 0x000fe200078ef808 */
[----:B------:R-:W3:Y:S03]  /*12e30*/  MUFU.RCP R0, R102 ;  /* 0x0000006600007308 */ /* 0x000ee60000001000 */
[----:B-----5:R-:W-:Y:S02]  /*12e40*/  LOP3.LUT R192, R4, R7, R192, 0xfe, !PT ;  /* 0x0000000704c07212 */ /* 0x020fe400078efec0 */
[----:B--2---:R-:W-:-:S05]  /*12e50*/  FSEL R2, R2, 1, P1 ;  /* 0x3f80000002027808 */ /* 0x004fca0000800000 */
[----:B-1----:R-:W-:Y:S01]  /*12e60*/  FMUL.FTZ R2, R2, UR4 ;  /* 0x0000000402027c20 */ /* 0x002fe20008410000 */
[----:B---3--:R-:W-:-:S03]  /*12e70*/  FSEL R0, R0, 1, P0 ;  /* 0x3f80000000007808 */ /* 0x008fc60000000000 */
[----:B------:R-:W-:Y:S02]  /*12e80*/  FMUL.FTZ R4, R2, R109 ;  /* 0x0000006d02047220 */ /* 0x000fe40000410000 */
[----:B------:R-:W-:Y:S01]  /*12e90*/  FMUL.FTZ R0, R0, UR4 ;  /* 0x0000000400007c20 */ /* 0x000fe20008410000 */
[C---:B------:R-:W-:Y:S01]  /*12ea0*/  FMUL.FTZ R109, R2.reuse, R44 ;  /* 0x0000002c026d7220 */ /* 0x040fe20000410000 */
[----:B------:R-:W-:Y:S02]  /*12eb0*/  FMUL.FTZ R12, R2, R45 ;  /* 0x0000002d020c7220 */ /* 0x000fe40000410000 */
[C---:B------:R-:W-:Y:S01]  /*12ec0*/  FMUL.FTZ R7, R0.reuse, R38 ;  /* 0x0000002600077220 */ /* 0x040fe20000410000 */
[C---:B------:R-:W-:Y:S01]  /*12ed0*/  FMUL.FTZ R39, R0.reuse, R39 ;  /* 0x0000002700277220 */ /* 0x040fe20000410000 */
[C---:B------:R-:W-:Y:S01]  /*12ee0*/  FMUL.FTZ R54, R0.reuse, R54 ;  /* 0x0000003600367220 */ /* 0x040fe20000410000 */
[C---:B------:R-:W-:Y:S01]  /*12ef0*/  FMUL.FTZ R34, R0.reuse, R55 ;  /* 0x0000003700227220 */ /* 0x040fe20000410000 */
[----:B------:R-:W-:Y:S01]  /*12f00*/  FMUL.FTZ R6, R0, R42 ;  /* 0x0000002a00067220 */ /* 0x000fe20000410000 */
[C---:B------:R-:W-:Y:S01]  /*12f10*/  FMUL.FTZ R138, R2.reuse, R104 ;  /* 0x00000068028a7220 */ /* 0x040fe20000410000 */
[----:B------:R-:W-:Y:S01]  /*12f20*/  F2FP.BF16.F32.PACK_AB R42, R39, R7 ;  /* 0x00000007272a723e */ /* 0x000fe200000010ff */
[----:B------:R-:W-:Y:S01]  /*12f30*/  FMUL.FTZ R137, R2, R108 ;  /* 0x0000006c02897220 */ /* 0x000fe20000410000 */
[----:B------:R-:W-:Y:S01]  /*12f40*/  F2FP.BF16.F32.PACK_AB R34, R34, R54 ;  /* 0x000000362222723e */ /* 0x000fe200000010ff */
[C---:B------:R-:W-:Y:S01]  /*12f50*/  FMUL.FTZ R136, R2.reuse, R112 ;  /* 0x0000007002887220 */ /* 0x040fe20000410000 */
[C---:B------:R-:W-:Y:S01]  /*12f60*/  FMUL.FTZ R10, R2.reuse, R113 ;  /* 0x00000071020a7220 */ /* 0x040fe20000410000 */
[C---:B------:R-:W-:Y:S01]  /*12f70*/  FMUL.FTZ R103, R2.reuse, R37 ;  /* 0x0000002502677220 */ /* 0x040fe20000410000 */
[----:B------:R-:W-:Y:S01]  /*12f80*/  FMUL.FTZ R104, R2, R52 ;  /* 0x0000003402687220 */ /* 0x000fe20000410000 */
[----:B------:R-:W-:Y:S01]  /*12f90*/  F2FP.BF16.F32.PACK_AB R39, R12, R109 ;  /* 0x0000006d0c27723e */ /* 0x000fe200000010ff */
        /* <DEDUP_REMOVED lines=49> */
[----:B------:R-:W-:Y:S01]  /*132b0*/  FMUL.FTZ R36, R0, R51 ;  /* 0x0000003300247220 */ /* 0x000fe20000410000 */
[----:B------:R-:W-:Y:S01]  /*132c0*/  LEA R7, R192, UR5, 0x1 ;  /* 0x00000005c0077c11 */ /* 0x000fe2000f8e08ff */
        /* <DEDUP_REMOVED lines=38> */
[----:B------:R-:W-:Y:S02]  /*13530*/  F2FP.BF16.F32.PACK_AB R38, R38, R5 ;  /* 0x000000052626723e */ /* 0x000fe400000010ff */
[----:B------:R-:W-:Y:S02]  /*13540*/  F2FP.BF16.F32.PACK_AB R4, R4, R137 ;  /* 0x000000890404723e */ /* 0x000fe400000010ff */
[----:B------:R-:W-:Y:S02]  /*13550*/  F2FP.BF16.F32.PACK_AB R11, R11, R110 ;  /* 0x0000006e0b0b723e */ /* 0x000fe400000010ff */
[----:B------:R-:W-:Y:S02]  /*13560*/  F2FP.BF16.F32.PACK_AB R40, R40, R6 ;  /* 0x000000062828723e */ /* 0x000fe400000010ff */
[----:B------:R-:W-:-:S02]  /*13570*/  IADD3 R5, PT, PT, R7, R54, RZ ;  /* 0x0000003607057210 */ /* 0x000fc40007ffe0ff */
[----:B------:R-:W-:Y:S02]  /*13580*/  F2FP.BF16.F32.PACK_AB R10, R10, R136 ;  /* 0x000000880a0a723e */ /* 0x000fe400000010ff */
[----:B------:R-:W-:Y:S01]  /*13590*/  IADD3 R6, PT, PT, R7, R12, RZ ;  /* 0x0000000c07067210 */ /* 0x000fe20007ffe0ff */
[----:B------:R1:W-:Y:S04]  /*135a0*/  STS [R7], R0 ;  /* 0x0000000007007388 */ /* 0x0003e80000000800 */
[----:B------:R-:W-:Y:S04]  /*135b0*/  STS [R7+0x400], R2 ;  /* 0x0004000207007388 */ /* 0x000fe80000000800 */
[----:B------:R2:W-:Y:S04]  /*135c0*/  STS [R5], R4 ;  /* 0x0000000405007388 */ /* 0x0005e80000000800 */
[----:B------:R-:W-:Y:S04]  /*135d0*/  STS [R5+0x400], R11 ;  /* 0x0004000b05007388 */ /* 0x000fe80000000800 */
[----:B------:R3:W-:Y:S01]  /*135e0*/  STS [R6], R10 ;  /* 0x0000000a06007388 */ /* 0x0007e20000000800 */
[----:B------:R-:W-:-:S02]  /*135f0*/  F2FP.BF16.F32.PACK_AB R9, R9, R114 ;  /* 0x000000720909723e */ /* 0x000fc400000010ff */
[----:B------:R-:W-:Y:S02]  /*13600*/  F2FP.BF16.F32.PACK_AB R8, R8, R116 ;  /* 0x000000740808723e */ /* 0x000fe400000010ff */
[C---:B-1----:R-:W-:Y:S02]  /*13610*/  IADD3 R0, PT, PT, R7.reuse, 0x40, RZ ;  /* 0x0000004007007810 */ /* 0x042fe40007ffe0ff */
[----:B------:R-:W-:Y:S01]  /*13620*/  @P3 IADD3 R0, PT, PT, R7, -0x40, RZ ;  /* 0xffffffc007003810 */ /* 0x000fe20007ffe0ff */
[----:B------:R1:W-:Y:S01]  /*13630*/  STS [R6+0x400], R9 ;  /* 0x0004000906007388 */ /* 0x0003e20000000800 */
[----:B------:R-:W-:Y:S02]  /*13640*/  F2FP.BF16.F32.PACK_AB R13, R13, R118 ;  /* 0x000000760d0d723e */ /* 0x000fe400000010ff */
[----:B--2---:R-:W-:Y:S01]  /*13650*/  IADD3 R4, PT, PT, R54, R6, RZ ;  /* 0x0000000636047210 */ /* 0x004fe20007ffe0ff */
[----:B---3--:R-:W2:Y:S01]  /*13660*/  LDC.U8 R10, c[0x0][0x549] ;  /* 0x00015240ff0a7b82 */ /* 0x008ea20000000000 */
[----:B------:R-:W-:-:S03]  /*13670*/  F2FP.BF16.F32.PACK_AB R16, R16, R120 ;  /* 0x000000781010723e */ /* 0x000fc600000010ff */
[----:B------:R3:W-:Y:S01]  /*13680*/  STS [R4], R8 ;  /* 0x0000000804007388 */ /* 0x0007e20000000800 */
[----:B------:R-:W-:Y:S02]  /*13690*/  F2FP.BF16.F32.PACK_AB R15, R15, R122 ;  /* 0x0000007a0f0f723e */ /* 0x000fe400000010ff */
[----:B------:R-:W-:Y:S02]  /*136a0*/  F2FP.BF16.F32.PACK_AB R14, R14, R124 ;  /* 0x0000007c0e0e723e */ /* 0x000fe400000010ff */
[----:B------:R-:W-:Y:S02]  /*136b0*/  F2FP.BF16.F32.PACK_AB R48, R48, R126 ;  /* 0x0000007e3030723e */ /* 0x000fe400000010ff */
[----:B------:R-:W-:Y:S02]  /*136c0*/  F2FP.BF16.F32.PACK_AB R47, R129, R128 ;  /* 0x00000080812f723e */ /* 0x000fe400000010ff */
[----:B-1----:R-:W-:Y:S02]  /*136d0*/  IADD3 R9, PT, PT, R12, R0, RZ ;  /* 0x000000000c097210 */ /* 0x002fe40007ffe0ff */
[----:B------:R-:W-:Y:S01]  /*136e0*/  F2FP.BF16.F32.PACK_AB R46, R131, R130 ;  /* 0x00000082832e723e */ /* 0x000fe200000010ff */
[----:B------:R-:W-:Y:S01]  /*136f0*/  STS [R4+0x400], R13 ;  /* 0x0004000d04007388 */ /* 0x000fe20000000800 */
[----:B------:R-:W-:-:S02]  /*13700*/  F2FP.BF16.F32.PACK_AB R45, R133, R132 ;  /* 0x00000084852d723e */ /* 0x000fc400000010ff */
[----:B------:R-:W-:Y:S02]  /*13710*/  F2FP.BF16.F32.PACK_AB R44, R44, R134 ;  /* 0x000000862c2c723e */ /* 0x000fe400000010ff */
[C---:B------:R-:W-:Y:S01]  /*13720*/  IADD3 R2, PT, PT, R54.reuse, R9, RZ ;  /* 0x0000000936027210 */ /* 0x040fe20007ffe0ff */
[----:B------:R-:W-:Y:S01]  /*13730*/  STS [R0], R16 ;  /* 0x0000001000007388 */ /* 0x000fe20000000800 */
[----:B------:R-:W-:Y:S02]  /*13740*/  F2FP.BF16.F32.PACK_AB R43, R103, R113 ;  /* 0x00000071672b723e */ /* 0x000fe400000010ff */
[----:B---3--:R-:W-:Y:S01]  /*13750*/  IADD3 R8, PT, PT, R54, R0, RZ ;  /* 0x0000000036087210 */ /* 0x008fe20007ffe0ff */
[----:B------:R-:W-:Y:S01]  /*13760*/  STS [R0+0x400], R15 ;  /* 0x0004000f00007388 */ /* 0x000fe20000000800 */
[----:B------:R-:W-:Y:S02]  /*13770*/  F2FP.BF16.F32.PACK_AB R41, R41, R112 ;  /* 0x000000702929723e */ /* 0x000fe400000010ff */
[----:B------:R-:W-:Y:S01]  /*13780*/  F2FP.BF16.F32.PACK_AB R37, R37, R108 ;  /* 0x0000006c2525723e */ /* 0x000fe200000010ff */
[----:B------:R-:W-:Y:S01]  /*13790*/  STS [R8], R14 ;  /* 0x0000000e08007388 */ /* 0x000fe20000000800 */
[----:B------:R-:W-:-:S03]  /*137a0*/  F2FP.BF16.F32.PACK_AB R36, R36, R50 ;  /* 0x000000322424723e */ /* 0x000fc600000010ff */
[----:B------:R-:W-:Y:S01]  /*137b0*/  STS [R8+0x400], R48 ;  /* 0x0004003008007388 */ /* 0x000fe20000000800 */
[----:B------:R-:W-:-:S03]  /*137c0*/  F2FP.BF16.F32.PACK_AB R35, R35, R104 ;  /* 0x000000682323723e */ /* 0x000fc600000010ff */
        /* <DEDUP_REMOVED lines=23> */
[----:B------:R-:W-:Y:S02]  /*13940*/  F2FP.BF16.F32.PACK_AB R22, R22, R78 ;  /* 0x0000004e1616723e */ /* 0x000fe400000010ff */
[----:B--2---:R-:W-:Y:S01]  /*13950*/  ISETP.NE.AND P3, PT, R10, RZ, PT ;  /* 0x000000ff0a00720c */ /* 0x004fe20003f65270 */
        /* <DEDUP_REMOVED lines=8> */
[----:B------:R-:W-:Y:S04]  /*139e0*/  STS [R9+0x2000], R31 ;  /* 0x0020001f09007388 */ /* 0x000fe80000000800 */
[----:B------:R-:W-:Y:S01]  /*139f0*/  STS [R9+0x2400], R30 ;  /* 0x0024001e09007388 */ /* 0x000fe20000000800 */
[----:B------:R-:W-:-:S03]  /*13a00*/  ISETP.NE.AND P2, PT, R139, -0x1, PT ;  /* 0xffffffff8b00780c */ /* 0x000fc60003f45270 */
[----:B------:R-:W-:Y:S04]  /*13a10*/  STS [R2+0x2000], R29 ;  /* 0x0020001d02007388 */ /* 0x000fe80000000800 */
[----:B------:R-:W-:Y:S04]  /*13a20*/  STS [R2+0x2400], R28 ;  /* 0x0024001c02007388 */ /* 0x000fe80000000800 */
[----:B------:R-:W-:Y:S01]  /*13a30*/  STS [R7+0x4000], R27 ;  /* 0x0040001b07007388 */ /* 0x000fe20000000800 */
[----:B------:R-:W-:Y:S01]  /*13a40*/  F2FP.BF16.F32.PACK_AB R17, R17, R88 ;  /* 0x000000581111723e */ /* 0x000fe200000010ff */
[----:B------:R-:W1:Y:S02]  /*13a50*/  @P2 LDC.64 R10, c[0x0][0x408] ;  /* 0x00010200ff0a2b82 */ /* 0x000e640000000a00 */
[----:B------:R-:W-:Y:S04]  /*13a60*/  STS [R7+0x4400], R26 ;  /* 0x0044001a07007388 */ /* 0x000fe80000000800 */
[----:B------:R-:W-:Y:S04]  /*13a70*/  STS [R5+0x4000], R25 ;  /* 0x0040001905007388 */ /* 0x000fe80000000800 */
[----:B------:R2:W-:Y:S04]  /*13a80*/  STS [R5+0x4400], R24 ;  /* 0x0044001805007388 */ /* 0x0005e80000000800 */
[----:B------:R-:W-:Y:S04]  /*13a90*/  STS [R6+0x4000], R23 ;  /* 0x0040001706007388 */ /* 0x000fe80000000800 */
[----:B------:R3:W-:Y:S01]  /*13aa0*/  STS [R6+0x4400], R22 ;  /* 0x0044001606007388 */ /* 0x0007e20000000800 */
[----:B------:R-:W-:-:S03]  /*13ab0*/  F2FP.BF16.F32.PACK_AB R53, R53, R90 ;  /* 0x0000005a3535723e */ /* 0x000fc600000010ff */
[----:B------:R-:W-:Y:S04]  /*13ac0*/  STS [R4+0x4000], R21 ;  /* 0x0040001504007388 */ /* 0x000fe80000000800 */
[----:B------:R4:W-:Y:S01]  /*13ad0*/  STS [R4+0x4400], R20 ;  /* 0x0044001404007388 */ /* 0x0009e20000000800 */
[----:B------:R-:W-:-:S03]  /*13ae0*/  F2FP.BF16.F32.PACK_AB R52, R52, R92 ;  /* 0x0000005c3434723e */ /* 0x000fc600000010ff */
[----:B------:R-:W-:Y:S01]  /*13af0*/  STS [R0+0x4000], R19 ;  /* 0x0040001300007388 */ /* 0x000fe20000000800 */
[----:B------:R-:W-:-:S03]  /*13b00*/  F2FP.BF16.F32.PACK_AB R51, R51, R94 ;  /* 0x0000005e3333723e */ /* 0x000fc600000010ff */
[----:B------:R5:W-:Y:S01]  /*13b10*/  STS [R0+0x4400], R18 ;  /* 0x0044001200007388 */ /* 0x000be20000000800 */
[----:B------:R-:W-:Y:S02]  /*13b20*/  F2FP.BF16.F32.PACK_AB R50, R97, R96 ;  /* 0x000000606132723e */ /* 0x000fe400000010ff */
[----:B------:R-:W-:Y:S01]  /*13b30*/  F2FP.BF16.F32.PACK_AB R49, R49, R98 ;  /* 0x000000623131723e */ /* 0x000fe200000010ff */
[----:B------:R1:W-:Y:S01]  /*13b40*/  STS [R8+0x4000], R17 ;  /* 0x0040001108007388 */ /* 0x0003e20000000800 */
[----:B--2---:R-:W2:Y:S03]  /*13b50*/  LDC R5, c[0x0][0x434] ;  /* 0x00010d00ff057b82 */ /* 0x004ea60000000800 */
[----:B------:R-:W-:Y:S04]  /*13b60*/  STS [R8+0x4400], R53 ;  /* 0x0044003508007388 */ /* 0x000fe80000000800 */
[----:B------:R-:W-:Y:S01]  /*13b70*/  STS [R9+0x4000], R52 ;  /* 0x0040003409007388 */ /* 0x000fe20000000800 */
[----:B---3--:R-:W3:Y:S03]  /*13b80*/  LDC.U8 R6, c[0x0][0x548] ;  /* 0x00015200ff067b82 */ /* 0x008ee60000000000 */
[----:B------:R1:W-:Y:S05]  /*13b90*/  STS [R9+0x4400], R51 ;  /* 0x0044003309007388 */ /* 0x0003ea0000000800 */
[----:B----4-:R-:W2:Y:S01]  /*13ba0*/  @P3 LDC R4, c[0x0][0x430] ;  /* 0x00010c00ff043b82 */ /* 0x010ea20000000800 */
[----:B-----5:R-:W-:-:S04]  /*13bb0*/  LOP3.LUT R0, R140, 0x1f8, RZ, 0xc0, !PT ;  /* 0x000001f88c007812 */ /* 0x020fc800078ec0ff */
[----:B------:R-:W-:-:S03]  /*13bc0*/  LOP3.LUT R0, R0, 0x38, R193, 0x78, !PT ;  /* 0x0000003800007812 */ /* 0x000fc600078e78c1 */
[----:B-1----:R-:W2:Y:S01]  /*13bd0*/  LDC R17, c[0x0][0x434] ;  /* 0x00010d00ff117b82 */ /* 0x002ea20000000800 */
[----:B------:R-:W-:Y:S04]  /*13be0*/  STS [R2+0x4000], R50 ;  /* 0x0040003202007388 */ /* 0x000fe80000000800 */
[----:B------:R1:W-:Y:S01]  /*13bf0*/  STS [R2+0x4400], R49 ;  /* 0x0044003102007388 */ /* 0x0003e20000000800 */
[----:B------:R-:W4:Y:S02]  /*13c00*/  S2R R21, SR_CTAID.X ;  /* 0x0000000000157919 */ /* 0x000f240000002500 */
[----:B------:R-:W3:Y:S01]  /*13c10*/  @!P2 LDC.64 R8, c[0x0][0x400] ;  /* 0x00010000ff08ab82 */ /* 0x000ee20000000a00 */
[----:B------:R-:W2:Y:S01]  /*13c20*/  S2R R16, SR_CTAID.Y ;  /* 0x0000000000107919 */ /* 0x000ea20000002600 */
[----:B------:R-:W2:Y:S01]  /*13c30*/  S2R R20, SR_CTAID.Z ;  /* 0x0000000000147919 */ /* 0x000ea20000002700 */
[----:B------:R1:W1:Y:S02]  /*13c40*/  @P1 MUFU.LG2 R18, R101 ;  /* 0x0000006500121308 */ /* 0x0002640000000c00 */
[----:B-1----:R-:W-:-:S03]  /*13c50*/  LOP3.LUT R2, R0, 0x1e00, R140, 0xf8, !PT ;  /* 0x00001e0000027812 */ /* 0x002fc600078ef88c */
[----:B------:R-:W1:Y:S01]  /*13c60*/  @P3 LDC R0, c[0x0][0x430] ;  /* 0x00010c00ff003b82 */ /* 0x000e620000000800 */
[----:B--2---:R-:W-:Y:S01]  /*13c70*/  @P3 IMAD R5, R4, R17, RZ ;  /* 0x0000001104053224 */ /* 0x004fe200078e02ff */
[----:B------:R-:W-:Y:S02]  /*13c80*/  LEA R24, R2, UR5, 0x1 ;  /* 0x0000000502187c11 */ /* 0x000fe4000f8e08ff */
[----:B------:R-:W-:Y:S01]  /*13c90*/  @P3 MOV R4, 0x1 ;  /* 0x0000000100043802 */ /* 0x000fe20000000f00 */
[----:B----4-:R-:W-:Y:S06]  /*13ca0*/  @P3 BRA `(.L_x_1546) ;  /* 0x0000000000203947 */ /* 0x010fec0003800000 */
[----:B---3--:R-:W-:Y:S01]  /*13cb0*/  ISETP.NE.AND P4, PT, R6, RZ, PT ;  /* 0x000000ff0600720c */ /* 0x008fe20003f85270 */
[----:B------:R-:W2:-:S12]  /*13cc0*/  LDC R2, c[0x0][0x3e0] ;  /* 0x0000f800ff027b82 */ /* 0x000e980000000800 */
[----:B------:R-:W2:Y:S01]  /*13cd0*/  @P4 LDC R4, c[0x0][0x454] ;  /* 0x00011500ff044b82 */ /* 0x000ea20000000800 */
[----:B-1----:R-:W-:Y:S02]  /*13ce0*/  @P4 MOV R0, 0x1 ;  /* 0x0000000100004802 */ /* 0x002fe40000000f00 */
[----:B------:R-:W-:-:S05]  /*13cf0*/  @!P4 MOV R0, 0x1 ;  /* 0x000000010000c802 */ /* 0x000fca0000000f00 */
[----:B------:R-:W4:Y:S01]  /*13d00*/  @P4 LDC R5, c[0x0][0x454] ;  /* 0x00011500ff054b82 */ /* 0x000f220000000800 */
[C---:B--2---:R-:W-:Y:S02]  /*13d10*/  @P4 IMAD R4, R2.reuse, R4, RZ ;  /* 0x0000000402044224 */ /* 0x044fe400078e02ff */
[----:B------:R-:W-:-:S07]  /*13d20*/  @!P4 IMAD R4, R2, R17, RZ ;  /* 0x000000110204c224 */ /* 0x000fce00078e02ff */
.L_x_1546:
[----:B------:R-:W-:Y:S01]  /*13d30*/  BAR.SYNC.DEFER_BLOCKING 0x0 ;  /* 0x0000000000007b1d */ /* 0x000fe20000010000 */
[----:B------:R-:W-:Y:S02]  /*13d40*/  ISETP.NE.AND P4, PT, R139, -0x1, PT ;  /* 0xffffffff8b00780c */ /* 0x000fe40003f85270 */
[----:B---3--:R-:W-:Y:S01]  /*13d50*/  ISETP.NE.AND P3, PT, R6, RZ, !P3 ;  /* 0x000000ff0600720c */ /* 0x008fe20005f65270 */
[----:B------:R-:W-:-:S04]  /*13d60*/  @!P2 IMAD.WIDE.U32 R6, R16, R8, RZ ;  /* 0x000000081006a225 */ /* 0x000fc800078e00ff */
[----:B------:R-:W2:Y:S01]  /*13d70*/  @P0 LDC R12, c[0x0][0x458] ;  /* 0x00011600ff0c0b82 */ /* 0x000ea20000000800 */
[----:B------:R-:W3:Y:S01]  /*13d80*/  @P0 MUFU.LG2 R8, R102 ;  /* 0x0000006600080308 */ /* 0x000ee20000000c00 */
[----:B------:R-:W-:Y:S01]  /*13d90*/  @P2 IMAD.WIDE.U32 R14, R139, R10, RZ ;  /* 0x0000000a8b0e2225 */ /* 0x000fe200078e00ff */
[----:B------:R2:W5:Y:S01]  /*13da0*/  LDL R22, [R1+0xb4] ;  /* 0x0000b40001167983 */ /* 0x0005620000100800 */
[----:B------:R-:W-:Y:S01]  /*13db0*/  LOP3.LUT P5, RZ, R193, 0x3, RZ, 0xc0, !PT ;  /* 0x00000003c1ff7812 */ /* 0x000fe200078ac0ff */
[----:B------:R-:W-:Y:S01]  /*13dc0*/  BSSY.RECONVERGENT B0, `(.L_x_1547) ;  /* 0x000002e000007945 */ /* 0x000fe20003800200 */
[----:B----4-:R-:W-:Y:S02]  /*13dd0*/  IMAD R2, R20, R5, RZ ;  /* 0x0000000514027224 */ /* 0x010fe400078e02ff */
[----:B------:R-:W4:Y:S01]  /*13de0*/  @P1 LDC R13, c[0x0][0x458] ;  /* 0x00011600ff0d1b82 */ /* 0x000f220000000800 */
[----:B------:R-:W-:Y:S02]  /*13df0*/  @!P2 IMAD R19, R16, R9, R7 ;  /* 0x000000091013a224 */ /* 0x000fe400078e0207 */
[----:B------:R-:W-:Y:S01]  /*13e00*/  @P1 FMUL.FTZ R9, R18, 0.69314718246459960938 ;  /* 0x3f31721812091820 */ /* 0x000fe20000410000 */
[----:B------:R-:W-:-:S02]  /*13e10*/  @P2 IMAD R19, R139, R11, R15 ;  /* 0x0000000b8b132224 */ /* 0x000fc400078e020f */
[C---:B------:R-:W-:Y:S01]  /*13e20*/  @!P4 IMAD R139, R16.reuse, R17, RZ ;  /* 0x00000011108bc224 */ /* 0x040fe200078e02ff */
[----:B------:R-:W-:Y:S01]  /*13e30*/  MOV R17, 0x7f800000 ;  /* 0x7f80000000117802 */ /* 0x000fe20000000f00 */
[----:B------:R-:W-:Y:S01]  /*13e40*/  @!P3 IMAD R2, R16, R4, R2 ;  /* 0x000000041002b224 */ /* 0x000fe200078e0202 */
[----:B------:R-:W-:Y:S01]  /*13e50*/  MOV R16, 0x7f800000 ;  /* 0x7f80000000107802 */ /* 0x000fe20000000f00 */
[----:B-1----:R-:W-:Y:S01]  /*13e60*/  IMAD R4, R21, R0, RZ ;  /* 0x0000000015047224 */ /* 0x002fe200078e02ff */
[----:B------:R1:W1:Y:S01]  /*13e70*/  LDS.128 R28, [R24+0x1800] ;  /* 0x00180000181c7984 */ /* 0x0002620000000c00 */
[----:B------:R-:W-:Y:S01]  /*13e80*/  SHF.R.S32.HI R5, RZ, 0x1f, R139 ;  /* 0x0000001fff057819 */ /* 0x000fe2000001148b */
[----:B---3--:R-:W-:Y:S01]  /*13e90*/  @P0 FMUL.FTZ R8, R8, 0.69314718246459960938 ;  /* 0x3f31721808080820 */ /* 0x008fe20000410000 */
[----:B------:R-:W-:Y:S01]  /*13ea0*/  SEL R7, R139, RZ, P3 ;  /* 0x000000ff8b077207 */ /* 0x000fe20001800000 */
[----:B------:R3:W-:Y:S01]  /*13eb0*/  @!P4 STL [R1+0x84], R139 ;  /* 0x0000848b0100c387 */ /* 0x0007e20000100800 */
[----:B------:R-:W-:Y:S01]  /*13ec0*/  SHF.L.U32 R4, R4, 0x6, RZ ;  /* 0x0000000604047819 */ /* 0x000fe200000006ff */
[----:B--2---:R-:W-:Y:S01]  /*13ed0*/  @P0 FFMA.FTZ R16, R3, R12, R8 ;  /* 0x0000000c03100223 */ /* 0x004fe20000010008 */
[----:B------:R-:W-:-:S02]  /*13ee0*/  SEL R10, R5, RZ, P3 ;  /* 0x000000ff050a7207 */ /* 0x000fc40001800000 */
[--C-:B------:R-:W-:Y:S02]  /*13ef0*/  IADD3 R7, P4, P3, R4, R7, R2.reuse ;  /* 0x0000000704077210 */ /* 0x100fe40007b9e002 */
[----:B------:R-:W-:Y:S02]  /*13f00*/  SHF.R.S32.HI R5, RZ, 0x1f, R2 ;  /* 0x0000001fff057819 */ /* 0x000fe40000011402 */
[----:B------:R-:W-:Y:S01]  /*13f10*/  SHF.R.S32.HI R2, RZ, 0x1f, R4 ;  /* 0x0000001fff027819 */ /* 0x000fe20000011404 */
[----:B----4-:R-:W-:Y:S01]  /*13f20*/  @P1 FFMA.FTZ R17, R100, R13, R9 ;  /* 0x0000000d64111223 */ /* 0x010fe20000010009 */
[----:B------:R-:W-:Y:S02]  /*13f30*/  @!P2 MOV R8, R6 ;  /* 0x000000060008a202 */ /* 0x000fe40000000f00 */
[----:B------:R-:W-:Y:S01]  /*13f40*/  IADD3.X R5, PT, PT, R2, R10, R5, P4, P3 ;  /* 0x0000000a02057210 */ /* 0x000fe200027e6405 */
[----:B-1-3--:R-:W-:Y:S06]  /*13f50*/  @P5 BRA `(.L_x_1548) ;  /* 0x0000000000505947 */ /* 0x00afec0003800000 */
        /* <DEDUP_REMOVED lines=20> */
.L_x_1548:
[----:B------:R-:W-:Y:S05]  /*140a0*/  BSYNC.RECONVERGENT B0 ;  /* 0x0000000000007941 */ /* 0x000fea0003800200 */
.L_x_1547:
        /* <DEDUP_REMOVED lines=39> */
.L_x_1550:
[----:B------:R-:W-:Y:S05]  /*14320*/  BSYNC.RECONVERGENT B0 ;  /* 0x0000000000007941 */ /* 0x000fea0003800200 */
.L_x_1549:
        /* <DEDUP_REMOVED lines=24> */
.L_x_1552:
[----:B------:R-:W-:Y:S05]  /*144b0*/  BSYNC.RECONVERGENT B0 ;  /* 0x0000000000007941 */ /* 0x000fea0003800200 */
.L_x_1551:
        /* <DEDUP_REMOVED lines=24> */
.L_x_1554:
[----:B------:R-:W-:Y:S05]  /*14640*/  BSYNC.RECONVERGENT B0 ;  /* 0x0000000000007941 */ /* 0x000fea0003800200 */
.L_x_1553:
        /* <DEDUP_REMOVED lines=24> */
.L_x_1555:
        /* <DEDUP_REMOVED lines=11> */
.L_x_1826:


//--------------------- .text._ZN5flash16flash_fwd_kernelI23Flash_fwd_kernel_traitsILi192ELi64ELi64ELi4ELb0ELb0EN7cutlass10bfloat16_tE19Flash_kernel_traitsILi192ELi64ELi64ELi4ES3_EELb0ELb0ELb1ELb0ELb0ELb0ELb1ELb0EEEvNS_16Flash_fwd_paramsE --------------------------
	.section	.text._ZN5flash16flash_fwd_kernelI23Flash_fwd_kernel_traitsILi192ELi64ELi64ELi4ELb0ELb0EN7cutlass10bfloat16_tE19Flash_kernel_traitsILi192ELi64ELi64ELi4ES3_EELb0ELb0ELb1ELb0ELb0ELb0ELb1ELb0EEEvNS_16Flash_fwd_paramsE,"ax",@progbits
	.align	128
        .global         _ZN5flash16flash_fwd_kernelI23Flash_fwd_kernel_traitsILi192ELi64ELi64ELi4ELb0ELb0EN7cutlass10bfloat16_tE19Flash_kernel_traitsILi192ELi64ELi64ELi4ES3_EELb0ELb0ELb1ELb0ELb0ELb0ELb1ELb0EEEvNS_16Flash_fwd_paramsE
        .type           _ZN5flash16flash_fwd_kernelI23Flash_fwd_kernel_traitsILi192ELi64ELi64ELi4ELb0ELb0EN7cutlass10bfloat16_tE19Flash_kernel_traitsILi192ELi64ELi64ELi4ES3_EELb0ELb0ELb1ELb0ELb0ELb0ELb1ELb0EEEvNS_16Flash_fwd_paramsE,@function
        .size           _ZN5flash16flash_fwd_kernelI23Flash_fwd_kernel_traitsILi192ELi64ELi64ELi4ELb0ELb0EN7cutlass10bfloat16_tE19Flash_kernel_traitsILi192ELi64ELi64ELi4ES3_EELb0ELb0ELb1ELb0ELb0ELb0ELb1ELb0EEEvNS_16Flash_fwd_paramsE,(.L_x_1827 - _ZN5flash16flash_fwd_kernelI23Flash_fwd_kernel_traitsILi192ELi64ELi64ELi4ELb0ELb0EN7cutlass10bfloat16_tE19Flash_kernel_traitsILi192ELi64ELi64ELi4ES3_EELb0ELb0ELb1ELb0ELb0ELb0ELb1ELb0EEEvNS_16Flash_fwd_paramsE)
        .other          _ZN5flash16flash_fwd_kernelI23Flash_fwd_kernel_traitsILi192ELi64ELi64ELi4ELb0ELb0EN7cutlass10bfloat16_tE19Flash_kernel_traitsILi192ELi64ELi64ELi4ES3_EELb0ELb0ELb1ELb0ELb0ELb0ELb1ELb0EEEvNS_16Flash_fwd_paramsE,@"STO_CUDA_ENTRY STV_DEFAULT"
_ZN5flash16flash_fwd_kernelI23Flash_fwd_kernel_traitsILi192ELi64ELi64ELi4ELb0ELb0EN7cutlass10bfloat16_tE19Flash_kernel_traitsILi192ELi64ELi64ELi4ES3_EELb0ELb0ELb1ELb0ELb0ELb0ELb1ELb0EEEvNS_16Flash_fwd_paramsE:
.text._ZN5flash16flash_fwd_kernelI23Flash_fwd_kernel_traitsILi192ELi64ELi64ELi4ELb0ELb0EN7cutlass10bfloat16_tE19Flash_kernel_traitsILi192ELi64ELi64ELi4ES3_EELb0ELb0ELb1ELb0ELb0ELb0ELb1ELb0EEEvNS_16Flash_fwd_paramsE:
        /* <DEDUP_REMOVED lines=21> */
[----:B------:R1:W2:Y:S01]  /*0150*/  @P4 LDG.E R12, desc[UR14][R8.64+0x4] ;  /* 0x0000040e080c4981 */ /* 0x0002a2000c1e1900 */
[----:B------:R-:W-:-:S04]  /*0160*/  @P2 IADD3 R80, P0, PT, R11, UR4, RZ ;  /* 0x000000040b502c10 */ /* 0x000fc8000ff1e0ff */
[----:B------:R-:W-:-:S05]  /*0170*/  @P2 IADD3.X R81, PT, PT, R2, UR5, RZ, P0, !PT ;  /* 0x0000000502512c10 */ /* 0x000fca00087fe4ff */
[----:B------:R3:W5:Y:S01]  /*0180*/  @P2 LDG.E R80, desc[UR14][R80.64] ;  /* 0x0000000e50502981 */ /* 0x000762000c1e1900 */
[C---:B------:R-:W-:Y:S02]  /*0190*/  IADD3 R10, P0, PT, R11.reuse, R6, RZ ;  /* 0x000000060b0a7210 */ /* 0x040fe40007f1e0ff */
[----:B------:R-:W-:Y:S01]  /*01a0*/  @P3 IADD3 R14, P1, PT, R11, UR6, RZ ;  /* 0x000000060b0e3c10 */ /* 0x000fe2000ff3e0ff */
[----:B------:R-:W4:Y:S02]  /*01b0*/  S2R R4, SR_CTAID.X ;  /* 0x0000000000047919 */ /* 0x000f240000002500 */
[----:B------:R-:W-:Y:S01]  /*01c0*/  IMAD.X R11, R2, 0x1, R7, P0 ;  /* 0x00000001020b7824 */ /* 0x000fe200000e0607 */
[----:B------:R-:W-:Y:S01]  /*01d0*/  ISETP.NE.U32.AND P0, PT, R6, RZ, PT ;  /* 0x000000ff0600720c */ /* 0x000fe20003f05070 */
[----:B------:R-:W3:Y:S03]  /*01e0*/  LDCU.U8 UR4, c[0x0][0x532] ;  /* 0x0000a640ff0477ac */ /* 0x000ee60008000000 */
[----:B------:R-:W-:Y:S01]  /*01f0*/  ISETP.NE.AND.EX P0, PT, R7, RZ, PT, P0 ;  /* 0x000000ff0700720c */ /* 0x000fe20003f05300 */
[----:B------:R-:W2:Y:S01]  /*0200*/  @!P4 LDC R13, c[0x0][0x434] ;  /* 0x00010d00ff0dcb82 */ /* 0x000ea20000000800 */
[----:B------:R-:W-:Y:S01]  /*0210*/  IMAD.MOV.U32 R5, RZ, RZ, RZ ;  /* 0x000000ffff057224 */ /* 0x000fe200078e00ff */
[----:B------:R-:W-:-:S05]  /*0220*/  @P3 IADD3.X R15, PT, PT, R2, UR7, RZ, P1, !PT ;  /* 0x00000007020f3c10 */ /* 0x000fca0008ffe4ff */
[----:B------:R2:W5:Y:S01]  /*0230*/  @P3 LDG.E R5, desc[UR14][R14.64] ;  /* 0x0000000e0e053981 */ /* 0x000562000c1e1900 */
[----:B------:R-:W-:Y:S01]  /*0240*/  ISETP.EQ.U32.AND P3, PT, R6, RZ, PT ;  /* 0x000000ff0600720c */ /* 0x000fe20003f62070 */
[----:B-1----:R-:W1:Y:S01]  /*0250*/  @!P2 LDC R9, c[0x0][0x43c] ;  /* 0x00010f00ff09ab82 */ /* 0x002e620000000800 */
[----:B---3--:R-:W-:-:S07]  /*0260*/  ISETP.NE.AND P1, PT, RZ, UR4, PT ;  /* 0x00000004ff007c0c */ /* 0x008fce000bf25270 */
[----:B------:R-:W3:Y:S01]  /*0270*/  @!P2 LDC.64 R2, c[0x0][0x488] ;  /* 0x00012200ff02ab82 */ /* 0x000ee20000000a00 */
[----:B------:R-:W-:-:S07]  /*0280*/  ISETP.EQ.OR.EX P3, PT, R7, RZ, !P1, P3 ;  /* 0x000000ff0700720c */ /* 0x000fce0004f62730 */
[----:B------:R-:W1:Y:S01]  /*0290*/  @!P0 LDC R6, c[0x0][0x438] ;  /* 0x00010e00ff068b82 */ /* 0x000e620000000800 */
[----:B------:R-:W-:Y:S02]  /*02a0*/  IMAD.MOV.U32 R8, RZ, RZ, -0x1 ;  /* 0xffffffffff087424 */ /* 0x000fe400078e00ff */
[----:B----4-:R-:W-:-:S04]  /*02b0*/  IMAD.SHL.U32 R88, R4, 0x40, RZ ;  /* 0x0000004004587824 */ /* 0x010fc800078e00ff */
[----:B------:R4:W5:Y:S01]  /*02c0*/  @!P3 LDG.E R8, desc[UR14][R10.64] ;  /* 0x0000000e0a08b981 */ /* 0x000962000c1e1900 */
[----:B--2---:R-:W-:-:S05]  /*02d0*/  @P4 IMAD.IADD R13, R12, 0x1, -R213 ;  /* 0x000000010c0d4824 */ /* 0x004fca00078e0ad5 */
[----:B------:R-:W-:Y:S01]  /*02e0*/  ISETP.GT.AND P3, PT, R13, R88, PT ;  /* 0x000000580d00720c */ /* 0x000fe20003f64270 */
[----:B-1-34-:R-:W-:-:S12]  /*02f0*/  @!P0 BRA `(.L_x_1556) ;  /* 0x00000000000c8947 */ /* 0x01afd80003800000 */
[----:B------:R-:W2:Y:S02]  /*0300*/  @P1 LDG.E R7, desc[UR14][R10.64+0x4] ;  /* 0x0000040e0a071981 */ /* 0x000ea4000c1e1900 */
[----:B--2--5:R-:W-:-:S06]  /*0310*/  @P1 IADD3 R6, PT, PT, R7, -R8, RZ ;  /* 0x8000000807061210 */ /* 0x024fcc0007ffe0ff */
[----:B------:R1:W5:Y:S02]  /*0320*/  @!P1 LDG.E R6, desc[UR14][R10.64] ;  /* 0x0000000e0a069981 */ /* 0x000364000c1e1900 */
.L_x_1556:
[----:B------:R-:W-:Y:S01]  /*0330*/  @!P2 ISETP.NE.U32.AND P0, PT, R2, RZ, PT ;  /* 0x000000ff0200a20c */ /* 0x000fe20003f05070 */
[----:B------:R-:W-:-:S12]  /*0340*/  @!P3 EXIT ;  /* 0x000000000000b94d */ /* 0x000fd80003800000 */
[----:B------:R-:W2:Y:S01]  /*0350*/  LDC R81, c[0x0][0x508] ;  /* 0x00014200ff517b82 */ /* 0x000ea20000000800 */
[----:B------:R-:W3:Y:S01]  /*0360*/  LDCU UR4, c[0x0][0x504] ;  /* 0x0000a080ff0477ac */ /* 0x000ee20008000800 */
[----:B------:R-:W-:Y:S01]  /*0370*/  @!P2 ISETP.NE.AND.EX P0, PT, R3, RZ, PT, P0 ;  /* 0x000000ff0300a20c */ /* 0x000fe20003f05300 */
[--C-:B-----5:R-:W-:Y:S01]  /*0380*/  @P2 IMAD.IADD R80, R80, 0x1, -R5.reuse ;  /* 0x0000000150502824 */ /* 0x120fe200078e0a05 */
[----:B------:R-:W4:Y:S02]  /*0390*/  S2R R17, SR_CTAID.Z ;  /* 0x0000000000117919 */ /* 0x000f240000002700 */
[----:B------:R-:W-:Y:S01]  /*03a0*/  @!P2 SEL R9, R9, RZ, P0 ;  /* 0x000000ff0909a207 */ /* 0x000fe20000000000 */
[----:B------:R-:W1:Y:S03]  /*03b0*/  S2R R188, SR_TID.X ;  /* 0x0000000000bc7919 */ /* 0x000e660000002100 */
[----:B------:R-:W-:-:S05]  /*03c0*/  @!P2 IADD3 R80, PT, PT, R9, R6, -R5 ;  /* 0x000000060950a210 */ /* 0x000fca0007ffe805 */
[----:B------:R-:W-:Y:S02]  /*03d0*/  VIADD R7, R80, 0x3f ;  /* 0x0000003f50077836 */ /* 0x000fe40000000000 */
[----:B---3--:R-:W-:-:S03]  /*03e0*/  VIADD R83, R13, UR4 ;  /* 0x000000040d537c36 */ /* 0x008fc60008000000 */
[-C--:B------:R-:W-:Y:S02]  /*03f0*/  IADD3 R2, PT, PT, R7, R88.reuse, -R13 ;  /* 0x0000005807027210 */ /* 0x080fe40007ffe80d */
[----:B------:R-:W-:Y:S02]  /*0400*/  SHF.R.S32.HI R6, RZ, 0x1f, R7 ;  /* 0x0000001fff067819 */ /* 0x000fe40000011407 */
[----:B--2---:R-:W-:Y:S02]  /*0410*/  IADD3 R3, PT, PT, R2, 0x40, R81 ;  /* 0x0000004002037810 */ /* 0x004fe40007ffe051 */
[----:B-1----:R-:W-:Y:S02]  /*0420*/  IADD3 R10, PT, PT, -R83, R88, R80 ;  /* 0x00000058530a7210 */ /* 0x002fe40007ffe150 */
        /* <DEDUP_REMOVED lines=11> */
[----:B----4-:R-:W-:Y:S05]  /*04e0*/  @P0 BRA `(.L_x_1557) ;  /* 0x0000000c00080947 */ /* 0x010fea0003800000 */
[----:B------:R-:W1:Y:S01]  /*04f0*/  LDC.U8 R2, c[0x0][0x549] ;  /* 0x00015240ff027b82 */ /* 0x000e620000000000 */
[----:B------:R-:W-:Y:S02]  /*0500*/  ISETP.NE.AND P1, PT, R213, -0x1, PT ;  /* 0xffffffffd500780c */ /* 0x000fe40003f25270 */
[----:B------:R-:W-:-:S05]  /*0510*/  SHF.L.U32 R11, R188, 0x3, RZ ;  /* 0x00000003bc0b7819 */ /* 0x000fca00000006ff */
[----:B------:R-:W2:Y:S08]  /*0520*/  LDC.U8 R10, c[0x0][0x548] ;  /* 0x00015200ff0a7b82 */ /* 0x000eb00000000000 */
[----:B------:R-:W3:Y:S01]  /*0530*/  @!P1 LDC.64 R8, c[0x0][0x400] ;  /* 0x00010000ff089b82 */ /* 0x000ee20000000a00 */
[----:B-1----:R-:W-:-:S07]  /*0540*/  ISETP.NE.AND P6, PT, R2, RZ, PT ;  /* 0x000000ff0200720c */ /* 0x002fce0003fc5270 */
[----:B------:R-:W1:Y:S08]  /*0550*/  @P1 LDC.64 R6, c[0x0][0x408] ;  /* 0x00010200ff061b82 */ /* 0x000e700000000a00 */
        /* <DEDUP_REMOVED lines=18> */
.L_x_1558:
        /* <DEDUP_REMOVED lines=40> */
.L_x_1560:
[----:B------:R-:W-:Y:S05]  /*0900*/  BSYNC.RECONVERGENT B0 ;  /* 0x0000000000007941 */ /* 0x000fea0003800200 */
.L_x_1559:
[----:B------:R-:W-:Y:S01]  /*0910*/  BSSY.RECONVERGENT B0, `(.L_x_1561) ;  /* 0x0000016000007945 */ /* 0x000fe20003800200 */
[----:B------:R-:W-:-:S03]  /*0920*/  ISETP.GE.AND P0, PT, R10, R13, PT ;  /* 0x0000000d0a00720c */ /* 0x000fc60003f06270 */
[----:B------:R-:W-:Y:S10]  /*0930*/  @P2 BRA `(.L_x_1562) ;  /* 0x00000000004c2947 */ /* 0x000ff40003800000 */
[----:B------:R-:W5:Y:S01]  /*0940*/  LDCU.64 UR6, c[0x0][0x408] ;  /* 0x00008100ff0677ac */ /* 0x000f620008000a00 */
[----:B-1----:R-:W-:Y:S01]  /*0950*/  IADD3 R23, P2, PT, R20, 0x10, RZ ;  /* 0x0000001014177810 */ /* 0x002fe20007f5e0ff */
        /* <DEDUP_REMOVED lines=17> */
.L_x_1562:
[----:B------:R-:W-:Y:S05]  /*0a70*/  BSYNC.RECONVERGENT B0 ;  /* 0x0000000000007941 */ /* 0x000fea0003800200 */
.L_x_1561:
[----:B------:R-:W-:Y:S01]  /*0a80*/  BSSY.RECONVERGENT B0, `(.L_x_1563) ;  /* 0x0000018000007945 */ /* 0x000fe20003800200 */
[----:B------:R-:W-:Y:S01]  /*0a90*/  ISETP.NE.AND P2, PT, R6, RZ, PT ;  /* 0x000000ff0600720c */ /* 0x000fe20003f45270 */
[----:B--2---:R-:W-:Y:S01]  /*0aa0*/  IMAD R16, R0, R7, RZ ;  /* 0x0000000700107224 */ /* 0x004fe200078e02ff */
[----:B------:R-:W-:Y:S01]  /*0ab0*/  IADD3 R4, PT, PT, R188, 0x30, RZ ;  /* 0x00000030bc047810 */ /* 0x000fe20007ffe0ff */
[----:B------:R-:W-:Y:S10]  /*0ac0*/  @P0 BRA `(.L_x_1564) ;  /* 0x00000000004c0947 */ /* 0x000ff40003800000 */
[----:B------:R-:W2:Y:S01]  /*0ad0*/  LDCU.64 UR6, c[0x0][0x408] ;  /* 0x00008100ff0677ac */ /* 0x000ea20008000a00 */
[----:B------:R-:W-:Y:S01]  /*0ae0*/  IADD3 R12, P0, PT, R20, 0x20, RZ ;  /* 0x00000020140c7810 */ /* 0x000fe20007f1e0ff */
[----:B-1----:R-:W-:Y:S01]  /*0af0*/  IMAD.MOV.U32 R22, RZ, RZ, R14 ;  /* 0x000000ffff167224 */ /* 0x002fe200078e000e */
        /* <DEDUP_REMOVED lines=16> */
.L_x_1564:
[----:B------:R-:W-:Y:S05]  /*0c00*/  BSYNC.RECONVERGENT B0 ;  /* 0x0000000000007941 */ /* 0x000fea0003800200 */
.L_x_1563:
[----:B------:R-:W-:Y:S01]  /*0c10*/  ISETP.GE.AND P0, PT, R4, R13, PT ;  /* 0x0000000d0400720c */ /* 0x000fe20003f06270 */
[----:B----4-:R-:W-:Y:S01]  /*0c20*/  IMAD R2, R17, R2, RZ ;  /* 0x0000000211027224 */ /* 0x010fe200078e02ff */
[----:B------:R-:W-:Y:S01]  /*0c30*/  SEL R16, R16, R213, !P1 ;  /* 0x000000d510107207 */ /* 0x000fe20004800000 */
[----:B------:R-:W-:Y:S01]  /*0c40*/  BSSY.RECONVERGENT B0, `(.L_x_1565) ;  /* 0x000001c000007945 */ /* 0x000fe20003800200 */
[----:B------:R-:W-:Y:S01]  /*0c50*/  ISETP.GE.OR P5, PT, R188, R13, P2 ;  /* 0x0000000dbc00720c */ /* 0x000fe200017a6670 */
[----:B------:R-:W-:Y:S01]  /*0c60*/  @!P6 IMAD R2, R0, R3, R2 ;  /* 0x000000030002e224 */ /* 0x000fe200078e0202 */
[----:B------:R-:W-:Y:S01]  /*0c70*/  ISETP.GE.OR P4, PT, R8, R13, P2 ;  /* 0x0000000d0800720c */ /* 0x000fe20001786670 */
[----:B---3--:R-:W-:Y:S01]  /*0c80*/  IMAD R88, R88, R5, RZ ;  /* 0x0000000558587224 */ /* 0x008fe200078e02ff */
[-C--:B------:R-:W-:Y:S02]  /*0c90*/  ISETP.GE.OR P3, PT, R10, R13.reuse, P2 ;  /* 0x0000000d0a00720c */ /* 0x080fe40001766670 */
[----:B------:R-:W-:-:S02]  /*0ca0*/  ISETP.GE.OR P2, PT, R4, R13, P2 ;  /* 0x0000000d0400720c */ /* 0x000fc40001746670 */
[----:B------:R-:W-:Y:S02]  /*0cb0*/  SHF.R.S32.HI R0, RZ, 0x1f, R16 ;  /* 0x0000001fff007819 */ /* 0x000fe40000011410 */
[----:B------:R-:W-:Y:S01]  /*0cc0*/  SEL R3, R16, RZ, P6 ;  /* 0x000000ff10037207 */ /* 0x000fe20003000000 */
[----:B------:R-:W-:Y:S08]  /*0cd0*/  @P0 BRA `(.L_x_1566) ;  /* 0x0000000000480947 */ /* 0x000ff00003800000 */
        /* <DEDUP_REMOVED lines=18> */
.L_x_1566:
[----:B------:R-:W-:Y:S05]  /*0e00*/  BSYNC.RECONVERGENT B0 ;  /* 0x0000000000007941 */ /* 0x000fea0003800200 */
.L_x_1565:
[----:B------:R-:W-:Y:S01]  /*0e10*/  IADD3 R3, P1, P0, R88, R3, R2 ;  /* 0x0000000358037210 */ /* 0x000fe2000783e002 */
[----:B------:R-:W-:Y:S01]  /*0e20*/  BSSY.RECONVERGENT B0, `(.L_x_1567) ;  /* 0x000000e000007945 */ /* 0x000fe20003800200 */
[----:B------:R-:W-:Y:S02]  /*0e30*/  SEL R0, R0, RZ, P6 ;  /* 0x000000ff00007207 */ /* 0x000fe40003000000 */
[----:B---3--:R-:W-:Y:S02]  /*0e40*/  SHF.R.S32.HI R7, RZ, 0x1f, R88 ;  /* 0x0000001fff077819 */ /* 0x008fe40000011458 */
[----:B------:R-:W-:-:S04]  /*0e50*/  SHF.R.S32.HI R2, RZ, 0x1f, R2 ;  /* 0x0000001fff027819 */ /* 0x000fc80000011402 */
[----:B------:R-:W-:Y:S01]  /*0e60*/  IADD3.X R0, PT, PT, R7, R0, R2, P1, P0 ;  /* 0x0000000007007210 */ /* 0x000fe20000fe0402 */
[----:B------:R-:W-:Y:S06]  /*0e70*/  @P5 BRA `(.L_x_1568) ;  /* 0x0000000000205947 */ /* 0x000fec0003800000 */
[----:B------:R-:W3:Y:S01]  /*0e80*/  LDCU.64 UR4, c[0x0][0x420] ;  /* 0x00008400ff0477ac */ /* 0x000ee20008000a00 */
[----:B------:R-:W-:Y:S02]  /*0e90*/  IMAD R2, R188, R5, RZ ;  /* 0x00000005bc027224 */ /* 0x000fe400078e02ff */
[----:B------:R-:W-:-:S03]  /*0ea0*/  IMAD.MOV.U32 R9, RZ, RZ, 0x7f800000 ;  /* 0x7f800000ff097424 */ /* 0x000fc600078e00ff */
[----:B------:R-:W-:-:S04]  /*0eb0*/  IADD3 R7, P0, PT, R2, R3, RZ ;  /* 0x0000000302077210 */ /* 0x000fc80007f1e0ff */
[----:B------:R-:W-:Y:S02]  /*0ec0*/  LEA.HI.X.SX32 R2, R2, R0, 0x1, P0 ;  /* 0x0000000002027211 */ /* 0x000fe400000f0eff */
[----:B---3--:R-:W-:-:S04]  /*0ed0*/  LEA R6, P0, R7, UR4, 0x2 ;  /* 0x0000000407067c11 */ /* 0x008fc8000f8010ff */
[----:B------:R-:W-:-:S05]  /*0ee0*/  LEA.HI.X R7, R7, UR5, R2, 0x2, P0 ;  /* 0x0000000507077c11 */ /* 0x000fca00080f1402 */
[----:B------:R3:W-:Y:S04]  /*0ef0*/  STG.E desc[UR14][R6.64], R9 ;  /* 0x0000000906007986 */ /* 0x0007e8000c10190e */
.L_x_1568:
[----:B------:R-:W-:Y:S05]  /*0f00*/  BSYNC.RECONVERGENT B0 ;  /* 0x0000000000007941 */ /* 0x000fea0003800200 */
.L_x_1567:
[----:B------:R-:W-:Y:S04]  /*0f10*/  BSSY.RECONVERGENT B0, `(.L_x_1569) ;  /* 0x000000a000007945 */ /* 0x000fe80003800200 */
[----:B------:R-:W-:Y:S05]  /*0f20*/  @P4 BRA `(.L_x_1570) ;  /* 0x0000000000204947 */ /* 0x000fea0003800000 */
[----:B------:R-:W4:Y:S01]  /*0f30*/  LDCU.64 UR4, c[0x0][0x420] ;  /* 0x00008400ff0477ac */ /* 0x000f220008000a00 */
[----:B------:R-:W-:Y:S02]  /*0f40*/  IMAD R2, R8, R5, RZ ;  /* 0x0000000508027224 */ /* 0x000fe400078e02ff */
[----:B---3--:R-:W-:-:S03]  /*0f50*/  IMAD.MOV.U32 R9, RZ, RZ, 0x7f800000 ;  /* 0x7f800000ff097424 */ /* 0x008fc600078e00ff */
[----:B------:R-:W-:-:S04]  /*0f60*/  IADD3 R7, P0, PT, R2, R3, RZ ;  /* 0x0000000302077210 */ /* 0x000fc80007f1e0ff */
[----:B------:R-:W-:Y:S02]  /*0f70*/  LEA.HI.X.SX32 R2, R2, R0, 0x1, P0 ;  /* 0x0000000002027211 */ /* 0x000fe400000f0eff */
[----:B----4-:R-:W-:-:S04]  /*0f80*/  LEA R6, P0, R7, UR4, 0x2 ;  /* 0x0000000407067c11 */ /* 0x010fc8000f8010ff */
[----:B------:R-:W-:-:S05]  /*0f90*/  LEA.HI.X R7, R7, UR5, R2, 0x2, P0 ;  /* 0x0000000507077c11 */ /* 0x000fca00080f1402 */
[----:B------:R4:W-:Y:S04]  /*0fa0*/  STG.E desc[UR14][R6.64], R9 ;  /* 0x0000000906007986 */ /* 0x0009e8000c10190e */
.L_x_1570:
[----:B------:R-:W-:Y:S05]  /*0fb0*/  BSYNC.RECONVERGENT B0 ;  /* 0x0000000000007941 */ /* 0x000fea0003800200 */
.L_x_1569:
[----:B------:R-:W-:Y:S04]  /*0fc0*/  BSSY.RECONVERGENT B0, `(.L_x_1571) ;  /* 0x000000a000007945 */ /* 0x000fe80003800200 */
[----:B------:R-:W-:Y:S05]  /*0fd0*/  @P3 BRA `(.L_x_1572) ;  /* 0x0000000000203947 */ /* 0x000fea0003800000 */
[----:B------:R-:W5:Y:S01]  /*0fe0*/  LDCU.64 UR4, c[0x0][0x420] ;  /* 0x00008400ff0477ac */ /* 0x000f620008000a00 */
[----:B------:R-:W-:Y:S02]  /*0ff0*/  IMAD R2, R10, R5, RZ ;  /* 0x000000050a027224 */ /* 0x000fe400078e02ff */
[----:B---34-:R-:W-:-:S03]  /*1000*/  IMAD.MOV.U32 R9, RZ, RZ, 0x7f800000 ;  /* 0x7f800000ff097424 */ /* 0x018fc600078e00ff */
[----:B------:R-:W-:-:S04]  /*1010*/  IADD3 R7, P0, PT, R2, R3, RZ ;  /* 0x0000000302077210 */ /* 0x000fc80007f1e0ff */
[----:B------:R-:W-:Y:S02]  /*1020*/  LEA.HI.X.SX32 R2, R2, R0, 0x1, P0 ;  /* 0x0000000002027211 */ /* 0x000fe400000f0eff */
[----:B-----5:R-:W-:-:S04]  /*1030*/  LEA R6, P0, R7, UR4, 0x2 ;  /* 0x0000000407067c11 */ /* 0x020fc8000f8010ff */
[----:B------:R-:W-:-:S05]  /*1040*/  LEA.HI.X R7, R7, UR5, R2, 0x2, P0 ;  /* 0x0000000507077c11 */ /* 0x000fca00080f1402 */
[----:B------:R3:W-:Y:S04]  /*1050*/  STG.E desc[UR14][R6.64], R9 ;  /* 0x0000000906007986 */ /* 0x0007e8000c10190e */
.L_x_1572:
[----:B------:R-:W-:Y:S05]  /*1060*/  BSYNC.RECONVERGENT B0 ;  /* 0x0000000000007941 */ /* 0x000fea0003800200 */
.L_x_1571:
[----:B------:R-:W-:Y:S05]  /*1070*/  @P2 EXIT ;  /* 0x000000000000294d */ /* 0x000fea0003800000 */
[----:B------:R-:W5:Y:S01]  /*1080*/  LDCU.64 UR4, c[0x0][0x420] ;  /* 0x00008400ff0477ac */ /* 0x000f620008000a00 */
[----:B------:R-:W-:Y:S02]  /*1090*/  IMAD R4, R4, R5, RZ ;  /* 0x0000000504047224 */ /* 0x000fe400078e02ff */
[----:B------:R-:W-:-:S03]  /*10a0*/  IMAD.MOV.U32 R5, RZ, RZ, 0x7f800000 ;  /* 0x7f800000ff057424 */ /* 0x000fc600078e00ff */
[----:B------:R-:W-:-:S04]  /*10b0*/  IADD3 R3, P0, PT, R4, R3, RZ ;  /* 0x0000000304037210 */ /* 0x000fc80007f1e0ff */
[----:B------:R-:W-:Y:S02]  /*10c0*/  LEA.HI.X.SX32 R0, R4, R0, 0x1, P0 ;  /* 0x0000000004007211 */ /* 0x000fe400000f0eff */
[----:B-----5:R-:W-:-:S04]  /*10d0*/  LEA R2, P0, R3, UR4, 0x2 ;  /* 0x0000000403027c11 */ /* 0x020fc8000f8010ff */
[----:B------:R-:W-:-:S05]  /*10e0*/  LEA.HI.X R3, R3, UR5, R0, 0x2, P0 ;  /* 0x0000000503037c11 */ /* 0x000fca00080f1400 */
[----:B------:R-:W-:Y:S01]  /*10f0*/  STG.E desc[UR14][R2.64], R5 ;  /* 0x0000000502007986 */ /* 0x000fe2000c10190e */
[----:B------:R-:W-:Y:S05]  /*1100*/  EXIT ;  /* 0x000000000000794d */ /* 0x000fea0003800000 */
.L_x_1557:
        /* <DEDUP_REMOVED lines=23> */
.L_x_1573:
[----:B------:R-:W1:Y:S01]  /*1280*/  LDC.64 R134, c[0x0][0x3b8] ;  /* 0x0000ee00ff867b82 */ /* 0x000e620000000a00 */
[----:B------:R-:W-:-:S05]  /*1290*/  IADD3 R10, PT, PT, R5, R8, RZ ;  /* 0x00000008050a7210 */ /* 0x000fca0007ffe0ff */
[C---:B-1----:R-:W-:Y:S02]  /*12a0*/  IMAD R3, R10.reuse, R135, RZ ;  /* 0x000000870a037224 */ /* 0x042fe400078e02ff */
[----:B------:R-:W-:-:S05]  /*12b0*/  IMAD.WIDE.U32 R10, R10, R134, RZ ;  /* 0x000000860a0a7225 */ /* 0x000fca00078e00ff */
[----:B------:R-:W-:Y:S02]  /*12c0*/  IADD3 R3, PT, PT, R11, R3, RZ ;  /* 0x000000030b037210 */ /* 0x000fe40007ffe0ff */
[----:B------:R-:W-:-:S07]  /*12d0*/  MOV R6, R10 ;  /* 0x0000000a00067202 */ /* 0x000fce0000000f00 */
.L_x_1574:
        /* <DEDUP_REMOVED lines=39> */
.L_x_1575:
[----:B------:R-:W1:Y:S01]  /*1550*/  LDC.64 R144, c[0x0][0x3c0] ;  /* 0x0000f000ff907b82 */ /* 0x000e620000000a00 */
[----:B------:R-:W-:-:S05]  /*1560*/  IADD3 R8, PT, PT, R5, R8, RZ ;  /* 0x0000000805087210 */ /* 0x000fca0007ffe0ff */
[C---:B-1----:R-:W-:Y:S02]  /*1570*/  IMAD R0, R8.reuse, R145, RZ ;  /* 0x0000009108007224 */ /* 0x042fe400078e02ff */
[----:B------:R-:W-:-:S05]  /*1580*/  IMAD.WIDE.U32 R8, R8, R144, RZ ;  /* 0x0000009008087225 */ /* 0x000fca00078e00ff */
[----:B------:R-:W-:-:S07]  /*1590*/  IADD3 R0, PT, PT, R9, R0, RZ ;  /* 0x0000000009007210 */ /* 0x000fce0007ffe0ff */
.L_x_1576:
        /* <DEDUP_REMOVED lines=8> */
[----:B------:R-:W-:Y:S01]  /*1620*/  BSSY.RECONVERGENT B0, `(.L_x_1577) ;  /* 0x000004b000007945 */ /* 0x000fe20003800200 */
[C---:B------:R-:W-:Y:S01]  /*1630*/  IADD3 R8, P0, PT, R187.reuse, R8, RZ ;  /* 0x00000008bb087210 */ /* 0x040fe20007f1e0ff */
[----:B------:R-:W4:Y:S01]  /*1640*/  LDCU.64 UR10, c[0x0][0x390] ;  /* 0x00007200ff0a77ac */ /* 0x000f220008000a00 */
[----:B------:R-:W-:-:S02]  /*1650*/  IADD3 R18, P1, PT, R187, R6, RZ ;  /* 0x00000006bb127210 */ /* 0x000fc40007f3e0ff */
[----:B------:R-:W-:Y:S01]  /*1660*/  LOP3.LUT R5, R221, 0x1e00, RZ, 0xc0, !PT ;  /* 0x00001e00dd057812 */ /* 0x000fe200078ec0ff */
[----:B------:R-:W-:Y:S01]  /*1670*/  IMAD.X R9, RZ, RZ, R0, P0 ;  /* 0x000000ffff097224 */ /* 0x000fe200000e0600 */
[----:B------:R-:W-:Y:S01]  /*1680*/  IADD3 R14, P0, PT, R187, R14, RZ ;  /* 0x0000000ebb0e7210 */ /* 0x000fe20007f1e0ff */
[----:B------:R-:W-:Y:S01]  /*1690*/  IMAD.X R19, RZ, RZ, R3, P1 ;  /* 0x000000ffff137224 */ /* 0x000fe200008e0603 */
[----:B------:R-:W5:Y:S01]  /*16a0*/  LDCU.64 UR8, c[0x0][0x3c8] ;  /* 0x00007900ff0877ac */ /* 0x000f620008000a00 */
[----:B------:R-:W-:Y:S01]  /*16b0*/  IMAD.WIDE.U32 R22, R11, R144, R8 ;  /* 0x000000900b167225 */ /* 0x000fe200078e0008 */
[----:B------:R-:W-:Y:S02]  /*16c0*/  SHF.R.S32.HI R9, RZ, 0x1f, R2 ;  /* 0x0000001fff097819 */ /* 0x000fe40000011402 */
[----:B------:R-:W-:Y:S01]  /*16d0*/  LOP3.LUT R214, R21, 0x38, R188, 0x78, !PT ;  /* 0x0000003815d67812 */ /* 0x000fe200078e78bc */
[----:B------:R-:W-:Y:S01]  /*16e0*/  IMAD.WIDE.U32 R24, R11, R134, R18 ;  /* 0x000000860b187225 */ /* 0x000fe200078e0012 */
[----:B------:R-:W-:-:S02]  /*16f0*/  SHF.R.U32.HI R190, RZ, 0x1, R188 ;  /* 0x00000001ffbe7819 */ /* 0x000fc400000116bc */
[----:B------:R-:W-:Y:S01]  /*1700*/  LOP3.LUT R214, R214, R5, RZ, 0xfc, !PT ;  /* 0x00000005d6d67212 */ /* 0x000fe200078efcff */
[----:B------:R-:W-:Y:S01]  /*1710*/  IMAD R25, R11, R135, R25 ;  /* 0x000000870b197224 */ /* 0x000fe200078e0219 */
[----:B------:R-:W-:Y:S01]  /*1720*/  LOP3.LUT R220, R187, 0x40, RZ, 0xfc, !PT ;  /* 0x00000040bbdc7812 */ /* 0x000fe200078efcff */
[----:B-1----:R-:W-:Y:S01]  /*1730*/  IMAD R19, R9, UR4, RZ ;  /* 0x0000000409137c24 */ /* 0x002fe2000f8e02ff */
[----:B------:R-:W-:Y:S01]  /*1740*/  LOP3.LUT R219, R187, 0x80, RZ, 0xfc, !PT ;  /* 0x00000080bbdb7812 */ /* 0x000fe200078efcff */
[----:B------:R-:W-:Y:S02]  /*1750*/  IMAD.X R15, RZ, RZ, R7, P0 ;  /* 0x000000ffff0f7224 */ /* 0x000fe400000e0607 */
[C---:B------:R-:W-:Y:S01]  /*1760*/  IMAD R19, R2.reuse, UR5, R19 ;  /* 0x0000000502137c24 */ /* 0x040fe2000f8e0213 */
[----:B------:R-:W-:Y:S01]  /*1770*/  UMOV UR5, 0x400 ;  /* 0x0000040000057882 */ /* 0x000fe20000000000 */
[----:B------:R-:W-:Y:S01]  /*1780*/  IMAD.WIDE.U32 R6, R2, UR4, R24 ;  /* 0x0000000402067c25 */ /* 0x000fe2000f8e0018 */
[----:B--2---:R-:W-:-:S03]  /*1790*/  ULEA UR5, UR16, UR5, 0x18 ;  /* 0x0000000510057291 */ /* 0x004fc6000f8ec0ff */
[----:B------:R-:W-:Y:S01]  /*17a0*/  IMAD R9, R9, UR6, RZ ;  /* 0x0000000609097c24 */ /* 0x000fe2000f8e02ff */
[----:B---3--:R-:W-:Y:S01]  /*17b0*/  LEA R211, P1, R6, UR12, 0x1 ;  /* 0x0000000c06d37c11 */ /* 0x008fe2000f8208ff */
[----:B------:R-:W-:Y:S01]  /*17c0*/  IMAD R23, R11, R145, R23 ;  /* 0x000000910b177224 */ /* 0x000fe200078e0217 */
[----:B------:R-:W-:Y:S01]  /*17d0*/  LEA R214, R214, UR5, 0x1 ;  /* 0x00000005d6d67c11 */ /* 0x000fe2000f8e08ff */
[----:B------:R-:W-:Y:S02]  /*17e0*/  IMAD.IADD R210, R7, 0x1, R19 ;  /* 0x0000000107d27824 */ /* 0x000fe400078e0213 */
[C---:B------:R-:W-:Y:S02]  /*17f0*/  IMAD R9, R2.reuse, UR7, R9 ;  /* 0x0000000702097c24 */ /* 0x040fe4000f8e0209 */
[----:B------:R-:W-:Y:S01]  /*1800*/  IMAD.WIDE.U32 R2, R2, UR6, R22 ;  /* 0x0000000602027c25 */ /* 0x000fe2000f8e0016 */
[----:B------:R-:W-:Y:S02]  /*1810*/  LEA.HI.X R210, R6, UR13, R210, 0x1, P1 ;  /* 0x0000000d06d27c11 */ /* 0x000fe400088f0cd2 */
[----:B------:R-:W-:Y:S01]  /*1820*/  ISETP.GE.AND P1, PT, R11, R204, PT ;  /* 0x000000cc0b00720c */ /* 0x000fe20003f26270 */
[----:B------:R-:W-:Y:S01]  /*1830*/  IMAD.IADD R208, R3, 0x1, R9 ;  /* 0x0000000103d07824 */ /* 0x000fe200078e0209 */
[----:B----4-:R-:W-:Y:S01]  /*1840*/  LEA R209, P0, R2, UR10, 0x1 ;  /* 0x0000000a02d17c11 */ /* 0x010fe2000f8008ff */
[----:B-----5:R-:W-:Y:S01]  /*1850*/  IMAD.WIDE.U32 R14, R17, UR8, R14 ;  /* 0x00000008110e7c25 */ /* 0x020fe2000f8e000e */
[----:B------:R-:W-:-:S02]  /*1860*/  LOP3.LUT R3, R190, 0x8, RZ, 0xc0, !PT ;  /* 0x00000008be037812 */ /* 0x000fc400078ec0ff */
[----:B------:R-:W-:Y:S01]  /*1870*/  LEA.HI.X R208, R2, UR11, R208, 0x1, P0 ;  /* 0x0000000b02d07c11 */ /* 0x000fe200080f0cd0 */
[----:B------:R-:W-:Y:S01]  /*1880*/  IMAD.SHL.U32 R2, R188, 0x40, RZ ;  /* 0x00000040bc027824 */ /* 0x000fe200078e00ff */
[----:B------:R-:W-:Y:S01]  /*1890*/  LEA R19, P0, R4, R11, 0x6 ;  /* 0x0000000b04137211 */ /* 0x000fe200078030ff */
[----:B------:R-:W-:-:S03]  /*18a0*/  IMAD R17, R17, UR9, R15 ;  /* 0x0000000911117c24 */ /* 0x000fc6000f8e020f */
[----:B------:R-:W-:Y:S02]  /*18b0*/  LOP3.LUT R0, R187, 0x1c0, R2, 0xf8, !PT ;  /* 0x000001c0bb007812 */ /* 0x000fe400078ef802 */
[----:B------:R-:W-:Y:S02]  /*18c0*/  LEA.HI.X R4, R4, RZ, RZ, 0x6, P0 ;  /* 0x000000ff04047211 */ /* 0x000fe400000f34ff */
        /* <DEDUP_REMOVED lines=31> */
.L_x_1579:
[----:B------:R2:W-:Y:S02]  /*1ac0*/  STS.128 [R214+0x4000], RZ ;  /* 0x004000ffd6007388 */ /* 0x0005e40000000c00 */
.L_x_1578:
[----:B------:R-:W-:Y:S05]  /*1ad0*/  BSYNC.RECONVERGENT B0 ;  /* 0x0000000000007941 */ /* 0x000fea0003800200 */
.L_x_1577:
        /* <DEDUP_REMOVED lines=36> */
.L_x_1582:
[----:B------:R3:W-:Y:S02]  /*1d20*/  STS.128 [R214+0x4800], RZ ;  /* 0x004800ffd6007388 */ /* 0x0007e40000000c00 */
.L_x_1581:
[----:B------:R-:W-:Y:S05]  /*1d30*/  BSYNC.RECONVERGENT B0 ;  /* 0x0000000000007941 */ /* 0x000fea0003800200 */
.L_x_1580:
        /* <DEDUP_REMOVED lines=36> */
.L_x_1585:
[----:B------:R3:W-:Y:S02]  /*1f80*/  STS.128 [R214+0x5000], RZ ;  /* 0x005000ffd6007388 */ /* 0x0007e40000000c00 */
.L_x_1584:
[----:B------:R-:W-:Y:S05]  /*1f90*/  BSYNC.RECONVERGENT B0 ;  /* 0x0000000000007941 */ /* 0x000fea0003800200 */
.L_x_1583:
        /* <DEDUP_REMOVED lines=37> */
.L_x_1588:
[----:B------:R2:W-:Y:S02]  /*21f0*/  STS.128 [R214+0x5800], RZ ;  /* 0x005800ffd6007388 */ /* 0x0005e40000000c00 */
.L_x_1587:
[----:B------:R-:W-:Y:S05]  /*2200*/  BSYNC.RECONVERGENT B0 ;  /* 0x0000000000007941 */ /* 0x000fea0003800200 */
.L_x_1586:
[----:B------:R-:W-:Y:S01]  /*2210*/  IADD3 R153, PT, PT, R133, -0x1, RZ ;  /* 0xffffffff85997810 */ /* 0x000fe20007ffe0ff */
[----:B------:R-:W-:Y:S03]  /*2220*/  BSSY.RECONVERGENT B0, `(.L_x_1589) ;  /* 0x000001f000007945 */ /* 0x000fe60003800200 */
[----:B------:R-:W-:Y:S01]  /*2230*/  SHF.L.U32 R77, R153, 0x6, RZ ;  /* 0x00000006994d7819 */ /* 0x000fe200000006ff */
[-C--:B------:R-:W-:Y:S02]  /*2240*/  IMAD R17, R78, R153.reuse, RZ ;  /* 0x000000994e117224 */ /* 0x080fe400078e02ff */
[----:B-12---:R-:W-:Y:S01]  /*2250*/  IMAD.WIDE.U32 R14, R79, R153, RZ ;  /* 0x000000994f0e7225 */ /* 0x006fe200078e00ff */
        /* <DEDUP_REMOVED lines=26> */
.L_x_1591:
[----:B------:R2:W-:Y:S02]  /*2400*/  STS.128 [R214+0xa000], RZ ;  /* 0x00a000ffd6007388 */ /* 0x0005e40000000c00 */
.L_x_1590:
[----:B------:R-:W-:Y:S05]  /*2410*/  BSYNC.RECONVERGENT B0 ;  /* 0x0000000000007941 */ /* 0x000fea0003800200 */
.L_x_1589:
        /* <DEDUP_REMOVED lines=29> */
.L_x_1594:
[----:B------:R2:W-:Y:S02]  /*25f0*/  STS.128 [R214+0xa800], RZ ;  /* 0x00a800ffd6007388 */ /* 0x0005e40000000c00 */
.L_x_1593:
[----:B------:R-:W-:Y:S05]  /*2600*/  BSYNC.RECONVERGENT B0 ;  /* 0x0000000000007941 */ /* 0x000fea0003800200 */
.L_x_1592:
        /* <DEDUP_REMOVED lines=29> */
.L_x_1597:
[----:B------:R2:W-:Y:S02]  /*27e0*/  STS.128 [R214+0xb000], RZ ;  /* 0x00b000ffd6007388 */ /* 0x0005e40000000c00 */
.L_x_1596:
[----:B------:R-:W-:Y:S05]  /*27f0*/  BSYNC.RECONVERGENT B0 ;  /* 0x0000000000007941 */ /* 0x000fea0003800200 */
.L_x_1595:
[----:B------:R-:W-:Y:S01]  /*2800*/  ISETP.GE.AND P0, PT, R5, R4, PT ;  /* 0x000000040500720c */ /* 0x000fe20003f06270 */
[----:B------:R-:W-:Y:S01]  /*2810*/  IMAD.SHL.U32 R189, R188, 0x20, RZ ;  /* 0x00000020bcbd7824 */ /* 0x000fe200078e00ff */
[----:B------:R-:W-:Y:S01]  /*2820*/  BSSY.RECONVERGENT B0, `(.L_x_1598) ;  /* 0x0000021000007945 */ /* 0x000fe20003800200 */
[C---:B------:R-:W-:Y:S01]  /*2830*/  SHF.L.U64.HI R8, R144.reuse, 0x6, R145 ;  /* 0x0000000690087819 */ /* 0x040fe20000010291 */
[----:B-12---:R-:W-:Y:S02]  /*2840*/  IMAD.SHL.U32 R10, R144, 0x40, RZ ;  /* 0x00000040900a7824 */ /* 0x006fe400078e00ff */
        /* <DEDUP_REMOVED lines=29> */
.L_x_1600:
[----:B------:R2:W-:Y:S02]  /*2a20*/  STS.128 [R214+0xb800], RZ ;  /* 0x00b800ffd6007388 */ /* 0x0005e40000000c00 */
.L_x_1599:
[----:B------:R-:W-:Y:S05]  /*2a30*/  BSYNC.RECONVERGENT B0 ;  /* 0x0000000000007941 */ /* 0x000fea0003800200 */
.L_x_1598:
[----:B------:R-:W0:Y:S01]  /*2a40*/  LDGDEPBAR ;  /* 0x00000000000079af */ /* 0x000e220000000000 */
[-C--:B------:R-:W-:Y:S01]  /*2a50*/  IMAD R8, R8, R153.reuse, RZ ;  /* 0x0000009908087224 */ /* 0x080fe200078e02ff */
[----:B------:R-:W-:Y:S01]  /*2a60*/  BSSY.RECONVERGENT B0, `(.L_x_1601) ;  /* 0x0000024000007945 */ /* 0x000fe20003800200 */
[----:B------:R-:W-:Y:S01]  /*2a70*/  IMAD.WIDE.U32 R10, R10, R153, RZ ;  /* 0x000000990a0a7225 */ /* 0x000fe200078e00ff */
[----:B------:R-:W-:Y:S02]  /*2a80*/  IADD3 R81, PT, PT, R80, R81, -R13 ;  /* 0x0000005150517210 */ /* 0x000fe40007ffe80d */
[----:B------:R-:W-:Y:S02]  /*2a90*/  IADD3 R6, PT, PT, R3, R6, RZ ;  /* 0x0000000603067210 */ /* 0x000fe40007ffe0ff */
[----:B------:R-:W-:Y:S02]  /*2aa0*/  LOP3.LUT R89, R190, 0x1f0, RZ, 0xc0, !PT ;  /* 0x000001f0be597812 */ /* 0x000fe400078ec0ff */
[----:B------:R-:W-:Y:S01]  /*2ab0*/  IADD3 R13, PT, PT, R11, R8, RZ ;  /* 0x000000080b0d7210 */ /* 0x000fe20007ffe0ff */
[----:B------:R-:W-:-:S04]  /*2ac0*/  DEPBAR.LE SB0, 0x0 ;  /* 0x000080000000791a */ /* 0x000fc80000000000 */
[----:B------:R-:W-:Y:S06]  /*2ad0*/  BAR.SYNC.DEFER_BLOCKING 0x0 ;  /* 0x0000000000007b1d */ /* 0x000fec0000010000 */
[----:B------:R-:W-:Y:S05]  /*2ae0*/  @P3 BRA `(.L_x_1602) ;  /* 0x0000000000603947 */ /* 0x000fea0003800000 */
[----:B------:R-:W5:Y:S01]  /*2af0*/  LDCU UR4, c[0x0][0x440] ;  /* 0x00008800ff0477ac */ /* 0x000f620008000800 */
        /* <DEDUP_REMOVED lines=21> */
.L_x_1603:
[----:B------:R2:W-:Y:S01]  /*2c50*/  STS.128 [R214+0x10000], RZ ;  /* 0x010000ffd6007388 */ /* 0x0005e20000000c00 */
[----:B------:R-:W-:Y:S05]  /*2c60*/  BRA `(.L_x_1604) ;  /* 0x00000000000c7947 */ /* 0x000fea0003800000 */
.L_x_1602:
[----:B------:R1:W-:Y:S04]  /*2c70*/  STS.128 [R214+0xc000], RZ ;  /* 0x00c000ffd6007388 */ /* 0x0003e80000000c00 */
[----:B------:R1:W-:Y:S04]  /*2c80*/  STS.128 [R214+0xe000], RZ ;  /* 0x00e000ffd6007388 */ /* 0x0003e80000000c00 */
[----:B------:R1:W-:Y:S02]  /*2c90*/  STS.128 [R214+0x10000], RZ ;  /* 0x010000ffd6007388 */ /* 0x0003e40000000c00 */
.L_x_1604:
[----:B------:R-:W-:Y:S05]  /*2ca0*/  BSYNC.RECONVERGENT B0 ;  /* 0x0000000000007941 */ /* 0x000fea0003800200 */
.L_x_1601:
        /* <DEDUP_REMOVED lines=30> */
.L_x_1607:
[----:B------:R2:W-:Y:S02]  /*2e90*/  STS.128 [R214+0x10800], RZ ;  /* 0x010800ffd6007388 */ /* 0x0005e40000000c00 */
.L_x_1606:
[----:B------:R-:W-:Y:S05]  /*2ea0*/  BSYNC.RECONVERGENT B0 ;  /* 0x0000000000007941 */ /* 0x000fea0003800200 */
.L_x_1605:
        /* <DEDUP_REMOVED lines=32> */
.L_x_1610:
[----:B------:R2:W-:Y:S02]  /*30b0*/  STS.128 [R214+0x11000], RZ ;  /* 0x011000ffd6007388 */ /* 0x0005e40000000c00 */
.L_x_1609:
[----:B------:R-:W-:Y:S05]  /*30c0*/  BSYNC.RECONVERGENT B0 ;  /* 0x0000000000007941 */ /* 0x000fea0003800200 */
.L_x_1608:
[----:B------:R-:W-:Y:S01]  /*30d0*/  ISETP.GE.AND P0, PT, R5, R4, PT ;  /* 0x000000040500720c */ /* 0x000fe20003f06270 */
        /* <DEDUP_REMOVED lines=34> */
.L_x_1613:
[----:B------:R1:W-:Y:S02]  /*3300*/  STS.128 [R214+0x11800], RZ ;  /* 0x011800ffd6007388 */ /* 0x0003e40000000c00 */
.L_x_1612:
[----:B------:R-:W-:Y:S05]  /*3310*/  BSYNC.RECONVERGENT B0 ;  /* 0x0000000000007941 */ /* 0x000fea0003800200 */
.L_x_1611:
[----:B------:R-:W-:Y:S01]  /*3320*/  LOP3.LUT R4, R0, R5, RZ, 0x3c, !PT ;  /* 0x0000000500047212 */ /* 0x000fe200078e3cff */
[----:B------:R-:W5:Y:S01]  /*3330*/  LDCU UR4, c[0x0][0x50c] ;  /* 0x0000a180ff0477ac */ /* 0x000f620008000800 */
[----:B------:R-:W-:Y:S01]  /*3340*/  LOP3.LUT R217, R2, 0x400, RZ, 0xc0, !PT ;  /* 0x0000040002d97812 */ /* 0x000fe200078ec0ff */
[----:B------:R-:W0:Y:S01]  /*3350*/  LDGDEPBAR ;  /* 0x00000000000079af */ /* 0x000e220000000000 */
[----:B------:R-:W-:Y:S02]  /*3360*/  LEA R93, R6, UR5, 0x1 ;  /* 0x00000005065d7c11 */ /* 0x000fe4000f8e08ff */
[----:B------:R-:W-:Y:S02]  /*3370*/  LEA R217, R4, R217, 0x1 ;  /* 0x000000d904d97211 */ /* 0x000fe400078e08ff */
[----:B------:R-:W-:Y:S01]  /*3380*/  LOP3.LUT P0, RZ, R188, 0x2, RZ, 0xc0, !PT ;  /* 0x00000002bcff7812 */ /* 0x000fe2000780c0ff */
[----:B------:R-:W-:Y:S01]  /*3390*/  LDSM.16.M88.4 R48, [R93] ;  /* 0x000000005d30783b */ /* 0x000fe20000000200 */
[----:B------:R-:W-:-:S02]  /*33a0*/  MOV R186, 0x20 ;  /* 0x0000002000ba7802 */ /* 0x000fc40000000f00 */
[----:B------:R-:W-:Y:S01]  /*33b0*/  IADD3 R85, PT, PT, R217, UR5, RZ ;  /* 0x00000005d9557c10 */ /* 0x000fe2000fffe0ff */
[----:B----4-:R-:W4:Y:S01]  /*33c0*/  LDSM.16.M88.4 R20, [R217+UR5+0x6000] ;  /* 0x00600005d914783b */ /* 0x010f220008000200 */
[----:B------:R-:W-:Y:S02]  /*33d0*/  SEL R76, R186, 0xffffffe0, !P0 ;  /* 0xffffffe0ba4c7807 */ /* 0x000fe40004000000 */
[----:B------:R-:W-:Y:S01]  /*33e0*/  LOP3.LUT P2, RZ, R188, 0x4, RZ, 0xc0, !PT ;  /* 0x00000004bcff7812 */ /* 0x000fe2000784c0ff */
[----:B-12---:R-:W1:Y:S01]  /*33f0*/  LDSM.16.M88.4 R12, [R217+UR5+0x6800] ;  /* 0x00680005d90c783b */ /* 0x006e620008000200 */
[-C--:B------:R-:W-:Y:S02]  /*3400*/  IADD3 R90, PT, PT, R93, R76.reuse, RZ ;  /* 0x0000004c5d5a7210 */ /* 0x080fe40007ffe0ff */
[----:B------:R-:W-:Y:S01]  /*3410*/  IADD3 R84, PT, PT, R85, R76, RZ ;  /* 0x0000004c55547210 */ /* 0x000fe20007ffe0ff */
[----:B------:R-:W2:Y:S01]  /*3420*/  LDSM.16.M88.4 R56, [R217+UR5+0x7000] ;  /* 0x00700005d938783b */ /* 0x000ea20008000200 */
[----:B------:R-:W-:-:S02]  /*3430*/  MOV R146, 0x40 ;  /* 0x0000004000927802 */ /* 0x000fc40000000f00 */
[----:B------:R-:W-:Y:S01]  /*3440*/  ISETP.GT.U32.AND P1, PT, R153, R212, PT ;  /* 0x000000d49900720c */ /* 0x000fe20003f24070 */
[----:B------:R-:W3:Y:S01]  /*3450*/  LDSM.16.M88.4 R28, [R217+UR5+0x7800] ;  /* 0x00780005d91c783b */ /* 0x000ee20008000200 */
[----:B------:R-:W-:Y:S02]  /*3460*/  SEL R146, R146, 0xffffffc0, !P2 ;  /* 0xffffffc092927807 */ /* 0x000fe40005000000 */
[----:B------:R-:W-:Y:S01]  /*3470*/  IADD3 R86, PT, PT, R86, R89, R88 ;  /* 0x0000005956567210 */ /* 0x000fe20007ffe058 */
[----:B------:R-:W-:Y:S01]  /*3480*/  LDSM.16.M88.4 R64, [R90] ;  /* 0x000000005a40783b */ /* 0x000fe20000000200 */
[-C--:B------:R-:W-:Y:S02]  /*3490*/  IADD3 R91, PT, PT, R93, R146.reuse, RZ ;  /* 0x000000925d5b7210 */ /* 0x080fe40007ffe0ff */
[----:B------:R-:W-:Y:S01]  /*34a0*/  IADD3 R85, PT, PT, R85, R146, RZ ;  /* 0x0000009255557210 */ /* 0x000fe20007ffe0ff */
[----:B------:R-:W5:Y:S01]  /*34b0*/  LDSM.16.M88.4 R32, [R84+0x6000] ;  /* 0x006000005420783b */ /* 0x000f620000000200 */
[----:B------:R-:W-:-:S02]  /*34c0*/  IADD3 R87, PT, PT, R76, R91, RZ ;  /* 0x0000005b4c577210 */ /* 0x000fc40007ffe0ff */
[----:B------:R-:W-:Y:S01]  /*34d0*/  IADD3 R82, PT, PT, R76, R85, RZ ;  /* 0x000000554c527210 */ /* 0x000fe20007ffe0ff */
[----:B------:R-:W5:Y:S01]  /*34e0*/  LDSM.16.M88.4 R8, [R84+0x6800] ;  /* 0x006800005408783b */ /* 0x000f620000000200 */
[C---:B------:R-:W-:Y:S02]  /*34f0*/  IADD3 R81, PT, PT, R86.reuse, 0x1, R81 ;  /* 0x0000000156517810 */ /* 0x040fe40007ffe051 */
[-C--:B------:R-:W-:Y:S01]  /*3500*/  IADD3 R207, PT, PT, R86, R80.reuse, -R83 ;  /* 0x0000005056cf7210 */ /* 0x080fe20007ffe853 */
[----:B------:R-:W5:Y:S01]  /*3510*/  LDSM.16.M88.4 R4, [R84+0x7000] ;  /* 0x007000005404783b */ /* 0x000f620000000200 */
[C---:B------:R-:W-:Y:S02]  /*3520*/  VIMNMX R206, PT, PT, R81.reuse, R80, PT ;  /* 0x0000005051ce7248 */ /* 0x040fe40003fe0100 */
[----:B------:R-:W-:Y:S01]  /*3530*/  VIADDMNMX R205, R81, 0x8, R80, PT ;  /* 0x0000000851cd7846 */ /* 0x000fe20003800150 */
[----:B------:R-:W5:Y:S04]  /*3540*/  LDSM.16.M88.4 R68, [R84+0x7800] ;  /* 0x007800005444783b */ /* 0x000f680000000200 */
[----:B------:R-:W-:Y:S01]  /*3550*/  LDSM.16.M88.4 R44, [R85+0x6000] ;  /* 0x00600000552c783b */ /* 0x000fe20000000200 */
[C---:B----4-:R-:W-:Y:S03]  /*3560*/  HMMA.16816.F32.BF16 R24, R48.reuse, R20, RZ ;  /* 0x000000143018723c */ /* 0x050fe600000418ff */
[----:B------:R-:W-:Y:S04]  /*3570*/  LDSM.16.M88.4 R40, [R85+0x6800] ;  /* 0x006800005528783b */ /* 0x000fe80000000200 */
[----:B------:R-:W-:Y:S01]  /*3580*/  LDSM.16.M88.4 R72, [R87] ;  /* 0x000000005748783b */ /* 0x000fe20000000200 */
[C---:B-1----:R-:W-:Y:S03]  /*3590*/  HMMA.16816.F32.BF16 R16, R48.reuse, R12, RZ ;  /* 0x0000000c3010723c */ /* 0x042fe600000418ff */
[----:B------:R-:W-:Y:S05]  /*35a0*/  LDSM.16.M88.4 R36, [R85+0x7000] ;  /* 0x007000005524783b */ /* 0x000fea0000000200 */
[C---:B--2---:R-:W-:Y:S08]  /*35b0*/  HMMA.16816.F32.BF16 R60, R48.reuse, R56, RZ ;  /* 0x00000038303c723c */ /* 0x044ff000000418ff */
[C---:B------:R-:W-:Y:S08]  /*35c0*/  HMMA.16816.F32.BF16 R20, R48.reuse, R22, RZ ;  /* 0x000000163014723c */ /* 0x040ff000000418ff */
[C---:B------:R-:W-:Y:S08]  /*35d0*/  HMMA.16816.F32.BF16 R12, R48.reuse, R14, RZ ;  /* 0x0000000e300c723c */ /* 0x040ff000000418ff */
[C---:B------:R-:W-:Y:S08]  /*35e0*/  HMMA.16816.F32.BF16 R56, R48.reuse, R58, RZ ;  /* 0x0000003a3038723c */ /* 0x040ff000000418ff */
[C---:B---3--:R-:W-:Y:S08]  /*35f0*/  HMMA.16816.F32.BF16 R52, R48.reuse, R28, RZ ;  /* 0x0000001c3034723c */ /* 0x048ff000000418ff */
[----:B------:R-:W-:Y:S01]  /*3600*/  HMMA.16816.F32.BF16 R48, R48, R30, RZ ;  /* 0x0000001e3030723c */ /* 0x000fe200000418ff */
[----:B------:R-:W1:Y:S07]  /*3610*/  LDSM.16.M88.4 R28, [R91] ;  /* 0x000000005b1c783b */ /* 0x000e6e0000000200 */
[C---:B-----5:R-:W-:Y:S08]  /*3620*/  HMMA.16816.F32.BF16 R24, R64.reuse, R32, R24 ;  /* 0x000000204018723c */ /* 0x060ff00000041818 */
[C---:B------:R-:W-:Y:S01]  /*3630*/  HMMA.16816.F32.BF16 R20, R64.reuse, R34, R20 ;  /* 0x000000224014723c */ /* 0x040fe20000041814 */
[----:B------:R-:W2:Y:S07]  /*3640*/  LDSM.16.M88.4 R32, [R85+0x7800] ;  /* 0x007800005520783b */ /* 0x000eae0000000200 */
[C---:B------:R-:W-:Y:S08]  /*3650*/  HMMA.16816.F32.BF16 R16, R64.reuse, R8, R16 ;  /* 0x000000084010723c */ /* 0x040ff00000041810 */
[C---:B------:R-:W-:Y:S01]  /*3660*/  HMMA.16816.F32.BF16 R12, R64.reuse, R10, R12 ;  /* 0x0000000a400c723c */ /* 0x040fe2000004180c */
[----:B------:R-:W3:Y:S07]  /*3670*/  LDSM.16.M88.4 R8, [R82+0x6000] ;  /* 0x006000005208783b */ /* 0x000eee0000000200 */
        /* <DEDUP_REMOVED lines=13> */
[C---:B--2---:R-:W-:Y:S08]  /*3750*/  HMMA.16816.F32.BF16 R52, R28.reuse, R32, R52 ;  /* 0x000000201c34723c */ /* 0x044ff00000041834 */
[----:B------:R-:W-:Y:S01]  /*3760*/  HMMA.16816.F32.BF16 R48, R28, R34, R48 ;  /* 0x000000221c30723c */ /* 0x000fe20000041830 */
[----:B------:R-:W2:Y:S07]  /*3770*/  LDSM.16.M88.4 R32, [R217+UR5+0x9000] ;  /* 0x00900005d920783b */ /* 0x000eae0008000200 */
[C---:B---3--:R-:W-:Y:S08]  /*3780*/  HMMA.16816.F32.BF16 R24, R72.reuse, R8, R24 ;  /* 0x000000084818723c */ /* 0x048ff00000041818 */
[C---:B------:R-:W-:Y:S01]  /*3790*/  HMMA.16816.F32.BF16 R20, R72.reuse, R10, R20 ;  /* 0x0000000a4814723c */ /* 0x040fe20000041814 */
[----:B------:R-:W-:Y:S07]  /*37a0*/  LDSM.16.M88.4 R8, [R90+0x2000] ;  /* 0x002000005a08783b */ /* 0x000fee0000000200 */
[C---:B----4-:R-:W-:Y:S08]  /*37b0*/  HMMA.16816.F32.BF16 R16, R72.reuse, R4, R16 ;  /* 0x000000044810723c */ /* 0x050ff00000041810 */
[----:B------:R-:W-:Y:S01]  /*37c0*/  HMMA.16816.F32.BF16 R12, R72, R6, R12 ;  /* 0x00000006480c723c */ /* 0x000fe2000004180c */
[----:B------:R-:W3:Y:S07]  /*37d0*/  LDSM.16.M88.4 R4, [R84+0x8000] ;  /* 0x008000005404783b */ /* 0x000eee0000000200 */
        /* <DEDUP_REMOVED lines=13> */
[C---:B--2---:R-:W-:Y:S08]  /*38b0*/  HMMA.16816.F32.BF16 R60, R44.reuse, R32, R60 ;  /* 0x000000202c3c723c */ /* 0x044ff0000004183c */
[----:B------:R-:W-:Y:S01]  /*38c0*/  HMMA.16816.F32.BF16 R56, R44, R34, R56 ;  /* 0x000000222c38723c */ /* 0x000fe20000041838 */
[----:B------:R-:W-:Y:S07]  /*38d0*/  LDSM.16.M88.4 R32, [R91+0x2000] ;  /* 0x002000005b20783b */ /* 0x000fee0000000200 */
[C---:B---3--:R-:W-:Y:S08]  /*38e0*/  HMMA.16816.F32.BF16 R24, R8.reuse, R4, R24 ;  /* 0x000000040818723c */ /* 0x048ff00000041818 */
        /* <DEDUP_REMOVED lines=92> */
[----:B------:R-:W1:Y:S01]  /*3eb0*/  MUFU.TANH R22, R22 ;  /* 0x0000001600167308 */ /* 0x000e620000002400 */
[----:B------:R-:W-:-:S05]  /*3ec0*/  DEPBAR.LE SB0, 0x0 ;  /* 0x000080000000791a */ /* 0x000fca0000000000 */
[C---:B-----5:R-:W-:Y:S02]  /*3ed0*/  HMMA.16816.F32.BF16 R52, R36.reuse, R48, R52 ;  /* 0x000000302434723c */ /* 0x060fe40000041834 */
[----:B------:R-:W2:Y:S01]  /*3ee0*/  MUFU.TANH R23, R23 ;  /* 0x0000001700177308 */ /* 0x000ea20000002400 */
[----:B------:R-:W-:Y:S01]  /*3ef0*/  FMUL.FTZ R24, R28, UR4 ;  /* 0x000000041c187c20 */ /* 0x000fe20008410000 */
[----:B------:R-:W-:Y:S01]  /*3f00*/  FMUL.FTZ R25, R29, UR4 ;  /* 0x000000041d197c20 */ /* 0x000fe20008410000 */
[----:B------:R-:W-:Y:S01]  /*3f10*/  FMUL.FTZ R28, R30, UR4 ;  /* 0x000000041e1c7c20 */ /* 0x000fe20008410000 */
[----:B------:R-:W-:Y:S02]  /*3f20*/  FMUL.FTZ R29, R31, UR4 ;  /* 0x000000041f1d7c20 */ /* 0x000fe40008410000 */
[----:B------:R-:W-:Y:S02]  /*3f30*/  HMMA.16816.F32.BF16 R64, R36, R50, R64 ;  /* 0x000000322440723c */ /* 0x000fe40000041840 */
[----:B------:R-:W2:Y:S01]  /*3f40*/  MUFU.TANH R24, R24 ;  /* 0x0000001800187308 */ /* 0x000ea20000002400 */
[----:B------:R-:W-:-:S05]  /*3f50*/  FMUL.FTZ R12, R12, UR4 ;  /* 0x000000040c0c7c20 */ /* 0x000fca0008410000 */
[C---:B-1----:R-:W-:Y:S02]  /*3f60*/  HMMA.16816.F32.BF16 R68, R44.reuse, R32, R68 ;  /* 0x000000202c44723c */ /* 0x042fe40000041844 */
[----:B------:R-:W1:Y:S06]  /*3f70*/  MUFU.TANH R25, R25 ;  /* 0x0000001900197308 */ /* 0x000e6c0000002400 */
[C---:B------:R-:W-:Y:S02]  /*3f80*/  HMMA.16816.F32.BF16 R56, R44.reuse, R34, R56 ;  /* 0x000000222c38723c */ /* 0x040fe40000041838 */
[----:B------:R-:W1:Y:S06]  /*3f90*/  MUFU.TANH R28, R28 ;  /* 0x0000001c001c7308 */ /* 0x000e6c0000002400 */
[C---:B----4-:R-:W-:Y:S01]  /*3fa0*/  HMMA.16816.F32.BF16 R52, R44.reuse, R4, R52 ;  /* 0x000000042c34723c */ /* 0x050fe20000041834 */
[----:B------:R-:W-:Y:S01]  /*3fb0*/  FMUL.FTZ R4, R15, UR4 ;  /* 0x000000040f047c20 */ /* 0x000fe20008410000 */
[----:B------:R-:W4:Y:S06]  /*3fc0*/  MUFU.TANH R29, R29 ;  /* 0x0000001d001d7308 */ /* 0x000f2c0000002400 */
[----:B------:R-:W-:Y:S02]  /*3fd0*/  HMMA.16816.F32.BF16 R64, R44, R6, R64 ;  /* 0x000000062c40723c */ /* 0x000fe40000041840 */
[----:B------:R-:W1:Y:S06]  /*3fe0*/  MUFU.TANH R12, R12 ;  /* 0x0000000c000c7308 */ /* 0x000e6c0000002400 */
[C---:B------:R-:W-:Y:S01]  /*3ff0*/  HMMA.16816.F32.BF16 R68, R40.reuse, R8, R68 ;  /* 0x000000082844723c */ /* 0x040fe20000041844 */
[----:B------:R-:W-:Y:S01]  /*4000*/  FMUL.FTZ R9, R14, UR4 ;  /* 0x000000040e097c20 */ /* 0x000fe20008410000 */
[----:B------:R-:W-:Y:S01]  /*4010*/  FMUL.FTZ R8, R13, UR4 ;  /* 0x000000040d087c20 */ /* 0x000fe20008410000 */
[----:B------:R-:W1:Y:S05]  /*4020*/  MUFU.TANH R4, R4 ;  /* 0x0000000400047308 */ /* 0x000e6a0000002400 */
[C---:B------:R-:W-:Y:S03]  /*4030*/  HMMA.16816.F32.BF16 R56, R40.reuse, R10, R56 ;  /* 0x0000000a2838723c */ /* 0x040fe60000041838 */
[----:B------:R-:W1:Y:S05]  /*4040*/  MUFU.TANH R8, R8 ;  /* 0x0000000800087308 */ /* 0x000e6a0000002400 */
        /* <DEDUP_REMOVED lines=36> */
[----:B--234-:R-:W-:Y:S05]  /*4290*/  @!P1 BRA `(.L_x_1614) ;  /* 0x00000004005c9947 */ /* 0x01cfea0003800000 */
[----:B------:R-:W-:Y:S01]  /*42a0*/  VIADD R46, R133, 0xfffffffe ;  /* 0xfffffffe852e7836 */ /* 0x000fe20000000000 */
[----:B------:R-:W2:Y:S01]  /*42b0*/  LDCU UR4, c[0x0][0x440] ;  /* 0x00008800ff0477ac */ /* 0x000ea20008000800 */
[----:B------:R-:W-:Y:S02]  /*42c0*/  BSSY.RECONVERGENT B0, `(.L_x_1615) ;  /* 0x0000053000007945 */ /* 0x000fe40003800200 */
        /* <DEDUP_REMOVED lines=8> */
[----:B------:R-:W-:Y:S02]  /*4350*/  IADD3 R46, P1, PT, R185, R44, RZ ;  /* 0x0000002cb92e7210 */ /* 0x000fe40007f3e0ff */
[----:B--2---:R-:W-:-:S02]  /*4360*/  ISETP.GE.AND P4, PT, R187, UR4, PT ;  /* 0x00000004bb007c0c */ /* 0x004fc4000bf86270 */
[----:B------:R-:W-:Y:S01]  /*4370*/  ISETP.GE.AND P3, PT, R220, UR4, PT ;  /* 0x00000004dc007c0c */ /* 0x000fe2000bf66270 */
[--C-:B------:R-:W-:Y:S01]  /*4380*/  IMAD.X R11, R184, 0x1, R7.reuse, P1 ;  /* 0x00000001b80b7824 */ /* 0x100fe200008e0607 */
[----:B------:R-:W-:Y:S02]  /*4390*/  ISETP.GE.AND P1, PT, R219, UR4, PT ;  /* 0x00000004db007c0c */ /* 0x000fe4000bf26270 */
[----:B------:R-:W-:Y:S02]  /*43a0*/  LEA.HI.X R51, R44, R210, R7, 0x1, P5 ;  /* 0x000000d22c337211 */ /* 0x000fe400028f0c07 */
        /* <DEDUP_REMOVED lines=67> */
.L_x_1616:
[----:B------:R4:W-:Y:S02]  /*47e0*/  STS.128 [R214+0xb800], RZ ;  /* 0x00b800ffd6007388 */ /* 0x0009e40000000c00 */
.L_x_1617:
[----:B------:R-:W-:Y:S05]  /*47f0*/  BSYNC.RECONVERGENT B0 ;  /* 0x0000000000007941 */ /* 0x000fea0003800200 */
.L_x_1615:
[----:B------:R-:W0:Y:S02]  /*4800*/  LDGDEPBAR ;  /* 0x00000000000079af */ /* 0x000e240000000000 */
.L_x_1614:
[----:B------:R-:W-:Y:S01]  /*4810*/  IMAD.SHL.U32 R44, R188, 0x2, RZ ;  /* 0x00000002bc2c7824 */ /* 0x000fe200078e00ff */
[----:B------:R-:W5:Y:S01]  /*4820*/  LDCU UR4, c[0x0][0x45c] ;  /* 0x00008b80ff0477ac */ /* 0x000f620008000800 */
[----:B------:R-:W-:Y:S01]  /*4830*/  VIADD R43, R207, 0x8 ;  /* 0x00000008cf2b7836 */ /* 0x000fe20000000000 */
[----:B------:R-:W-:Y:S02]  /*4840*/  LOP3.LUT R191, R3, 0x200, R2, 0xf8, !PT ;  /* 0x0000020003bf7812 */ /* 0x000fe400078ef802 */
[----:B------:R-:W-:Y:S02]  /*4850*/  LOP3.LUT R44, R77, 0x6, R44, 0xf8, !PT ;  /* 0x000000064d2c7812 */ /* 0x000fe400078ef82c */
[----:B------:R-:W-:-:S03]  /*4860*/  LEA R171, R191, UR5, 0x1 ;  /* 0x00000005bfab7c11 */ /* 0x000fc6000f8e08ff */
[C---:B--23--:R-:W-:Y:S02]  /*4870*/  VIADD R46, R44.reuse, 0x1 ;  /* 0x000000012c2e7836 */ /* 0x04cfe40000000000 */
[----:B------:R-:W-:Y:S01]  /*4880*/  VIADD R48, R44, 0x8 ;  /* 0x000000082c307836 */ /* 0x000fe20000000000 */
[----:B------:R-:W-:Y:S01]  /*4890*/  LDSM.16.MT88.4 R124, [R171+0xc000] ;  /* 0x00c00000ab7c783b */ /* 0x000fe20000004200 */
[--C-:B------:R-:W-:Y:S01]  /*48a0*/  IMAD.IADD R172, R76, 0x1, R171.reuse ;  /* 0x000000014cac7824 */ /* 0x100fe200078e02ab */
[----:B------:R-:W-:Y:S01]  /*48b0*/  ISETP.GT.AND P3, PT, R207, R46, PT ;  /* 0x0000002ecf00720c */ /* 0x000fe20003f64270 */
[----:B------:R-:W-:Y:S01]  /*48c0*/  IMAD.IADD R169, R146, 0x1, R171 ;  /* 0x0000000192a97824 */ /* 0x000fe200078e02ab */
[----:B------:R-:W-:Y:S01]  /*48d0*/  ISETP.GE.AND P5, PT, R46, R206, PT ;  /* 0x000000ce2e00720c */ /* 0x000fe20003fa6270 */
[----:B------:R-:W-:Y:S01]  /*48e0*/  LDSM.16.MT88.4 R136, [R171+0xc800] ;  /* 0x00c80000ab88783b */ /* 0x000fe20000004200 */
[----:B------:R-:W-:Y:S01]  /*48f0*/  FSEL R41, R87, -INF , !P3 ;  /* 0xff80000057297808 */ /* 0x000fe20005800000 */
[----:B------:R-:W-:Y:S01]  /*4900*/  IMAD.IADD R168, R76, 0x1, R169 ;  /* 0x000000014ca87824 */ /* 0x000fe200078e02a9 */
[----:B------:R-:W-:Y:S01]  /*4910*/  ISETP.GT.AND P1, PT, R43, R46, PT ;  /* 0x0000002e2b00720c */ /* 0x000fe20003f24270 */
[----:B------:R-:W-:Y:S01]  /*4920*/  LDSM.16.MT88.4 R116, [R172+0xc000] ;  /* 0x00c00000ac74783b */ /* 0x000fe20000004200 */
[----:B------:R-:W-:Y:S01]  /*4930*/  ISETP.GE.AND P4, PT, R46, R205, PT ;  /* 0x000000cd2e00720c */ /* 0x000fe20003f86270 */
[----:B------:R-:W-:Y:S01]  /*4940*/  VIADD R46, R44, 0x9 ;  /* 0x000000092c2e7836 */ /* 0x000fe20000000000 */
[----:B------:R-:W-:Y:S01]  /*4950*/  FSEL R41, R41, -INF , !P5 ;  /* 0xff80000029297808 */ /* 0x000fe20006800000 */
[----:B------:R-:W-:Y:S01]  /*4960*/  LDSM.16.MT88.4 R80, [R172+0x10000] ;  /* 0x01000000ac50783b */ /* 0x000fe20000004200 */
[----:B------:R-:W-:-:S02]  /*4970*/  ISETP.GT.AND P6, PT, R207, R48, PT ;  /* 0x00000030cf00720c */ /* 0x000fc40003fc4270 */
[----:B------:R-:W-:Y:S01]  /*4980*/  ISETP.GT.AND P5, PT, R43, R48, PT ;  /* 0x000000302b00720c */ /* 0x000fe20003fa4270 */
[----:B------:R-:W-:Y:S01]  /*4990*/  LDSM.16.MT88.4 R108, [R169+0xc000] ;  /* 0x00c00000a96c783b */ /* 0x000fe20000004200 */
[----:B------:R-:W-:Y:S02]  /*49a0*/  ISETP.GE.AND P3, PT, R48, R206, PT ;  /* 0x000000ce3000720c */ /* 0x000fe40003f66270 */
[----:B------:R-:W-:Y:S01]  /*49b0*/  FSEL R31, R74, -INF , !P1 ;  /* 0xff8000004a1f7808 */ /* 0x000fe20004800000 */
[----:B------:R-:W-:Y:S01]  /*49c0*/  LDSM.16.MT88.4 R100, [R168+0xc000] ;  /* 0x00c00000a864783b */ /* 0x000fe20000004200 */
[----:B------:R-:W-:Y:S02]  /*49d0*/  FSEL R20, R20, -INF , !P6 ;  /* 0xff80000014147808 */ /* 0x000fe40007000000 */
[----:B------:R-:W-:Y:S01]  /*49e0*/  FSEL R27, R22, -INF , !P5 ;  /* 0xff800000161b7808 */ /* 0x000fe20006800000 */
[----:B------:R-:W-:Y:S01]  /*49f0*/  VIADD R22, R44, 0x10 ;  /* 0x000000102c167836 */ /* 0x000fe20000000000 */
[----:B------:R-:W-:Y:S01]  /*4a00*/  ISETP.GT.AND P6, PT, R207, R46, PT ;  /* 0x0000002ecf00720c */ /* 0x000fe20003fc4270 */
[----:B------:R-:W-:Y:S01]  /*4a10*/  LDSM.16.MT88.4 R56, [R169+0xe000] ;  /* 0x00e00000a938783b */ /* 0x000fe20000004200 */
[----:B------:R-:W-:-:S02]  /*4a20*/  FSEL R31, R31, -INF , !P4 ;  /* 0xff8000001f1f7808 */ /* 0x000fc40006000000 */
[----:B------:R-:W-:Y:S01]  /*4a30*/  FSEL R39, R20, -INF , !P3 ;  /* 0xff80000014277808 */ /* 0x000fe20005800000 */
[----:B------:R-:W-:Y:S01]  /*4a40*/  VIADD R20, R44, 0x11 ;  /* 0x000000112c147836 */ /* 0x000fe20000000000 */
[----:B------:R-:W-:Y:S01]  /*4a50*/  ISETP.GE.AND P1, PT, R48, R205, PT ;  /* 0x000000cd3000720c */ /* 0x000fe20003f26270 */
[----:B------:R-:W-:Y:S01]  /*4a60*/  LDSM.16.MT88.4 R64, [R168+0xe000] ;  /* 0x00e00000a840783b */ /* 0x000fe20000004200 */
[----:B------:R-:W-:Y:S02]  /*4a70*/  ISETP.GE.AND P4, PT, R46, R206, PT ;  /* 0x000000ce2e00720c */ /* 0x000fe40003f86270 */
[----:B------:R-:W-:Y:S01]  /*4a80*/  ISETP.GT.AND P3, PT, R43, R46, PT ;  /* 0x0000002e2b00720c */ /* 0x000fe20003f64270 */
[----:B------:R-:W-:Y:S01]  /*4a90*/  LDSM.16.MT88.4 R48, [R172+0xe000] ;  /* 0x00e00000ac30783b */ /* 0x000fe20000004200 */
[----:B------:R-:W-:Y:S02]  /*4aa0*/  FSEL R21, R21, -INF , !P6 ;  /* 0xff80000015157808 */ /* 0x000fe40007000000 */
[----:B------:R-:W-:Y:S01]  /*4ab0*/  ISETP.GT.AND P6, PT, R207, R22, PT ;  /* 0x00000016cf00720c */ /* 0x000fe20003fc4270 */
[----:B------:R-:W-:Y:S01]  /*4ac0*/  LDSM.16.MT88.4 R88, [R169+0x10000] ;  /* 0x01000000a958783b */ /* 0x000fe20000004200 */
[----:B------:R-:W-:-:S02]  /*4ad0*/  FSEL R27, R27, -INF , !P1 ;  /* 0xff8000001b1b7808 */ /* 0x000fc40004800000 */
[----:B------:R-:W-:Y:S01]  /*4ae0*/  FSEL R7, R23, -INF , !P3 ;  /* 0xff80000017077808 */ /* 0x000fe20005800000 */
[----:B------:R-:W-:Y:S01]  /*4af0*/  LDSM.16.MT88.4 R148, [R172+0xe800] ;  /* 0x00e80000ac94783b */ /* 0x000fe20000004200 */
[----:B------:R-:W-:Y:S02]  /*4b00*/  FSEL R35, R21, -INF , !P4 ;  /* 0xff80000015237808 */ /* 0x000fe40006000000 */
[-C--:B------:R-:W-:Y:S01]  /*4b10*/  ISETP.GE.AND P5, PT, R46, R205.reuse, PT ;  /* 0x000000cd2e00720c */ /* 0x080fe20003fa6270 */
[----:B------:R-:W-:Y:S01]  /*4b20*/  LDSM.16.MT88.4 R140, [R172+0x10800] ;  /* 0x01080000ac8c783b */ /* 0x000fe20000004200 */
[C---:B------:R-:W-:Y:S02]  /*4b30*/  ISETP.GE.AND P1, PT, R22.reuse, R206, PT ;  /* 0x000000ce1600720c */ /* 0x040fe40003f26270 */
[----:B------:R-:W-:Y:S02]  /*4b40*/  ISETP.GT.AND P4, PT, R43, R22, PT ;  /* 0x000000162b00720c */ /* 0x000fe40003f84270 */
[----:B------:R-:W-:Y:S01]  /*4b50*/  ISETP.GE.AND P3, PT, R22, R205, PT ;  /* 0x000000cd1600720c */ /* 0x000fe20003f66270 */
[----:B------:R-:W-:Y:S01]  /*4b60*/  VIADD R22, R44, 0x18 ;  /* 0x000000182c167836 */ /* 0x000fe20000000000 */
[----:B------:R-:W-:-:S02]  /*4b70*/  FSEL R19, R24, -INF , !P6 ;  /* 0xff80000018137808 */ /* 0x000fc40007000000 */
[----:B------:R-:W-:Y:S02]  /*4b80*/  ISETP.GT.AND P6, PT, R207, R20, PT ;  /* 0x00000014cf00720c */ /* 0x000fe40003fc4270 */
[----:B------:R-:W-:Y:S02]  /*4b90*/  FSEL R7, R7, -INF , !P5 ;  /* 0xff80000007077808 */ /* 0x000fe40006800000 */
[----:B------:R-:W-:Y:S02]  /*4ba0*/  ISETP.GE.AND P5, PT, R20, R206, PT ;  /* 0x000000ce1400720c */ /* 0x000fe40003fa6270 */
[----:B------:R-:W-:Y:S02]  /*4bb0*/  FSEL R19, R19, -INF , !P1 ;  /* 0xff80000013137808 */ /* 0x000fe40004800000 */
[----:B-1----:R-:W-:Y:S02]  /*4bc0*/  FSEL R15, R28, -INF , !P4 ;  /* 0xff8000001c0f7808 */ /* 0x002fe40006000000 */
[----:B------:R-:W-:-:S02]  /*4bd0*/  FSEL R17, R25, -INF , !P6 ;  /* 0xff80000019117808 */ /* 0x000fc40007000000 */
[----:B------:R-:W-:Y:S02]  /*4be0*/  ISETP.GT.AND P1, PT, R43, R20, PT ;  /* 0x000000142b00720c */ /* 0x000fe40003f24270 */
[----:B------:R-:W-:Y:S02]  /*4bf0*/  ISETP.GT.AND P6, PT, R207, R22, PT ;  /* 0x00000016cf00720c */ /* 0x000fe40003fc4270 */
[----:B------:R-:W-:Y:S01]  /*4c00*/  ISETP.GE.AND P4, PT, R20, R205, PT ;  /* 0x000000cd1400720c */ /* 0x000fe20003f86270 */
[----:B------:R-:W-:Y:S01]  /*4c10*/  VIADD R20, R44, 0x19 ;  /* 0x000000192c147836 */ /* 0x000fe20000000000 */
[----:B------:R-:W-:Y:S02]  /*4c20*/  FSEL R15, R15, -INF , !P3 ;  /* 0xff8000000f0f7808 */ /* 0x000fe40005800000 */
[----:B------:R-:W-:Y:S02]  /*4c30*/  FSEL R17, R17, -INF , !P5 ;  /* 0xff80000011117808 */ /* 0x000fe40006800000 */
[----:B------:R-:W-:-:S02]  /*4c40*/  ISETP.GE.AND P3, PT, R22, R206, PT ;  /* 0x000000ce1600720c */ /* 0x000fc40003f66270 */
[----:B------:R-:W-:Y:S02]  /*4c50*/  FSEL R13, R29, -INF , !P1 ;  /* 0xff8000001d0d7808 */ /* 0x000fe40004800000 */
[----:B------:R-:W-:Y:S02]  /*4c60*/  ISETP.GT.AND P5, PT, R43, R22, PT ;  /* 0x000000162b00720c */ /* 0x000fe40003fa4270 */
[----:B------:R-:W-:Y:S02]  /*4c70*/  FSEL R12, R12, -INF , !P6 ;  /* 0xff8000000c0c7808 */ /* 0x000fe40007000000 */
[----:B------:R-:W-:Y:S02]  /*4c80*/  FSEL R13, R13, -INF , !P4 ;  /* 0xff8000000d0d7808 */ /* 0x000fe40006000000 */
[----:B------:R-:W-:Y:S01]  /*4c90*/  FSEL R23, R12, -INF , !P3 ;  /* 0xff8000000c177808 */ /* 0x000fe20005800000 */
[----:B------:R-:W-:Y:S01]  /*4ca0*/  VIADD R12, R44, 0x21 ;  /* 0x000000212c0c7836 */ /* 0x000fe20000000000 */
[----:B------:R-:W-:-:S02]  /*4cb0*/  FSEL R9, R9, -INF , !P5 ;  /* 0xff80000009097808 */ /* 0x000fc40006800000 */
[----:B------:R-:W-:Y:S02]  /*4cc0*/  ISETP.GT.AND P6, PT, R207, R20, PT ;  /* 0x00000014cf00720c */ /* 0x000fe40003fc4270 */
[C---:B------:R-:W-:Y:S02]  /*4cd0*/  ISETP.GE.AND P4, PT, R20.reuse, R206, PT ;  /* 0x000000ce1400720c */ /* 0x040fe40003f86270 */
[----:B------:R-:W-:Y:S02]  /*4ce0*/  ISETP.GT.AND P3, PT, R43, R20, PT ;  /* 0x000000142b00720c */ /* 0x000fe40003f64270 */
[-C--:B------:R-:W-:Y:S01]  /*4cf0*/  ISETP.GE.AND P5, PT, R20, R205.reuse, PT ;  /* 0x000000cd1400720c */ /* 0x080fe20003fa6270 */
[----:B------:R-:W-:Y:S01]  /*4d00*/  VIADD R20, R44, 0x20 ;  /* 0x000000202c147836 */ /* 0x000fe20000000000 */
[----:B------:R-:W-:Y:S02]  /*4d10*/  ISETP.GE.AND P1, PT, R22, R205, PT ;  /* 0x000000cd1600720c */ /* 0x000fe40003f26270 */
[----:B------:R-:W-:-:S02]  /*4d20*/  FSEL R8, R8, -INF , !P6 ;  /* 0xff80000008087808 */ /* 0x000fc40007000000 */
[----:B------:R-:W-:Y:S02]  /*4d30*/  FSEL R4, R4, -INF , !P3 ;  /* 0xff80000004047808 */ /* 0x000fe40005800000 */
[----:B------:R-:W-:Y:S02]  /*4d40*/  ISETP.GT.AND P6, PT, R207, R20, PT ;  /* 0x00000014cf00720c */ /* 0x000fe40003fc4270 */
[----:B------:R-:W-:Y:S02]  /*4d50*/  FSEL R11, R9, -INF , !P1 ;  /* 0xff800000090b7808 */ /* 0x000fe40004800000 */
[----:B------:R-:W-:Y:S01]  /*4d60*/  FSEL R21, R8, -INF , !P4 ;  /* 0xff80000008157808 */ /* 0x000fe20006000000 */
[----:B------:R-:W-:Y:S01]  /*4d70*/  VIADD R8, R44, 0x28 ;  /* 0x000000282c087836 */ /* 0x000fe20000000000 */
[----:B------:R-:W-:Y:S01]  /*4d80*/  FSEL R9, R4, -INF , !P5 ;  /* 0xff80000004097808 */ /* 0x000fe20006800000 */
[----:B------:R-:W-:Y:S01]  /*4d90*/  VIADD R4, R44, 0x29 ;  /* 0x000000292c047836 */ /* 0x000fe20000000000 */
[----:B------:R-:W-:-:S02]  /*4da0*/  ISETP.GE.AND P1, PT, R20, R206, PT ;  /* 0x000000ce1400720c */ /* 0x000fc40003f26270 */
[----:B------:R-:W-:Y:S02]  /*4db0*/  FSEL R5, R5, -INF , !P6 ;  /* 0xff80000005057808 */ /* 0x000fe40007000000 */
[----:B------:R-:W-:Y:S02]  /*4dc0*/  ISETP.GT.AND P5, PT, R207, R12, PT ;  /* 0x0000000ccf00720c */ /* 0x000fe40003fa4270 */
[----:B------:R-:W-:Y:S02]  /*4dd0*/  ISETP.GT.AND P3, PT, R43, R20, PT ;  /* 0x000000142b00720c */ /* 0x000fe40003f64270 */
[----:B------:R-:W-:Y:S02]  /*4de0*/  FSEL R227, R5, -INF , !P1 ;  /* 0xff80000005e37808 */ /* 0x000fe40004800000 */
[----:B------:R-:W-:Y:S02]  /*4df0*/  FSEL R10, R10, -INF , !P5 ;  /* 0xff8000000a0a7808 */ /* 0x000fe40006800000 */
[----:B------:R-:W-:-:S02]  /*4e00*/  ISETP.GT.AND P1, PT, R43, R12, PT ;  /* 0x0000000c2b00720c */ /* 0x000fc40003f24270 */
[----:B------:R-:W-:Y:S02]  /*4e10*/  ISETP.GT.AND P5, PT, R207, R8, PT ;  /* 0x00000008cf00720c */ /* 0x000fe40003fa4270 */
[-C--:B------:R-:W-:Y:S02]  /*4e20*/  ISETP.GE.AND P4, PT, R20, R205.reuse, PT ;  /* 0x000000cd1400720c */ /* 0x080fe40003f86270 */
[----:B------:R-:W-:Y:S02]  /*4e30*/  ISETP.GE.AND P6, PT, R12, R206, PT ;  /* 0x000000ce0c00720c */ /* 0x000fe40003fc6270 */
[----:B------:R-:W-:Y:S02]  /*4e40*/  FSEL R26, R26, -INF , !P3 ;  /* 0xff8000001a1a7808 */ /* 0x000fe40005800000 */
[----:B------:R-:W-:Y:S02]  /*4e50*/  ISETP.GE.AND P3, PT, R12, R205, PT ;  /* 0x000000cd0c00720c */ /* 0x000fe40003f66270 */
[----:B------:R-:W-:-:S02]  /*4e60*/  FSEL R14, R14, -INF , !P1 ;  /* 0xff8000000e0e7808 */ /* 0x000fc40004800000 */
[----:B------:R-:W-:Y:S02]  /*4e70*/  FSEL R16, R16, -INF , !P5 ;  /* 0xff80000010107808 */ /* 0x000fe40006800000 */
[----:B------:R-:W-:Y:S02]  /*4e80*/  ISETP.GT.AND P5, PT, R207, R4, PT ;  /* 0x00000004cf00720c */ /* 0x000fe40003fa4270 */
[----:B------:R-:W-:Y:S02]  /*4e90*/  FSEL R223, R26, -INF , !P4 ;  /* 0xff8000001adf7808 */ /* 0x000fe40006000000 */
[----:B------:R-:W-:Y:S02]  /*4ea0*/  FSEL R225, R10, -INF , !P6 ;  /* 0xff8000000ae17808 */ /* 0x000fe40007000000 */
[----:B------:R-:W-:Y:S02]  /*4eb0*/  ISETP.GE.AND P4, PT, R8, R206, PT ;  /* 0x000000ce0800720c */ /* 0x000fe40003f86270 */
[----:B------:R-:W-:-:S02]  /*4ec0*/  ISETP.GT.AND P1, PT, R43, R8, PT ;  /* 0x000000082b00720c */ /* 0x000fc40003f24270 */
[----:B------:R-:W-:Y:S01]  /*4ed0*/  ISETP.GE.AND P6, PT, R8, R205, PT ;  /* 0x000000cd0800720c */ /* 0x000fe20003fc6270 */
[----:B------:R-:W-:Y:S01]  /*4ee0*/  VIADD R8, R44, 0x30 ;  /* 0x000000302c087836 */ /* 0x000fe20000000000 */
[----:B------:R-:W-:Y:S02]  /*4ef0*/  FSEL R201, R14, -INF , !P3 ;  /* 0xff8000000ec97808 */ /* 0x000fe40005800000 */
[----:B------:R-:W-:Y:S02]  /*4f00*/  ISETP.GE.AND P3, PT, R4, R206, PT ;  /* 0x000000ce0400720c */ /* 0x000fe40003f66270 */
[----:B------:R-:W-:Y:S01]  /*4f10*/  FSEL R197, R6, -INF , !P5 ;  /* 0xff80000006c57808 */ /* 0x000fe20006800000 */
[----:B------:R-:W-:Y:S01]  /*4f20*/  VIADD R6, R44, 0x31 ;  /* 0x000000312c067836 */ /* 0x000fe20000000000 */
[----:B------:R-:W-:Y:S02]  /*4f30*/  FSEL R33, R33, -INF , !P1 ;  /* 0xff80000021217808 */ /* 0x000fe40004800000 */
[----:B------:R-:W-:-:S02]  /*4f40*/  FSEL R199, R16, -INF , !P4 ;  /* 0xff80000010c77808 */ /* 0x000fc40006000000 */
[----:B------:R-:W-:Y:S02]  /*4f50*/  ISETP.GT.AND P1, PT, R43, R4, PT ;  /* 0x000000042b00720c */ /* 0x000fe40003f24270 */
[----:B------:R-:W-:Y:S01]  /*4f60*/  ISETP.GE.AND P4, PT, R4, R205, PT ;  /* 0x000000cd0400720c */ /* 0x000fe20003f86270 */
[----:B------:R-:W-:Y:S01]  /*4f70*/  VIADD R4, R44, 0x38 ;  /* 0x000000382c047836 */ /* 0x000fe20000000000 */
[----:B------:R-:W-:Y:S02]  /*4f80*/  FSEL R197, R197, -INF , !P3 ;  /* 0xff800000c5c57808 */ /* 0x000fe40005800000 */
[----:B------:R-:W-:Y:S02]  /*4f90*/  ISETP.GT.AND P3, PT, R43, R8, PT ;  /* 0x000000082b00720c */ /* 0x000fe40003f64270 */
[----:B------:R-:W-:Y:S02]  /*4fa0*/  FSEL R215, R33, -INF , !P6 ;  /* 0xff80000021d77808 */ /* 0x000fe40007000000 */
[----:B------:R-:W-:-:S02]  /*4fb0*/  FSEL R38, R38, -INF , !P3 ;  /* 0xff80000026267808 */ /* 0x000fc40005800000 */
[C---:B------:R-:W-:Y:S02]  /*4fc0*/  ISETP.GT.AND P3, PT, R207.reuse, R4, PT ;  /* 0x00000004cf00720c */ /* 0x040fe40003f64270 */
[C---:B------:R-:W-:Y:S02]  /*4fd0*/  ISETP.GT.AND P6, PT, R207.reuse, R44, PT ;  /* 0x0000002ccf00720c */ /* 0x040fe40003fc4270 */
[----:B------:R-:W-:Y:S02]  /*4fe0*/  FSEL R30, R30, -INF , !P1 ;  /* 0xff8000001e1e7808 */ /* 0x000fe40004800000 */
[C---:B------:R-:W-:Y:S02]  /*4ff0*/  ISETP.GT.AND P1, PT, R207.reuse, R6, PT ;  /* 0x00000006cf00720c */ /* 0x040fe40003f24270 */
[----:B------:R-:W-:Y:S02]  /*5000*/  FSEL R42, R42, -INF , !P3 ;  /* 0xff8000002a2a7808 */ /* 0x000fe40005800000 */
[----:B------:R-:W-:-:S02]  /*5010*/  ISETP.GT.AND P5, PT, R207, R8, PT ;  /* 0x00000008cf00720c */ /* 0x000fc40003fa4270 */
[-C--:B------:R-:W-:Y:S02]  /*5020*/  ISETP.GE.AND P3, PT, R44, R206.reuse, PT ;  /* 0x000000ce2c00720c */ /* 0x080fe40003f66270 */
[----:B------:R-:W-:Y:S02]  /*5030*/  FSEL R25, R72, -INF , !P6 ;  /* 0xff80000048197808 */ /* 0x000fe40007000000 */
[----:B------:R-:W-:Y:S02]  /*5040*/  FSEL R36, R36, -INF , !P1 ;  /* 0xff80000024247808 */ /* 0x000fe40004800000 */
[----:B------:R-:W-:Y:S02]  /*5050*/  FSEL R32, R32, -INF , !P5 ;  /* 0xff80000020207808 */ /* 0x000fe40006800000 */
[----:B------:R-:W-:Y:S02]  /*5060*/  ISETP.GE.AND P1, PT, R8, R206, PT ;  /* 0x000000ce0800720c */ /* 0x000fe40003f26270 */
[----:B------:R-:W-:-:S02]  /*5070*/  FSEL R25, R25, -INF , !P3 ;  /* 0xff80000019197808 */ /* 0x000fc40005800000 */
[----:B------:R-:W-:Y:S02]  /*5080*/  ISETP.GT.AND P3, PT, R43, R44, PT ;  /* 0x0000002c2b00720c */ /* 0x000fe40003f64270 */
[----:B------:R-:W-:Y:S02]  /*5090*/  FSEL R195, R32, -INF , !P1 ;  /* 0xff80000020c37808 */ /* 0x000fe40004800000 */
[C---:B------:R-:W-:Y:S01]  /*50a0*/  ISETP.GE.AND P1, PT, R44.reuse, R205, PT ;  /* 0x000000cd2c00720c */ /* 0x040fe20003f26270 */
[----:B------:R-:W-:Y:S01]  /*50b0*/  VIADD R44, R44, 0x39 ;  /* 0x000000392c2c7836 */ /* 0x000fe20000000000 */
[----:B------:R-:W-:Y:S02]  /*50c0*/  FSEL R5, R73, -INF , !P3 ;  /* 0xff80000049057808 */ /* 0x000fe40005800000 */
[----:B------:R-:W-:Y:S01]  /*50d0*/  FSEL R203, R30, -INF , !P4 ;  /* 0xff8000001ecb7808 */ /* 0x000fe20006000000 */
[----:B------:R-:W-:Y:S01]  /*50e0*/  LDSM.16.MT88.4 R72, [R171+0x10000] ;  /* 0x01000000ab48783b */ /* 0x000fe20000004200 */
[----:B------:R-:W-:-:S02]  /*50f0*/  ISETP.GT.AND P5, PT, R43, R6, PT ;  /* 0x000000062b00720c */ /* 0x000fc40003fa4270 */
[CC--:B------:R-:W-:Y:S02]  /*5100*/  ISETP.GE.AND P6, PT, R6.reuse, R206.reuse, PT ;  /* 0x000000ce0600720c */ /* 0x0c0fe40003fc6270 */
[----:B------:R-:W-:Y:S02]  /*5110*/  ISETP.GE.AND P4, PT, R6, R205, PT ;  /* 0x000000cd0600720c */ /* 0x000fe40003f86270 */
[----:B------:R-:W-:Y:S02]  /*5120*/  ISETP.GE.AND P3, PT, R4, R206, PT ;  /* 0x000000ce0400720c */ /* 0x000fe40003f66270 */
[----:B------:R-:W-:Y:S02]  /*5130*/  FMNMX3.FTZ R6, R25, R41, R39, !PT ;  /* 0x0000002919067276 */ /* 0x000fe40007810027 */
[----:B------:R-:W-:Y:S02]  /*5140*/  FSEL R5, R5, -INF , !P1 ;  /* 0xff80000005057808 */ /* 0x000fe40004800000 */
[----:B------:R-:W-:-:S02]  /*5150*/  FSEL R193, R36, -INF , !P6 ;  /* 0xff80000024c17808 */ /* 0x000fc40007000000 */
[----:B------:R-:W-:Y:S02]  /*5160*/  FSEL R183, R42, -INF , !P3 ;  /* 0xff8000002ab77808 */ /* 0x000fe40005800000 */
[----:B------:R-:W-:Y:S02]  /*5170*/  FMNMX3.FTZ R6, R6, R35, R19, !PT ;  /* 0x0000002306067276 */ /* 0x000fe40007810013 */
[----:B------:R-:W-:Y:S02]  /*5180*/  ISETP.GT.AND P6, PT, R43, R4, PT ;  /* 0x000000042b00720c */ /* 0x000fe40003fc4270 */
[----:B------:R-:W-:Y:S02]  /*5190*/  ISETP.GE.AND P3, PT, R4, R205, PT ;  /* 0x000000cd0400720c */ /* 0x000fe40003f66270 */
[----:B------:R-:W-:Y:S02]  /*51a0*/  FMNMX3.FTZ R4, R5, R31, R27, !PT ;  /* 0x0000001f05047276 */ /* 0x000fe4000781001b */
[----:B------:R-:W-:-:S02]  /*51b0*/  FMNMX3.FTZ R6, R6, R17, R23, !PT ;  /* 0x0000001106067276 */ /* 0x000fc40007810017 */
[----:B------:R-:W-:Y:S02]  /*51c0*/  FMNMX3.FTZ R4, R4, R7, R15, !PT ;  /* 0x0000000704047276 */ /* 0x000fe4000781000f */
[----:B------:R-:W-:Y:S02]  /*51d0*/  FMNMX3.FTZ R6, R6, R21, R227, !PT ;  /* 0x0000001506067276 */ /* 0x000fe400078100e3 */
[----:B------:R-:W-:Y:S02]  /*51e0*/  FMNMX3.FTZ R4, R4, R13, R11, !PT ;  /* 0x0000000d04047276 */ /* 0x000fe4000781000b */
[----:B------:R-:W-:Y:S02]  /*51f0*/  FSEL R40, R40, -INF , !P5 ;  /* 0xff80000028287808 */ /* 0x000fe40006800000 */
[----:B------:R-:W-:Y:S02]  /*5200*/  ISETP.GT.AND P1, PT, R207, R44, PT ;  /* 0x0000002ccf00720c */ /* 0x000fe40003f24270 */
[----:B------:R-:W-:-:S02]  /*5210*/  FMNMX3.FTZ R6, R6, R225, R199, !PT ;  /* 0x000000e106067276 */ /* 0x000fc400078100c7 */
[----:B------:R-:W-:Y:S02]  /*5220*/  ISETP.GE.AND P5, PT, R8, R205, PT ;  /* 0x000000cd0800720c */ /* 0x000fe40003fa6270 */
[----:B------:R-:W-:Y:S02]  /*5230*/  FMNMX3.FTZ R4, R4, R9, R223, !PT ;  /* 0x0000000904047276 */ /* 0x000fe400078100df */
[----:B------:R-:W-:Y:S02]  /*5240*/  FSEL R37, R37, -INF , !P6 ;  /* 0xff80000025257808 */ /* 0x000fe40007000000 */
[----:B------:R-:W-:Y:S02]  /*5250*/  ISETP.GE.AND P6, PT, R44, R206, PT ;  /* 0x000000ce2c00720c */ /* 0x000fe40003fc6270 */
[----:B------:R-:W-:Y:S02]  /*5260*/  FSEL R34, R34, -INF , !P1 ;  /* 0xff80000022227808 */ /* 0x000fe40004800000 */
[----:B------:R-:W-:-:S02]  /*5270*/  FMNMX3.FTZ R6, R6, R197, R195, !PT ;  /* 0x000000c506067276 */ /* 0x000fc400078100c3 */
[----:B------:R-:W-:Y:S02]  /*5280*/  ISETP.GT.AND P1, PT, R43, R44, PT ;  /* 0x0000002c2b00720c */ /* 0x000fe40003f24270 */
[----:B------:R-:W-:Y:S02]  /*5290*/  FSEL R179, R38, -INF , !P5 ;  /* 0xff80000026b37808 */ /* 0x000fe40006800000 */
[----:B------:R-:W-:Y:S02]  /*52a0*/  FMNMX3.FTZ R4, R4, R201, R215, !PT ;  /* 0x000000c904047276 */ /* 0x000fe400078100d7 */
[----:B------:R-:W-:Y:S02]  /*52b0*/  FSEL R181, R34, -INF , !P6 ;  /* 0xff80000022b57808 */ /* 0x000fe40007000000 */
[----:B------:R-:W-:Y:S02]  /*52c0*/  FMNMX3.FTZ R6, R6, R193, R183, !PT ;  /* 0x000000c106067276 */ /* 0x000fe400078100b7 */
[----:B------:R-:W-:-:S02]  /*52d0*/  ISETP.GE.AND P5, PT, R44, R205, PT ;  /* 0x000000cd2c00720c */ /* 0x000fc40003fa6270 */
[----:B------:R-:W-:Y:S02]  /*52e0*/  FSEL R18, R18, -INF , !P1 ;  /* 0xff80000012127808 */ /* 0x000fe40004800000 */
[----:B------:R-:W-:Y:S02]  /*52f0*/  FSEL R177, R40, -INF , !P4 ;  /* 0xff80000028b17808 */ /* 0x000fe40006000000 */
[----:B------:R-:W-:Y:S02]  /*5300*/  FSEL R175, R37, -INF , !P3 ;  /* 0xff80000025af7808 */ /* 0x000fe40005800000 */
[----:B------:R-:W-:Y:S02]  /*5310*/  FMNMX3.FTZ R4, R4, R203, R179, !PT ;  /* 0x000000cb04047276 */ /* 0x000fe400078100b3 */
[----:B------:R-:W-:Y:S02]  /*5320*/  FMNMX.FTZ R6, R181, R6, !PT ;  /* 0x00000006b5067209 */ /* 0x000fe40007810000 */
[----:B------:R-:W-:-:S02]  /*5330*/  FSEL R173, R18, -INF , !P5 ;  /* 0xff80000012ad7808 */ /* 0x000fc40006800000 */
[----:B------:R-:W-:Y:S01]  /*5340*/  FMNMX3.FTZ R4, R4, R177, R175, !PT ;  /* 0x000000b104047276 */ /* 0x000fe200078100af */
[----:B------:R-:W1:Y:S03]  /*5350*/  SHFL.BFLY PT, R33, R6, 0x2, 0x1f ;  /* 0x0c401f0006217f89 */ /* 0x000e6600000e0000 */
[----:B------:R-:W-:-:S05]  /*5360*/  FMNMX.FTZ R8, R173, R4, !PT ;  /* 0x00000004ad087209 */ /* 0x000fca0007810000 */
        /* <DEDUP_REMOVED lines=25> */
[----:B------:R-:W3:Y:S01]  /*5500*/  MUFU.EX2 R167, R167 ;  /* 0x000000a700a77308 */ /* 0x000ee20000000800 */
[--C-:B------:R-:W-:Y:S01]  /*5510*/  FFMA.FTZ R158, R17, UR4, -R174.reuse ;  /* 0x00000004119e7c23 */ /* 0x100fe200080108ae */
[--C-:B------:R-:W-:Y:S01]  /*5520*/  FFMA.FTZ R155, R23, UR4, -R174.reuse ;  /* 0x00000004179b7c23 */ /* 0x100fe200080108ae */
[----:B------:R-:W5:Y:S01]  /*5530*/  LDSM.16.MT88.4 R16, [R172+0xc800] ;  /* 0x00c80000ac10783b */ /* 0x000f620000004200 */
[----:B------:R-:W-:Y:S01]  /*5540*/  MUFU.EX2 R163, R163 ;  /* 0x000000a300a37308 */ /* 0x000fe20000000800 */
[----:B------:R-:W-:Y:S01]  /*5550*/  FFMA.FTZ R154, R21, UR4, -R174 ;  /* 0x00000004159a7c23 */ /* 0x000fe200080108ae */
[--C-:B------:R-:W-:Y:S01]  /*5560*/  FFMA.FTZ R157, R15, UR4, -R170.reuse ;  /* 0x000000040f9d7c23 */ /* 0x100fe200080108aa */
[--C-:B------:R-:W-:Y:S01]  /*5570*/  FFMA.FTZ R156, R13, UR4, -R170.reuse ;  /* 0x000000040d9c7c23 */ /* 0x100fe200080108aa */
[----:B------:R-:W4:Y:S01]  /*5580*/  MUFU.EX2 R162, R162 ;  /* 0x000000a200a27308 */ /* 0x000f220000000800 */
[--C-:B------:R-:W-:Y:S01]  /*5590*/  FFMA.FTZ R152, R11, UR4, -R170.reuse ;  /* 0x000000040b987c23 */ /* 0x100fe200080108aa */
[----:B------:R-:W-:Y:S01]  /*55a0*/  FFMA.FTZ R147, R9, UR4, -R170 ;  /* 0x0000000409937c23 */ /* 0x000fe200080108aa */
[----:B------:R-:W5:Y:S01]  /*55b0*/  LDSM.16.MT88.4 R12, [R169+0xc800] ;  /* 0x00c80000a90c783b */ /* 0x000f620000004200 */
[----:B------:R-:W-:Y:S01]  /*55c0*/  MUFU.EX2 R165, R165 ;  /* 0x000000a500a57308 */ /* 0x000fe20000000800 */
[--C-:B------:R-:W-:Y:S01]  /*55d0*/  FFMA.FTZ R176, R227, UR4, -R174.reuse ;  /* 0x00000004e3b07c23 */ /* 0x100fe200080108ae */
[----:B---3--:R-:W-:Y:S01]  /*55e0*/  F2FP.BF16.F32.PACK_AB R96, R166, R167 ;  /* 0x000000a7a660723e */ /* 0x008fe200000010ff */
[----:B------:R-:W3:Y:S01]  /*55f0*/  LDSM.16.MT88.4 R8, [R171+0x10800] ;  /* 0x01080000ab08783b */ /* 0x000ee20000004200 */
[----:B------:R-:W1:Y:S01]  /*5600*/  MUFU.EX2 R164, R164 ;  /* 0x000000a400a47308 */ /* 0x000e620000000800 */
[----:B------:R-:W-:Y:S01]  /*5610*/  FFMA.FTZ R178, R197, UR4, -R174 ;  /* 0x00000004c5b27c23 */ /* 0x000fe200080108ae */
[--C-:B------:R-:W-:Y:S01]  /*5620*/  FFMA.FTZ R182, R201, UR4, -R170.reuse ;  /* 0x00000004c9b67c23 */ /* 0x100fe200080108aa */
[----:B------:R-:W-:Y:S01]  /*5630*/  LDSM.16.MT88.4 R32, [R168+0xc800] ;  /* 0x00c80000a820783b */ /* 0x000fe20000004200 */
[----:B------:R-:W-:Y:S01]  /*5640*/  MUFU.EX2 R161, R161 ;  /* 0x000000a100a17308 */ /* 0x000fe20000000800 */
[--C-:B------:R-:W-:Y:S01]  /*5650*/  FFMA.FTZ R180, R215, UR4, -R170.reuse ;  /* 0x00000004d7b47c23 */ /* 0x100fe200080108aa */
[----:B----4-:R-:W-:Y:S01]  /*5660*/  F2FP.BF16.F32.PACK_AB R98, R162, R163 ;  /* 0x000000a3a262723e */ /* 0x010fe200000010ff */
[----:B------:R-:W-:Y:S01]  /*5670*/  LDSM.16.MT88.4 R28, [R171+0xe800] ;  /* 0x00e80000ab1c783b */ /* 0x000fe20000004200 */
[----:B------:R-:W4:Y:S01]  /*5680*/  MUFU.EX2 R160, R160 ;  /* 0x000000a000a07308 */ /* 0x000f220000000800 */
        /* <DEDUP_REMOVED lines=10> */
[----:B------:R-:W-:Y:S01]  /*5730*/  FADD.FTZ R164, R165, R164 ;  /* 0x000000a4a5a47221 */ /* 0x000fe20000010000 */
[----:B------:R-:W-:Y:S01]  /*5740*/  MUFU.EX2 R155, R155 ;  /* 0x0000009b009b7308 */ /* 0x000fe20000000800 */
[----:B------:R-:W-:Y:S01]  /*5750*/  ISETP.GT.U32.AND P1, PT, R153, R212, PT ;  /* 0x000000d49900720c */ /* 0x000fe20003f24070 */
[----:B------:R-:W-:Y:S01]  /*5760*/  FADD.FTZ R163, R163, R166 ;  /* 0x000000a6a3a37221 */ /* 0x000fe20000010000 */
[----:B----4-:R-:W-:Y:S01]  /*5770*/  F2FP.BF16.F32.PACK_AB R99, R160, R161 ;  /* 0x000000a1a063723e */ /* 0x010fe200000010ff */
[----:B------:R-:W-:Y:S01]  /*5780*/  MUFU.EX2 R154, R154 ;  /* 0x0000009a009a7308 */ /* 0x000fe20000000800 */
[----:B------:R-:W-:Y:S01]  /*5790*/  FADD.FTZ R161, R161, R164 ;  /* 0x000000a4a1a17221 */ /* 0x000fe20000010000 */
[----:B------:R-:W-:-:S02]  /*57a0*/  FADD.FTZ R162, R162, R163 ;  /* 0x000000a3a2a27221 */ /* 0x000fc40000010000 */
[----:B------:R-:W-:Y:S01]  /*57b0*/  MUFU.EX2 R157, R157 ;  /* 0x0000009d009d7308 */ /* 0x000fe20000000800 */
[----:B------:R-:W-:Y:S01]  /*57c0*/  FADD.FTZ R160, R160, R161 ;  /* 0x000000a1a0a07221 */ /* 0x000fe20000010000 */
[C---:B------:R-:W-:Y:S02]  /*57d0*/  HMMA.16816.F32.BF16 R120, R96.reuse, R116, RZ ;  /* 0x000000746078723c */ /* 0x040fe400000418ff */
[----:B------:R-:W4:Y:S04]  /*57e0*/  MUFU.EX2 R156, R156 ;  /* 0x0000009c009c7308 */ /* 0x000f280000000800 */
[----:B------:R-:W-:Y:S02]  /*57f0*/  MUFU.EX2 R152, R152 ;  /* 0x0000009800987308 */ /* 0x000fe40000000800 */
[C---:B------:R-:W-:Y:S02]  /*5800*/  HMMA.16816.F32.BF16 R116, R96.reuse, R118, RZ ;  /* 0x000000766074723c */ /* 0x040fe400000418ff */
[----:B------:R-:W5:Y:S04]  /*5810*/  MUFU.EX2 R147, R147 ;  /* 0x0000009300937308 */ /* 0x000f680000000800 */
[----:B------:R-:W-:Y:S02]  /*5820*/  MUFU.EX2 R176, R176 ;  /* 0x000000b000b07308 */ /* 0x000fe40000000800 */
[C---:B------:R-:W-:Y:S02]  /*5830*/  HMMA.16816.F32.BF16 R44, R96.reuse, R48, RZ ;  /* 0x00000030602c723c */ /* 0x040fe400000418ff */
[----:B------:R-:W-:Y:S04]  /*5840*/  MUFU.EX2 R178, R178 ;  /* 0x000000b200b27308 */ /* 0x000fe80000000800 */
[----:B------:R2:W-:Y:S02]  /*5850*/  MUFU.EX2 R201, R223 ;  /* 0x000000df00c97308 */ /* 0x0005e40000000800 */
[C---:B------:R-:W-:Y:S02]  /*5860*/  HMMA.16816.F32.BF16 R76, R96.reuse, R80, RZ ;  /* 0x00000050604c723c */ /* 0x040fe400000418ff */
[----:B------:R-:W-:Y:S04]  /*5870*/  MUFU.EX2 R182, R182 ;  /* 0x000000b600b67308 */ /* 0x000fe80000000800 */
[----:B------:R-:W-:Y:S02]  /*5880*/  MUFU.EX2 R180, R180 ;  /* 0x000000b400b47308 */ /* 0x000fe40000000800 */
[----:B------:R-:W-:Y:S02]  /*5890*/  HMMA.16816.F32.BF16 R128, R96, R124, RZ ;  /* 0x0000007c6080723c */ /* 0x000fe400000418ff */
[----:B------:R-:W-:Y:S01]  /*58a0*/  MUFU.EX2 R203, R203 ;  /* 0x000000cb00cb7308 */ /* 0x000fe20000000800 */
[----:B--2---:R-:W-:-:S05]  /*58b0*/  FFMA.FTZ R223, R173, UR4, -R170 ;  /* 0x00000004addf7c23 */ /* 0x004fca00080108aa */
[C---:B------:R-:W-:Y:S01]  /*58c0*/  HMMA.16816.F32.BF16 R112, R96.reuse, R108, RZ ;  /* 0x0000006c6070723c */ /* 0x040fe200000418ff */
[----:B------:R-:W-:Y:S07]  /*58d0*/  MUFU.EX2 R223, R223 ;  /* 0x000000df00df7308 */ /* 0x000fee0000000800 */
        /* <DEDUP_REMOVED lines=17> */
[----:B-1----:R-:W-:Y:S01]  /*59f0*/  F2FP.BF16.F32.PACK_AB R4, R158, R159 ;  /* 0x0000009f9e04723e */ /* 0x002fe200000010ff */
[----:B------:R-:W-:Y:S01]  /*5a00*/  FADD.FTZ R159, R159, R162 ;  /* 0x000000a29f9f7221 */ /* 0x000fe20000010000 */
[----:B----4-:R-:W-:-:S03]  /*5a10*/  F2FP.BF16.F32.PACK_AB R5, R156, R157 ;  /* 0x0000009d9c05723e */ /* 0x010fc600000010ff */
[----:B------:R-:W-:Y:S02]  /*5a20*/  FADD.FTZ R158, R158, R159 ;  /* 0x0000009f9e9e7221 */ /* 0x000fe40000010000 */
[----:B------:R-:W-:Y:S01]  /*5a30*/  HMMA.16816.F32.BF16 R96, R96, R6, RZ ;  /* 0x000000066060723c */ /* 0x000fe200000418ff */
[----:B------:R-:W-:Y:S02]  /*5a40*/  F2FP.BF16.F32.PACK_AB R6, R154, R155 ;  /* 0x0000009b9a06723e */ /* 0x000fe400000010ff */
[----:B-----5:R-:W-:-:S07]  /*5a50*/  F2FP.BF16.F32.PACK_AB R7, R147, R152 ;  /* 0x000000989307723e */ /* 0x020fce00000010ff */
[C---:B------:R-:W-:Y:S08]  /*5a60*/  HMMA.16816.F32.BF16 R120, R4.reuse, R16, R120 ;  /* 0x000000100478723c */ /* 0x040ff00000041878 */
        /* <DEDUP_REMOVED lines=10> */
[----:B------:R-:W-:-:S02]  /*5b10*/  FFMA.FTZ R16, R199, UR4, -R174 ;  /* 0x00000004c7107c23 */ /* 0x000fc400080108ae */
[----:B------:R1:W4:Y:S04]  /*5b20*/  MUFU.EX2 R199, R225 ;  /* 0x000000e100c77308 */ /* 0x0003280000000800 */
[----:B------:R5:W3:Y:S01]  /*5b30*/  MUFU.EX2 R197, R16 ;  /* 0x0000001000c57308 */ /* 0x000ae20000000800 */
[C---:B------:R-:W-:Y:S08]  /*5b40*/  HMMA.16816.F32.BF16 R88, R4.reuse, R18, R88 ;  /* 0x000000120458723c */ /* 0x040ff00000041858 */
[----:B------:R-:W-:Y:S01]  /*5b50*/  HMMA.16816.F32.BF16 R48, R4, R150, R48 ;  /* 0x000000960430723c */ /* 0x000fe20000041830 */
[----:B------:R-:W-:Y:S01]  /*5b60*/  LDSM.16.MT88.4 R148, [R172+0xf000] ;  /* 0x00f00000ac94783b */ /* 0x000fe20000004200 */
[----:B-1----:R-:W-:-:S03]  /*5b70*/  FFMA.FTZ R225, R181, UR4, -R174 ;  /* 0x00000004b5e17c23 */ /* 0x002fc600080108ae */
[----:B-----5:R-:W1:Y:S03]  /*5b80*/  LDSM.16.MT88.4 R16, [R171+0xf000] ;  /* 0x00f00000ab10783b */ /* 0x020e660000004200 */
[C---:B------:R-:W-:Y:S01]  /*5b90*/  HMMA.16816.F32.BF16 R76, R4.reuse, R140, R76 ;  /* 0x0000008c044c723c */ /* 0x040fe2000004184c */
[----:B------:R-:W-:Y:S07]  /*5ba0*/  MUFU.EX2 R225, R225 ;  /* 0x000000e100e17308 */ /* 0x000fee0000000800 */
        /* <DEDUP_REMOVED lines=19> */
[----:B----4-:R-:W-:Y:S01]  /*5ce0*/  F2FP.BF16.F32.PACK_AB R4, R199, R176 ;  /* 0x000000b0c704723e */ /* 0x010fe200000010ff */
[----:B------:R-:W2:Y:S01]  /*5cf0*/  LDSM.16.MT88.4 R12, [R171+0x11000] ;  /* 0x01100000ab0c783b */ /* 0x000ea20000004200 */
[----:B------:R-:W-:-:S02]  /*5d00*/  F2FP.BF16.F32.PACK_AB R5, R182, R201 ;  /* 0x000000c9b605723e */ /* 0x000fc400000010ff */
[----:B---3--:R-:W-:Y:S02]  /*5d10*/  F2FP.BF16.F32.PACK_AB R6, R178, R197 ;  /* 0x000000c5b206723e */ /* 0x008fe400000010ff */
[----:B------:R-:W-:-:S07]  /*5d20*/  F2FP.BF16.F32.PACK_AB R7, R203, R180 ;  /* 0x000000b4cb07723e */ /* 0x000fce00000010ff */
[C---:B------:R-:W-:Y:S08]  /*5d30*/  HMMA.16816.F32.BF16 R120, R4.reuse, R8, R120 ;  /* 0x000000080478723c */ /* 0x040ff00000041878 */
        /* <DEDUP_REMOVED lines=8> */
[----:B------:R-:W-:Y:S01]  /*5dc0*/  HMMA.16816.F32.BF16 R44, R4, R148, R44 ;  /* 0x00000094042c723c */ /* 0x000fe2000004182c */
[--C-:B------:R-:W-:Y:S01]  /*5dd0*/  FFMA.FTZ R148, R195, UR4, -R174.reuse ;  /* 0x00000004c3947c23 */ /* 0x100fe200080108ae */
[----:B------:R-:W-:-:S05]  /*5de0*/  FFMA.FTZ R149, R193, UR4, -R174 ;  /* 0x00000004c1957c23 */ /* 0x000fca00080108ae */
[----:B------:R-:W-:Y:S01]  /*5df0*/  MUFU.EX2 R148, R148 ;  /* 0x0000009400947308 */ /* 0x000fe20000000800 */
[C---:B---3--:R-:W-:Y:S03]  /*5e00*/  HMMA.16816.F32.BF16 R84, R4.reuse, R8, R84 ;  /* 0x000000080454723c */ /* 0x048fe60000041854 */
[----:B------:R-:W3:Y:S05]  /*5e10*/  MUFU.EX2 R149, R149 ;  /* 0x0000009500957308 */ /* 0x000eea0000000800 */
[C---:B------:R-:W-:Y:S01]  /*5e20*/  HMMA.16816.F32.BF16 R88, R4.reuse, R10, R88 ;  /* 0x0000000a0458723c */ /* 0x040fe20000041858 */
[----:B------:R-:W4:Y:S07]  /*5e30*/  LDSM.16.MT88.4 R8, [R171+0xf800] ;  /* 0x00f80000ab08783b */ /* 0x000f2e0000004200 */
[----:B------:R-:W-:Y:S01]  /*5e40*/  HMMA.16816.F32.BF16 R48, R4, R150, R48 ;  /* 0x000000960430723c */ /* 0x000fe20000041830 */
[----:B------:R-:W-:Y:S01]  /*5e50*/  FFMA.FTZ R150, R183, UR4, -R174 ;  /* 0x00000004b7967c23 */ /* 0x000fe200080108ae */
[--C-:B------:R-:W-:Y:S01]  /*5e60*/  FFMA.FTZ R151, R179, UR4, -R170.reuse ;  /* 0x00000004b3977c23 */ /* 0x100fe200080108aa */
[----:B------:R-:W-:-:S02]  /*5e70*/  FFMA.FTZ R174, R177, UR4, -R170 ;  /* 0x00000004b1ae7c23 */ /* 0x000fc400080108aa */
[----:B------:R-:W-:Y:S03]  /*5e80*/  MUFU.EX2 R170, R175 ;  /* 0x000000af00aa7308 */ /* 0x000fe60000000800 */
[C---:B------:R-:W-:Y:S01]  /*5e90*/  HMMA.16816.F32.BF16 R76, R4.reuse, R140, R76 ;  /* 0x0000008c044c723c */ /* 0x040fe2000004184c */
[----:B------:R-:W-:Y:S04]  /*5ea0*/  MUFU.EX2 R150, R150 ;  /* 0x0000009600967308 */ /* 0x000fe80000000800 */
[----:B------:R-:W-:Y:S03]  /*5eb0*/  MUFU.EX2 R151, R151 ;  /* 0x0000009700977308 */ /* 0x000fe60000000800 */
[C---:B------:R-:W-:Y:S01]  /*5ec0*/  HMMA.16816.F32.BF16 R80, R4.reuse, R142, R80 ;  /* 0x0000008e0450723c */ /* 0x040fe20000041850 */
[----:B------:R-:W5:Y:S01]  /*5ed0*/  MUFU.EX2 R174, R174 ;  /* 0x000000ae00ae7308 */ /* 0x000f620000000800 */
[----:B------:R-:W-:Y:S06]  /*5ee0*/  LDSM.16.MT88.4 R140, [R172+0xf800] ;  /* 0x00f80000ac8c783b */ /* 0x000fec0000004200 */
        /* <DEDUP_REMOVED lines=16> */
[----:B------:R-:W-:Y:S01]  /*5ff0*/  HMMA.16816.F32.BF16 R96, R4, R18, R96 ;  /* 0x000000120460723c */ /* 0x000fe20000041860 */
[----:B---3--:R-:W-:Y:S01]  /*6000*/  F2FP.BF16.F32.PACK_AB R4, R149, R148 ;  /* 0x000000949504723e */ /* 0x008fe200000010ff */
[----:B------:R-:W1:Y:S01]  /*6010*/  LDSM.16.MT88.4 R16, [R169+0x11800] ;  /* 0x01180000a910783b */ /* 0x000e620000004200 */
[----:B-----5:R-:W-:-:S02]  /*6020*/  F2FP.BF16.F32.PACK_AB R5, R174, R151 ;  /* 0x00000097ae05723e */ /* 0x020fc400000010ff */
[----:B------:R-:W-:Y:S02]  /*6030*/  F2FP.BF16.F32.PACK_AB R6, R225, R150 ;  /* 0x00000096e106723e */ /* 0x000fe400000010ff */
[----:B------:R-:W-:-:S07]  /*6040*/  F2FP.BF16.F32.PACK_AB R7, R223, R170 ;  /* 0x000000aadf07723e */ /* 0x000fce00000010ff */
[C---:B--2---:R-:W-:Y:S08]  /*6050*/  HMMA.16816.F32.BF16 R120, R4.reuse, R12, R120 ;  /* 0x0000000c0478723c */ /* 0x044ff00000041878 */
[C---:B------:R-:W-:Y:S01]  /*6060*/  HMMA.16816.F32.BF16 R116, R4.reuse, R14, R116 ;  /* 0x0000000e0474723c */ /* 0x040fe20000041874 */
[----:B------:R-:W2:Y:S07]  /*6070*/  LDSM.16.MT88.4 R12, [R168+0xd800] ;  /* 0x00d80000a80c783b */ /* 0x000eae0000004200 */
[C---:B----4-:R-:W-:Y:S08]  /*6080*/  HMMA.16816.F32.BF16 R36, R4.reuse, R8, R36 ;  /* 0x000000080424723c */ /* 0x050ff00000041824 */
        /* <DEDUP_REMOVED lines=9> */
[C---:B------:R-:W-:Y:S08]  /*6120*/  HMMA.16816.F32.BF16 R48, R4.reuse, R142, R48 ;  /* 0x0000008e0430723c */ /* 0x040ff00000041830 */
[----:B---3--:R-:W-:Y:S01]  /*6130*/  HMMA.16816.F32.BF16 R60, R4, R8, R60 ;  /* 0x00000008043c723c */ /* 0x008fe2000004183c */
        /* <DEDUP_REMOVED lines=51> */
[C---:B------:R-:W-:Y:S01]  /*6470*/  LEA.HI.X R13, R14.reuse, R8, R13, 0x6, P1 ;  /* 0x000000080e0d7211 */ /* 0x040fe200008f340d */
        /* <DEDUP_REMOVED lines=32> */
[----:B------:R-:W-:Y:S02]  /*6680*/  IMAD.IADD R215, R216, 0x1, R169 ;  /* 0x00000001d8d77824 */ /* 0x000fe400078e02a9 */
[C-C-:B------:R-:W-:Y:S01]  /*6690*/  IMAD.IADD R226, R169.reuse, 0x1, R227.reuse ;  /* 0x00000001a9e27824 */ /* 0x140fe200078e02e3 */
        /* <DEDUP_REMOVED lines=58> */
[----:B--2---:R-:W2:Y:S04]  /*6a40*/  LDSM.16.M88.4 R4, [R217+UR5+0x7800] ;  /* 0x00780005d904783b */ /* 0x004ea80008000200 */
[----:B------:R-:W-:Y:S04]  /*6a50*/  LDSM.16.M88.4 R140, [R226] ;  /* 0x00000000e28c783b */ /* 0x000fe80000000200 */
[----:B------:R-:W1:Y:S04]  /*6a60*/  LDSM.16.M88.4 R32, [R215+0x6000] ;  /* 0x00600000d720783b */ /* 0x000e680000000200 */
[----:B------:R-:W1:Y:S04]  /*6a70*/  LDSM.16.M88.4 R16, [R215+0x6800] ;  /* 0x00680000d710783b */ /* 0x000e680000000200 */
[----:B------:R-:W1:Y:S04]  /*6a80*/  LDSM.16.M88.4 R8, [R215+0x7000] ;  /* 0x00700000d708783b */ /* 0x000e680000000200 */
[----:B------:R-:W1:Y:S04]  /*6a90*/  LDSM.16.M88.4 R148, [R215+0x7800] ;  /* 0x00780000d794783b */ /* 0x000e680000000200 */
[----:B------:R-:W-:Y:S01]  /*6aa0*/  LDSM.16.M88.4 R20, [R222] ;  /* 0x00000000de14783b */ /* 0x000fe20000000200 */
[C---:B---3--:R-:W-:Y:S03]  /*6ab0*/  HMMA.16816.F32.BF16 R12, R180.reuse, R24, RZ ;  /* 0x00000018b40c723c */ /* 0x048fe600000418ff */
[----:B------:R-:W-:Y:S04]  /*6ac0*/  LDSM.16.M88.4 R28, [R216+0x6000] ;  /* 0x00600000d81c783b */ /* 0x000fe80000000200 */
[----:B------:R-:W-:Y:S01]  /*6ad0*/  LDSM.16.M88.4 R144, [R216+0x7000] ;  /* 0x00700000d890783b */ /* 0x000fe20000000200 */
[C---:B----4-:R-:W-:Y:S03]  /*6ae0*/  HMMA.16816.F32.BF16 R136, R180.reuse, R164, RZ ;  /* 0x000000a4b488723c */ /* 0x050fe600000418ff */
[----:B------:R-:W-:Y:S04]  /*6af0*/  LDSM.16.M88.4 R168, [R224] ;  /* 0x00000000e0a8783b */ /* 0x000fe80000000200 */
        /* <DEDUP_REMOVED lines=8> */
[----:B------:R-:W-:Y:S04]  /*6b80*/  LDSM.16.M88.4 R228, [R216+0x9800] ;  /* 0x00980000d8e4783b */ /* 0x000fe80000000200 */
[----:B------:R-:W0:Y:S01]  /*6b90*/  LDGDEPBAR ;  /* 0x00000000000079af */ /* 0x000e220000000000 */
[C---:B------:R-:W-:Y:S08]  /*6ba0*/  HMMA.16816.F32.BF16 R156, R180.reuse, R158, RZ ;  /* 0x0000009eb49c723c */ /* 0x040ff000000418ff */
[C---:B--2---:R-:W-:Y:S08]  /*6bb0*/  HMMA.16816.F32.BF16 R152, R180.reuse, R4, RZ ;  /* 0x00000004b498723c */ /* 0x044ff000000418ff */
        /* <DEDUP_REMOVED lines=20> */
[----:B------:R-:W5:Y:S07]  /*6d00*/  LDSM.16.M88.4 R28, [R217+UR5+0x8000] ;  /* 0x00800005d91c783b */ /* 0x000f6e0008000200 */
[C---:B------:R-:W-:Y:S08]  /*6d10*/  HMMA.16816.F32.BF16 R160, R20.reuse, R144, R160 ;  /* 0x0000009014a0723c */ /* 0x040ff000000418a0 */
[C---:B------:R-:W-:Y:S01]  /*6d20*/  HMMA.16816.F32.BF16 R156, R20.reuse, R146, R156 ;  /* 0x00000092149c723c */ /* 0x040fe2000004189c */
[----:B------:R-:W-:Y:S07]  /*6d30*/  LDSM.16.M88.4 R144, [R217+UR5+0x9800] ;  /* 0x00980005d990783b */ /* 0x000fee0008000200 */
[C---:B-1----:R-:W-:Y:S08]  /*6d40*/  HMMA.16816.F32.BF16 R152, R20.reuse, R32, R152 ;  /* 0x000000201498723c */ /* 0x042ff00000041898 */
[----:B------:R-:W-:Y:S01]  /*6d50*/  HMMA.16816.F32.BF16 R180, R20, R34, R180 ;  /* 0x0000002214b4723c */ /* 0x000fe200000418b4 */
[----:B------:R-:W-:Y:S04]  /*6d60*/  LDSM.16.M88.4 R32, [R215+0x8000] ;  /* 0x00800000d720783b */ /* 0x000fe80000000200 */
[----:B------:R-:W-:Y:S03]  /*6d70*/  LDSM.16.M88.4 R20, [R215+0x8800] ;  /* 0x00880000d714783b */ /* 0x000fe60000000200 */
[C---:B---3--:R-:W-:Y:S08]  /*6d80*/  HMMA.16816.F32.BF16 R12, R168.reuse, R16, R12 ;  /* 0x00000010a80c723c */ /* 0x048ff0000004180c */
[C---:B------:R-:W-:Y:S01]  /*6d90*/  HMMA.16816.F32.BF16 R24, R168.reuse, R18, R24 ;  /* 0x00000012a818723c */ /* 0x040fe20000041818 */
[----:B------:R-:W-:Y:S07]  /*6da0*/  LDSM.16.M88.4 R16, [R215+0x9000] ;  /* 0x00900000d710783b */ /* 0x000fee0000000200 */
[C---:B----4-:R-:W-:Y:S08]  /*6db0*/  HMMA.16816.F32.BF16 R136, R168.reuse, R8, R136 ;  /* 0x00000008a888723c */ /* 0x050ff00000041888 */
[C---:B------:R-:W-:Y:S01]  /*6dc0*/  HMMA.16816.F32.BF16 R164, R168.reuse, R10, R164 ;  /* 0x0000000aa8a4723c */ /* 0x040fe200000418a4 */
[----:B------:R-:W1:Y:S07]  /*6dd0*/  LDSM.16.M88.4 R8, [R226+0x2000] ;  /* 0x00200000e208783b */ /* 0x000e6e0000000200 */
[C---:B------:R-:W-:Y:S08]  /*6de0*/  HMMA.16816.F32.BF16 R160, R168.reuse, R176, R160 ;  /* 0x000000b0a8a0723c */ /* 0x040ff000000418a0 */
[----:B------:R-:W-:Y:S01]  /*6df0*/  HMMA.16816.F32.BF16 R156, R168, R178, R156 ;  /* 0x000000b2a89c723c */ /* 0x000fe2000004189c */
[----:B------:R-:W-:Y:S07]  /*6e00*/  LDSM.16.M88.4 R176, [R224+0x2000] ;  /* 0x00200000e0b0783b */ /* 0x000fee0000000200 */
[C---:B--2---:R-:W-:Y:S08]  /*6e10*/  HMMA.16816.F32.BF16 R136, R140.reuse, R4, R136 ;  /* 0x000000048c88723c */ /* 0x044ff00000041888 */
[C---:B------:R-:W-:Y:S01]  /*6e20*/  HMMA.16816.F32.BF16 R164, R140.reuse, R6, R164 ;  /* 0x000000068ca4723c */ /* 0x040fe200000418a4 */
[----:B------:R-:W2:Y:S07]  /*6e30*/  LDSM.16.M88.4 R4, [R216+0x8000] ;  /* 0x00800000d804783b */ /* 0x000eae0000000200 */
[C---:B-----5:R-:W-:Y:S08]  /*6e40*/  HMMA.16816.F32.BF16 R12, R140.reuse, R28, R12 ;  /* 0x0000001c8c0c723c */ /* 0x060ff0000004180c */
[C---:B------:R-:W-:Y:S01]  /*6e50*/  HMMA.16816.F32.BF16 R24, R140.reuse, R30, R24 ;  /* 0x0000001e8c18723c */ /* 0x040fe20000041818 */
[----:B------:R-:W3:Y:S07]  /*6e60*/  LDSM.16.M88.4 R28, [R215+0x9800] ;  /* 0x00980000d71c783b */ /* 0x000eee0000000200 */
[C---:B------:R-:W-:Y:S08]  /*6e70*/  HMMA.16816.F32.BF16 R160, R140.reuse, R148, R160 ;  /* 0x000000948ca0723c */ /* 0x040ff000000418a0 */
[----:B------:R-:W-:Y:S01]  /*6e80*/  HMMA.16816.F32.BF16 R156, R140, R150, R156 ;  /* 0x000000968c9c723c */ /* 0x000fe2000004189c */
[----:B------:R-:W-:Y:S07]  /*6e90*/  LDSM.16.M88.4 R148, [R227+0x4000] ;  /* 0x00400000e394783b */ /* 0x000fee0000000200 */
[C---:B------:R-:W-:Y:S08]  /*6ea0*/  HMMA.16816.F32.BF16 R152, R168.reuse, R172, R152 ;  /* 0x000000aca898723c */ /* 0x040ff00000041898 */
[----:B------:R-:W-:Y:S01]  /*6eb0*/  HMMA.16816.F32.BF16 R180, R168, R174, R180 ;  /* 0x000000aea8b4723c */ /* 0x000fe200000418b4 */
[----:B------:R-:W-:Y:S04]  /*6ec0*/  LDSM.16.M88.4 R172, [R218+0x9000] ;  /* 0x00900000daac783b */ /* 0x000fe80000000200 */
[----:B------:R-:W-:Y:S03]  /*6ed0*/  LDSM.16.M88.4 R168, [R218+0x9800] ;  /* 0x00980000daa8783b */ /* 0x000fe60000000200 */
[C---:B-1----:R-:W-:Y:S08]  /*6ee0*/  HMMA.16816.F32.BF16 R12, R8.reuse, R32, R12 ;  /* 0x00000020080c723c */ /* 0x042ff0000004180c */
[C---:B------:R-:W-:Y:S01]  /*6ef0*/  HMMA.16816.F32.BF16 R24, R8.reuse, R34, R24 ;  /* 0x000000220818723c */ /* 0x040fe20000041818 */
[----:B------:R-:W-:Y:S07]  /*6f00*/  LDSM.16.M88.4 R32, [R226+0x4000] ;  /* 0x00400000e220783b */ /* 0x000fee0000000200 */
[C---:B------:R-:W-:Y:S08]  /*6f10*/  HMMA.16816.F32.BF16 R160, R8.reuse, R16, R160 ;  /* 0x0000001008a0723c */ /* 0x040ff000000418a0 */
[----:B------:R-:W-:Y:S01]  /*6f20*/  HMMA.16816.F32.BF16 R156, R8, R18, R156 ;  /* 0x00000012089c723c */ /* 0x000fe2000004189c */
[----:B------:R-:W1:Y:S07]  /*6f30*/  LDSM.16.M88.4 R16, [R218+0x8000] ;  /* 0x00800000da10783b */ /* 0x000e6e0000000200 */
[C---:B------:R-:W-:Y:S08]  /*6f40*/  HMMA.16816.F32.BF16 R152, R140.reuse, R144, R152 ;  /* 0x000000908c98723c */ /* 0x040ff00000041898 */
[----:B------:R-:W-:Y:S01]  /*6f50*/  HMMA.16816.F32.BF16 R180, R140, R146, R180 ;  /* 0x000000928cb4723c */ /* 0x000fe200000418b4 */
[----:B------:R-:W-:Y:S04]  /*6f60*/  LDSM.16.M88.4 R144, [R217+UR5+0xa800] ;  /* 0x00a80005d990783b */ /* 0x000fe80008000200 */
[----:B------:R-:W-:Y:S03]  /*6f70*/  LDSM.16.M88.4 R140, [R217+UR5+0xb000] ;  /* 0x00b00005d98c783b */ /* 0x000fe60008000200 */
[C---:B------:R-:W-:Y:S08]  /*6f80*/  HMMA.16816.F32.BF16 R136, R8.reuse, R20, R136 ;  /* 0x000000140888723c */ /* 0x040ff00000041888 */
[----:B------:R-:W-:Y:S01]  /*6f90*/  HMMA.16816.F32.BF16 R164, R8, R22, R164 ;  /* 0x0000001608a4723c */ /* 0x000fe200000418a4 */
[----:B------:R-:W4:Y:S07]  /*6fa0*/  LDSM.16.M88.4 R20, [R216+0x8800] ;  /* 0x00880000d814783b */ /* 0x000f2e0000000200 */
[C---:B--2---:R-:W-:Y:S08]  /*6fb0*/  HMMA.16816.F32.BF16 R12, R192.reuse, R4, R12 ;  /* 0x00000004c00c723c */ /* 0x044ff0000004180c */
[----:B------:R-:W-:Y:S01]  /*6fc0*/  HMMA.16816.F32.BF16 R24, R192, R6, R24 ;  /* 0x00000006c018723c */ /* 0x000fe20000041818 */
[----:B------:R-:W2:Y:S07]  /*6fd0*/  LDSM.16.M88.4 R4, [R217+UR5+0xa000] ;  /* 0x00a00005d904783b */ /* 0x000eae0008000200 */
[C---:B---3--:R-:W-:Y:S08]  /*6fe0*/  HMMA.16816.F32.BF16 R152, R8.reuse, R28, R152 ;  /* 0x0000001c0898723c */ /* 0x048ff00000041898 */
[----:B------:R-:W-:Y:S01]  /*6ff0*/  HMMA.16816.F32.BF16 R180, R8, R30, R180 ;  /* 0x0000001e08b4723c */ /* 0x000fe200000418b4 */
[----:B------:R-:W3:Y:S04]  /*7000*/  LDSM.16.M88.4 R8, [R216+0x9000] ;  /* 0x00900000d808783b */ /* 0x000ee80000000200 */
[----:B------:R-:W-:Y:S03]  /*7010*/  LDSM.16.M88.4 R28, [R215+0xa800] ;  /* 0x00a80000d71c783b */ /* 0x000fe60000000200 */
[----:B-1----:R-:W-:Y:S08]  /*7020*/  HMMA.16816.F32.BF16 R12, R176, R16, R12 ;  /* 0x00000010b00c723c */ /* 0x002ff0000004180c */
[C---:B----4-:R-:W-:Y:S08]  /*7030*/  HMMA.16816.F32.BF16 R136, R192.reuse, R20, R136 ;  /* 0x00000014c088723c */ /* 0x050ff00000041888 */
[----:B------:R-:W-:Y:S01]  /*7040*/  HMMA.16816.F32.BF16 R164, R192, R22, R164 ;  /* 0x00000016c0a4723c */ /* 0x000fe200000418a4 */
[----:B------:R-:W-:Y:S07]  /*7050*/  LDSM.16.M88.4 R20, [R222+0x4000] ;  /* 0x00400000de14783b */ /* 0x000fee0000000200 */
        /* <DEDUP_REMOVED lines=8> */
[----:B------:R-:W-:Y:S08]  /*70e0*/  HMMA.16816.F32.BF16 R12, R32, R196, R12 ;  /* 0x000000c4200c723c */ /* 0x000ff0000004180c */
[C---:B------:R-:W-:Y:S08]  /*70f0*/  HMMA.16816.F32.BF16 R136, R176.reuse, R200, R136 ;  /* 0x000000c8b088723c */ /* 0x040ff00000041888 */
[----:B------:R-:W-:Y:S08]  /*7100*/  HMMA.16816.F32.BF16 R164, R176, R202, R164 ;  /* 0x000000cab0a4723c */ /* 0x000ff000000418a4 */
[----:B-1----:R-:W-:Y:S08]  /*7110*/  HMMA.16816.F32.BF16 R12, R20, R16, R12 ;  /* 0x00000010140c723c */ /* 0x002ff0000004180c */
[C---:B------:R-:W-:Y:S08]  /*7120*/  HMMA.16816.F32.BF16 R160, R176.reuse, R172, R160 ;  /* 0x000000acb0a0723c */ /* 0x040ff000000418a0 */
[----:B------:R-:W-:Y:S01]  /*7130*/  HMMA.16816.F32.BF16 R156, R176, R174, R156 ;  /* 0x000000aeb09c723c */ /* 0x000fe2000004189c */
[----:B------:R-:W1:Y:S07]  /*7140*/  LDSM.16.M88.4 R172, [R216+0xa800] ;  /* 0x00a80000d8ac783b */ /* 0x000e6e0000000200 */
[----:B------:R-:W-:Y:S08]  /*7150*/  HMMA.16816.F32.BF16 R136, R148, R144, R136 ;  /* 0x000000909488723c */ /* 0x000ff00000041888 */
[----:B------:R-:W-:Y:S08]  /*7160*/  HMMA.16816.F32.BF16 R24, R32, R198, R24 ;  /* 0x000000c62018723c */ /* 0x000ff00000041818 */
[----:B------:R-:W-:Y:S08]  /*7170*/  HMMA.16816.F32.BF16 R164, R148, R146, R164 ;  /* 0x0000009294a4723c */ /* 0x000ff000000418a4 */
[----:B--2---:R-:W-:Y:S01]  /*7180*/  HMMA.16816.F32.BF16 R12, R8, R4, R12 ;  /* 0x00000004080c723c */ /* 0x004fe2000004180c */
[----:B------:R-:W-:-:S05]  /*7190*/  IMAD.SHL.U32 R4, R188, 0x2, RZ ;  /* 0x00000002bc047824 */ /* 0x000fca00078e00ff */
[----:B------:R-:W-:Y:S02]  /*71a0*/  LOP3.LUT R4, R4, 0x6, RZ, 0xc0, !PT ;  /* 0x0000000604047812 */ /* 0x000fe400078ec0ff */
[----:B------:R-:W-:Y:S03]  /*71b0*/  HMMA.16816.F32.BF16 R160, R148, R140, R160 ;  /* 0x0000008c94a0723c */ /* 0x000fe600000418a0 */
[----:B------:R-:W-:-:S05]  /*71c0*/  IMAD R145, R133, 0x40, R4 ;  /* 0x0000004085917824 */ /* 0x000fca00078e0204 */
[----:B------:R-:W-:Y:S01]  /*71d0*/  HMMA.16816.F32.BF16 R156, R148, R142, R156 ;  /* 0x0000008e949c723c */ /* 0x000fe2000004189c */
[----:B------:R-:W2:Y:S02]  /*71e0*/  LDSM.16.M88.4 R140, [R218+0xa800] ;  /* 0x00a80000da8c783b */ /* 0x000ea40000000200 */
[----:B------:R-:W-:Y:S01]  /*71f0*/  FMUL.FTZ R144, R12, UR4 ;  /* 0x000000040c907c20 */ /* 0x000fe20008410000 */
[----:B------:R-:W-:Y:S01]  /*7200*/  FMUL.FTZ R12, R13, UR4 ;  /* 0x000000040d0c7c20 */ /* 0x000fe20008410000 */
[----:B------:R-:W-:Y:S01]  /*7210*/  FMUL.FTZ R13, R14, UR4 ;  /* 0x000000040e0d7c20 */ /* 0x000fe20008410000 */
[----:B------:R-:W-:Y:S02]  /*7220*/  VIADD R14, R145, 0xffffff80 ;  /* 0xffffff80910e7836 */ /* 0x000fe40000000000 */
[----:B------:R-:W-:Y:S01]  /*7230*/  FMUL.FTZ R15, R15, UR4 ;  /* 0x000000040f0f7c20 */ /* 0x000fe20008410000 */
[----:B------:R-:W-:Y:S01]  /*7240*/  HMMA.16816.F32.BF16 R136, R32, R28, R136 ;  /* 0x0000001c2088723c */ /* 0x000fe20000041888 */
[----:B------:R-:W3:Y:S01]  /*7250*/  MUFU.TANH R144, R144 ;  /* 0x0000009000907308 */ /* 0x000ee20000002400 */
[----:B------:R-:W-:-:S02]  /*7260*/  ISETP.GT.AND P5, PT, R207, R14, PT ;  /* 0x0000000ecf00720c */ /* 0x000fc40003fa4270 */
[----:B------:R-:W-:-:S04]  /*7270*/  ISETP.GE.AND P6, PT, R14, R206, PT ;  /* 0x000000ce0e00720c */ /* 0x000fc80003fc6270 */
[----:B------:R-:W-:Y:S01]  /*7280*/  HMMA.16816.F32.BF16 R24, R20, R18, R24 ;  /* 0x000000121418723c */ /* 0x000fe20000041818 */
[----:B------:R-:W4:Y:S01]  /*7290*/  LDSM.16.M88.4 R16, [R217+UR5+0xb800] ;  /* 0x00b80005d910783b */ /* 0x000f220008000200 */
[----:B------:R-:W5:Y:S06]  /*72a0*/  MUFU.TANH R13, R13 ;  /* 0x0000000d000d7308 */ /* 0x000f6c0000002400 */
[----:B------:R-:W-:Y:S02]  /*72b0*/  HMMA.16816.F32.BF16 R152, R192, R228, R152 ;  /* 0x000000e4c098723c */ /* 0x000fe40000041898 */
[----:B------:R-:W5:Y:S01]  /*72c0*/  MUFU.TANH R12, R12 ;  /* 0x0000000c000c7308 */ /* 0x000f620000002400 */
[----:B---3--:R-:W-:-:S04]  /*72d0*/  FSEL R144, R144, -INF , !P5 ;  /* 0xff80000090907808 */ /* 0x008fc80006800000 */
[----:B------:R-:W-:Y:S01]  /*72e0*/  FSEL R200, R144, -INF , !P6 ;  /* 0xff80000090c87808 */ /* 0x000fe20007000000 */
[----:B------:R-:W-:Y:S01]  /*72f0*/  HMMA.16816.F32.BF16 R164, R32, R30, R164 ;  /* 0x0000001e20a4723c */ /* 0x000fe200000418a4 */
[----:B------:R-:W3:Y:S01]  /*7300*/  LDSM.16.M88.4 R28, [R215+0xb000] ;  /* 0x00b00000d71c783b */ /* 0x000ee20000000200 */
[----:B------:R-:W-:Y:S01]  /*7310*/  ISETP.GE.AND P6, PT, R14, R205, PT ;  /* 0x000000cd0e00720c */ /* 0x000fe20003fc6270 */
[----:B------:R-:W-:-:S05]  /*7320*/  VIADD R144, R145, 0xffffff99 ;  /* 0xffffff9991907836 */ /* 0x000fca0000000000 */
[----:B-1----:R-:W-:Y:S08]  /*7330*/  HMMA.16816.F32.BF16 R136, R20, R172, R136 ;  /* 0x000000ac1488723c */ /* 0x002ff00000041888 */
[----:B------:R-:W-:Y:S08]  /*7340*/  HMMA.16816.F32.BF16 R152, R176, R168, R152 ;  /* 0x000000a8b098723c */ /* 0x000ff00000041898 */
[C---:B------:R-:W-:Y:S01]  /*7350*/  HMMA.16816.F32.BF16 R24, R8.reuse, R6, R24 ;  /* 0x000000060818723c */ /* 0x040fe20000041818 */
[----:B------:R-:W1:Y:S07]  /*7360*/  LDSM.16.M88.4 R4, [R216+0xb000] ;  /* 0x00b00000d804783b */ /* 0x000e6e0000000200 */
[----:B--2---:R-:W-:Y:S01]  /*7370*/  HMMA.16816.F32.BF16 R136, R8, R140, R136 ;  /* 0x0000008c0888723c */ /* 0x004fe20000041888 */
[----:B------:R-:W-:-:S02]  /*7380*/  VIADD R141, R207, 0x8 ;  /* 0x00000008cf8d7836 */ /* 0x000fc40000000000 */
[----:B------:R-:W-:-:S03]  /*7390*/  VIADD R140, R145, 0xffffff98 ;  /* 0xffffff98918c7836 */ /* 0x000fc60000000000 */
[----:B------:R-:W-:Y:S01]  /*73a0*/  ISETP.GT.AND P5, PT, R141, R14, PT ;  /* 0x0000000e8d00720c */ /* 0x000fe20003fa4270 */
[----:B------:R-:W-:Y:S01]  /*73b0*/  VIADD R14, R145, 0xffffff81 ;  /* 0xffffff81910e7836 */ /* 0x000fe20000000000 */
[----:B----4-:R-:W-:Y:S01]  /*73c0*/  HMMA.16816.F32.BF16 R152, R148, R16, R152 ;  /* 0x000000109498723c */ /* 0x010fe20000041898 */
[----:B------:R-:W2:Y:S01]  /*73d0*/  MUFU.TANH R17, R15 ;  /* 0x0000000f00117308 */ /* 0x000ea20000002400 */
[----:B-----5:R-:W-:Y:S01]  /*73e0*/  FSEL R13, R13, -INF , !P5 ;  /* 0xff8000000d0d7808 */ /* 0x020fe20006800000 */
[----:B------:R-:W-:Y:S01]  /*73f0*/  FMUL.FTZ R24, R24, UR4 ;  /* 0x0000000418187c20 */ /* 0x000fe20008410000 */
[----:B------:R-:W-:Y:S01]  /*7400*/  ISETP.GT.AND P5, PT, R207, R14, PT ;  /* 0x0000000ecf00720c */ /* 0x000fe20003fa4270 */
[----:B------:R-:W-:Y:S01]  /*7410*/  FMUL.FTZ R16, R25, UR4 ;  /* 0x0000000419107c20 */ /* 0x000fe20008410000 */
[----:B------:R-:W-:Y:S01]  /*7420*/  FMUL.FTZ R25, R26, UR4 ;  /* 0x000000041a197c20 */ /* 0x000fe20008410000 */
[----:B------:R-:W-:Y:S01]  /*7430*/  VIADD R26, R145, 0xffffff88 ;  /* 0xffffff88911a7836 */ /* 0x000fe20000000000 */
[----:B---3--:R-:W-:Y:S01]  /*7440*/  HMMA.16816.F32.BF16 R160, R32, R28, R160 ;  /* 0x0000001c20a0723c */ /* 0x008fe200000418a0 */
[----:B------:R-:W3:Y:S01]  /*7450*/  MUFU.TANH R24, R24 ;  /* 0x0000001800187308 */ /* 0x000ee20000002400 */
[----:B------:R-:W-:Y:S01]  /*7460*/  FSEL R28, R13, -INF , !P6 ;  /* 0xff8000000d1c7808 */ /* 0x000fe20007000000 */
[----:B------:R-:W-:Y:S01]  /*7470*/  FMUL.FTZ R136, R136, UR4 ;  /* 0x0000000488887c20 */ /* 0x000fe20008410000 */
[----:B------:R-:W-:Y:S01]  /*7480*/  ISETP.GE.AND P6, PT, R14, R206, PT ;  /* 0x000000ce0e00720c */ /* 0x000fe20003fc6270 */
[----:B------:R-:W-:Y:S01]  /*7490*/  FMUL.FTZ R27, R27, UR4 ;  /* 0x000000041b1b7c20 */ /* 0x000fe20008410000 */
[----:B------:R-:W-:Y:S01]  /*74a0*/  FSEL R12, R12, -INF , !P5 ;  /* 0xff8000000c0c7808 */ /* 0x000fe20006800000 */
[----:B------:R-:W-:Y:S01]  /*74b0*/  FMUL.FTZ R29, R137, UR4 ;  /* 0x00000004891d7c20 */ /* 0x000fe20008410000 */
[----:B------:R-:W-:Y:S01]  /*74c0*/  HMMA.16816.F32.BF16 R180, R192, R230, R180 ;  /* 0x000000e6c0b4723c */ /* 0x000fe200000418b4 */
[----:B------:R-:W4:Y:S01]  /*74d0*/  MUFU.TANH R25, R25 ;  /* 0x0000001900197308 */ /* 0x000f220000002400 */
[----:B------:R-:W-:-:S02]  /*74e0*/  FSEL R202, R12, -INF , !P6 ;  /* 0xff8000000cca7808 */ /* 0x000fc40007000000 */
[----:B------:R-:W-:Y:S02]  /*74f0*/  ISETP.GT.AND P6, PT, R141, R14, PT ;  /* 0x0000000e8d00720c */ /* 0x000fe40003fc4270 */
[-C--:B------:R-:W-:Y:S02]  /*7500*/  ISETP.GE.AND P5, PT, R14, R205.reuse, PT ;  /* 0x000000cd0e00720c */ /* 0x080fe40003fa6270 */
[----:B------:R-:W-:Y:S01]  /*7510*/  HMMA.16816.F32.BF16 R156, R32, R30, R156 ;  /* 0x0000001e209c723c */ /* 0x000fe2000004189c */
[----:B--2---:R-:W-:Y:S01]  /*7520*/  FSEL R30, R17, -INF , !P6 ;  /* 0xff800000111e7808 */ /* 0x004fe20007000000 */
[----:B------:R-:W2:Y:S01]  /*7530*/  MUFU.TANH R16, R16 ;  /* 0x0000001000107308 */ /* 0x000ea20000002400 */
[----:B------:R-:W-:Y:S01]  /*7540*/  ISETP.GT.AND P6, PT, R207, R26, PT ;  /* 0x0000001acf00720c */ /* 0x000fe20003fc4270 */
[----:B------:R-:W5:Y:S01]  /*7550*/  LDSM.16.M88.4 R12, [R218+0xb000] ;  /* 0x00b00000da0c783b */ /* 0x000f620000000200 */
[----:B------:R-:W-:Y:S02]  /*7560*/  FSEL R30, R30, -INF , !P5 ;  /* 0xff8000001e1e7808 */ /* 0x000fe40006800000 */
[----:B------:R-:W-:Y:S01]  /*7570*/  ISETP.GE.AND P5, PT, R26, R206, PT ;  /* 0x000000ce1a00720c */ /* 0x000fe20003fa6270 */
[----:B------:R-:W-:Y:S01]  /*7580*/  HMMA.16816.F32.BF16 R164, R20, R174, R164 ;  /* 0x000000ae14a4723c */ /* 0x000fe200000418a4 */
[----:B---3--:R-:W-:Y:S01]  /*7590*/  FSEL R24, R24, -INF , !P6 ;  /* 0xff80000018187808 */ /* 0x008fe20007000000 */
[----:B------:R3:W-:Y:S01]  /*75a0*/  MUFU.TANH R17, R136 ;  /* 0x0000008800117308 */ /* 0x0007e20000002400 */
[----:B------:R-:W-:-:S02]  /*75b0*/  ISETP.GE.AND P6, PT, R26, R205, PT ;  /* 0x000000cd1a00720c */ /* 0x000fc40003fc6270 */
[----:B------:R-:W-:Y:S02]  /*75c0*/  FSEL R224, R24, -INF , !P5 ;  /* 0xff80000018e07808 */ /* 0x000fe40006800000 */
[----:B------:R-:W-:Y:S01]  /*75d0*/  ISETP.GT.AND P5, PT, R141, R26, PT ;  /* 0x0000001a8d00720c */ /* 0x000fe20003fa4270 */
[----:B------:R-:W-:Y:S02]  /*75e0*/  HMMA.16816.F32.BF16 R180, R176, R170, R180 ;  /* 0x000000aab0b4723c */ /* 0x000fe400000418b4 */
[----:B------:R2:W5:Y:S01]  /*75f0*/  MUFU.TANH R31, R27 ;  /* 0x0000001b001f7308 */ /* 0x0005620000002400 */
[----:B----4-:R-:W-:-:S04]  /*7600*/  FSEL R25, R25, -INF , !P5 ;  /* 0xff80000019197808 */ /* 0x010fc80006800000 */
[----:B------:R-:W-:Y:S01]  /*7610*/  FSEL R222, R25, -INF , !P6 ;  /* 0xff80000019de7808 */ /* 0x000fe20007000000 */
[----:B-1----:R-:W-:Y:S01]  /*7620*/  HMMA.16816.F32.BF16 R160, R20, R4, R160 ;  /* 0x0000000414a0723c */ /* 0x002fe200000418a0 */
[----:B------:R-:W-:Y:S01]  /*7630*/  FMUL.FTZ R5, R138, UR4 ;  /* 0x000000048a057c20 */ /* 0x000fe20008410000 */
[----:B------:R-:W-:Y:S01]  /*7640*/  MUFU.TANH R29, R29 ;  /* 0x0000001d001d7308 */ /* 0x000fe20000002400 */
[----:B------:R-:W-:Y:S01]  /*7650*/  FMUL.FTZ R4, R139, UR4 ;  /* 0x000000048b047c20 */ /* 0x000fe20008410000 */
[----:B---3--:R-:W-:-:S04]  /*7660*/  VIADD R136, R145, 0xffffff89 ;  /* 0xffffff8991887836 */ /* 0x008fc80000000000 */
[----:B------:R-:W-:Y:S01]  /*7670*/  HMMA.16816.F32.BF16 R164, R8, R142, R164 ;  /* 0x0000008e08a4723c */ /* 0x000fe200000418a4 */
[----:B------:R-:W-:Y:S01]  /*7680*/  ISETP.GT.AND P5, PT, R207, R136, PT ;  /* 0x00000088cf00720c */ /* 0x000fe20003fa4270 */
[----:B------:R-:W1:Y:S01]  /*7690*/  MUFU.TANH R5, R5 ;  /* 0x0000000500057308 */ /* 0x000e620000002400 */
[----:B------:R-:W-:Y:S01]  /*76a0*/  ISETP.GE.AND P6, PT, R136, R206, PT ;  /* 0x000000ce8800720c */ /* 0x000fe20003fc6270 */
[----:B--2---:R-:W2:Y:S01]  /*76b0*/  LDSM.16.M88.4 R24, [R215+0xb800] ;  /* 0x00b80000d718783b */ /* 0x004ea20000000200 */
[----:B------:R-:W-:Y:S02]  /*76c0*/  FSEL R16, R16, -INF , !P5 ;  /* 0xff80000010107808 */ /* 0x000fe40006800000 */
[----:B------:R-:W-:Y:S01]  /*76d0*/  ISETP.GE.AND P5, PT, R136, R205, PT ;  /* 0x000000cd8800720c */ /* 0x000fe20003fa6270 */
[----:B------:R-:W-:Y:S01]  /*76e0*/  HMMA.16816.F32.BF16 R180, R148, R18, R180 ;  /* 0x0000001294b4723c */ /* 0x000fe200000418b4 */
[----:B------:R-:W-:Y:S01]  /*76f0*/  FSEL R226, R16, -INF , !P6 ;  /* 0xff80000010e27808 */ /* 0x000fe20007000000 */
[----:B------:R-:W-:Y:S01]  /*7700*/  VIADD R16, R145, 0xffffff90 ;  /* 0xffffff9091107836 */ /* 0x000fe20000000000 */
[----:B------:R-:W-:Y:S01]  /*7710*/  ISETP.GT.AND P6, PT, R141, R136, PT ;  /* 0x000000888d00720c */ /* 0x000fe20003fc4270 */
[----:B------:R-:W3:Y:S01]  /*7720*/  MUFU.TANH R4, R4 ;  /* 0x0000000400047308 */ /* 0x000ee20000002400 */
[----:B------:R-:W-:-:S02]  /*7730*/  VIADD R136, R145, 0xffffff91 ;  /* 0xffffff9191887836 */ /* 0x000fc40000000000 */
[----:B-----5:R-:W-:Y:S01]  /*7740*/  FSEL R228, R31, -INF , !P6 ;  /* 0xff8000001fe47808 */ /* 0x020fe20007000000 */
[----:B------:R-:W-:Y:S01]  /*7750*/  HMMA.16816.F32.BF16 R160, R8, R12, R160 ;  /* 0x0000000c08a0723c */ /* 0x000fe200000418a0 */
[----:B------:R-:W-:Y:S02]  /*7760*/  ISETP.GT.AND P6, PT, R207, R16, PT ;  /* 0x00000010cf00720c */ /* 0x000fe40003fc4270 */
[----:B------:R-:W-:Y:S01]  /*7770*/  FSEL R228, R228, -INF , !P5 ;  /* 0xff800000e4e47808 */ /* 0x000fe20006800000 */
[----:B------:R-:W-:Y:S01]  /*7780*/  FMUL.FTZ R164, R164, UR4 ;  /* 0x00000004a4a47c20 */ /* 0x000fe20008410000 */
[----:B------:R-:W-:Y:S01]  /*7790*/  ISETP.GE.AND P5, PT, R16, R206, PT ;  /* 0x000000ce1000720c */ /* 0x000fe20003fa6270 */
[----:B------:R-:W-:Y:S01]  /*77a0*/  FMUL.FTZ R137, R166, UR4 ;  /* 0x00000004a6897c20 */ /* 0x000fe20008410000 */
[----:B------:R-:W-:Y:S01]  /*77b0*/  FSEL R17, R17, -INF , !P6 ;  /* 0xff80000011117808 */ /* 0x000fe20007000000 */
[----:B------:R-:W4:Y:S01]  /*77c0*/  MUFU.TANH R31, R164 ;  /* 0x000000a4001f7308 */ /* 0x000f220000002400 */
[----:B------:R-:W-:Y:S01]  /*77d0*/  ISETP.GE.AND P6, PT, R16, R205, PT ;  /* 0x000000cd1000720c */ /* 0x000fe20003fc6270 */
[----:B------:R-:W-:Y:S01]  /*77e0*/  HMMA.16816.F32.BF16 R156, R20, R6, R156 ;  /* 0x00000006149c723c */ /* 0x000fe2000004189c */
[----:B------:R-:W-:Y:S01]  /*77f0*/  FSEL R142, R17, -INF , !P5 ;  /* 0xff800000118e7808 */ /* 0x000fe20006800000 */
[----:B------:R-:W-:Y:S01]  /*7800*/  FMUL.FTZ R165, R165, UR4 ;  /* 0x00000004a5a57c20 */ /* 0x000fe20008410000 */
[----:B------:R-:W-:Y:S01]  /*7810*/  ISETP.GT.AND P5, PT, R141, R16, PT ;  /* 0x000000108d00720c */ /* 0x000fe20003fa4270 */
[----:B------:R-:W-:Y:S01]  /*7820*/  FMUL.FTZ R167, R167, UR4 ;  /* 0x00000004a7a77c20 */ /* 0x000fe20008410000 */
[----:B------:R-:W5:Y:S01]  /*7830*/  LDSM.16.M88.4 R16, [R216+0xb800] ;  /* 0x00b80000d810783b */ /* 0x000f620000000200 */
[----:B------:R-:W5:Y:S01]  /*7840*/  MUFU.TANH R137, R137 ;  /* 0x0000008900897308 */ /* 0x000f620000002400 */
[----:B-1----:R-:W-:-:S02]  /*7850*/  FSEL R5, R5, -INF , !P5 ;  /* 0xff80000005057808 */ /* 0x002fc40006800000 */
[----:B------:R-:W-:Y:S01]  /*7860*/  ISETP.GT.AND P5, PT, R207, R136, PT ;  /* 0x00000088cf00720c */ /* 0x000fe20003fa4270 */
[----:B------:R-:W-:Y:S01]  /*7870*/  FMUL.FTZ R160, R160, UR4 ;  /* 0x00000004a0a07c20 */ /* 0x000fe20008410000 */
[----:B------:R-:W-:Y:S01]  /*7880*/  FSEL R138, R5, -INF , !P6 ;  /* 0xff800000058a7808 */ /* 0x000fe20007000000 */
[----:B------:R-:W-:Y:S01]  /*7890*/  FMUL.FTZ R13, R161, UR4 ;  /* 0x00000004a10d7c20 */ /* 0x000fe20008410000 */
[C---:B------:R-:W-:Y:S01]  /*78a0*/  ISETP.GE.AND P6, PT, R136.reuse, R206, PT ;  /* 0x000000ce8800720c */ /* 0x040fe20003fc6270 */
[----:B------:R-:W1:Y:S01]  /*78b0*/  MUFU.TANH R12, R165 ;  /* 0x000000a5000c7308 */ /* 0x000e620000002400 */
[----:B------:R-:W-:Y:S01]  /*78c0*/  FSEL R168, R29, -INF , !P5 ;  /* 0xff8000001da87808 */ /* 0x000fe20006800000 */
[----:B------:R-:W-:Y:S01]  /*78d0*/  FMUL.FTZ R163, R163, UR4 ;  /* 0x00000004a3a37c20 */ /* 0x000fe20008410000 */
[----:B------:R-:W-:Y:S01]  /*78e0*/  ISETP.GE.AND P5, PT, R136, R205, PT ;  /* 0x000000cd8800720c */ /* 0x000fe20003fa6270 */
[----:B--2---:R-:W-:Y:S01]  /*78f0*/  HMMA.16816.F32.BF16 R152, R32, R24, R152 ;  /* 0x000000182098723c */ /* 0x004fe20000041898 */
[----:B------:R-:W-:-:S02]  /*7900*/  FSEL R168, R168, -INF , !P6 ;  /* 0xff800000a8a87808 */ /* 0x000fc40007000000 */
[----:B------:R-:W-:Y:S01]  /*7910*/  ISETP.GT.AND P6, PT, R141, R136, PT ;  /* 0x000000888d00720c */ /* 0x000fe20003fc4270 */
[----:B------:R-:W2:Y:S03]  /*7920*/  MUFU.TANH R29, R167 ;  /* 0x000000a7001d7308 */ /* 0x000ea60000002400 */
[----:B---3--:R-:W-:Y:S01]  /*7930*/  FSEL R136, R4, -INF , !P6 ;  /* 0xff80000004887808 */ /* 0x008fe20007000000 */
[----:B------:R-:W-:Y:S01]  /*7940*/  HMMA.16816.F32.BF16 R156, R8, R14, R156 ;  /* 0x0000000e089c723c */ /* 0x000fe2000004189c */
[----:B------:R-:W3:Y:S01]  /*7950*/  LDSM.16.M88.4 R4, [R218+0xb800] ;  /* 0x00b80000da04783b */ /* 0x000ee20000000200 */
[----:B------:R-:W-:Y:S01]  /*7960*/  ISETP.GT.AND P6, PT, R207, R140, PT ;  /* 0x0000008ccf00720c */ /* 0x000fe20003fc4270 */
[----:B------:R-:W-:Y:S01]  /*7970*/  FMUL.FTZ R14, R162, UR4 ;  /* 0x00000004a20e7c20 */ /* 0x000fe20008410000 */
[----:B------:R-:W-:Y:S01]  /*7980*/  FSEL R136, R136, -INF , !P5 ;  /* 0xff80000088887808 */ /* 0x000fe20006800000 */
[----:B------:R-:W3:Y:S01]  /*7990*/  MUFU.TANH R24, R160 ;  /* 0x000000a000187308 */ /* 0x000ee20000002400 */
[----:B------:R-:W-:Y:S01]  /*79a0*/  ISETP.GE.AND P5, PT, R140, R206, PT ;  /* 0x000000ce8c00720c */ /* 0x000fe20003fa6270 */
[----:B------:R-:W-:-:S04]  /*79b0*/  DEPBAR.LE SB0, 0x0 ;  /* 0x000080000000791a */ /* 0x000fc80000000000 */
[----:B----4-:R-:W-:Y:S01]  /*79c0*/  FSEL R31, R31, -INF , !P6 ;  /* 0xff8000001f1f7808 */ /* 0x010fe20007000000 */
[----:B------:R-:W-:Y:S01]  /*79d0*/  HMMA.16816.F32.BF16 R180, R32, R26, R180 ;  /* 0x0000001a20b4723c */ /* 0x000fe200000418b4 */
[----:B------:R-:W-:Y:S01]  /*79e0*/  ISETP.GE.AND P6, PT, R140, R205, PT ;  /* 0x000000cd8c00720c */ /* 0x000fe20003fc6270 */
[----:B------:R-:W4:Y:S01]  /*79f0*/  MUFU.TANH R14, R14 ;  /* 0x0000000e000e7308 */ /* 0x000f220000002400 */
[----:B------:R-:W-:Y:S02]  /*7a00*/  FSEL R170, R31, -INF , !P5 ;  /* 0xff8000001faa7808 */ /* 0x000fe40006800000 */
[----:B------:R-:W-:Y:S02]  /*7a10*/  ISETP.GT.AND P5, PT, R141, R140, PT ;  /* 0x0000008c8d00720c */ /* 0x000fe40003fa4270 */
[----:B------:R-:W-:Y:S01]  /*7a20*/  FMUL.FTZ R15, R156, UR4 ;  /* 0x000000049c0f7c20 */ /* 0x000fe20008410000 */
[C---:B-----5:R-:W-:Y:S01]  /*7a30*/  HMMA.16816.F32.BF16 R152, R20.reuse, R16, R152 ;  /* 0x000000101498723c */ /* 0x060fe20000041898 */
[----:B------:R-:W-:Y:S01]  /*7a40*/  FSEL R137, R137, -INF , !P5 ;  /* 0xff80000089897808 */ /* 0x000fe20006800000 */
[----:B------:R-:W-:Y:S01]  /*7a50*/  VIADD R16, R145, 0xffffffa0 ;  /* 0xffffffa091107836 */ /* 0x000fe20000000000 */
[----:B------:R-:W-:Y:S01]  /*7a60*/  ISETP.GT.AND P5, PT, R207, R144, PT ;  /* 0x00000090cf00720c */ /* 0x000fe20003fa4270 */
[----:B------:R-:W5:Y:S01]  /*7a70*/  MUFU.TANH R13, R13 ;  /* 0x0000000d000d7308 */ /* 0x000f620000002400 */
[----:B------:R-:W-:Y:S01]  /*7a80*/  FSEL R140, R137, -INF , !P6 ;  /* 0xff800000898c7808 */ /* 0x000fe20007000000 */
[----:B------:R-:W-:Y:S01]  /*7a90*/  FMUL.FTZ R158, R158, UR4 ;  /* 0x000000049e9e7c20 */ /* 0x000fe20008410000 */
[----:B------:R-:W-:Y:S01]  /*7aa0*/  ISETP.GE.AND P6, PT, R144, R206, PT ;  /* 0x000000ce9000720c */ /* 0x000fe20003fc6270 */
[----:B------:R-:W-:Y:S01]  /*7ab0*/  FMUL.FTZ R157, R157, UR4 ;  /* 0x000000049d9d7c20 */ /* 0x000fe20008410000 */
[----:B-1----:R-:W-:Y:S01]  /*7ac0*/  FSEL R12, R12, -INF , !P5 ;  /* 0xff8000000c0c7808 */ /* 0x002fe20006800000 */
[----:B------:R-:W-:Y:S01]  /*7ad0*/  FMUL.FTZ R159, R159, UR4 ;  /* 0x000000049f9f7c20 */ /* 0x000fe20008410000 */
[----:B------:R-:W-:Y:S01]  /*7ae0*/  BAR.SYNC.DEFER_BLOCKING 0x0 ;  /* 0x0000000000007b1d */ /* 0x000fe20000010000 */
[----:B------:R-:W-:Y:S01]  /*7af0*/  ISETP.GT.AND P5, PT, R141, R144, PT ;  /* 0x000000908d00720c */ /* 0x000fe20003fa4270 */
[----:B------:R-:W-:Y:S01]  /*7b00*/  HMMA.16816.F32.BF16 R180, R20, R18, R180 ;  /* 0x0000001214b4723c */ /* 0x000fe200000418b4 */
[----:B------:R-:W-:-:S02]  /*7b10*/  FSEL R172, R12, -INF , !P6 ;  /* 0xff8000000cac7808 */ /* 0x000fc40007000000 */
[----:B------:R-:W-:Y:S01]  /*7b20*/  ISETP.GE.AND P6, PT, R144, R205, PT ;  /* 0x000000cd9000720c */ /* 0x000fe20003fc6270 */
[----:B------:R-:W1:Y:S01]  /*7b30*/  MUFU.TANH R12, R163 ;  /* 0x000000a3000c7308 */ /* 0x000e620000002400 */
[----:B--2---:R-:W-:Y:S02]  /*7b40*/  FSEL R29, R29, -INF , !P5 ;  /* 0xff8000001d1d7808 */ /* 0x004fe40006800000 */
[----:B------:R-:W-:Y:S01]  /*7b50*/  ISETP.GT.AND P5, PT, R207, R16, PT ;  /* 0x00000010cf00720c */ /* 0x000fe20003fa4270 */
[----:B---3--:R-:W-:Y:S01]  /*7b60*/  HMMA.16816.F32.BF16 R152, R8, R4, R152 ;  /* 0x000000040898723c */ /* 0x008fe20000041898 */
[----:B------:R-:W-:Y:S01]  /*7b70*/  FSEL R174, R29, -INF , !P6 ;  /* 0xff8000001dae7808 */ /* 0x000fe20007000000 */
[----:B------:R-:W-:Y:S01]  /*7b80*/  VIADD R4, R145, 0xffffffa1 ;  /* 0xffffffa191047836 */ /* 0x000fe20000000000 */
[----:B------:R-:W-:Y:S01]  /*7b90*/  ISETP.GE.AND P6, PT, R16, R206, PT ;  /* 0x000000ce1000720c */ /* 0x000fe20003fc6270 */
[----:B------:R-:W2:Y:S01]  /*7ba0*/  MUFU.TANH R15, R15 ;  /* 0x0000000f000f7308 */ /* 0x000ea20000002400 */
[----:B------:R-:W-:-:S02]  /*7bb0*/  FSEL R24, R24, -INF , !P5 ;  /* 0xff80000018187808 */ /* 0x000fc40006800000 */
[----:B------:R-:W-:Y:S02]  /*7bc0*/  ISETP.GE.AND P5, PT, R16, R205, PT ;  /* 0x000000cd1000720c */ /* 0x000fe40003fa6270 */
[----:B------:R-:W-:Y:S02]  /*7bd0*/  FSEL R178, R24, -INF , !P6 ;  /* 0xff80000018b27808 */ /* 0x000fe40007000000 */
[----:B------:R-:W-:Y:S01]  /*7be0*/  ISETP.GT.AND P6, PT, R141, R16, PT ;  /* 0x000000108d00720c */ /* 0x000fe20003fc4270 */
[----:B------:R-:W3:Y:S03]  /*7bf0*/  MUFU.TANH R158, R158 ;  /* 0x0000009e009e7308 */ /* 0x000ee60000002400 */
[----:B----4-:R-:W-:Y:S02]  /*7c00*/  FSEL R14, R14, -INF , !P6 ;  /* 0xff8000000e0e7808 */ /* 0x010fe40007000000 */
[----:B------:R-:W-:-:S02]  /*7c10*/  ISETP.GT.AND P6, PT, R207, R4, PT ;  /* 0x00000004cf00720c */ /* 0x000fc40003fc4270 */
[----:B------:R-:W-:Y:S01]  /*7c20*/  FSEL R176, R14, -INF , !P5 ;  /* 0xff8000000eb07808 */ /* 0x000fe20006800000 */
[----:B------:R-:W4:Y:S01]  /*7c30*/  MUFU.TANH R16, R157 ;  /* 0x0000009d00107308 */ /* 0x000f220000002400 */
[----:B------:R-:W-:Y:S01]  /*7c40*/  ISETP.GE.AND P5, PT, R4, R206, PT ;  /* 0x000000ce0400720c */ /* 0x000fe20003fa6270 */
[----:B------:R-:W-:Y:S01]  /*7c50*/  VIADD R14, R145, 0xffffffa9 ;  /* 0xffffffa9910e7836 */ /* 0x000fe20000000000 */
[----:B-----5:R-:W-:Y:S01]  /*7c60*/  FSEL R13, R13, -INF , !P6 ;  /* 0xff8000000d0d7808 */ /* 0x020fe20007000000 */
[----:B------:R-:W-:Y:S01]  /*7c70*/  FMUL.FTZ R154, R154, UR4 ;  /* 0x000000049a9a7c20 */ /* 0x000fe20008410000 */
[----:B------:R-:W-:Y:S02]  /*7c80*/  ISETP.GT.AND P6, PT, R141, R4, PT ;  /* 0x000000048d00720c */ /* 0x000fe40003fc4270 */
[----:B------:R-:W-:Y:S01]  /*7c90*/  FSEL R196, R13, -INF , !P5 ;  /* 0xff8000000dc47808 */ /* 0x000fe20006800000 */
[----:B------:R-:W-:Y:S01]  /*7ca0*/  FMUL.FTZ R13, R152, UR4 ;  /* 0x00000004980d7c20 */ /* 0x000fe20008410000 */
[----:B------:R-:W-:Y:S01]  /*7cb0*/  ISETP.GE.AND P5, PT, R4, R205, PT ;  /* 0x000000cd0400720c */ /* 0x000fe20003fa6270 */
[----:B------:R-:W-:Y:S01]  /*7cc0*/  VIADD R4, R145, 0xffffffa8 ;  /* 0xffffffa891047836 */ /* 0x000fe20000000000 */
[----:B-1----:R-:W-:Y:S01]  /*7cd0*/  FSEL R192, R12, -INF , !P6 ;  /* 0xff8000000cc07808 */ /* 0x002fe20007000000 */
[----:B------:R-:W-:Y:S03]  /*7ce0*/  MUFU.TANH R154, R154 ;  /* 0x0000009a009a7308 */ /* 0x000fe60000002400 */
[----:B------:R-:W-:-:S02]  /*7cf0*/  ISETP.GT.AND P6, PT, R207, R4, PT ;  /* 0x00000004cf00720c */ /* 0x000fc40003fc4270 */
[----:B------:R-:W-:Y:S02]  /*7d00*/  FSEL R192, R192, -INF , !P5 ;  /* 0xff800000c0c07808 */ /* 0x000fe40006800000 */
[C---:B------:R-:W-:Y:S01]  /*7d10*/  ISETP.GE.AND P5, PT, R4.reuse, R206, PT ;  /* 0x000000ce0400720c */ /* 0x040fe20003fa6270 */
[----:B------:R-:W1:Y:S01]  /*7d20*/  MUFU.TANH R12, R159 ;  /* 0x0000009f000c7308 */ /* 0x000e620000002400 */
[----:B--2---:R-:W-:Y:S02]  /*7d30*/  FSEL R15, R15, -INF , !P6 ;  /* 0xff8000000f0f7808 */ /* 0x004fe40007000000 */
[----:B------:R-:W-:Y:S02]  /*7d40*/  ISETP.GT.AND P6, PT, R141, R4, PT ;  /* 0x000000048d00720c */ /* 0x000fe40003fc4270 */
[----:B------:R-:W-:Y:S02]  /*7d50*/  FSEL R194, R15, -INF , !P5 ;  /* 0xff8000000fc27808 */ /* 0x000fe40006800000 */
[----:B------:R-:W-:Y:S01]  /*7d60*/  ISETP.GE.AND P5, PT, R4, R205, PT ;  /* 0x000000cd0400720c */ /* 0x000fe20003fa6270 */
[----:B------:R-:W2:Y:S01]  /*7d70*/  MUFU.TANH R13, R13 ;  /* 0x0000000d000d7308 */ /* 0x000ea20000002400 */
[----:B------:R-:W-:Y:S01]  /*7d80*/  HMMA.16816.F32.BF16 R4, R8, R6, R180 ;  /* 0x000000060804723c */ /* 0x000fe200000418b4 */
[----:B---3--:R-:W-:Y:S01]  /*7d90*/  FSEL R158, R158, -INF , !P6 ;  /* 0xff8000009e9e7808 */ /* 0x008fe20007000000 */
[----:B------:R-:W-:Y:S01]  /*7da0*/  FMUL.FTZ R8, R153, UR4 ;  /* 0x0000000499087c20 */ /* 0x000fe20008410000 */
[----:B------:R-:W-:Y:S01]  /*7db0*/  ISETP.GT.AND P6, PT, R207, R14, PT ;  /* 0x0000000ecf00720c */ /* 0x000fe20003fc4270 */
[----:B------:R-:W-:Y:S01]  /*7dc0*/  VIADD R10, R145, 0xffffffb0 ;  /* 0xffffffb0910a7836 */ /* 0x000fe20000000000 */
[----:B------:R-:W-:Y:S01]  /*7dd0*/  FSEL R182, R158, -INF , !P5 ;  /* 0xff8000009eb67808 */ /* 0x000fe20006800000 */
[----:B------:R-:W-:Y:S01]  /*7de0*/  FMUL.FTZ R9, R155, UR4 ;  /* 0x000000049b097c20 */ /* 0x000fe20008410000 */
[----:B------:R-:W-:Y:S01]  /*7df0*/  ISETP.GE.AND P5, PT, R14, R206, PT ;  /* 0x000000ce0e00720c */ /* 0x000fe20003fa6270 */
[----:B------:R-:W3:Y:S01]  /*7e00*/  MUFU.TANH R8, R8 ;  /* 0x0000000800087308 */ /* 0x000ee20000002400 */
[----:B----4-:R-:W-:Y:S01]  /*7e10*/  FSEL R16, R16, -INF , !P6 ;  /* 0xff80000010107808 */ /* 0x010fe20007000000 */
[----:B------:R-:W-:Y:S01]  /*7e20*/  VIADD R153, R133, 0xfffffffe ;  /* 0xfffffffe85997836 */ /* 0x000fe20000000000 */
[----:B------:R-:W-:-:S02]  /*7e30*/  ISETP.GT.AND P6, PT, R141, R14, PT ;  /* 0x0000000e8d00720c */ /* 0x000fc40003fc4270 */
[----:B------:R-:W-:Y:S02]  /*7e40*/  FSEL R198, R16, -INF , !P5 ;  /* 0xff80000010c67808 */ /* 0x000fe40006800000 */
[----:B------:R-:W-:Y:S01]  /*7e50*/  ISETP.GE.AND P5, PT, R14, R205, PT ;  /* 0x000000cd0e00720c */ /* 0x000fe20003fa6270 */
[----:B------:R-:W4:Y:S01]  /*7e60*/  MUFU.TANH R9, R9 ;  /* 0x0000000900097308 */ /* 0x000f220000002400 */
[----:B-1----:R-:W-:Y:S02]  /*7e70*/  FSEL R12, R12, -INF , !P6 ;  /* 0xff8000000c0c7808 */ /* 0x002fe40007000000 */
[----:B------:R-:W-:Y:S01]  /*7e80*/  ISETP.GT.AND P6, PT, R207, R10, PT ;  /* 0x0000000acf00720c */ /* 0x000fe20003fc4270 */
[----:B------:R-:W-:Y:S01]  /*7e90*/  FMUL.FTZ R4, R4, UR4 ;  /* 0x0000000404047c20 */ /* 0x000fe20008410000 */
[----:B------:R-:W-:Y:S01]  /*7ea0*/  FSEL R180, R12, -INF , !P5 ;  /* 0xff8000000cb47808 */ /* 0x000fe20006800000 */
[----:B------:R-:W-:Y:S01]  /*7eb0*/  FMUL.FTZ R6, R6, UR4 ;  /* 0x0000000406067c20 */ /* 0x000fe20008410000 */
[----:B------:R-:W-:Y:S01]  /*7ec0*/  ISETP.GE.AND P5, PT, R10, R206, PT ;  /* 0x000000ce0a00720c */ /* 0x000fe20003fa6270 */
[----:B------:R-:W-:Y:S01]  /*7ed0*/  FMUL.FTZ R5, R5, UR4 ;  /* 0x0000000405057c20 */ /* 0x000fe20008410000 */
[----:B--2---:R-:W-:Y:S01]  /*7ee0*/  FSEL R13, R13, -INF , !P6 ;  /* 0xff8000000d0d7808 */ /* 0x004fe20007000000 */
[----:B------:R-:W1:Y:S01]  /*7ef0*/  MUFU.TANH R4, R4 ;  /* 0x0000000400047308 */ /* 0x000e620000002400 */
[----:B------:R-:W-:Y:S01]  /*7f00*/  ISETP.GT.AND P6, PT, R141, R10, PT ;  /* 0x0000000a8d00720c */ /* 0x000fe20003fc4270 */
[----:B------:R-:W-:Y:S01]  /*7f10*/  FMUL.FTZ R7, R7, UR4 ;  /* 0x0000000407077c20 */ /* 0x000fe20008410000 */
[----:B------:R-:W-:-:S02]  /*7f20*/  FSEL R150, R13, -INF , !P5 ;  /* 0xff8000000d967808 */ /* 0x000fc40006800000 */
[----:B------:R-:W-:Y:S01]  /*7f30*/  ISETP.GE.AND P5, PT, R10, R205, PT ;  /* 0x000000cd0a00720c */ /* 0x000fe20003fa6270 */
[----:B------:R-:W-:Y:S01]  /*7f40*/  VIADD R10, R145, 0xffffffb1 ;  /* 0xffffffb1910a7836 */ /* 0x000fe20000000000 */
[----:B------:R-:W-:Y:S01]  /*7f50*/  FSEL R146, R154, -INF , !P6 ;  /* 0xff8000009a927808 */ /* 0x000fe20007000000 */
[----:B------:R-:W2:Y:S03]  /*7f60*/  MUFU.TANH R6, R6 ;  /* 0x0000000600067308 */ /* 0x000ea60000002400 */
[-C--:B------:R-:W-:Y:S02]  /*7f70*/  ISETP.GT.AND P6, PT, R207, R10.reuse, PT ;  /* 0x0000000acf00720c */ /* 0x080fe40003fc4270 */
[----:B------:R-:W-:Y:S02]  /*7f80*/  FSEL R146, R146, -INF , !P5 ;  /* 0xff80000092927808 */ /* 0x000fe40006800000 */
[----:B---3--:R-:W-:Y:S01]  /*7f90*/  FSEL R149, R8, -INF , !P6 ;  /* 0xff80000008957808 */ /* 0x008fe20007000000 */
[----:B------:R-:W-:Y:S01]  /*7fa0*/  VIADD R8, R145, 0xffffffb8 ;  /* 0xffffffb891087836 */ /* 0x000fe20000000000 */
[----:B------:R-:W-:Y:S01]  /*7fb0*/  ISETP.GT.AND P6, PT, R141, R10, PT ;  /* 0x0000000a8d00720c */ /* 0x000fe20003fc4270 */
[----:B------:R-:W3:Y:S01]  /*7fc0*/  MUFU.TANH R5, R5 ;  /* 0x0000000500057308 */ /* 0x000ee20000002400 */
[----:B------:R-:W-:-:S02]  /*7fd0*/  ISETP.GE.AND P5, PT, R10, R206, PT ;  /* 0x000000ce0a00720c */ /* 0x000fc40003fa6270 */
[----:B----4-:R-:W-:Y:S02]  /*7fe0*/  FSEL R9, R9, -INF , !P6 ;  /* 0xff80000009097808 */ /* 0x010fe40007000000 */
[-C--:B------:R-:W-:Y:S02]  /*7ff0*/  ISETP.GT.AND P6, PT, R207, R8.reuse, PT ;  /* 0x00000008cf00720c */ /* 0x080fe40003fc4270 */
[----:B------:R-:W-:Y:S01]  /*8000*/  FSEL R149, R149, -INF , !P5 ;  /* 0xff80000095957808 */ /* 0x000fe20006800000 */
[----:B------:R-:W4:Y:S01]  /*8010*/  MUFU.TANH R7, R7 ;  /* 0x0000000700077308 */ /* 0x000f220000002400 */
[----:B-1----:R-:W-:Y:S01]  /*8020*/  FSEL R148, R4, -INF , !P6 ;  /* 0xff80000004947808 */ /* 0x002fe20007000000 */
[----:B------:R-:W-:Y:S01]  /*8030*/  VIADD R4, R145, 0xffffffb9 ;  /* 0xffffffb991047836 */ /* 0x000fe20000000000 */
[----:B------:R-:W-:Y:S02]  /*8040*/  ISETP.GT.AND P6, PT, R141, R8, PT ;  /* 0x000000088d00720c */ /* 0x000fe40003fc4270 */
[----:B------:R-:W-:-:S02]  /*8050*/  ISETP.GE.AND P5, PT, R10, R205, PT ;  /* 0x000000cd0a00720c */ /* 0x000fc40003fa6270 */
[----:B--2---:R-:W-:Y:S02]  /*8060*/  FSEL R6, R6, -INF , !P6 ;  /* 0xff80000006067808 */ /* 0x004fe40007000000 */
[-C--:B------:R-:W-:Y:S02]  /*8070*/  ISETP.GT.AND P6, PT, R207, R4.reuse, PT ;  /* 0x00000004cf00720c */ /* 0x080fe40003fc4270 */
[----:B------:R-:W-:Y:S02]  /*8080*/  FSEL R144, R9, -INF , !P5 ;  /* 0xff80000009907808 */ /* 0x000fe40006800000 */
[----:B---3--:R-:W-:Y:S02]  /*8090*/  FSEL R5, R5, -INF , !P6 ;  /* 0xff80000005057808 */ /* 0x008fe40007000000 */
[----:B------:R-:W-:Y:S02]  /*80a0*/  ISETP.GT.AND P6, PT, R141, R4, PT ;  /* 0x000000048d00720c */ /* 0x000fe40003fc4270 */
[----:B------:R-:W-:-:S02]  /*80b0*/  ISETP.GE.AND P5, PT, R8, R206, PT ;  /* 0x000000ce0800720c */ /* 0x000fc40003fa6270 */
[----:B----4-:R-:W-:Y:S02]  /*80c0*/  FSEL R7, R7, -INF , !P6 ;  /* 0xff80000007077808 */ /* 0x010fe40007000000 */
        /* <DEDUP_REMOVED lines=90> */
.L_x_1621:
[----:B------:R2:W-:Y:S02]  /*8670*/  STS.128 [R214+0xb800], RZ ;  /* 0x00b800ffd6007388 */ /* 0x0005e40000000c00 */
.L_x_1622:
[----:B------:R-:W-:Y:S05]  /*8680*/  BSYNC.RECONVERGENT B0 ;  /* 0x0000000000007941 */ /* 0x000fea0003800200 */
.L_x_1620:
[----:B------:R-:W0:Y:S02]  /*8690*/  LDGDEPBAR ;  /* 0x00000000000079af */ /* 0x000e240000000000 */
.L_x_1619:
[----:B------:R-:W-:Y:S01]  /*86a0*/  FMNMX3.FTZ R5, R3, R28, R30, !PT ;  /* 0x0000001c03057276 */ /* 0x000fe2000781001e */
[----:B------:R-:W4:Y:S01]  /*86b0*/  LDCU UR4, c[0x0][0x45c] ;  /* 0x00008b80ff0477ac */ /* 0x000f220008000800 */
[----:B-1----:R-:W-:Y:S02]  /*86c0*/  FMNMX3.FTZ R7, R132, R200, R202, !PT ;  /* 0x000000c884077276 */ /* 0x002fe400078100ca */
        /* <DEDUP_REMOVED lines=15> */
[----:B------:R-:W1:Y:S01]  /*87c0*/  SHFL.BFLY PT, R5, R6, 0x2, 0x1f ;  /* 0x0c401f0006057f89 */ /* 0x000e6200000e0000 */
[----:B------:R-:W-:-:S02]  /*87d0*/  SEL R161, R186, 0xffffffe0, !P0 ;  /* 0xffffffe0baa17807 */ /* 0x000fc40004000000 */
[C---:B------:R-:W-:Y:S01]  /*87e0*/  IADD3 R16, PT, PT, R166.reuse, 0xc000, RZ ;  /* 0x0000c000a6107810 */ /* 0x040fe20007ffe0ff */
[----:B------:R-:W5:Y:S01]  /*87f0*/  SHFL.BFLY PT, R4, R7, 0x2, 0x1f ;  /* 0x0c401f0007047f89 */ /* 0x000f6200000e0000 */
[----:B------:R-:W-:Y:S02]  /*8800*/  IADD3 R162, PT, PT, R166, 0xc040, RZ ;  /* 0x0000c040a6a27810 */ /* 0x000fe40007ffe0ff */
[----:B------:R-:W-:Y:S01]  /*8810*/  @P2 IADD3 R162, PT, PT, R16, -0x40, RZ ;  /* 0xffffffc010a22810 */ /* 0x000fe20007ffe0ff */
[----:B---3--:R-:W-:Y:S01]  /*8820*/  LDSM.16.MT88.4 R12, [R166+0xc000] ;  /* 0x00c00000a60c783b */ /* 0x008fe20000004200 */
[C---:B------:R-:W-:Y:S02]  /*8830*/  IADD3 R163, PT, PT, R161.reuse, R166, RZ ;  /* 0x000000a6a1a37210 */ /* 0x040fe40007ffe0ff */
[----:B------:R-:W-:Y:S02]  /*8840*/  IADD3 R161, PT, PT, R161, R162, RZ ;  /* 0x000000a2a1a17210 */ /* 0x000fe40007ffe0ff */
[----:B------:R-:W-:Y:S01]  /*8850*/  @P6 IADD3 R215, PT, PT, R133, -0x3, RZ ;  /* 0xfffffffd85d76810 */ /* 0x000fe20007ffe0ff */
[----:B------:R-:W-:Y:S01]  /*8860*/  LDSM.16.MT88.4 R20, [R163+0xc000] ;  /* 0x00c00000a314783b */ /* 0x000fe20000004200 */
[----:B-1----:R-:W-:-:S02]  /*8870*/  FMNMX.FTZ R5, R6, R5, !PT ;  /* 0x0000000506057209 */ /* 0x002fc40007810000 */
[----:B-----5:R-:W-:-:S03]  /*8880*/  FMNMX.FTZ R4, R7, R4, !PT ;  /* 0x0000000407047209 */ /* 0x020fc60007810000 */
[----:B------:R-:W1:Y:S04]  /*8890*/  SHFL.BFLY PT, R134, R5, 0x1, 0x1f ;  /* 0x0c201f0005867f89 */ /* 0x000e6800000e0000 */
[----:B------:R-:W3:Y:S01]  /*88a0*/  SHFL.BFLY PT, R135, R4, 0x1, 0x1f ;  /* 0x0c201f0004877f89 */ /* 0x000ee200000e0000 */
[----:B-1----:R-:W-:-:S04]  /*88b0*/  FMNMX.FTZ R134, R5, R134, !PT ;  /* 0x0000008605867209 */ /* 0x002fc80007810000 */
[C---:B------:R-:W-:Y:S01]  /*88c0*/  FSETP.NEU.FTZ.AND P1, PT, R134.reuse, -INF , PT ;  /* 0xff8000008600780b */ /* 0x040fe20003f3d000 */
[----:B----4-:R-:W-:Y:S01]  /*88d0*/  FMUL.FTZ R165, R134, UR4 ;  /* 0x0000000486a57c20 */ /* 0x010fe20008410000 */
[----:B---3--:R-:W-:Y:S02]  /*88e0*/  FMNMX.FTZ R135, R4, R135, !PT ;  /* 0x0000008704877209 */ /* 0x008fe40007810000 */
        /* <DEDUP_REMOVED lines=13> */
[----:B------:R-:W-:Y:S01]  /*89c0*/  FFMA.FTZ R228, R228, UR4, -R165 ;  /* 0x00000004e4e47c23 */ /* 0x000fe200080108a5 */
[--C-:B------:R-:W-:Y:S01]  /*89d0*/  FFMA.FTZ R158, R200, UR4, -R151.reuse ;  /* 0x00000004c89e7c23 */ /* 0x100fe20008010897 */
[--C-:B------:R-:W-:Y:S01]  /*89e0*/  FFMA.FTZ R152, R202, UR4, -R151.reuse ;  /* 0x00000004ca987c23 */ /* 0x100fe20008010897 */
[----:B------:R-:W-:Y:S01]  /*89f0*/  FMUL.FTZ R159, R5, UR4 ;  /* 0x00000004059f7c20 */ /* 0x000fe20008410000 */
[--C-:B------:R-:W-:Y:S01]  /*8a00*/  FFMA.FTZ R156, R224, UR4, -R151.reuse ;  /* 0x00000004e09c7c23 */ /* 0x100fe20008010897 */
[--C-:B------:R-:W-:Y:S01]  /*8a10*/  FFMA.FTZ R155, R226, UR4, -R151.reuse ;  /* 0x00000004e29b7c23 */ /* 0x100fe20008010897 */
[----:B------:R-:W3:Y:S01]  /*8a20*/  MUFU.EX2 R157, R157 ;  /* 0x0000009d009d7308 */ /* 0x000ee20000000800 */
[--C-:B------:R-:W-:Y:S01]  /*8a30*/  FFMA.FTZ R167, R172, UR4, -R151.reuse ;  /* 0x00000004aca77c23 */ /* 0x100fe20008010897 */
[--C-:B------:R-:W-:Y:S01]  /*8a40*/  FFMA.FTZ R169, R168, UR4, -R151.reuse ;  /* 0x00000004a8a97c23 */ /* 0x100fe20008010897 */
[----:B------:R-:W-:Y:S01]  /*8a50*/  FFMA.FTZ R170, R170, UR4, -R151 ;  /* 0x00000004aaaa7c23 */ /* 0x000fe20008010897 */
[----:B------:R-:W4:Y:S01]  /*8a60*/  MUFU.EX2 R159, R159 ;  /* 0x0000009f009f7308 */ /* 0x000f220000000800 */
[--C-:B------:R-:W-:Y:S01]  /*8a70*/  FFMA.FTZ R173, R138, UR4, -R165.reuse ;  /* 0x000000048aad7c23 */ /* 0x100fe200080108a5 */
[--C-:B------:R-:W-:Y:S01]  /*8a80*/  FFMA.FTZ R172, R136, UR4, -R165.reuse ;  /* 0x0000000488ac7c23 */ /* 0x100fe200080108a5 */
[--C-:B------:R-:W-:Y:S01]  /*8a90*/  FFMA.FTZ R171, R140, UR4, -R165.reuse ;  /* 0x000000048cab7c23 */ /* 0x100fe200080108a5 */
[----:B------:R-:W-:Y:S01]  /*8aa0*/  MUFU.EX2 R158, R158 ;  /* 0x0000009e009e7308 */ /* 0x000fe20000000800 */
[----:B------:R-:W-:Y:S01]  /*8ab0*/  FFMA.FTZ R174, R174, UR4, -R165 ;  /* 0x00000004aeae7c23 */ /* 0x000fe200080108a5 */
[--C-:B------:R-:W-:Y:S01]  /*8ac0*/  FFMA.FTZ R142, R142, UR4, -R151.reuse ;  /* 0x000000048e8e7c23 */ /* 0x100fe20008010897 */
[----:B------:R-:W-:Y:S01]  /*8ad0*/  LDSM.16.MT88.4 R136, [R161+0x800] ;  /* 0x00080000a188783b */ /* 0x000fe20000004200 */
[----:B------:R-:W5:Y:S01]  /*8ae0*/  MUFU.EX2 R152, R152 ;  /* 0x0000009800987308 */ /* 0x000f620000000800 */
[--C-:B------:R-:W-:Y:S01]  /*8af0*/  FFMA.FTZ R178, R178, UR4, -R151.reuse ;  /* 0x00000004b2b27c23 */ /* 0x100fe20008010897 */
[-C--:B---3--:R-:W-:Y:S01]  /*8b00*/  FMUL.FTZ R34, R106, R157.reuse ;  /* 0x0000009d6a227220 */ /* 0x088fe20000410000 */
[-C--:B------:R-:W-:Y:S01]  /*8b10*/  FMUL.FTZ R35, R107, R157.reuse ;  /* 0x0000009d6b237220 */ /* 0x080fe20000410000 */
[----:B------:R-:W-:Y:S01]  /*8b20*/  MUFU.EX2 R156, R156 ;  /* 0x0000009c009c7308 */ /* 0x000fe20000000800 */
[----:B------:R-:W-:Y:S01]  /*8b30*/  FMUL.FTZ R26, R114, R157 ;  /* 0x0000009d721a7220 */ /* 0x000fe20000410000 */
[-C--:B----4-:R-:W-:Y:S01]  /*8b40*/  FMUL.FTZ R32, R104, R159.reuse ;  /* 0x0000009f68207220 */ /* 0x090fe20000410000 */
[-C--:B------:R-:W-:Y:S01]  /*8b50*/  FMUL.FTZ R33, R105, R159.reuse ;  /* 0x0000009f69217220 */ /* 0x080fe20000410000 */
[----:B------:R-:W3:Y:S01]  /*8b60*/  MUFU.EX2 R155, R155 ;  /* 0x0000009b009b7308 */ /* 0x000ee20000000800 */
        /* <DEDUP_REMOVED lines=12> */
[----:B------:R-:W2:Y:S01]  /*8c30*/  LDSM.16.MT88.4 R112, [R162+0x2000] ;  /* 0x00200000a270783b */ /* 0x000ea20000004200 */
[----:B---3--:R-:W-:Y:S01]  /*8c40*/  F2FP.BF16.F32.PACK_AB R6, R155, R156 ;  /* 0x0000009c9b06723e */ /* 0x008fe200000010ff */
[-C--:B------:R-:W-:Y:S01]  /*8c50*/  FMUL.FTZ R44, R44, R159.reuse ;  /* 0x0000009f2c2c7220 */ /* 0x080fe20000410000 */
[----:B------:R-:W3:Y:S01]  /*8c60*/  MUFU.EX2 R3, R228 ;  /* 0x000000e400037308 */ /* 0x000ee20000000800 */
        /* <DEDUP_REMOVED lines=91> */
[----:B------:R4:W-:Y:S01]  /*9220*/  MUFU.EX2 R168, R142 ;  /* 0x0000008e00a87308 */ /* 0x0009e20000000800 */
[C---:B------:R-:W-:Y:S01]  /*9230*/  HMMA.16816.F32.BF16 R20, R4.reuse, R22, R116 ;  /* 0x000000160414723c */ /* 0x040fe20000041874 */
[----:B------:R-:W5:Y:S01]  /*9240*/  LDSM.16.MT88.4 R116, [R166+0xe000] ;  /* 0x00e00000a674783b */ /* 0x000f620000004200 */
[-C--:B------:R-:W-:Y:S01]  /*9250*/  FMUL.FTZ R92, R92, R159.reuse ;  /* 0x0000009f5c5c7220 */ /* 0x080fe20000410000 */
[----:B------:R-:W5:Y:S01]  /*9260*/  MUFU.EX2 R169, R169 ;  /* 0x000000a900a97308 */ /* 0x000f620000000800 */
[----:B------:R-:W-:Y:S01]  /*9270*/  FMUL.FTZ R93, R93, R159 ;  /* 0x0000009f5d5d7220 */ /* 0x000fe20000410000 */
[-C--:B------:R-:W-:Y:S01]  /*9280*/  FMUL.FTZ R94, R94, R157.reuse ;  /* 0x0000009d5e5e7220 */ /* 0x080fe20000410000 */
[----:B------:R-:W-:Y:S01]  /*9290*/  FMUL.FTZ R95, R95, R157 ;  /* 0x0000009d5f5f7220 */ /* 0x000fe20000410000 */
[----:B------:R-:W-:Y:S01]  /*92a0*/  MUFU.EX2 R170, R170 ;  /* 0x000000aa00aa7308 */ /* 0x000fe20000000800 */
[C---:B---3--:R-:W-:Y:S01]  /*92b0*/  HMMA.16816.F32.BF16 R68, R4.reuse, R104, R68 ;  /* 0x000000680444723c */ /* 0x048fe20000041844 */
[-C--:B------:R-:W-:Y:S01]  /*92c0*/  FMUL.FTZ R96, R96, R159.reuse ;  /* 0x0000009f60607220 */ /* 0x080fe20000410000 */
[----:B------:R-:W-:Y:S01]  /*92d0*/  FMUL.FTZ R97, R97, R159 ;  /* 0x0000009f61617220 */ /* 0x000fe20000410000 */
[----:B------:R-:W-:Y:S01]  /*92e0*/  MUFU.EX2 R167, R167 ;  /* 0x000000a700a77308 */ /* 0x000fe20000000800 */
[-C--:B------:R-:W-:Y:S01]  /*92f0*/  FMUL.FTZ R98, R98, R157.reuse ;  /* 0x0000009d62627220 */ /* 0x080fe20000410000 */
[----:B------:R-:W-:Y:S01]  /*9300*/  FMUL.FTZ R99, R99, R157 ;  /* 0x0000009d63637220 */ /* 0x000fe20000410000 */
[----:B----4-:R-:W-:Y:S01]  /*9310*/  LDSM.16.MT88.4 R140, [R162+0x800] ;  /* 0x00080000a28c783b */ /* 0x010fe20000004200 */
[----:B------:R-:W-:Y:S01]  /*9320*/  MUFU.EX2 R173, R173 ;  /* 0x000000ad00ad7308 */ /* 0x000fe20000000800 */
[C---:B------:R-:W-:Y:S01]  /*9330*/  HMMA.16816.F32.BF16 R72, R4.reuse, R106, R72 ;  /* 0x0000006a0448723c */ /* 0x040fe20000041848 */
[--C-:B------:R-:W-:Y:S01]  /*9340*/  FFMA.FTZ R175, R196, UR4, -R151.reuse ;  /* 0x00000004c4af7c23 */ /* 0x100fe20008010897 */
[----:B------:R-:W3:Y:S01]  /*9350*/  LDSM.16.MT88.4 R104, [R161+0x4000] ;  /* 0x00400000a168783b */ /* 0x000ee20000004200 */
[----:B------:R-:W4:Y:S01]  /*9360*/  MUFU.EX2 R172, R172 ;  /* 0x000000ac00ac7308 */ /* 0x000f220000000800 */
[----:B------:R-:W-:Y:S01]  /*9370*/  FFMA.FTZ R177, R194, UR4, -R151 ;  /* 0x00000004c2b17c23 */ /* 0x000fe20008010897 */
[--C-:B------:R-:W-:Y:S01]  /*9380*/  FFMA.FTZ R179, R176, UR4, -R165.reuse ;  /* 0x00000004b0b37c23 */ /* 0x100fe200080108a5 */
[----:B------:R-:W-:Y:S01]  /*9390*/  LDSM.16.MT88.4 R128, [R163+0xe800] ;  /* 0x00e80000a380783b */ /* 0x000fe20000004200 */
[----:B------:R-:W-:Y:S01]  /*93a0*/  MUFU.EX2 R171, R171 ;  /* 0x000000ab00ab7308 */ /* 0x000fe20000000800 */
[C---:B------:R-:W-:Y:S01]  /*93b0*/  HMMA.16816.F32.BF16 R32, R4.reuse, R120, R32 ;  /* 0x000000780420723c */ /* 0x040fe20000041820 */
[----:B------:R-:W-:Y:S01]  /*93c0*/  FFMA.FTZ R181, R180, UR4, -R165 ;  /* 0x00000004b4b57c23 */ /* 0x000fe200080108a5 */
[----:B------:R-:W-:Y:S01]  /*93d0*/  FFMA.FTZ R198, R198, UR4, -R151 ;  /* 0x00000004c6c67c23 */ /* 0x000fe20008010897 */
[----:B------:R-:W4:Y:S01]  /*93e0*/  MUFU.EX2 R174, R174 ;  /* 0x000000ae00ae7308 */ /* 0x000f220000000800 */
[--C-:B------:R-:W-:Y:S01]  /*93f0*/  FFMA.FTZ R192, R192, UR4, -R165.reuse ;  /* 0x00000004c0c07c23 */ /* 0x100fe200080108a5 */
[--C-:B------:R-:W-:Y:S01]  /*9400*/  FFMA.FTZ R191, R146, UR4, -R165.reuse ;  /* 0x0000000492bf7c23 */ /* 0x100fe200080108a5 */
[----:B------:R-:W-:Y:S01]  /*9410*/  FFMA.FTZ R194, R144, UR4, -R165 ;  /* 0x0000000490c27c23 */ /* 0x000fe200080108a5 */
[----:B------:R-:W-:Y:S01]  /*9420*/  MUFU.EX2 R178, R178 ;  /* 0x000000b200b27308 */ /* 0x000fe20000000800 */
[C---:B------:R-:W-:Y:S01]  /*9430*/  HMMA.16816.F32.BF16 R100, R4.reuse, R122, R100 ;  /* 0x0000007a0464723c */ /* 0x040fe20000041864 */
[----:B------:R-:W-:Y:S01]  /*9440*/  LDSM.16.MT88.4 R120, [R166+0xe800] ;  /* 0x00e80000a678783b */ /* 0x000fe20000004200 */
[--C-:B------:R-:W-:Y:S01]  /*9450*/  FFMA.FTZ R184, R150, UR4, -R151.reuse ;  /* 0x0000000496b87c23 */ /* 0x100fe20008010897 */
[----:B------:R-:W4:Y:S01]  /*9460*/  MUFU.EX2 R175, R175 ;  /* 0x000000af00af7308 */ /* 0x000f220000000800 */
[--C-:B------:R-:W-:Y:S01]  /*9470*/  FFMA.FTZ R183, R149, UR4, -R151.reuse ;  /* 0x0000000495b77c23 */ /* 0x100fe20008010897 */
[----:B------:R-:W-:Y:S01]  /*9480*/  FFMA.FTZ R185, R148, UR4, -R151 ;  /* 0x0000000494b97c23 */ /* 0x000fe20008010897 */
[----:B------:R-:W-:Y:S01]  /*9490*/  FFMA.FTZ R159, R225, R159, R158 ;  /* 0x0000009fe19f7223 */ /* 0x000fe2000001009e */
[----:B------:R-:W-:Y:S01]  /*94a0*/  MUFU.EX2 R177, R177 ;  /* 0x000000b100b17308 */ /* 0x000fe20000000800 */
[C---:B--2---:R-:W-:Y:S01]  /*94b0*/  HMMA.16816.F32.BF16 R76, R4.reuse, R112, R76 ;  /* 0x00000070044c723c */ /* 0x044fe2000004184c */
[----:B------:R-:W-:Y:S01]  /*94c0*/  FFMA.FTZ R157, R223, R157, R160 ;  /* 0x0000009ddf9d7223 */ /* 0x000fe200000100a0 */
[----:B------:R-:W-:Y:S01]  /*94d0*/  FADD.FTZ R159, R152, R159 ;  /* 0x0000009f989f7221 */ /* 0x000fe20000010000 */
[----:B------:R-:W-:Y:S02]  /*94e0*/  MUFU.EX2 R176, R198 ;  /* 0x000000c600b07308 */ /* 0x000fe40000000800 */
[----:B------:R-:W-:Y:S01]  /*94f0*/  FADD.FTZ R157, R154, R157 ;  /* 0x0000009d9a9d7221 */ /* 0x000fe20000010000 */
[----:B------:R-:W-:Y:S01]  /*9500*/  FADD.FTZ R156, R156, R159 ;  /* 0x0000009f9c9c7221 */ /* 0x000fe20000010000 */
[----:B------:R-:W-:Y:S01]  /*9510*/  MUFU.EX2 R179, R179 ;  /* 0x000000b300b37308 */ /* 0x000fe20000000800 */
[----:B------:R-:W-:Y:S01]  /*9520*/  HMMA.16816.F32.BF16 R80, R4, R114, R80 ;  /* 0x000000720450723c */ /* 0x000fe20000041850 */
[----:B------:R-:W-:Y:S01]  /*9530*/  LDSM.16.MT88.4 R112, [R163+0xc800] ;  /* 0x00c80000a370783b */ /* 0x000fe20000004200 */
[----:B------:R-:W-:Y:S01]  /*9540*/  FADD.FTZ R132, R132, R157 ;  /* 0x0000009d84847221 */ /* 0x000fe20000010000 */
[----:B------:R-:W-:Y:S01]  /*9550*/  MUFU.EX2 R181, R181 ;  /* 0x000000b500b57308 */ /* 0x000fe20000000800 */
[----:B------:R-:W-:-:S02]  /*9560*/  FADD.FTZ R155, R155, R156 ;  /* 0x0000009c9b9b7221 */ /* 0x000fc40000010000 */
[----:B------:R-:W-:Y:S01]  /*9570*/  FADD.FTZ R132, R3, R132 ;  /* 0x0000008403847221 */ /* 0x000fe20000010000 */
[----:B------:R-:W-:Y:S01]  /*9580*/  MUFU.EX2 R184, R184 ;  /* 0x000000b800b87308 */ /* 0x000fe20000000800 */
[----:B-1----:R-:W-:Y:S01]  /*9590*/  HMMA.16816.F32.BF16 R84, R4, R108, R84 ;  /* 0x0000006c0454723c */ /* 0x002fe20000041854 */
[-C--:B------:R-:W-:Y:S02]  /*95a0*/  MOV R3, R134.reuse ;  /* 0x0000008600037202 */ /* 0x080fe40000000f00 */
[----:B------:R-:W-:Y:S01]  /*95b0*/  MUFU.EX2 R183, R183 ;  /* 0x000000b700b77308 */ /* 0x000fe20000000800 */
[----:B------:R-:W-:-:S03]  /*95c0*/  @P6 MOV R3, R134 ;  /* 0x0000008600036202 */ /* 0x000fc60000000f00 */
[----:B------:R-:W-:Y:S01]  /*95d0*/  MUFU.EX2 R185, R185 ;  /* 0x000000b900b97308 */ /* 0x000fe20000000800 */
[C---:B------:R-:W-:Y:S01]  /*95e0*/  HMMA.16816.F32.BF16 R88, R4.reuse, R110, R88 ;  /* 0x0000006e0458723c */ /* 0x040fe20000041858 */
[----:B------:R-:W1:Y:S02]  /*95f0*/  LDSM.16.MT88.4 R108, [R166+0xc800] ;  /* 0x00c80000a66c783b */ /* 0x000e640000004200 */
[----:B------:R-:W-:Y:S04]  /*9600*/  MUFU.EX2 R191, R191 ;  /* 0x000000bf00bf7308 */ /* 0x000fe80000000800 */
[----:B------:R-:W-:Y:S01]  /*9610*/  MUFU.EX2 R194, R194 ;  /* 0x000000c200c27308 */ /* 0x000fe20000000800 */
[C---:B------:R-:W-:Y:S08]  /*9620*/  HMMA.16816.F32.BF16 R8, R4.reuse, R12, R8 ;  /* 0x0000000c0408723c */ /* 0x040ff00000041808 */
[C---:B------:R-:W-:Y:S01]  /*9630*/  HMMA.16816.F32.BF16 R12, R4.reuse, R14, R124 ;  /* 0x0000000e040c723c */ /* 0x040fe2000004187c */
[----:B------:R-:W2:Y:S07]  /*9640*/  LDSM.16.MT88.4 R124, [R162+0x2800] ;  /* 0x00280000a27c783b */ /* 0x000eae0000004200 */
[C---:B-----5:R-:W-:Y:S08]  /*9650*/  HMMA.16816.F32.BF16 R36, R4.reuse, R116, R36 ;  /* 0x000000740424723c */ /* 0x060ff00000041824 */
[C---:B------:R-:W-:Y:S01]  /*9660*/  HMMA.16816.F32.BF16 R40, R4.reuse, R118, R40 ;  /* 0x000000760428723c */ /* 0x040fe20000041828 */
[----:B------:R-:W5:Y:S07]  /*9670*/  LDSM.16.MT88.4 R116, [R161+0x2800] ;  /* 0x00280000a174783b */ /* 0x000f6e0000004200 */
[C---:B---3--:R-:W-:Y:S08]  /*9680*/  HMMA.16816.F32.BF16 R92, R4.reuse, R104, R92 ;  /* 0x00000068045c723c */ /* 0x048ff0000004185c */
[----:B------:R-:W-:Y:S01]  /*9690*/  HMMA.16816.F32.BF16 R4, R4, R106, R96 ;  /* 0x0000006a0404723c */ /* 0x000fe20000041860 */
[----:B------:R-:W-:Y:S01]  /*96a0*/  F2FP.BF16.F32.PACK_AB R96, R169, R168 ;  /* 0x000000a8a960723e */ /* 0x000fe200000010ff */
[----:B------:R-:W3:Y:S01]  /*96b0*/  LDSM.16.MT88.4 R104, [R166+0x10800] ;  /* 0x01080000a668783b */ /* 0x000ee20000004200 */
[----:B----4-:R-:W-:Y:S01]  /*96c0*/  F2FP.BF16.F32.PACK_AB R97, R172, R173 ;  /* 0x000000adac61723e */ /* 0x010fe200000010ff */
        /* <DEDUP_REMOVED lines=33> */
[C---:B-----5:R-:W-:Y:S08]  /*98e0*/  HMMA.16816.F32.BF16 R60, R96.reuse, R116, R60 ;  /* 0x00000074603c723c */ /* 0x060ff0000004183c */
[C---:B------:R-:W-:Y:S01]  /*98f0*/  HMMA.16816.F32.BF16 R64, R96.reuse, R118, R64 ;  /* 0x000000766040723c */ /* 0x040fe20000041840 */
[----:B------:R-:W-:Y:S07]  /*9900*/  LDSM.16.MT88.4 R116, [R161+0x3000] ;  /* 0x00300000a174783b */ /* 0x000fee0000004200 */
[----:B---3--:R-:W-:Y:S01]  /*9910*/  HMMA.16816.F32.BF16 R68, R96, R104, R68 ;  /* 0x000000686044723c */ /* 0x008fe20000041844 */
[----:B------:R-:W-:-:S02]  /*9920*/  FFMA.FTZ R104, R182, UR4, -R165 ;  /* 0x00000004b6687c23 */ /* 0x000fc400080108a5 */
[----:B------:R2:W3:Y:S04]  /*9930*/  MUFU.EX2 R182, R192 ;  /* 0x000000c000b67308 */ /* 0x0004e80000000800 */
[----:B------:R5:W3:Y:S01]  /*9940*/  MUFU.EX2 R180, R104 ;  /* 0x0000006800b47308 */ /* 0x000ae20000000800 */
[C---:B------:R-:W-:Y:S08]  /*9950*/  HMMA.16816.F32.BF16 R72, R96.reuse, R106, R72 ;  /* 0x0000006a6048723c */ /* 0x040ff00000041848 */
[----:B-1----:R-:W-:Y:S01]  /*9960*/  HMMA.16816.F32.BF16 R76, R96, R108, R76 ;  /* 0x0000006c604c723c */ /* 0x002fe2000004184c */
[----:B--2---:R-:W-:-:S02]  /*9970*/  FFMA.FTZ R192, R147, UR4, -R151 ;  /* 0x0000000493c07c23 */ /* 0x004fc40008010897 */
[----:B------:R-:W-:Y:S04]  /*9980*/  LDSM.16.MT88.4 R148, [R166+0xf800] ;  /* 0x00f80000a694783b */ /* 0x000fe80000004200 */
[----:B-----5:R-:W-:Y:S01]  /*9990*/  LDSM.16.MT88.4 R104, [R166+0x11000] ;  /* 0x01100000a668783b */ /* 0x020fe20000004200 */
[C---:B------:R-:W-:Y:S01]  /*99a0*/  HMMA.16816.F32.BF16 R80, R96.reuse, R110, R80 ;  /* 0x0000006e6050723c */ /* 0x040fe20000041850 */
[----:B------:R-:W1:Y:S02]  /*99b0*/  MUFU.EX2 R192, R192 ;  /* 0x000000c000c07308 */ /* 0x000e640000000800 */
[----:B------:R-:W2:Y:S05]  /*99c0*/  LDSM.16.MT88.4 R108, [R166+0xd000] ;  /* 0x00d00000a66c783b */ /* 0x000eaa0000004200 */
[C---:B----4-:R-:W-:Y:S08]  /*99d0*/  HMMA.16816.F32.BF16 R84, R96.reuse, R112, R84 ;  /* 0x000000706054723c */ /* 0x050ff00000041854 */
[C---:B------:R-:W-:Y:S01]  /*99e0*/  HMMA.16816.F32.BF16 R88, R96.reuse, R114, R88 ;  /* 0x000000726058723c */ /* 0x040fe20000041858 */
[----:B------:R-:W4:Y:S07]  /*99f0*/  LDSM.16.MT88.4 R112, [R163+0xd000] ;  /* 0x00d00000a370783b */ /* 0x000f2e0000004200 */
[C---:B------:R-:W-:Y:S08]  /*9a00*/  HMMA.16816.F32.BF16 R92, R96.reuse, R120, R92 ;  /* 0x00000078605c723c */ /* 0x040ff0000004185c */
[----:B------:R-:W-:Y:S01]  /*9a10*/  HMMA.16816.F32.BF16 R96, R96, R122, R4 ;  /* 0x0000007a6060723c */ /* 0x000fe20000041804 */
[----:B------:R-:W5:Y:S01]  /*9a20*/  LDSM.16.MT88.4 R120, [R163+0xf000] ;  /* 0x00f00000a378783b */ /* 0x000f620000004200 */
[----:B------:R-:W-:Y:S01]  /*9a30*/  F2FP.BF16.F32.PACK_AB R4, R175, R178 ;  /* 0x000000b2af04723e */ /* 0x000fe200000010ff */
[----:B------:R-:W-:Y:S01]  /*9a40*/  FADD.FTZ R178, R178, R167 ;  /* 0x000000a7b2b27221 */ /* 0x000fe20000010000 */
[----:B---3--:R-:W-:Y:S01]  /*9a50*/  F2FP.BF16.F32.PACK_AB R5, R182, R179 ;  /* 0x000000b3b605723e */ /* 0x008fe200000010ff */
        /* <DEDUP_REMOVED lines=12> */
[C---:B----4-:R-:W-:Y:S08]  /*9b20*/  HMMA.16816.F32.BF16 R16, R4.reuse, R112, R16 ;  /* 0x000000700410723c */ /* 0x050ff00000041810 */
[C---:B------:R-:W-:Y:S01]  /*9b30*/  HMMA.16816.F32.BF16 R20, R4.reuse, R114, R20 ;  /* 0x000000720414723c */ /* 0x040fe20000041814 */
[----:B------:R-:W3:Y:S07]  /*9b40*/  LDSM.16.MT88.4 R112, [R162+0x5000] ;  /* 0x00500000a270783b */ /* 0x000eee0000004200 */
[C---:B-----5:R-:W-:Y:S08]  /*9b50*/  HMMA.16816.F32.BF16 R44, R4.reuse, R120, R44 ;  /* 0x00000078042c723c */ /* 0x060ff0000004182c */
        /* <DEDUP_REMOVED lines=23> */
[----:B------:R-:W-:Y:S07]  /*9cd0*/  LDSM.16.MT88.4 R104, [R162+0x5800] ;  /* 0x00580000a268783b */ /* 0x000fee0000004200 */
[C---:B--2---:R-:W-:Y:S08]  /*9ce0*/  HMMA.16816.F32.BF16 R76, R4.reuse, R108, R76 ;  /* 0x0000006c044c723c */ /* 0x044ff0000004184c */
[C---:B------:R-:W-:Y:S01]  /*9cf0*/  HMMA.16816.F32.BF16 R80, R4.reuse, R110, R80 ;  /* 0x0000006e0450723c */ /* 0x040fe20000041850 */
[----:B------:R-:W-:Y:S07]  /*9d00*/  LDSM.16.MT88.4 R108, [R163+0x11800] ;  /* 0x01180000a36c783b */ /* 0x000fee0000004200 */
[C---:B---3--:R-:W-:Y:S08]  /*9d10*/  HMMA.16816.F32.BF16 R84, R4.reuse, R112, R84 ;  /* 0x000000700454723c */ /* 0x048ff00000041854 */
[C---:B------:R-:W-:Y:S01]  /*9d20*/  HMMA.16816.F32.BF16 R88, R4.reuse, R114, R88 ;  /* 0x000000720458723c */ /* 0x040fe20000041858 */
[----:B------:R-:W2:Y:S07]  /*9d30*/  LDSM.16.MT88.4 R112, [R163+0xf800] ;  /* 0x00f80000a370783b */ /* 0x000eae0000004200 */
[C---:B----4-:R-:W-:Y:S08]  /*9d40*/  HMMA.16816.F32.BF16 R92, R4.reuse, R120, R92 ;  /* 0x00000078045c723c */ /* 0x050ff0000004185c */
[----:B------:R-:W-:Y:S01]  /*9d50*/  HMMA.16816.F32.BF16 R96, R4, R122, R96 ;  /* 0x0000007a0460723c */ /* 0x000fe20000041860 */
[----:B------:R-:W-:Y:S01]  /*9d60*/  F2FP.BF16.F32.PACK_AB R4, R183, R184 ;  /* 0x000000b8b704723e */ /* 0x000fe200000010ff */
[----:B------:R-:W-:Y:S01]  /*9d70*/  FADD.FTZ R184, R184, R177 ;  /* 0x000000b1b8b87221 */ /* 0x000fe20000010000 */
[----:B------:R-:W-:Y:S01]  /*9d80*/  F2FP.BF16.F32.PACK_AB R5, R194, R191 ;  /* 0x000000bfc205723e */ /* 0x000fe200000010ff */
[----:B------:R-:W-:Y:S01]  /*9d90*/  FADD.FTZ R191, R191, R180 ;  /* 0x000000b4bfbf7221 */ /* 0x000fe20000010000 */
[----:B-1----:R-:W-:Y:S01]  /*9da0*/  F2FP.BF16.F32.PACK_AB R6, R192, R185 ;  /* 0x000000b9c006723e */ /* 0x002fe200000010ff */
[----:B------:R-:W-:Y:S01]  /*9db0*/  FADD.FTZ R184, R183, R184 ;  /* 0x000000b8b7b87221 */ /* 0x000fe20000010000 */
[----:B------:R-:W-:Y:S01]  /*9dc0*/  F2FP.BF16.F32.PACK_AB R7, R165, R164 ;  /* 0x000000a4a507723e */ /* 0x000fe200000010ff */
[----:B------:R-:W-:-:S02]  /*9dd0*/  FADD.FTZ R191, R194, R191 ;  /* 0x000000bfc2bf7221 */ /* 0x000fc40000010000 */
[----:B------:R-:W-:Y:S02]  /*9de0*/  FADD.FTZ R185, R185, R184 ;  /* 0x000000b8b9b97221 */ /* 0x000fe40000010000 */
[----:B------:R-:W-:Y:S02]  /*9df0*/  FADD.FTZ R164, R164, R191 ;  /* 0x000000bfa4a47221 */ /* 0x000fe40000010000 */
[----:B-----5:R-:W-:Y:S01]  /*9e00*/  HMMA.16816.F32.BF16 R128, R4, R124, R8 ;  /* 0x0000007c0480723c */ /* 0x020fe20000041808 */
[----:B------:R-:W1:Y:S01]  /*9e10*/  LDSM.16.MT88.4 R8, [R161+0x1800] ;  /* 0x00180000a108783b */ /* 0x000e620000004200 */
[----:B------:R-:W-:Y:S01]  /*9e20*/  FADD.FTZ R225, R192, R185 ;  /* 0x000000b9c0e17221 */ /* 0x000fe20000010000 */
[----:B------:R-:W-:-:S05]  /*9e30*/  FADD.FTZ R223, R165, R164 ;  /* 0x000000a4a5df7221 */ /* 0x000fca0000010000 */
[C---:B------:R-:W-:Y:S01]  /*9e40*/  HMMA.16816.F32.BF16 R124, R4.reuse, R126, R12 ;  /* 0x0000007e047c723c */ /* 0x040fe2000004180c */
[----:B------:R-:W3:Y:S07]  /*9e50*/  LDSM.16.MT88.4 R12, [R161+0x3800] ;  /* 0x00380000a10c783b */ /* 0x000eee0000004200 */
[C---:B------:R-:W-:Y:S01]  /*9e60*/  HMMA.16816.F32.BF16 R120, R4.reuse, R116, R16 ;  /* 0x000000740478723c */ /* 0x040fe20000041810 */
[----:B------:R-:W4:Y:S07]  /*9e70*/  LDSM.16.MT88.4 R16, [R161+0x5800] ;  /* 0x00580000a110783b */ /* 0x000f2e0000004200 */
        /* <DEDUP_REMOVED lines=21> */
[----:B------:R-:W-:-:S04]  /*9fd0*/  NOP ;  /* 0x0000000000007918 */ /* 0x000fc80000000000 */
[----:B------:R-:W-:-:S15]  /*9fe0*/  @P6 BRA `(.L_x_1623) ;  /* 0x0000000000046947 */ /* 0x000fde0003800000 */
.L_x_1618:
[----:B------:R-:W-:-:S07]  /*9ff0*/  IADD3 R215, PT, PT, R153, -0x1, RZ ;  /* 0xffffffff99d77810 */ /* 0x000fce0007ffe0ff */
.L_x_1623:
[----:B------:R-:W-:-:S13]  /*a000*/  ISETP.GE.AND P1, PT, R215, R212, PT ;  /* 0x000000d4d700720c */ /* 0x000fda0003f26270 */
[----:B------:R-:W-:Y:S05]  /*a010*/  @!P1 BRA `(.L_x_1624) ;  /* 0x0000003c006c9947 */ /* 0x000fea0003800000 */
[----:B------:R-:W-:Y:S01]  /*a020*/  SHF.R.U32.HI R5, RZ, 0x1, R188 ;  /* 0x00000001ff057819 */ /* 0x000fe200000116bc */
[----:B------:R-:W-:Y:S01]  /*a030*/  IMAD.SHL.U32 R203, R188, 0x2, RZ ;  /* 0x00000002bccb7824 */ /* 0x000fe200078e00ff */
[----:B------:R-:W1:Y:S01]  /*a040*/  LDC.64 R198, c[0x0][0x3c0] ;  /* 0x0000f000ffc67b82 */ /* 0x000e620000000a00 */
[----:B------:R-:W2:Y:S01]  /*a050*/  S2R R188, SR_TID.X ;  /* 0x0000000000bc7919 */ /* 0x000ea20000002100 */
[----:B------:R-:W3:Y:S01]  /*a060*/  LDCU UR4, c[0x0][0x440] ;  /* 0x00008800ff0477ac */ /* 0x000ee20008000800 */
[----:B------:R-:W-:Y:S01]  /*a070*/  LOP3.LUT R5, R0, 0x8, R5, 0x78, !PT ;  /* 0x0000000800057812 */ /* 0x000fe200078e7805 */
[----:B------:R-:W-:Y:S01]  /*a080*/  IMAD.MOV.U32 R184, RZ, RZ, 0x20 ;  /* 0x00000020ffb87424 */ /* 0x000fe200078e00ff */
[----:B------:R-:W-:Y:S01]  /*a090*/  LOP3.LUT R203, R203, 0x6, RZ, 0xc0, !PT ;  /* 0x00000006cbcb7812 */ /* 0x000fe200078ec0ff */
[----:B------:R-:W-:Y:S01]  /*a0a0*/  IMAD.MOV.U32 R0, RZ, RZ, R132 ;  /* 0x000000ffff007224 */ /* 0x000fe200078e0084 */
[----:B------:R-:W-:Y:S01]  /*a0b0*/  LOP3.LUT R185, R5, 0x200, R2, 0xf8, !PT ;  /* 0x0000020005b97812 */ /* 0x000fe200078ef802 */
[----:B------:R-:W4:Y:S01]  /*a0c0*/  S2UR UR7, SR_CgaCtaId ;  /* 0x00000000000779c3 */ /* 0x000f220000008800 */
[----:B------:R-:W-:Y:S01]  /*a0d0*/  SEL R184, R184, 0xffffffe0, !P0 ;  /* 0xffffffe0b8b87807 */ /* 0x000fe20004000000 */
[----:B------:R-:W-:Y:S01]  /*a0e0*/  IMAD.MOV.U32 R2, RZ, RZ, R3 ;  /* 0x000000ffff027224 */ /* 0x000fe200078e0003 */
[----:B------:R-:W-:Y:S01]  /*a0f0*/  LEA R185, R185, UR5, 0x1 ;  /* 0x00000005b9b97c11 */ /* 0x000fe2000f8e08ff */
[----:B------:R-:W-:Y:S01]  /*a100*/  VIADD R202, R207, 0x8 ;  /* 0x00000008cfca7836 */ /* 0x000fe20000000000 */
[----:B------:R-:W-:Y:S01]  /*a110*/  UMOV UR8, 0x400 ;  /* 0x0000040000087882 */ /* 0x000fe20000000000 */
[----:B------:R-:W-:Y:S01]  /*a120*/  IMAD.MOV.U32 R183, RZ, RZ, 0x40 ;  /* 0x00000040ffb77424 */ /* 0x000fe200078e00ff */
[C---:B------:R-:W-:Y:S01]  /*a130*/  IADD3 R218, PT, PT, R185.reuse, 0xc000, RZ ;  /* 0x0000c000b9da7810 */ /* 0x040fe20007ffe0ff */
[----:B------:R-:W-:Y:S01]  /*a140*/  IMAD.IADD R184, R184, 0x1, R185 ;  /* 0x00000001b8b87824 */ /* 0x000fe200078e02b9 */
[----:B------:R-:W1:Y:S01]  /*a150*/  LDCU UR9, c[0x0][0x440] ;  /* 0x00008800ff0977ac */ /* 0x000e620008000800 */
[----:B------:R-:W-:Y:S01]  /*a160*/  VIADD R217, R185, 0xc040 ;  /* 0x0000c040b9d97836 */ /* 0x000fe20000000000 */
[----:B---3--:R-:W-:Y:S01]  /*a170*/  ISETP.GE.AND P3, PT, R187, UR4, PT ;  /* 0x00000004bb007c0c */ /* 0x008fe2000bf66270 */
[----:B------:R-:W3:Y:S01]  /*a180*/  LDCU UR6, c[0x0][0x50c] ;  /* 0x0000a180ff0677ac */ /* 0x000ee20008000800 */
[C---:B-1----:R-:W-:Y:S01]  /*a190*/  SHF.L.U64.HI R201, R198.reuse, 0x4, R199 ;  /* 0x00000004c6c97819 */ /* 0x042fe200000102c7 */
[----:B------:R-:W1:Y:S01]  /*a1a0*/  LDCU UR4, c[0x0][0x45c] ;  /* 0x00008b80ff0477ac */ /* 0x000e620008000800 */
[----:B------:R-:W-:Y:S01]  /*a1b0*/  SHF.L.U32 R200, R198, 0x4, RZ ;  /* 0x00000004c6c87819 */ /* 0x000fe200000006ff */
[----:B----4-:R-:W-:Y:S01]  /*a1c0*/  ULEA UR7, UR7, UR8, 0x18 ;  /* 0x0000000807077291 */ /* 0x010fe2000f8ec0ff */
[C---:B--2---:R-:W-:Y:S01]  /*a1d0*/  IMAD.SHL.U32 R182, R188.reuse, 0x40, RZ ;  /* 0x00000040bcb67824 */ /* 0x044fe200078e00ff */
[C---:B------:R-:W-:Y:S01]  /*a1e0*/  LOP3.LUT P0, RZ, R188.reuse, 0x2, RZ, 0xc0, !PT ;  /* 0x00000002bcff7812 */ /* 0x040fe2000780c0ff */
[----:B------:R-:W-:-:S03]  /*a1f0*/  IMAD.SHL.U32 R216, R188, 0x20, RZ ;  /* 0x00000020bcd87824 */ /* 0x000fc600078e00ff */
[----:B------:R-:W-:Y:S02]  /*a200*/  LOP3.LUT R181, R182, 0x400, RZ, 0xc0, !PT ;  /* 0x00000400b6b57812 */ /* 0x000fe400078ec0ff */
[----:B------:R-:W-:Y:S01]  /*a210*/  SEL R180, R186, 0xffffffe0, !P0 ;  /* 0xffffffe0bab47807 */ /* 0x000fe20004000000 */
[----:B---3--:R-:W-:Y:S06]  /*a220*/  BRA `(.L_x_1625) ;  /* 0x0000000400487947 */ /* 0x008fec0003800000 */
.L_x_1627:
        /* <DEDUP_REMOVED lines=82> */
.L_x_1625:
[----:B------:R-:W-:Y:S04]  /*a750*/  DEPBAR.LE SB0, 0x0 ;  /* 0x000080000000791a */ /* 0x000fe80000000000 */
[----:B------:R-:W-:Y:S01]  /*a760*/  BAR.SYNC.DEFER_BLOCKING 0x0 ;  /* 0x0000000000007b1d */ /* 0x000fe20000010000 */
[----:B------:R-:W-:Y:S01]  /*a770*/  IMAD.SHL.U32 R221, R188, 0x8, RZ ;  /* 0x00000008bcdd7824 */ /* 0x000fe200078e00ff */
[----:B------:R-:W-:Y:S01]  /*a780*/  LOP3.LUT R189, R216, 0x7c00, RZ, 0xc0, !PT ;  /* 0x00007c00d8bd7812 */ /* 0x000fe200078ec0ff */
[----:B------:R-:W-:Y:S01]  /*a790*/  IMAD.WIDE.U32 R132, R215, R198, RZ ;  /* 0x000000c6d7847225 */ /* 0x000fe200078e00ff */
[----:B------:R-:W-:Y:S02]  /*a7a0*/  SHF.R.U32.HI R190, RZ, 0x1, R188 ;  /* 0x00000001ffbe7819 */ /* 0x000fe400000116bc */
        /* <DEDUP_REMOVED lines=14> */
[CC--:B------:R-:W-:Y:S01]  /*a890*/  LEA R228, P5, R227.reuse, R209.reuse, 0x1 ;  /* 0x000000d1e3e47211 */ /* 0x0c0fe200078a08ff */
[----:B------:R-:W-:Y:S01]  /*a8a0*/  UMOV UR5, UR7 ;  /* 0x0000000700057c82 */ /* 0x000fe20008000000 */
[----:B------:R-:W-:Y:S03]  /*a8b0*/  IADD3 R34, P4, PT, R227, R200, RZ ;  /* 0x000000c8e3227210 */ /* 0x000fe60007f9e0ff */
        /* <DEDUP_REMOVED lines=8> */
[----:B------:R-:W-:Y:S04]  /*a940*/  LEA R226, P4, R34, R209, 0x1 ;  /* 0x000000d122e27211 */ /* 0x000fe800078808ff */
[----:B------:R-:W-:Y:S01]  /*a950*/  @P1 STS.128 [R214+0xe000], RZ ;  /* 0x00e000ffd6001388 */ /* 0x000fe20000000c00 */
[----:B------:R-:W-:Y:S02]  /*a960*/  LEA R134, P2, R198, R227, 0x5 ;  /* 0x000000e3c6867211 */ /* 0x000fe400078428ff */
        /* <DEDUP_REMOVED lines=8> */
[--C-:B------:R-:W-:Y:S02]  /*a9f0*/  LOP3.LUT R135, R187, 0x1c0, R182.reuse, 0xf8, !PT ;  /* 0x000001c0bb877812 */ /* 0x100fe400078ef8b6 */
[----:B------:R-:W-:Y:S03]  /*aa00*/  LEA.HI.X R33, R134, R208, R35, 0x1, P2 ;  /* 0x000000d086217211 */ /* 0x000fe600010f0c23 */
[----:B------:R-:W-:Y:S01]  /*aa10*/  @!PT LDS RZ, [RZ] ;  /* 0x00000000fffff984 */ /* 0x000fe20000000800 */
[----:B------:R-:W-:Y:S01]  /*aa20*/  @!PT LDS RZ, [RZ] ;  /* 0x00000000fffff984 */ /* 0x000fe20000000800 */
[----:B------:R-:W-:Y:S01]  /*aa30*/  @!PT LDS RZ, [RZ] ;  /* 0x00000000fffff984 */ /* 0x000fe20000000800 */
[----:B------:R-:W-:Y:S01]  /*aa40*/  @!P3 LDGSTS.E.BYPASS.LTC128B.128 [R214+0xc800], desc[UR14][R228.64] ;  /* 0x0c800000e4d6bfae */ /* 0x000fe2000b981a0e */
[----:B------:R-:W-:Y:S02]  /*aa50*/  LOP3.LUT R132, R189, 0x200, R182, 0xf8, !PT ;  /* 0x00000200bd847812 */ /* 0x000fe400078ef8b6 */
[----:B------:R-:W-:Y:S03]  /*aa60*/  LOP3.LUT R3, R190, 0x8, RZ, 0xc0, !PT ;  /* 0x00000008be037812 */ /* 0x000fe600078ec0ff */
[----:B------:R-:W-:Y:S01]  /*aa70*/  @P3 STS.128 [R214+0xc800], RZ ;  /* 0x00c800ffd6003388 */ /* 0x000fe20000000c00 */
[----:B------:R-:W-:Y:S02]  /*aa80*/  LOP3.LUT R196, R135, 0x8, R188, 0x78, !PT ;  /* 0x0000000887c47812 */ /* 0x000fe400078e78bc */
        /* <DEDUP_REMOVED lines=10> */
[----:B------:R-:W-:Y:S04]  /*ab30*/  VIADD R191, R196, UR5 ;  /* 0x00000005c4bf7c36 */ /* 0x000fe80008000000 */
[----:B------:R-:W-:Y:S01]  /*ab40*/  @!PT LDS RZ, [RZ] ;  /* 0x00000000fffff984 */ /* 0x000fe20000000800 */
[----:B------:R-:W-:Y:S01]  /*ab50*/  @!PT LDS RZ, [RZ] ;  /* 0x00000000fffff984 */ /* 0x000fe20000000800 */
[----:B------:R-:W-:Y:S01]  /*ab60*/  @!PT LDS RZ, [RZ] ;  /* 0x00000000fffff984 */ /* 0x000fe20000000800 */
[----:B------:R-:W-:Y:S01]  /*ab70*/  @!P0 LDGSTS.E.BYPASS.LTC128B.128 [R214+0x10800], desc[UR14][R228.64+0x100] ;  /* 0x10800100e4d68fae */ /* 0x000fe2000b981a0e */
[--C-:B------:R-:W-:Y:S02]  /*ab80*/  IMAD.IADD R195, R180, 0x1, R197.reuse ;  /* 0x00000001b4c37824 */ /* 0x100fe400078e02c5 */
[C---:B------:R-:W-:Y:S03]  /*ab90*/  IMAD.IADD R194, R191.reuse, 0x1, R180 ;  /* 0x00000001bfc27824 */ /* 0x040fe600078e02b4 */
[----:B------:R-:W-:Y:S01]  /*aba0*/  @P0 STS.128 [R214+0x10800], RZ ;  /* 0x010800ffd6000388 */ /* 0x000fe20000000c00 */
[----:B------:R-:W-:Y:S02]  /*abb0*/  IMAD.IADD R193, R132, 0x1, R197 ;  /* 0x0000000184c17824 */ /* 0x000fe400078e02c5 */
        /* <DEDUP_REMOVED lines=50> */
[----:B------:R-:W4:Y:S01]  /*aee0*/  LDSM.16.M88.4 R132, [R191+0x6800] ;  /* 0x00680000bf84783b */ /* 0x000f220000000200 */
[C---:B-----5:R-:W-:Y:S05]  /*aef0*/  HMMA.16816.F32.BF16 R20, R136.reuse, R148, RZ ;  /* 0x000000948814723c */ /* 0x060fea00000418ff */
[----:B------:R-:W-:Y:S03]  /*af00*/  LDSM.16.M88.4 R144, [R191+0x7800] ;  /* 0x00780000bf90783b */ /* 0x000fe60000000200 */
[C---:B------:R-:W-:Y:S03]  /*af10*/  HMMA.16816.F32.BF16 R24, R136.reuse, R150, RZ ;  /* 0x000000968818723c */ /* 0x040fe600000418ff */
[----:B------:R-:W-:Y:S05]  /*af20*/  LDSM.16.M88.4 R148, [R192] ;  /* 0x00000000c094783b */ /* 0x000fea0000000200 */
[C---:B-1----:R-:W-:Y:S08]  /*af30*/  HMMA.16816.F32.BF16 R28, R136.reuse, R152, RZ ;  /* 0x00000098881c723c */ /* 0x042ff000000418ff */
[----:B--2---:R-:W-:Y:S01]  /*af40*/  HMMA.16816.F32.BF16 R32, R136, R154, RZ ;  /* 0x0000009a8820723c */ /* 0x004fe200000418ff */
[----:B------:R-:W1:Y:S06]  /*af50*/  LDSM.16.M88.4 R136, [R191+0x7000] ;  /* 0x00700000bf88783b */ /* 0x000e6c0000000200 */
[----:B------:R-:W2:Y:S01]  /*af60*/  LDSM.16.M88.4 R152, [R3+0x6000] ;  /* 0x006000000398783b */ /* 0x000ea20000000200 */
[C---:B------:R-:W-:Y:S08]  /*af70*/  HMMA.16816.F32.BF16 R4, R156.reuse, R160, R4 ;  /* 0x000000a09c04723c */ /* 0x040ff00000041804 */
[C---:B------:R-:W-:Y:S01]  /*af80*/  HMMA.16816.F32.BF16 R8, R156.reuse, R162, R8 ;  /* 0x000000a29c08723c */ /* 0x040fe20000041808 */
[----:B------:R-:W-:Y:S07]  /*af90*/  LDSM.16.M88.4 R160, [R3+0x7800] ;  /* 0x0078000003a0783b */ /* 0x000fee0000000200 */
        /* <DEDUP_REMOVED lines=13> */
[C---:B------:R-:W-:Y:S08]  /*b070*/  HMMA.16816.F32.BF16 R12, R172.reuse, R132, R12 ;  /* 0x00000084ac0c723c */ /* 0x040ff0000004180c */
[C---:B------:R-:W-:Y:S01]  /*b080*/  HMMA.16816.F32.BF16 R16, R172.reuse, R134, R16 ;  /* 0x00000086ac10723c */ /* 0x040fe20000041810 */
[----:B------:R-:W4:Y:S07]  /*b090*/  LDSM.16.M88.4 R132, [R196+UR5+0x8800] ;  /* 0x00880005c484783b */ /* 0x000f2e0008000200 */
[C---:B-1----:R-:W-:Y:S08]  /*b0a0*/  HMMA.16816.F32.BF16 R20, R172.reuse, R136, R20 ;  /* 0x00000088ac14723c */ /* 0x042ff00000041814 */
[C---:B------:R-:W-:Y:S01]  /*b0b0*/  HMMA.16816.F32.BF16 R24, R172.reuse, R138, R24 ;  /* 0x0000008aac18723c */ /* 0x040fe20000041818 */
[----:B------:R-:W1:Y:S07]  /*b0c0*/  LDSM.16.M88.4 R136, [R196+UR5+0x9000] ;  /* 0x00900005c488783b */ /* 0x000e6e0008000200 */
[C---:B------:R-:W-:Y:S08]  /*b0d0*/  HMMA.16816.F32.BF16 R28, R172.reuse, R144, R28 ;  /* 0x00000090ac1c723c */ /* 0x040ff0000004181c */
[----:B------:R-:W-:Y:S01]  /*b0e0*/  HMMA.16816.F32.BF16 R32, R172, R146, R32 ;  /* 0x00000092ac20723c */ /* 0x000fe20000041820 */
[----:B------:R-:W1:Y:S06]  /*b0f0*/  LDSM.16.M88.4 R144, [R196+UR5+0x9800] ;  /* 0x00980005c490783b */ /* 0x000e6c0008000200 */
[----:B------:R-:W1:Y:S01]  /*b100*/  LDSM.16.M88.4 R172, [R195+0x2000] ;  /* 0x00200000c3ac783b */ /* 0x000e620000000200 */
[C---:B--2---:R-:W-:Y:S08]  /*b110*/  HMMA.16816.F32.BF16 R4, R148.reuse, R152, R4 ;  /* 0x000000989404723c */ /* 0x044ff00000041804 */
[C---:B------:R-:W-:Y:S01]  /*b120*/  HMMA.16816.F32.BF16 R8, R148.reuse, R154, R8 ;  /* 0x0000009a9408723c */ /* 0x040fe20000041808 */
[----:B------:R-:W-:Y:S07]  /*b130*/  LDSM.16.M88.4 R152, [R194+0x9800] ;  /* 0x00980000c298783b */ /* 0x000fee0000000200 */
[C---:B---3--:R-:W-:Y:S08]  /*b140*/  HMMA.16816.F32.BF16 R12, R148.reuse, R140, R12 ;  /* 0x0000008c940c723c */ /* 0x048ff0000004180c */
[C---:B------:R-:W-:Y:S01]  /*b150*/  HMMA.16816.F32.BF16 R16, R148.reuse, R142, R16 ;  /* 0x0000008e9410723c */ /* 0x040fe20000041810 */
[----:B------:R-:W2:Y:S07]  /*b160*/  LDSM.16.M88.4 R140, [R194+0x8800] ;  /* 0x00880000c28c783b */ /* 0x000eae0000000200 */
[C---:B-----5:R-:W-:Y:S08]  /*b170*/  HMMA.16816.F32.BF16 R20, R148.reuse, R156, R20 ;  /* 0x0000009c9414723c */ /* 0x060ff00000041814 */
[C---:B------:R-:W-:Y:S01]  /*b180*/  HMMA.16816.F32.BF16 R24, R148.reuse, R158, R24 ;  /* 0x0000009e9418723c */ /* 0x040fe20000041818 */
[----:B------:R-:W-:Y:S07]  /*b190*/  LDSM.16.M88.4 R156, [R193+0x2000] ;  /* 0x00200000c19c783b */ /* 0x000fee0000000200 */
[C---:B------:R-:W-:Y:S08]  /*b1a0*/  HMMA.16816.F32.BF16 R28, R148.reuse, R160, R28 ;  /* 0x000000a0941c723c */ /* 0x040ff0000004181c */
[----:B------:R-:W-:Y:S01]  /*b1b0*/  HMMA.16816.F32.BF16 R32, R148, R162, R32 ;  /* 0x000000a29420723c */ /* 0x000fe20000041820 */
[----:B------:R-:W3:Y:S06]  /*b1c0*/  LDSM.16.M88.4 R148, [R194+0x9000] ;  /* 0x00900000c294783b */ /* 0x000eec0000000200 */
[----:B------:R-:W5:Y:S01]  /*b1d0*/  LDSM.16.M88.4 R160, [R191+0x8000] ;  /* 0x00800000bfa0783b */ /* 0x000f620000000200 */
[C---:B------:R-:W-:Y:S08]  /*b1e0*/  HMMA.16816.F32.BF16 R4, R164.reuse, R168, R4 ;  /* 0x000000a8a404723c */ /* 0x040ff00000041804 */
[C---:B------:R-:W-:Y:S01]  /*b1f0*/  HMMA.16816.F32.BF16 R8, R164.reuse, R170, R8 ;  /* 0x000000aaa408723c */ /* 0x040fe20000041808 */
[----:B------:R-:W-:Y:S07]  /*b200*/  LDSM.16.M88.4 R168, [R3+0x8000] ;  /* 0x0080000003a8783b */ /* 0x000fee0000000200 */
[C---:B----4-:R-:W-:Y:S08]  /*b210*/  HMMA.16816.F32.BF16 R12, R164.reuse, R132, R12 ;  /* 0x00000084a40c723c */ /* 0x050ff0000004180c */
[C---:B------:R-:W-:Y:S01]  /*b220*/  HMMA.16816.F32.BF16 R16, R164.reuse, R134, R16 ;  /* 0x00000086a410723c */ /* 0x040fe20000041810 */
[----:B------:R-:W4:Y:S07]  /*b230*/  LDSM.16.M88.4 R132, [R191+0x8800] ;  /* 0x00880000bf84783b */ /* 0x000f2e0000000200 */
[C---:B-1----:R-:W-:Y:S08]  /*b240*/  HMMA.16816.F32.BF16 R20, R164.reuse, R136, R20 ;  /* 0x00000088a414723c */ /* 0x042ff00000041814 */
[C---:B------:R-:W-:Y:S01]  /*b250*/  HMMA.16816.F32.BF16 R24, R164.reuse, R138, R24 ;  /* 0x0000008aa418723c */ /* 0x040fe20000041818 */
[----:B------:R-:W1:Y:S07]  /*b260*/  LDSM.16.M88.4 R136, [R191+0x9000] ;  /* 0x00900000bf88783b */ /* 0x000e6e0000000200 */
[C---:B------:R-:W-:Y:S08]  /*b270*/  HMMA.16816.F32.BF16 R28, R164.reuse, R144, R28 ;  /* 0x00000090a41c723c */ /* 0x040ff0000004181c */
[----:B------:R-:W-:Y:S01]  /*b280*/  HMMA.16816.F32.BF16 R32, R164, R146, R32 ;  /* 0x00000092a420723c */ /* 0x000fe20000041820 */
[----:B------:R-:W1:Y:S06]  /*b290*/  LDSM.16.M88.4 R144, [R191+0x9800] ;  /* 0x00980000bf90783b */ /* 0x000e6c0000000200 */
[----:B------:R-:W1:Y:S01]  /*b2a0*/  LDSM.16.M88.4 R164, [R192+0x2000] ;  /* 0x00200000c0a4783b */ /* 0x000e620000000200 */
        /* <DEDUP_REMOVED lines=11> */
[----:B------:R-:W3:Y:S06]  /*b360*/  LDSM.16.M88.4 R152, [R3+0x9800] ;  /* 0x009800000398783b */ /* 0x000eec0000000200 */
[----:B------:R-:W-:Y:S01]  /*b370*/  LDSM.16.M88.4 R172, [R196+UR5+0xa000] ;  /* 0x00a00005c4ac783b */ /* 0x000fe20008000200 */
[C---:B-----5:R-:W-:Y:S08]  /*b380*/  HMMA.16816.F32.BF16 R4, R156.reuse, R160, R4 ;  /* 0x000000a09c04723c */ /* 0x060ff00000041804 */
[C---:B------:R-:W-:Y:S01]  /*b390*/  HMMA.16816.F32.BF16 R8, R156.reuse, R162, R8 ;  /* 0x000000a29c08723c */ /* 0x040fe20000041808 */
[----:B------:R-:W5:Y:S07]  /*b3a0*/  LDSM.16.M88.4 R160, [R197+0x4000] ;  /* 0x00400000c5a0783b */ /* 0x000f6e0000000200 */
[C---:B----4-:R-:W-:Y:S08]  /*b3b0*/  HMMA.16816.F32.BF16 R12, R156.reuse, R132, R12 ;  /* 0x000000849c0c723c */ /* 0x050ff0000004180c */
        /* <DEDUP_REMOVED lines=21> */
[----:B------:R-:W-:Y:S01]  /*b510*/  LDSM.16.M88.4 R164, [R193+0x4000] ;  /* 0x00400000c1a4783b */ /* 0x000fe20000000200 */
[C---:B-----5:R-:W-:Y:S08]  /*b520*/  HMMA.16816.F32.BF16 R4, R160.reuse, R172, R4 ;  /* 0x000000aca004723c */ /* 0x060ff00000041804 */
[C---:B------:R-:W-:Y:S01]  /*b530*/  HMMA.16816.F32.BF16 R8, R160.reuse, R174, R8 ;  /* 0x000000aea008723c */ /* 0x040fe20000041808 */
[----:B------:R-:W5:Y:S07]  /*b540*/  LDSM.16.M88.4 R172, [R191+0xa000] ;  /* 0x00a00000bfac783b */ /* 0x000f6e0000000200 */
        /* <DEDUP_REMOVED lines=9> */
[----:B------:R3:W1:Y:S01]  /*b5e0*/  LDSM.16.M88.4 R160, [R192+0x4000] ;  /* 0x00400000c0a0783b */ /* 0x0006620000000200 */
[C---:B------:R-:W-:Y:S08]  /*b5f0*/  HMMA.16816.F32.BF16 R4, R156.reuse, R168, R4 ;  /* 0x000000a89c04723c */ /* 0x040ff00000041804 */
[C---:B------:R-:W-:Y:S08]  /*b600*/  HMMA.16816.F32.BF16 R8, R156.reuse, R170, R8 ;  /* 0x000000aa9c08723c */ /* 0x040ff00000041808 */
[C---:B--2---:R-:W-:Y:S03]  /*b610*/  HMMA.16816.F32.BF16 R12, R156.reuse, R140, R12 ;  /* 0x0000008c9c0c723c */ /* 0x044fe6000004180c */
[----:B---3--:R-:W-:Y:S05]  /*b620*/  IMAD R192, R215, 0x40, R203 ;  /* 0x00000040d7c07824 */ /* 0x008fea00078e02cb */
[C---:B------:R-:W-:Y:S03]  /*b630*/  HMMA.16816.F32.BF16 R16, R156.reuse, R142, R16 ;  /* 0x0000008e9c10723c */ /* 0x040fe60000041810 */
[-C--:B------:R-:W-:Y:S01]  /*b640*/  ISETP.GT.AND P5, PT, R207, R192.reuse, PT ;  /* 0x000000c0cf00720c */ /* 0x080fe20003fa4270 */
[----:B------:R-:W-:Y:S01]  /*b650*/  VIADD R237, R192, 0x8 ;  /* 0x00000008c0ed7836 */ /* 0x000fe20000000000 */
[----:B------:R-:W-:Y:S01]  /*b660*/  ISETP.GT.AND P6, PT, R202, R192, PT ;  /* 0x000000c0ca00720c */ /* 0x000fe20003fc4270 */
[----:B------:R-:W-:Y:S02]  /*b670*/  VIADD R236, R192, 0x9 ;  /* 0x00000009c0ec7836 */ /* 0x000fe40000000000 */
[C---:B------:R-:W-:Y:S08]  /*b680*/  HMMA.16816.F32.BF16 R20, R156.reuse, R148, R20 ;  /* 0x000000949c14723c */ /* 0x040ff00000041814 */
[C---:B------:R-:W-:Y:S08]  /*b690*/  HMMA.16816.F32.BF16 R24, R156.reuse, R150, R24 ;  /* 0x000000969c18723c */ /* 0x040ff00000041818 */
[C---:B------:R-:W-:Y:S08]  /*b6a0*/  HMMA.16816.F32.BF16 R28, R156.reuse, R152, R28 ;  /* 0x000000989c1c723c */ /* 0x040ff0000004181c */
[----:B------:R-:W-:Y:S08]  /*b6b0*/  HMMA.16816.F32.BF16 R32, R156, R154, R32 ;  /* 0x0000009a9c20723c */ /* 0x000ff00000041820 */
[C---:B-----5:R-:W-:Y:S08]  /*b6c0*/  HMMA.16816.F32.BF16 R4, R164.reuse, R172, R4 ;  /* 0x000000aca404723c */ /* 0x060ff00000041804 */
[C---:B------:R-:W-:Y:S08]  /*b6d0*/  HMMA.16816.F32.BF16 R8, R164.reuse, R174, R8 ;  /* 0x000000aea408723c */ /* 0x040ff00000041808 */
[C---:B----4-:R-:W-:Y:S08]  /*b6e0*/  HMMA.16816.F32.BF16 R12, R164.reuse, R132, R12 ;  /* 0x00000084a40c723c */ /* 0x050ff0000004180c */
[C---:B------:R-:W-:Y:S01]  /*b6f0*/  HMMA.16816.F32.BF16 R16, R164.reuse, R134, R16 ;  /* 0x00000086a410723c */ /* 0x040fe20000041810 */
[----:B------:R-:W2:Y:S07]  /*b700*/  LDSM.16.M88.4 R132, [R3+0xa800] ;  /* 0x00a800000384783b */ /* 0x000eae0000000200 */
[C---:B-1----:R-:W-:Y:S08]  /*b710*/  HMMA.16816.F32.BF16 R20, R164.reuse, R136, R20 ;  /* 0x00000088a414723c */ /* 0x042ff00000041814 */
[C---:B------:R-:W-:Y:S01]  /*b720*/  HMMA.16816.F32.BF16 R24, R164.reuse, R138, R24 ;  /* 0x0000008aa418723c */ /* 0x040fe20000041818 */
[----:B------:R-:W1:Y:S07]  /*b730*/  LDSM.16.M88.4 R136, [R3+0xb000] ;  /* 0x00b000000388783b */ /* 0x000e6e0000000200 */
        /* <DEDUP_REMOVED lines=8> */
[----:B------:R-:W-:Y:S01]  /*b7c0*/  FMUL.FTZ R227, R6, UR6 ;  /* 0x0000000606e37c20 */ /* 0x000fe20008410000 */
[C---:B------:R-:W-:Y:S01]  /*b7d0*/  VIADD R5, R192.reuse, 0x29 ;  /* 0x00000029c0057836 */ /* 0x040fe20000000000 */
[C---:B------:R-:W-:Y:S01]  /*b7e0*/  HMMA.16816.F32.BF16 R16, R160.reuse, R134, R16 ;  /* 0x00000086a010723c */ /* 0x040fe20000041810 */
[----:B------:R-:W2:Y:S02]  /*b7f0*/  MUFU.TANH R222, R222 ;  /* 0x000000de00de7308 */ /* 0x000ea40000002400 */
[----:B------:R-:W-:Y:S02]  /*b800*/  VIADD R134, R192, 0x1 ;  /* 0x00000001c0867836 */ /* 0x000fe40000000000 */
[----:B------:R-:W-:Y:S01]  /*b810*/  FMUL.FTZ R133, R8, UR6 ;  /* 0x0000000608857c20 */ /* 0x000fe20008410000 */
[----:B------:R-:W-:Y:S01]  /*b820*/  FMUL.FTZ R232, R10, UR6 ;  /* 0x000000060ae87c20 */ /* 0x000fe20008410000 */
[----:B------:R-:W-:Y:S01]  /*b830*/  FMUL.FTZ R233, R11, UR6 ;  /* 0x000000060be97c20 */ /* 0x000fe20008410000 */
[----:B------:R-:W-:Y:S01]  /*b840*/  FMUL.FTZ R231, R9, UR6 ;  /* 0x0000000609e77c20 */ /* 0x000fe20008410000 */
[-C--:B------:R-:W-:Y:S02]  /*b850*/  ISETP.GT.AND P4, PT, R207, R134.reuse, PT ;  /* 0x00000086cf00720c */ /* 0x080fe40003f84270 */
[----:B------:R-:W3:Y:S01]  /*b860*/  MUFU.TANH R224, R224 ;  /* 0x000000e000e07308 */ /* 0x000ee20000002400 */
[C---:B-1----:R-:W-:Y:S03]  /*b870*/  HMMA.16816.F32.BF16 R20, R160.reuse, R136, R20 ;  /* 0x00000088a014723c */ /* 0x042fe60000041814 */
[----:B------:R-:W-:Y:S01]  /*b880*/  FMUL.FTZ R226, R12, UR6 ;  /* 0x000000060ce27c20 */ /* 0x000fe20008410000 */
[----:B------:R-:W-:Y:S01]  /*b890*/  FMUL.FTZ R235, R15, UR6 ;  /* 0x000000060feb7c20 */ /* 0x000fe20008410000 */
[----:B------:R-:W-:Y:S01]  /*b8a0*/  FMUL.FTZ R229, R13, UR6 ;  /* 0x000000060de57c20 */ /* 0x000fe20008410000 */
[----:B------:R-:W-:Y:S03]  /*b8b0*/  FMUL.FTZ R230, R14, UR6 ;  /* 0x000000060ee67c20 */ /* 0x000fe60008410000 */
[----:B------:R-:W1:Y:S01]  /*b8c0*/  MUFU.TANH R133, R133 ;  /* 0x0000008500857308 */ /* 0x000e620000002400 */
[C---:B------:R-:W-:Y:S03]  /*b8d0*/  HMMA.16816.F32.BF16 R24, R160.reuse, R138, R24 ;  /* 0x0000008aa018723c */ /* 0x040fe60000041818 */
[----:B--2---:R-:W-:Y:S01]  /*b8e0*/  FSEL R244, R222, -INF , !P5 ;  /* 0xff800000def47808 */ /* 0x004fe20006800000 */
[----:B------:R-:W-:Y:S01]  /*b8f0*/  FMUL.FTZ R240, R17, UR6 ;  /* 0x0000000611f07c20 */ /* 0x000fe20008410000 */
[----:B------:R-:W-:Y:S01]  /*b900*/  ISETP.GT.AND P5, PT, R202, R134, PT ;  /* 0x00000086ca00720c */ /* 0x000fe20003fa4270 */
[----:B------:R-:W-:Y:S03]  /*b910*/  FMUL.FTZ R239, R18, UR6 ;  /* 0x0000000612ef7c20 */ /* 0x000fe60008410000 */
[----:B------:R-:W-:Y:S01]  /*b920*/  MUFU.TANH R232, R232 ;  /* 0x000000e800e87308 */ /* 0x000fe20000002400 */
[----:B------:R-:W-:Y:S01]  /*b930*/  FMUL.FTZ R234, R16, UR6 ;  /* 0x0000000610ea7c20 */ /* 0x000fe20008410000 */
[----:B---3--:R-:W-:Y:S01]  /*b940*/  FSEL R250, R224, -INF , !P4 ;  /* 0xff800000e0fa7808 */ /* 0x008fe20006000000 */
[----:B------:R-:W-:Y:S01]  /*b950*/  FMUL.FTZ R238, R19, UR6 ;  /* 0x0000000613ee7c20 */ /* 0x000fe20008410000 */
[----:B------:R-:W-:Y:S01]  /*b960*/  ISETP.GT.AND P4, PT, R207, R237, PT ;  /* 0x000000edcf00720c */ /* 0x000fe20003f84270 */
[----:B------:R-:W-:Y:S01]  /*b970*/  FMUL.FTZ R241, R21, UR6 ;  /* 0x0000000615f17c20 */ /* 0x000fe20008410000 */
[----:B------:R-:W-:Y:S04]  /*b980*/  FMUL.FTZ R243, R22, UR6 ;  /* 0x0000000616f37c20 */ /* 0x000fe80008410000 */
[----:B------:R-:W2:Y:S01]  /*b990*/  MUFU.TANH R233, R233 ;  /* 0x000000e900e97308 */ /* 0x000ea20000002400 */
[----:B-1----:R-:W-:Y:S02]  /*b9a0*/  FSEL R248, R133, -INF , !P4 ;  /* 0xff80000085f87808 */ /* 0x002fe40006000000 */
[----:B------:R-:W-:Y:S01]  /*b9b0*/  ISETP.GT.AND P4, PT, R202, R236, PT ;  /* 0x000000ecca00720c */ /* 0x000fe20003f84270 */
[----:B------:R-:W-:Y:S01]  /*b9c0*/  FMUL.FTZ R252, R26, UR6 ;  /* 0x000000061afc7c20 */ /* 0x000fe20008410000 */
[----:B------:R-:W-:Y:S05]  /*b9d0*/  FMUL.FTZ R27, R27, UR6 ;  /* 0x000000061b1b7c20 */ /* 0x000fea0008410000 */
[----:B------:R-:W1:Y:S10]  /*b9e0*/  MUFU.TANH R228, R228 ;  /* 0x000000e400e47308 */ /* 0x000e740000002400 */
[----:B------:R-:W3:Y:S01]  /*b9f0*/  MUFU.TANH R227, R227 ;  /* 0x000000e300e37308 */ /* 0x000ee20000002400 */
[----:B--2---:R-:W-:Y:S02]  /*ba00*/  FSEL R233, R233, -INF , !P4 ;  /* 0xff800000e9e97808 */ /* 0x004fe40006000000 */
[----:B------:R-:W-:Y:S07]  /*ba10*/  ISETP.GE.AND P4, PT, R134, R205, PT ;  /* 0x000000cd8600720c */ /* 0x000fee0003f86270 */
[----:B------:R2:W-:Y:S01]  /*ba20*/  MUFU.TANH R222, R240 ;  /* 0x000000f000de7308 */ /* 0x0005e20000002400 */
[----:B-1----:R-:W-:Y:S02]  /*ba30*/  FSEL R228, R228, -INF , !P5 ;  /* 0xff800000e4e47808 */ /* 0x002fe40006800000 */
[----:B------:R-:W-:Y:S02]  /*ba40*/  ISETP.GT.AND P5, PT, R202, R237, PT ;  /* 0x000000edca00720c */ /* 0x000fe40003fa4270 */
[----:B------:R-:W-:Y:S02]  /*ba50*/  FSEL R7, R228, -INF , !P4 ;  /* 0xff800000e4077808 */ /* 0x000fe40006000000 */
[----:B------:R-:W-:Y:S03]  /*ba60*/  FSEL R232, R232, -INF , !P5 ;  /* 0xff800000e8e87808 */ /* 0x000fe60006800000 */
[----:B------:R-:W1:Y:S01]  /*ba70*/  MUFU.TANH R231, R231 ;  /* 0x000000e700e77308 */ /* 0x000e620000002400 */
[----:B------:R-:W-:Y:S02]  /*ba80*/  ISETP.GE.AND P5, PT, R134, R206, PT ;  /* 0x000000ce8600720c */ /* 0x000fe40003fa6270 */
[----:B---3--:R-:W-:Y:S01]  /*ba90*/  FSEL R246, R227, -INF , !P6 ;  /* 0xff800000e3f67808 */ /* 0x008fe20007000000 */
[----:B------:R-:W3:Y:S01]  /*baa0*/  LDSM.16.M88.4 R132, [R3+0xb800] ;  /* 0x00b800000384783b */ /* 0x000ee20000000200 */
[C---:B------:R-:W-:Y:S01]  /*bab0*/  ISETP.GT.AND P6, PT, R207.reuse, R236, PT ;  /* 0x000000eccf00720c */ /* 0x040fe20003fc4270 */
[----:B------:R-:W-:Y:S04]  /*bac0*/  DEPBAR.LE SB0, 0x0 ;  /* 0x000080000000791a */ /* 0x000fe80000000000 */
[----:B------:R-:W-:Y:S01]  /*bad0*/  FSEL R250, R250, -INF , !P5 ;  /* 0xff800000fafa7808 */ /* 0x000fe20006800000 */
[----:B------:R-:W-:Y:S01]  /*bae0*/  BAR.SYNC.DEFER_BLOCKING 0x0 ;  /* 0x0000000000007b1d */ /* 0x000fe20000010000 */
[----:B--2---:R-:W-:Y:S02]  /*baf0*/  VIADD R240, R192, 0x10 ;  /* 0x00000010c0f07836 */ /* 0x004fe40000000000 */
[----:B------:R-:W-:Y:S03]  /*bb00*/  FMUL.FTZ R227, R20, UR6 ;  /* 0x0000000614e37c20 */ /* 0x000fe60008410000 */
[----:B------:R-:W-:Y:S02]  /*bb10*/  ISETP.GT.AND P5, PT, R207, R240, PT ;  /* 0x000000f0cf00720c */ /* 0x000fe40003fa4270 */
[----:B-1----:R-:W-:Y:S02]  /*bb20*/  FSEL R231, R231, -INF , !P6 ;  /* 0xff800000e7e77808 */ /* 0x002fe40007000000 */
[----:B------:R-:W-:Y:S02]  /*bb30*/  ISETP.GE.AND P6, PT, R192, R206, PT ;  /* 0x000000cec000720c */ /* 0x000fe40003fc6270 */
[----:B------:R-:W-:Y:S02]  /*bb40*/  ISETP.GT.AND P4, PT, R202, R240, PT ;  /* 0x000000f0ca00720c */ /* 0x000fe40003f84270 */
[----:B------:R-:W-:Y:S02]  /*bb50*/  FSEL R244, R244, -INF , !P6 ;  /* 0xff800000f4f47808 */ /* 0x000fe40007000000 */
[----:B------:R-:W-:Y:S04]  /*bb60*/  ISETP.GE.AND P6, PT, R192, R205, PT ;  /* 0x000000cdc000720c */ /* 0x000fe80003fc6270 */
[----:B------:R-:W-:Y:S01]  /*bb70*/  FSEL R246, R246, -INF , !P6 ;  /* 0xff800000f6f67808 */ /* 0x000fe20007000000 */
[C---:B---3--:R-:W-:Y:S01]  /*bb80*/  HMMA.16816.F32.BF16 R28, R160.reuse, R132, R28 ;  /* 0x00000084a01c723c */ /* 0x048fe2000004181c */
[----:B------:R1:W-:Y:S07]  /*bb90*/  MUFU.TANH R224, R239 ;  /* 0x000000ef00e07308 */ /* 0x0003ee0000002400 */
[----:B------:R-:W-:Y:S03]  /*bba0*/  HMMA.16816.F32.BF16 R32, R160, R134, R32 ;  /* 0x00000086a020723c */ /* 0x000fe60000041820 */
[----:B------:R-:W2:Y:S01]  /*bbb0*/  MUFU.TANH R226, R226 ;  /* 0x000000e200e27308 */ /* 0x000ea20000002400 */
[C---:B------:R-:W-:Y:S09]  /*bbc0*/  VIADD R134, R192.reuse, 0x28 ;  /* 0x00000028c0867836 */ /* 0x040ff20000000000 */
[----:B------:R-:W3:Y:S01]  /*bbd0*/  MUFU.TANH R235, R235 ;  /* 0x000000eb00eb7308 */ /* 0x000ee20000002400 */
[----:B-1----:R-:W-:Y:S02]  /*bbe0*/  VIADD R239, R192, 0x11 ;  /* 0x00000011c0ef7836 */ /* 0x002fe40000000000 */
[----:B------:R-:W-:Y:S01]  /*bbf0*/  FMUL.FTZ R30, R30, UR6 ;  /* 0x000000061e1e7c20 */ /* 0x000fe20008410000 */
[----:B------:R-:W-:Y:S02]  /*bc00*/  FMUL.FTZ R31, R31, UR6 ;  /* 0x000000061f1f7c20 */ /* 0x000fe40008410000 */
[-C--:B------:R-:W-:Y:S04]  /*bc10*/  ISETP.GT.AND P6, PT, R207, R239.reuse, PT ;  /* 0x000000efcf00720c */ /* 0x080fe80003fc4270 */
[----:B------:R-:W1:Y:S01]  /*bc20*/  MUFU.TANH R229, R229 ;  /* 0x000000e500e57308 */ /* 0x000e620000002400 */
[----:B--2---:R-:W-:Y:S01]  /*bc30*/  FSEL R228, R226, -INF , !P5 ;  /* 0xff800000e2e47808 */ /* 0x004fe20006800000 */
[----:B------:R-:W-:Y:S01]  /*bc40*/  FMUL.FTZ R9, R32, UR6 ;  /* 0x0000000620097c20 */ /* 0x000fe20008410000 */
[----:B------:R-:W-:Y:S01]  /*bc50*/  ISETP.GT.AND P5, PT, R202, R239, PT ;  /* 0x000000efca00720c */ /* 0x000fe20003fa4270 */
[----:B------:R-:W-:Y:S02]  /*bc60*/  VIADD R32, R192, 0x31 ;  /* 0x00000031c0207836 */ /* 0x000fe40000000000 */
[----:B------:R-:W-:Y:S04]  /*bc70*/  FMUL.FTZ R33, R33, UR6 ;  /* 0x0000000621217c20 */ /* 0x000fe80008410000 */
[----:B------:R-:W2:Y:S01]  /*bc80*/  MUFU.TANH R230, R230 ;  /* 0x000000e600e67308 */ /* 0x000ea20000002400 */
[----:B---3--:R-:W-:Y:S02]  /*bc90*/  FSEL R245, R235, -INF , !P5 ;  /* 0xff800000ebf57808 */ /* 0x008fe40006800000 */
[-C--:B------:R-:W-:Y:S04]  /*bca0*/  ISETP.GE.AND P5, PT, R236, R206.reuse, PT ;  /* 0x000000ceec00720c */ /* 0x080fe80003fa6270 */
[----:B------:R-:W-:Y:S03]  /*bcb0*/  FSEL R242, R231, -INF , !P5 ;  /* 0xff800000e7f27808 */ /* 0x000fe60006800000 */
[----:B------:R3:W-:Y:S01]  /*bcc0*/  MUFU.TANH R226, R241 ;  /* 0x000000f100e27308 */ /* 0x0007e20000002400 */
[----:B-1----:R-:W-:Y:S01]  /*bcd0*/  FSEL R229, R229, -INF , !P6 ;  /* 0xff800000e5e57808 */ /* 0x002fe20007000000 */
[----:B------:R-:W-:Y:S01]  /*bce0*/  FMUL.FTZ R231, R24, UR6 ;  /* 0x0000000618e77c20 */ /* 0x000fe20008410000 */
[C---:B------:R-:W-:Y:S04]  /*bcf0*/  ISETP.GE.AND P6, PT, R237.reuse, R206, PT ;  /* 0x000000ceed00720c */ /* 0x040fe80003fc6270 */
[----:B------:R-:W-:Y:S03]  /*bd00*/  FSEL R248, R248, -INF , !P6 ;  /* 0xff800000f8f87808 */ /* 0x000fe60007000000 */
[----:B------:R-:W1:Y:S01]  /*bd10*/  MUFU.TANH R234, R234 ;  /* 0x000000ea00ea7308 */ /* 0x000e620000002400 */
[----:B--2---:R-:W-:Y:S02]  /*bd20*/  FSEL R230, R230, -INF , !P4 ;  /* 0xff800000e6e67808 */ /* 0x004fe40006000000 */
[-C--:B------:R-:W-:Y:S01]  /*bd30*/  ISETP.GE.AND P4, PT, R237, R205.reuse, PT ;  /* 0x000000cded00720c */ /* 0x080fe20003f86270 */
[----:B------:R-:W-:Y:S01]  /*bd40*/  VIADD R237, R192, 0x18 ;  /* 0x00000018c0ed7836 */ /* 0x000fe20000000000 */
[----:B------:R-:W-:Y:S01]  /*bd50*/  ISETP.GE.AND P6, PT, R236, R205, PT ;  /* 0x000000cdec00720c */ /* 0x000fe20003fc6270 */
[----:B------:R-:W-:Y:S01]  /*bd60*/  VIADD R236, R192, 0x19 ;  /* 0x00000019c0ec7836 */ /* 0x000fe20000000000 */
[----:B------:R-:W-:Y:S03]  /*bd70*/  FSEL R251, R232, -INF , !P4 ;  /* 0xff800000e8fb7808 */ /* 0x000fe60006000000 */
[----:B------:R2:W-:Y:S01]  /*bd80*/  MUFU.TANH R235, R243 ;  /* 0x000000f300eb7308 */ /* 0x0005e20000002400 */
[-C--:B------:R-:W-:Y:S01]  /*bd90*/  ISETP.GT.AND P5, PT, R207, R237.reuse, PT ;  /* 0x000000edcf00720c */ /* 0x080fe20003fa4270 */
[----:B---3--:R-:W-:Y:S01]  /*bda0*/  FMUL.FTZ R241, R23, UR6 ;  /* 0x0000000617f17c20 */ /* 0x008fe20008410000 */
[-C--:B------:R-:W-:Y:S02]  /*bdb0*/  ISETP.GT.AND P4, PT, R207, R236.reuse, PT ;  /* 0x000000eccf00720c */ /* 0x080fe40003f84270 */
[----:B------:R-:W-:Y:S01]  /*bdc0*/  FSEL R249, R233, -INF , !P6 ;  /* 0xff800000e9f97808 */ /* 0x000fe20007000000 */
[----:B------:R-:W-:Y:S01]  /*bdd0*/  VIADD R233, R192, 0x20 ;  /* 0x00000020c0e97836 */ /* 0x000fe20000000000 */
[----:B------:R-:W-:Y:S03]  /*bde0*/  FSEL R222, R222, -INF , !P4 ;  /* 0xff800000dede7808 */ /* 0x000fe60006000000 */
[----:B------:R-:W3:Y:S01]  /*bdf0*/  MUFU.TANH R238, R238 ;  /* 0x000000ee00ee7308 */ /* 0x000ee20000002400 */
[----:B------:R-:W-:Y:S02]  /*be00*/  ISETP.GT.AND P6, PT, R202, R237, PT ;  /* 0x000000edca00720c */ /* 0x000fe40003fc4270 */
[----:B-1----:R-:W-:Y:S02]  /*be10*/  FSEL R234, R234, -INF , !P5 ;  /* 0xff800000eaea7808 */ /* 0x002fe40006800000 */
[----:B------:R-:W-:Y:S02]  /*be20*/  ISETP.GT.AND P5, PT, R202, R236, PT ;  /* 0x000000ecca00720c */ /* 0x000fe40003fa4270 */
[-C--:B------:R-:W-:Y:S03]  /*be30*/  ISETP.GE.AND P4, PT, R240, R206.reuse, PT ;  /* 0x000000cef000720c */ /* 0x080fe60003f86270 */
[----:B------:R-:W1:Y:S01]  /*be40*/  MUFU.TANH R227, R227 ;  /* 0x000000e300e37308 */ /* 0x000e620000002400 */
[----:B------:R-:W-:Y:S01]  /*be50*/  FSEL R224, R224, -INF , !P6 ;  /* 0xff800000e0e07808 */ /* 0x000fe20007000000 */
[----:B--2---:R-:W-:Y:S01]  /*be60*/  FMUL.FTZ R243, R25, UR6 ;  /* 0x0000000619f37c20 */ /* 0x004fe20008410000 */
[-C--:B------:R-:W-:Y:S04]  /*be70*/  ISETP.GE.AND P6, PT, R240, R205.reuse, PT ;  /* 0x000000cdf000720c */ /* 0x080fe80003fc6270 */
[----:B------:R-:W-:Y:S03]  /*be80*/  FSEL R247, R230, -INF , !P6 ;  /* 0xff800000e6f77808 */ /* 0x000fe60007000000 */
[----:B------:R-:W2:Y:S01]  /*be90*/  MUFU.TANH R241, R241 ;  /* 0x000000f100f17308 */ /* 0x000ea20000002400 */
[----:B------:R-:W-:Y:S01]  /*bea0*/  FMUL.FTZ R230, R29, UR6 ;  /* 0x000000061de67c20 */ /* 0x000fe20008410000 */
[----:B---3--:R-:W-:Y:S02]  /*beb0*/  FSEL R232, R238, -INF , !P5 ;  /* 0xff800000eee87808 */ /* 0x008fe40006800000 */
[C---:B------:R-:W-:Y:S02]  /*bec0*/  ISETP.GE.AND P5, PT, R239.reuse, R206, PT ;  /* 0x000000ceef00720c */ /* 0x040fe40003fa6270 */
[----:B------:R-:W-:Y:S01]  /*bed0*/  FSEL R238, R228, -INF , !P4 ;  /* 0xff800000e4ee7808 */ /* 0x000fe20006000000 */
[----:B------:R-:W-:Y:S01]  /*bee0*/  VIADD R228, R192, 0x21 ;  /* 0x00000021c0e47836 */ /* 0x000fe20000000000 */
[----:B------:R-:W-:Y:S02]  /*bef0*/  ISETP.GE.AND P4, PT, R239, R205, PT ;  /* 0x000000cdef00720c */ /* 0x000fe40003f86270 */
[----:B------:R-:W3:Y:S01]  /*bf00*/  MUFU.TANH R133, R243 ;  /* 0x000000f300857308 */ /* 0x000ee20000002400 */
[----:B------:R-:W-:Y:S02]  /*bf10*/  FSEL R240, R229, -INF , !P5 ;  /* 0xff800000e5f07808 */ /* 0x000fe40006800000 */
[-C--:B------:R-:W-:Y:S02]  /*bf20*/  ISETP.GT.AND P5, PT, R207, R233.reuse, PT ;  /* 0x000000e9cf00720c */ /* 0x080fe40003fa4270 */
[----:B------:R-:W-:Y:S02]  /*bf30*/  FSEL R245, R245, -INF , !P4 ;  /* 0xff800000f5f57808 */ /* 0x000fe40006000000 */
[-C--:B------:R-:W-:Y:S03]  /*bf40*/  ISETP.GT.AND P6, PT, R207, R228.reuse, PT ;  /* 0x000000e4cf00720c */ /* 0x080fe60003fc4270 */
[----:B------:R4:W5:Y:S01]  /*bf50*/  MUFU.TANH R239, R252 ;  /* 0x000000fc00ef7308 */ /* 0x0009620000002400 */
[C---:B------:R-:W-:Y:S02]  /*bf60*/  ISETP.GT.AND P4, PT, R202.reuse, R233, PT ;  /* 0x000000e9ca00720c */ /* 0x040fe40003f84270 */
[----:B-1----:R-:W-:Y:S02]  /*bf70*/  FSEL R227, R227, -INF , !P5 ;  /* 0xff800000e3e37808 */ /* 0x002fe40006800000 */
[----:B------:R-:W-:Y:S02]  /*bf80*/  ISETP.GT.AND P5, PT, R202, R228, PT ;  /* 0x000000e4ca00720c */ /* 0x000fe40003fa4270 */
[----:B------:R-:W-:Y:S03]  /*bf90*/  FSEL R226, R226, -INF , !P6 ;  /* 0xff800000e2e27808 */ /* 0x000fe60007000000 */
[----:B------:R-:W1:Y:S01]  /*bfa0*/  MUFU.TANH R231, R231 ;  /* 0x000000e700e77308 */ /* 0x000e620000002400 */
[----:B------:R-:W-:Y:S02]  /*bfb0*/  FSEL R235, R235, -INF , !P4 ;  /* 0xff800000ebeb7808 */ /* 0x000fe40006000000 */
[CC--:B------:R-:W-:Y:S02]  /*bfc0*/  ISETP.GE.AND P6, PT, R237.reuse, R206.reuse, PT ;  /* 0x000000ceed00720c */ /* 0x0c0fe40003fc6270 */
[-C--:B------:R-:W-:Y:S02]  /*bfd0*/  ISETP.GE.AND P4, PT, R237, R205.reuse, PT ;  /* 0x000000cded00720c */ /* 0x080fe40003f86270 */
[----:B--2---:R-:W-:Y:S03]  /*bfe0*/  FSEL R237, R241, -INF , !P5 ;  /* 0xff800000f1ed7808 */ /* 0x004fe60006800000 */
[----:B------:R-:W2:Y:S01]  /*bff0*/  MUFU.TANH R229, R27 ;  /* 0x0000001b00e57308 */ /* 0x000ea20000002400 */
[----:B------:R-:W-:Y:S01]  /*c000*/  ISETP.GE.AND P5, PT, R236, R206, PT ;  /* 0x000000ceec00720c */ /* 0x000fe20003fa6270 */
[----:B----4-:R-:W-:Y:S01]  /*c010*/  FMUL.FTZ R252, R28, UR6 ;  /* 0x000000061cfc7c20 */ /* 0x010fe20008410000 */
[----:B------:R-:W-:Y:S02]  /*c020*/  FSEL R234, R234, -INF , !P6 ;  /* 0xff800000eaea7808 */ /* 0x000fe40007000000 */
[----:B------:R-:W-:Y:S02]  /*c030*/  ISETP.GE.AND P6, PT, R236, R205, PT ;  /* 0x000000cdec00720c */ /* 0x000fe40003fc6270 */
[----:B------:R-:W-:Y:S03]  /*c040*/  FSEL R236, R222, -INF , !P5 ;  /* 0xff800000deec7808 */ /* 0x000fe60006800000 */
[----:B------:R-:W4:Y:S01]  /*c050*/  MUFU.TANH R6, R230 ;  /* 0x000000e600067308 */ /* 0x000f220000002400 */
[----:B------:R-:W-:Y:S02]  /*c060*/  FSEL R243, R224, -INF , !P4 ;  /* 0xff800000e0f37808 */ /* 0x000fe40006000000 */
[----:B------:R-:W-:Y:S02]  /*c070*/  ISETP.GT.AND P4, PT, R207, R5, PT ;  /* 0x00000005cf00720c */ /* 0x000fe40003f84270 */
[----:B------:R-:W-:Y:S02]  /*c080*/  FSEL R241, R232, -INF , !P6 ;  /* 0xff800000e8f17808 */ /* 0x000fe40007000000 */
[----:B---3--:R-:W-:Y:S03]  /*c090*/  FSEL R224, R133, -INF , !P4 ;  /* 0xff80000085e07808 */ /* 0x008fe60006000000 */
[----:B------:R-:W3:Y:S01]  /*c0a0*/  MUFU.TANH R222, R30 ;  /* 0x0000001e00de7308 */ /* 0x000ee20000002400 */
[----:B------:R-:W-:Y:S02]  /*c0b0*/  ISETP.GT.AND P6, PT, R202, R134, PT ;  /* 0x00000086ca00720c */ /* 0x000fe40003fc4270 */
[----:B------:R-:W-:Y:S02]  /*c0c0*/  ISETP.GE.AND P4, PT, R233, R206, PT ;  /* 0x000000cee900720c */ /* 0x000fe40003f86270 */
[----:B------:R-:W-:Y:S02]  /*c0d0*/  ISETP.GT.AND P5, PT, R207, R134, PT ;  /* 0x00000086cf00720c */ /* 0x000fe40003fa4270 */
[----:B-----5:R-:W-:Y:S03]  /*c0e0*/  FSEL R133, R239, -INF , !P6 ;  /* 0xff800000ef857808 */ /* 0x020fe60007000000 */
[----:B------:R-:W5:Y:S01]  /*c0f0*/  MUFU.TANH R252, R252 ;  /* 0x000000fc00fc7308 */ /* 0x000f620000002400 */
[----:B------:R-:W-:Y:S01]  /*c100*/  FSEL R232, R227, -INF , !P4 ;  /* 0xff800000e3e87808 */ /* 0x000fe20006000000 */
[----:B------:R-:W-:Y:S01]  /*c110*/  VIADD R227, R192, 0x30 ;  /* 0x00000030c0e37836 */ /* 0x000fe20000000000 */
[-C--:B------:R-:W-:Y:S02]  /*c120*/  ISETP.GE.AND P6, PT, R233, R205.reuse, PT ;  /* 0x000000cde900720c */ /* 0x080fe40003fc6270 */
[----:B------:R-:W-:Y:S02]  /*c130*/  ISETP.GE.AND P4, PT, R228, R205, PT ;  /* 0x000000cde400720c */ /* 0x000fe40003f86270 */
[----:B-1----:R-:W-:Y:S03]  /*c140*/  FSEL R231, R231, -INF , !P5 ;  /* 0xff800000e7e77808 */ /* 0x002fe60006800000 */
[----:B------:R-:W1:Y:S01]  /*c150*/  MUFU.TANH R233, R31 ;  /* 0x0000001f00e97308 */ /* 0x000e620000002400 */
[----:B------:R-:W-:Y:S02]  /*c160*/  ISETP.GT.AND P5, PT, R202, R5, PT ;  /* 0x00000005ca00720c */ /* 0x000fe40003fa4270 */
[----:B------:R-:W-:Y:S01]  /*c170*/  FSEL R239, R235, -INF , !P6 ;  /* 0xff800000ebef7808 */ /* 0x000fe20007000000 */
[----:B------:R-:W-:Y:S01]  /*c180*/  FMUL.FTZ R235, R34, UR6 ;  /* 0x0000000622eb7c20 */ /* 0x000fe20008410000 */
[----:B------:R-:W-:Y:S02]  /*c190*/  FSEL R237, R237, -INF , !P4 ;  /* 0xff800000eded7808 */ /* 0x000fe40006000000 */
[----:B------:R-:W-:Y:S03]  /*c1a0*/  ISETP.GT.AND P6, PT, R207, R32, PT ;  /* 0x00000020cf00720c */ /* 0x000fe60003fc4270 */
[----:B------:R-:W1:Y:S01]  /*c1b0*/  MUFU.TANH R9, R9 ;  /* 0x0000000900097308 */ /* 0x000e620000002400 */
[----:B------:R-:W-:Y:S02]  /*c1c0*/  ISETP.GT.AND P4, PT, R202, R227, PT ;  /* 0x000000e3ca00720c */ /* 0x000fe40003f84270 */
[----:B--2---:R-:W-:Y:S02]  /*c1d0*/  FSEL R229, R229, -INF , !P5 ;  /* 0xff800000e5e57808 */ /* 0x004fe40006800000 */
[-C--:B------:R-:W-:Y:S02]  /*c1e0*/  ISETP.GE.AND P5, PT, R228, R206.reuse, PT ;  /* 0x000000cee400720c */ /* 0x080fe40003fa6270 */
[----:B----4-:R-:W-:Y:S03]  /*c1f0*/  FSEL R6, R6, -INF , !P6 ;  /* 0xff80000006067808 */ /* 0x010fe60007000000 */
[----:B------:R-:W2:Y:S01]  /*c200*/  MUFU.TANH R33, R33 ;  /* 0x0000002100217308 */ /* 0x000ea20000002400 */
[----:B---3--:R-:W-:Y:S01]  /*c210*/  FSEL R34, R222, -INF , !P4 ;  /* 0xff800000de227808 */ /* 0x008fe20006000000 */
[----:B------:R-:W-:Y:S01]  /*c220*/  FMUL.FTZ R222, R35, UR6 ;  /* 0x0000000623de7c20 */ /* 0x000fe20008410000 */
[C---:B------:R-:W-:Y:S02]  /*c230*/  ISETP.GE.AND P6, PT, R134.reuse, R206, PT ;  /* 0x000000ce8600720c */ /* 0x040fe40003fc6270 */
[----:B------:R-:W-:Y:S02]  /*c240*/  ISETP.GE.AND P4, PT, R134, R205, PT ;  /* 0x000000cd8600720c */ /* 0x000fe40003f86270 */
[----:B------:R-:W-:Y:S03]  /*c250*/  FSEL R230, R226, -INF , !P5 ;  /* 0xff800000e2e67808 */ /* 0x000fe60006800000 */
[----:B------:R3:W4:Y:S01]  /*c260*/  MUFU.TANH R134, R235 ;  /* 0x000000eb00867308 */ /* 0x0007220000002400 */
[----:B------:R-:W-:Y:S02]  /*c270*/  ISETP.GT.AND P5, PT, R207, R227, PT ;  /* 0x000000e3cf00720c */ /* 0x000fe40003fa4270 */
[----:B------:R-:W-:Y:S02]  /*c280*/  FSEL R228, R231, -INF , !P6 ;  /* 0xff800000e7e47808 */ /* 0x000fe40007000000 */
[----:B-----5:R-:W-:Y:S02]  /*c290*/  FSEL R252, R252, -INF , !P5 ;  /* 0xff800000fcfc7808 */ /* 0x020fe40006800000 */
[----:B------:R-:W-:Y:S03]  /*c2a0*/  ISETP.GT.AND P5, PT, R202, R32, PT ;  /* 0x00000020ca00720c */ /* 0x000fe60003fa4270 */
[----:B------:R5:W4:Y:S01]  /*c2b0*/  MUFU.TANH R231, R222 ;  /* 0x000000de00e77308 */ /* 0x000b220000002400 */
[----:B------:R-:W-:Y:S02]  /*c2c0*/  ISETP.GE.AND P6, PT, R5, R205, PT ;  /* 0x000000cd0500720c */ /* 0x000fe40003fc6270 */
[----:B-1----:R-:W-:Y:S02]  /*c2d0*/  FSEL R35, R233, -INF , !P5 ;  /* 0xff800000e9237808 */ /* 0x002fe40006800000 */
[-C--:B------:R-:W-:Y:S01]  /*c2e0*/  ISETP.GE.AND P5, PT, R5, R206.reuse, PT ;  /* 0x000000ce0500720c */ /* 0x080fe20003fa6270 */
[C---:B------:R-:W-:Y:S01]  /*c2f0*/  VIADD R5, R192.reuse, 0x38 ;  /* 0x00000038c0057836 */ /* 0x040fe20000000000 */
[----:B------:R-:W-:Y:S01]  /*c300*/  FSEL R233, R229, -INF , !P6 ;  /* 0xff800000e5e97808 */ /* 0x000fe20007000000 */
[----:B------:R-:W-:Y:S01]  /*c310*/  VIADD R192, R192, 0x39 ;  /* 0x00000039c0c07836 */ /* 0x000fe20000000000 */
[----:B------:R-:W-:Y:S02]  /*c320*/  FSEL R226, R224, -INF , !P5 ;  /* 0xff800000e0e27808 */ /* 0x000fe40006800000 */
[----:B------:R-:W-:Y:S02]  /*c330*/  ISETP.GT.AND P5, PT, R207, R5, PT ;  /* 0x00000005cf00720c */ /* 0x000fe40003fa4270 */
[----:B------:R-:W-:Y:S02]  /*c340*/  ISETP.GE.AND P6, PT, R227, R206, PT ;  /* 0x000000cee300720c */ /* 0x000fe40003fc6270 */
[----:B---3--:R-:W-:Y:S02]  /*c350*/  FSEL R235, R133, -INF , !P4 ;  /* 0xff80000085eb7808 */ /* 0x008fe40006000000 */
[----:B------:R-:W-:Y:S02]  /*c360*/  ISETP.GT.AND P4, PT, R207, R192, PT ;  /* 0x000000c0cf00720c */ /* 0x000fe40003f84270 */
[----:B------:R-:W-:Y:S02]  /*c370*/  FSEL R133, R9, -INF , !P5 ;  /* 0xff80000009857808 */ /* 0x000fe40006800000 */
[----:B------:R-:W-:Y:S02]  /*c380*/  FSEL R224, R252, -INF , !P6 ;  /* 0xff800000fce07808 */ /* 0x000fe40007000000 */
[----:B------:R-:W-:Y:S02]  /*c390*/  ISETP.GE.AND P5, PT, R32, R206, PT ;  /* 0x000000ce2000720c */ /* 0x000fe40003fa6270 */
[----:B------:R-:W-:Y:S02]  /*c3a0*/  ISETP.GE.AND P6, PT, R227, R205, PT ;  /* 0x000000cde300720c */ /* 0x000fe40003fc6270 */
[----:B--2---:R-:W-:Y:S02]  /*c3b0*/  FSEL R33, R33, -INF , !P4 ;  /* 0xff80000021217808 */ /* 0x004fe40006000000 */
[----:B------:R-:W-:Y:S02]  /*c3c0*/  FMNMX3.FTZ R227, R0, R244, R250, !PT ;  /* 0x000000f400e37276 */ /* 0x000fe400078100fa */
[----:B------:R-:W-:Y:S02]  /*c3d0*/  ISETP.GT.AND P4, PT, R202, R5, PT ;  /* 0x00000005ca00720c */ /* 0x000fe40003f84270 */
[----:B-----5:R-:W-:Y:S02]  /*c3e0*/  FSEL R222, R6, -INF , !P5 ;  /* 0xff80000006de7808 */ /* 0x020fe40006800000 */
[----:B------:R-:W-:Y:S02]  /*c3f0*/  ISETP.GT.AND P5, PT, R202, R192, PT ;  /* 0x000000c0ca00720c */ /* 0x000fe40003fa4270 */
[----:B------:R-:W-:Y:S02]  /*c400*/  FMNMX3.FTZ R227, R227, R248, R242, !PT ;  /* 0x000000f8e3e37276 */ /* 0x000fe400078100f2 */
[----:B----4-:R-:W-:Y:S02]  /*c410*/  FSEL R134, R134, -INF , !P4 ;  /* 0xff80000086867808 */ /* 0x010fe40006000000 */
[----:B------:R-:W-:Y:S02]  /*c420*/  ISETP.GE.AND P4, PT, R32, R205, PT ;  /* 0x000000cd2000720c */ /* 0x000fe40003f86270 */
[----:B------:R-:W-:Y:S02]  /*c430*/  FMNMX3.FTZ R252, R2, R246, R7, !PT ;  /* 0x000000f602fc7276 */ /* 0x000fe40007810007 */
[----:B------:R-:W-:Y:S02]  /*c440*/  FSEL R32, R231, -INF , !P5 ;  /* 0xff800000e7207808 */ /* 0x000fe40006800000 */
[----:B------:R-:W-:Y:S02]  /*c450*/  FMNMX3.FTZ R227, R227, R238, R240, !PT ;  /* 0x000000eee3e37276 */ /* 0x000fe400078100f0 */
[-C--:B------:R-:W-:Y:S02]  /*c460*/  ISETP.GE.AND P5, PT, R5, R206.reuse, PT ;  /* 0x000000ce0500720c */ /* 0x080fe40003fa6270 */
[----:B------:R-:W-:Y:S02]  /*c470*/  FSEL R229, R35, -INF , !P4 ;  /* 0xff80000023e57808 */ /* 0x000fe40006000000 */
[----:B------:R-:W-:Y:S02]  /*c480*/  FMNMX3.FTZ R252, R252, R251, R249, !PT ;  /* 0x000000fbfcfc7276 */ /* 0x000fe400078100f9 */
[C---:B------:R-:W-:Y:S02]  /*c490*/  ISETP.GE.AND P4, PT, R192.reuse, R206, PT ;  /* 0x000000cec000720c */ /* 0x040fe40003f86270 */
        /* <DEDUP_REMOVED lines=19> */
.L_x_1626:
[----:B------:R-:W-:Y:S01]  /*c5d0*/  FMNMX3.FTZ R6, R6, R134, R133, !PT ;  /* 0x0000008606067276 */ /* 0x000fe20007810085 */
[----:B------:R-:W-:Y:S01]  /*c5e0*/  SHFL.BFLY PT, R9, R32, 0x2, 0x1f ;  /* 0x0c401f0020097f89 */ /* 0x000fe200000e0000 */
[----:B------:R-:W-:Y:S02]  /*c5f0*/  MOV R135, R217 ;  /* 0x000000d900877202 */ /* 0x000fe40000000f00 */
[----:B------:R-:W-:Y:S05]  /*c600*/  @P2 IADD3 R135, PT, PT, R218, -0x40, RZ ;  /* 0xffffffc0da872810 */ /* 0x000fea0007ffe0ff */
[----:B------:R-:W2:Y:S01]  /*c610*/  SHFL.BFLY PT, R3, R6, 0x2, 0x1f ;  /* 0x0c401f0006037f89 */ /* 0x000ea200000e0000 */
        /* <DEDUP_REMOVED lines=13> */
[----:B-1----:R-:W-:Y:S04]  /*c6f0*/  FMNMX.FTZ R3, R4, R3, !PT ;  /* 0x0000000304037209 */ /* 0x002fe80007810000 */
[C---:B------:R-:W-:Y:S01]  /*c700*/  FSETP.NEU.FTZ.AND P0, PT, R3.reuse, -INF , PT ;  /* 0xff8000000300780b */ /* 0x040fe20003f1d000 */
[----:B------:R-:W-:Y:S01]  /*c710*/  FMUL.FTZ R152, R3, UR4 ;  /* 0x0000000403987c20 */ /* 0x000fe20008410000 */
[----:B--2---:R-:W-:Y:S02]  /*c720*/  FMNMX.FTZ R132, R5, R132, !PT ;  /* 0x0000008405847209 */ /* 0x004fe40007810000 */
[----:B------:R-:W-:Y:S02]  /*c730*/  FSEL R5, R3, RZ, P0 ;  /* 0x000000ff03057208 */ /* 0x000fe40000000000 */
[----:B------:R-:W-:Y:S01]  /*c740*/  FSEL R152, R152, RZ, P0 ;  /* 0x000000ff98987208 */ /* 0x000fe20000000000 */
[C---:B------:R-:W-:Y:S01]  /*c750*/  FMUL.FTZ R153, R132.reuse, UR4 ;  /* 0x0000000484997c20 */ /* 0x040fe20008410000 */
[C---:B------:R-:W-:Y:S01]  /*c760*/  FSETP.NEU.FTZ.AND P1, PT, R132.reuse, -INF , PT ;  /* 0xff8000008400780b */ /* 0x040fe20003f3d000 */
[----:B------:R-:W-:Y:S01]  /*c770*/  FADD.FTZ R2, -R5, R2 ;  /* 0x0000000205027221 */ /* 0x000fe20000010100 */
[----:B------:R-:W-:Y:S01]  /*c780*/  ISETP.GT.AND P0, PT, R215, R212, PT ;  /* 0x000000d4d700720c */ /* 0x000fe20003f04270 */
[--C-:B------:R-:W-:Y:S01]  /*c790*/  FFMA.FTZ R165, R7, UR4, -R152.reuse ;  /* 0x0000000407a57c23 */ /* 0x100fe20008010898 */
[----:B------:R-:W-:Y:S01]  /*c7a0*/  FSEL R7, R132, RZ, P1 ;  /* 0x000000ff84077208 */ /* 0x000fe20000800000 */
[--C-:B------:R-:W-:Y:S01]  /*c7b0*/  FFMA.FTZ R169, R246, UR4, -R152.reuse ;  /* 0x00000004f6a97c23 */ /* 0x100fe20008010898 */
[----:B------:R-:W-:Y:S01]  /*c7c0*/  FSEL R153, R153, RZ, P1 ;  /* 0x000000ff99997208 */ /* 0x000fe20000800000 */
[--C-:B------:R-:W-:Y:S01]  /*c7d0*/  FFMA.FTZ R168, R251, UR4, -R152.reuse ;  /* 0x00000004fba87c23 */ /* 0x100fe20008010898 */
[----:B------:R-:W-:Y:S01]  /*c7e0*/  FFMA.FTZ R173, R249, UR4, -R152 ;  /* 0x00000004f9ad7c23 */ /* 0x000fe20008010898 */
[----:B------:R-:W-:Y:S01]  /*c7f0*/  FADD.FTZ R0, -R7, R0 ;  /* 0x0000000007007221 */ /* 0x000fe20000010100 */
[----:B------:R-:W-:Y:S01]  /*c800*/  FMUL.FTZ R8, R2, UR4 ;  /* 0x0000000402087c20 */ /* 0x000fe20008410000 */
[--C-:B------:R-:W-:Y:S01]  /*c810*/  FFMA.FTZ R171, R244, UR4, -R153.reuse ;  /* 0x00000004f4ab7c23 */ /* 0x100fe20008010899 */
[--C-:B------:R-:W-:Y:S01]  /*c820*/  FFMA.FTZ R170, R250, UR4, -R153.reuse ;  /* 0x00000004faaa7c23 */ /* 0x100fe20008010899 */
[--C-:B------:R-:W-:Y:S01]  /*c830*/  FFMA.FTZ R167, R248, UR4, -R153.reuse ;  /* 0x00000004f8a77c23 */ /* 0x100fe20008010899 */
[--C-:B------:R-:W-:Y:S01]  /*c840*/  FFMA.FTZ R166, R242, UR4, -R153.reuse ;  /* 0x00000004f2a67c23 */ /* 0x100fe20008010899 */
[----:B------:R-:W-:Y:S01]  /*c850*/  FMUL.FTZ R7, R0, UR4 ;  /* 0x0000000400077c20 */ /* 0x000fe20008410000 */
        /* <DEDUP_REMOVED lines=18> */
[----:B------:R-:W-:Y:S01]  /*c980*/  FFMA.FTZ R196, R228, UR4, -R153 ;  /* 0x00000004e4c47c23 */ /* 0x000fe20008010899 */
[--C-:B------:R-:W-:Y:S07]  /*c990*/  FFMA.FTZ R226, R235, UR4, -R152.reuse ;  /* 0x00000004ebe27c23 */ /* 0x100fee0008010898 */
[----:B------:R-:W3:Y:S01]  /*c9a0*/  MUFU.EX2 R166, R166 ;  /* 0x000000a600a67308 */ /* 0x000ee20000000800 */
[--C-:B------:R-:W-:Y:S01]  /*c9b0*/  FFMA.FTZ R233, R233, UR4, -R152.reuse ;  /* 0x00000004e9e97c23 */ /* 0x100fe20008010898 */
[----:B-1----:R-:W-:Y:S01]  /*c9c0*/  F2FP.BF16.F32.PACK_AB R136, R170, R171 ;  /* 0x000000abaa88723e */ /* 0x002fe200000010ff */
[----:B------:R-:W-:Y:S07]  /*c9d0*/  FFMA.FTZ R228, R134, UR4, -R152 ;  /* 0x0000000486e47c23 */ /* 0x000fee0008010898 */
[----:B------:R-:W-:Y:S01]  /*c9e0*/  MUFU.EX2 R168, R168 ;  /* 0x000000a800a87308 */ /* 0x000fe20000000800 */
[----:B------:R-:W-:Y:S02]  /*c9f0*/  IADD3 R215, PT, PT, R215, -0x1, RZ ;  /* 0xffffffffd7d77810 */ /* 0x000fe40007ffe0ff */
[----:B--2---:R-:W-:Y:S07]  /*ca00*/  F2FP.BF16.F32.PACK_AB R137, R165, R169 ;  /* 0x000000a9a589723e */ /* 0x004fee00000010ff */
[----:B------:R-:W1:Y:S10]  /*ca10*/  MUFU.EX2 R173, R173 ;  /* 0x000000ad00ad7308 */ /* 0x000e740000000800 */
[----:B------:R-:W2:Y:S01]  /*ca20*/  MUFU.EX2 R2, R7 ;  /* 0x0000000700027308 */ /* 0x000ea20000000800 */
[----:B---3--:R-:W-:Y:S09]  /*ca30*/  F2FP.BF16.F32.PACK_AB R138, R166, R167 ;  /* 0x000000a7a68a723e */ /* 0x008ff200000010ff */
[----:B------:R-:W3:Y:S10]  /*ca40*/  MUFU.EX2 R0, R8 ;  /* 0x0000000800007308 */ /* 0x000ef40000000800 */
[----:B------:R-:W-:Y:S01]  /*ca50*/  MUFU.EX2 R172, R172 ;  /* 0x000000ac00ac7308 */ /* 0x000fe20000000800 */
[----:B-1----:R-:W-:Y:S09]  /*ca60*/  F2FP.BF16.F32.PACK_AB R139, R173, R168 ;  /* 0x000000a8ad8b723e */ /* 0x002ff200000010ff */
[----:B------:R-:W1:Y:S01]  /*ca70*/  MUFU.EX2 R175, R175 ;  /* 0x000000af00af7308 */ /* 0x000e620000000800 */
[C---:B--2---:R-:W-:Y:S01]  /*ca80*/  FMUL.FTZ R4, R2.reuse, R128 ;  /* 0x0000008002047220 */ /* 0x044fe20000410000 */
[C---:B------:R-:W-:Y:S01]  /*ca90*/  FMUL.FTZ R5, R2.reuse, R129 ;  /* 0x0000008102057220 */ /* 0x040fe20000410000 */
[C---:B------:R-:W-:Y:S01]  /*caa0*/  FMUL.FTZ R9, R2.reuse, R125 ;  /* 0x0000007d02097220 */ /* 0x040fe20000410000 */
[----:B------:R-:W-:Y:S01]  /*cab0*/  FMUL.FTZ R16, R2, R116 ;  /* 0x0000007402107220 */ /* 0x000fe20000410000 */
[C---:B---3--:R-:W-:Y:S01]  /*cac0*/  FMUL.FTZ R6, R0.reuse, R130 ;  /* 0x0000008200067220 */ /* 0x048fe20000410000 */
        /* <DEDUP_REMOVED lines=14> */
[----:B------:R-:W2:Y:S01]  /*cbb0*/  MUFU.EX2 R174, R174 ;  /* 0x000000ae00ae7308 */ /* 0x000ea20000000800 */
        /* <DEDUP_REMOVED lines=10> */
[----:B------:R-:W3:Y:S01]  /*cc60*/  LDSM.16.MT88.4 R120, [R164] ;  /* 0x00000000a478783b */ /* 0x000ee20000004200 */
[C---:B------:R-:W-:Y:S01]  /*cc70*/  FMUL.FTZ R20, R2.reuse, R112 ;  /* 0x0000007002147220 */ /* 0x040fe20000410000 */
[C---:B------:R-:W-:Y:S01]  /*cc80*/  FMUL.FTZ R21, R2.reuse, R113 ;  /* 0x0000007102157220 */ /* 0x040fe20000410000 */
[----:B------:R-:W-:Y:S01]  /*cc90*/  FMUL.FTZ R33, R2, R101 ;  /* 0x0000006502217220 */ /* 0x000fe20000410000 */
[C---:B------:R-:W-:Y:S01]  /*cca0*/  FMUL.FTZ R34, R0.reuse, R102 ;  /* 0x0000006600227220 */ /* 0x040fe20000410000 */
[C---:B------:R-:W-:Y:S01]  /*ccb0*/  FMUL.FTZ R35, R0.reuse, R103 ;  /* 0x0000006700237220 */ /* 0x040fe20000410000 */
[C---:B------:R-:W-:Y:S03]  /*ccc0*/  HMMA.16816.F32.BF16 R16, R136.reuse, R22, R16 ;  /* 0x000000168810723c */ /* 0x040fe60000041810 */
[----:B------:R-:W4:Y:S01]  /*ccd0*/  MUFU.EX2 R179, R179 ;  /* 0x000000b300b37308 */ /* 0x000f220000000800 */
        /* <DEDUP_REMOVED lines=17> */
[----:B------:R-:W4:Y:S01]  /*cdf0*/  MUFU.EX2 R191, R191 ;  /* 0x000000bf00bf7308 */ /* 0x000f220000000800 */
        /* <DEDUP_REMOVED lines=21> */
[----:B------:R-:W3:Y:S01]  /*cf50*/  MUFU.EX2 R194, R194 ;  /* 0x000000c200c27308 */ /* 0x000ee20000000800 */
[----:B------:R-:W-:Y:S01]  /*cf60*/  FMUL.FTZ R57, R2, R57 ;  /* 0x0000003902397220 */ /* 0x000fe20000410000 */
[C---:B------:R-:W-:Y:S01]  /*cf70*/  FMUL.FTZ R58, R0.reuse, R58 ;  /* 0x0000003a003a7220 */ /* 0x040fe20000410000 */
[----:B------:R-:W-:Y:S01]  /*cf80*/  FMUL.FTZ R59, R0, R59 ;  /* 0x0000003b003b7220 */ /* 0x000fe20000410000 */
[C---:B------:R-:W-:Y:S01]  /*cf90*/  FMUL.FTZ R60, R2.reuse, R60 ;  /* 0x0000003c023c7220 */ /* 0x040fe20000410000 */
[----:B------:R-:W-:Y:S01]  /*cfa0*/  FMUL.FTZ R61, R2, R61 ;  /* 0x0000003d023d7220 */ /* 0x000fe20000410000 */
[C---:B-----5:R-:W-:Y:S04]  /*cfb0*/  HMMA.16816.F32.BF16 R36, R136.reuse, R112, R36 ;  /* 0x000000708824723c */ /* 0x060fe80000041824 */
        /* <DEDUP_REMOVED lines=8> */
[----:B------:R-:W5:Y:S01]  /*d040*/  MUFU.EX2 R195, R195 ;  /* 0x000000c300c37308 */ /* 0x000f620000000800 */
        /* <DEDUP_REMOVED lines=14> */
[----:B------:R-:W5:Y:S01]  /*d130*/  MUFU.EX2 R197, R197 ;  /* 0x000000c500c57308 */ /* 0x000f620000000800 */
        /* <DEDUP_REMOVED lines=47> */
[----:B----4-:R-:W-:Y:S01]  /*d430*/  F2FP.BF16.F32.PACK_AB R102, R179, R176 ;  /* 0x000000b0b366723e */ /* 0x010fe200000010ff */
[----:B------:R-:W-:Y:S01]  /*d440*/  FADD.FTZ R177, R174, R177 ;  /* 0x000000b1aeb17221 */ /* 0x000fe20000010000 */
[C---:B------:R-:W-:Y:S03]  /*d450*/  F2FP.BF16.F32.PACK_AB R103, R191.reuse, R178 ;  /* 0x000000b2bf67723e */ /* 0x040fe600000010ff */
[C---:B---3--:R-:W-:Y:S03]  /*d460*/  HMMA.16816.F32.BF16 R84, R136.reuse, R108, R84 ;  /* 0x0000006c8854723c */ /* 0x048fe60000041854 */
        /* <DEDUP_REMOVED lines=45> */
[----:B-----5:R-:W-:Y:S01]  /*d740*/  F2FP.BF16.F32.PACK_AB R101, R195, R230 ;  /* 0x000000e6c365723e */ /* 0x020fe200000010ff */
[----:B------:R-:W-:Y:S01]  /*d750*/  FADD.FTZ R230, R230, R191 ;  /* 0x000000bfe6e67221 */ /* 0x000fe20000010000 */
[----:B------:R-:W-:Y:S02]  /*d760*/  F2FP.BF16.F32.PACK_AB R102, R197, R196 ;  /* 0x000000c4c566723e */ /* 0x000fe400000010ff */
[----:B------:R-:W-:Y:S01]  /*d770*/  F2FP.BF16.F32.PACK_AB R103, R233, R226 ;  /* 0x000000e2e967723e */ /* 0x000fe200000010ff */
[----:B------:R-:W-:Y:S04]  /*d780*/  FADD.FTZ R195, R195, R230 ;  /* 0x000000e6c3c37221 */ /* 0x000fe80000010000 */
[----:B------:R-:W-:Y:S02]  /*d790*/  FADD.FTZ R226, R226, R195 ;  /* 0x000000c3e2e27221 */ /* 0x000fe40000010000 */
[C---:B------:R-:W-:Y:S03]  /*d7a0*/  HMMA.16816.F32.BF16 R4, R100.reuse, R108, R4 ;  /* 0x0000006c6404723c */ /* 0x040fe60000041804 */
[----:B------:R-:W-:Y:S05]  /*d7b0*/  FADD.FTZ R226, R233, R226 ;  /* 0x000000e2e9e27221 */ /* 0x000fea0000010000 */
[C---:B------:R-:W-:Y:S01]  /*d7c0*/  HMMA.16816.F32.BF16 R8, R100.reuse, R110, R8 ;  /* 0x0000006e6408723c */ /* 0x040fe20000041808 */
[----:B------:R-:W3:Y:S07]  /*d7d0*/  LDSM.16.MT88.4 R108, [R164+0x5000] ;  /* 0x00500000a46c783b */ /* 0x000eee0000004200 */
[C---:B--2---:R-:W-:Y:S03]  /*d7e0*/  HMMA.16816.F32.BF16 R12, R100.reuse, R112, R12 ;  /* 0x00000070640c723c */ /* 0x044fe6000004180c */
[--C-:B------:R-:W-:Y:S01]  /*d7f0*/  FFMA.FTZ R113, R231, UR4, -R152.reuse ;  /* 0x00000004e7717c23 */ /* 0x100fe20008010898 */
[--C-:B------:R-:W-:Y:S04]  /*d800*/  FFMA.FTZ R112, R227, UR4, -R153.reuse ;  /* 0x00000004e3707c23 */ /* 0x100fe80008010899 */
[C---:B------:R-:W-:Y:S03]  /*d810*/  HMMA.16816.F32.BF16 R16, R100.reuse, R114, R16 ;  /* 0x000000726410723c */ /* 0x040fe60000041810 */
[--C-:B------:R-:W-:Y:S01]  /*d820*/  FFMA.FTZ R115, R224, UR4, -R153.reuse ;  /* 0x00000004e0737c23 */ /* 0x100fe20008010899 */
[--C-:B------:R-:W-:Y:S01]  /*d830*/  FFMA.FTZ R224, R229, UR4, -R152.reuse ;  /* 0x00000004e5e07c23 */ /* 0x100fe20008010898 */
[----:B------:R-:W-:Y:S01]  /*d840*/  FFMA.FTZ R152, R133, UR4, -R152 ;  /* 0x0000000485987c23 */ /* 0x000fe20008010898 */
[--C-:B------:R-:W-:Y:S01]  /*d850*/  FFMA.FTZ R114, R222, UR4, -R153.reuse ;  /* 0x00000004de727c23 */ /* 0x100fe20008010899 */
[----:B------:R-:W-:Y:S01]  /*d860*/  FFMA.FTZ R153, R192, UR4, -R153 ;  /* 0x00000004c0997c23 */ /* 0x000fe20008010899 */
[C---:B------:R-:W-:Y:S01]  /*d870*/  HMMA.16816.F32.BF16 R20, R100.reuse, R116, R20 ;  /* 0x000000746414723c */ /* 0x040fe20000041814 */
[----:B------:R-:W-:Y:S10]  /*d880*/  MUFU.EX2 R235, R152 ;  /* 0x0000009800eb7308 */ /* 0x000ff40000000800 */
[----:B------:R2:W-:Y:S01]  /*d890*/  MUFU.EX2 R227, R153 ;  /* 0x0000009900e37308 */ /* 0x0005e20000000800 */
[C---:B------:R-:W-:Y:S01]  /*d8a0*/  HMMA.16816.F32.BF16 R24, R100.reuse, R118, R24 ;  /* 0x000000766418723c */ /* 0x040fe20000041818 */
[----:B------:R-:W-:Y:S08]  /*d8b0*/  LDSM.16.MT88.4 R116, [R184+0xd800] ;  /* 0x00d80000b874783b */ /* 0x000ff00000004200 */
[----:B------:R-:W-:Y:S10]  /*d8c0*/  MUFU.EX2 R222, R115 ;  /* 0x0000007300de7308 */ /* 0x000ff40000000800 */
[----:B------:R-:W4:Y:S01]  /*d8d0*/  MUFU.EX2 R231, R114 ;  /* 0x0000007200e77308 */ /* 0x000f220000000800 */
[C---:B------:R-:W-:Y:S09]  /*d8e0*/  HMMA.16816.F32.BF16 R28, R100.reuse, R120, R28 ;  /* 0x00000078641c723c */ /* 0x040ff2000004181c */
[----:B------:R-:W-:Y:S01]  /*d8f0*/  MUFU.EX2 R229, R113 ;  /* 0x0000007100e57308 */ /* 0x000fe20000000800 */
[----:B--2---:R-:W-:Y:S09]  /*d900*/  LDSM.16.MT88.4 R152, [R135+0x3800] ;  /* 0x003800008798783b */ /* 0x004ff20000004200 */
[----:B------:R-:W2:Y:S01]  /*d910*/  MUFU.EX2 R224, R224 ;  /* 0x000000e000e07308 */ /* 0x000ea20000000800 */
[C---:B------:R-:W-:Y:S09]  /*d920*/  HMMA.16816.F32.BF16 R32, R100.reuse, R122, R32 ;  /* 0x0000007a6420723c */ /* 0x040ff20000041820 */
[----:B------:R-:W5:Y:S01]  /*d930*/  MUFU.EX2 R192, R112 ;  /* 0x0000007000c07308 */ /* 0x000f620000000800 */
[C---:B------:R-:W-:Y:S08]  /*d940*/  HMMA.16816.F32.BF16 R36, R100.reuse, R124, R36 ;  /* 0x0000007c6424723c */ /* 0x040ff00000041824 */
[C---:B------:R-:W-:Y:S01]  /*d950*/  HMMA.16816.F32.BF16 R40, R100.reuse, R126, R40 ;  /* 0x0000007e6428723c */ /* 0x040fe20000041828 */
[----:B------:R-:W3:Y:S07]  /*d960*/  LDSM.16.MT88.4 R124, [R185+0xd800] ;  /* 0x00d80000b97c783b */ /* 0x000eee0000004200 */
[C---:B------:R-:W-:Y:S08]  /*d970*/  HMMA.16816.F32.BF16 R44, R100.reuse, R128, R44 ;  /* 0x00000080642c723c */ /* 0x040ff0000004182c */
[C---:B------:R-:W-:Y:S08]  /*d980*/  HMMA.16816.F32.BF16 R48, R100.reuse, R130, R48 ;  /* 0x000000826430723c */ /* 0x040ff00000041830 */
[C---:B------:R-:W-:Y:S03]  /*d990*/  HMMA.16816.F32.BF16 R52, R100.reuse, R136, R52 ;  /* 0x000000886434723c */ /* 0x040fe60000041834 */
[----:B----4-:R-:W-:Y:S02]  /*d9a0*/  F2FP.BF16.F32.PACK_AB R136, R231, R222 ;  /* 0x000000dee788723e */ /* 0x010fe400000010ff */
[C---:B--2---:R-:W-:Y:S01]  /*d9b0*/  F2FP.BF16.F32.PACK_AB R137, R224.reuse, R229 ;  /* 0x000000e5e089723e */ /* 0x044fe200000010ff */
[----:B------:R-:W-:Y:S02]  /*d9c0*/  FADD.FTZ R229, R229, R226 ;  /* 0x000000e2e5e57221 */ /* 0x000fe40000010000 */
[C---:B------:R-:W-:Y:S03]  /*d9d0*/  HMMA.16816.F32.BF16 R56, R100.reuse, R138, R56 ;  /* 0x0000008a6438723c */ /* 0x040fe60000041838 */
[----:B-----5:R-:W-:Y:S01]  /*d9e0*/  F2FP.BF16.F32.PACK_AB R138, R227, R192 ;  /* 0x000000c0e38a723e */ /* 0x020fe200000010ff */
[----:B------:R-:W-:Y:S01]  /*d9f0*/  FADD.FTZ R229, R224, R229 ;  /* 0x000000e5e0e57221 */ /* 0x000fe20000010000 */
[C---:B------:R-:W-:Y:S03]  /*da00*/  F2FP.BF16.F32.PACK_AB R139, R235.reuse, R228 ;  /* 0x000000e4eb8b723e */ /* 0x040fe600000010ff */
        /* <DEDUP_REMOVED lines=15> */
[----:B------:R-:W-:Y:S08]  /*db00*/  HMMA.16816.F32.BF16 R96, R100, R110, R96 ;  /* 0x0000006e6460723c */ /* 0x000ff00000041860 */
[C---:B------:R-:W-:Y:S05]  /*db10*/  HMMA.16816.F32.BF16 R128, R136.reuse, R124, R4 ;  /* 0x0000007c8880723c */ /* 0x040fea0000041804 */
[----:B------:R-:W-:Y:S03]  /*db20*/  FADD.FTZ R5, R167, R170 ;  /* 0x000000aaa7057221 */ /* 0x000fe60000010000 */
[C---:B------:R-:W-:Y:S01]  /*db30*/  HMMA.16816.F32.BF16 R124, R136.reuse, R126, R8 ;  /* 0x0000007e887c723c */ /* 0x040fe20000041808 */
[----:B------:R-:W3:Y:S02]  /*db40*/  LDSM.16.MT88.4 R8, [R184+0x11800] ;  /* 0x01180000b808783b */ /* 0x000ee40000004200 */
[----:B------:R-:W-:Y:S04]  /*db50*/  FADD.FTZ R5, R166, R5 ;  /* 0x00000005a6057221 */ /* 0x000fe80000010000 */
[----:B------:R-:W-:Y:S01]  /*db60*/  FADD.FTZ R172, R172, R5 ;  /* 0x00000005acac7221 */ /* 0x000fe20000010000 */
        /* <DEDUP_REMOVED lines=8> */
[C---:B-1----:R-:W-:Y:S03]  /*dbf0*/  HMMA.16816.F32.BF16 R112, R136.reuse, R104, R20 ;  /* 0x000000688870723c */ /* 0x042fe60000041814 */
[----:B------:R-:W-:Y:S01]  /*dc00*/  MOV R0, R132 ;  /* 0x0000008400007202 */ /* 0x000fe20000000f00 */
[----:B------:R-:W-:Y:S04]  /*dc10*/  FADD.FTZ R5, R194, R5 ;  /* 0x00000005c2057221 */ /* 0x000fe80000010000 */
        /* <DEDUP_REMOVED lines=27> */
.L_x_1624:
[----:B------:R-:W1:Y:S01]  /*ddd0*/  SHFL.BFLY PT, R8, R225, 0x2, 0x1f ;  /* 0x0c401f00e1087f89 */ /* 0x000e6200000e0000 */
[C---:B------:R-:W-:Y:S01]  /*dde0*/  LOP3.LUT P3, RZ, R188.reuse, 0x10, RZ, 0xc0, !PT ;  /* 0x00000010bcff7812 */ /* 0x040fe2000786c0ff */
[----:B------:R-:W2:Y:S01]  /*ddf0*/  LDC R12, c[0x0][0x434] ;  /* 0x00010d00ff0c7b82 */ /* 0x000ea20000000800 */
[----:B------:R-:W-:Y:S01]  /*de00*/  LOP3.LUT P4, RZ, R188, 0x8, RZ, 0xc0, !PT ;  /* 0x00000008bcff7812 */ /* 0x000fe2000788c0ff */
[----:B------:R-:W3:Y:S03]  /*de10*/  SHFL.BFLY PT, R0, R223, 0x2, 0x1f ;  /* 0x0c401f00df007f89 */ /* 0x000ee600000e0000 */
[----:B------:R-:W-:-:S03]  /*de20*/  SEL R186, R186, 0xffffffe0, !P4 ;  /* 0xffffffe0baba7807 */ /* 0x000fc60006000000 */
[----:B------:R-:W2:Y:S08]  /*de30*/  LDC R14, c[0x0][0x434] ;  /* 0x00010d00ff0e7b82 */ /* 0x000eb00000000800 */
[----:B------:R-:W4:Y:S01]  /*de40*/  LDC.U8 R22, c[0x0][0x548] ;  /* 0x00015200ff167b82 */ /* 0x000f220000000000 */
[----:B-1----:R-:W-:Y:S01]  /*de50*/  FADD.FTZ R8, R8, R225 ;  /* 0x000000e108087221 */ /* 0x002fe20000010000 */
[----:B---3--:R-:W-:-:S04]  /*de60*/  FADD.FTZ R9, R0, R223 ;  /* 0x000000df00097221 */ /* 0x008fc80000010000 */
[----:B------:R-:W1:Y:S01]  /*de70*/  SHFL.BFLY PT, R5, R8, 0x1, 0x1f ;  /* 0x0c201f0008057f89 */ /* 0x000e6200000e0000 */
[----:B------:R-:W-:-:S03]  /*de80*/  SHF.L.U32 R0, R188, 0x1, RZ ;  /* 0x00000001bc007819 */ /* 0x000fc600000006ff */
[----:B------:R-:W3:Y:S01]  /*de90*/  SHFL.BFLY PT, R2, R9, 0x1, 0x1f ;  /* 0x0c201f0009027f89 */ /* 0x000ee200000e0000 */
[----:B------:R-:W-:Y:S01]  /*dea0*/  LOP3.LUT R189, R189, 0x6, R0, 0xf8, !PT ;  /* 0x00000006bdbd7812 */ /* 0x000fe200078ef800 */
[----:B-1----:R-:W-:Y:S01]  /*deb0*/  FADD.FTZ R4, R8, R5 ;  /* 0x0000000508047221 */ /* 0x002fe20000010000 */
[----:B------:R-:W-:Y:S01]  /*dec0*/  SHF.L.U32 R5, R188, 0x4, RZ ;  /* 0x00000004bc057819 */ /* 0x000fe200000006ff */
[----:B---3--:R-:W-:Y:S02]  /*ded0*/  FADD.FTZ R2, R9, R2 ;  /* 0x0000000209027221 */ /* 0x008fe40000010000 */
[----:B------:R-:W1:Y:S01]  /*dee0*/  MUFU.RCP R7, R4 ;  /* 0x0000000400077308 */ /* 0x000e620000001000 */
[----:B------:R-:W-:Y:S02]  /*def0*/  LOP3.LUT R5, R5, 0x1c0, RZ, 0xc0, !PT ;  /* 0x000001c005057812 */ /* 0x000fe400078ec0ff */
[----:B------:R-:W-:Y:S02]  /*df00*/  FSETP.NE.FTZ.AND P1, PT, R4, RZ, PT ;  /* 0x000000ff0400720b */ /* 0x000fe40003f35000 */
[----:B------:R-:W-:-:S02]  /*df10*/  LOP3.LUT R0, R5, 0x38, R0, 0xf8, !PT ;  /* 0x0000003805007812 */ /* 0x000fc400078ef800 */
[----:B------:R-:W-:Y:S01]  /*df20*/  FSETP.NE.FTZ.AND P0, PT, R2, RZ, PT ;  /* 0x000000ff0200720b */ /* 0x000fe20003f15000 */
[----:B------:R-:W3:Y:S01]  /*df30*/  MUFU.RCP R6, R2 ;  /* 0x0000000200067308 */ /* 0x000ee20000001000 */
[----:B------:R-:W-:Y:S02]  /*df40*/  LOP3.LUT R0, R189, R0, RZ, 0xfc, !PT ;  /* 0x00000000bd007212 */ /* 0x000fe400078efcff */
[----:B------:R-:W-:Y:S02]  /*df50*/  MOV R5, 0x10 ;  /* 0x0000001000057802 */ /* 0x000fe40000000f00 */
[----:B------:R-:W-:Y:S02]  /*df60*/  LEA R9, R0, UR5, 0x1 ;  /* 0x0000000500097c11 */ /* 0x000fe4000f8e08ff */
[----:B------:R-:W5:Y:S01]  /*df70*/  LDC.U8 R0, c[0x0][0x549] ;  /* 0x00015240ff007b82 */ /* 0x000f620000000000 */
[----:B------:R-:W-:Y:S01]  /*df80*/  SEL R5, R5, 0xfffffff0, !P2 ;  /* 0xfffffff005057807 */ /* 0x000fe20005000000 */
[----:B------:R2:W2:Y:S01]  /*df90*/  @P1 MUFU.LG2 R18, R4 ;  /* 0x0000000400121308 */ /* 0x0004a20000000c00 */
[----:B-1----:R-:W-:-:S02]  /*dfa0*/  FSEL R7, R7, 1, P1 ;  /* 0x3f80000007077808 */ /* 0x002fc40000800000 */
[C---:B------:R-:W-:Y:S02]  /*dfb0*/  IADD3 R15, PT, PT, R9.reuse, 0x40, RZ ;  /* 0x00000040090f7810 */ /* 0x040fe40007ffe0ff */
[----:B------:R-:W-:Y:S01]  /*dfc0*/  IADD3 R13, PT, PT, R9, R186, RZ ;  /* 0x000000ba090d7210 */ /* 0x000fe20007ffe0ff */
[C---:B------:R-:W-:Y:S01]  /*dfd0*/  FMUL.FTZ R128, R7.reuse, R128 ;  /* 0x0000008007807220 */ /* 0x040fe20000410000 */
        /* <DEDUP_REMOVED lines=20> */
[----:B------:R-:W-:Y:S01]  /*e120*/  @P3 IADD3 R15, PT, PT, R9, -0x40, RZ ;  /* 0xffffffc0090f3810 */ /* 0x000fe20007ffe0ff */
[C---:B------:R-:W-:Y:S01]  /*e130*/  FMUL.FTZ R108, R7.reuse, R108 ;  /* 0x0000006c076c7220 */ /* 0x040fe20000410000 */
        /* <DEDUP_REMOVED lines=44> */
[C---:B------:R-:W-:Y:S01]  /*e400*/  FMUL.FTZ R51, R6.reuse, R51 ;  /* 0x0000003306337220 */ /* 0x040fe20000410000 */
[----:B------:R-:W-:Y:S01]  /*e410*/  F2FP.BF16.F32.PACK_AB R104, R105, R104 ;  /* 0x000000686968723e */ /* 0x000fe200000010ff */
[----:B------:R-:W-:Y:S01]  /*e420*/  STS [R11], R124 ;  /* 0x0000007c0b007388 */ /* 0x000fe20000000800 */
[----:B------:R-:W-:Y:S01]  /*e430*/  F2FP.BF16.F32.PACK_AB R106, R107, R106 ;  /* 0x0000006a6b6a723e */ /* 0x000fe200000010ff */
[C---:B------:R-:W-:Y:S01]  /*e440*/  FMUL.FTZ R52, R7.reuse, R52 ;  /* 0x0000003407347220 */ /* 0x040fe20000410000 */
[----:B------:R-:W-:Y:S01]  /*e450*/  FMUL.FTZ R53, R7, R53 ;  /* 0x0000003507357220 */ /* 0x000fe20000410000 */
[----:B------:R-:W-:Y:S01]  /*e460*/  STS [R11+0x400], R126 ;  /* 0x0004007e0b007388 */ /* 0x000fe20000000800 */
        /* <DEDUP_REMOVED lines=63> */
[----:B-----5:R-:W-:Y:S01]  /*e860*/  ISETP.NE.AND P3, PT, R0, RZ, PT ;  /* 0x000000ff0000720c */ /* 0x020fe20003f65270 */
[----:B------:R-:W-:Y:S01]  /*e870*/  STS [R11+0x2400], R42 ;  /* 0x0024002a0b007388 */ /* 0x000fe20000000800 */
[----:B------:R-:W-:Y:S01]  /*e880*/  F2FP.BF16.F32.PACK_AB R64, R65, R64 ;  /* 0x000000404140723e */ /* 0x000fe200000010ff */
[----:B------:R-:W-:Y:S01]  /*e890*/  FMUL.FTZ R85, R7, R85 ;  /* 0x0000005507557220 */ /* 0x000fe20000410000 */
        /* <DEDUP_REMOVED lines=14> */
[----:B------:R-:W-:Y:S01]  /*e980*/  ISETP.NE.AND P2, PT, R213, -0x1, PT ;  /* 0xffffffffd500780c */ /* 0x000fe20003f45270 */
[----:B------:R-:W-:Y:S01]  /*e990*/  FMUL.FTZ R89, R7, R89 ;  /* 0x0000005907597220 */ /* 0x000fe20000410000 */
[C---:B------:R-:W-:Y:S01]  /*e9a0*/  FMUL.FTZ R90, R6.reuse, R90 ;  /* 0x0000005a065a7220 */ /* 0x040fe20000410000 */
[----:B------:R-:W-:Y:S01]  /*e9b0*/  STS [R15+0x2000], R52 ;  /* 0x002000340f007388 */ /* 0x000fe20000000800 */
[C---:B------:R-:W-:Y:S01]  /*e9c0*/  FMUL.FTZ R91, R6.reuse, R91 ;  /* 0x0000005b065b7220 */ /* 0x040fe20000410000 */
[----:B------:R-:W-:Y:S01]  /*e9d0*/  F2FP.BF16.F32.PACK_AB R80, R81, R80 ;  /* 0x000000505150723e */ /* 0x000fe200000010ff */
[----:B------:R-:W-:Y:S01]  /*e9e0*/  FMUL.FTZ R92, R7, R92 ;  /* 0x0000005c075c7220 */ /* 0x000fe20000410000 */
[----:B------:R-:W-:Y:S01]  /*e9f0*/  STS [R15+0x2400], R54 ;  /* 0x002400360f007388 */ /* 0x000fe20000000800 */
[----:B------:R-:W-:Y:S01]  /*ea00*/  F2FP.BF16.F32.PACK_AB R82, R83, R82 ;  /* 0x000000525352723e */ /* 0x000fe200000010ff */
[C---:B------:R-:W-:Y:S01]  /*ea10*/  FMUL.FTZ R93, R7.reuse, R93 ;  /* 0x0000005d075d7220 */ /* 0x040fe20000410000 */
[C---:B------:R-:W-:Y:S01]  /*ea20*/  FMUL.FTZ R96, R7.reuse, R96 ;  /* 0x0000006007607220 */ /* 0x040fe20000410000 */
[----:B------:R-:W-:Y:S01]  /*ea30*/  STS [R19+0x2000], R56 ;  /* 0x0020003813007388 */ /* 0x000fe20000000800 */
[C---:B------:R-:W-:Y:S01]  /*ea40*/  FMUL.FTZ R94, R6.reuse, R94 ;  /* 0x0000005e065e7220 */ /* 0x040fe20000410000 */
        /* <DEDUP_REMOVED lines=8> */
[----:B------:R-:W2:Y:S01]  /*ead0*/  @P3 LDC R23, c[0x0][0x430] ;  /* 0x00010c00ff173b82 */ /* 0x000ea20000000800 */
        /* <DEDUP_REMOVED lines=9> */
[----:B------:R-:W-:Y:S01]  /*eb70*/  @P3 MOV R20, 0x1 ;  /* 0x0000000100143802 */ /* 0x000fe20000000f00 */
[----:B------:R-:W-:Y:S04]  /*eb80*/  STS [R9+0x4000], R68 ;  /* 0x0040004409007388 */ /* 0x000fe80000000800 */
[----:B------:R1:W-:Y:S04]  /*eb90*/  STS [R9+0x4400], R70 ;  /* 0x0044004609007388 */ /* 0x0003e80000000800 */
[----:B------:R-:W-:Y:S01]  /*eba0*/  STS [R11+0x4000], R72 ;  /* 0x004000480b007388 */ /* 0x000fe20000000800 */
[----:B--2---:R-:W-:-:S03]  /*ebb0*/  @P3 IMAD R14, R23, R12, RZ ;  /* 0x0000000c170e3224 */ /* 0x004fc600078e02ff */
[----:B------:R2:W-:Y:S04]  /*ebc0*/  STS [R11+0x4400], R74 ;  /* 0x0044004a0b007388 */ /* 0x0005e80000000800 */
[----:B------:R-:W-:Y:S04]  /*ebd0*/  STS [R13+0x4000], R76 ;  /* 0x0040004c0d007388 */ /* 0x000fe80000000800 */
[----:B------:R-:W-:Y:S04]  /*ebe0*/  STS [R13+0x4400], R78 ;  /* 0x0044004e0d007388 */ /* 0x000fe80000000800 */
[----:B------:R-:W-:Y:S04]  /*ebf0*/  STS [R17+0x4000], R80 ;  /* 0x0040005011007388 */ /* 0x000fe80000000800 */
[----:B------:R3:W-:Y:S01]  /*ec00*/  STS [R17+0x4400], R82 ;  /* 0x0044005211007388 */ /* 0x0007e20000000800 */
[----:B-1----:R-:W1:Y:S03]  /*ec10*/  @P2 LDC.64 R8, c[0x0][0x408] ;  /* 0x00010200ff082b82 */ /* 0x002e660000000a00 */
[----:B------:R-:W-:Y:S04]  /*ec20*/  STS [R15+0x4000], R84 ;  /* 0x004000540f007388 */ /* 0x000fe80000000800 */
[----:B------:R5:W-:Y:S01]  /*ec30*/  STS [R15+0x4400], R86 ;  /* 0x004400560f007388 */ /* 0x000be20000000800 */
[----:B--2---:R-:W2:Y:S03]  /*ec40*/  @!P2 LDC.64 R10, c[0x0][0x400] ;  /* 0x00010000ff0aab82 */ /* 0x004ea60000000a00 */
[----:B------:R1:W-:Y:S04]  /*ec50*/  STS [R19+0x4000], R88 ;  /* 0x0040005813007388 */ /* 0x0003e80000000800 */
[----:B------:R1:W-:Y:S04]  /*ec60*/  STS [R19+0x4400], R90 ;  /* 0x0044005a13007388 */ /* 0x0003e80000000800 */
[----:B------:R1:W-:Y:S04]  /*ec70*/  STS [R21+0x4000], R92 ;  /* 0x0040005c15007388 */ /* 0x0003e80000000800 */
[----:B------:R1:W-:Y:S01]  /*ec80*/  STS [R21+0x4400], R94 ;  /* 0x0044005e15007388 */ /* 0x0003e20000000800 */
[----:B---3--:R-:W-:Y:S01]  /*ec90*/  LOP3.LUT R17, R221, 0x1f8, RZ, 0xc0, !PT ;  /* 0x000001f8dd117812 */ /* 0x008fe200078ec0ff */
[----:B------:R-:W3:Y:S03]  /*eca0*/  S2R R0, SR_CTAID.X ;  /* 0x0000000000007919 */ /* 0x000ee60000002500 */
[----:B------:R-:W-:-:S02]  /*ecb0*/  LOP3.LUT R16, R17, 0x38, R188, 0x78, !PT ;  /* 0x0000003811107812 */ /* 0x000fc400078e78bc */
[----:B------:R-:W1:Y:S01]  /*ecc0*/  @P3 LDC R17, c[0x0][0x430] ;  /* 0x00010c00ff113b82 */ /* 0x000e620000000800 */
[----:B------:R-:W1:Y:S01]  /*ecd0*/  S2R R13, SR_CTAID.Y ;  /* 0x00000000000d7919 */ /* 0x000e620000002600 */
[----:B------:R-:W-:Y:S01]  /*ece0*/  LOP3.LUT R16, R16, 0x1e00, R221, 0xf8, !PT ;  /* 0x00001e0010107812 */ /* 0x000fe200078ef8dd */
[----:B------:R1:W-:Y:S03]  /*ecf0*/  STS [R5+0x4000], R7 ;  /* 0x0040000705007388 */ /* 0x0003e60000000800 */
[----:B------:R-:W-:Y:S01]  /*ed00*/  LEA R16, R16, UR5, 0x1 ;  /* 0x0000000510107c11 */ /* 0x000fe2000f8e08ff */
[----:B------:R1:W-:Y:S01]  /*ed10*/  STS [R5+0x4400], R98 ;  /* 0x0044006205007388 */ /* 0x0003e20000000800 */
[----:B-----5:R-:W1:Y:S01]  /*ed20*/  S2R R15, SR_CTAID.Z ;  /* 0x00000000000f7919 */ /* 0x020e620000002700 */
[----:B----4-:R-:W-:Y:S05]  /*ed30*/  @P3 BRA `(.L_x_1628) ;  /* 0x0000000000203947 */ /* 0x010fea0003800000 */
[----:B------:R-:W-:Y:S01]  /*ed40*/  ISETP.NE.AND P4, PT, R22, RZ, PT ;  /* 0x000000ff1600720c */ /* 0x000fe20003f85270 */
[----:B-1----:R-:W1:-:S12]  /*ed50*/  LDC R5, c[0x0][0x3e0] ;  /* 0x0000f800ff057b82 */ /* 0x002e580000000800 */
[----:B------:R-:W1:Y:S01]  /*ed60*/  @P4 LDC R20, c[0x0][0x454] ;  /* 0x00011500ff144b82 */ /* 0x000e620000000800 */
[----:B------:R-:W-:Y:S02]  /*ed70*/  @P4 MOV R17, 0x1 ;  /* 0x0000000100114802 */ /* 0x000fe40000000f00 */
[----:B------:R-:W-:-:S05]  /*ed80*/  @!P4 MOV R17, 0x1 ;  /* 0x000000010011c802 */ /* 0x000fca0000000f00 */
[----:B------:R-:W4:Y:S01]  /*ed90*/  @P4 LDC R14, c[0x0][0x454] ;  /* 0x00011500ff0e4b82 */ /* 0x000f220000000800 */
[-C--:B-1----:R-:W-:Y:S02]  /*eda0*/  @P4 IMAD R20, R20, R5.reuse, RZ ;  /* 0x0000000514144224 */ /* 0x082fe400078e02ff */
[----:B------:R-:W-:-:S07]  /*edb0*/  @!P4 IMAD R20, R12, R5, RZ ;  /* 0x000000050c14c224 */ /* 0x000fce00078e02ff */
.L_x_1628:
[----:B------:R-:W-:Y:S01]  /*edc0*/  BAR.SYNC.DEFER_BLOCKING 0x0 ;  /* 0x0000000000007b1d */ /* 0x000fe20000010000 */
[----:B------:R-:W-:Y:S01]  /*edd0*/  ISETP.NE.AND P4, PT, R213, -0x1, PT ;  /* 0xffffffffd500780c */ /* 0x000fe20003f85270 */
[----:B-12---:R-:W-:Y:S01]  /*ede0*/  @!P2 IMAD.WIDE.U32 R26, R13, R10, RZ ;  /* 0x0000000a0d1aa225 */ /* 0x006fe200078e00ff */
[----:B------:R-:W-:Y:S02]  /*edf0*/  ISETP.NE.AND P3, PT, R22, RZ, !P3 ;  /* 0x000000ff1600720c */ /* 0x000fe40005f65270 */
[----:B------:R-:W-:-:S03]  /*ee00*/  LOP3.LUT P5, RZ, R188, 0x3, RZ, 0xc0, !PT ;  /* 0x00000003bcff7812 */ /* 0x000fc600078ac0ff */
[----:B------:R-:W1:Y:S01]  /*ee10*/  @P1 LDC R19, c[0x0][0x458] ;  /* 0x00011600ff131b82 */ /* 0x000e620000000800 */
[----:B------:R-:W2:Y:S01]  /*ee20*/  @P0 MUFU.LG2 R2, R2 ;  /* 0x0000000200020308 */ /* 0x000ea20000000c00 */
[----:B------:R-:W-:Y:S01]  /*ee30*/  @P2 IMAD.WIDE.U32 R24, R213, R8, RZ ;  /* 0x00000008d5182225 */ /* 0x000fe200078e00ff */
[----:B------:R-:W-:Y:S01]  /*ee40*/  LOP3.LUT R21, R190, 0x30, RZ, 0xc0, !PT ;  /* 0x00000030be157812 */ /* 0x000fe200078ec0ff */
[----:B------:R-:W-:Y:S01]  /*ee50*/  BSSY.RECONVERGENT B0, `(.L_x_1629) ;  /* 0x000002b000007945 */ /* 0x000fe20003800200 */
[----:B------:R-:W-:Y:S01]  /*ee60*/  SHF.R.U32.HI R10, RZ, 0x2, R188 ;  /* 0x00000002ff0a7819 */ /* 0x000fe200000116bc */
[----:B------:R-:W-:Y:S02]  /*ee70*/  @!P2 IMAD R11, R13, R11, R27 ;  /* 0x0000000b0d0ba224 */ /* 0x000fe400078e021b */
[----:B------:R-:W5:Y:S01]  /*ee80*/  @P0 LDC R22, c[0x0][0x458] ;  /* 0x00011600ff160b82 */ /* 0x000f620000000800 */
[----:B------:R-:W-:Y:S01]  /*ee90*/  @P2 IMAD R11, R213, R9, R25 ;  /* 0x00000009d50b2224 */ /* 0x000fe200078e0219 */
[----:B------:R-:W-:Y:S01]  /*eea0*/  LOP3.LUT R10, R21, 0x7, R10, 0xf8, !PT ;  /* 0x00000007150a7812 */ /* 0x000fe200078ef80a */
[----:B------:R-:W-:-:S02]  /*eeb0*/  @!P4 IMAD R213, R13, R12, RZ ;  /* 0x0000000c0dd5c224 */ /* 0x000fc400078e02ff */
[----:B------:R-:W-:Y:S01]  /*eec0*/  @P1 FMUL.FTZ R21, R18, 0.69314718246459960938 ;  /* 0x3f31721812151820 */ /* 0x000fe20000410000 */
[----:B----4-:R-:W-:Y:S01]  /*eed0*/  IMAD R14, R15, R14, RZ ;  /* 0x0000000e0f0e7224 */ /* 0x010fe200078e02ff */
[----:B------:R-:W-:Y:S01]  /*eee0*/  MOV R12, 0x7f800000 ;  /* 0x7f800000000c7802 */ /* 0x000fe20000000f00 */
[----:B---3--:R-:W-:Y:S01]  /*eef0*/  IMAD R9, R0, R17, RZ ;  /* 0x0000001100097224 */ /* 0x008fe200078e02ff */
[----:B------:R-:W-:Y:S01]  /*ef00*/  SHF.R.S32.HI R8, RZ, 0x1f, R213 ;  /* 0x0000001fff087819 */ /* 0x000fe200000114d5 */
[----:B------:R-:W-:Y:S01]  /*ef10*/  @!P3 IMAD R14, R13, R20, R14 ;  /* 0x000000140d0eb224 */ /* 0x000fe200078e020e */
[----:B------:R3:W4:Y:S01]  /*ef20*/  LDS.128 R4, [R16+0x1800] ;  /* 0x0018000010047984 */ /* 0x0007220000000c00 */
        /* <DEDUP_REMOVED lines=29> */
.L_x_1630:
[----:B------:R-:W-:Y:S05]  /*f100*/  BSYNC.RECONVERGENT B0 ;  /* 0x0000000000007941 */ /* 0x000fea0003800200 */
.L_x_1629:
[----:B------:R-:W2:Y:S01]  /*f110*/  LDCU.64 UR4, c[0x0][0x410] ;  /* 0x00008200ff0477ac */ /* 0x000ea20008000a00 */
[----:B------:R-:W-:Y:S01]  /*f120*/  @P2 IMAD.MOV.U32 R26, RZ, RZ, R24 ;  /* 0x000000ffff1a2224 */ /* 0x000fe200078e0018 */
[----:B------:R-:W-:Y:S01]  /*f130*/  SHF.R.U32.HI R18, RZ, 0x3, R188 ;  /* 0x00000003ff127819 */ /* 0x000fe200000116bc */
[----:B------:R3:W3:Y:S01]  /*f140*/  LDS.128 R20, [R16] ;  /* 0x0000000010147984 */ /* 0x0006e20000000c00 */
        /* <DEDUP_REMOVED lines=11> */
[----:B------:R1:W2:Y:S01]  /*f200*/  LDS.128 R8, [R16+0x4000] ;  /* 0x0040000010087984 */ /* 0x0002a20000000c00 */
[----:B------:R-:W-:Y:S02]  /*f210*/  ISETP.GE.AND P3, PT, R18, R204, PT ;  /* 0x000000cc1200720c */ /* 0x000fe40003f66270 */
[----:B------:R-:W-:Y:S02]  /*f220*/  IMAD R25, R15, UR5, R3 ;  /* 0x000000050f197c24 */ /* 0x000fe4000f8e0203 */
[----:B------:R1:W1:Y:S01]  /*f230*/  LDS.128 R12, [R16+0x2000] ;  /* 0x00200000100c7984 */ /* 0x0002620000000c00 */
        /* <DEDUP_REMOVED lines=17> */
[----:B--2---:R3:W-:Y:S02]  /*f350*/  @!P3 STG.E.128 desc[UR14][R28.64+0x100], R8 ;  /* 0x000100081c00b986 */ /* 0x0047e4000c101d0e */
.L_x_1632:
[----:B------:R-:W-:Y:S05]  /*f360*/  BSYNC.RECONVERGENT B0 ;  /* 0x0000000000007941 */ /* 0x000fea0003800200 */
.L_x_1631:
[----:B---3--:R3:W3:Y:S01]  /*f370*/  LDS.128 R20, [R16+0x800] ;  /* 0x0008000010147984 */ /* 0x0086e20000000c00 */
[----:B------:R-:W-:Y:S03]  /*f380*/  BSSY.RECONVERGENT B0, `(.L_x_1633) ;  /* 0x0000017000007945 */ /* 0x000fe60003800200 */
[----:B-1----:R1:W1:Y:S04]  /*f390*/  LDS.128 R12, [R16+0x2800] ;  /* 0x00280000100c7984 */ /* 0x0022680000000c00 */
[----:B--2---:R2:W1:Y:S01]  /*f3a0*/  LDS.128 R8, [R16+0x4800] ;  /* 0x0048000010087984 */ /* 0x0044620000000c00 */
[----:B------:R-:W-:Y:S05]  /*f3b0*/  @P2 BRA `(.L_x_1634) ;  /* 0x00000000004c2947 */ /* 0x000fea0003800000 */
[----:B------:R-:W5:Y:S01]  /*f3c0*/  LDCU.64 UR6, c[0x0][0x408] ;  /* 0x00008100ff0677ac */ /* 0x000f620008000a00 */
[----:B------:R-:W-:Y:S01]  /*f3d0*/  IADD3 R17, P2, PT, R18, 0x10, RZ ;  /* 0x0000001012117810 */ /* 0x000fe20007f5e0ff */
[----:B------:R-:W-:Y:S01]  /*f3e0*/  IMAD.MOV.U32 R26, RZ, RZ, R2 ;  /* 0x000000ffff1a7224 */ /* 0x000fe200078e0002 */
[----:B------:R-:W-:Y:S01]  /*f3f0*/  MOV R27, R25 ;  /* 0x00000019001b7202 */ /* 0x000fe20000000f00 */
[----:B------:R-:W4:Y:S02]  /*f400*/  LDCU UR8, c[0x0][0x440] ;  /* 0x00008800ff0877ac */ /* 0x000f240008000800 */
        /* <DEDUP_REMOVED lines=11> */
[----:B---3--:R2:W-:Y:S04]  /*f4c0*/  @!P4 STG.E.128 desc[UR14][R28.64], R20 ;  /* 0x000000141c00c986 */ /* 0x0085e8000c101d0e */
[----:B-1----:R2:W-:Y:S04]  /*f4d0*/  @!P3 STG.E.128 desc[UR14][R28.64+0x80], R12 ;  /* 0x0000800c1c00b986 */ /* 0x0025e8000c101d0e */
[----:B------:R2:W-:Y:S02]  /*f4e0*/  @!P2 STG.E.128 desc[UR14][R28.64+0x100], R8 ;  /* 0x000100081c00a986 */ /* 0x0005e4000c101d0e */
.L_x_1634:
[----:B------:R-:W-:Y:S05]  /*f4f0*/  BSYNC.RECONVERGENT B0 ;  /* 0x0000000000007941 */ /* 0x000fea0003800200 */
.L_x_1633:
[----:B--23--:R2:W3:Y:S01]  /*f500*/  LDS.128 R20, [R16+0x1000] ;  /* 0x0010000010147984 */ /* 0x00c4e20000000c00 */
        /* <DEDUP_REMOVED lines=23> */
.L_x_1636:
[----:B------:R-:W-:Y:S05]  /*f680*/  BSYNC.RECONVERGENT B0 ;  /* 0x0000000000007941 */ /* 0x000fea0003800200 */
.L_x_1635:
[----:B-12---:R1:W2:Y:S01]  /*f690*/  LDS.128 R8, [R16+0x3800] ;  /* 0x0038000010087984 */ /* 0x0062a20000000c00 */
[----:B------:R-:W-:Y:S05]  /*f6a0*/  @P0 EXIT ;  /* 0x000000000000094d */ /* 0x000fea0003800000 */
[----:B------:R-:W5:Y:S01]  /*f6b0*/  LDCU.64 UR6, c[0x0][0x408] ;  /* 0x00008100ff0677ac */ /* 0x000f620008000a00 */
[----:B------:R1:W1:Y:S01]  /*f6c0*/  LDS.128 R12, [R16+0x5800] ;  /* 0x00580000100c7984 */ /* 0x0002620000000c00 */
[----:B------:R-:W-:Y:S01]  /*f6d0*/  IADD3 R0, P0, PT, R18, 0x30, RZ ;  /* 0x0000003012007810 */ /* 0x000fe20007f1e0ff */
[----:B------:R-:W-:Y:S01]  /*f6e0*/  IMAD.MOV.U32 R18, RZ, RZ, R2 ;  /* 0x000000ffff127224 */ /* 0x000fe200078e0002 */
[----:B------:R-:W4:Y:S03]  /*f6f0*/  LDCU UR8, c[0x0][0x440] ;  /* 0x00008800ff0877ac */ /* 0x000f260008000800 */
[----:B------:R-:W-:Y:S01]  /*f700*/  IMAD.X R3, RZ, RZ, R19, P0 ;  /* 0x000000ffff037224 */ /* 0x000fe200000e0613 */
[----:B------:R-:W3:Y:S01]  /*f710*/  LDCU.64 UR4, c[0x0][0x3f0] ;  /* 0x00007e00ff0477ac */ /* 0x000ee20008000a00 */
        /* <DEDUP_REMOVED lines=15> */
.L_x_1637:
        /* <DEDUP_REMOVED lines=15> */
.L_x_1827:


//--------------------- .text._ZN5flash16flash_fwd_kernelI23Flash_fwd_kernel_traitsILi192ELi64ELi64ELi4ELb0ELb0EN7cutlass10bfloat16_tE19Flash_kernel_traitsILi192ELi64ELi64ELi4ES3_EELb1ELb0ELb1ELb1ELb0ELb0ELb0ELb1EEEvNS_16Flash_fwd_paramsE --------------------------
	.section	.text._ZN5flash16flash_fwd_kernelI23Flash_fwd_kernel_traitsILi192ELi64ELi64ELi4ELb0ELb0EN7cutlass10bfloat16_tE19Flash_kernel_traitsILi192ELi64ELi64ELi4ES3_EELb1ELb0ELb1ELb1ELb0ELb0ELb0ELb1EEEvNS_16Flash_fwd_paramsE,"ax",@progbits
	.align	128
        .global         _ZN5flash16flash_fwd_kernelI23Flash_fwd_kernel_traitsILi192ELi64ELi64ELi4ELb0ELb0EN7cutlass10bfloat16_tE19Flash_kernel_traitsILi192ELi64ELi64ELi4ES3_EELb1ELb0ELb1ELb1ELb0ELb0ELb0ELb1EEEvNS_16Flash_fwd_paramsE
        .type           _ZN5flash16flash_fwd_kernelI23Flash_fwd_kernel_traitsILi192ELi64ELi64ELi4ELb0ELb0EN7cutlass10bfloat16_tE19Flash_kernel_traitsILi192ELi64ELi64ELi4ES3_EELb1ELb0ELb1ELb1ELb0ELb0ELb0ELb1EEEvNS_16Flash_fwd_paramsE,@function
        .size           _ZN5flash16flash_fwd_kernelI23Flash_fwd_kernel_traitsILi192ELi64ELi64ELi4ELb0ELb0EN7cutlass10bfloat16_tE19Flash_kernel_traitsILi192ELi64ELi64ELi4ES3_EELb1ELb0ELb1ELb1ELb0ELb0ELb0ELb1EEEvNS_16Flash_fwd_paramsE,(.L_x_1828 - _ZN5flash16flash_fwd_kernelI23Flash_fwd_kernel_traitsILi192ELi64ELi64ELi4ELb0ELb0EN7cutlass10bfloat16_tE19Flash_kernel_traitsILi192ELi64ELi64ELi4ES3_EELb1ELb0ELb1ELb1ELb0ELb0ELb0ELb1EEEvNS_16Flash_fwd_paramsE)
        .other          _ZN5flash16flash_fwd_kernelI23Flash_fwd_kernel_traitsILi192ELi64ELi64ELi4ELb0ELb0EN7cutlass10bfloat16_tE19Flash_kernel_traitsILi192ELi64ELi64ELi4ES3_EELb1ELb0ELb1ELb1ELb0ELb0ELb0ELb1EEEvNS_16Flash_fwd_paramsE,@"STO_CUDA_ENTRY STV_DEFAULT"
_ZN5flash16flash_fwd_kernelI23Flash_fwd_kernel_traitsILi192ELi64ELi64ELi4ELb0ELb0EN7cutlass10bfloat16_tE19Flash_kernel_traitsILi192ELi64ELi64ELi4ES3_EELb1ELb0ELb1ELb1ELb0ELb0ELb0ELb1EEEvNS_16Flash_fwd_paramsE:
.text._ZN5flash16flash_fwd_kernelI23Flash_fwd_kernel_traitsILi192ELi64ELi64ELi4ELb0ELb0EN7cutlass10bfloat16_tE19Flash_kernel_traitsILi192ELi64ELi64ELi4ES3_EELb1ELb0ELb1ELb1ELb0ELb0ELb0ELb1EEEvNS_16Flash_fwd_paramsE:
[----:B------:R-:W1:Y:S01]  /*0000*/  LDC R1, c[0x0][0x37c] ;  /* 0x0000df00ff017b82 */ /* 0x000e620000000800 */
[----:B------:R-:W2:Y:S07]  /*0010*/  LDCU.U8 UR4, c[0x0][0x524] ;  /* 0x0000a480ff0477ac */ /* 0x000eae0008000000 */
[----:B------:R-:W3:Y:S01]  /*0020*/  LDC R17, c[0x0][0x518] ;  /* 0x00014600ff117b82 */ /* 0x000ee20000000800 */
[----:B-1----:R-:W-:Y:S01]  /*0030*/  VIADD R1, R1, 0xffffff68 ;  /* 0xffffff6801017836 */ /* 0x002fe20000000000 */
[----:B------:R-:W1:Y:S06]  /*0040*/  LDCU.64 UR26, c[0x0][0x358] ;  /* 0x00006b00ff1a77ac */ /* 0x000e6c0008000a00 */
[----:B------:R-:W4:Y:S01]  /*0050*/  LDC R18, c[0x0][0x51c] ;  /* 0x00014700ff127b82 */ /* 0x000f220000000800 */
[----:B------:R-:W1:Y:S01]  /*0060*/  S2R R193, SR_TID.X ;  /* 0x0000000000c17919 */ /* 0x000e620000002100 */
[----:B------:R-:W1:Y:S01]  /*0070*/  LDCU.64 UR10, c[0x0][0x460] ;  /* 0x00008c00ff0a77ac */ /* 0x000e620008000a00 */
[----:B------:R-:W1:Y:S01]  /*0080*/  LDCU.64 UR8, c[0x0][0x470] ;  /* 0x00008e00ff0877ac */ /* 0x000e620008000a00 */
[----:B--2---:R-:W-:Y:S01]  /*0090*/  ISETP.NE.AND P1, PT, RZ, UR4, PT ;  /* 0x00000004ff007c0c */ /* 0x004fe2000bf25270 */
[----:B------:R-:W2:Y:S03]  /*00a0*/  LDCU.64 UR4, c[0x0][0x510] ;  /* 0x0000a200ff0477ac */ /* 0x000ea60008000a00 */
[----:B------:R-:W-:Y:S01]  /*00b0*/  S2UR UR14, SR_CTAID.X ;  /* 0x00000000000e79c3 */ /* 0x000fe20000002500 */
[----:B------:R-:W2:Y:S07]  /*00c0*/  LDCU.64 UR16, c[0x0][0x460] ;  /* 0x00008c00ff1077ac */ /* 0x000eae0008000a00 */
[----:B------:R-:W-:Y:S08]  /*00d0*/  S2UR UR31, SR_CTAID.Y ;  /* 0x00000000001f79c3 */ /* 0x000ff00000002600 */
[----:B------:R-:W2:Y:S01]  /*00e0*/  S2UR UR30, SR_CTAID.Z ;  /* 0x00000000001e79c3 */ /* 0x000ea20000002700 */
[----:B---3--:R-:W-:Y:S01]  /*00f0*/  @P1 IMAD.MOV.U32 R2, RZ, RZ, R17 ;  /* 0x000000ffff021224 */ /* 0x008fe200078e0011 */
[----:B------:R-:W3:Y:S01]  /*0100*/  LDCU.U8 UR12, c[0x0][0x532] ;  /* 0x0000a640ff0c77ac */ /* 0x000ee20008000000 */
[----:B----4-:R-:W-:Y:S01]  /*0110*/  @P1 IMAD.MOV.U32 R3, RZ, RZ, R18 ;  /* 0x000000ffff031224 */ /* 0x010fe200078e0012 */
[----:B------:R-:W4:Y:S04]  /*0120*/  LDCU.64 UR6, c[0x0][0x468] ;  /* 0x00008d00ff0677ac */ /* 0x000f280008000a00 */
[----:B------:R-:W4:Y:S01]  /*0130*/  @P1 LDC R0, c[0x0][0x520] ;  /* 0x00014800ff001b82 */ /* 0x000f220000000800 */
[----:B-1----:R-:W4:Y:S01]  /*0140*/  @P1 LDG.E.64 R2, desc[UR26][R2.64] ;  /* 0x0000001a02021981 */ /* 0x002f22000c1e1b00 */
[----:B--2---:R-:W-:-:S02]  /*0150*/  IMAD.U32 R204, RZ, RZ, UR4 ;  /* 0x00000004ffcc7e24 */ /* 0x004fc4000f8e00ff */
[----:B------:R-:W-:-:S06]  /*0160*/  IMAD.U32 R205, RZ, RZ, UR5 ;  /* 0x00000005ffcd7e24 */ /* 0x000fcc000f8e00ff */
[----:B------:R-:W2:Y:S01]  /*0170*/  @P1 LDG.E.64 R204, desc[UR26][R204.64] ;  /* 0x0000001acccc1981 */ /* 0x000ea2000c1e1b00 */
[----:B------:R-:W-:Y:S01]  /*0180*/  UISETP.NE.U32.AND UP4, UPT, UR10, URZ, UPT ;  /* 0x000000ff0a00728c */ /* 0x000fe2000bf85070 */
[----:B------:R-:W-:Y:S01]  /*0190*/  ISETP.NE.U32.AND P4, PT, RZ, UR10, PT ;  /* 0x0000000aff007c0c */ /* 0x000fe2000bf85070 */
[----:B------:R-:W-:Y:S02]  /*01a0*/  UISETP.NE.U32.AND UP3, UPT, UR8, URZ, UPT ;  /* 0x000000ff0800728c */ /* 0x000fe4000bf65070 */
[----:B------:R-:W-:Y:S01]  /*01b0*/  UISETP.NE.AND.EX UP4, UPT, UR11, URZ, UPT, UP4 ;  /* 0x000000ff0b00728c */ /* 0x000fe2000bf85340 */
[----:B------:R-:W-:Y:S01]  /*01c0*/  ISETP.NE.AND.EX P4, PT, RZ, UR11, PT, P4 ;  /* 0x0000000bff007c0c */ /* 0x000fe2000bf85340 */
[----:B------:R-:W-:Y:S02]  /*01d0*/  ULOP3.LUT UR4, UR30, UR14, UR31, 0xfe, !UPT ;  /* 0x0000000e1e047292 */ /* 0x000fe4000f8efe1f */
[----:B------:R-:W-:Y:S02]  /*01e0*/  UISETP.NE.AND.EX UP3, UPT, UR9, URZ, UPT, UP3 ;  /* 0x000000ff0900728c */ /* 0x000fe4000bf65330 */
[----:B------:R-:W-:Y:S01]  /*01f0*/  PLOP3.LUT P2, PT, PT, PT, UP4, 0x80, 0x8 ;  /* 0x000000000008781c */ /* 0x000fe20003f4f048 */
[----:B------:R-:W-:Y:S01]  /*0200*/  USHF.L.U32 UR11, UR31, 0x2, URZ ;  /* 0x000000021f0b7899 */ /* 0x000fe200080006ff */
[----:B------:R-:W-:Y:S01]  /*0210*/  LOP3.LUT P3, RZ, R193, UR4, RZ, 0xfc, !PT ;  /* 0x00000004c1ff7c12 */ /* 0x000fe2000f86fcff */
[----:B------:R-:W-:-:S02]  /*0220*/  UIMAD.WIDE.U32 UR16, UR31, 0x4, UR16 ;  /* 0x000000041f1078a5 */ /* 0x000fc4000f8e0010 */
[----:B---3--:R-:W-:Y:S02]  /*0230*/  UISETP.NE.AND UP5, UPT, UR12, URZ, UPT ;  /* 0x000000ff0c00728c */ /* 0x008fe4000bfa5270 */
[----:B------:R-:W1:Y:S01]  /*0240*/  LDCU.64 UR4, c[0x0][0x478] ;  /* 0x00008f00ff0477ac */ /* 0x000e620008000a00 */
[----:B----4-:R-:W-:Y:S02]  /*0250*/  UISETP.EQ.U32.AND UP2, UPT, UR6, URZ, UPT ;  /* 0x000000ff0600728c */ /* 0x010fe4000bf42070 */
[----:B------:R-:W-:-:S05]  /*0260*/  USHF.R.U32.HI UR10, URZ, 0x1e, UR31 ;  /* 0x0000001eff0a7899 */ /* 0x000fca000801161f */
[----:B------:R-:W2:Y:S01]  /*0270*/  @!P3 LDC.64 R6, c[0x0][0x528] ;  /* 0x00014a00ff06bb82 */ /* 0x000ea20000000a00 */
[----:B------:R-:W-:Y:S02]  /*0280*/  @UP3 UIADD3 UR12, UP1, UPT, UR11, UR8, URZ ;  /* 0x000000080b0c3290 */ /* 0x000fe4000ff3e0ff */
[----:B------:R-:W-:Y:S02]  /*0290*/  UISETP.EQ.OR.EX UP2, UPT, UR7, URZ, !UP5, UP2 ;  /* 0x000000ff0700728c */ /* 0x000fe4000ef42720 */
[----:B------:R-:W-:Y:S02]  /*02a0*/  @UP3 UIADD3.X UR13, UPT, UPT, UR10, UR9, URZ, UP1, !UPT ;  /* 0x000000090a0d3290 */ /* 0x000fe40008ffe4ff */
[----:B------:R-:W-:Y:S02]  /*02b0*/  UIADD3 UR8, UP1, UPT, UR11, UR6, URZ ;  /* 0x000000060b087290 */ /* 0x000fe4000ff3e0ff */
[----:B-1----:R-:W-:Y:S02]  /*02c0*/  UISETP.NE.U32.AND UP0, UPT, UR4, URZ, UPT ;  /* 0x000000ff0400728c */ /* 0x002fe4000bf05070 */
[----:B------:R-:W-:-:S02]  /*02d0*/  UIADD3.X UR9, UPT, UPT, UR10, UR7, URZ, UP1, !UPT ;  /* 0x000000070a097290 */ /* 0x000fc40008ffe4ff */
[----:B------:R-:W-:-:S11]  /*02e0*/  UISETP.NE.AND.EX UP0, UPT, UR5, URZ, UPT, UP0 ;  /* 0x000000ff0500728c */ /* 0x000fd6000bf05300 */
[----:B------:R-:W-:-:S04]  /*02f0*/  @UP0 UIADD3 UR4, UP1, UPT, UR11, UR4, URZ ;  /* 0x000000040b040290 */ /* 0x000fc8000ff3e0ff */
[----:B------:R-:W-:Y:S01]  /*0300*/  @UP0 UIADD3.X UR5, UPT, UPT, UR10, UR5, URZ, UP1, !UPT ;  /* 0x000000050a050290 */ /* 0x000fe20008ffe4ff */
[----:B------:R-:W-:Y:S01]  /*0310*/  @P1 IADD3 R17, P0, PT, R2, R0, RZ ;  /* 0x0000000002111210 */ /* 0x000fe20007f1e0ff */
[----:B------:R-:W-:-:S03]  /*0320*/  IMAD.U32 R2, RZ, RZ, UR16 ;  /* 0x00000010ff027e24 */ /* 0x000fc6000f8e00ff */
[----:B------:R-:W-:Y:S01]  /*0330*/  @!P3 MOV R4, R17 ;  /* 0x000000110004b202 */ /* 0x000fe20000000f00 */
[----:B------:R-:W-:Y:S01]  /*0340*/  @P1 IMAD.X R18, RZ, RZ, R3, P0 ;  /* 0x000000ffff121224 */ /* 0x000fe200000e0603 */
[----:B------:R-:W-:Y:S01]  /*0350*/  PLOP3.LUT P1, PT, PT, PT, UP3, 0x80, 0x8 ;  /* 0x000000000008781c */ /* 0x000fe20003f2f038 */
[----:B------:R-:W-:Y:S02]  /*0360*/  IMAD.U32 R3, RZ, RZ, UR17 ;  /* 0x00000011ff037e24 */ /* 0x000fe4000f8e00ff */
[----:B------:R-:W-:Y:S01]  /*0370*/  @!P3 IMAD.MOV.U32 R5, RZ, RZ, R18 ;  /* 0x000000ffff05b224 */ /* 0x000fe200078e0012 */
[----:B--2---:R-:W-:Y:S04]  /*0380*/  @!P3 STG.E.64 desc[UR26][R6.64], R204 ;  /* 0x000000cc0600b986 */ /* 0x004fe8000c101b1a */
[----:B------:R1:W-:Y:S01]  /*0390*/  @!P3 STG.E.64 desc[UR26][R6.64+0x8], R4 ;  /* 0x000008040600b986 */ /* 0x0003e2000c101b1a */
[----:B------:R-:W-:-:S03]  /*03a0*/  PLOP3.LUT P3, PT, PT, PT, UP2, 0x80, 0x8 ;  /* 0x000000000008781c */ /* 0x000fc60003f6f028 */
[----:B------:R-:W2:Y:S01]  /*03b0*/  @P4 LDG.E R8, desc[UR26][R2.64] ;  /* 0x0000001a02084981 */ /* 0x000ea2000c1e1900 */
[----:B------:R-:W-:-:S03]  /*03c0*/  PLOP3.LUT P0, PT, PT, PT, UP0, 0x80, 0x8 ;  /* 0x000000000008781c */ /* 0x000fc60003f0f008 */
[----:B-1----:R1:W3:Y:S01]  /*03d0*/  @P2 LDG.E R7, desc[UR26][R2.64+0x4] ;  /* 0x0000041a02072981 */ /* 0x0022e2000c1e1900 */
[----:B------:R-:W-:Y:S02]  /*03e0*/  IMAD.U32 R4, RZ, RZ, UR4 ;  /* 0x00000004ff047e24 */ /* 0x000fe4000f8e00ff */
[----:B------:R-:W-:Y:S01]  /*03f0*/  IMAD.U32 R5, RZ, RZ, UR5 ;  /* 0x00000005ff057e24 */ /* 0x000fe2000f8e00ff */
[----:B------:R-:W4:Y:S06]  /*0400*/  @!UP4 LDCU UR22, c[0x0][0x434] ;  /* 0x00008680ff16c7ac */ /* 0x000f2c0008000800 */
[----:B------:R-:W5:Y:S01]  /*0410*/  @P0 LDG.E R4, desc[UR26][R4.64] ;  /* 0x0000001a04040981 */ /* 0x000f62000c1e1900 */
[----:B------:R-:W-:Y:S01]  /*0420*/  UMOV UR21, 0xffffffff ;  /* 0xffffffff00157882 */ /* 0x000fe20000000000 */
[----:B------:R-:W4:Y:S01]  /*0430*/  @!UP0 LDCU.64 UR4, c[0x0][0x488] ;  /* 0x00009100ff0487ac */ /* 0x000f220008000a00 */
[----:B-1----:R-:W-:-:S02]  /*0440*/  IMAD.U32 R2, RZ, RZ, UR12 ;  /* 0x0000000cff027e24 */ /* 0x002fc4000f8e00ff */
[----:B------:R-:W-:-:S05]  /*0450*/  IMAD.U32 R3, RZ, RZ, UR13 ;  /* 0x0000000dff037e24 */ /* 0x000fca000f8e00ff */
[----:B------:R1:W4:Y:S02]  /*0460*/  @P1 LDG.E R0, desc[UR26][R2.64] ;  /* 0x0000001a02001981 */ /* 0x000324000c1e1900 */
[----:B-1----:R-:W-:Y:S01]  /*0470*/  IMAD.U32 R2, RZ, RZ, UR8 ;  /* 0x00000008ff027e24 */ /* 0x002fe2000f8e00ff */
[----:B------:R-:W-:-:S05]  /*0480*/  MOV R3, UR9 ;  /* 0x0000000900037c02 */ /* 0x000fca0008000f00 */
[----:B------:R-:W4:Y:S01]  /*0490*/  @!P3 LDG.E R6, desc[UR26][R2.64] ;  /* 0x0000001a0206b981 */ /* 0x000f22000c1e1900 */
[----:B------:R-:W-:Y:S01]  /*04a0*/  UISETP.NE.U32.AND UP1, UPT, UR6, URZ, UPT ;  /* 0x000000ff0600728c */ /* 0x000fe2000bf25070 */
[----:B------:R-:W-:Y:S01]  /*04b0*/  UMOV UR13, 0xffffffff ;  /* 0xffffffff000d7882 */ /* 0x000fe20000000000 */
[----:B------:R-:W-:Y:S02]  /*04c0*/  USHF.L.U32 UR32, UR14, 0x6, URZ ;  /* 0x000000060e207899 */ /* 0x000fe400080006ff */
[----:B------:R-:W-:Y:S01]  /*04d0*/  UISETP.NE.AND.EX UP1, UPT, UR7, URZ, UPT, UP1 ;  /* 0x000000ff0700728c */ /* 0x000fe2000bf25310 */
[----:B------:R-:W-:Y:S01]  /*04e0*/  UMOV UR12, URZ ;  /* 0x000000ff000c7c82 */ /* 0x000fe20008000000 */
[----:B------:R-:W1:Y:S01]  /*04f0*/  @!UP0 LDCU UR6, c[0x0][0x43c] ;  /* 0x00008780ff0687ac */ /* 0x000e620008000800 */
[----:B--2---:R-:W-:Y:S02]  /*0500*/  @P4 R2UR UR21, R8 ;  /* 0x00000000081542ca */ /* 0x004fe400000e0000 */
[----:B---3--:R-:W-:-:S13]  /*0510*/  @P2 R2UR UR8, R7 ;  /* 0x00000000070822ca */ /* 0x008fda00000e0000 */
[----:B----4-:R-:W-:-:S04]  /*0520*/  @UP4 UIADD3 UR22, UPT, UPT, UR8, -UR21, URZ ;  /* 0x8000001508164290 */ /* 0x010fc8000fffe0ff */
[----:B------:R-:W-:Y:S01]  /*0530*/  UISETP.GT.AND UP2, UPT, UR22, UR32, UPT ;  /* 0x000000201600728c */ /* 0x000fe2000bf44270 */
[----:B------:R-:W-:-:S05]  /*0540*/  @P1 R2UR UR12, R0 ;  /* 0x00000000000c12ca */ /* 0x000fca00000e0000 */
[----:B------:R-:W-:Y:S01]  /*0550*/  PLOP3.LUT P1, PT, PT, PT, UP2, 0x80, 0x8 ;  /* 0x000000000008781c */ /* 0x000fe20003f2f028 */
[----:B------:R-:W-:Y:S01]  /*0560*/  @!UP0 UISETP.NE.U32.AND UP2, UPT, UR4, URZ, UPT ;  /* 0x000000ff0400828c */ /* 0x000fe2000bf45070 */
[----:B------:R-:W2:Y:S01]  /*0570*/  @!UP1 LDCU UR4, c[0x0][0x438] ;  /* 0x00008700ff0497ac */ /* 0x000ea20008000800 */
[----:B------:R-:W-:Y:S01]  /*0580*/  @!P3 R2UR UR13, R6 ;  /* 0x00000000060db2ca */ /* 0x000fe200000e0000 */
[----:B-12---:R-:W-:-:S14]  /*0590*/  BRA.U !UP1, `(.L_x_1638) ;  /* 0x0000000109187547 */ /* 0x006fdc000b800000 */
[----:B------:R-:W-:-:S13]  /*05a0*/  PLOP3.LUT P2, PT, PT, PT, UP5, 0x80, 0x8 ;  /* 0x000000000008781c */ /* 0x000fda0003f4f058 */
[----:B------:R-:W2:Y:S04]  /*05b0*/  @P2 LDG.E R0, desc[UR26][R2.64+0x4] ;  /* 0x0000041a02002981 */ /* 0x000ea8000c1e1900 */
[----:B------:R-:W3:Y:S01]  /*05c0*/  @!P2 LDG.E R2, desc[UR26][R2.64] ;  /* 0x0000001a0202a981 */ /* 0x000ee2000c1e1900 */
[----:B--2---:R-:W-:-:S13]  /*05d0*/  @P2 R2UR UR4, R0 ;  /* 0x00000000000422ca */ /* 0x004fda00000e0000 */
[----:B------:R-:W-:-:S07]  /*05e0*/  @UP5 UIADD3 UR4, UPT, UPT, UR4, -UR13, URZ ;  /* 0x8000000d04045290 */ /* 0x000fce000fffe0ff */
[----:B---3--:R-:W-:Y:S02]  /*05f0*/  @!P2 R2UR UR4, R2 ;  /* 0x000000000204a2ca */ /* 0x008fe400000e0000 */
.L_x_1638:
[----:B-----5:R-:W-:Y:S01]  /*0600*/  @P0 R2UR UR33, R4 ;  /* 0x00000000042102ca */ /* 0x020fe200000e0000 */
[----:B------:R-:W-:Y:S01]  /*0610*/  @!UP0 UISETP.NE.AND.EX UP2, UPT, UR5, URZ, UPT, UP2 ;  /* 0x000000ff0500828c */ /* 0x000fe2000bf45320 */
[----:B------:R-:W-:-:S13]  /*0620*/  @!P1 EXIT ;  /* 0x000000000000994d */ /* 0x000fda0003800000 */
[----:B------:R-:W1:Y:S01]  /*0630*/  LDCU UR28, c[0x0][0x504] ;  /* 0x0000a080ff1c77ac */ /* 0x000e620008000800 */
[----:B------:R-:W2:Y:S01]  /*0640*/  LDCU UR29, c[0x0][0x508] ;  /* 0x0000a100ff1d77ac */ /* 0x000ea20008000800 */
[----:B------:R-:W-:Y:S02]  /*0650*/  @!UP0 USEL UR6, UR6, URZ, UP2 ;  /* 0x000000ff06068287 */ /* 0x000fe40009000000 */
[----:B------:R-:W-:Y:S02]  /*0660*/  @UP0 UIADD3 UR33, UPT, UPT, UR33, -UR12, URZ ;  /* 0x8000000c21210290 */ /* 0x000fe4000fffe0ff */
[----:B------:R-:W-:Y:S01]  /*0670*/  @!UP0 UIADD3 UR33, UPT, UPT, UR6, UR4, -UR12 ;  /* 0x0000000406218290 */ /* 0x000fe2000fffe80c */
[----:B------:R-:W3:Y:S03]  /*0680*/  LDCU UR10, c[0x0][0x3e0] ;  /* 0x00007c00ff0a77ac */ /* 0x000ee60008000800 */
[----:B------:R-:W-:-:S02]  /*0690*/  UIADD3 UR7, UPT, UPT, UR33, 0x3f, URZ ;  /* 0x0000003f21077890 */ /* 0x000fc4000fffe0ff */
[----:B-1----:R-:W-:Y:S02]  /*06a0*/  UIADD3 UR28, UPT, UPT, UR22, UR28, URZ ;  /* 0x0000001c161c7290 */ /* 0x002fe4000fffe0ff */
[----:B------:R-:W-:Y:S02]  /*06b0*/  UIADD3 UR5, UPT, UPT, UR7, UR32, -UR22 ;  /* 0x0000002007057290 */ /* 0x000fe4000fffe816 */
[----:B------:R-:W-:Y:S02]  /*06c0*/  UIADD3 UR9, UPT, UPT, -UR28, UR32, UR33 ;  /* 0x000000201c097290 */ /* 0x000fe4000fffe121 */
[----:B--2---:R-:W-:Y:S02]  /*06d0*/  UIADD3 UR5, UPT, UPT, UR5, 0x40, UR29 ;  /* 0x0000004005057890 */ /* 0x004fe4000fffe01d */
[----:B------:R-:W-:Y:S02]  /*06e0*/  USHF.R.S32.HI UR6, URZ, 0x1f, UR7 ;  /* 0x0000001fff067899 */ /* 0x000fe40008011407 */
[----:B------:R-:W-:-:S02]  /*06f0*/  USHF.R.S32.HI UR8, URZ, 0x1f, UR9 ;  /* 0x0000001fff087899 */ /* 0x000fc40008011409 */
[----:B------:R-:W-:Y:S02]  /*0700*/  USHF.R.S32.HI UR4, URZ, 0x1f, UR5 ;  /* 0x0000001fff047899 */ /* 0x000fe40008011405 */
[----:B------:R-:W-:Y:S02]  /*0710*/  ULEA.HI UR6, UR6, UR7, URZ, 0x6 ;  /* 0x0000000706067291 */ /* 0x000fe4000f8f30ff */
[----:B------:R-:W-:Y:S02]  /*0720*/  ULEA.HI UR8, UR8, UR9, URZ, 0x6 ;  /* 0x0000000908087291 */ /* 0x000fe4000f8f30ff */
[----:B------:R-:W-:Y:S02]  /*0730*/  ULEA.HI UR4, UR4, UR5, URZ, 0x6 ;  /* 0x0000000504047291 */ /* 0x000fe4000f8f30ff */
[----:B------:R-:W-:Y:S02]  /*0740*/  USHF.R.S32.HI UR6, URZ, 0x6, UR6 ;  /* 0x00000006ff067899 */ /* 0x000fe40008011406 */
[----:B------:R-:W-:-:S02]  /*0750*/  USHF.R.S32.HI UR8, URZ, 0x6, UR8 ;  /* 0x00000006ff087899 */ /* 0x000fc40008011408 */
[----:B------:R-:W-:Y:S02]  /*0760*/  USHF.R.S32.HI UR4, URZ, 0x6, UR4 ;  /* 0x00000006ff047899 */ /* 0x000fe40008011404 */
[----:B------:R-:W-:Y:S02]  /*0770*/  UISETP.LT.AND UP1, UPT, URZ, UR8, UPT ;  /* 0x00000008ff00728c */ /* 0x000fe4000bf21270 */
[----:B------:R-:W-:Y:S02]  /*0780*/  UISETP.LT.AND UP0, UPT, UR6, UR4, UPT ;  /* 0x000000040600728c */ /* 0x000fe4000bf01270 */
[----:B------:R-:W-:Y:S02]  /*0790*/  USEL UR20, URZ, UR8, !UP1 ;  /* 0x00000008ff147287 */ /* 0x000fe4000c800000 */
[----:B------:R-:W-:Y:S02]  /*07a0*/  USEL UR23, UR6, UR4, UP0 ;  /* 0x0000000406177287 */ /* 0x000fe40008000000 */
[----:B---3--:R-:W-:-:S02]  /*07b0*/  UIMAD UR34, UR31, UR10, UR30 ;  /* 0x0000000a1f2272a4 */ /* 0x008fc4000f8e021e */
[----:B------:R-:W-:-:S09]  /*07c0*/  UISETP.GT.AND UP0, UPT, UR23, UR20, UPT ;  /* 0x000000141700728c */ /* 0x000fd2000bf04270 */
[----:B------:R-:W-:Y:S05]  /*07d0*/  BRA.U UP0, `(.L_x_1639) ;  /* 0x0000000d00107547 */ /* 0x000fea000b800000 */
[----:B------:R-:W1:Y:S01]  /*07e0*/  LDCU.U8 UR4, c[0x0][0x549] ;  /* 0x0000a920ff0477ac */ /* 0x000e620008000000 */
[----:B------:R-:W2:Y:S01]  /*07f0*/  S2R R6, SR_CTAID.X ;  /* 0x0000000000067919 */ /* 0x000ea20000002500 */
[----:B------:R-:W-:-:S11]  /*0800*/  UISETP.NE.AND UP0, UPT, UR21, -0x1, UPT ;  /* 0xffffffff1500788c */ /* 0x000fd6000bf05270 */
[----:B------:R-:W3:Y:S01]  /*0810*/  @!UP0 LDCU.64 UR8, c[0x0][0x400] ;  /* 0x00008000ff0887ac */ /* 0x000ee20008000a00 */
[----:B-1----:R-:W-:Y:S01]  /*0820*/  UISETP.NE.AND UP1, UPT, UR4, URZ, UPT ;  /* 0x000000ff0400728c */ /* 0x002fe2000bf25270 */
[----:B------:R-:W1:Y:S10]  /*0830*/  @UP0 LDCU.64 UR6, c[0x0][0x408] ;  /* 0x00008100ff0607ac */ /* 0x000e740008000a00 */
[----:B------:R-:W4:Y:S01]  /*0840*/  @UP1 LDCU.64 UR4, c[0x0][0x430] ;  /* 0x00008600ff0417ac */ /* 0x000f220008000a00 */
[----:B---3--:R-:W-:Y:S01]  /*0850*/  @!UP0 UIMAD.WIDE.U32 UR12, UR31, UR8, URZ ;  /* 0x000000081f0c82a5 */ /* 0x008fe2000f8e00ff */
[----:B------:R-:W-:-:S03]  /*0860*/  @UP1 UMOV UR11, 0x1 ;  /* 0x00000001000b1882 */ /* 0x000fc60000000000 */
[----:B------:R-:W-:Y:S02]  /*0870*/  @!UP0 UIMAD UR9, UR31, UR9, UR13 ;  /* 0x000000091f0982a4 */ /* 0x000fe4000f8e020d */
[----:B-1----:R-:W-:Y:S01]  /*0880*/  @UP0 UIMAD.WIDE.U32 UR14, UR21, UR6, URZ ;  /* 0x00000006150e02a5 */ /* 0x002fe2000f8e00ff */
[----:B------:R-:W1:Y:S03]  /*0890*/  @UP1 LDCU UR6, c[0x0][0x430] ;  /* 0x00008600ff0617ac */ /* 0x000e660008000800 */
[----:B------:R-:W-:Y:S02]  /*08a0*/  @UP0 UIMAD UR9, UR21, UR7, UR15 ;  /* 0x00000007150902a4 */ /* 0x000fe4000f8e020f */
[----:B----4-:R-:W-:Y:S01]  /*08b0*/  @UP1 UIMAD UR8, UR4, UR5, URZ ;  /* 0x00000005040812a4 */ /* 0x010fe2000f8e02ff */
[----:B------:R-:W3:Y:S01]  /*08c0*/  LDCU.U8 UR7, c[0x0][0x548] ;  /* 0x0000a900ff0777ac */ /* 0x000ee20008000000 */
[----:B------:R-:W-:Y:S01]  /*08d0*/  @UP0 UMOV UR12, UR14 ;  /* 0x0000000e000c0c82 */ /* 0x000fe20008000000 */
[----:B--2---:R-:W-:Y:S09]  /*08e0*/  BRA.U UP1, `(.L_x_1640) ;  /* 0x0000000101247547 */ /* 0x004ff2000b800000 */
[----:B---3--:R-:W-:-:S11]  /*08f0*/  UISETP.NE.AND UP0, UPT, UR7, URZ, UPT ;  /* 0x000000ff0700728c */ /* 0x008fd6000bf05270 */
[----:B------:R-:W2:Y:S01]  /*0900*/  @UP0 LDCU UR11, c[0x0][0x454] ;  /* 0x00008a80ff0b07ac */ /* 0x000ea20008000800 */
[----:B------:R-:W3:Y:S01]  /*0910*/  @!UP0 LDCU UR4, c[0x0][0x434] ;  /* 0x00008680ff0487ac */ /* 0x000ee20008000800 */
[----:B------:R-:W4:Y:S01]  /*0920*/  @UP0 LDCU UR8, c[0x0][0x454] ;  /* 0x00008a80ff0807ac */ /* 0x000f220008000800 */
[----:B-1----:R-:W-:Y:S01]  /*0930*/  @UP0 UMOV UR6, 0x1 ;  /* 0x0000000100060882 */ /* 0x002fe20000000000 */
[----:B----4-:R-:W4:Y:S01]  /*0940*/  @!UP0 LDCU UR8, c[0x0][0x434] ;  /* 0x00008680ff0887ac */ /* 0x010f220008000800 */
[----:B------:R-:W-:Y:S01]  /*0950*/  @!UP0 UMOV UR6, 0x1 ;  /* 0x0000000100068882 */ /* 0x000fe20000000000 */
[----:B--2---:R-:W-:Y:S02]  /*0960*/  @UP0 UIMAD UR11, UR10, UR11, URZ ;  /* 0x0000000b0a0b02a4 */ /* 0x004fe4000f8e02ff */
[----:B---3--:R-:W-:-:S12]  /*0970*/  @!UP0 UIMAD UR11, UR10, UR4, URZ ;  /* 0x000000040a0b82a4 */ /* 0x008fd8000f8e02ff */
.L_x_1640:
[----:B------:R-:W2:Y:S01]  /*0980*/  LDCU UR10, c[0x0][0x434] ;  /* 0x00008680ff0a77ac */ /* 0x000ea20008000800 */
[----:B------:R-:W-:Y:S01]  /*0990*/  IMAD.SHL.U32 R17, R193, 0x8, RZ ;  /* 0x00000008c1117824 */ /* 0x000fe200078e00ff */
[----:B------:R-:W-:Y:S01]  /*09a0*/  SHF.R.U32.HI R10, RZ, 0x3, R193 ;  /* 0x00000003ff0a7819 */ /* 0x000fe200000116c1 */
[----:B------:R-:W-:Y:S01]  /*09b0*/  IMAD.MOV.U32 R11, RZ, RZ, RZ ;  /* 0x000000ffff0b7224 */ /* 0x000fe200078e00ff */
[----:B------:R-:W5:Y:S01]  /*09c0*/  LDCU.64 UR4, c[0x0][0x410] ;  /* 0x00008200ff0477ac */ /* 0x000f620008000a00 */
[----:B------:R-:W-:Y:S01]  /*09d0*/  BSSY.RECONVERGENT B0, `(.L_x_1641) ;  /* 0x0000032000007945 */ /* 0x000fe20003800200 */
[----:B------:R-:W-:Y:S01]  /*09e0*/  LOP3.LUT R17, R17, 0x38, RZ, 0xc0, !PT ;  /* 0x0000003811117812 */ /* 0x000fe200078ec0ff */
[C---:B------:R-:W-:Y:S01]  /*09f0*/  VIADD R15, R10.reuse, 0x20 ;  /* 0x000000200a0f7836 */ /* 0x040fe20000000000 */
[----:B---3--:R-:W-:Y:S01]  /*0a00*/  UISETP.NE.AND UP1, UPT, UR7, URZ, !UP1 ;  /* 0x000000ff0700728c */ /* 0x008fe2000cf25270 */
[C---:B------:R-:W-:Y:S01]  /*0a10*/  VIADD R16, R10.reuse, 0x30 ;  /* 0x000000300a107836 */ /* 0x040fe20000000000 */
[----:B------:R-:W-:Y:S01]  /*0a20*/  UIADD3 UR22, UPT, UPT, -UR32, UR22, URZ ;  /* 0x0000001620167290 */ /* 0x000fe2000fffe1ff */
[----:B------:R-:W-:Y:S01]  /*0a30*/  IADD3 R2, P0, PT, R17, UR12, RZ ;  /* 0x0000000c11027c10 */ /* 0x000fe2000ff1e0ff */
[----:B----4-:R-:W-:Y:S01]  /*0a40*/  UIMAD UR7, UR30, UR8, URZ ;  /* 0x000000081e0772a4 */ /* 0x010fe2000f8e02ff */
[C---:B------:R-:W-:Y:S01]  /*0a50*/  IADD3 R14, PT, PT, R10.reuse, 0x10, RZ ;  /* 0x000000100a0e7810 */ /* 0x040fe20007ffe0ff */
[----:B------:R-:W-:Y:S01]  /*0a60*/  UISETP.NE.AND UP0, UPT, UR21, -0x1, UPT ;  /* 0xffffffff1500788c */ /* 0x000fe2000bf05270 */
[----:B------:R-:W-:Y:S01]  /*0a70*/  IADD3.X R3, PT, PT, RZ, UR9, RZ, P0, !PT ;  /* 0x00000009ff037c10 */ /* 0x000fe200087fe4ff */
[----:B-1----:R-:W-:Y:S01]  /*0a80*/  UIMAD UR32, UR32, UR6, URZ ;  /* 0x00000006202072a4 */ /* 0x002fe2000f8e02ff */
[----:B------:R-:W-:Y:S01]  /*0a90*/  ISETP.GE.AND P3, PT, R10, UR22, PT ;  /* 0x000000160a007c0c */ /* 0x000fe2000bf66270 */
[----:B--2---:R-:W-:Y:S01]  /*0aa0*/  UIMAD UR8, UR31, UR10, URZ ;  /* 0x0000000a1f0872a4 */ /* 0x004fe2000f8e02ff */
[----:B------:R-:W-:Y:S01]  /*0ab0*/  IMAD.WIDE.U32 R6, R6, 0x40, R10 ;  /* 0x0000004006067825 */ /* 0x000fe200078e000a */
[----:B------:R-:W-:Y:S01]  /*0ac0*/  @!UP1 UIMAD UR7, UR31, UR11, UR7 ;  /* 0x0000000b1f0792a4 */ /* 0x000fe2000f8e0207 */
[----:B------:R-:W-:Y:S01]  /*0ad0*/  ISETP.GE.AND P2, PT, R14, UR22, PT ;  /* 0x000000160e007c0c */ /* 0x000fe2000bf46270 */
[----:B------:R-:W-:Y:S01]  /*0ae0*/  USEL UR8, UR8, UR21, !UP0 ;  /* 0x0000001508087287 */ /* 0x000fe2000c000000 */
[----:B-----5:R-:W-:Y:S01]  /*0af0*/  IMAD.U32 R12, RZ, RZ, UR4 ;  /* 0x00000004ff0c7e24 */ /* 0x020fe2000f8e00ff */
[----:B------:R-:W-:Y:S01]  /*0b00*/  USHF.R.S32.HI UR10, URZ, 0x1f, UR32 ;  /* 0x0000001fff0a7899 */ /* 0x000fe20008011420 */
[----:B------:R-:W-:Y:S01]  /*0b10*/  IMAD.U32 R8, RZ, RZ, UR5 ;  /* 0x00000005ff087e24 */ /* 0x000fe2000f8e00ff */
[----:B------:R-:W-:Y:S01]  /*0b20*/  USHF.R.S32.HI UR4, URZ, 0x1f, UR8 ;  /* 0x0000001fff047899 */ /* 0x000fe20008011408 */
[----:B------:R-:W-:Y:S01]  /*0b30*/  IMAD.WIDE.U32 R12, R12, UR30, R2 ;  /* 0x0000001e0c0c7c25 */ /* 0x000fe2000f8e0002 */
[----:B------:R-:W-:Y:S01]  /*0b40*/  USEL UR8, UR8, URZ, UP1 ;  /* 0x000000ff08087287 */ /* 0x000fe20008800000 */
[----:B------:R-:W-:Y:S01]  /*0b50*/  ISETP.GE.AND P1, PT, R15, UR22, PT ;  /* 0x000000160f007c0c */ /* 0x000fe2000bf26270 */
[----:B------:R-:W-:Y:S01]  /*0b60*/  USHF.R.S32.HI UR5, URZ, 0x1f, UR7 ;  /* 0x0000001fff057899 */ /* 0x000fe20008011407 */
[----:B------:R-:W-:Y:S01]  /*0b70*/  ISETP.GE.AND P0, PT, R16, UR22, PT ;  /* 0x0000001610007c0c */ /* 0x000fe2000bf06270 */
[----:B------:R-:W-:Y:S01]  /*0b80*/  USEL UR4, UR4, URZ, UP1 ;  /* 0x000000ff04047287 */ /* 0x000fe20008800000 */
[C---:B------:R-:W-:Y:S01]  /*0b90*/  LOP3.LUT R19, R17.reuse, 0x40, RZ, 0xfc, !PT ;  /* 0x0000004011137812 */ /* 0x040fe200078efcff */
[----:B------:R-:W-:Y:S01]  /*0ba0*/  UIADD3 UR7, UP1, UP0, UR32, UR8, UR7 ;  /* 0x0000000820077290 */ /* 0x000fe2000f83e007 */
[----:B------:R-:W-:Y:S01]  /*0bb0*/  LOP3.LUT R18, R17, 0x80, RZ, 0xfc, !PT ;  /* 0x0000008011127812 */ /* 0x000fe200078efcff */
[----:B------:R-:W-:-:S02]  /*0bc0*/  IMAD R9, R8, UR30, R13 ;  /* 0x0000001e08097c24 */ /* 0x000fc4000f8e020d */
[----:B------:R-:W-:Y:S01]  /*0bd0*/  UIADD3.X UR10, UPT, UPT, UR10, UR4, UR5, UP1, UP0 ;  /* 0x000000040a0a7290 */ /* 0x000fe20008fe0405 */
[----:B------:R-:W-:Y:S11]  /*0be0*/  @P3 BRA `(.L_x_1642) ;  /* 0x0000000000403947 */ /* 0x000ff60003800000 */
        /* <DEDUP_REMOVED lines=16> */
.L_x_1642:
[----:B------:R-:W-:Y:S05]  /*0cf0*/  BSYNC.RECONVERGENT B0 ;  /* 0x0000000000007941 */ /* 0x000fea0003800200 */
.L_x_1641:
[----:B------:R-:W-:Y:S01]  /*0d00*/  BSSY.RECONVERGENT B0, `(.L_x_1643) ;  /* 0x0000016000007945 */ /* 0x000fe20003800200 */
[----:B------:R-:W-:-:S03]  /*0d10*/  ISETP.NE.AND P3, PT, R17, RZ, PT ;  /* 0x000000ff1100720c */ /* 0x000fc60003f65270 */
[----:B------:R-:W-:Y:S10]  /*0d20*/  @P2 BRA `(.L_x_1644) ;  /* 0x00000000004c2947 */ /* 0x000ff40003800000 */
[----:B------:R-:W2:Y:S01]  /*0d30*/  LDCU.64 UR8, c[0x0][0x408] ;  /* 0x00008100ff0877ac */ /* 0x000ea20008000a00 */
[----:B------:R-:W-:Y:S01]  /*0d40*/  IADD3 R0, P2, PT, R6, 0x10, RZ ;  /* 0x0000001006007810 */ /* 0x000fe20007f5e0ff */
[----:B------:R-:W-:Y:S01]  /*0d50*/  IMAD.MOV.U32 R4, RZ, RZ, R12 ;  /* 0x000000ffff047224 */ /* 0x000fe200078e000c */
[----:B------:R-:W-:Y:S01]  /*0d60*/  MOV R5, R9 ;  /* 0x0000000900057202 */ /* 0x000fe20000000f00 */
[----:B------:R-:W3:Y:S02]  /*0d70*/  LDCU UR11, c[0x0][0x440] ;  /* 0x00008800ff0b77ac */ /* 0x000ee40008000800 */
[----:B-1----:R-:W-:Y:S01]  /*0d80*/  IMAD.X R2, RZ, RZ, R7, P2 ;  /* 0x000000ffff027224 */ /* 0x002fe200010e0607 */
        /* <DEDUP_REMOVED lines=13> */
.L_x_1644:
[----:B------:R-:W-:Y:S05]  /*0e60*/  BSYNC.RECONVERGENT B0 ;  /* 0x0000000000007941 */ /* 0x000fea0003800200 */
.L_x_1643:
[----:B------:R-:W-:Y:S01]  /*0e70*/  BSSY.RECONVERGENT B0, `(.L_x_1645) ;  /* 0x0000016000007945 */ /* 0x000fe20003800200 */
[----:B------:R-:W-:-:S03]  /*0e80*/  ISETP.GE.OR P6, PT, R10, UR22, P3 ;  /* 0x000000160a007c0c */ /* 0x000fc60009fc6670 */
[----:B------:R-:W-:Y:S10]  /*0e90*/  @P1 BRA `(.L_x_1646) ;  /* 0x00000000004c1947 */ /* 0x000ff40003800000 */
[----:B------:R-:W3:Y:S01]  /*0ea0*/  LDCU.64 UR8, c[0x0][0x408] ;  /* 0x00008100ff0877ac */ /* 0x000ee20008000a00 */
[----:B------:R-:W-:Y:S01]  /*0eb0*/  IADD3 R0, P1, PT, R6, 0x20, RZ ;  /* 0x0000002006007810 */ /* 0x000fe20007f3e0ff */
[----:B------:R-:W-:Y:S01]  /*0ec0*/  IMAD.MOV.U32 R4, RZ, RZ, R12 ;  /* 0x000000ffff047224 */ /* 0x000fe200078e000c */
[----:B------:R-:W-:Y:S01]  /*0ed0*/  MOV R5, R9 ;  /* 0x0000000900057202 */ /* 0x000fe20000000f00 */
[----:B------:R-:W4:Y:S02]  /*0ee0*/  LDCU UR11, c[0x0][0x440] ;  /* 0x00008800ff0b77ac */ /* 0x000f240008000800 */
[----:B-12---:R-:W-:Y:S01]  /*0ef0*/  IMAD.X R2, RZ, RZ, R7, P1 ;  /* 0x000000ffff027224 */ /* 0x006fe200008e0607 */
[----:B------:R-:W1:Y:S03]  /*0f00*/  LDCU.64 UR4, c[0x0][0x3f0] ;  /* 0x00007e00ff0477ac */ /* 0x000e660008000a00 */
[----:B---3--:R-:W-:-:S02]  /*0f10*/  IMAD R2, R2, UR8, RZ ;  /* 0x0000000802027c24 */ /* 0x008fc4000f8e02ff */
[----:B------:R-:W-:Y:S01]  /*0f20*/  IMAD.WIDE.U32 R4, R0, UR8, R4 ;  /* 0x0000000800047c25 */ /* 0x000fe2000f8e0004 */
[----:B----4-:R-:W-:-:S03]  /*0f30*/  ISETP.GE.AND P4, PT, R17, UR11, PT ;  /* 0x0000000b11007c0c */ /* 0x010fc6000bf86270 */
        /* <DEDUP_REMOVED lines=9> */
.L_x_1646:
[----:B------:R-:W-:Y:S05]  /*0fd0*/  BSYNC.RECONVERGENT B0 ;  /* 0x0000000000007941 */ /* 0x000fea0003800200 */
.L_x_1645:
[----:B------:R-:W-:Y:S01]  /*0fe0*/  BSSY.RECONVERGENT B0, `(.L_x_1647) ;  /* 0x0000018000007945 */ /* 0x000fe20003800200 */
[----:B------:R-:W-:Y:S02]  /*0ff0*/  ISETP.GE.OR P5, PT, R14, UR22, P3 ;  /* 0x000000160e007c0c */ /* 0x000fe40009fa6670 */
[----:B------:R-:W-:Y:S02]  /*1000*/  ISETP.GE.OR P4, PT, R15, UR22, P3 ;  /* 0x000000160f007c0c */ /* 0x000fe40009f86670 */
[----:B------:R-:W-:Y:S01]  /*1010*/  ISETP.GE.OR P3, PT, R16, UR22, P3 ;  /* 0x0000001610007c0c */ /* 0x000fe20009f66670 */
[----:B------:R-:W-:-:S12]  /*1020*/  @P0 BRA `(.L_x_1648) ;  /* 0x00000000004c0947 */ /* 0x000fd80003800000 */
[----:B------:R-:W4:Y:S01]  /*1030*/  LDCU.64 UR8, c[0x0][0x408] ;  /* 0x00008100ff0877ac */ /* 0x000f220008000a00 */
[----:B------:R-:W-:Y:S01]  /*1040*/  IADD3 R0, P0, PT, R6, 0x30, RZ ;  /* 0x0000003006007810 */ /* 0x000fe20007f1e0ff */
[----:B-123--:R-:W-:Y:S01]  /*1050*/  IMAD.MOV.U32 R2, RZ, RZ, R12 ;  /* 0x000000ffff027224 */ /* 0x00efe200078e000c */
[----:B------:R-:W-:Y:S01]  /*1060*/  MOV R3, R9 ;  /* 0x0000000900037202 */ /* 0x000fe20000000f00 */
[----:B------:R-:W1:Y:S02]  /*1070*/  LDCU.64 UR4, c[0x0][0x3f0] ;  /* 0x00007e00ff0477ac */ /* 0x000e640008000a00 */
[----:B------:R-:W-:Y:S01]  /*1080*/  IMAD.X R6, RZ, RZ, R7, P0 ;  /* 0x000000ffff067224 */ /* 0x000fe200000e0607 */
[----:B------:R-:W2:Y:S03]  /*1090*/  LDCU UR11, c[0x0][0x440] ;  /* 0x00008800ff0b77ac */ /* 0x000ea60008000800 */
[----:B----4-:R-:W-:-:S02]  /*10a0*/  IMAD R6, R6, UR8, RZ ;  /* 0x0000000806067c24 */ /* 0x010fc4000f8e02ff */
[----:B------:R-:W-:-:S04]  /*10b0*/  IMAD.WIDE.U32 R4, R0, UR8, R2 ;  /* 0x0000000800047c25 */ /* 0x000fc8000f8e0002 */
[----:B------:R-:W-:Y:S01]  /*10c0*/  IMAD R0, R0, UR9, R6 ;  /* 0x0000000900007c24 */ /* 0x000fe2000f8e0206 */
[----:B-1----:R-:W-:Y:S02]  /*10d0*/  LEA R2, P0, R4, UR4, 0x1 ;  /* 0x0000000404027c11 */ /* 0x002fe4000f8008ff */
[----:B--2---:R-:W-:Y:S01]  /*10e0*/  ISETP.GE.AND P2, PT, R17, UR11, PT ;  /* 0x0000000b11007c0c */ /* 0x004fe2000bf46270 */
[----:B------:R-:W-:Y:S01]  /*10f0*/  IMAD.IADD R0, R5, 0x1, R0 ;  /* 0x0000000105007824 */ /* 0x000fe200078e0200 */
[----:B------:R-:W-:-:S04]  /*1100*/  ISETP.GE.AND P1, PT, R19, UR11, PT ;  /* 0x0000000b13007c0c */ /* 0x000fc8000bf26270 */
[----:B------:R-:W-:Y:S02]  /*1110*/  LEA.HI.X R3, R4, UR5, R0, 0x1, P0 ;  /* 0x0000000504037c11 */ /* 0x000fe400080f0c00 */
[----:B------:R-:W-:-:S05]  /*1120*/  ISETP.GE.AND P0, PT, R18, UR11, PT ;  /* 0x0000000b12007c0c */ /* 0x000fca000bf06270 */
[----:B------:R4:W-:Y:S04]  /*1130*/  @!P2 STG.E.128 desc[UR26][R2.64], RZ ;  /* 0x000000ff0200a986 */ /* 0x0009e8000c101d1a */
[----:B------:R4:W-:Y:S04]  /*1140*/  @!P1 STG.E.128 desc[UR26][R2.64+0x80], RZ ;  /* 0x000080ff02009986 */ /* 0x0009e8000c101d1a */
[----:B------:R4:W-:Y:S02]  /*1150*/  @!P0 STG.E.128 desc[UR26][R2.64+0x100], RZ ;  /* 0x000100ff02008986 */ /* 0x0009e4000c101d1a */
.L_x_1648:
[----:B------:R-:W-:Y:S05]  /*1160*/  BSYNC.RECONVERGENT B0 ;  /* 0x0000000000007941 */ /* 0x000fea0003800200 */
.L_x_1647:
[----:B------:R-:W-:Y:S04]  /*1170*/  BSSY.RECONVERGENT B0, `(.L_x_1649) ;  /* 0x000000a000007945 */ /* 0x000fe80003800200 */
[----:B------:R-:W-:Y:S05]  /*1180*/  @P6 BRA `(.L_x_1650) ;  /* 0x0000000000206947 */ /* 0x000fea0003800000 */
[----:B------:R-:W5:Y:S01]  /*1190*/  LDCU.64 UR4, c[0x0][0x420] ;  /* 0x00008400ff0477ac */ /* 0x000f620008000a00 */
[----:B------:R-:W-:-:S05]  /*11a0*/  IMAD R0, R10, UR6, RZ ;  /* 0x000000060a007c24 */ /* 0x000fca000f8e02ff */
[----:B-1234-:R-:W-:-:S04]  /*11b0*/  IADD3 R3, P0, PT, R0, UR7, RZ ;  /* 0x0000000700037c10 */ /* 0x01efc8000ff1e0ff */
[----:B------:R-:W-:Y:S02]  /*11c0*/  LEA.HI.X.SX32 R0, R0, UR10, 0x1, P0 ;  /* 0x0000000a00007c11 */ /* 0x000fe400080f0eff */
[----:B-----5:R-:W-:-:S04]  /*11d0*/  LEA R2, P0, R3, UR4, 0x2 ;  /* 0x0000000403027c11 */ /* 0x020fc8000f8010ff */
[----:B------:R-:W-:Y:S01]  /*11e0*/  LEA.HI.X R3, R3, UR5, R0, 0x2, P0 ;  /* 0x0000000503037c11 */ /* 0x000fe200080f1400 */
[----:B------:R-:W-:-:S05]  /*11f0*/  IMAD.MOV.U32 R0, RZ, RZ, 0x7f800000 ;  /* 0x7f800000ff007424 */ /* 0x000fca00078e00ff */
[----:B------:R1:W-:Y:S03]  /*1200*/  STG.E desc[UR26][R2.64], R0 ;  /* 0x0000000002007986 */ /* 0x0003e6000c10191a */
.L_x_1650:
[----:B------:R-:W-:Y:S05]  /*1210*/  BSYNC.RECONVERGENT B0 ;  /* 0x0000000000007941 */ /* 0x000fea0003800200 */
.L_x_1649:
[----:B------:R-:W-:Y:S04]  /*1220*/  BSSY.RECONVERGENT B0, `(.L_x_1651) ;  /* 0x000000a000007945 */ /* 0x000fe80003800200 */
[----:B------:R-:W-:Y:S05]  /*1230*/  @P5 BRA `(.L_x_1652) ;  /* 0x0000000000205947 */ /* 0x000fea0003800000 */
[----:B------:R-:W5:Y:S01]  /*1240*/  LDCU.64 UR4, c[0x0][0x420] ;  /* 0x00008400ff0477ac */ /* 0x000f620008000a00 */
[----:B-1----:R-:W-:-:S05]  /*1250*/  IMAD R0, R14, UR6, RZ ;  /* 0x000000060e007c24 */ /* 0x002fca000f8e02ff */
[----:B--234-:R-:W-:-:S04]  /*1260*/  IADD3 R3, P0, PT, R0, UR7, RZ ;  /* 0x0000000700037c10 */ /* 0x01cfc8000ff1e0ff */
[----:B------:R-:W-:Y:S02]  /*1270*/  LEA.HI.X.SX32 R0, R0, UR10, 0x1, P0 ;  /* 0x0000000a00007c11 */ /* 0x000fe400080f0eff */
[----:B-----5:R-:W-:-:S04]  /*1280*/  LEA R2, P0, R3, UR4, 0x2 ;  /* 0x0000000403027c11 */ /* 0x020fc8000f8010ff */
[----:B------:R-:W-:Y:S01]  /*1290*/  LEA.HI.X R3, R3, UR5, R0, 0x2, P0 ;  /* 0x0000000503037c11 */ /* 0x000fe200080f1400 */
[----:B------:R-:W-:-:S05]  /*12a0*/  IMAD.MOV.U32 R0, RZ, RZ, 0x7f800000 ;  /* 0x7f800000ff007424 */ /* 0x000fca00078e00ff */
[----:B------:R1:W-:Y:S03]  /*12b0*/  STG.E desc[UR26][R2.64], R0 ;  /* 0x0000000002007986 */ /* 0x0003e6000c10191a */
.L_x_1652:
[----:B------:R-:W-:Y:S05]  /*12c0*/  BSYNC.RECONVERGENT B0 ;  /* 0x0000000000007941 */ /* 0x000fea0003800200 */
.L_x_1651:
        /* <DEDUP_REMOVED lines=10> */
.L_x_1654:
[----:B------:R-:W-:Y:S05]  /*1370*/  BSYNC.RECONVERGENT B0 ;  /* 0x0000000000007941 */ /* 0x000fea0003800200 */
.L_x_1653:
[----:B------:R-:W-:Y:S05]  /*1380*/  @P3 EXIT ;  /* 0x000000000000394d */ /* 0x000fea0003800000 */
[----:B------:R-:W5:Y:S01]  /*1390*/  LDCU.64 UR4, c[0x0][0x420] ;  /* 0x00008400ff0477ac */ /* 0x000f620008000a00 */
[----:B-1----:R-:W-:-:S05]  /*13a0*/  IMAD R0, R16, UR6, RZ ;  /* 0x0000000610007c24 */ /* 0x002fca000f8e02ff */
[----:B--234-:R-:W-:-:S04]  /*13b0*/  IADD3 R3, P0, PT, R0, UR7, RZ ;  /* 0x0000000700037c10 */ /* 0x01cfc8000ff1e0ff */
[----:B------:R-:W-:Y:S02]  /*13c0*/  LEA.HI.X.SX32 R0, R0, UR10, 0x1, P0 ;  /* 0x0000000a00007c11 */ /* 0x000fe400080f0eff */
[----:B-----5:R-:W-:-:S04]  /*13d0*/  LEA R2, P0, R3, UR4, 0x2 ;  /* 0x0000000403027c11 */ /* 0x020fc8000f8010ff */
[----:B------:R-:W-:Y:S01]  /*13e0*/  LEA.HI.X R3, R3, UR5, R0, 0x2, P0 ;  /* 0x0000000503037c11 */ /* 0x000fe200080f1400 */
[----:B------:R-:W-:-:S05]  /*13f0*/  IMAD.MOV.U32 R0, RZ, RZ, 0x7f800000 ;  /* 0x7f800000ff007424 */ /* 0x000fca00078e00ff */
[----:B------:R-:W-:Y:S01]  /*1400*/  STG.E desc[UR26][R2.64], R0 ;  /* 0x0000000002007986 */ /* 0x000fe2000c10191a */
[----:B------:R-:W-:Y:S05]  /*1410*/  EXIT ;  /* 0x000000000000794d */ /* 0x000fea0003800000 */
.L_x_1639:
[----:B------:R-:W-:Y:S02]  /*1420*/  UISETP.NE.AND UP0, UPT, UR21, -0x1, UPT ;  /* 0xffffffff1500788c */ /* 0x000fe4000bf05270 */
[----:B------:R-:W-:Y:S02]  /*1430*/  UISETP.NE.AND UP1, UPT, UR13, -0x1, UPT ;  /* 0xffffffff0d00788c */ /* 0x000fe4000bf25270 */
[----:B------:R-:W-:-:S07]  /*1440*/  UIADD3 UR25, UPT, UPT, UR23, -0x1, URZ ;  /* 0xffffffff17197890 */ /* 0x000fce000fffe0ff */
        /* <DEDUP_REMOVED lines=18> */
[----:B------:R-:W-:Y:S11]  /*1570*/  BRA `(.L_x_1656) ;  /* 0x0000000000147947 */ /* 0x000ff60003800000 */
.L_x_1655:
[----:B------:R-:W1:Y:S01]  /*1580*/  LDCU.64 UR10, c[0x0][0x3b8] ;  /* 0x00007700ff0a77ac */ /* 0x000e620008000a00 */
[----:B------:R-:W-:-:S04]  /*1590*/  UIADD3 UR6, UPT, UPT, UR12, UR13, URZ ;  /* 0x0000000d0c067290 */ /* 0x000fc8000fffe0ff */
[----:B-1----:R-:W-:Y:S02]  /*15a0*/  UIMAD.WIDE.U32 UR14, UR6, UR10, URZ ;  /* 0x0000000a060e72a5 */ /* 0x002fe4000f8e00ff */
[----:B------:R-:W-:-:S04]  /*15b0*/  UIMAD UR6, UR6, UR11, URZ ;  /* 0x0000000b060672a4 */ /* 0x000fc8000f8e02ff */
[----:B------:R-:W-:Y:S02]  /*15c0*/  UIADD3 UR6, UPT, UPT, UR15, UR6, URZ ;  /* 0x000000060f067290 */ /* 0x000fe4000fffe0ff */
.L_x_1656:
[----:B------:R-:W1:Y:S01]  /*15d0*/  LDC R5, c[0x0][0x3e8] ;  /* 0x0000fa00ff057b82 */ /* 0x000e620000000800 */
[----:B------:R-:W2:Y:S01]  /*15e0*/  S2R R6, SR_CTAID.Z ;  /* 0x0000000000067919 */ /* 0x000ea20000002700 */
[----:B------:R-:W3:Y:S01]  /*15f0*/  LDCU UR4, c[0x0][0x444] ;  /* 0x00008880ff0477ac */ /* 0x000ee20008000800 */
[----:B------:R-:W-:Y:S01]  /*1600*/  LOP3.LUT R103, R193, 0x1f, RZ, 0xc0, !PT ;  /* 0x0000001fc1677812 */ /* 0x000fe200078ec0ff */
[----:B------:R-:W4:Y:S01]  /*1610*/  LDCU UR24, c[0x0][0x448] ;  /* 0x00008900ff1877ac */ /* 0x000f220008000800 */
[----:B------:R-:W-:Y:S02]  /*1620*/  USHF.L.U32 UR37, UR25, 0x6, URZ ;  /* 0x0000000619257899 */ /* 0x000fe400080006ff */
[----:B---3--:R-:W-:Y:S01]  /*1630*/  UIMAD UR4, UR34, UR4, UR32 ;  /* 0x00000004220472a4 */ /* 0x008fe2000f8e0220 */
[----:B-1----:R-:W-:-:S03]  /*1640*/  IABS R4, R5 ;  /* 0x0000000500047213 */ /* 0x002fc60000000000 */
[----:B----4-:R-:W-:Y:S01]  /*1650*/  UIMAD UR37, UR4, UR24, UR37 ;  /* 0x00000018042572a4 */ /* 0x010fe2000f8e0225 */
[----:B------:R-:W1:Y:S01]  /*1660*/  I2F.RP R2, R4 ;  /* 0x0000000400027306 */ /* 0x000e620000209400 */
[----:B--2---:R-:W-:-:S07]  /*1670*/  IABS R6, R6 ;  /* 0x0000000600067213 */ /* 0x004fce0000000000 */
[----:B-1----:R-:W1:Y:S02]  /*1680*/  MUFU.RCP R2, R2 ;  /* 0x0000000200027308 */ /* 0x002e640000001000 */
[----:B-1----:R-:W-:-:S06]  /*1690*/  VIADD R2, R2, 0xffffffe ;  /* 0x0ffffffe02027836 */ /* 0x002fcc0000000000 */
[----:B------:R-:W1:Y:S02]  /*16a0*/  F2I.FTZ.U32.TRUNC.NTZ R3, R2 ;  /* 0x0000000200037305 */ /* 0x000e64000021f000 */
[----:B-1----:R-:W-:Y:S02]  /*16b0*/  IMAD.MOV R0, RZ, RZ, -R3 ;  /* 0x000000ffff007224 */ /* 0x002fe400078e0a03 */
[----:B------:R-:W-:Y:S02]  /*16c0*/  IMAD.MOV.U32 R2, RZ, RZ, RZ ;  /* 0x000000ffff027224 */ /* 0x000fe400078e00ff */
[----:B------:R-:W-:-:S04]  /*16d0*/  IMAD R0, R0, R4, RZ ;  /* 0x0000000400007224 */ /* 0x000fc800078e02ff */
[----:B------:R-:W-:Y:S01]  /*16e0*/  IMAD.HI.U32 R0, R3, R0, R2 ;  /* 0x0000000003007227 */ /* 0x000fe200078e0002 */
[----:B------:R-:W-:-:S05]  /*16f0*/  MOV R3, R6 ;  /* 0x0000000600037202 */ /* 0x000fca0000000f00 */
[----:B------:R-:W-:-:S04]  /*1700*/  IMAD.HI.U32 R0, R0, R3, RZ ;  /* 0x0000000300007227 */ /* 0x000fc800078e00ff */
[----:B------:R-:W-:-:S04]  /*1710*/  IMAD.MOV R2, RZ, RZ, -R0 ;  /* 0x000000ffff027224 */ /* 0x000fc800078e0a00 */
[----:B------:R-:W-:-:S05]  /*1720*/  IMAD R2, R4, R2, R3 ;  /* 0x0000000204027224 */ /* 0x000fca00078e0203 */
[----:B------:R-:W-:-:S13]  /*1730*/  ISETP.GT.U32.AND P1, PT, R4, R2, PT ;  /* 0x000000020400720c */ /* 0x000fda0003f24070 */
[----:B------:R-:W-:Y:S01]  /*1740*/  @!P1 IMAD.IADD R2, R2, 0x1, -R4 ;  /* 0x0000000102029824 */ /* 0x000fe200078e0a04 */
[----:B------:R-:W-:Y:S02]  /*1750*/  @!P1 IADD3 R0, PT, PT, R0, 0x1, RZ ;  /* 0x0000000100009810 */ /* 0x000fe40007ffe0ff */
[C---:B------:R-:W-:Y:S02]  /*1760*/  ISETP.NE.AND P1, PT, R5.reuse, RZ, PT ;  /* 0x000000ff0500720c */ /* 0x040fe40003f25270 */
[----:B------:R-:W-:Y:S02]  /*1770*/  ISETP.GE.U32.AND P2, PT, R2, R4, PT ;  /* 0x000000040200720c */ /* 0x000fe40003f46070 */
[----:B------:R-:W-:-:S04]  /*1780*/  LOP3.LUT R2, R5, UR30, RZ, 0x3c, !PT ;  /* 0x0000001e05027c12 */ /* 0x000fc8000f8e3cff */
[----:B------:R-:W-:-:S07]  /*1790*/  ISETP.GE.AND P0, PT, R2, RZ, PT ;  /* 0x000000ff0200720c */ /* 0x000fce0003f06270 */
[----:B------:R-:W-:-:S06]  /*17a0*/  @P2 VIADD R0, R0, 0x1 ;  /* 0x0000000100002836 */ /* 0x000fcc0000000000 */
[----:B------:R-:W-:Y:S02]  /*17b0*/  @!P0 IADD3 R0, PT, PT, -R0, RZ, RZ ;  /* 0x000000ff00008210 */ /* 0x000fe40007ffe1ff */
[----:B------:R-:W-:Y:S01]  /*17c0*/  @!P1 LOP3.LUT R0, RZ, R5, RZ, 0x33, !PT ;  /* 0x00000005ff009212 */ /* 0x000fe200078e33ff */
[----:B------:R-:W-:Y:S06]  /*17d0*/  BRA.U UP1, `(.L_x_1657) ;  /* 0x00000001012c7547 */ /* 0x000fec000b800000 */
        /* <DEDUP_REMOVED lines=8> */
[----:B------:R-:W-:-:S03]  /*1860*/  UIMAD UR5, UR31, UR5, UR17 ;  /* 0x000000051f0572a4 */ /* 0x000fc6000f8e0211 */
[----:B------:R-:W-:Y:S01]  /*1870*/  UMOV UR4, UR16 ;  /* 0x0000001000047c82 */ /* 0x000fe20008000000 */
[----:B------:R-:W-:Y:S08]  /*1880*/  BRA `(.L_x_1658) ;  /* 0x0000000000147947 */ /* 0x000ff00003800000 */
.L_x_1657:
[----:B------:R-:W1:Y:S01]  /*1890*/  LDCU.64 UR8, c[0x0][0x3c0] ;  /* 0x00007800ff0877ac */ /* 0x000e620008000a00 */
[----:B------:R-:W-:-:S04]  /*18a0*/  UIADD3 UR12, UPT, UPT, UR12, UR13, URZ ;  /* 0x0000000d0c0c7290 */ /* 0x000fc8000fffe0ff */
[----:B-1----:R-:W-:Y:S02]  /*18b0*/  UIMAD.WIDE.U32 UR4, UR12, UR8, URZ ;  /* 0x000000080c0472a5 */ /* 0x002fe4000f8e00ff */
[----:B------:R-:W-:-:S04]  /*18c0*/  UIMAD UR12, UR12, UR9, URZ ;  /* 0x000000090c0c72a4 */ /* 0x000fc8000f8e02ff */
[----:B------:R-:W-:-:S12]  /*18d0*/  UIADD3 UR5, UPT, UPT, UR5, UR12, URZ ;  /* 0x0000000c05057290 */ /* 0x000fd8000fffe0ff */
.L_x_1658:
[C---:B------:R-:W-:Y:S01]  /*18e0*/  IMAD.SHL.U32 R11, R193.reuse, 0x8, RZ ;  /* 0x00000008c10b7824 */ /* 0x040fe200078e00ff */
[--C-:B------:R-:W-:Y:S01]  /*18f0*/  SHF.R.U32.HI R2, RZ, 0x3, R193.reuse ;  /* 0x00000003ff027819 */ /* 0x100fe200000116c1 */
[----:B------:R-:W1:Y:S01]  /*1900*/  LDCU.64 UR18, c[0x0][0x388] ;  /* 0x00007100ff1277ac */ /* 0x000e620008000a00 */
[--C-:B------:R-:W-:Y:S01]  /*1910*/  SHF.R.U32.HI R191, RZ, 0x1, R193.reuse ;  /* 0x00000001ffbf7819 */ /* 0x100fe200000116c1 */
[----:B------:R-:W-:Y:S01]  /*1920*/  IMAD.SHL.U32 R12, R193, 0x2, RZ ;  /* 0x00000002c10c7824 */ /* 0x000fe200078e00ff */
[C---:B------:R-:W-:Y:S01]  /*1930*/  LOP3.LUT R189, R11.reuse, 0x38, RZ, 0xc0, !PT ;  /* 0x000000380bbd7812 */ /* 0x040fe200078ec0ff */
[----:B------:R2:W-:Y:S01]  /*1940*/  STL [R1+0x60], R11 ;  /* 0x0000600b01007387 */ /* 0x0005e20000100800 */
[----:B------:R-:W-:Y:S01]  /*1950*/  LOP3.LUT R10, R11, 0x1f8, RZ, 0xc0, !PT ;  /* 0x000001f80b0a7812 */ /* 0x000fe200078ec0ff */
[----:B------:R-:W3:Y:S01]  /*1960*/  LDCU.64 UR16, c[0x0][0x390] ;  /* 0x00007200ff1077ac */ /* 0x000ee20008000a00 */
[C---:B------:R-:W-:Y:S01]  /*1970*/  IADD3 R8, P1, PT, R189.reuse, UR14, RZ ;  /* 0x0000000ebd087c10 */ /* 0x040fe2000ff3e0ff */
[----:B------:R-:W4:Y:S01]  /*1980*/  S2R R4, SR_CTAID.X ;  /* 0x0000000000047919 */ /* 0x000f220000002500 */
[C---:B------:R-:W-:Y:S01]  /*1990*/  IADD3 R6, P0, PT, R189.reuse, UR4, RZ ;  /* 0x00000004bd067c10 */ /* 0x040fe2000ff1e0ff */
[----:B------:R-:W5:Y:S01]  /*19a0*/  LDCU.64 UR12, c[0x0][0x3c8] ;  /* 0x00007900ff0c77ac */ /* 0x000f620008000a00 */
[----:B------:R-:W-:Y:S01]  /*19b0*/  LOP3.LUT R10, R10, 0x38, R193, 0x78, !PT ;  /* 0x000000380a0a7812 */ /* 0x000fe200078e78c1 */
[----:B------:R-:W-:Y:S01]  /*19c0*/  IMAD.X R9, RZ, RZ, UR6, P1 ;  /* 0x00000006ff097e24 */ /* 0x000fe200088e06ff */
[----:B------:R-:W-:Y:S01]  /*19d0*/  LOP3.LUT R93, R12, 0x6, RZ, 0xc0, !PT ;  /* 0x000000060c5d7812 */ /* 0x000fe200078ec0ff */
[----:B------:R-:W-:Y:S01]  /*19e0*/  IMAD.X R7, RZ, RZ, UR5, P0 ;  /* 0x00000005ff077e24 */ /* 0x000fe200080e06ff */
[----:B------:R-:W1:Y:S01]  /*19f0*/  LDCU.128 UR4, c[0x0][0x3d0] ;  /* 0x00007a00ff0477ac */ /* 0x000e620008000c00 */
[C---:B------:R-:W-:Y:S01]  /*1a00*/  IMAD.WIDE.U32 R8, R2.reuse, UR10, R8 ;  /* 0x0000000a02087c25 */ /* 0x040fe2000f8e0008 */
[----:B------:R4:W-:Y:S01]  /*1a10*/  STL [R1+0x88], R12 ;  /* 0x0000880c01007387 */ /* 0x0009e20000100800 */
[----:B------:R-:W4:Y:S01]  /*1a20*/  S2UR UR38, SR_CgaCtaId ;  /* 0x00000000002679c3 */ /* 0x000f220000008800 */
[----:B------:R-:W4:Y:S01]  /*1a30*/  LDCU.64 UR14, c[0x0][0x418] ;  /* 0x00008300ff0e77ac */ /* 0x000f220008000a00 */
[C---:B------:R-:W-:Y:S01]  /*1a40*/  IMAD.WIDE.U32 R6, R2.reuse, UR8, R6 ;  /* 0x0000000802067c25 */ /* 0x040fe2000f8e0006 */
[----:B------:R4:W-:Y:S01]  /*1a50*/  STL [R1+0x74], R93 ;  /* 0x0000745d01007387 */ /* 0x0009e20000100800 */
[C---:B------:R-:W-:Y:S01]  /*1a60*/  LOP3.LUT R108, R189.reuse, 0x40, RZ, 0xfc, !PT ;  /* 0x00000040bd6c7812 */ /* 0x040fe200078efcff */
[----:B------:R-:W-:Y:S01]  /*1a70*/  USHF.R.S32.HI UR39, URZ, 0x1f, UR37 ;  /* 0x0000001fff277899 */ /* 0x000fe20008011425 */
[C---:B------:R-:W-:Y:S01]  /*1a80*/  IMAD R9, R2.reuse, UR11, R9 ;  /* 0x0000000b02097c24 */ /* 0x040fe2000f8e0209 */
[----:B------:R-:W-:Y:S01]  /*1a90*/  LOP3.LUT R107, R189, 0x80, RZ, 0xfc, !PT ;  /* 0x00000080bd6b7812 */ /* 0x000fe200078efcff */
[----:B------:R-:W-:Y:S01]  /*1aa0*/  IMAD R7, R2, UR9, R7 ;  /* 0x0000000902077c24 */ /* 0x000fe2000f8e0207 */
[----:B------:R-:W-:Y:S01]  /*1ab0*/  BSSY.RECONVERGENT B0, `(.L_x_1659) ;  /* 0x000004e000007945 */ /* 0x000fe20003800200 */
[----:B------:R-:W-:Y:S01]  /*1ac0*/  IMAD.SHL.U32 R105, R193, 0x40, RZ ;  /* 0x00000040c1697824 */ /* 0x000fe200078e00ff */
[----:B--2---:R-:W-:Y:S01]  /*1ad0*/  LOP3.LUT R11, R11, 0x1e00, RZ, 0xc0, !PT ;  /* 0x00001e000b0b7812 */ /* 0x004fe200078ec0ff */
[----:B-----5:R-:W-:Y:S01]  /*1ae0*/  IMAD.U32 R15, RZ, RZ, UR12 ;  /* 0x0000000cff0f7e24 */ /* 0x020fe2000f8e00ff */
[----:B------:R-:W-:Y:S01]  /*1af0*/  UIADD3 UR12, UPT, UPT, -UR32, UR22, URZ ;  /* 0x00000016200c7290 */ /* 0x000fe2000fffe1ff */
[----:B------:R-:W-:Y:S01]  /*1b00*/  IMAD.MOV.U32 R3, RZ, RZ, RZ ;  /* 0x000000ffff037224 */ /* 0x000fe200078e00ff */
[----:B------:R-:W-:Y:S01]  /*1b10*/  LOP3.LUT R197, R10, R11, RZ, 0xfc, !PT ;  /* 0x0000000b0ac57212 */ /* 0x000fe200078efcff */
[----:B-1----:R-:W-:Y:S01]  /*1b20*/  IMAD.WIDE.U32 R8, R0, UR4, R8 ;  /* 0x0000000400087c25 */ /* 0x002fe2000f8e0008 */
[----:B------:R-:W-:-:S02]  /*1b30*/  SHF.R.S32.HI R10, RZ, 0x1f, R0 ;  /* 0x0000001fff0a7819 */ /* 0x000fc40000011400 */
[----:B------:R-:W-:Y:S01]  /*1b40*/  LOP3.LUT R11, R191, 0x30, RZ, 0xc0, !PT ;  /* 0x00000030bf0b7812 */ /* 0x000fe200078ec0ff */
[----:B------:R-:W-:Y:S01]  /*1b50*/  IMAD.WIDE.U32 R6, R0, UR6, R6 ;  /* 0x0000000600067c25 */ /* 0x000fe2000f8e0006 */
[----:B------:R-:W-:Y:S02]  /*1b60*/  LEA R106, P2, R8, UR18, 0x1 ;  /* 0x00000012086a7c11 */ /* 0x000fe4000f8408ff */
[----:B------:R-:W-:Y:S01]  /*1b70*/  LEA.HI R13, R103, R11, RZ, 0x1e ;  /* 0x0000000b670d7211 */ /* 0x000fe200078ff0ff */
[----:B------:R-:W-:Y:S01]  /*1b80*/  IMAD R14, R10, UR4, RZ ;  /* 0x000000040a0e7c24 */ /* 0x000fe2000f8e02ff */
[----:B---3--:R-:W-:Y:S01]  /*1b90*/  LEA R21, P1, R6, UR16, 0x1 ;  /* 0x0000001006157c11 */ /* 0x008fe2000f8208ff */
[----:B------:R-:W-:Y:S01]  /*1ba0*/  IMAD R11, R10, UR6, RZ ;  /* 0x000000060a0b7c24 */ /* 0x000fe2000f8e02ff */
[C---:B----4-:R-:W-:Y:S01]  /*1bb0*/  IADD3 R12, P0, PT, R189.reuse, UR36, RZ ;  /* 0x00000024bd0c7c10 */ /* 0x050fe2000ff1e0ff */
[C---:B------:R-:W-:Y:S01]  /*1bc0*/  IMAD R16, R0.reuse, UR5, R14 ;  /* 0x0000000500107c24 */ /* 0x040fe2000f8e020e */
[----:B------:R-:W-:Y:S01]  /*1bd0*/  LOP3.LUT R19, R189, 0x1c0, R105, 0xf8, !PT ;  /* 0x000001c0bd137812 */ /* 0x000fe200078ef869 */
[----:B------:R-:W-:Y:S01]  /*1be0*/  IMAD R14, R0, UR7, R11 ;  /* 0x00000007000e7c24 */ /* 0x000fe2000f8e020b */
[----:B------:R1:W-:Y:S01]  /*1bf0*/  STL [R1+0x54], R106 ;  /* 0x0000546a01007387 */ /* 0x0003e20000100800 */
[----:B------:R-:W-:-:S02]  /*1c00*/  IMAD.IADD R0, R9, 0x1, R16 ;  /* 0x0000000109007824 */ /* 0x000fc400078e0210 */
[----:B------:R-:W-:Y:S01]  /*1c10*/  IMAD.IADD R7, R7, 0x1, R14 ;  /* 0x0000000107077824 */ /* 0x000fe200078e020e */
[----:B------:R1:W-:Y:S01]  /*1c20*/  STL [R1+0x5c], R21 ;  /* 0x00005c1501007387 */ /* 0x0003e20000100800 */
[----:B------:R-:W-:Y:S01]  /*1c30*/  IMAD R10, R13, UR24, R93 ;  /* 0x000000180d0a7c24 */ /* 0x000fe2000f8e025d */
[----:B------:R-:W-:Y:S01]  /*1c40*/  LEA.HI.X R100, R8, UR19, R0, 0x1, P2 ;  /* 0x0000001308647c11 */ /* 0x000fe200090f0c00 */
[----:B------:R-:W-:Y:S01]  /*1c50*/  IMAD.X R13, RZ, RZ, UR35, P0 ;  /* 0x00000023ff0d7e24 */ /* 0x000fe200080e06ff */
[----:B------:R-:W-:Y:S01]  /*1c60*/  LEA.HI.X R20, R6, UR17, R7, 0x1, P1 ;  /* 0x0000001106147c11 */ /* 0x000fe200088f0c07 */
[----:B------:R-:W-:Y:S01]  /*1c70*/  IMAD.U32 R6, RZ, RZ, UR13 ;  /* 0x0000000dff067e24 */ /* 0x000fe2000f8e00ff */
[----:B------:R-:W-:Y:S01]  /*1c80*/  IADD3 R11, P0, PT, R10, UR37, RZ ;  /* 0x000000250a0b7c10 */ /* 0x000fe2000ff1e0ff */
[----:B------:R1:W-:Y:S01]  /*1c90*/  STL [R1+0x50], R100 ;  /* 0x0000506401007387 */ /* 0x0003e20000100800 */
[----:B------:R-:W-:Y:S01]  /*1ca0*/  IMAD.WIDE.U32 R12, R15, UR30, R12 ;  /* 0x0000001e0f0c7c25 */ /* 0x000fe2000f8e000c */
[----:B------:R-:W-:-:S02]  /*1cb0*/  LOP3.LUT R0, R191, 0x8, RZ, 0xc0, !PT ;  /* 0x00000008bf007812 */ /* 0x000fc400078ec0ff */
[----:B------:R1:W-:Y:S01]  /*1cc0*/  STL [R1+0x58], R20 ;  /* 0x0000581401007387 */ /* 0x0003e20000100800 */
[----:B------:R-:W-:Y:S01]  /*1cd0*/  LEA.HI.X.SX32 R10, R10, UR39, 0x1, P0 ;  /* 0x000000270a0a7c11 */ /* 0x000fe200080f0eff */
[----:B------:R-:W-:Y:S01]  /*1ce0*/  IMAD.WIDE.U32 R4, R4, 0x40, R2 ;  /* 0x0000004004047825 */ /* 0x000fe200078e0002 */
[----:B------:R-:W-:Y:S01]  /*1cf0*/  LEA R194, P0, R11, UR14, 0x1 ;  /* 0x0000000e0bc27c11 */ /* 0x000fe2000f8008ff */
[----:B------:R1:W-:Y:S01]  /*1d00*/  STL [R1+0x90], R19 ;  /* 0x0000901301007387 */ /* 0x0003e20000100800 */
[----:B------:R-:W-:Y:S01]  /*1d10*/  UMOV UR14, 0x400 ;  /* 0x00000400000e7882 */ /* 0x000fe20000000000 */
[----:B------:R-:W-:Y:S01]  /*1d20*/  LOP3.LUT R98, R19, R0, RZ, 0x3c, !PT ;  /* 0x0000000013627212 */ /* 0x000fe200078e3cff */
[----:B------:R-:W-:Y:S01]  /*1d30*/  ULEA UR14, UR38, UR14, 0x18 ;  /* 0x0000000e260e7291 */ /* 0x000fe2000f8ec0ff */
[----:B------:R1:W-:Y:S01]  /*1d40*/  STL [R1+0x6c], R108 ;  /* 0x00006c6c01007387 */ /* 0x0003e20000100800 */
[----:B------:R-:W-:Y:S01]  /*1d50*/  LEA.HI.X R195, R11, UR15, R10, 0x1, P0 ;  /* 0x0000000f0bc37c11 */ /* 0x000fe200080f0c0a */
[----:B------:R-:W-:Y:S01]  /*1d60*/  IMAD R7, R6, UR30, R13 ;  /* 0x0000001e06077c24 */ /* 0x000fe2000f8e020d */
[----:B------:R-:W-:Y:S01]  /*1d70*/  ISETP.GE.AND P0, PT, R2, UR12, PT ;  /* 0x0000000c02007c0c */ /* 0x000fe2000bf06270 */
[----:B------:R1:W-:Y:S01]  /*1d80*/  STL [R1+0x70], R107 ;  /* 0x0000706b01007387 */ /* 0x0003e20000100800 */
[----:B------:R-:W-:-:S11]  /*1d90*/  LEA R197, R197, UR14, 0x1 ;  /* 0x0000000ec5c57c11 */ /* 0x000fd6000f8e08ff */
        /* <DEDUP_REMOVED lines=30> */
.L_x_1661:
[----:B------:R3:W-:Y:S02]  /*1f80*/  STS.128 [R197+0x4000], RZ ;  /* 0x004000ffc5007388 */ /* 0x0007e40000000c00 */
.L_x_1660:
[----:B------:R-:W-:Y:S05]  /*1f90*/  BSYNC.RECONVERGENT B0 ;  /* 0x0000000000007941 */ /* 0x000fea0003800200 */
.L_x_1659:
[----:B------:R-:W-:Y:S01]  /*1fa0*/  IADD3 R15, PT, PT, R2, 0x10, RZ ;  /* 0x00000010020f7810 */ /* 0x000fe20007ffe0ff */
[----:B------:R-:W-:Y:S03]  /*1fb0*/  BSSY.RECONVERGENT B0, `(.L_x_1662) ;  /* 0x0000024000007945 */ /* 0x000fe60003800200 */
[----:B------:R-:W-:-:S13]  /*1fc0*/  ISETP.GE.AND P0, PT, R15, UR12, PT ;  /* 0x0000000c0f007c0c */ /* 0x000fda000bf06270 */
        /* <DEDUP_REMOVED lines=33> */
.L_x_1664:
[----:B------:R2:W-:Y:S02]  /*21e0*/  STS.128 [R197+0x4800], RZ ;  /* 0x004800ffc5007388 */ /* 0x0005e40000000c00 */
.L_x_1663:
[----:B------:R-:W-:Y:S05]  /*21f0*/  BSYNC.RECONVERGENT B0 ;  /* 0x0000000000007941 */ /* 0x000fea0003800200 */
.L_x_1662:
        /* <DEDUP_REMOVED lines=36> */
.L_x_1667:
[----:B------:R2:W-:Y:S02]  /*2440*/  STS.128 [R197+0x5000], RZ ;  /* 0x005000ffc5007388 */ /* 0x0005e40000000c00 */
.L_x_1666:
[----:B------:R-:W-:Y:S05]  /*2450*/  BSYNC.RECONVERGENT B0 ;  /* 0x0000000000007941 */ /* 0x000fea0003800200 */
.L_x_1665:
[----:B-12-4-:R-:W-:Y:S01]  /*2460*/  IADD3 R8, PT, PT, R2, 0x30, RZ ;  /* 0x0000003002087810 */ /* 0x016fe20007ffe0ff */
[----:B------:R-:W-:Y:S01]  /*2470*/  USHF.L.U64.HI UR13, UR10, 0x6, UR11 ;  /* 0x000000060a0d7899 */ /* 0x000fe2000801020b */
[----:B------:R-:W-:Y:S01]  /*2480*/  BSSY.RECONVERGENT B0, `(.L_x_1668) ;  /* 0x0000024000007945 */ /* 0x000fe20003800200 */
[----:B------:R-:W-:Y:S01]  /*2490*/  USHF.L.U32 UR15, UR10, 0x6, URZ ;  /* 0x000000060a0f7899 */ /* 0x000fe200080006ff */
[----:B------:R-:W-:-:S13]  /*24a0*/  ISETP.GE.AND P0, PT, R8, UR12, PT ;  /* 0x0000000c08007c0c */ /* 0x000fda000bf06270 */
[----:B------:R-:W-:Y:S05]  /*24b0*/  @P0 BRA `(.L_x_1669) ;  /* 0x0000000000800947 */ /* 0x000fea0003800000 */
[----:B------:R-:W1:Y:S01]  /*24c0*/  LDCU.64 UR6, c[0x0][0x3b0] ;  /* 0x00007600ff0677ac */ /* 0x000e620008000a00 */
[----:B------:R-:W-:Y:S01]  /*24d0*/  IADD3 R0, P0, PT, R4, 0x30, RZ ;  /* 0x0000003004007810 */ /* 0x000fe20007f1e0ff */
[----:B------:R-:W-:Y:S01]  /*24e0*/  IMAD.MOV.U32 R6, RZ, RZ, R12 ;  /* 0x000000ffff067224 */ /* 0x000fe200078e000c */
[----:B------:R-:W2:Y:S03]  /*24f0*/  LDCU UR16, c[0x0][0x440] ;  /* 0x00008800ff1077ac */ /* 0x000ea60008000800 */
[----:B------:R-:W-:Y:S01]  /*2500*/  IMAD.X R4, RZ, RZ, R5, P0 ;  /* 0x000000ffff047224 */ /* 0x000fe200000e0605 */
[----:B------:R-:W4:Y:S03]  /*2510*/  LDCU.64 UR4, c[0x0][0x380] ;  /* 0x00007000ff0477ac */ /* 0x000f260008000a00 */
[----:B-1----:R-:W-:-:S02]  /*2520*/  IMAD R4, R4, UR6, RZ ;  /* 0x0000000604047c24 */ /* 0x002fc4000f8e02ff */
        /* <DEDUP_REMOVED lines=24> */
.L_x_1670:
[----:B------:R4:W-:Y:S02]  /*26b0*/  STS.128 [R197+0x5800], RZ ;  /* 0x005800ffc5007388 */ /* 0x0009e40000000c00 */
.L_x_1669:
[----:B------:R-:W-:Y:S05]  /*26c0*/  BSYNC.RECONVERGENT B0 ;  /* 0x0000000000007941 */ /* 0x000fea0003800200 */
.L_x_1668:
[----:B------:R-:W-:Y:S01]  /*26d0*/  UIMAD UR18, UR25, -0x40, UR33 ;  /* 0xffffffc0191278a4 */ /* 0x000fe2000f8e0221 */
[----:B------:R-:W-:Y:S01]  /*26e0*/  BSSY.RECONVERGENT B0, `(.L_x_1671) ;  /* 0x0000020000007945 */ /* 0x000fe20003800200 */
[----:B------:R-:W-:Y:S02]  /*26f0*/  UIMAD.WIDE.U32 UR36, UR15, UR25, URZ ;  /* 0x000000190f2472a5 */ /* 0x000fe4000f8e00ff */
[----:B------:R-:W-:Y:S02]  /*2700*/  UIMAD UR5, UR13, UR25, URZ ;  /* 0x000000190d0572a4 */ /* 0x000fe4000f8e02ff */
[----:B------:R-:W-:Y:S02]  /*2710*/  ISETP.GE.AND P3, PT, R2, UR18, PT ;  /* 0x0000001202007c0c */ /* 0x000fe4000bf66270 */
[----:B------:R-:W-:-:S11]  /*2720*/  UIADD3 UR5, UPT, UPT, UR37, UR5, URZ ;  /* 0x0000000525057290 */ /* 0x000fd6000fffe0ff */
        /* <DEDUP_REMOVED lines=26> */
.L_x_1673:
[----:B------:R2:W-:Y:S02]  /*28d0*/  STS.128 [R197+0xa000], RZ ;  /* 0x00a000ffc5007388 */ /* 0x0005e40000000c00 */
.L_x_1672:
[----:B------:R-:W-:Y:S05]  /*28e0*/  BSYNC.RECONVERGENT B0 ;  /* 0x0000000000007941 */ /* 0x000fea0003800200 */
.L_x_1671:
        /* <DEDUP_REMOVED lines=10> */
[----:B------:R-:W-:Y:S02]  /*2990*/  LEA R2, P2, R0, R106, 0x1 ;  /* 0x0000006a00027211 */ /* 0x000fe400078408ff */
        /* <DEDUP_REMOVED lines=20> */
.L_x_1676:
[----:B------:R2:W-:Y:S02]  /*2ae0*/  STS.128 [R197+0xa800], RZ ;  /* 0x00a800ffc5007388 */ /* 0x0005e40000000c00 */
.L_x_1675:
[----:B------:R-:W-:Y:S05]  /*2af0*/  BSYNC.RECONVERGENT B0 ;  /* 0x0000000000007941 */ /* 0x000fea0003800200 */
.L_x_1674:
[----:B------:R-:W-:Y:S01]  /*2b00*/  ISETP.GE.AND P0, PT, R14, UR18, PT ;  /* 0x000000120e007c0c */ /* 0x000fe2000bf06270 */
[----:B------:R-:W-:-:S12]  /*2b10*/  BSSY.RECONVERGENT B0, `(.L_x_1677) ;  /* 0x000001f000007945 */ /* 0x000fd80003800200 */
[----:B------:R-:W-:Y:S05]  /*2b20*/  @P0 BRA `(.L_x_1678) ;  /* 0x0000000000740947 */ /* 0x000fea0003800000 */
[----:B------:R-:W5:Y:S01]  /*2b30*/  LDCU UR4, c[0x0][0x440] ;  /* 0x00008800ff0477ac */ /* 0x000f620008000800 */
[----:B------:R-:W-:Y:S02]  /*2b40*/  UIMAD.WIDE.U32 UR38, UR10, 0x20, URZ ;  /* 0x000000200a2678a5 */ /* 0x000fe4000f8e00ff */
[----:B------:R-:W-:Y:S02]  /*2b50*/  USHF.L.U32 UR6, UR11, 0x5, URZ ;  /* 0x000000050b067899 */ /* 0x000fe400080006ff */
[----:B------:R-:W-:-:S04]  /*2b60*/  UIADD3 UR7, UP0, UPT, UR36, UR38, URZ ;  /* 0x0000002624077290 */ /* 0x000fc8000ff1e0ff */
[----:B------:R-:W-:Y:S02]  /*2b70*/  UIADD3.X UR6, UPT, UPT, UR5, UR39, UR6, UP0, !UPT ;  /* 0x0000002705067290 */ /* 0x000fe400087fe406 */
[----:B------:R-:W-:Y:S01]  /*2b80*/  IMAD.U32 R0, RZ, RZ, UR7 ;  /* 0x00000007ff007e24 */ /* 0x000fe2000f8e00ff */
[----:B-----5:R-:W-:-:S03]  /*2b90*/  ISETP.GE.AND P1, PT, R189, UR4, PT ;  /* 0x00000004bd007c0c */ /* 0x020fc6000bf26270 */
[----:B-12---:R-:W-:Y:S01]  /*2ba0*/  IMAD.U32 R3, RZ, RZ, UR6 ;  /* 0x00000006ff037e24 */ /* 0x006fe2000f8e00ff */
[----:B------:R-:W-:Y:S02]  /*2bb0*/  ISETP.GE.AND P0, PT, R108, UR4, PT ;  /* 0x000000046c007c0c */ /* 0x000fe4000bf06270 */
[----:B------:R-:W-:-:S04]  /*2bc0*/  LEA R2, P2, R0, R106, 0x1 ;  /* 0x0000006a00027211 */ /* 0x000fc800078408ff */
[----:B------:R-:W-:-:S05]  /*2bd0*/  LEA.HI.X R3, R0, R100, R3, 0x1, P2 ;  /* 0x0000006400037211 */ /* 0x000fca00010f0c03 */
        /* <DEDUP_REMOVED lines=17> */
.L_x_1679:
[----:B------:R2:W-:Y:S02]  /*2cf0*/  STS.128 [R197+0xb000], RZ ;  /* 0x00b000ffc5007388 */ /* 0x0005e40000000c00 */
.L_x_1678:
[----:B------:R-:W-:Y:S05]  /*2d00*/  BSYNC.RECONVERGENT B0 ;  /* 0x0000000000007941 */ /* 0x000fea0003800200 */
.L_x_1677:
[----:B------:R-:W-:Y:S01]  /*2d10*/  ISETP.GE.AND P0, PT, R8, UR18, PT ;  /* 0x0000001208007c0c */ /* 0x000fe2000bf06270 */
[----:B------:R-:W-:-:S12]  /*2d20*/  BSSY.RECONVERGENT B0, `(.L_x_1680) ;  /* 0x0000021000007945 */ /* 0x000fd80003800200 */
[----:B------:R-:W-:Y:S05]  /*2d30*/  @P0 BRA `(.L_x_1681) ;  /* 0x00000000007c0947 */ /* 0x000fea0003800000 */
[----:B------:R-:W5:Y:S01]  /*2d40*/  LDCU UR4, c[0x0][0x440] ;  /* 0x00008800ff0477ac */ /* 0x000f620008000800 */
[----:B------:R-:W-:Y:S01]  /*2d50*/  UMOV UR38, UR36 ;  /* 0x0000002400267c82 */ /* 0x000fe20008000000 */
[----:B------:R-:W-:Y:S01]  /*2d60*/  UMOV UR39, UR5 ;  /* 0x0000000500277c82 */ /* 0x000fe20008000000 */
[----:B------:R-:W-:Y:S02]  /*2d70*/  UIMAD UR6, UR11, 0x30, URZ ;  /* 0x000000300b0678a4 */ /* 0x000fe4000f8e02ff */
[----:B------:R-:W-:-:S04]  /*2d80*/  UIMAD.WIDE.U32 UR38, UR10, 0x30, UR38 ;  /* 0x000000300a2678a5 */ /* 0x000fc8000f8e0026 */
[----:B------:R-:W-:Y:S02]  /*2d90*/  UIADD3 UR6, UPT, UPT, UR39, UR6, URZ ;  /* 0x0000000627067290 */ /* 0x000fe4000fffe0ff */
[----:B-12---:R-:W-:Y:S02]  /*2da0*/  IMAD.U32 R4, RZ, RZ, UR38 ;  /* 0x00000026ff047e24 */ /* 0x006fe4000f8e00ff */
[----:B------:R-:W-:Y:S01]  /*2db0*/  IMAD.U32 R5, RZ, RZ, UR39 ;  /* 0x00000027ff057e24 */ /* 0x000fe2000f8e00ff */
[----:B-----5:R-:W-:Y:S01]  /*2dc0*/  ISETP.GE.AND P1, PT, R189, UR4, PT ;  /* 0x00000004bd007c0c */ /* 0x020fe2000bf26270 */
[----:B------:R-:W-:Y:S01]  /*2dd0*/  IMAD.U32 R0, RZ, RZ, UR6 ;  /* 0x00000006ff007e24 */ /* 0x000fe2000f8e00ff */
        /* <DEDUP_REMOVED lines=20> */
.L_x_1682:
[----:B------:R2:W-:Y:S02]  /*2f20*/  STS.128 [R197+0xb800], RZ ;  /* 0x00b800ffc5007388 */ /* 0x0005e40000000c00 */
.L_x_1681:
[----:B------:R-:W-:Y:S05]  /*2f30*/  BSYNC.RECONVERGENT B0 ;  /* 0x0000000000007941 */ /* 0x000fea0003800200 */
.L_x_1680:
[----:B------:R-:W5:Y:S01]  /*2f40*/  LDCU.64 UR6, c[0x0][0x538] ;  /* 0x0000a700ff0677ac */ /* 0x000f620008000a00 */
[----:B------:R-:W0:Y:S01]  /*2f50*/  LDGDEPBAR ;  /* 0x00000000000079af */ /* 0x000e220000000000 */
[----:B-----5:R-:W-:-:S04]  /*2f60*/  UISETP.NE.U32.AND UP1, UPT, UR6, URZ, UPT ;  /* 0x000000ff0600728c */ /* 0x020fc8000bf25070 */
[----:B------:R-:W-:Y:S01]  /*2f70*/  UISETP.NE.AND.EX UP1, UPT, UR7, URZ, UPT, UP1 ;  /* 0x000000ff0700728c */ /* 0x000fe2000bf25310 */
[----:B------:R-:W5:Y:S01]  /*2f80*/  S2R R102, SR_CTAID.X ;  /* 0x0000000000667919 */ /* 0x000f620000002500 */
[----:B------:R-:W-:Y:S01]  /*2f90*/  IMAD.SHL.U32 R192, R193, 0x20, RZ ;  /* 0x00000020c1c07824 */ /* 0x000fe200078e00ff */
[----:B------:R-:W-:-:S04]  /*2fa0*/  DEPBAR.LE SB0, 0x0 ;  /* 0x000080000000791a */ /* 0x000fc80000000000 */
[----:B------:R-:W-:-:S04]  /*2fb0*/  PLOP3.LUT P0, PT, PT, PT, UP1, 0x80, 0x8 ;  /* 0x000000000008781c */ /* 0x000fc80003f0f018 */
[----:B------:R-:W1:Y:S01]  /*2fc0*/  @UP1 LDCU.64 UR4, c[0x0][0x540] ;  /* 0x0000a800ff0417ac */ /* 0x000e620008000a00 */
[----:B------:R-:W-:Y:S01]  /*2fd0*/  @UP1 UMOV UR36, UR30 ;  /* 0x0000001e00241c82 */ /* 0x000fe20008000000 */
[----:B------:R-:W-:Y:S02]  /*2fe0*/  @UP1 UMOV UR37, URZ ;  /* 0x000000ff00251c82 */ /* 0x000fe40008000000 */
[----:B-1----:R-:W-:Y:S01]  /*2ff0*/  @UP1 UIMAD.WIDE.U32 UR36, UR31, UR4, UR36 ;  /* 0x000000041f2412a5 */ /* 0x002fe2000f8e0024 */
[----:B------:R-:W1:Y:S03]  /*3000*/  @UP1 LDCU UR4, c[0x0][0x458] ;  /* 0x00008b00ff0417ac */ /* 0x000e660008000800 */
[----:B------:R-:W-:Y:S02]  /*3010*/  @UP1 UIMAD UR5, UR31, UR5, UR37 ;  /* 0x000000051f0512a4 */ /* 0x000fe4000f8e0225 */
[----:B------:R-:W-:-:S04]  /*3020*/  @UP1 ULEA UR6, UP0, UR36, UR6, 0x2 ;  /* 0x0000000624061291 */ /* 0x000fc8000f8010ff */
[----:B------:R-:W-:Y:S02]  /*3030*/  @UP1 ULEA.HI.X UR7, UR36, UR7, UR5, 0x2, UP0 ;  /* 0x0000000724071291 */ /* 0x000fe400080f1405 */
[----:B--2---:R-:W-:-:S04]  /*3040*/  IMAD.U32 R2, RZ, RZ, UR6 ;  /* 0x00000006ff027e24 */ /* 0x004fc8000f8e00ff */
[----:B------:R-:W-:-:S05]  /*3050*/  IMAD.U32 R3, RZ, RZ, UR7 ;  /* 0x00000007ff037e24 */ /* 0x000fca000f8e00ff */
[----:B------:R-:W2:Y:S01]  /*3060*/  @P0 LDG.E R2, desc[UR26][R2.64] ;  /* 0x0000001a02020981 */ /* 0x000ea2000c1e1900 */
[----:B-1----:R-:W2:Y:S01]  /*3070*/  @P0 MUFU.RCP R0, UR4 ;  /* 0x0000000400000d08 */ /* 0x002ea20008001000 */
[----:B------:R-:W-:Y:S01]  /*3080*/  USHF.L.U32 UR4, UR34, 0x5, URZ ;  /* 0x0000000522047899 */ /* 0x000fe200080006ff */
[----:B------:R-:W-:Y:S01]  /*3090*/  LOP3.LUT R192, R192, 0x7c00, RZ, 0xc0, !PT ;  /* 0x00007c00c0c07812 */ /* 0x000fe200078ec0ff */
[----:B------:R-:W-:Y:S01]  /*30a0*/  USHF.L.U32 UR30, UR8, 0x6, URZ ;  /* 0x00000006081e7899 */ /* 0x000fe200080006ff */
[----:B------:R-:W-:Y:S01]  /*30b0*/  BSSY.RECONVERGENT B0, `(.L_x_1683) ;  /* 0x0000031000007945 */ /* 0x000fe20003800200 */
[----:B------:R-:W-:Y:S01]  /*30c0*/  USHF.L.U64.HI UR5, UR8, 0x6, UR9 ;  /* 0x0000000608057899 */ /* 0x000fe20008010209 */
[----:B------:R-:W-:Y:S01]  /*30d0*/  LOP3.LUT R92, R191, 0x1f0, RZ, 0xc0, !PT ;  /* 0x000001f0bf5c7812 */ /* 0x000fe200078ec0ff */
[----:B------:R-:W-:Y:S01]  /*30e0*/  UIMAD.WIDE.U32 UR30, UR30, UR25, URZ ;  /* 0x000000191e1e72a5 */ /* 0x000fe2000f8e00ff */
[----:B------:R-:W-:Y:S01]  /*30f0*/  BAR.SYNC.DEFER_BLOCKING 0x0 ;  /* 0x0000000000007b1d */ /* 0x000fe20000010000 */
[----:B------:R-:W-:Y:S01]  /*3100*/  IADD3 R103, P2, P1, R17, UR4, R103 ;  /* 0x0000000411677c10 */ /* 0x000fe2000f95e067 */
[----:B------:R-:W-:-:S02]  /*3110*/  USHF.R.S32.HI UR4, URZ, 0x1f, UR4 ;  /* 0x0000001fff047899 */ /* 0x000fc40008011404 */
[----:B------:R-:W-:Y:S02]  /*3120*/  UIMAD UR5, UR5, UR25, URZ ;  /* 0x00000019050572a4 */ /* 0x000fe4000f8e02ff */
[----:B------:R-:W-:Y:S02]  /*3130*/  UMOV UR6, URZ ;  /* 0x000000ff00067c82 */ /* 0x000fe40008000000 */
[----:B------:R-:W-:Y:S01]  /*3140*/  UIADD3 UR5, UPT, UPT, UR31, UR5, URZ ;  /* 0x000000051f057290 */ /* 0x000fe2000fffe0ff */
[----:B------:R-:W-:Y:S01]  /*3150*/  IADD3.X R104, PT, PT, R18, UR4, RZ, P2, P1 ;  /* 0x0000000412687c10 */ /* 0x000fe200097e24ff */
[----:B--2---:R-:W-:-:S05]  /*3160*/  @P0 FMUL.FTZ R0, R2, R0 ;  /* 0x0000000002000220 */ /* 0x004fca0000410000 */
[----:B------:R-:W-:Y:S02]  /*3170*/  @P0 R2UR UR7, R0 ;  /* 0x00000000000702ca */ /* 0x000fe400000e0000 */
[----:B------:R-:W-:-:S05]  /*3180*/  SHF.R.U32.HI R0, RZ, 0x5, R193 ;  /* 0x00000005ff007819 */ /* 0x000fca00000116c1 */
[----:B-----5:R-:W-:Y:S01]  /*3190*/  IMAD R102, R102, 0x4, R0 ;  /* 0x0000000466667824 */ /* 0x020fe200078e0200 */
[----:B------:R-:W-:-:S05]  /*31a0*/  LOP3.LUT R0, R192, 0x200, R105, 0xf8, !PT ;  /* 0x00000200c0007812 */ /* 0x000fca00078ef869 */
[----:B------:R-:W-:Y:S01]  /*31b0*/  @UP1 UMOV UR6, UR7 ;  /* 0x0000000700061c82 */ /* 0x000fe20008000000 */
[----:B------:R-:W-:Y:S01]  /*31c0*/  IMAD.IADD R6, R98, 0x1, R0 ;  /* 0x0000000162067824 */ /* 0x000fe200078e0200 */
[----:B------:R-:W-:Y:S06]  /*31d0*/  @P3 BRA `(.L_x_1684) ;  /* 0x00000000006c3947 */ /* 0x000fec0003800000 */
        /* <DEDUP_REMOVED lines=25> */
.L_x_1685:
[----:B------:R2:W-:Y:S01]  /*3370*/  STS.128 [R197+0x10000], RZ ;  /* 0x010000ffc5007388 */ /* 0x0005e20000000c00 */
[----:B------:R-:W-:Y:S05]  /*3380*/  BRA `(.L_x_1686) ;  /* 0x00000000000c7947 */ /* 0x000fea0003800000 */
.L_x_1684:
[----:B------:R1:W-:Y:S04]  /*3390*/  STS.128 [R197+0xc000], RZ ;  /* 0x00c000ffc5007388 */ /* 0x0003e80000000c00 */
[----:B------:R1:W-:Y:S04]  /*33a0*/  STS.128 [R197+0xe000], RZ ;  /* 0x00e000ffc5007388 */ /* 0x0003e80000000c00 */
[----:B------:R1:W-:Y:S02]  /*33b0*/  STS.128 [R197+0x10000], RZ ;  /* 0x010000ffc5007388 */ /* 0x0003e40000000c00 */
.L_x_1686:
[----:B------:R-:W-:Y:S05]  /*33c0*/  BSYNC.RECONVERGENT B0 ;  /* 0x0000000000007941 */ /* 0x000fea0003800200 */
.L_x_1683:
[----:B------:R-:W-:Y:S01]  /*33d0*/  ISETP.GE.AND P0, PT, R15, UR18, PT ;  /* 0x000000120f007c0c */ /* 0x000fe2000bf06270 */
[----:B------:R-:W-:-:S12]  /*33e0*/  BSSY.RECONVERGENT B0, `(.L_x_1687) ;  /* 0x0000020000007945 */ /* 0x000fd80003800200 */
        /* <DEDUP_REMOVED lines=30> */
.L_x_1689:
[----:B------:R2:W-:Y:S02]  /*35d0*/  STS.128 [R197+0x10800], RZ ;  /* 0x010800ffc5007388 */ /* 0x0005e40000000c00 */
.L_x_1688:
[----:B------:R-:W-:Y:S05]  /*35e0*/  BSYNC.RECONVERGENT B0 ;  /* 0x0000000000007941 */ /* 0x000fea0003800200 */
.L_x_1687:
[----:B------:R-:W-:Y:S01]  /*35f0*/  ISETP.GE.AND P0, PT, R14, UR18, PT ;  /* 0x000000120e007c0c */ /* 0x000fe2000bf06270 */
[----:B------:R-:W-:-:S12]  /*3600*/  BSSY.RECONVERGENT B0, `(.L_x_1690) ;  /* 0x0000022000007945 */ /* 0x000fd80003800200 */
[----:B------:R1:W-:Y:S04]  /*3610*/  @P0 STS.128 [R197+0xd000], RZ ;  /* 0x00d000ffc5000388 */ /* 0x0003e80000000c00 */
[----:B------:R1:W-:Y:S04]  /*3620*/  @P0 STS.128 [R197+0xf000], RZ ;  /* 0x00f000ffc5000388 */ /* 0x0003e80000000c00 */
[----:B------:R1:W-:Y:S01]  /*3630*/  @P0 STS.128 [R197+0x11000], RZ ;  /* 0x011000ffc5000388 */ /* 0x0003e20000000c00 */
        /* <DEDUP_REMOVED lines=29> */
.L_x_1692:
[----:B------:R2:W-:Y:S02]  /*3810*/  STS.128 [R197+0x11000], RZ ;  /* 0x011000ffc5007388 */ /* 0x0005e40000000c00 */
.L_x_1691:
[----:B------:R-:W-:Y:S05]  /*3820*/  BSYNC.RECONVERGENT B0 ;  /* 0x0000000000007941 */ /* 0x000fea0003800200 */
.L_x_1690:
[----:B------:R-:W-:Y:S01]  /*3830*/  ISETP.GE.AND P0, PT, R8, UR18, PT ;  /* 0x0000001208007c0c */ /* 0x000fe2000bf06270 */
[----:B------:R-:W-:Y:S01]  /*3840*/  BSSY.RECONVERGENT B0, `(.L_x_1693) ;  /* 0x0000025000007945 */ /* 0x000fe20003800200 */
[----:B------:R-:W-:-:S11]  /*3850*/  LOP3.LUT R7, R193, 0x8, RZ, 0xc0, !PT ;  /* 0x00000008c1077812 */ /* 0x000fd600078ec0ff */
[----:B------:R1:W-:Y:S04]  /*3860*/  @P0 STS.128 [R197+0xd800], RZ ;  /* 0x00d800ffc5000388 */ /* 0x0003e80000000c00 */
[----:B------:R1:W-:Y:S04]  /*3870*/  @P0 STS.128 [R197+0xf800], RZ ;  /* 0x00f800ffc5000388 */ /* 0x0003e80000000c00 */
[----:B------:R1:W-:Y:S01]  /*3880*/  @P0 STS.128 [R197+0x11800], RZ ;  /* 0x011800ffc5000388 */ /* 0x0003e20000000c00 */
[----:B------:R-:W-:Y:S05]  /*3890*/  @P0 BRA `(.L_x_1694) ;  /* 0x00000000007c0947 */ /* 0x000fea0003800000 */
[----:B------:R-:W5:Y:S01]  /*38a0*/  LDCU UR4, c[0x0][0x440] ;  /* 0x00008800ff0477ac */ /* 0x000f620008000800 */
[----:B------:R-:W-:Y:S01]  /*38b0*/  UMOV UR18, UR30 ;  /* 0x0000001e00127c82 */ /* 0x000fe20008000000 */
[----:B------:R-:W-:Y:S01]  /*38c0*/  UMOV UR19, UR5 ;  /* 0x0000000500137c82 */ /* 0x000fe20008000000 */
[----:B------:R-:W-:Y:S02]  /*38d0*/  UIMAD UR7, UR9, 0x30, URZ ;  /* 0x00000030090778a4 */ /* 0x000fe4000f8e02ff */
[----:B------:R-:W-:-:S04]  /*38e0*/  UIMAD.WIDE.U32 UR18, UR8, 0x30, UR18 ;  /* 0x00000030081278a5 */ /* 0x000fc8000f8e0012 */
[----:B------:R-:W-:Y:S02]  /*38f0*/  UIADD3 UR7, UPT, UPT, UR19, UR7, URZ ;  /* 0x0000000713077290 */ /* 0x000fe4000fffe0ff */
[----:B------:R-:W-:Y:S02]  /*3900*/  IMAD.U32 R4, RZ, RZ, UR18 ;  /* 0x00000012ff047e24 */ /* 0x000fe4000f8e00ff */
[----:B------:R-:W-:Y:S01]  /*3910*/  IMAD.U32 R5, RZ, RZ, UR19 ;  /* 0x00000013ff057e24 */ /* 0x000fe2000f8e00ff */
[----:B-----5:R-:W-:Y:S01]  /*3920*/  ISETP.GE.AND P1, PT, R189, UR4, PT ;  /* 0x00000004bd007c0c */ /* 0x020fe2000bf26270 */
[----:B------:R-:W-:Y:S01]  /*3930*/  IMAD.U32 R0, RZ, RZ, UR7 ;  /* 0x00000007ff007e24 */ /* 0x000fe2000f8e00ff */
[----:B------:R-:W-:Y:S02]  /*3940*/  ISETP.GE.AND P0, PT, R108, UR4, PT ;  /* 0x000000046c007c0c */ /* 0x000fe4000bf06270 */
[----:B-12---:R-:W-:-:S04]  /*3950*/  LEA R2, P2, R4, R21, 0x1 ;  /* 0x0000001504027211 */ /* 0x006fc800078408ff */
        /* <DEDUP_REMOVED lines=18> */
.L_x_1695:
[----:B------:R2:W-:Y:S02]  /*3a80*/  STS.128 [R197+0x11800], RZ ;  /* 0x011800ffc5007388 */ /* 0x0005e40000000c00 */
.L_x_1694:
[----:B------:R-:W-:Y:S05]  /*3a90*/  BSYNC.RECONVERGENT B0 ;  /* 0x0000000000007941 */ /* 0x000fea0003800200 */
.L_x_1693:
[----:B------:R-:W-:Y:S01]  /*3aa0*/  LOP3.LUT R0, R19, R7, RZ, 0x3c, !PT ;  /* 0x0000000713007212 */ /* 0x000fe200078e3cff */
[----:B-12---:R-:W-:Y:S01]  /*3ab0*/  IMAD.MOV.U32 R3, RZ, RZ, 0x20 ;  /* 0x00000020ff037424 */ /* 0x006fe200078e00ff */
[----:B------:R-:W-:Y:S01]  /*3ac0*/  LOP3.LUT R101, R105, 0x400, RZ, 0xc0, !PT ;  /* 0x0000040069657812 */ /* 0x000fe200078ec0ff */
[----:B------:R-:W-:Y:S01]  /*3ad0*/  UIADD3 UR29, UPT, UPT, UR33, UR29, -UR22 ;  /* 0x0000001d211d7290 */ /* 0x000fe2000fffe816 */
        /* <DEDUP_REMOVED lines=8> */
[----:B------:R-:W-:Y:S01]  /*3b60*/  UISETP.GT.U32.AND UP0, UPT, UR25, UR20, UPT ;  /* 0x000000141900728c */ /* 0x000fe2000bf04070 */
[----:B------:R-:W1:Y:S01]  /*3b70*/  LDSM.16.M88.4 R16, [R101+UR14+0x6000] ;  /* 0x0060000e6510783b */ /* 0x000e620008000200 */
[----:B------:R-:W2:Y:S01]  /*3b80*/  LDCU.U8 UR4, c[0x0][0x4f8] ;  /* 0x00009f00ff0477ac */ /* 0x000ea20008000000 */
[----:B------:R-:W-:-:S02]  /*3b90*/  IMAD.IADD R87, R84, 0x1, R3 ;  /* 0x0000000154577824 */ /* 0x000fc400078e0203 */
[----:B------:R-:W5:Y:S01]  /*3ba0*/  LDSM.16.M88.4 R8, [R101+UR14+0x6800] ;  /* 0x0068000e6508783b */ /* 0x000f620008000200 */
[----:B------:R-:W-:-:S03]  /*3bb0*/  IMAD.IADD R2, R0, 0x1, R3 ;  /* 0x0000000100027824 */ /* 0x000fc600078e0203 */
[----:B------:R-:W3:Y:S04]  /*3bc0*/  LDSM.16.M88.4 R28, [R101+UR14+0x7000] ;  /* 0x0070000e651c783b */ /* 0x000ee80008000200 */
[----:B------:R-:W4:Y:S04]  /*3bd0*/  LDSM.16.M88.4 R36, [R101+UR14+0x7800] ;  /* 0x0078000e6524783b */ /* 0x000f280008000200 */
[----:B------:R-:W-:Y:S04]  /*3be0*/  LDSM.16.M88.4 R12, [R87] ;  /* 0x00000000570c783b */ /* 0x000fe80000000200 */
[----:B------:R-:W-:Y:S04]  /*3bf0*/  LDSM.16.M88.4 R20, [R2+0x6800] ;  /* 0x006800000214783b */ /* 0x000fe80000000200 */
[----:B------:R-:W2:Y:S04]  /*3c00*/  LDSM.16.M88.4 R40, [R2+0x6000] ;  /* 0x006000000228783b */ /* 0x000ea80000000200 */
[----:B------:R-:W2:Y:S04]  /*3c10*/  LDSM.16.M88.4 R44, [R2+0x7000] ;  /* 0x00700000022c783b */ /* 0x000ea80000000200 */
[----:B------:R-:W2:Y:S01]  /*3c20*/  LDSM.16.M88.4 R56, [R2+0x7800] ;  /* 0x007800000238783b */ /* 0x000ea20000000200 */
[C---:B-1----:R-:W-:Y:S08]  /*3c30*/  HMMA.16816.F32.BF16 R24, R4.reuse, R16, RZ ;  /* 0x000000100418723c */ /* 0x042ff000000418ff */
[C---:B-----5:R-:W-:Y:S08]  /*3c40*/  HMMA.16816.F32.BF16 R32, R4.reuse, R8, RZ ;  /* 0x000000080420723c */ /* 0x060ff000000418ff */
[C---:B------:R-:W-:Y:S08]  /*3c50*/  HMMA.16816.F32.BF16 R16, R4.reuse, R18, RZ ;  /* 0x000000120410723c */ /* 0x040ff000000418ff */
[C---:B------:R-:W-:Y:S08]  /*3c60*/  HMMA.16816.F32.BF16 R8, R4.reuse, R10, RZ ;  /* 0x0000000a0408723c */ /* 0x040ff000000418ff */
[C---:B---3--:R-:W-:Y:S08]  /*3c70*/  HMMA.16816.F32.BF16 R48, R4.reuse, R28, RZ ;  /* 0x0000001c0430723c */ /* 0x048ff000000418ff */
[C---:B------:R-:W-:Y:S08]  /*3c80*/  HMMA.16816.F32.BF16 R52, R4.reuse, R30, RZ ;  /* 0x0000001e0434723c */ /* 0x040ff000000418ff */
[C---:B----4-:R-:W-:Y:S08]  /*3c90*/  HMMA.16816.F32.BF16 R88, R4.reuse, R36, RZ ;  /* 0x000000240458723c */ /* 0x050ff000000418ff */
[----:B------:R-:W-:Y:S01]  /*3ca0*/  HMMA.16816.F32.BF16 R80, R4, R38, RZ ;  /* 0x000000260450723c */ /* 0x000fe200000418ff */
[----:B------:R-:W-:-:S05]  /*3cb0*/  IMAD.MOV.U32 R4, RZ, RZ, 0x40 ;  /* 0x00000040ff047424 */ /* 0x000fca00078e00ff */
[----:B------:R-:W-:Y:S02]  /*3cc0*/  SEL R60, R4, 0xffffffc0, !P2 ;  /* 0xffffffc0043c7807 */ /* 0x000fe40005000000 */
[C---:B--2---:R-:W-:Y:S03]  /*3cd0*/  HMMA.16816.F32.BF16 R72, R12.reuse, R40, R24 ;  /* 0x000000280c48723c */ /* 0x044fe60000041818 */
[--C-:B------:R-:W-:Y:S01]  /*3ce0*/  IMAD.IADD R86, R84, 0x1, R60.reuse ;  /* 0x0000000154567824 */ /* 0x100fe200078e023c */
[----:B------:R1:W-:Y:S01]  /*3cf0*/  STL [R1+0x14], R60 ;  /* 0x0000143c01007387 */ /* 0x0003e20000100800 */
[----:B------:R-:W-:Y:S02]  /*3d00*/  IMAD.IADD R0, R0, 0x1, R60 ;  /* 0x0000000100007824 */ /* 0x000fe400078e023c */
[C---:B------:R-:W-:Y:S01]  /*3d10*/  IMAD.IADD R85, R3.reuse, 0x1, R86 ;  /* 0x0000000103557824 */ /* 0x040fe200078e0256 */
[----:B------:R-:W-:Y:S01]  /*3d20*/  LDSM.16.M88.4 R4, [R86] ;  /* 0x000000005604783b */ /* 0x000fe20000000200 */
[----:B------:R-:W-:Y:S01]  /*3d30*/  IMAD.IADD R3, R3, 0x1, R0 ;  /* 0x0000000103037824 */ /* 0x000fe200078e0200 */
[C---:B------:R-:W-:Y:S02]  /*3d40*/  HMMA.16816.F32.BF16 R68, R12.reuse, R42, R16 ;  /* 0x0000002a0c44723c */ /* 0x040fe40000041810 */
[----:B------:R-:W2:Y:S04]  /*3d50*/  LDSM.16.M88.4 R64, [R0+0x6000] ;  /* 0x006000000040783b */ /* 0x000ea80000000200 */
[----:B------:R-:W3:Y:S02]  /*3d60*/  LDSM.16.M88.4 R36, [R0+0x6800] ;  /* 0x006800000024783b */ /* 0x000ee40000000200 */
[C---:B------:R-:W-:Y:S02]  /*3d70*/  HMMA.16816.F32.BF16 R28, R12.reuse, R22, R8 ;  /* 0x000000160c1c723c */ /* 0x040fe40000041808 */
[----:B------:R-:W-:Y:S04]  /*3d80*/  LDSM.16.M88.4 R40, [R0+0x7800] ;  /* 0x007800000028783b */ /* 0x000fe80000000200 */
[----:B------:R-:W-:Y:S02]  /*3d90*/  LDSM.16.M88.4 R8, [R85] ;  /* 0x000000005508783b */ /* 0x000fe40000000200 */
[C---:B------:R-:W-:Y:S02]  /*3da0*/  HMMA.16816.F32.BF16 R24, R12.reuse, R44, R48 ;  /* 0x0000002c0c18723c */ /* 0x040fe40000041830 */
[----:B------:R-:W-:Y:S06]  /*3db0*/  LDSM.16.M88.4 R76, [R3+0x6000] ;  /* 0x00600000034c783b */ /* 0x000fec0000000200 */
[C---:B-1----:R-:W-:Y:S01]  /*3dc0*/  HMMA.16816.F32.BF16 R60, R12.reuse, R20, R32 ;  /* 0x000000140c3c723c */ /* 0x042fe20000041820 */
[----:B------:R-:W1:Y:S07]  /*3dd0*/  LDSM.16.M88.4 R32, [R0+0x7000] ;  /* 0x007000000020783b */ /* 0x000e6e0000000200 */
[C---:B------:R-:W-:Y:S08]  /*3de0*/  HMMA.16816.F32.BF16 R20, R12.reuse, R46, R52 ;  /* 0x0000002e0c14723c */ /* 0x040ff00000041834 */
[----:B------:R-:W-:Y:S01]  /*3df0*/  HMMA.16816.F32.BF16 R16, R12, R56, R88 ;  /* 0x000000380c10723c */ /* 0x000fe20000041858 */
[----:B------:R-:W-:Y:S07]  /*3e00*/  LDSM.16.M88.4 R88, [R3+0x6800] ;  /* 0x006800000358783b */ /* 0x000fee0000000200 */
[C---:B--2---:R-:W-:Y:S01]  /*3e10*/  HMMA.16816.F32.BF16 R44, R4.reuse, R64, R72 ;  /* 0x00000040042c723c */ /* 0x044fe20000041848 */
[----:B------:R-:W2:Y:S07]  /*3e20*/  LDSM.16.M88.4 R72, [R3+0x7000] ;  /* 0x007000000348783b */ /* 0x000eae0000000200 */
[----:B------:R-:W-:Y:S01]  /*3e30*/  HMMA.16816.F32.BF16 R48, R4, R66, R68 ;  /* 0x000000420430723c */ /* 0x000fe20000041844 */
[----:B------:R-:W4:Y:S04]  /*3e40*/  LDSM.16.M88.4 R64, [R3+0x7800] ;  /* 0x007800000340783b */ /* 0x000f280000000200 */
[----:B------:R-:W-:Y:S03]  /*3e50*/  LDSM.16.M88.4 R68, [R0+0x9000] ;  /* 0x009000000044783b */ /* 0x000fe60000000200 */
[----:B------:R-:W-:Y:S01]  /*3e60*/  HMMA.16816.F32.BF16 R12, R12, R58, R80 ;  /* 0x0000003a0c0c723c */ /* 0x000fe20000041850 */
[----:B------:R-:W-:Y:S07]  /*3e70*/  LDSM.16.M88.4 R80, [R2+0x8800] ;  /* 0x008800000250783b */ /* 0x000fee0000000200 */
[C---:B---3--:R-:W-:Y:S01]  /*3e80*/  HMMA.16816.F32.BF16 R56, R4.reuse, R36, R60 ;  /* 0x000000240438723c */ /* 0x048fe2000004183c */
[----:B------:R-:W-:Y:S07]  /*3e90*/  LDSM.16.M88.4 R60, [R101+UR14+0x8800] ;  /* 0x0088000e653c783b */ /* 0x000fee0008000200 */
[C---:B------:R-:W-:Y:S08]  /*3ea0*/  HMMA.16816.F32.BF16 R52, R4.reuse, R38, R28 ;  /* 0x000000260434723c */ /* 0x040ff0000004181c */
[C---:B-1----:R-:W-:Y:S08]  /*3eb0*/  HMMA.16816.F32.BF16 R36, R4.reuse, R34, R20 ;  /* 0x000000220424723c */ /* 0x042ff00000041814 */
[C---:B------:R-:W-:Y:S01]  /*3ec0*/  HMMA.16816.F32.BF16 R28, R4.reuse, R32, R24 ;  /* 0x00000020041c723c */ /* 0x040fe20000041818 */
[----:B------:R-:W-:Y:S04]  /*3ed0*/  LDSM.16.M88.4 R24, [R101+UR14+0x8000] ;  /* 0x0080000e6518783b */ /* 0x000fe80008000200 */
[----:B------:R-:W-:Y:S03]  /*3ee0*/  LDSM.16.M88.4 R32, [R101+UR14+0x9800] ;  /* 0x0098000e6520783b */ /* 0x000fe60008000200 */
[----:B------:R-:W-:Y:S08]  /*3ef0*/  HMMA.16816.F32.BF16 R20, R4, R40, R16 ;  /* 0x000000280414723c */ /* 0x000ff00000041810 */
[----:B------:R-:W-:Y:S08]  /*3f00*/  HMMA.16816.F32.BF16 R16, R8, R76, R44 ;  /* 0x0000004c0810723c */ /* 0x000ff0000004182c */
[----:B------:R-:W-:Y:S01]  /*3f10*/  HMMA.16816.F32.BF16 R12, R4, R42, R12 ;  /* 0x0000002a040c723c */ /* 0x000fe2000004180c */
[----:B------:R-:W1:Y:S07]  /*3f20*/  LDSM.16.M88.4 R4, [R84+0x2000] ;  /* 0x002000005404783b */ /* 0x000e6e0000000200 */
[C---:B------:R-:W-:Y:S01]  /*3f30*/  HMMA.16816.F32.BF16 R44, R8.reuse, R78, R48 ;  /* 0x0000004e082c723c */ /* 0x040fe20000041830 */
[----:B------:R-:W3:Y:S04]  /*3f40*/  LDSM.16.M88.4 R48, [R101+UR14+0x9000] ;  /* 0x0090000e6530783b */ /* 0x000ee80008000200 */
[----:B------:R-:W-:Y:S03]  /*3f50*/  LDSM.16.M88.4 R76, [R2+0x9000] ;  /* 0x00900000024c783b */ /* 0x000fe60000000200 */
[C---:B--2---:R-:W-:Y:S08]  /*3f60*/  HMMA.16816.F32.BF16 R40, R8.reuse, R72, R28 ;  /* 0x000000480828723c */ /* 0x044ff0000004181c */
[C---:B----4-:R-:W-:Y:S08]  /*3f70*/  HMMA.16816.F32.BF16 R28, R8.reuse, R64, R20 ;  /* 0x00000040081c723c */ /* 0x050ff00000041814 */
        /* <DEDUP_REMOVED lines=27> */
[----:B------:R-:W-:Y:S07]  /*4130*/  LDSM.16.M88.4 R76, [R3+0x8800] ;  /* 0x00880000034c783b */ /* 0x000fee0000000200 */
[C---:B-1----:R-:W-:Y:S08]  /*4140*/  HMMA.16816.F32.BF16 R56, R8.reuse, R52, R56 ;  /* 0x000000340838723c */ /* 0x042ff00000041838 */
[----:B------:R-:W-:Y:S08]  /*4150*/  HMMA.16816.F32.BF16 R48, R8, R54, R48 ;  /* 0x000000360830723c */ /* 0x000ff00000041830 */
[C---:B---3--:R-:W-:Y:S08]  /*4160*/  HMMA.16816.F32.BF16 R44, R4.reuse, R32, R44 ;  /* 0x00000020042c723c */ /* 0x048ff0000004182c */
[C---:B------:R-:W-:Y:S01]  /*4170*/  HMMA.16816.F32.BF16 R52, R4.reuse, R28, R20 ;  /* 0x0000001c0434723c */ /* 0x040fe20000041814 */
[----:B------:R-:W-:Y:S07]  /*4180*/  LDSM.16.M88.4 R20, [R3+0x9800] ;  /* 0x009800000314783b */ /* 0x000fee0000000200 */
[C---:B------:R-:W-:Y:S01]  /*4190*/  HMMA.16816.F32.BF16 R8, R4.reuse, R30, R12 ;  /* 0x0000001e0408723c */ /* 0x040fe2000004180c */
[----:B------:R-:W1:Y:S04]  /*41a0*/  LDSM.16.M88.4 R28, [R3+0x9000] ;  /* 0x00900000031c783b */ /* 0x000e680000000200 */
[----:B------:R-:W-:Y:S03]  /*41b0*/  LDSM.16.M88.4 R12, [R87+0x4000] ;  /* 0x00400000570c783b */ /* 0x000fe60000000200 */
[C---:B------:R-:W-:Y:S08]  /*41c0*/  HMMA.16816.F32.BF16 R64, R4.reuse, R34, R24 ;  /* 0x000000220440723c */ /* 0x040ff00000041818 */
        /* <DEDUP_REMOVED lines=10> */
[----:B------:R-:W3:Y:S04]  /*4270*/  LDSM.16.M88.4 R64, [R101+UR14+0xa800] ;  /* 0x00a8000e6540783b */ /* 0x000ee80008000200 */
[----:B------:R-:W4:Y:S03]  /*4280*/  LDSM.16.M88.4 R80, [R2+0xa000] ;  /* 0x00a000000250783b */ /* 0x000f260000000200 */
[C---:B-1----:R-:W-:Y:S08]  /*4290*/  HMMA.16816.F32.BF16 R60, R16.reuse, R28, R60 ;  /* 0x0000001c103c723c */ /* 0x042ff0000004183c */
[C---:B------:R-:W-:Y:S08]  /*42a0*/  HMMA.16816.F32.BF16 R56, R16.reuse, R76, R52 ;  /* 0x0000004c1038723c */ /* 0x040ff00000041834 */
[C---:B------:R-:W-:Y:S08]  /*42b0*/  HMMA.16816.F32.BF16 R28, R16.reuse, R30, R24 ;  /* 0x0000001e101c723c */ /* 0x040ff00000041818 */
[C---:B------:R-:W-:Y:S01]  /*42c0*/  HMMA.16816.F32.BF16 R52, R16.reuse, R78, R8 ;  /* 0x0000004e1034723c */ /* 0x040fe20000041808 */
[----:B------:R-:W1:Y:S07]  /*42d0*/  LDSM.16.M88.4 R76, [R2+0xa800] ;  /* 0x00a80000024c783b */ /* 0x000e6e0000000200 */
[C---:B------:R-:W-:Y:S01]  /*42e0*/  HMMA.16816.F32.BF16 R24, R16.reuse, R20, R36 ;  /* 0x000000141018723c */ /* 0x040fe20000041824 */
[----:B------:R-:W5:Y:S07]  /*42f0*/  LDSM.16.M88.4 R36, [R2+0xb000] ;  /* 0x00b000000224783b */ /* 0x000f6e0000000200 */
[----:B------:R-:W-:Y:S08]  /*4300*/  HMMA.16816.F32.BF16 R20, R16, R22, R32 ;  /* 0x000000161014723c */ /* 0x000ff00000041820 */
[C---:B--2---:R-:W-:Y:S08]  /*4310*/  HMMA.16816.F32.BF16 R16, R4.reuse, R44, R40 ;  /* 0x0000002c0410723c */ /* 0x044ff00000041828 */
[C---:B------:R-:W-:Y:S08]  /*4320*/  HMMA.16816.F32.BF16 R8, R4.reuse, R46, R48 ;  /* 0x0000002e0408723c */ /* 0x040ff00000041830 */
[C---:B---3--:R-:W-:Y:S08]  /*4330*/  HMMA.16816.F32.BF16 R48, R4.reuse, R66, R52 ;  /* 0x000000420430723c */ /* 0x048ff00000041834 */
[C---:B------:R-:W-:Y:S01]  /*4340*/  HMMA.16816.F32.BF16 R40, R4.reuse, R64, R56 ;  /* 0x000000400428723c */ /* 0x040fe20000041838 */
[----:B------:R-:W-:Y:S07]  /*4350*/  LDSM.16.M88.4 R64, [R0+0xa800] ;  /* 0x00a800000040783b */ /* 0x000fee0000000200 */
[C---:B------:R-:W-:Y:S08]  /*4360*/  HMMA.16816.F32.BF16 R52, R4.reuse, R68, R60 ;  /* 0x000000440434723c */ /* 0x040ff0000004183c */
[C---:B------:R-:W-:Y:S01]  /*4370*/  HMMA.16816.F32.BF16 R32, R4.reuse, R74, R20 ;  /* 0x0000004a0420723c */ /* 0x040fe20000041814 */
[----:B------:R2:W3:Y:S07]  /*4380*/  LDSM.16.M88.4 R20, [R2+0xb800] ;  /* 0x00b800000214783b */ /* 0x0004ee0000000200 */
[C---:B------:R-:W-:Y:S01]  /*4390*/  HMMA.16816.F32.BF16 R60, R4.reuse, R70, R28 ;  /* 0x00000046043c723c */ /* 0x040fe2000004181c */
[----:B------:R-:W-:Y:S07]  /*43a0*/  LDSM.16.M88.4 R68, [R0+0xb000] ;  /* 0x00b000000044783b */ /* 0x000fee0000000200 */
[----:B------:R-:W-:Y:S01]  /*43b0*/  HMMA.16816.F32.BF16 R56, R4, R72, R24 ;  /* 0x000000480438723c */ /* 0x000fe20000041818 */
[----:B------:R-:W3:Y:S04]  /*43c0*/  LDSM.16.M88.4 R4, [R86+0x4000] ;  /* 0x004000005604783b */ /* 0x000ee80000000200 */
[----:B------:R-:W-:Y:S03]  /*43d0*/  LDSM.16.M88.4 R72, [R0+0xb800] ;  /* 0x00b800000048783b */ /* 0x000fe60000000200 */
[----:B----4-:R-:W-:Y:S01]  /*43e0*/  HMMA.16816.F32.BF16 R28, R12, R80, R16 ;  /* 0x000000500c1c723c */ /* 0x010fe20000041810 */
[----:B------:R4:W3:Y:S01]  /*43f0*/  LDSM.16.M88.4 R16, [R0+0xa000] ;  /* 0x00a000000010783b */ /* 0x0008e20000000200 */
[----:B--2---:R-:W-:-:S04]  /*4400*/  SHF.R.U32.HI R2, RZ, 0x2, R193 ;  /* 0x00000002ff027819 */ /* 0x004fc800000116c1 */
[----:B------:R-:W-:Y:S02]  /*4410*/  LOP3.LUT R2, R2, 0x7, RZ, 0xc0, !PT ;  /* 0x0000000702027812 */ /* 0x000fe400078ec0ff */
[C---:B------:R-:W-:Y:S01]  /*4420*/  HMMA.16816.F32.BF16 R24, R12.reuse, R82, R8 ;  /* 0x000000520c18723c */ /* 0x040fe20000041808 */
[----:B------:R-:W-:Y:S04]  /*4430*/  LDSM.16.M88.4 R8, [R85+0x4000] ;  /* 0x004000005508783b */ /* 0x000fe80000000200 */
[----:B------:R-:W2:Y:S03]  /*4440*/  LDSM.16.M88.4 R80, [R3+0xa800] ;  /* 0x00a800000350783b */ /* 0x000ea60000000200 */
[C---:B-1----:R-:W-:Y:S08]  /*4450*/  HMMA.16816.F32.BF16 R40, R12.reuse, R76, R40 ;  /* 0x0000004c0c28723c */ /* 0x042ff00000041828 */
[----:B------:R-:W-:Y:S01]  /*4460*/  HMMA.16816.F32.BF16 R48, R12, R78, R48 ;  /* 0x0000004e0c30723c */ /* 0x000fe20000041830 */
[----:B------:R-:W1:Y:S01]  /*4470*/  LDSM.16.M88.4 R76, [R3+0xa000] ;  /* 0x00a00000034c783b */ /* 0x000e620000000200 */
[----:B----4-:R-:W-:-:S06]  /*4480*/  IMAD.U32 R0, RZ, RZ, UR25 ;  /* 0x00000019ff007e24 */ /* 0x010fcc000f8e00ff */
[C---:B-----5:R-:W-:Y:S08]  /*4490*/  HMMA.16816.F32.BF16 R52, R12.reuse, R36, R52 ;  /* 0x000000240c34723c */ /* 0x060ff00000041834 */
[C---:B------:R-:W-:Y:S08]  /*44a0*/  HMMA.16816.F32.BF16 R60, R12.reuse, R38, R60 ;  /* 0x000000260c3c723c */ /* 0x040ff0000004183c */
[C---:B---3--:R-:W-:Y:S08]  /*44b0*/  HMMA.16816.F32.BF16 R56, R12.reuse, R20, R56 ;  /* 0x000000140c38723c */ /* 0x048ff00000041838 */
[----:B------:R-:W-:Y:S08]  /*44c0*/  HMMA.16816.F32.BF16 R44, R12, R22, R32 ;  /* 0x000000160c2c723c */ /* 0x000ff00000041820 */
[C---:B------:R-:W-:Y:S08]  /*44d0*/  HMMA.16816.F32.BF16 R12, R4.reuse, R64, R40 ;  /* 0x00000040040c723c */ /* 0x040ff00000041828 */
[C---:B------:R-:W-:Y:S08]  /*44e0*/  HMMA.16816.F32.BF16 R20, R4.reuse, R66, R48 ;  /* 0x000000420414723c */ /* 0x040ff00000041830 */
[----:B------:R-:W-:Y:S01]  /*44f0*/  HMMA.16816.F32.BF16 R36, R4, R16, R28 ;  /* 0x000000100424723c */ /* 0x000fe2000004181c */
[----:B------:R-:W3:Y:S07]  /*4500*/  LDSM.16.M88.4 R28, [R3+0xb000] ;  /* 0x00b00000031c783b */ /* 0x000eee0000000200 */
[----:B--2---:R-:W-:Y:S01]  /*4510*/  HMMA.16816.F32.BF16 R48, R8, R80, R12 ;  /* 0x000000500830723c */ /* 0x004fe2000004180c */
[----:B------:R-:W-:Y:S01]  /*4520*/  IMAD R15, R0, 0x40, R93 ;  /* 0x00000040000f7824 */ /* 0x000fe200078e025d */
[----:B------:R-:W-:-:S05]  /*4530*/  IADD3 R0, PT, PT, R2, UR32, R92 ;  /* 0x0000002002007c10 */ /* 0x000fca000fffe05c */
[----:B------:R-:W-:Y:S01]  /*4540*/  VIADD R199, R0, UR33 ;  /* 0x0000002100c77c36 */ /* 0x000fe20008000000 */
[----:B------:R-:W-:Y:S01]  /*4550*/  HMMA.16816.F32.BF16 R80, R8, R82, R20 ;  /* 0x000000520850723c */ /* 0x000fe20000041814 */
[C---:B------:R-:W-:Y:S02]  /*4560*/  VIADD R23, R15.reuse, UR22 ;  /* 0x000000160f177c36 */ /* 0x040fe40008000000 */
[----:B------:R-:W-:Y:S02]  /*4570*/  VIADD R21, R15, 0x1 ;  /* 0x000000010f157836 */ /* 0x000fe40000000000 */
[----:B------:R-:W-:-:S03]  /*4580*/  IMAD.IADD R2, R199, 0x1, -R23 ;  /* 0x00000001c7027824 */ /* 0x000fc600078e0a17 */
[C---:B------:R-:W-:Y:S08]  /*4590*/  HMMA.16816.F32.BF16 R40, R4.reuse, R72, R56 ;  /* 0x000000480428723c */ /* 0x040ff00000041838 */
[----:B------:R-:W-:Y:S08]  /*45a0*/  HMMA.16816.F32.BF16 R72, R4, R74, R44 ;  /* 0x0000004a0448723c */ /* 0x000ff0000004182c */
[----:B-1----:R-:W-:Y:S01]  /*45b0*/  HMMA.16816.F32.BF16 R44, R8, R76, R36 ;  /* 0x0000004c082c723c */ /* 0x002fe20000041824 */
[----:B------:R1:W2:Y:S01]  /*45c0*/  LDSM.16.M88.4 R36, [R3+0xb800] ;  /* 0x00b800000324783b */ /* 0x0002a20000000200 */
[----:B------:R-:W-:-:S06]  /*45d0*/  DEPBAR.LE SB0, 0x0 ;  /* 0x000080000000791a */ /* 0x000fcc0000000000 */
[C---:B------:R-:W-:Y:S08]  /*45e0*/  HMMA.16816.F32.BF16 R16, R4.reuse, R18, R24 ;  /* 0x000000120410723c */ /* 0x040ff00000041818 */
[----:B------:R-:W-:Y:S01]  /*45f0*/  HMMA.16816.F32.BF16 R32, R4, R70, R60 ;  /* 0x000000460420723c */ /* 0x000fe2000004183c */
[C---:B------:R-:W-:Y:S02]  /*4600*/  VIADD R70, R15.reuse, 0x38 ;  /* 0x000000380f467836 */ /* 0x040fe40000000000 */
[----:B------:R-:W-:-:S02]  /*4610*/  VIADD R60, R15, 0x30 ;  /* 0x000000300f3c7836 */ /* 0x000fc40000000000 */
[C---:B------:R-:W-:Y:S01]  /*4620*/  VIADD R61, R15.reuse, 0x31 ;  /* 0x000000310f3d7836 */ /* 0x040fe20000000000 */
[----:B-1----:R-:W-:Y:S02]  /*4630*/  IABS R3, R2 ;  /* 0x0000000200037213 */ /* 0x002fe40000000000 */
[----:B------:R-:W-:Y:S01]  /*4640*/  HMMA.16816.F32.BF16 R24, R4, R68, R52 ;  /* 0x000000440418723c */ /* 0x000fe20000041834 */
[----:B------:R-:W-:Y:S02]  /*4650*/  IMAD.U32 R2, RZ, RZ, UR33 ;  /* 0x00000021ff027e24 */ /* 0x000fe4000f8e00ff */
[----:B------:R-:W-:Y:S02]  /*4660*/  VIADD R68, R15, 0x39 ;  /* 0x000000390f447836 */ /* 0x000fe40000000000 */
[----:B------:R-:W-:Y:S02]  /*4670*/  IMAD.MOV.U32 R4, RZ, RZ, R3 ;  /* 0x000000ffff047224 */ /* 0x000fe400078e0003 */
[----:B------:R-:W-:Y:S01]  /*4680*/  VIADD R3, R0, UR29 ;  /* 0x0000001d00037c36 */ /* 0x000fe20008000000 */
[----:B------:R-:W-:Y:S01]  /*4690*/  HMMA.16816.F32.BF16 R76, R8, R78, R16 ;  /* 0x0000004e084c723c */ /* 0x000fe20000041810 */
[----:B------:R-:W-:Y:S01]  /*46a0*/  VIADD R0, R70, UR22 ;  /* 0x0000001646007c36 */ /* 0x000fe20008000000 */
[----:B------:R-:W-:-:S02]  /*46b0*/  I2FP.F32.S32 R4, R4 ;  /* 0x0000000400047245 */ /* 0x000fc40000201400 */
[C-C-:B------:R-:W-:Y:S02]  /*46c0*/  VIADDMNMX R201, R3.reuse, 0x1, R2.reuse, PT ;  /* 0x0000000103c97846 */ /* 0x140fe40003800102 */
[----:B------:R-:W-:Y:S01]  /*46d0*/  VIADDMNMX R202, R3, 0x9, R2, PT ;  /* 0x0000000903ca7846 */ /* 0x000fe20003800102 */
[----:B------:R-:W-:Y:S01]  /*46e0*/  FFMA.FTZ R22, R4, -UR6, R44 ;  /* 0x8000000604167c23 */ /* 0x000fe2000801002c */
[C-C-:B------:R-:W-:Y:S01]  /*46f0*/  IADD3 R3, PT, PT, R199.reuse, 0x37, -R0.reuse ;  /* 0x00000037c7037810 */ /* 0x140fe20007ffe800 */
[----:B---3--:R-:W-:Y:S01]  /*4700*/  HMMA.16816.F32.BF16 R56, R8, R30, R32 ;  /* 0x0000001e0838723c */ /* 0x008fe20000041820 */
[--C-:B------:R-:W-:Y:S01]  /*4710*/  IADD3 R2, PT, PT, R199, 0x30, -R0.reuse ;  /* 0x00000030c7027810 */ /* 0x100fe20007ffe800 */
[----:B------:R-:W-:Y:S01]  /*4720*/  VIADD R31, R15, 0x18 ;  /* 0x000000180f1f7836 */ /* 0x000fe20000000000 */
[--C-:B------:R-:W-:Y:S01]  /*4730*/  IADD3 R5, PT, PT, R199, 0x2f, -R0.reuse ;  /* 0x0000002fc7057810 */ /* 0x100fe20007ffe800 */
[----:B------:R-:W-:Y:S01]  /*4740*/  VIADD R35, R15, 0x19 ;  /* 0x000000190f237836 */ /* 0x000fe20000000000 */
[----:B------:R-:W-:-:S02]  /*4750*/  IADD3 R6, PT, PT, R199, 0x28, -R0 ;  /* 0x00000028c7067810 */ /* 0x000fc40007ffe800 */
[----:B------:R-:W-:Y:S01]  /*4760*/  IADD3 R12, PT, PT, R199, 0x27, -R0 ;  /* 0x00000027c70c7810 */ /* 0x000fe20007ffe800 */
[C---:B------:R-:W-:Y:S01]  /*4770*/  HMMA.16816.F32.BF16 R52, R8.reuse, R28, R24 ;  /* 0x0000001c0834723c */ /* 0x040fe20000041818 */
[----:B------:R-:W-:Y:S01]  /*4780*/  IABS R7, R3 ;  /* 0x0000000300077213 */ /* 0x000fe20000000000 */
[C---:B------:R-:W-:Y:S01]  /*4790*/  VIADD R26, R15.reuse, 0x10 ;  /* 0x000000100f1a7836 */ /* 0x040fe20000000000 */
[----:B------:R-:W-:Y:S01]  /*47a0*/  IABS R4, R2 ;  /* 0x0000000200047213 */ /* 0x000fe20000000000 */
[C---:B------:R-:W-:Y:S01]  /*47b0*/  VIADD R24, R15.reuse, 0x8 ;  /* 0x000000080f187836 */ /* 0x040fe20000000000 */
[----:B------:R-:W-:Y:S01]  /*47c0*/  IABS R3, R5 ;  /* 0x0000000500037213 */ /* 0x000fe20000000000 */
[----:B------:R-:W-:Y:S01]  /*47d0*/  VIADD R25, R15, 0x9 ;  /* 0x000000090f197836 */ /* 0x000fe20000000000 */
        /* <DEDUP_REMOVED lines=14> */
[----:B------:R-:W-:Y:S01]  /*48c0*/  IADD3 R5, PT, PT, R199, 0x18, -R0 ;  /* 0x00000018c7057810 */ /* 0x000fe20007ffe800 */
[----:B------:R-:W-:Y:S01]  /*48d0*/  FFMA.FTZ R17, R3, -UR6, R48 ;  /* 0x8000000603117c23 */ /* 0x000fe20008010030 */
[C-C-:B------:R-:W-:Y:S01]  /*48e0*/  IADD3 R3, PT, PT, R199.reuse, 0x20, -R0.reuse ;  /* 0x00000020c7037810 */ /* 0x140fe20007ffe800 */
[----:B------:R-:W-:Y:S01]  /*48f0*/  FFMA.FTZ R16, R2, -UR6, R49 ;  /* 0x8000000602107c23 */ /* 0x000fe20008010031 */
[C-C-:B------:R-:W-:Y:S01]  /*4900*/  IADD3 R2, PT, PT, R199.reuse, 0x1f, -R0.reuse ;  /* 0x0000001fc7027810 */ /* 0x140fe20007ffe800 */
[C---:B--2---:R-:W-:Y:S01]  /*4910*/  HMMA.16816.F32.BF16 R64, R8.reuse, R36, R40 ;  /* 0x000000240840723c */ /* 0x044fe20000041828 */
[--C-:B------:R-:W-:Y:S01]  /*4920*/  IADD3 R6, PT, PT, R199, 0x17, -R0.reuse ;  /* 0x00000017c7067810 */ /* 0x100fe20007ffe800 */
[----:B------:R-:W-:Y:S01]  /*4930*/  VIADD R27, R15, 0x11 ;  /* 0x000000110f1b7836 */ /* 0x000fe20000000000 */
[----:B------:R-:W-:Y:S01]  /*4940*/  IADD3 R12, PT, PT, R199, 0x10, -R0 ;  /* 0x00000010c70c7810 */ /* 0x000fe20007ffe800 */
[C---:B------:R-:W-:Y:S01]  /*4950*/  VIADD R45, R15.reuse, 0x21 ;  /* 0x000000210f2d7836 */ /* 0x040fe20000000000 */
[----:B------:R-:W-:Y:S01]  /*4960*/  IABS R7, R3 ;  /* 0x0000000300077213 */ /* 0x000fe20000000000 */
[C---:B------:R-:W-:Y:S01]  /*4970*/  VIADD R42, R15.reuse, 0x20 ;  /* 0x000000200f2a7836 */ /* 0x040fe20000000000 */
[----:B------:R-:W-:Y:S01]  /*4980*/  IABS R4, R2 ;  /* 0x0000000200047213 */ /* 0x000fe20000000000 */
[----:B------:R-:W-:Y:S01]  /*4990*/  VIADD R49, R15, 0x28 ;  /* 0x000000280f317836 */ /* 0x000fe20000000000 */
[----:B------:R-:W-:Y:S01]  /*49a0*/  IABS R3, R5 ;  /* 0x0000000500037213 */ /* 0x000fe20000000000 */
[----:B------:R-:W-:Y:S01]  /*49b0*/  HMMA.16816.F32.BF16 R36, R8, R38, R72 ;  /* 0x000000260824723c */ /* 0x000fe20000041848 */
        /* <DEDUP_REMOVED lines=14> */
[----:B------:R-:W-:Y:S01]  /*4aa0*/  BAR.SYNC.DEFER_BLOCKING 0x0 ;  /* 0x0000000000007b1d */ /* 0x000fe20000010000 */
[----:B------:R-:W-:Y:S01]  /*4ab0*/  FFMA.FTZ R7, R3, -UR6, R53 ;  /* 0x8000000603077c23 */ /* 0x000fe20008010035 */
[----:B------:R-:W-:Y:S01]  /*4ac0*/  ISETP.GE.AND P1, PT, R15, R201, PT ;  /* 0x000000c90f00720c */ /* 0x000fe20003f26270 */
[----:B------:R-:W-:Y:S01]  /*4ad0*/  FFMA.FTZ R14, R2, -UR6, R56 ;  /* 0x80000006020e7c23 */ /* 0x000fe20008010038 */
[C---:B------:R-:W-:Y:S01]  /*4ae0*/  VIADD R2, R199.reuse, -UR28 ;  /* 0x8000001cc7027c36 */ /* 0x040fe20008000000 */
[--C-:B------:R-:W-:Y:S01]  /*4af0*/  IADD3 R3, PT, PT, R199, 0xf, -R0.reuse ;  /* 0x0000000fc7037810 */ /* 0x100fe20007ffe800 */
[----:B------:R-:W-:Y:S01]  /*4b00*/  VIADD R53, R15, 0x29 ;  /* 0x000000290f357836 */ /* 0x000fe20000000000 */
[----:B------:R-:W-:-:S02]  /*4b10*/  IADD3 R5, PT, PT, R199, 0x8, -R0 ;  /* 0x00000008c7057810 */ /* 0x000fc40007ffe800 */
[C---:B------:R-:W-:Y:S02]  /*4b20*/  ISETP.GT.AND P3, PT, R2.reuse, R15, PT ;  /* 0x0000000f0200720c */ /* 0x040fe40003f64270 */
[----:B------:R-:W-:Y:S02]  /*4b30*/  ISETP.GT.AND P5, PT, R2, R26, PT ;  /* 0x0000001a0200720c */ /* 0x000fe40003fa4270 */
[----:B------:R-:W-:Y:S02]  /*4b40*/  FSEL R4, R22, -INF , !P3 ;  /* 0xff80000016047808 */ /* 0x000fe40005800000 */
[----:B------:R-:W-:Y:S02]  /*4b50*/  ISETP.GT.AND P4, PT, R2, R21, PT ;  /* 0x000000150200720c */ /* 0x000fe40003f84270 */
[----:B------:R-:W-:Y:S02]  /*4b60*/  FSEL R56, R4, -INF , !P1 ;  /* 0xff80000004387808 */ /* 0x000fe40004800000 */
[----:B------:R-:W-:-:S02]  /*4b70*/  ISETP.GT.AND P6, PT, R2, R24, PT ;  /* 0x000000180200720c */ /* 0x000fc40003fc4270 */
[C---:B------:R-:W-:Y:S02]  /*4b80*/  ISETP.GT.AND P3, PT, R2.reuse, R25, PT ;  /* 0x000000190200720c */ /* 0x040fe40003f64270 */
[----:B------:R-:W-:Y:S02]  /*4b90*/  ISETP.GT.AND P1, PT, R2, R27, PT ;  /* 0x0000001b0200720c */ /* 0x000fe40003f24270 */
[----:B------:R-:W-:Y:S02]  /*4ba0*/  IABS R4, R3 ;  /* 0x0000000300047213 */ /* 0x000fe40000000000 */
[----:B------:R-:W-:Y:S01]  /*4bb0*/  IABS R3, R5 ;  /* 0x0000000500037213 */ /* 0x000fe20000000000 */
[----:B------:R-:W-:Y:S01]  /*4bc0*/  IMAD.IADD R5, R199, 0x1, -R0 ;  /* 0x00000001c7057824 */ /* 0x000fe200078e0a00 */
[----:B------:R-:W-:Y:S02]  /*4bd0*/  FSEL R17, R17, -INF , !P5 ;  /* 0xff80000011117808 */ /* 0x000fe40006800000 */
[----:B------:R-:W-:-:S02]  /*4be0*/  FSEL R20, R20, -INF , !P4 ;  /* 0xff80000014147808 */ /* 0x000fc40006000000 */
[----:B------:R-:W-:Y:S02]  /*4bf0*/  FSEL R19, R19, -INF , !P6 ;  /* 0xff80000013137808 */ /* 0x000fe40007000000 */
[----:B------:R-:W-:Y:S02]  /*4c00*/  FSEL R18, R18, -INF , !P3 ;  /* 0xff80000012127808 */ /* 0x000fe40005800000 */
[----:B------:R-:W-:Y:S02]  /*4c10*/  ISETP.GT.AND P5, PT, R2, R45, PT ;  /* 0x0000002d0200720c */ /* 0x000fe40003fa4270 */
[----:B------:R-:W-:Y:S02]  /*4c20*/  FSEL R30, R16, -INF , !P1 ;  /* 0xff800000101e7808 */ /* 0x000fe40004800000 */
[----:B------:R-:W-:Y:S02]  /*4c30*/  I2FP.F32.S32 R4, R4 ;  /* 0x0000000400047245 */ /* 0x000fe40000201400 */
[----:B------:R-:W-:-:S02]  /*4c40*/  ISETP.GT.AND P4, PT, R2, R31, PT ;  /* 0x0000001f0200720c */ /* 0x000fc40003f84270 */
[C---:B------:R-:W-:Y:S02]  /*4c50*/  ISETP.GT.AND P6, PT, R2.reuse, R35, PT ;  /* 0x000000230200720c */ /* 0x040fe40003fc4270 */
[C---:B------:R-:W-:Y:S02]  /*4c60*/  ISETP.GT.AND P3, PT, R2.reuse, R42, PT ;  /* 0x0000002a0200720c */ /* 0x040fe40003f64270 */
[----:B------:R-:W-:Y:S02]  /*4c70*/  ISETP.GT.AND P1, PT, R2, R49, PT ;  /* 0x000000310200720c */ /* 0x000fe40003f24270 */
[----:B------:R-:W-:Y:S02]  /*4c80*/  I2FP.F32.S32 R3, R3 ;  /* 0x0000000300037245 */ /* 0x000fe40000201400 */
[----:B------:R-:W-:Y:S01]  /*4c90*/  FSEL R43, R7, -INF , !P5 ;  /* 0xff800000072b7808 */ /* 0x000fe20006800000 */
[----:B------:R-:W-:Y:S01]  /*4ca0*/  FFMA.FTZ R7, R4, -UR6, R57 ;  /* 0x8000000604077c23 */ /* 0x000fe20008010039 */
[----:B------:R-:W-:Y:S01]  /*4cb0*/  FSEL R32, R13, -INF , !P4 ;  /* 0xff8000000d207808 */ /* 0x000fe20006000000 */
[----:B------:R-:W-:Y:S01]  /*4cc0*/  FFMA.FTZ R8, R3, -UR6, R64 ;  /* 0x8000000603087c23 */ /* 0x000fe20008010040 */
[----:B------:R-:W-:-:S02]  /*4cd0*/  FSEL R34, R12, -INF , !P6 ;  /* 0xff8000000c227808 */ /* 0x000fc40007000000 */
[----:B------:R-:W-:Y:S02]  /*4ce0*/  FSEL R41, R6, -INF , !P3 ;  /* 0xff80000006297808 */ /* 0x000fe40005800000 */
[----:B------:R-:W-:Y:S02]  /*4cf0*/  FSEL R44, R14, -INF , !P1 ;  /* 0xff8000000e2c7808 */ /* 0x000fe40004800000 */
[C---:B------:R-:W-:Y:S02]  /*4d00*/  ISETP.GT.AND P4, PT, R2.reuse, R53, PT ;  /* 0x000000350200720c */ /* 0x040fe40003f84270 */
[C---:B------:R-:W-:Y:S02]  /*4d10*/  ISETP.GT.AND P6, PT, R2.reuse, R60, PT ;  /* 0x0000003c0200720c */ /* 0x040fe40003fc4270 */
[C---:B------:R-:W-:Y:S02]  /*4d20*/  ISETP.GT.AND P3, PT, R2.reuse, R61, PT ;  /* 0x0000003d0200720c */ /* 0x040fe40003f64270 */
[----:B------:R-:W-:-:S02]  /*4d30*/  ISETP.GT.AND P5, PT, R2, R70, PT ;  /* 0x000000460200720c */ /* 0x000fc40003fa4270 */
[----:B------:R-:W-:Y:S01]  /*4d40*/  ISETP.GT.AND P1, PT, R2, R68, PT ;  /* 0x000000440200720c */ /* 0x000fe20003f24270 */
[C---:B------:R-:W-:Y:S01]  /*4d50*/  VIADD R2, R199.reuse, 0x8 ;  /* 0x00000008c7027836 */ /* 0x040fe20000000000 */
[C-C-:B------:R-:W-:Y:S02]  /*4d60*/  IADD3 R4, PT, PT, R199.reuse, -0x1, -R0.reuse ;  /* 0xffffffffc7047810 */ /* 0x140fe40007ffe800 */
[--C-:B------:R-:W-:Y:S01]  /*4d70*/  IADD3 R3, PT, PT, R199, 0x7, -R0.reuse ;  /* 0x00000007c7037810 */ /* 0x100fe20007ffe800 */
[C---:B------:R-:W-:Y:S01]  /*4d80*/  IMAD.IADD R69, R2.reuse, 0x1, -R0 ;  /* 0x0000000102457824 */ /* 0x040fe200078e0a00 */
[----:B------:R-:W-:Y:S01]  /*4d90*/  IABS R6, R5 ;  /* 0x0000000500067213 */ /* 0x000fe20000000000 */
[C---:B------:R-:W-:Y:S01]  /*4da0*/  VIADD R10, R2.reuse, -UR28 ;  /* 0x8000001c020a7c36 */ /* 0x040fe20008000000 */
[----:B------:R-:W-:Y:S01]  /*4db0*/  IABS R5, R4 ;  /* 0x0000000400057213 */ /* 0x000fe20000000000 */
[----:B------:R-:W-:Y:S01]  /*4dc0*/  IMAD.IADD R4, R2, 0x1, -R23 ;  /* 0x0000000102047824 */ /* 0x000fe200078e0a17 */
[----:B------:R-:W-:-:S02]  /*4dd0*/  IABS R3, R3 ;  /* 0x0000000300037213 */ /* 0x000fc40000000000 */
[C-C-:B------:R-:W-:Y:S02]  /*4de0*/  IADD3 R9, PT, PT, R2.reuse, 0x37, -R0.reuse ;  /* 0x0000003702097810 */ /* 0x140fe40007ffe800 */
[C-C-:B------:R-:W-:Y:S02]  /*4df0*/  IADD3 R11, PT, PT, R2.reuse, 0x30, -R0.reuse ;  /* 0x00000030020b7810 */ /* 0x140fe40007ffe800 */
[C-C-:B------:R-:W-:Y:S02]  /*4e00*/  IADD3 R12, PT, PT, R2.reuse, 0x2f, -R0.reuse ;  /* 0x0000002f020c7810 */ /* 0x140fe40007ffe800 */
[C-C-:B------:R-:W-:Y:S02]  /*4e10*/  IADD3 R13, PT, PT, R2.reuse, 0x28, -R0.reuse ;  /* 0x00000028020d7810 */ /* 0x140fe40007ffe800 */
[C-C-:B------:R-:W-:Y:S02]  /*4e20*/  IADD3 R14, PT, PT, R2.reuse, 0x27, -R0.reuse ;  /* 0x00000027020e7810 */ /* 0x140fe40007ffe800 */
[----:B------:R-:W-:-:S02]  /*4e30*/  IADD3 R16, PT, PT, R2, 0x20, -R0 ;  /* 0x0000002002107810 */ /* 0x000fc40007ffe800 */
[C-C-:B------:R-:W-:Y:S02]  /*4e40*/  IADD3 R28, PT, PT, R2.reuse, 0x1f, -R0.reuse ;  /* 0x0000001f021c7810 */ /* 0x140fe40007ffe800 */
[C-C-:B------:R-:W-:Y:S02]  /*4e50*/  IADD3 R40, PT, PT, R2.reuse, 0x18, -R0.reuse ;  /* 0x0000001802287810 */ /* 0x140fe40007ffe800 */
[C-C-:B------:R-:W-:Y:S02]  /*4e60*/  IADD3 R48, PT, PT, R2.reuse, 0x17, -R0.reuse ;  /* 0x0000001702307810 */ /* 0x140fe40007ffe800 */
[C-C-:B------:R-:W-:Y:S02]  /*4e70*/  IADD3 R52, PT, PT, R2.reuse, 0x10, -R0.reuse ;  /* 0x0000001002347810 */ /* 0x140fe40007ffe800 */
[C-C-:B------:R-:W-:Y:S02]  /*4e80*/  IADD3 R57, PT, PT, R2.reuse, 0xf, -R0.reuse ;  /* 0x0000000f02397810 */ /* 0x140fe40007ffe800 */
[----:B------:R-:W-:-:S02]  /*4e90*/  IADD3 R62, PT, PT, R2, 0x8, -R0 ;  /* 0x00000008023e7810 */ /* 0x000fc40007ffe800 */
[C-C-:B------:R-:W-:Y:S02]  /*4ea0*/  IADD3 R63, PT, PT, R2.reuse, 0x7, -R0.reuse ;  /* 0x00000007023f7810 */ /* 0x140fe40007ffe800 */
[----:B------:R-:W-:Y:S01]  /*4eb0*/  IADD3 R64, PT, PT, R2, -0x1, -R0 ;  /* 0xffffffff02407810 */ /* 0x000fe20007ffe800 */
[----:B------:R-:W-:Y:S01]  /*4ec0*/  IMAD.MOV.U32 R2, RZ, RZ, R3 ;  /* 0x000000ffff027224 */ /* 0x000fe200078e0003 */
[----:B------:R-:W-:Y:S01]  /*4ed0*/  IABS R0, R4 ;  /* 0x0000000400007213 */ /* 0x000fe20000000000 */
[----:B------:R-:W-:Y:S01]  /*4ee0*/  IMAD.MOV.U32 R3, RZ, RZ, R6 ;  /* 0x000000ffff037224 */ /* 0x000fe200078e0006 */
[----:B------:R-:W-:Y:S01]  /*4ef0*/  IABS R6, R9 ;  /* 0x0000000900067213 */ /* 0x000fe20000000000 */
[----:B------:R-:W-:Y:S01]  /*4f00*/  IMAD.MOV.U32 R4, RZ, RZ, R5 ;  /* 0x000000ffff047224 */ /* 0x000fe200078e0005 */
[----:B------:R-:W-:Y:S02]  /*4f10*/  I2FP.F32.S32 R5, R2 ;  /* 0x0000000200057245 */ /* 0x000fe40000201400 */
[----:B------:R-:W-:-:S02]  /*4f20*/  I2FP.F32.S32 R3, R3 ;  /* 0x0000000300037245 */ /* 0x000fc40000201400 */
[----:B------:R-:W-:Y:S01]  /*4f30*/  I2FP.F32.S32 R2, R4 ;  /* 0x0000000400027245 */ /* 0x000fe20000201400 */
[----:B------:R-:W-:Y:S01]  /*4f40*/  FFMA.FTZ R5, R5, -UR6, R65 ;  /* 0x8000000605057c23 */ /* 0x000fe20008010041 */
[----:B------:R-:W-:Y:S01]  /*4f50*/  I2FP.F32.S32 R0, R0 ;  /* 0x0000000000007245 */ /* 0x000fe20000201400 */
[----:B------:R-:W-:Y:S01]  /*4f60*/  FFMA.FTZ R3, R3, -UR6, R36 ;  /* 0x8000000603037c23 */ /* 0x000fe20008010024 */
[----:B------:R-:W-:Y:S01]  /*4f70*/  FSEL R29, R8, -INF , !P6 ;  /* 0xff800000081d7808 */ /* 0x000fe20007000000 */
[----:B------:R-:W-:Y:S01]  /*4f80*/  FFMA.FTZ R4, R2, -UR6, R37 ;  /* 0x8000000602047c23 */ /* 0x000fe20008010025 */
[----:B------:R-:W-:Y:S02]  /*4f90*/  IMAD.MOV.U32 R2, RZ, RZ, R6 ;  /* 0x000000ffff027224 */ /* 0x000fe400078e0006 */
[----:B------:R-:W-:Y:S01]  /*4fa0*/  FFMA.FTZ R0, R0, -UR6, R46 ;  /* 0x8000000600007c23 */ /* 0x000fe2000801002e */
[----:B------:R-:W-:Y:S02]  /*4fb0*/  FSEL R8, R3, -INF , !P5 ;  /* 0xff80000003087808 */ /* 0x000fe40006800000 */
[----:B------:R-:W-:-:S02]  /*4fc0*/  ISETP.GT.AND P6, PT, R10, R15, PT ;  /* 0x0000000f0a00720c */ /* 0x000fc40003fc4270 */
[----:B------:R-:W-:Y:S02]  /*4fd0*/  FSEL R6, R5, -INF , !P3 ;  /* 0xff80000005067808 */ /* 0x000fe40005800000 */
[----:B------:R-:W-:Y:S02]  /*4fe0*/  I2FP.F32.S32 R3, R2 ;  /* 0x0000000200037245 */ /* 0x000fe40000201400 */
[----:B------:R-:W-:Y:S02]  /*4ff0*/  IABS R5, R11 ;  /* 0x0000000b00057213 */ /* 0x000fe40000000000 */
[----:B------:R-:W-:Y:S01]  /*5000*/  FSEL R2, R0, -INF , !P6 ;  /* 0xff80000000027808 */ /* 0x000fe20007000000 */
[----:B------:R-:W-:Y:S01]  /*5010*/  FFMA.FTZ R0, R3, -UR6, R47 ;  /* 0x8000000603007c23 */ /* 0x000fe2000801002f */
[----:B------:R-:W-:Y:S01]  /*5020*/  FSEL R33, R7, -INF , !P4 ;  /* 0xff80000007217808 */ /* 0x000fe20006000000 */
[----:B------:R-:W-:Y:S01]  /*5030*/  IMAD.MOV.U32 R3, RZ, RZ, R5 ;  /* 0x000000ffff037224 */ /* 0x000fe200078e0005 */
[----:B------:R-:W-:-:S02]  /*5040*/  ISETP.GE.AND P4, PT, R15, R202, PT ;  /* 0x000000ca0f00720c */ /* 0x000fc40003f86270 */
[----:B------:R-:W-:Y:S02]  /*5050*/  FSEL R7, R4, -INF , !P1 ;  /* 0xff80000004077808 */ /* 0x000fe40004800000 */
[----:B------:R-:W-:Y:S02]  /*5060*/  ISETP.GT.AND P1, PT, R10, R21, PT ;  /* 0x000000150a00720c */ /* 0x000fe40003f24270 */
[----:B------:R-:W-:Y:S02]  /*5070*/  I2FP.F32.S32 R3, R3 ;  /* 0x0000000300037245 */ /* 0x000fe40000201400 */
[----:B------:R-:W-:Y:S02]  /*5080*/  IABS R4, R12 ;  /* 0x0000000c00047213 */ /* 0x000fe40000000000 */
[C---:B------:R-:W-:Y:S02]  /*5090*/  ISETP.GE.AND P3, PT, R21.reuse, R201, PT ;  /* 0x000000c91500720c */ /* 0x040fe40003f66270 */
[----:B------:R-:W-:-:S02]  /*50a0*/  ISETP.GE.AND P5, PT, R21, R202, PT ;  /* 0x000000ca1500720c */ /* 0x000fc40003fa6270 */
[----:B------:R-:W-:Y:S02]  /*50b0*/  FSEL R21, R2, -INF , !P4 ;  /* 0xff80000002157808 */ /* 0x000fe40006000000 */
[----:B------:R-:W-:Y:S01]  /*50c0*/  FSEL R2, R0, -INF , !P1 ;  /* 0xff80000000027808 */ /* 0x000fe20004800000 */
[----:B------:R-:W-:Y:S01]  /*50d0*/  FFMA.FTZ R0, R3, -UR6, R78 ;  /* 0x8000000603007c23 */ /* 0x000fe2000801004e */
[----:B------:R-:W-:Y:S01]  /*50e0*/  IMAD.MOV.U32 R3, RZ, RZ, R4 ;  /* 0x000000ffff037224 */ /* 0x000fe200078e0004 */
[----:B------:R-:W-:Y:S02]  /*50f0*/  FSEL R23, R20, -INF , !P3 ;  /* 0xff80000014177808 */ /* 0x000fe40005800000 */
[----:B------:R-:W-:Y:S02]  /*5100*/  ISETP.GT.AND P3, PT, R10, R24, PT ;  /* 0x000000180a00720c */ /* 0x000fe40003f64270 */
[----:B------:R-:W-:Y:S02]  /*5110*/  I2FP.F32.S32 R3, R3 ;  /* 0x0000000300037245 */ /* 0x000fe40000201400 */
[----:B------:R-:W-:-:S02]  /*5120*/  IABS R4, R13 ;  /* 0x0000000d00047213 */ /* 0x000fc40000000000 */
[----:B------:R-:W-:Y:S02]  /*5130*/  FSEL R15, R2, -INF , !P5 ;  /* 0xff800000020f7808 */ /* 0x000fe40006800000 */
[----:B------:R-:W-:Y:S01]  /*5140*/  FSEL R2, R0, -INF , !P3 ;  /* 0xff80000000027808 */ /* 0x000fe20005800000 */
[----:B------:R-:W-:Y:S01]  /*5150*/  FFMA.FTZ R0, R3, -UR6, R79 ;  /* 0x8000000603007c23 */ /* 0x000fe2000801004f */
[C---:B------:R-:W-:Y:S01]  /*5160*/  ISETP.GE.AND P6, PT, R24.reuse, R201, PT ;  /* 0x000000c91800720c */ /* 0x040fe20003fc6270 */
[----:B------:R-:W-:Y:S01]  /*5170*/  IMAD.MOV.U32 R3, RZ, RZ, R4 ;  /* 0x000000ffff037224 */ /* 0x000fe200078e0004 */
[----:B------:R-:W-:Y:S02]  /*5180*/  ISETP.GE.AND P4, PT, R24, R202, PT ;  /* 0x000000ca1800720c */ /* 0x000fe40003f86270 */
[----:B------:R-:W-:Y:S02]  /*5190*/  FSEL R19, R19, -INF , !P6 ;  /* 0xff80000013137808 */ /* 0x000fe40007000000 */
[----:B------:R-:W-:-:S02]  /*51a0*/  ISETP.GT.AND P6, PT, R10, R25, PT ;  /* 0x000000190a00720c */ /* 0x000fc40003fc4270 */
[----:B------:R-:W-:Y:S02]  /*51b0*/  I2FP.F32.S32 R3, R3 ;  /* 0x0000000300037245 */ /* 0x000fe40000201400 */
[----:B------:R-:W-:Y:S02]  /*51c0*/  IABS R4, R14 ;  /* 0x0000000e00047213 */ /* 0x000fe40000000000 */
[----:B------:R-:W-:Y:S02]  /*51d0*/  FSEL R22, R2, -INF , !P4 ;  /* 0xff80000002167808 */ /* 0x000fe40006000000 */
[----:B------:R-:W-:Y:S01]  /*51e0*/  FSEL R2, R0, -INF , !P6 ;  /* 0xff80000000027808 */ /* 0x000fe20007000000 */
[----:B------:R-:W-:Y:S01]  /*51f0*/  FFMA.FTZ R0, R3, -UR6, R50 ;  /* 0x8000000603007c23 */ /* 0x000fe20008010032 */
[C---:B------:R-:W-:Y:S01]  /*5200*/  ISETP.GE.AND P1, PT, R25.reuse, R201, PT ;  /* 0x000000c91900720c */ /* 0x040fe20003f26270 */
[----:B------:R-:W-:Y:S01]  /*5210*/  IMAD.MOV.U32 R3, RZ, RZ, R4 ;  /* 0x000000ffff037224 */ /* 0x000fe200078e0004 */
[----:B------:R-:W-:-:S02]  /*5220*/  ISETP.GE.AND P5, PT, R25, R202, PT ;  /* 0x000000ca1900720c */ /* 0x000fc40003fa6270 */
[----:B------:R-:W-:Y:S02]  /*5230*/  FSEL R18, R18, -INF , !P1 ;  /* 0xff80000012127808 */ /* 0x000fe40004800000 */
[----:B------:R-:W-:Y:S02]  /*5240*/  ISETP.GT.AND P1, PT, R10, R26, PT ;  /* 0x0000001a0a00720c */ /* 0x000fe40003f24270 */
        /* <DEDUP_REMOVED lines=32> */
[----:B------:R-:W-:Y:S02]  /*5450*/  ISETP.GE.AND P3, PT, R35, R201, PT ;  /* 0x000000c92300720c */ /* 0x000fe40003f66270 */
[----:B------:R-:W-:-:S02]  /*5460*/  FSEL R25, R2, -INF , !P4 ;  /* 0xff80000002197808 */ /* 0x000fc40006000000 */
[----:B------:R-:W-:Y:S01]  /*5470*/  FSEL R2, R0, -INF , !P1 ;  /* 0xff80000000027808 */ /* 0x000fe20004800000 */
[----:B------:R-:W-:Y:S01]  /*5480*/  FFMA.FTZ R0, R3, -UR6, R54 ;  /* 0x8000000603007c23 */ /* 0x000fe20008010036 */
[----:B------:R-:W-:Y:S01]  /*5490*/  ISETP.GE.AND P5, PT, R35, R202, PT ;  /* 0x000000ca2300720c */ /* 0x000fe20003fa6270 */
[----:B------:R-:W-:Y:S01]  /*54a0*/  IMAD.MOV.U32 R3, RZ, RZ, R4 ;  /* 0x000000ffff037224 */ /* 0x000fe200078e0004 */
[----:B------:R-:W-:Y:S02]  /*54b0*/  FSEL R34, R34, -INF , !P3 ;  /* 0xff80000022227808 */ /* 0x000fe40005800000 */
[----:B------:R-:W-:Y:S02]  /*54c0*/  ISETP.GT.AND P3, PT, R10, R42, PT ;  /* 0x0000002a0a00720c */ /* 0x000fe40003f64270 */
[----:B------:R-:W-:Y:S02]  /*54d0*/  FSEL R27, R2, -INF , !P5 ;  /* 0xff800000021b7808 */ /* 0x000fe40006800000 */
[----:B------:R-:W-:-:S02]  /*54e0*/  I2FP.F32.S32 R2, R3 ;  /* 0x0000000300027245 */ /* 0x000fc40000201400 */
[C---:B------:R-:W-:Y:S02]  /*54f0*/  ISETP.GE.AND P6, PT, R42.reuse, R201, PT ;  /* 0x000000c92a00720c */ /* 0x040fe40003fc6270 */
[----:B------:R-:W-:Y:S01]  /*5500*/  ISETP.GE.AND P4, PT, R42, R202, PT ;  /* 0x000000ca2a00720c */ /* 0x000fe20003f86270 */
[----:B------:R-:W-:Y:S01]  /*5510*/  FFMA.FTZ R2, R2, -UR6, R55 ;  /* 0x8000000602027c23 */ /* 0x000fe20008010037 */
[----:B------:R-:W-:Y:S02]  /*5520*/  FSEL R0, R0, -INF , !P3 ;  /* 0xff80000000007808 */ /* 0x000fe40005800000 */
[----:B------:R-:W-:Y:S02]  /*5530*/  IABS R3, R52 ;  /* 0x0000003400037213 */ /* 0x000fe40000000000 */
[----:B------:R-:W-:Y:S02]  /*5540*/  FSEL R99, R41, -INF , !P6 ;  /* 0xff80000029637808 */ /* 0x000fe40007000000 */
[----:B------:R-:W-:-:S02]  /*5550*/  FSEL R93, R0, -INF , !P4 ;  /* 0xff800000005d7808 */ /* 0x000fc40006000000 */
[----:B------:R-:W-:Y:S02]  /*5560*/  ISETP.GT.AND P6, PT, R10, R45, PT ;  /* 0x0000002d0a00720c */ /* 0x000fe40003fc4270 */
[----:B------:R-:W-:Y:S02]  /*5570*/  I2FP.F32.S32 R0, R3 ;  /* 0x0000000300007245 */ /* 0x000fe40000201400 */
[----:B------:R-:W-:Y:S02]  /*5580*/  ISETP.GE.AND P1, PT, R45, R201, PT ;  /* 0x000000c92d00720c */ /* 0x000fe40003f26270 */
[----:B------:R-:W-:Y:S01]  /*5590*/  IABS R4, R57 ;  /* 0x0000003900047213 */ /* 0x000fe20000000000 */
[----:B------:R-:W-:Y:S01]  /*55a0*/  FFMA.FTZ R0, R0, -UR6, R58 ;  /* 0x8000000600007c23 */ /* 0x000fe2000801003a */
[----:B------:R-:W-:Y:S02]  /*55b0*/  FSEL R3, R2, -INF , !P6 ;  /* 0xff80000002037808 */ /* 0x000fe40007000000 */
[----:B------:R-:W-:-:S02]  /*55c0*/  FSEL R96, R43, -INF , !P1 ;  /* 0xff8000002b607808 */ /* 0x000fc40004800000 */
[----:B------:R-:W-:Y:S02]  /*55d0*/  I2FP.F32.S32 R2, R4 ;  /* 0x0000000400027245 */ /* 0x000fe40000201400 */
[----:B------:R-:W-:Y:S02]  /*55e0*/  ISETP.GT.AND P1, PT, R10, R49, PT ;  /* 0x000000310a00720c */ /* 0x000fe40003f24270 */
[----:B------:R-:W-:Y:S01]  /*55f0*/  ISETP.GE.AND P4, PT, R49, R202, PT ;  /* 0x000000ca3100720c */ /* 0x000fe20003f86270 */
[----:B------:R-:W-:Y:S01]  /*5600*/  FFMA.FTZ R4, R2, -UR6, R59 ;  /* 0x8000000602047c23 */ /* 0x000fe2000801003b */
[----:B------:R-:W-:Y:S02]  /*5610*/  FSEL R0, R0, -INF , !P1 ;  /* 0xff80000000007808 */ /* 0x000fe40004800000 */
[----:B------:R-:W-:Y:S02]  /*5620*/  IABS R2, R62 ;  /* 0x0000003e00027213 */ /* 0x000fe40000000000 */
[----:B------:R-:W-:-:S02]  /*5630*/  FSEL R92, R0, -INF , !P4 ;  /* 0xff800000005c7808 */ /* 0x000fc40006000000 */
[-C--:B------:R-:W-:Y:S02]  /*5640*/  ISETP.GE.AND P3, PT, R49, R201.reuse, PT ;  /* 0x000000c93100720c */ /* 0x080fe40003f66270 */
[----:B------:R-:W-:Y:S02]  /*5650*/  I2FP.F32.S32 R0, R2 ;  /* 0x0000000200007245 */ /* 0x000fe40000201400 */
[----:B------:R-:W-:Y:S02]  /*5660*/  ISETP.GE.AND P6, PT, R53, R201, PT ;  /* 0x000000c93500720c */ /* 0x000fe40003fc6270 */
[----:B------:R-:W-:Y:S01]  /*5670*/  ISETP.GE.AND P5, PT, R45, R202, PT ;  /* 0x000000ca2d00720c */ /* 0x000fe20003fa6270 */
[----:B------:R-:W-:Y:S01]  /*5680*/  FFMA.FTZ R0, R0, -UR6, R66 ;  /* 0x8000000600007c23 */ /* 0x000fe20008010042 */
[----:B------:R-:W-:Y:S02]  /*5690*/  FSEL R97, R44, -INF , !P3 ;  /* 0xff8000002c617808 */ /* 0x000fe40005800000 */
[----:B------:R-:W-:-:S02]  /*56a0*/  ISETP.GT.AND P3, PT, R10, R53, PT ;  /* 0x000000350a00720c */ /* 0x000fc40003f64270 */
[----:B------:R-:W-:Y:S02]  /*56b0*/  FSEL R94, R33, -INF , !P6 ;  /* 0xff800000215e7808 */ /* 0x000fe40007000000 */
[----:B------:R-:W-:Y:S02]  /*56c0*/  ISETP.GT.AND P6, PT, R10, R60, PT ;  /* 0x0000003c0a00720c */ /* 0x000fe40003fc4270 */
[----:B------:R-:W-:Y:S02]  /*56d0*/  FSEL R95, R3, -INF , !P5 ;  /* 0xff800000035f7808 */ /* 0x000fe40006800000 */
[-C--:B------:R-:W-:Y:S02]  /*56e0*/  ISETP.GE.AND P5, PT, R53, R202.reuse, PT ;  /* 0x000000ca3500720c */ /* 0x080fe40003fa6270 */
[----:B------:R-:W-:Y:S02]  /*56f0*/  FSEL R2, R4, -INF , !P3 ;  /* 0xff80000004027808 */ /* 0x000fe40005800000 */
[----:B------:R-:W-:-:S02]  /*5700*/  ISETP.GE.AND P4, PT, R60, R202, PT ;  /* 0x000000ca3c00720c */ /* 0x000fc40003f86270 */
[----:B------:R-:W-:Y:S02]  /*5710*/  IABS R3, R63 ;  /* 0x0000003f00037213 */ /* 0x000fe40000000000 */
[----:B------:R-:W-:Y:S02]  /*5720*/  FSEL R0, R0, -INF , !P6 ;  /* 0xff80000000007808 */ /* 0x000fe40007000000 */
[----:B------:R-:W-:Y:S02]  /*5730*/  FSEL R90, R2, -INF , !P5 ;  /* 0xff800000025a7808 */ /* 0x000fe40006800000 */
[----:B------:R-:W-:Y:S02]  /*5740*/  I2FP.F32.S32 R3, R3 ;  /* 0x0000000300037245 */ /* 0x000fe40000201400 */
[----:B------:R-:W-:Y:S02]  /*5750*/  IABS R2, R69 ;  /* 0x0000004500027213 */ /* 0x000fe40000000000 */
[----:B------:R-:W-:Y:S01]  /*5760*/  FSEL R132, R0, -INF , !P4 ;  /* 0xff80000000847808 */ /* 0x000fe20006000000 */
[----:B------:R-:W-:Y:S01]  /*5770*/  FFMA.FTZ R3, R3, -UR6, R67 ;  /* 0x8000000603037c23 */ /* 0x000fe20008010043 */
[----:B------:R-:W-:-:S02]  /*5780*/  ISETP.GE.AND P1, PT, R60, R201, PT ;  /* 0x000000c93c00720c */ /* 0x000fc40003f26270 */
[----:B------:R-:W-:Y:S02]  /*5790*/  IABS R0, R64 ;  /* 0x0000004000007213 */ /* 0x000fe40000000000 */
[----:B------:R-:W-:Y:S02]  /*57a0*/  I2FP.F32.S32 R2, R2 ;  /* 0x0000000200027245 */ /* 0x000fe40000201400 */
[----:B------:R-:W-:Y:S02]  /*57b0*/  ISETP.GE.AND P3, PT, R61, R201, PT ;  /* 0x000000c93d00720c */ /* 0x000fe40003f66270 */
[----:B------:R-:W-:Y:S01]  /*57c0*/  FSEL R134, R29, -INF , !P1 ;  /* 0xff8000001d867808 */ /* 0x000fe20004800000 */
[----:B------:R-:W-:Y:S01]  /*57d0*/  FFMA.FTZ R2, R2, -UR6, R38 ;  /* 0x8000000602027c23 */ /* 0x000fe20008010026 */
[----:B------:R-:W-:Y:S02]  /*57e0*/  I2FP.F32.S32 R0, R0 ;  /* 0x0000000000007245 */ /* 0x000fe40000201400 */
[----:B------:R-:W-:-:S02]  /*57f0*/  ISETP.GT.AND P1, PT, R10, R61, PT ;  /* 0x0000003d0a00720c */ /* 0x000fc40003f24270 */
[----:B------:R-:W-:Y:S01]  /*5800*/  FSEL R133, R6, -INF , !P3 ;  /* 0xff80000006857808 */ /* 0x000fe20005800000 */
[----:B------:R-:W-:Y:S01]  /*5810*/  FFMA.FTZ R0, R0, -UR6, R39 ;  /* 0x8000000600007c23 */ /* 0x000fe20008010027 */
[----:B------:R-:W-:Y:S02]  /*5820*/  ISETP.GE.AND P5, PT, R61, R202, PT ;  /* 0x000000ca3d00720c */ /* 0x000fe40003fa6270 */
[C---:B------:R-:W-:Y:S02]  /*5830*/  ISETP.GT.AND P3, PT, R10.reuse, R70, PT ;  /* 0x000000460a00720c */ /* 0x040fe40003f64270 */
[----:B------:R-:W-:Y:S02]  /*5840*/  FSEL R3, R3, -INF , !P1 ;  /* 0xff80000003037808 */ /* 0x000fe40004800000 */
[----:B------:R-:W-:Y:S02]  /*5850*/  ISETP.GT.AND P1, PT, R10, R68, PT ;  /* 0x000000440a00720c */ /* 0x000fe40003f24270 */
        /* <DEDUP_REMOVED lines=12> */
[----:B------:R-:W-:Y:S01]  /*5920*/  UIADD3 UR5, UPT, UPT, UR23, -0x2, URZ ;  /* 0xfffffffe17057890 */ /* 0x000fe2000fffe0ff */
[----:B------:R-:W-:Y:S03]  /*5930*/  BSSY.RECONVERGENT B0, `(.L_x_1697) ;  /* 0x000005d000007945 */ /* 0x000fe60003800200 */
[----:B------:R-:W-:Y:S02]  /*5940*/  UIMAD.WIDE.U32 UR14, UR15, UR5, URZ ;  /* 0x000000050f0e72a5 */ /* 0x000fe4000f8e00ff */
[----:B------:R-:W-:Y:S02]  /*5950*/  UIMAD UR13, UR13, UR5, URZ ;  /* 0x000000050d0d72a4 */ /* 0x000fe4000f8e02ff */
[----:B------:R-:W-:Y:S02]  /*5960*/  UIADD3 UR7, UP0, UPT, UR17, UR14, URZ ;  /* 0x0000000e11077290 */ /* 0x000fe4000ff1e0ff */
[----:B------:R-:W-:Y:S01]  /*5970*/  UIADD3 UR13, UPT, UPT, UR15, UR13, URZ ;  /* 0x0000000d0f0d7290 */ /* 0x000fe2000fffe0ff */
[----:B------:R-:W-:Y:S01]  /*5980*/  IMAD.U32 R2, RZ, RZ, UR14 ;  /* 0x0000000eff027e24 */ /* 0x000fe2000f8e00ff */
[----:B------:R-:W1:Y:S01]  /*5990*/  LDCU UR5, c[0x0][0x440] ;  /* 0x00008800ff0577ac */ /* 0x000e620008000800 */
[----:B------:R-:W-:-:S02]  /*59a0*/  IMAD.U32 R3, RZ, RZ, UR15 ;  /* 0x0000000fff037e24 */ /* 0x000fc4000f8e00ff */
[----:B------:R-:W-:Y:S01]  /*59b0*/  IMAD.U32 R4, RZ, RZ, UR7 ;  /* 0x00000007ff047e24 */ /* 0x000fe2000f8e00ff */
[----:B------:R-:W-:Y:S01]  /*59c0*/  UIADD3.X UR14, UPT, UPT, UR16, UR13, URZ, UP0, !UPT ;  /* 0x0000000d100e7290 */ /* 0x000fe200087fe4ff */
[----:B------:R-:W-:Y:S01]  /*59d0*/  IMAD.U32 R3, RZ, RZ, UR13 ;  /* 0x0000000dff037e24 */ /* 0x000fe2000f8e00ff */
[-C--:B------:R-:W-:Y:S01]  /*59e0*/  LEA R8, P3, R2, R106.reuse, 0x1 ;  /* 0x0000006a02087211 */ /* 0x080fe200078608ff */
[----:B------:R-:W-:Y:S01]  /*59f0*/  UIADD3 UR13, UP1, UPT, UR17, UR7, URZ ;  /* 0x00000007110d7290 */ /* 0x000fe2000ff3e0ff */
[----:B------:R-:W-:Y:S01]  /*5a00*/  LEA R6, P1, R4, R106, 0x1 ;  /* 0x0000006a04067211 */ /* 0x000fe200078208ff */
[----:B------:R-:W-:Y:S01]  /*5a10*/  ULEA UR15, UP0, UR10, UR7, 0x5 ;  /* 0x000000070a0f7291 */ /* 0x000fe2000f8028ff */
[----:B------:R-:W-:Y:S01]  /*5a20*/  IMAD.U32 R0, RZ, RZ, UR14 ;  /* 0x0000000eff007e24 */ /* 0x000fe2000f8e00ff */
[-C--:B------:R-:W-:Y:S01]  /*5a30*/  LEA.HI.X R9, R2, R100.reuse, R3, 0x1, P3 ;  /* 0x0000006402097211 */ /* 0x080fe200018f0c03 */
[----:B------:R-:W-:Y:S01]  /*5a40*/  UIADD3.X UR7, UPT, UPT, UR16, UR14, URZ, UP1, !UPT ;  /* 0x0000000e10077290 */ /* 0x000fe20008ffe4ff */
[----:B------:R-:W-:Y:S01]  /*5a50*/  IMAD.U32 R3, RZ, RZ, UR13 ;  /* 0x0000000dff037e24 */ /* 0x000fe2000f8e00ff */
[----:B------:R-:W-:Y:S01]  /*5a60*/  ULEA.HI.X UR14, UR10, UR14, UR11, 0x5, UP0 ;  /* 0x0000000e0a0e7291 */ /* 0x000fe200080f2c0b */
[----:B------:R-:W-:Y:S01]  /*5a70*/  LEA.HI.X R7, R4, R100, R0, 0x1, P1 ;  /* 0x0000006404077211 */ /* 0x000fe200008f0c00 */
[----:B------:R-:W-:Y:S01]  /*5a80*/  IMAD.U32 R0, RZ, RZ, UR15 ;  /* 0x0000000fff007e24 */ /* 0x000fe2000f8e00ff */
[----:B-1----:R-:W-:Y:S01]  /*5a90*/  ISETP.GE.AND P4, PT, R189, UR5, PT ;  /* 0x00000005bd007c0c */ /* 0x002fe2000bf86270 */
[----:B------:R-:W-:Y:S01]  /*5aa0*/  IMAD.U32 R5, RZ, RZ, UR7 ;  /* 0x00000007ff057e24 */ /* 0x000fe2000f8e00ff */
[----:B------:R-:W-:Y:S01]  /*5ab0*/  ISETP.GE.AND P3, PT, R108, UR5, PT ;  /* 0x000000056c007c0c */ /* 0x000fe2000bf66270 */
[----:B------:R-:W-:Y:S01]  /*5ac0*/  IMAD.U32 R10, RZ, RZ, UR14 ;  /* 0x0000000eff0a7e24 */ /* 0x000fe2000f8e00ff */
[----:B------:R-:W-:-:S02]  /*5ad0*/  ISETP.GE.AND P1, PT, R107, UR5, PT ;  /* 0x000000056b007c0c */ /* 0x000fc4000bf26270 */
[CC--:B------:R-:W-:Y:S02]  /*5ae0*/  LEA R4, P6, R3.reuse, R106.reuse, 0x1 ;  /* 0x0000006a03047211 */ /* 0x0c0fe400078c08ff */
[C---:B------:R-:W-:Y:S02]  /*5af0*/  LEA R2, P5, R0.reuse, R106, 0x1 ;  /* 0x0000006a00027211 */ /* 0x040fe400078a08ff */
[-C--:B------:R-:W-:Y:S02]  /*5b00*/  LEA.HI.X R5, R3, R100.reuse, R5, 0x1, P6 ;  /* 0x0000006403057211 */ /* 0x080fe400030f0c05 */
        /* <DEDUP_REMOVED lines=62> */
.L_x_1698:
[----:B------:R3:W-:Y:S02]  /*5ef0*/  STS.128 [R197+0xb800], RZ ;  /* 0x00b800ffc5007388 */ /* 0x0007e40000000c00 */
.L_x_1699:
[----:B------:R-:W-:Y:S05]  /*5f00*/  BSYNC.RECONVERGENT B0 ;  /* 0x0000000000007941 */ /* 0x000fea0003800200 */
.L_x_1697:
[----:B------:R-:W0:Y:S02]  /*5f10*/  LDGDEPBAR ;  /* 0x00000000000079af */ /* 0x000e240000000000 */
.L_x_1696:
[----:B------:R-:W-:Y:S01]  /*5f20*/  FMNMX3.FTZ R0, R21, R15, R22, !PT ;  /* 0x0000000f15007276 */ /* 0x000fe20007810016 */
[----:B------:R-:W-:Y:S01]  /*5f30*/  IMAD.WIDE.U32 R146, R102, -0x326172a9, RZ ;  /* 0xcd9e8d5766927825 */ /* 0x000fe200078e00ff */
[----:B-1----:R-:W-:Y:S01]  /*5f40*/  FMNMX3.FTZ R4, R56, R23, R19, !PT ;  /* 0x0000001738047276 */ /* 0x002fe20007810013 */
[----:B------:R-:W-:Y:S01]  /*5f50*/  USHF.L.U32 UR13, UR25, 0x1, URZ ;  /* 0x00000001190d7899 */ /* 0x000fe200080006ff */
[----:B------:R-:W-:Y:S01]  /*5f60*/  FMNMX3.FTZ R0, R0, R20, R26, !PT ;  /* 0x0000001400007276 */ /* 0x000fe2000781001a */
[----:B------:R-:W-:Y:S01]  /*5f70*/  IMAD.WIDE.U32 R168, R103, -0x2daee0ad, RZ ;  /* 0xd2511f5367a87825 */ /* 0x000fe200078e00ff */
[----:B------:R-:W-:Y:S01]  /*5f80*/  FMNMX3.FTZ R4, R4, R18, R37, !PT ;  /* 0x0000001204047276 */ /* 0x000fe20007810025 */
[----:B------:R-:W1:Y:S01]  /*5f90*/  LDCU UR7, c[0x0][0x45c] ;  /* 0x00008b80ff0777ac */ /* 0x000e620008000800 */
[----:B------:R-:W-:Y:S01]  /*5fa0*/  FMNMX3.FTZ R0, R0, R24, R25, !PT ;  /* 0x0000001800007276 */ /* 0x000fe20007810019 */
[----:B------:R-:W-:Y:S01]  /*5fb0*/  VIADD R55, R204, 0x9e3779b9 ;  /* 0x9e3779b9cc377836 */ /* 0x000fe20000000000 */
[----:B------:R-:W-:Y:S01]  /*5fc0*/  FMNMX3.FTZ R4, R4, R36, R32, !PT ;  /* 0x0000002404047276 */ /* 0x000fe20007810020 */
[----:B------:R-:W4:Y:S01]  /*5fd0*/  S2UR UR5, SR_CgaCtaId ;  /* 0x00000000000579c3 */ /* 0x000f220000008800 */
        /* <DEDUP_REMOVED lines=11> */
[----:B------:R-:W-:Y:S01]  /*6090*/  UMOV UR14, 0x400 ;  /* 0x00000400000e7882 */ /* 0x000fe20000000000 */
[----:B------:R-:W-:Y:S01]  /*60a0*/  FMNMX3.FTZ R0, R0, R121, R120, !PT ;  /* 0x0000007900007276 */ /* 0x000fe20007810078 */
[----:B------:R-:W-:Y:S01]  /*60b0*/  VIADD R81, R205, 0xed9eba14 ;  /* 0xed9eba14cd517836 */ /* 0x000fe20000000000 */
[----:B------:R-:W-:Y:S01]  /*60c0*/  FMNMX3.FTZ R4, R4, R133, R123, !PT ;  /* 0x0000008504047276 */ /* 0x000fe2000781007b */
[----:B------:R-:W-:Y:S01]  /*60d0*/  STL.64 [R1+0x78], R168 ;  /* 0x000078a801007387 */ /* 0x000fe20000100a00 */
[----:B------:R-:W-:Y:S01]  /*60e0*/  FMNMX.FTZ R0, R111, R0, !PT ;  /* 0x000000006f007209 */ /* 0x000fe20007810000 */
[C---:B------:R-:W-:Y:S01]  /*60f0*/  VIADD R53, R205.reuse, 0xa9066899 ;  /* 0xa9066899cd357836 */ /* 0x040fe20000000000 */
[----:B------:R-:W-:Y:S01]  /*6100*/  FMNMX.FTZ R4, R122, R4, !PT ;  /* 0x000000047a047209 */ /* 0x000fe20007810000 */
[C---:B------:R-:W-:Y:S01]  /*6110*/  VIADD R76, R204.reuse, 0xb54cda56 ;  /* 0xb54cda56cc4c7836 */ /* 0x040fe20000000000 */
[----:B------:R-:W-:Y:S01]  /*6120*/  LOP3.LUT R5, R204, R104, R147, 0x96, !PT ;  /* 0x00000068cc057212 */ /* 0x000fe200078e9693 */
[----:B--2---:R-:W2:Y:S01]  /*6130*/  SHFL.BFLY PT, R3, R0, 0x2, 0x1f ;  /* 0x0c401f0000037f89 */ /* 0x004ea200000e0000 */
[----:B------:R-:W-:Y:S01]  /*6140*/  LOP3.LUT R2, R205, UR13, R169, 0x96, !PT ;  /* 0x0000000dcd027c12 */ /* 0x000fe2000f8e96a9 */
[----:B----4-:R-:W-:Y:S01]  /*6150*/  ULEA UR5, UR5, UR14, 0x18 ;  /* 0x0000000e05057291 */ /* 0x010fe2000f8ec0ff */
[----:B------:R-:W-:Y:S01]  /*6160*/  LOP3.LUT R14, R98, 0x200, R105, 0xf8, !PT ;  /* 0x00000200620e7812 */ /* 0x000fe200078ef869 */
[----:B------:R-:W4:Y:S01]  /*6170*/  SHFL.BFLY PT, R100, R4, 0x2, 0x1f ;  /* 0x0c401f0004647f89 */ /* 0x000f2200000e0000 */
[----:B------:R-:W-:Y:S01]  /*6180*/  IMAD.WIDE.U32 R144, R5, -0x2daee0ad, RZ ;  /* 0xd2511f5305907825 */ /* 0x000fe200078e00ff */
[----:B------:R-:W-:-:S02]  /*6190*/  UIADD3 UR13, UPT, UPT, UR13, 0x1, URZ ;  /* 0x000000010d0d7890 */ /* 0x000fc4000fffe0ff */
[----:B------:R-:W-:Y:S01]  /*61a0*/  LEA R127, R14, UR5, 0x1 ;  /* 0x000000050e7f7c11 */ /* 0x000fe2000f8e08ff */
[----:B------:R-:W-:Y:S01]  /*61b0*/  VIADD R98, R204, 0x1715609d ;  /* 0x1715609dcc627836 */ /* 0x000fe20000000000 */
[----:B------:R-:W-:Y:S01]  /*61c0*/  STL.64 [R1+0x80], R144 ;  /* 0x0000809001007387 */ /* 0x000fe20000100a00 */
[----:B------:R-:W-:Y:S02]  /*61d0*/  IMAD.MOV.U32 R128, RZ, RZ, 0x20 ;  /* 0x00000020ff807424 */ /* 0x000fe400078e00ff */
[----:B------:R-:W-:Y:S01]  /*61e0*/  VIADD R52, R127, 0xc040 ;  /* 0x0000c0407f347836 */ /* 0x000fe20000000000 */
[----:B------:R-:W-:Y:S01]  /*61f0*/  STL [R1+0x34], R14 ;  /* 0x0000340e01007387 */ /* 0x000fe20000100800 */
[C---:B------:R-:W-:Y:S01]  /*6200*/  VIADD R82, R205.reuse, 0x646e171e ;  /* 0x646e171ecd527836 */ /* 0x040fe20000000000 */
[----:B------:R-:W-:Y:S02]  /*6210*/  SEL R128, R128, 0xffffffe0, !P0 ;  /* 0xffffffe080807807 */ /* 0x000fe40004000000 */
[----:B--2---:R-:W-:Y:S01]  /*6220*/  FMNMX.FTZ R8, R0, R3, !PT ;  /* 0x0000000300087209 */ /* 0x004fe20007810000 */
[----:B------:R-:W-:-:S02]  /*6230*/  VIADD R0, R205, 0xbb67ae85 ;  /* 0xbb67ae85cd007836 */ /* 0x000fc40000000000 */
[----:B------:R-:W-:Y:S01]  /*6240*/  IMAD.WIDE.U32 R2, R2, -0x326172a9, RZ ;  /* 0xcd9e8d5702027825 */ /* 0x000fe200078e00ff */
[----:B----4-:R-:W-:Y:S01]  /*6250*/  FMNMX.FTZ R100, R4, R100, !PT ;  /* 0x0000006404647209 */ /* 0x010fe20007810000 */
[----:B------:R-:W2:Y:S01]  /*6260*/  SHFL.BFLY PT, R12, R8, 0x1, 0x1f ;  /* 0x0c201f00080c7f89 */ /* 0x000ea200000e0000 */
[----:B------:R-:W-:Y:S02]  /*6270*/  LOP3.LUT R0, R0, R168, R145, 0x96, !PT ;  /* 0x000000a800007212 */ /* 0x000fe400078e9691 */
[----:B------:R-:W-:Y:S01]  /*6280*/  LOP3.LUT R6, R55, R146, R3, 0x96, !PT ;  /* 0x0000009237067212 */ /* 0x000fe200078e9603 */
[----:B------:R-:W4:Y:S02]  /*6290*/  SHFL.BFLY PT, R13, R100, 0x1, 0x1f ;  /* 0x0c201f00640d7f89 */ /* 0x000f2400000e0000 */
[----:B------:R-:W-:-:S04]  /*62a0*/  IMAD.WIDE.U32 R234, R0, -0x326172a9, RZ ;  /* 0xcd9e8d5700ea7825 */ /* 0x000fc800078e00ff */
[----:B------:R-:W-:Y:S01]  /*62b0*/  IMAD.WIDE.U32 R6, R6, -0x2daee0ad, RZ ;  /* 0xd2511f5306067825 */ /* 0x000fe200078e00ff */
[----:B------:R-:W-:-:S04]  /*62c0*/  LOP3.LUT R4, R54, R2, R235, 0x96, !PT ;  /* 0x0000000236047212 */ /* 0x000fc800078e96eb */
[----:B------:R-:W-:Y:S01]  /*62d0*/  LOP3.LUT R10, R79, R144, R7, 0x96, !PT ;  /* 0x000000904f0a7212 */ /* 0x000fe200078e9607 */
[----:B------:R-:W-:-:S04]  /*62e0*/  IMAD.WIDE.U32 R4, R4, -0x2daee0ad, RZ ;  /* 0xd2511f5304047825 */ /* 0x000fc800078e00ff */
[----:B------:R-:W-:Y:S01]  /*62f0*/  IMAD.WIDE.U32 R10, R10, -0x326172a9, RZ ;  /* 0xcd9e8d570a0a7825 */ /* 0x000fe200078e00ff */
[----:B------:R-:W-:Y:S02]  /*6300*/  LOP3.LUT R6, R78, R6, R5, 0x96, !PT ;  /* 0x000000064e067212 */ /* 0x000fe400078e9605 */
[----:B--2---:R-:W-:Y:S02]  /*6310*/  FMNMX.FTZ R3, R8, R12, !PT ;  /* 0x0000000c08037209 */ /* 0x004fe40007810000 */
[----:B------:R-:W-:Y:S01]  /*6320*/  LOP3.LUT R9, R80, R234, R11, 0x96, !PT ;  /* 0x000000ea50097212 */ /* 0x000fe200078e960b */
[----:B------:R-:W-:Y:S01]  /*6330*/  IMAD.WIDE.U32 R6, R6, -0x326172a9, RZ ;  /* 0xcd9e8d5706067825 */ /* 0x000fe200078e00ff */
[----:B----4-:R-:W-:-:S03]  /*6340*/  FMNMX.FTZ R100, R100, R13, !PT ;  /* 0x0000000d64647209 */ /* 0x010fc60007810000 */
[C---:B-1----:R-:W-:Y:S01]  /*6350*/  FMUL.FTZ R2, R3.reuse, UR7 ;  /* 0x0000000703027c20 */ /* 0x042fe20008410000 */
[----:B------:R-:W-:Y:S01]  /*6360*/  FSETP.NEU.FTZ.AND P1, PT, R3, -INF , PT ;  /* 0xff8000000300780b */ /* 0x000fe20003f3d000 */
[----:B------:R-:W-:Y:S01]  /*6370*/  IMAD.WIDE.U32 R8, R9, -0x2daee0ad, RZ ;  /* 0xd2511f5309087825 */ /* 0x000fe200078e00ff */
[----:B------:R-:W-:-:S03]  /*6380*/  LOP3.LUT R10, R77, R10, R7, 0x96, !PT ;  /* 0x0000000a4d0a7212 */ /* 0x000fc600078e9607 */
[----:B------:R-:W-:Y:S01]  /*6390*/  FMUL.FTZ R12, R100, UR7 ;  /* 0x00000007640c7c20 */ /* 0x000fe20008410000 */
[----:B------:R-:W-:Y:S01]  /*63a0*/  FSEL R2, R2, RZ, P1 ;  /* 0x000000ff02027208 */ /* 0x000fe20000800000 */
[----:B------:R-:W1:Y:S01]  /*63b0*/  LDC R11, c[0x0][0x4f8] ;  /* 0x00013e00ff0b7b82 */ /* 0x000e620000000800 */
[----:B------:R-:W-:Y:S01]  /*63c0*/  FSETP.NEU.FTZ.AND P1, PT, R100, -INF , PT ;  /* 0xff8000006400780b */ /* 0x000fe20003f3d000 */
[----:B------:R-:W-:Y:S01]  /*63d0*/  VIADD R7, R127, 0xc000 ;  /* 0x0000c0007f077836 */ /* 0x000fe20000000000 */
[----:B------:R-:W-:Y:S01]  /*63e0*/  LOP3.LUT R9, R81, R4, R9, 0x96, !PT ;  /* 0x0000000451097212 */ /* 0x000fe200078e9609 */
[--C-:B------:R-:W-:Y:S01]  /*63f0*/  FFMA.FTZ R0, R21, UR7, -R2.reuse ;  /* 0x0000000715007c23 */ /* 0x100fe20008010802 */
[----:B------:R-:W-:Y:S01]  /*6400*/  FSEL R12, R12, RZ, P1 ;  /* 0x000000ff0c0c7208 */ /* 0x000fe20000800000 */
[----:B------:R-:W-:Y:S01]  /*6410*/  FFMA.FTZ R4, R15, UR7, -R2 ;  /* 0x000000070f047c23 */ /* 0x000fe20008010802 */
[----:B------:R-:W-:Y:S01]  /*6420*/  IMAD.WIDE.U32 R14, R10, -0x2daee0ad, RZ ;  /* 0xd2511f530a0e7825 */ /* 0x000fe200078e00ff */
[----:B------:R2:W-:Y:S03]  /*6430*/  MUFU.EX2 R124, R0 ;  /* 0x00000000007c7308 */ /* 0x0005e60000000800 */
[----:B------:R-:W-:Y:S01]  /*6440*/  FFMA.FTZ R5, R23, UR7, -R12 ;  /* 0x0000000717057c23 */ /* 0x000fe2000801080c */
[----:B------:R-:W-:Y:S01]  /*6450*/  @P2 VIADD R52, R7, 0xffffffc0 ;  /* 0xffffffc007342836 */ /* 0x000fe20000000000 */
[----:B------:R4:W5:Y:S01]  /*6460*/  MUFU.EX2 R141, R4 ;  /* 0x00000004008d7308 */ /* 0x0009620000000800 */
[----:B------:R-:W-:Y:S01]  /*6470*/  LOP3.LUT R8, R53, R8, R15, 0x96, !PT ;  /* 0x0000000835087212 */ /* 0x000fe200078e960f */
[----:B------:R-:W-:Y:S01]  /*6480*/  FFMA.FTZ R7, R20, UR7, -R2 ;  /* 0x0000000714077c23 */ /* 0x000fe20008010802 */
[----:B------:R-:W-:Y:S01]  /*6490*/  FFMA.FTZ R10, R36, UR7, -R12 ;  /* 0x00000007240a7c23 */ /* 0x000fe2000801080c */
[----:B------:R-:W-:Y:S01]  /*64a0*/  MUFU.EX2 R112, R5 ;  /* 0x0000000500707308 */ /* 0x000fe20000000800 */
[----:B------:R-:W-:Y:S01]  /*64b0*/  LDSM.16.MT88.4 R60, [R52] ;  /* 0x00000000343c783b */ /* 0x000fe20000004200 */
[----:B------:R-:W-:-:S02]  /*64c0*/  IMAD.WIDE.U32 R46, R8, -0x326172a9, RZ ;  /* 0xcd9e8d57082e7825 */ /* 0x000fc400078e00ff */
[----:B------:R-:W-:Y:S01]  /*64d0*/  MUFU.EX2 R150, R7 ;  /* 0x0000000700967308 */ /* 0x000fe20000000800 */
[----:B------:R-:W-:Y:S01]  /*64e0*/  LDSM.16.MT88.4 R72, [R52+0x800] ;  /* 0x000800003448783b */ /* 0x000fe20000004200 */
[--C-:B--2---:R-:W-:Y:S01]  /*64f0*/  FFMA.FTZ R0, R56, UR7, -R12.reuse ;  /* 0x0000000738007c23 */ /* 0x104fe2000801080c */
[C---:B------:R-:W-:Y:S01]  /*6500*/  PRMT R108, R46.reuse, 0x7771, RZ ;  /* 0x000077712e6c7816 */ /* 0x040fe200000000ff */
[----:B------:R-:W-:Y:S01]  /*6510*/  MUFU.EX2 R142, R10 ;  /* 0x0000000a008e7308 */ /* 0x000fe20000000800 */
[C---:B------:R-:W-:Y:S01]  /*6520*/  PRMT R105, R46.reuse, 0x7772, RZ ;  /* 0x000077722e697816 */ /* 0x040fe200000000ff */
[--C-:B----4-:R-:W-:Y:S01]  /*6530*/  FFMA.FTZ R4, R19, UR7, -R12.reuse ;  /* 0x0000000713047c23 */ /* 0x110fe2000801080c */
[----:B------:R-:W-:Y:S01]  /*6540*/  PRMT R106, R46, 0x7773, RZ ;  /* 0x000077732e6a7816 */ /* 0x000fe200000000ff */
[----:B------:R2:W4:Y:S04]  /*6550*/  MUFU.EX2 R125, R0 ;  /* 0x00000000007d7308 */ /* 0x0005280000000800 */
[----:B------:R3:W-:Y:S01]  /*6560*/  MUFU.EX2 R154, R4 ;  /* 0x00000004009a7308 */ /* 0x0007e20000000800 */
[----:B--2---:R-:W-:-:S04]  /*6570*/  FFMA.FTZ R0, R18, UR7, -R12 ;  /* 0x0000000712007c23 */ /* 0x004fc8000801080c */
[----:B------:R2:W4:Y:S01]  /*6580*/  MUFU.EX2 R115, R0 ;  /* 0x0000000000737308 */ /* 0x0005220000000800 */
[----:B---3--:R-:W-:-:S03]  /*6590*/  IMAD.WIDE.U32 R4, R9, -0x326172a9, RZ ;  /* 0xcd9e8d5709047825 */ /* 0x008fc600078e00ff */
[----:B------:R-:W-:Y:S01]  /*65a0*/  LOP3.LUT R4, R76, R4, R47, 0x96, !PT ;  /* 0x000000044c047212 */ /* 0x000fe200078e962f */
[----:B------:R-:W-:Y:S01]  /*65b0*/  IMAD.IADD R47, R128, 0x1, R127 ;  /* 0x00000001802f7824 */ /* 0x000fe200078e027f */
[----:B------:R-:W-:Y:S01]  /*65c0*/  LOP3.LUT R13, R98, R6, R5, 0x96, !PT ;  /* 0x00000006620d7212 */ /* 0x000fe200078e9605 */
[----:B------:R-:W-:Y:S01]  /*65d0*/  IMAD.IADD R128, R128, 0x1, R52 ;  /* 0x0000000180807824 */ /* 0x000fe200078e0234 */
[----:B-----5:R-:W-:Y:S02]  /*65e0*/  F2FP.BF16.F32.PACK_AB R5, R141, R124 ;  /* 0x0000007c8d05723e */ /* 0x020fe400000010ff */
[----:B------:R-:W-:Y:S01]  /*65f0*/  LOP3.LUT R6, R4, 0xffff, RZ, 0xc0, !PT ;  /* 0x0000ffff04067812 */ /* 0x000fe200078ec0ff */
[----:B------:R-:W3:Y:S01]  /*6600*/  LDSM.16.MT88.4 R16, [R47+0xc000] ;  /* 0x00c000002f10783b */ /* 0x000ee20000004200 */
[----:B--2---:R-:W-:Y:S01]  /*6610*/  FFMA.FTZ R0, R22, UR7, -R2 ;  /* 0x0000000716007c23 */ /* 0x004fe20008010802 */
[----:B------:R-:W-:Y:S01]  /*6620*/  PRMT R131, R5, 0x7610, R131 ;  /* 0x0000761005837816 */ /* 0x000fe20000000083 */
[----:B------:R-:W-:Y:S01]  /*6630*/  IMAD.WIDE.U32 R44, R13, -0x2daee0ad, RZ ;  /* 0xd2511f530d2c7825 */ /* 0x000fe200078e00ff */
[----:B------:R-:W-:Y:S01]  /*6640*/  PRMT R163, R5, 0x7632, R163 ;  /* 0x0000763205a37816 */ /* 0x000fe200000000a3 */
[----:B------:R4:W2:Y:S01]  /*6650*/  MUFU.EX2 R114, R0 ;  /* 0x0000000000727308 */ /* 0x0008a20000000800 */
[----:B-1----:R-:W-:Y:S01]  /*6660*/  LOP3.LUT R5, R11, 0xff, RZ, 0xc0, !PT ;  /* 0x000000ff0b057812 */ /* 0x002fe200078ec0ff */
[----:B------:R-:W-:Y:S01]  /*6670*/  FFMA.FTZ R11, R32, UR7, -R12 ;  /* 0x00000007200b7c23 */ /* 0x000fe2000801080c */
[----:B------:R-:W-:Y:S01]  /*6680*/  LOP3.LUT R107, R4, 0xff, RZ, 0xc0, !PT ;  /* 0x000000ff046b7812 */ /* 0x000fe200078ec0ff */
[----:B------:R-:W1:Y:S01]  /*6690*/  LDSM.16.MT88.4 R20, [R127+0xc000] ;  /* 0x00c000007f14783b */ /* 0x000e620000004200 */
[----:B------:R-:W-:Y:S01]  /*66a0*/  SHF.R.U32.HI R104, RZ, 0x8, R6 ;  /* 0x00000008ff687819 */ /* 0x000fe20000011606 */
[----:B------:R-:W-:Y:S01]  /*66b0*/  FFMA.FTZ R6, R24, UR7, -R2 ;  /* 0x0000000718067c23 */ /* 0x000fe20008010802 */
[----:B------:R-:W-:Y:S01]  /*66c0*/  PRMT R7, R4, 0x7632, R7 ;  /* 0x0000763204077816 */ /* 0x000fe20000000007 */
[----:B------:R-:W-:Y:S01]  /*66d0*/  MUFU.EX2 R140, R11 ;  /* 0x0000000b008c7308 */ /* 0x000fe20000000800 */
[----:B------:R-:W-:Y:S01]  /*66e0*/  PRMT R8, R107, 0x5410, R104 ;  /* 0x000054106b087816 */ /* 0x000fe20000000068 */
[----:B------:R-:W5:Y:S01]  /*66f0*/  LDSM.16.MT88.4 R28, [R47+0xe000] ;  /* 0x00e000002f1c783b */ /* 0x000f620000004200 */
[----:B------:R-:W-:Y:S01]  /*6700*/  SHF.R.U32.HI R110, RZ, 0x18, R4 ;  /* 0x00000018ff6e7819 */ /* 0x000fe20000011604 */
[----:B------:R-:W-:Y:S01]  /*6710*/  MUFU.EX2 R113, R6 ;  /* 0x0000000600717308 */ /* 0x000fe20000000800 */
[----:B------:R-:W-:Y:S01]  /*6720*/  LOP3.LUT R109, R7, 0xff, RZ, 0xc0, !PT ;  /* 0x000000ff076d7812 */ /* 0x000fe200078ec0ff */
[----:B------:R-:W-:Y:S01]  /*6730*/  FFMA.FTZ R7, R25, UR7, -R2 ;  /* 0x0000000719077c23 */ /* 0x000fe20008010802 */
[----:B----4-:R-:W-:Y:S01]  /*6740*/  F2FP.BF16.F32.PACK_AB R0, R112, R125 ;  /* 0x0000007d7000723e */ /* 0x010fe200000010ff */
[----:B------:R-:W-:Y:S01]  /*6750*/  LDSM.16.MT88.4 R48, [R47+0xc800] ;  /* 0x00c800002f30783b */ /* 0x000fe20000004200 */
[----:B------:R-:W-:Y:S01]  /*6760*/  PRMT R9, R109, 0x5410, R110 ;  /* 0x000054106d097816 */ /* 0x000fe2000000006e */
[----:B------:R4:W-:Y:S01]  /*6770*/  MUFU.EX2 R151, R7 ;  /* 0x0000000700977308 */ /* 0x0009e20000000800 */
[C---:B------:R-:W-:Y:S01]  /*6780*/  PRMT R129, R0.reuse, 0x7610, R129 ;  /* 0x0000761000817816 */ /* 0x040fe20000000081 */
[----:B------:R-:W-:Y:S01]  /*6790*/  LDSM.16.MT88.4 R64, [R128] ;  /* 0x000000008040783b */ /* 0x000fe20000004200 */
[----:B------:R-:W-:-:S02]  /*67a0*/  PRMT R130, R0, 0x7632, R130 ;  /* 0x0000763200827816 */ /* 0x000fc40000000082 */
[----:B------:R-:W-:Y:S02]  /*67b0*/  F2FP.BF16.F32.PACK_AB R0, R115, R154 ;  /* 0x0000009a7300723e */ /* 0x000fe400000010ff */
[----:B------:R-:W-:Y:S02]  /*67c0*/  PRMT R4, R129, 0x5410, R130 ;  /* 0x0000541081047816 */ /* 0x000fe40000000082 */
[C---:B------:R-:W-:Y:S02]  /*67d0*/  PRMT R165, R0.reuse, 0x7610, R165 ;  /* 0x0000761000a57816 */ /* 0x040fe400000000a5 */
[----:B------:R-:W-:Y:S01]  /*67e0*/  PRMT R162, R0, 0x7632, R162 ;  /* 0x0000763200a27816 */ /* 0x000fe200000000a2 */
[----:B------:R-:W-:Y:S01]  /*67f0*/  IMAD R0, R5, 0x10000, R5 ;  /* 0x0001000005007824 */ /* 0x000fe200078e0205 */
[----:B--2---:R-:W-:Y:S01]  /*6800*/  F2FP.BF16.F32.PACK_AB R5, R150, R114 ;  /* 0x000000729605723e */ /* 0x004fe200000010ff */
[----:B----4-:R-:W-:Y:S01]  /*6810*/  FFMA.FTZ R7, R27, UR7, -R2 ;  /* 0x000000071b077c23 */ /* 0x010fe20008010802 */
[----:B------:R-:W-:-:S02]  /*6820*/  PRMT R6, R105, 0x5410, R106 ;  /* 0x0000541069067816 */ /* 0x000fc4000000006a */
[--C-:B------:R-:W-:Y:S01]  /*6830*/  HSET2.LE.AND R8, R8, R0.reuse, PT ;  /* 0x0000000008087233 */ /* 0x100fe20003803000 */
[----:B------:R-:W-:Y:S01]  /*6840*/  MUFU.EX2 R143, R7 ;  /* 0x00000007008f7308 */ /* 0x000fe20000000800 */
[----:B------:R-:W-:Y:S02]  /*6850*/  HSET2.LE.AND R9, R9, R0, PT ;  /* 0x0000000009097233 */ /* 0x000fe40003803000 */
[----:B------:R-:W-:Y:S02]  /*6860*/  PRMT R166, R5, 0x7610, R166 ;  /* 0x0000761005a67816 */ /* 0x000fe400000000a6 */
[----:B------:R-:W-:Y:S02]  /*6870*/  LOP3.LUT R8, R4, R8, RZ, 0xc0, !PT ;  /* 0x0000000804087212 */ /* 0x000fe400078ec0ff */
[----:B------:R-:W-:Y:S02]  /*6880*/  PRMT R4, R131, 0x5410, R163 ;  /* 0x0000541083047816 */ /* 0x000fe400000000a3 */
[----:B------:R-:W-:Y:S01]  /*6890*/  PRMT R164, R5, 0x7632, R164 ;  /* 0x0000763205a47816 */ /* 0x000fe200000000a4 */
[----:B------:R-:W-:Y:S01]  /*68a0*/  FFMA.FTZ R5, R26, UR7, -R2 ;  /* 0x000000071a057c23 */ /* 0x000fe20008010802 */
[----:B------:R-:W-:Y:S01]  /*68b0*/  LOP3.LUT R9, R4, R9, RZ, 0xc0, !PT ;  /* 0x0000000904097212 */ /* 0x000fe200078ec0ff */
[----:B------:R-:W-:Y:S01]  /*68c0*/  IMAD.MOV.U32 R4, RZ, RZ, R46 ;  /* 0x000000ffff047224 */ /* 0x000fe200078e002e */
[C---:B------:R-:W-:Y:S01]  /*68d0*/  PRMT R170, R44.reuse, 0x7772, RZ ;  /* 0x000077722caa7816 */ /* 0x040fe200000000ff */
[----:B------:R2:W-:Y:S01]  /*68e0*/  MUFU.EX2 R148, R5 ;  /* 0x0000000500947308 */ /* 0x0005e20000000800 */
[----:B------:R-:W-:-:S02]  /*68f0*/  PRMT R171, R44, 0x7773, RZ ;  /* 0x000077732cab7816 */ /* 0x000fc400000000ff */
[----:B------:R-:W-:Y:S02]  /*6900*/  LOP3.LUT R4, R4, 0xff, RZ, 0xc0, !PT ;  /* 0x000000ff04047812 */ /* 0x000fe400078ec0ff */
[----:B------:R-:W-:Y:S02]  /*6910*/  ISETP.LE.U32.AND P3, PT, R110, UR4, PT ;  /* 0x000000046e007c0c */ /* 0x000fe4000bf63070 */
[----:B------:R-:W-:Y:S02]  /*6920*/  PRMT R4, R4, 0x5410, R108 ;  /* 0x0000541004047816 */ /* 0x000fe4000000006c */
[----:B------:R-:W-:Y:S02]  /*6930*/  ISETP.LE.U32.AND P1, PT, R109, UR4, PT ;  /* 0x000000046d007c0c */ /* 0x000fe4000bf23070 */
[----:B------:R-:W-:Y:S02]  /*6940*/  ISETP.LE.U32.AND P4, PT, R107, UR4, PT ;  /* 0x000000046b007c0c */ /* 0x000fe4000bf83070 */
[----:B------:R-:W-:Y:S01]  /*6950*/  HSET2.LE.AND R4, R4, R0, PT ;  /* 0x0000000004047233 */ /* 0x000fe20003803000 */
[----:B--2---:R-:W-:-:S02]  /*6960*/  FFMA.FTZ R5, R37, UR7, -R12 ;  /* 0x0000000725057c23 */ /* 0x004fc4000801080c */
[----:B------:R-:W2:Y:S02]  /*6970*/  LDSM.16.MT88.4 R36, [R127+0xc800] ;  /* 0x00c800007f24783b */ /* 0x000ea40000004200 */
[----:B------:R4:W3:Y:S06]  /*6980*/  MUFU.EX2 R153, R5 ;  /* 0x0000000500997308 */ /* 0x0008ec0000000800 */
[----:B------:R-:W-:-:S05]  /*6990*/  @!P4 HFMA2.BF16_V2 R188, -RZ.H0_H0, RZ.H0_H0, -R129.H0_H0 ;  /* 0x200000ffffbcc231 */ /* 0x000fca0000340981 */
[----:B------:R-:W-:Y:S02]  /*69a0*/  @!P4 PRMT R129, R188, 0x5410, RZ ;  /* 0x00005410bc81c816 */ /* 0x000fe400000000ff */
[----:B------:R-:W-:Y:S02]  /*69b0*/  ISETP.GT.U32.AND P4, PT, R108, UR4, PT ;  /* 0x000000046c007c0c */ /* 0x000fe4000bf84070 */
[----:B----4-:R-:W-:-:S04]  /*69c0*/  PRMT R5, R165, 0x5410, R162 ;  /* 0x00005410a5057816 */ /* 0x010fc800000000a2 */
[----:B------:R-:W-:Y:S01]  /*69d0*/  LOP3.LUT R10, R5, R4, RZ, 0xc0, !PT ;  /* 0x00000004050a7212 */ /* 0x000fe200078ec0ff */
[----:B------:R-:W-:Y:S01]  /*69e0*/  FFMA.FTZ R5, R34, UR7, -R12 ;  /* 0x0000000722057c23 */ /* 0x000fe2000801080c */
[----:B------:R-:W-:Y:S01]  /*69f0*/  LOP3.LUT R4, R6, 0xff00ff, RZ, 0xc0, !PT ;  /* 0x00ff00ff06047812 */ /* 0x000fe200078ec0ff */
[----:B------:R-:W4:Y:S01]  /*6a00*/  LDSM.16.MT88.4 R32, [R47+0xe800] ;  /* 0x00e800002f20783b */ /* 0x000f220000004200 */
[----:B---3--:R-:W-:Y:S01]  /*6a10*/  F2FP.BF16.F32.PACK_AB R6, R142, R153 ;  /* 0x000000998e06723e */ /* 0x008fe200000010ff */
[----:B------:R3:W1:Y:S02]  /*6a20*/  MUFU.EX2 R149, R5 ;  /* 0x0000000500957308 */ /* 0x0006640000000800 */
[----:B------:R-:W-:Y:S02]  /*6a30*/  HSET2.LE.AND R4, R4, R0, PT ;  /* 0x0000000004047233 */ /* 0x000fe40003803000 */
[C---:B------:R-:W-:Y:S02]  /*6a40*/  PRMT R158, R6.reuse, 0x7610, R158 ;  /* 0x00007610069e7816 */ /* 0x040fe4000000009e */
[----:B------:R-:W-:-:S02]  /*6a50*/  PRMT R157, R6, 0x7632, R157 ;  /* 0x00007632069d7816 */ /* 0x000fc4000000009d */
[----:B---3--:R-:W-:-:S04]  /*6a60*/  PRMT R5, R166, 0x5410, R164 ;  /* 0x00005410a6057816 */ /* 0x008fc800000000a4 */
[----:B------:R-:W-:Y:S02]  /*6a70*/  LOP3.LUT R11, R5, R4, RZ, 0xc0, !PT ;  /* 0x00000004050b7212 */ /* 0x000fe400078ec0ff */
[----:B------:R-:W-:Y:S02]  /*6a80*/  LOP3.LUT R5, R82, R14, R45, 0x96, !PT ;  /* 0x0000000e52057212 */ /* 0x000fe400078e962d */
[----:B------:R-:W-:Y:S02]  /*6a90*/  F2FP.BF16.F32.PACK_AB R4, R113, R148 ;  /* 0x000000947104723e */ /* 0x000fe400000010ff */
[----:B------:R-:W-:Y:S01]  /*6aa0*/  LOP3.LUT R6, R5, 0xffff, RZ, 0xc0, !PT ;  /* 0x0000ffff05067812 */ /* 0x000fe200078ec0ff */
[----:B------:R-:W-:Y:S01]  /*6ab0*/  HMMA.16816.F32.BF16 R68, R8, R16, RZ ;  /* 0x000000100844723c */ /* 0x000fe200000418ff */
[C---:B------:R-:W-:Y:S02]  /*6ac0*/  PRMT R161, R4.reuse, 0x7610, R161 ;  /* 0x0000761004a17816 */ /* 0x040fe400000000a1 */
[----:B------:R-:W-:-:S02]  /*6ad0*/  PRMT R160, R4, 0x7632, R160 ;  /* 0x0000763204a07816 */ /* 0x000fc400000000a0 */
[----:B-1----:R-:W-:Y:S02]  /*6ae0*/  F2FP.BF16.F32.PACK_AB R4, R149, R140 ;  /* 0x0000008c9504723e */ /* 0x002fe400000010ff */
[----:B------:R-:W-:Y:S01]  /*6af0*/  LOP3.LUT R89, R5, 0xff, RZ, 0xc0, !PT ;  /* 0x000000ff05597812 */ /* 0x000fe200078ec0ff */
[C---:B------:R-:W-:Y:S01]  /*6b00*/  HMMA.16816.F32.BF16 R56, R8.reuse, R18, RZ ;  /* 0x000000120838723c */ /* 0x040fe200000418ff */
[----:B------:R-:W-:Y:S02]  /*6b10*/  SHF.R.U32.HI R91, RZ, 0x8, R6 ;  /* 0x00000008ff5b7819 */ /* 0x000fe40000011606 */
[C---:B------:R-:W-:Y:S02]  /*6b20*/  PRMT R156, R4.reuse, 0x7610, R156 ;  /* 0x00007610049c7816 */ /* 0x040fe4000000009c */
[----:B------:R-:W-:Y:S02]  /*6b30*/  PRMT R139, R4, 0x7632, R139 ;  /* 0x00007632048b7816 */ /* 0x000fe4000000008b */
[----:B------:R-:W-:Y:S01]  /*6b40*/  PRMT R4, R89, 0x5410, R91 ;  /* 0x0000541059047816 */ /* 0x000fe2000000005b */
[----:B------:R-:W-:Y:S01]  /*6b50*/  HMMA.16816.F32.BF16 R16, R8, R60, RZ ;  /* 0x0000003c0810723c */ /* 0x000fe200000418ff */
[----:B------:R-:W-:-:S02]  /*6b60*/  F2FP.BF16.F32.PACK_AB R6, R143, R151 ;  /* 0x000000978f06723e */ /* 0x000fc400000010ff */
[----:B------:R-:W-:Y:S02]  /*6b70*/  PRMT R7, R5, 0x7632, R7 ;  /* 0x0000763205077816 */ /* 0x000fe40000000007 */
[C---:B------:R-:W-:Y:S02]  /*6b80*/  PRMT R159, R6.reuse, 0x7610, R159 ;  /* 0x00007610069f7816 */ /* 0x040fe4000000009f */
[----:B------:R-:W-:Y:S01]  /*6b90*/  HSET2.LE.AND R4, R4, R0, PT ;  /* 0x0000000004047233 */ /* 0x000fe20003803000 */
[----:B------:R-:W-:Y:S01]  /*6ba0*/  HMMA.16816.F32.BF16 R24, R8, R20, RZ ;  /* 0x000000140818723c */ /* 0x000fe200000418ff */
[----:B------:R-:W-:Y:S02]  /*6bb0*/  PRMT R138, R6, 0x7632, R138 ;  /* 0x00007632068a7816 */ /* 0x000fe4000000008a */
[----:B------:R-:W-:Y:S02]  /*6bc0*/  PRMT R6, R158, 0x5410, R157 ;  /* 0x000054109e067816 */ /* 0x000fe4000000009d */
[----:B------:R-:W-:-:S02]  /*6bd0*/  SHF.R.U32.HI R83, RZ, 0x18, R5 ;  /* 0x00000018ff537819 */ /* 0x000fc40000011605 */
[----:B------:R-:W-:Y:S01]  /*6be0*/  PRMT R5, R170, 0x5410, R171 ;  /* 0x00005410aa057816 */ /* 0x000fe200000000ab */
[C---:B------:R-:W-:Y:S01]  /*6bf0*/  HMMA.16816.F32.BF16 R20, R8.reuse, R22, RZ ;  /* 0x000000160814723c */ /* 0x040fe200000418ff */
[----:B------:R-:W-:Y:S01]  /*6c00*/  LOP3.LUT R4, R6, R4, RZ, 0xc0, !PT ;  /* 0x0000000406047212 */ /* 0x000fe200078ec0ff */
[----:B------:R-:W-:Y:S01]  /*6c10*/  IMAD.MOV.U32 R6, RZ, RZ, R44 ;  /* 0x000000ffff067224 */ /* 0x000fe200078e002c */
[----:B------:R-:W-:Y:S02]  /*6c20*/  LOP3.LUT R88, R7, 0xff, RZ, 0xc0, !PT ;  /* 0x000000ff07587812 */ /* 0x000fe400078ec0ff */
[----:B------:R-:W-:Y:S02]  /*6c30*/  LOP3.LUT R13, R5, 0xff00ff, RZ, 0xc0, !PT ;  /* 0x00ff00ff050d7812 */ /* 0x000fe400078ec0ff */
[----:B------:R-:W-:Y:S01]  /*6c40*/  PRMT R5, R88, 0x5410, R83 ;  /* 0x0000541058057816 */ /* 0x000fe20000000053 */
[----:B-----5:R-:W-:Y:S01]  /*6c50*/  HMMA.16816.F32.BF16 R40, R8, R28, RZ ;  /* 0x0000001c0828723c */ /* 0x020fe200000418ff */
[----:B------:R-:W-:-:S02]  /*6c60*/  PRMT R45, R44, 0x7771, RZ ;  /* 0x000077712c2d7816 */ /* 0x000fc400000000ff */
[----:B------:R-:W-:Y:S02]  /*6c70*/  LOP3.LUT R6, R6, 0xff, RZ, 0xc0, !PT ;  /* 0x000000ff06067812 */ /* 0x000fe400078ec0ff */
[----:B------:R-:W-:Y:S02]  /*6c80*/  HSET2.LE.AND R5, R5, R0, PT ;  /* 0x0000000005057233 */ /* 0x000fe40003803000 */
[----:B------:R-:W-:Y:S01]  /*6c90*/  PRMT R6, R6, 0x5410, R45 ;  /* 0x0000541006067816 */ /* 0x000fe2000000002d */
[----:B------:R-:W-:Y:S01]  /*6ca0*/  HMMA.16816.F32.BF16 R28, R8, R30, RZ ;  /* 0x0000001e081c723c */ /* 0x000fe200000418ff */
[----:B------:R-:W-:-:S03]  /*6cb0*/  PRMT R7, R161, 0x5410, R160 ;  /* 0x00005410a1077816 */ /* 0x000fc600000000a0 */
[--C-:B------:R-:W-:Y:S02]  /*6cc0*/  HSET2.LE.AND R6, R6, R0.reuse, PT ;  /* 0x0000000006067233 */ /* 0x100fe40003803000 */
[----:B------:R-:W-:Y:S02]  /*6cd0*/  LOP3.LUT R5, R7, R5, RZ, 0xc0, !PT ;  /* 0x0000000507057212 */ /* 0x000fe400078ec0ff */
[----:B------:R-:W-:Y:S02]  /*6ce0*/  HSET2.LE.AND R7, R13, R0, PT ;  /* 0x000000000d077233 */ /* 0x000fe40003803000 */
[----:B------:R-:W-:-:S04]  /*6cf0*/  PRMT R13, R156, 0x5410, R139 ;  /* 0x000054109c0d7816 */ /* 0x000fc8000000008b */
[----:B------:R-:W-:Y:S02]  /*6d00*/  LOP3.LUT R6, R13, R6, RZ, 0xc0, !PT ;  /* 0x000000060d067212 */ /* 0x000fe400078ec0ff */
[----:B------:R-:W-:-:S04]  /*6d10*/  PRMT R13, R159, 0x5410, R138 ;  /* 0x000054109f0d7816 */ /* 0x000fc8000000008a */
[----:B------:R-:W-:Y:S02]  /*6d20*/  LOP3.LUT R7, R13, R7, RZ, 0xc0, !PT ;  /* 0x000000070d077212 */ /* 0x000fe400078ec0ff */
[----:B------:R-:W-:-:S05]  /*6d30*/  LOP3.LUT R13, R205, UR13, R169, 0x96, !PT ;  /* 0x0000000dcd0d7c12 */ /* 0x000fca000f8e96a9 */
[----:B------:R-:W-:Y:S01]  /*6d40*/  HMMA.16816.F32.BF16 R236, R4, R72, R16 ;  /* 0x0000004804ec723c */ /* 0x000fe20000041810 */
[----:B------:R-:W-:-:S05]  /*6d50*/  IMAD.WIDE.U32 R16, R13, -0x326172a9, RZ ;  /* 0xcd9e8d570d107825 */ /* 0x000fca00078e00ff */
[----:B------:R-:W-:Y:S02]  /*6d60*/  LOP3.LUT R14, R55, R146, R17, 0x96, !PT ;  /* 0x00000092370e7212 */ /* 0x000fe400078e9611 */
[----:B------:R-:W-:Y:S01]  /*6d70*/  LOP3.LUT R13, R54, R16, R235, 0x96, !PT ;  /* 0x00000010360d7212 */ /* 0x000fe200078e96eb */
[----:B--2---:R-:W-:Y:S02]  /*6d80*/  HMMA.16816.F32.BF16 R240, R4, R36, R24 ;  /* 0x0000002404f0723c */ /* 0x004fe40000041818 */
[----:B------:R-:W-:-:S04]  /*6d90*/  IMAD.WIDE.U32 R14, R14, -0x2daee0ad, RZ ;  /* 0xd2511f530e0e7825 */ /* 0x000fc800078e00ff */
[----:B------:R-:W-:Y:S01]  /*6da0*/  IMAD.WIDE.U32 R16, R13, -0x2daee0ad, RZ ;  /* 0xd2511f530d107825 */ /* 0x000fe200078e00ff */
[----:B------:R-:W-:Y:S01]  /*6db0*/  LOP3.LUT R15, R79, R144, R15, 0x96, !PT ;  /* 0x000000904f0f7212 */ /* 0x000fe200078e960f */
[----:B------:R-:W-:Y:S01]  /*6dc0*/  HMMA.16816.F32.BF16 R228, R4, R38, R20 ;  /* 0x0000002604e4723c */ /* 0x000fe20000041814 */
[----:B------:R-:W1:Y:S02]  /*6dd0*/  LDSM.16.MT88.4 R36, [R127+0xe000] ;  /* 0x00e000007f24783b */ /* 0x000e640000004200 */
[----:B------:R-:W-:Y:S01]  /*6de0*/  LOP3.LUT R13, R78, R14, R17, 0x96, !PT ;  /* 0x0000000e4e0d7212 */ /* 0x000fe200078e9611 */
[----:B------:R-:W-:-:S04]  /*6df0*/  IMAD.WIDE.U32 R14, R15, -0x326172a9, RZ ;  /* 0xcd9e8d570f0e7825 */ /* 0x000fc800078e00ff */
[----:B------:R-:W-:Y:S01]  /*6e00*/  FFMA.FTZ R17, R93, UR7, -R2 ;  /* 0x000000075d117c23 */ /* 0x000fe20008010802 */
[----:B------:R-:W-:Y:S01]  /*6e10*/  IMAD.WIDE.U32 R60, R13, -0x326172a9, RZ ;  /* 0xcd9e8d570d3c7825 */ /* 0x000fe200078e00ff */
[----:B------:R-:W-:Y:S01]  /*6e20*/  HMMA.16816.F32.BF16 R20, R8, R62, RZ ;  /* 0x0000003e0814723c */ /* 0x000fe200000418ff */
[----:B------:R-:W-:Y:S01]  /*6e30*/  LOP3.LUT R15, R80, R234, R15, 0x96, !PT ;  /* 0x000000ea500f7212 */ /* 0x000fe200078e960f */
[----:B------:R2:W-:Y:S01]  /*6e40*/  MUFU.EX2 R73, R17 ;  /* 0x0000001100497308 */ /* 0x0005e20000000800 */
[----:B------:R-:W-:Y:S01]  /*6e50*/  IMAD.MOV.U32 R62, RZ, RZ, R125 ;  /* 0x000000ffff3e7224 */ /* 0x000fe200078e007d */
[----:B------:R-:W-:Y:S01]  /*6e60*/  LOP3.LUT R13, R77, R14, R61, 0x96, !PT ;  /* 0x0000000e4d0d7212 */ /* 0x000fe200078e963d */
[----:B------:R-:W-:Y:S02]  /*6e70*/  IMAD.MOV.U32 R63, RZ, RZ, R115 ;  /* 0x000000ffff3f7224 */ /* 0x000fe400078e0073 */
[----:B------:R-:W-:Y:S01]  /*6e80*/  IMAD.WIDE.U32 R14, R15, -0x2daee0ad, RZ ;  /* 0xd2511f530f0e7825 */ /* 0x000fe200078e00ff */
[----:B----4-:R-:W-:Y:S01]  /*6e90*/  HMMA.16816.F32.BF16 R116, R4, R32, R40 ;  /* 0x000000200474723c */ /* 0x010fe20000041828 */
[----:B------:R-:W-:Y:S02]  /*6ea0*/  LDSM.16.MT88.4 R40, [R127+0xe800] ;  /* 0x00e800007f28783b */ /* 0x000fe40000004200 */
[----:B------:R-:W-:-:S05]  /*6eb0*/  IMAD.MOV.U32 R80, RZ, RZ, R141 ;  /* 0x000000ffff507224 */ /* 0x000fca00078e008d */
[----:B------:R-:W-:Y:S01]  /*6ec0*/  HMMA.16816.F32.BF16 R172, R4, R34, R28 ;  /* 0x0000002204ac723c */ /* 0x000fe2000004181c */
[----:B------:R-:W3:Y:S01]  /*6ed0*/  LDSM.16.MT88.4 R32, [R128+0x800] ;  /* 0x000800008020783b */ /* 0x000ee20000004200 */
[----:B--2---:R-:W-:-:S04]  /*6ee0*/  FFMA.FTZ R17, R94, UR7, -R12 ;  /* 0x000000075e117c23 */ /* 0x004fc8000801080c */
[----:B------:R-:W-:Y:S02]  /*6ef0*/  MUFU.EX2 R152, R17 ;  /* 0x0000001100987308 */ /* 0x000fe40000000800 */
[C---:B------:R-:W-:Y:S08]  /*6f00*/  HMMA.16816.F32.BF16 R84, R4.reuse, R48, R68 ;  /* 0x000000300454723c */ /* 0x040ff00000041844 */
[----:B------:R-:W-:Y:S01]  /*6f10*/  HMMA.16816.F32.BF16 R68, R4, R50, R56 ;  /* 0x000000320444723c */ /* 0x000fe20000041838 */
[----:B------:R-:W-:Y:S01]  /*6f20*/  IMAD.WIDE.U32 R58, R13, -0x2daee0ad, RZ ;  /* 0xd2511f530d3a7825 */ /* 0x000fe200078e00ff */
[----:B------:R-:W-:-:S03]  /*6f30*/  LOP3.LUT R13, R81, R16, R15, 0x96, !PT ;  /* 0x00000010510d7212 */ /* 0x000fc600078e960f */
[--C-:B------:R-:W-:Y:S01]  /*6f40*/  FFMA.FTZ R16, R99, UR7, -R12.reuse ;  /* 0x0000000763107c23 */ /* 0x100fe2000801080c */
[----:B------:R-:W-:Y:S01]  /*6f50*/  FFMA.FTZ R15, R96, UR7, -R12 ;  /* 0x00000007600f7c23 */ /* 0x000fe2000801080c */
[----:B------:R-:W-:Y:S01]  /*6f60*/  LDSM.16.MT88.4 R48, [R128+0x2000] ;  /* 0x002000008030783b */ /* 0x000fe20000004200 */
[----:B------:R-:W-:Y:S01]  /*6f70*/  LOP3.LUT R14, R53, R14, R59, 0x96, !PT ;  /* 0x0000000e350e7212 */ /* 0x000fe200078e963b */
[----:B------:R2:W-:Y:S01]  /*6f80*/  MUFU.EX2 R72, R16 ;  /* 0x0000001000487308 */ /* 0x0005e20000000800 */
[----:B------:R-:W-:Y:S01]  /*6f90*/  HMMA.16816.F32.BF16 R24, R8, R64, RZ ;  /* 0x000000400818723c */ /* 0x000fe200000418ff */
[----:B------:R-:W-:-:S04]  /*6fa0*/  IMAD.WIDE.U32 R56, R13, -0x326172a9, RZ ;  /* 0xcd9e8d570d387825 */ /* 0x000fc800078e00ff */
[----:B------:R-:W-:Y:S01]  /*6fb0*/  FFMA.FTZ R13, R95, UR7, -R2 ;  /* 0x000000075f0d7c23 */ /* 0x000fe20008010802 */
[----:B------:R4:W-:Y:S01]  /*6fc0*/  MUFU.EX2 R64, R15 ;  /* 0x0000000f00407308 */ /* 0x0009e20000000800 */
[----:B------:R-:W-:-:S04]  /*6fd0*/  IMAD.WIDE.U32 R54, R14, -0x326172a9, RZ ;  /* 0xcd9e8d570e367825 */ /* 0x000fc800078e00ff */
[----:B------:R-:W-:Y:S01]  /*6fe0*/  FFMA.FTZ R14, R97, UR7, -R12 ;  /* 0x00000007610e7c23 */ /* 0x000fe2000801080c */
[----:B------:R-:W-:Y:S01]  /*6ff0*/  HMMA.16816.F32.BF16 R224, R4, R74, R20 ;  /* 0x0000004a04e0723c */ /* 0x000fe20000041814 */
[----:B------:R5:W3:Y:S01]  /*7000*/  MUFU.EX2 R74, R13 ;  /* 0x0000000d004a7308 */ /* 0x000ae20000000800 */
[C---:B------:R-:W-:Y:S01]  /*7010*/  PRMT R168, R54.reuse, 0x7772, RZ ;  /* 0x0000777236a87816 */ /* 0x040fe200000000ff */
[----:B------:R-:W-:Y:S01]  /*7020*/  IMAD.MOV.U32 R81, RZ, RZ, R124 ;  /* 0x000000ffff517224 */ /* 0x000fe200078e007c */
[----:B------:R-:W-:Y:S01]  /*7030*/  PRMT R169, R54, 0x7773, RZ ;  /* 0x0000777336a97816 */ /* 0x000fe200000000ff */
[----:B------:R3:W3:Y:S01]  /*7040*/  MUFU.EX2 R75, R14 ;  /* 0x0000000e004b7308 */ /* 0x0006e20000000800 */
[--C-:B--2---:R-:W-:Y:S01]  /*7050*/  FFMA.FTZ R16, R90, UR7, -R2.reuse ;  /* 0x000000075a107c23 */ /* 0x104fe20008010802 */
[----:B------:R-:W-:Y:S01]  /*7060*/  PRMT R167, R54, 0x7771, RZ ;  /* 0x0000777136a77816 */ /* 0x000fe200000000ff */
[----:B-1----:R-:W-:Y:S01]  /*7070*/  HMMA.16816.F32.BF16 R20, R8, R38, RZ ;  /* 0x000000260814723c */ /* 0x002fe200000418ff */
[----:B----4-:R-:W-:Y:S01]  /*7080*/  FFMA.FTZ R15, R92, UR7, -R2 ;  /* 0x000000075c0f7c23 */ /* 0x010fe20008010802 */
[----:B------:R-:W-:Y:S04]  /*7090*/  MUFU.EX2 R155, R16 ;  /* 0x00000010009b7308 */ /* 0x000fe80000000800 */
[----:B------:R1:W2:Y:S01]  /*70a0*/  MUFU.EX2 R53, R15 ;  /* 0x0000000f00357308 */ /* 0x0002a20000000800 */
[----:B-----5:R-:W-:Y:S01]  /*70b0*/  LOP3.LUT R13, R76, R56, R55, 0x96, !PT ;  /* 0x000000384c0d7212 */ /* 0x020fe200078e9637 */
[----:B---3--:R-:W-:Y:S01]  /*70c0*/  HMMA.16816.F32.BF16 R220, R4, R32, R24 ;  /* 0x0000002004dc723c */ /* 0x008fe20000041818 */
[----:B------:R-:W-:Y:S01]  /*70d0*/  F2FP.BF16.F32.PACK_AB R17, R74, R73 ;  /* 0x000000494a11723e */ /* 0x000fe200000010ff */
[----:B------:R-:W-:Y:S01]  /*70e0*/  IMAD.MOV.U32 R55, RZ, RZ, R114 ;  /* 0x000000ffff377224 */ /* 0x000fe200078e0072 */
[----:B------:R-:W-:-:S02]  /*70f0*/  F2FP.BF16.F32.PACK_AB R14, R64, R72 ;  /* 0x00000048400e723e */ /* 0x000fc400000010ff */
[C---:B------:R-:W-:Y:S02]  /*7100*/  LOP3.LUT R126, R13.reuse, 0xff, RZ, 0xc0, !PT ;  /* 0x000000ff0d7e7812 */ /* 0x040fe400078ec0ff */
[C---:B------:R-:W-:Y:S01]  /*7110*/  PRMT R137, R14.reuse, 0x7610, R137 ;  /* 0x000076100e897816 */ /* 0x040fe20000000089 */
[----:B------:R-:W-:Y:S01]  /*7120*/  HMMA.16816.F32.BF16 R24, R8, R36, RZ ;  /* 0x000000240818723c */ /* 0x000fe200000418ff */
[----:B------:R-:W-:Y:S01]  /*7130*/  PRMT R136, R14, 0x7632, R136 ;  /* 0x000076320e887816 */ /* 0x000fe20000000088 */
[----:B------:R-:W-:Y:S01]  /*7140*/  LDSM.16.MT88.4 R36, [R128+0x2800] ;  /* 0x002800008024783b */ /* 0x000fe20000004200 */
[----:B------:R-:W-:Y:S02]  /*7150*/  SHF.R.U32.HI R124, RZ, 0x18, R13 ;  /* 0x00000018ff7c7819 */ /* 0x000fe4000001160d */
[----:B-1----:R-:W-:Y:S02]  /*7160*/  LOP3.LUT R15, R13, 0xffff, RZ, 0xc0, !PT ;  /* 0x0000ffff0d0f7812 */ /* 0x002fe400078ec0ff */
[----:B------:R-:W-:Y:S01]  /*7170*/  PRMT R102, R17, 0x7610, R102 ;  /* 0x0000761011667816 */ /* 0x000fe20000000066 */
[----:B------:R-:W-:Y:S01]  /*7180*/  HMMA.16816.F32.BF16 R212, R4, R42, R20 ;  /* 0x0000002a04d4723c */ /* 0x000fe20000041814 */
[----:B------:R-:W-:Y:S01]  /*7190*/  SHF.R.U32.HI R125, RZ, 0x8, R15 ;  /* 0x00000008ff7d7819 */ /* 0x000fe2000001160f */
[----:B------:R-:W-:Y:S01]  /*71a0*/  LDSM.16.MT88.4 R20, [R47+0xd000] ;  /* 0x00d000002f14783b */ /* 0x000fe20000004200 */
[----:B------:R-:W-:-:S02]  /*71b0*/  PRMT R15, R137, 0x5410, R136 ;  /* 0x00005410890f7816 */ /* 0x000fc40000000088 */
[----:B------:R-:W-:Y:S02]  /*71c0*/  PRMT R14, R126, 0x5410, R125 ;  /* 0x000054107e0e7816 */ /* 0x000fe4000000007d */
[----:B------:R-:W-:Y:S01]  /*71d0*/  PRMT R94, R17, 0x7632, R94 ;  /* 0x00007632115e7816 */ /* 0x000fe2000000005e */
[----:B------:R-:W-:Y:S02]  /*71e0*/  HMMA.16816.F32.BF16 R28, R8, R66, RZ ;  /* 0x00000042081c723c */ /* 0x000fe400000418ff */
[----:B------:R-:W-:Y:S02]  /*71f0*/  HSET2.LE.AND R14, R14, R0, PT ;  /* 0x000000000e0e7233 */ /* 0x000fe40003803000 */
[----:B------:R-:W-:-:S03]  /*7200*/  PRMT R17, R102, 0x5410, R94 ;  /* 0x0000541066117816 */ /* 0x000fc6000000005e */
[----:B------:R-:W-:Y:S01]  /*7210*/  LOP3.LUT R16, R15, R14, RZ, 0xc0, !PT ;  /* 0x0000000e0f107212 */ /* 0x000fe200078ec0ff */
[----:B------:R-:W-:Y:S01]  /*7220*/  HMMA.16816.F32.BF16 R216, R4, R40, R24 ;  /* 0x0000002804d8723c */ /* 0x000fe20000041818 */
[----:B------:R-:W-:Y:S01]  /*7230*/  F2FP.BF16.F32.PACK_AB R15, R152, R75 ;  /* 0x0000004b980f723e */ /* 0x000fe200000010ff */
[----:B------:R-:W1:Y:S01]  /*7240*/  LDSM.16.MT88.4 R24, [R52+0x2000] ;  /* 0x002000003418783b */ /* 0x000e620000004200 */
[----:B--2---:R-:W-:Y:S02]  /*7250*/  F2FP.BF16.F32.PACK_AB R14, R155, R53 ;  /* 0x000000359b0e723e */ /* 0x004fe400000010ff */
[C---:B------:R-:W-:Y:S01]  /*7260*/  PRMT R92, R15.reuse, 0x7610, R92 ;  /* 0x000076100f5c7816 */ /* 0x040fe2000000005c */
[----:B------:R-:W-:Y:S01]  /*7270*/  LDSM.16.MT88.4 R40, [R127+0x10000] ;  /* 0x010000007f28783b */ /* 0x000fe20000004200 */
[----:B------:R-:W-:Y:S02]  /*7280*/  PRMT R103, R15, 0x7632, R103 ;  /* 0x000076320f677816 */ /* 0x000fe40000000067 */
[----:B------:R-:W-:-:S02]  /*7290*/  PRMT R15, R13, 0x7632, R15 ;  /* 0x000076320d0f7816 */ /* 0x000fc4000000000f */
[C---:B------:R-:W-:Y:S01]  /*72a0*/  PRMT R95, R14.reuse, 0x7610, R95 ;  /* 0x000076100e5f7816 */ /* 0x040fe2000000005f */
[----:B------:R-:W-:Y:S01]  /*72b0*/  HMMA.16816.F32.BF16 R184, R4, R34, R28 ;  /* 0x0000002204b8723c */ /* 0x000fe2000004181c */
[----:B------:R-:W-:Y:S01]  /*72c0*/  PRMT R93, R14, 0x7632, R93 ;  /* 0x000076320e5d7816 */ /* 0x000fe2000000005d */
[----:B------:R-:W-:Y:S01]  /*72d0*/  IMAD.MOV.U32 R14, RZ, RZ, R54 ;  /* 0x000000ffff0e7224 */ /* 0x000fe200078e0036 */
[----:B------:R-:W-:Y:S01]  /*72e0*/  PRMT R13, R168, 0x5410, R169 ;  /* 0x00005410a80d7816 */ /* 0x000fe200000000a9 */
[----:B------:R-:W2:Y:S01]  /*72f0*/  LDSM.16.MT88.4 R32, [R52+0x2800] ;  /* 0x002800003420783b */ /* 0x000ea20000004200 */
[----:B------:R-:W-:Y:S02]  /*7300*/  LOP3.LUT R90, R15, 0xff, RZ, 0xc0, !PT ;  /* 0x000000ff0f5a7812 */ /* 0x000fe400078ec0ff */
[----:B------:R-:W-:Y:S02]  /*7310*/  LOP3.LUT R15, R13, 0xff00ff, RZ, 0xc0, !PT ;  /* 0x00ff00ff0d0f7812 */ /* 0x000fe400078ec0ff */
[----:B------:R-:W-:-:S02]  /*7320*/  PRMT R13, R90, 0x5410, R124 ;  /* 0x000054105a0d7816 */ /* 0x000fc4000000007c */
[----:B------:R-:W-:Y:S02]  /*7330*/  LOP3.LUT R14, R14, 0xff, RZ, 0xc0, !PT ;  /* 0x000000ff0e0e7812 */ /* 0x000fe400078ec0ff */
[--C-:B------:R-:W-:Y:S02]  /*7340*/  HSET2.LE.AND R15, R15, R0.reuse, PT ;  /* 0x000000000f0f7233 */ /* 0x100fe40003803000 */
[----:B------:R-:W-:Y:S02]  /*7350*/  HSET2.LE.AND R13, R13, R0, PT ;  /* 0x000000000d0d7233 */ /* 0x000fe40003803000 */
[----:B------:R-:W-:-:S03]  /*7360*/  PRMT R14, R14, 0x5410, R167 ;  /* 0x000054100e0e7816 */ /* 0x000fc600000000a7 */
[----:B------:R-:W-:Y:S02]  /*7370*/  LOP3.LUT R17, R17, R13, RZ, 0xc0, !PT ;  /* 0x0000000d11117212 */ /* 0x000fe400078ec0ff */
[----:B------:R-:W-:Y:S02]  /*7380*/  HSET2.LE.AND R14, R14, R0, PT ;  /* 0x000000000e0e7233 */ /* 0x000fe40003803000 */
[----:B------:R-:W-:-:S04]  /*7390*/  PRMT R13, R92, 0x5410, R103 ;  /* 0x000054105c0d7816 */ /* 0x000fc80000000067 */
[----:B------:R-:W-:Y:S01]  /*73a0*/  LOP3.LUT R18, R13, R14, RZ, 0xc0, !PT ;  /* 0x0000000e0d127212 */ /* 0x000fe200078ec0ff */
[----:B------:R-:W-:Y:S01]  /*73b0*/  IMAD.MOV.U32 R14, RZ, RZ, R113 ;  /* 0x000000ffff0e7224 */ /* 0x000fe200078e0071 */
[----:B------:R-:W-:Y:S01]  /*73c0*/  PRMT R13, R95, 0x5410, R93 ;  /* 0x000054105f0d7816 */ /* 0x000fe2000000005d */
[C---:B-1----:R-:W-:Y:S03]  /*73d0*/  HMMA.16816.F32.BF16 R28, R8.reuse, R24, RZ ;  /* 0x00000018081c723c */ /* 0x042fe600000418ff */
[----:B------:R-:W-:Y:S01]  /*73e0*/  LOP3.LUT R19, R13, R15, RZ, 0xc0, !PT ;  /* 0x0000000f0d137212 */ /* 0x000fe200078ec0ff */
[----:B------:R-:W-:Y:S01]  /*73f0*/  IMAD.MOV.U32 R15, RZ, RZ, R112 ;  /* 0x000000ffff0f7224 */ /* 0x000fe200078e0070 */
[----:B------:R-:W-:Y:S01]  /*7400*/  LOP3.LUT R13, R98, R60, R57, 0x96, !PT ;  /* 0x0000003c620d7212 */ /* 0x000fe200078e9639 */
[----:B------:R-:W-:Y:S02]  /*7410*/  IMAD.MOV.U32 R98, RZ, RZ, R153 ;  /* 0x000000ffff627224 */ /* 0x000fe400078e0099 */
[----:B------:R-:W-:Y:S01]  /*7420*/  HMMA.16816.F32.BF16 R24, R8, R26, RZ ;  /* 0x0000001a0818723c */ /* 0x000fe200000418ff */
[----:B------:R-:W-:Y:S01]  /*7430*/  IMAD.MOV.U32 R60, RZ, RZ, R14 ;  /* 0x000000ffff3c7224 */ /* 0x000fe200078e000e */
[----:B------:R-:W-:-:S04]  /*7440*/  LOP3.LUT R14, R104, 0xffff, RZ, 0xc0, !PT ;  /* 0x0000ffff680e7812 */ /* 0x000fc800078ec0ff */
[----:B------:R-:W-:Y:S01]  /*7450*/  ISETP.LE.U32.AND P5, PT, R14, UR4, PT ;  /* 0x000000040e007c0c */ /* 0x000fe2000bfa3070 */
[----:B------:R-:W-:Y:S01]  /*7460*/  FFMA.FTZ R14, R133, UR7, -R12 ;  /* 0x00000007850e7c23 */ /* 0x000fe2000801080c */
[C---:B------:R-:W-:Y:S01]  /*7470*/  HMMA.16816.F32.BF16 R112, R16.reuse, R20, R84 ;  /* 0x000000141070723c */ /* 0x040fe20000041854 */
[----:B------:R-:W-:Y:S02]  /*7480*/  IMAD.MOV.U32 R87, RZ, RZ, R143 ;  /* 0x000000ffff577224 */ /* 0x000fe400078e008f */
[----:B------:R-:W-:Y:S02]  /*7490*/  IMAD.MOV.U32 R86, RZ, RZ, R64 ;  /* 0x000000ffff567224 */ /* 0x000fe400078e0040 */
[----:B------:R-:W-:Y:S02]  /*74a0*/  IMAD.MOV.U32 R61, RZ, RZ, R87 ;  /* 0x000000ffff3d7224 */ /* 0x000fe400078e0057 */
[----:B------:R-:W-:Y:S01]  /*74b0*/  IMAD.MOV.U32 R87, RZ, RZ, R74 ;  /* 0x000000ffff577224 */ /* 0x000fe200078e004a */
[----:B------:R-:W-:Y:S01]  /*74c0*/  HMMA.16816.F32.BF16 R68, R16, R22, R68 ;  /* 0x000000161044723c */ /* 0x000fe20000041844 */
[----:B------:R-:W-:-:S02]  /*74d0*/  IMAD.MOV.U32 R85, RZ, RZ, R73 ;  /* 0x000000ffff557224 */ /* 0x000fc400078e0049 */
[----:B------:R-:W-:Y:S02]  /*74e0*/  IMAD.MOV.U32 R74, RZ, RZ, R151 ;  /* 0x000000ffff4a7224 */ /* 0x000fe400078e0097 */
[----:B------:R-:W-:Y:S02]  /*74f0*/  @!P5 HFMA2.BF16_V2 R135, -RZ.H0_H0, RZ.H0_H0, -R130.H0_H0 ;  /* 0x200000ffff87d231 */ /* 0x000fe40000340982 */
[----:B------:R-:W-:Y:S02]  /*7500*/  IMAD.MOV.U32 R73, RZ, RZ, R149 ;  /* 0x000000ffff497224 */ /* 0x000fe400078e0095 */
[----:B------:R-:W-:Y:S01]  /*7510*/  IMAD.MOV.U32 R84, RZ, RZ, R152 ;  /* 0x000000ffff547224 */ /* 0x000fe200078e0098 */
[----:B------:R-:W-:Y:S01]  /*7520*/  HMMA.16816.F32.BF16 R20, R8, R48, RZ ;  /* 0x000000300814723c */ /* 0x000fe200000418ff */
[----:B------:R-:W-:Y:S01]  /*7530*/  IMAD.MOV.U32 R49, RZ, RZ, R142 ;  /* 0x000000ffff317224 */ /* 0x000fe200078e008e */
[----:B------:R-:W-:Y:S01]  /*7540*/  @!P5 PRMT R130, R135, 0x5410, RZ ;  /* 0x000054108782d816 */ /* 0x000fe200000000ff */
[----:B------:R-:W-:Y:S01]  /*7550*/  IMAD.MOV.U32 R48, RZ, RZ, R140 ;  /* 0x000000ffff307224 */ /* 0x000fe200078e008c */
[----:B------:R-:W-:-:S04]  /*7560*/  ISETP.GT.U32.AND P5, PT, R105, UR4, PT ;  /* 0x0000000469007c0c */ /* 0x000fc8000bfa4070 */
[C---:B--2---:R-:W-:Y:S01]  /*7570*/  HMMA.16816.F32.BF16 R140, R4.reuse, R32, R28 ;  /* 0x00000020048c723c */ /* 0x044fe2000004181c */
[----:B------:R-:W-:Y:S07]  /*7580*/  LDSM.16.MT88.4 R28, [R47+0x10800] ;  /* 0x010800002f1c783b */ /* 0x000fee0000004200 */
[----:B------:R-:W-:Y:S01]  /*7590*/  HMMA.16816.F32.BF16 R144, R4, R34, R24 ;  /* 0x000000220490723c */ /* 0x000fe20000041818 */
[----:B------:R-:W1:Y:S01]  /*75a0*/  LDSM.16.MT88.4 R32, [R127+0x10800] ;  /* 0x010800007f20783b */ /* 0x000e620000004200 */
[----:B------:R-:W-:-:S05]  /*75b0*/  @P5 HFMA2.BF16_V2 R99, -RZ.H0_H0, RZ.H0_H0, -R166.H0_H0 ;  /* 0x200000ffff635231 */ /* 0x000fca00003409a6 */
[----:B------:R-:W-:Y:S01]  /*75c0*/  @P5 PRMT R166, R99, 0x5410, RZ ;  /* 0x0000541063a65816 */ /* 0x000fe200000000ff */
[----:B------:R-:W-:Y:S01]  /*75d0*/  HMMA.16816.F32.BF16 R176, R4, R36, R20 ;  /* 0x0000002404b0723c */ /* 0x000fe20000041814 */
[----:B------:R-:W-:-:S07]  /*75e0*/  ISETP.LE.U32.AND P5, PT, R83, UR4, PT ;  /* 0x0000000453007c0c */ /* 0x000fce000bfa3070 */
[C---:B------:R-:W-:Y:S01]  /*75f0*/  HMMA.16816.F32.BF16 R20, R8.reuse, R50, RZ ;  /* 0x000000320814723c */ /* 0x040fe200000418ff */
[----:B------:R-:W-:Y:S02]  /*7600*/  IMAD.MOV.U32 R50, RZ, RZ, R55 ;  /* 0x000000ffff327224 */ /* 0x000fe400078e0037 */
[----:B------:R-:W-:Y:S02]  /*7610*/  IMAD.MOV.U32 R55, RZ, RZ, R72 ;  /* 0x000000ffff377224 */ /* 0x000fe400078e0048 */
[----:B------:R-:W-:Y:S02]  /*7620*/  IMAD.MOV.U32 R72, RZ, RZ, R150 ;  /* 0x000000ffff487224 */ /* 0x000fe400078e0096 */
[----:B------:R-:W-:Y:S02]  /*7630*/  @!P5 HFMA2.BF16_V2 R196, -RZ.H0_H0, RZ.H0_H0, -R160.H0_H0 ;  /* 0x200000ffffc4d231 */ /* 0x000fe400003409a0 */
[----:B------:R-:W-:Y:S01]  /*7640*/  IMAD.MOV.U32 R51, RZ, RZ, R15 ;  /* 0x000000ffff337224 */ /* 0x000fe200078e000f */
[----:B------:R-:W-:Y:S01]  /*7650*/  HMMA.16816.F32.BF16 R24, R8, R42, RZ ;  /* 0x0000002a0818723c */ /* 0x000fe200000418ff */
[----:B------:R-:W-:Y:S01]  /*7660*/  PRMT R15, R46, 0x7770, RZ ;  /* 0x000077702e0f7816 */ /* 0x000fe200000000ff */
[----:B------:R-:W-:Y:S01]  /*7670*/  IMAD.MOV.U32 R46, RZ, RZ, R73 ;  /* 0x000000ffff2e7224 */ /* 0x000fe200078e0049 */
[----:B------:R-:W-:Y:S01]  /*7680*/  @!P5 PRMT R160, R196, 0x5410, RZ ;  /* 0x00005410c4a0d816 */ /* 0x000fe200000000ff */
[----:B------:R-:W-:Y:S01]  /*7690*/  IMAD.MOV.U32 R108, RZ, RZ, R50 ;  /* 0x000000ffff6c7224 */ /* 0x000fe200078e0032 */
[----:B------:R-:W-:Y:S01]  /*76a0*/  ISETP.LE.U32.AND P6, PT, R15, UR4, PT ;  /* 0x000000040f007c0c */ /* 0x000fe2000bfc3070 */
[----:B------:R-:W-:Y:S01]  /*76b0*/  FFMA.FTZ R15, R134, UR7, -R12 ;  /* 0x00000007860f7c23 */ /* 0x000fe2000801080c */
[----:B------:R-:W-:-:S03]  /*76c0*/  ISETP.LE.U32.AND P5, PT, R126, UR4, PT ;  /* 0x000000047e007c0c */ /* 0x000fc6000bfa3070 */
[----:B------:R-:W-:Y:S01]  /*76d0*/  HMMA.16816.F32.BF16 R180, R4, R38, R20 ;  /* 0x0000002604b4723c */ /* 0x000fe20000041814 */
[----:B------:R-:W2:Y:S07]  /*76e0*/  LDSM.16.MT88.4 R36, [R47+0x10000] ;  /* 0x010000002f24783b */ /* 0x000eae0000004200 */
[----:B------:R-:W-:Y:S02]  /*76f0*/  HMMA.16816.F32.BF16 R20, R8, R40, RZ ;  /* 0x000000280814723c */ /* 0x000fe400000418ff */
[----:B------:R-:W-:-:S05]  /*7700*/  @!P5 HFMA2.BF16_V2 R232, -RZ.H0_H0, RZ.H0_H0, -R137.H0_H0 ;  /* 0x200000ffffe8d231 */ /* 0x000fca0000340989 */
[----:B------:R-:W-:Y:S01]  /*7710*/  @!P5 PRMT R137, R232, 0x5410, RZ ;  /* 0x00005410e889d816 */ /* 0x000fe200000000ff */
[----:B-1----:R-:W-:Y:S01]  /*7720*/  HMMA.16816.F32.BF16 R64, R4, R34, R24 ;  /* 0x000000220440723c */ /* 0x002fe20000041818 */
[----:B------:R-:W1:Y:S01]  /*7730*/  LDSM.16.MT88.4 R24, [R52+0x4000] ;  /* 0x004000003418783b */ /* 0x000e620000004200 */
[----:B------:R-:W-:Y:S01]  /*7740*/  IMAD.MOV.U32 R34, RZ, RZ, R155 ;  /* 0x000000ffff227224 */ /* 0x000fe200078e009b */
[----:B------:R-:W-:Y:S01]  /*7750*/  ISETP.GT.U32.AND P5, PT, R167, UR4, PT ;  /* 0x00000004a7007c0c */ /* 0x000fe2000bfa4070 */
[----:B------:R-:W-:-:S08]  /*7760*/  IMAD.MOV.U32 R35, RZ, RZ, R154 ;  /* 0x000000ffff237224 */ /* 0x000fd000078e009a */
[----:B------:R-:W-:Y:S01]  /*7770*/  HMMA.16816.F32.BF16 R208, R4, R32, R20 ;  /* 0x0000002004d0723c */ /* 0x000fe20000041814 */
[----:B------:R-:W-:-:S04]  /*7780*/  IMAD.WIDE.U32 R32, R13, -0x2daee0ad, RZ ;  /* 0xd2511f530d207825 */ /* 0x000fc800078e00ff */
[----:B------:R-:W-:Y:S01]  /*7790*/  @P5 HFMA2.BF16_V2 R248, -RZ.H0_H0, RZ.H0_H0, -R103.H0_H0 ;  /* 0x200000fffff85231 */ /* 0x000fe20000340967 */
[----:B------:R-:W-:Y:S01]  /*77a0*/  LOP3.LUT R13, R82, R58, R33, 0x96, !PT ;  /* 0x0000003a520d7212 */ /* 0x000fe200078e9621 */
[----:B------:R-:W-:-:S03]  /*77b0*/  IMAD.MOV.U32 R82, RZ, RZ, R148 ;  /* 0x000000ffff527224 */ /* 0x000fc600078e0094 */
[----:B------:R-:W-:Y:S02]  /*77c0*/  @P5 PRMT R103, R248, 0x5410, RZ ;  /* 0x00005410f8675816 */ /* 0x000fe400000000ff */
[----:B------:R-:W-:Y:S01]  /*77d0*/  LOP3.LUT R33, R13, 0xff, RZ, 0xc0, !PT ;  /* 0x000000ff0d217812 */ /* 0x000fe200078ec0ff */
[----:B--2---:R-:W-:-:S15]  /*77e0*/  HMMA.16816.F32.BF16 R20, R8, R36, RZ ;  /* 0x000000240814723c */ /* 0x004fde00000418ff */
[----:B------:R-:W-:-:S05]  /*77f0*/  NOP ;  /* 0x0000000000007918 */ /* 0x000fca0000000000 */
[----:B------:R-:W-:Y:S08]  /*7800*/  HMMA.16816.F32.BF16 R76, R4, R28, R20 ;  /* 0x0000001c044c723c */ /* 0x000ff00000041814 */
[----:B------:R-:W-:Y:S01]  /*7810*/  HMMA.16816.F32.BF16 R20, R8, R38, RZ ;  /* 0x000000260814723c */ /* 0x000fe200000418ff */
[----:B------:R2:W3:-:S15]  /*7820*/  LDSM.16.MT88.4 R36, [R47+0xf000] ;  /* 0x00f000002f24783b */ /* 0x0004de0000004200 */
[----:B------:R-:W-:-:S04]  /*7830*/  NOP ;  /* 0x0000000000007918 */ /* 0x000fc80000000000 */
[----:B------:R-:W-:Y:S01]  /*7840*/  HMMA.16816.F32.BF16 R40, R4, R30, R20 ;  /* 0x0000001e0428723c */ /* 0x000fe20000041814 */
[----:B------:R-:W4:Y:S01]  /*7850*/  LDSM.16.MT88.4 R28, [R52+0x4800] ;  /* 0x00480000341c783b */ /* 0x000f220000004200 */
[----:B--2---:R-:W-:-:S06]  /*7860*/  IMAD.MOV.U32 R47, RZ, RZ, R72 ;  /* 0x000000ffff2f7224 */ /* 0x004fcc00078e0048 */
[----:B-1----:R-:W-:Y:S01]  /*7870*/  HMMA.16816.F32.BF16 R20, R8, R24, RZ ;  /* 0x000000180814723c */ /* 0x002fe200000418ff */
[----:B------:R-:W-:-:S07]  /*7880*/  IMAD.MOV.U32 R104, RZ, RZ, R47 ;  /* 0x000000ffff687224 */ /* 0x000fce00078e002f */
[----:B---3--:R-:W-:Y:S01]  /*7890*/  HMMA.16816.F32.BF16 R56, R16, R36, R116 ;  /* 0x000000241038723c */ /* 0x008fe20000041874 */
[----:B------:R-:W-:Y:S01]  /*78a0*/  IMAD.MOV.U32 R119, RZ, RZ, R84 ;  /* 0x000000ffff777224 */ /* 0x000fe200078e0054 */
[C---:B------:R-:W-:Y:S01]  /*78b0*/  PRMT R84, R32.reuse, 0x7773, RZ ;  /* 0x0000777320547816 */ /* 0x040fe200000000ff */
[----:B------:R-:W-:Y:S01]  /*78c0*/  IMAD.MOV.U32 R117, RZ, RZ, R55 ;  /* 0x000000ffff757224 */ /* 0x000fe200078e0037 */
[----:B------:R-:W-:Y:S01]  /*78d0*/  PRMT R55, R32, 0x7772, RZ ;  /* 0x0000777220377816 */ /* 0x000fe200000000ff */
[----:B------:R-:W-:Y:S02]  /*78e0*/  IMAD.MOV.U32 R118, RZ, RZ, R85 ;  /* 0x000000ffff767224 */ /* 0x000fe400078e0055 */
[----:B------:R-:W-:Y:S01]  /*78f0*/  IMAD.MOV.U32 R116, RZ, RZ, R53 ;  /* 0x000000ffff747224 */ /* 0x000fe200078e0035 */
[----:B------:R-:W-:Y:S01]  /*7900*/  SHF.R.U32.HI R53, RZ, 0x18, R13 ;  /* 0x00000018ff357819 */ /* 0x000fe2000001160d */
[----:B------:R-:W-:Y:S02]  /*7910*/  IMAD.MOV.U32 R37, RZ, RZ, R74 ;  /* 0x000000ffff257224 */ /* 0x000fe400078e004a */
[----:B------:R-:W-:-:S02]  /*7920*/  IMAD.MOV.U32 R36, RZ, RZ, R75 ;  /* 0x000000ffff247224 */ /* 0x000fc400078e004b */
[----:B------:R-:W-:Y:S01]  /*7930*/  IMAD.MOV.U32 R110, RZ, RZ, R117 ;  /* 0x000000ffff6e7224 */ /* 0x000fe200078e0075 */
[----:B------:R-:W-:Y:S01]  /*7940*/  HMMA.16816.F32.BF16 R72, R16, R38, R172 ;  /* 0x000000261048723c */ /* 0x000fe200000418ac */
[----:B------:R-:W-:Y:S02]  /*7950*/  IMAD.MOV.U32 R109, RZ, RZ, R118 ;  /* 0x000000ffff6d7224 */ /* 0x000fe400078e0076 */
[----:B------:R-:W-:Y:S02]  /*7960*/  IMAD.MOV.U32 R107, RZ, RZ, R36 ;  /* 0x000000ffff6b7224 */ /* 0x000fe400078e0024 */
[----:B------:R-:W-:Y:S02]  /*7970*/  IMAD.MOV.U32 R135, RZ, RZ, R37 ;  /* 0x000000ffff877224 */ /* 0x000fe400078e0025 */
[----:B------:R-:W-:Y:S01]  /*7980*/  IMAD.MOV.U32 R47, RZ, RZ, R116 ;  /* 0x000000ffff2f7224 */ /* 0x000fe200078e0074 */
[----:B----4-:R-:W-:Y:S08]  /*7990*/  HMMA.16816.F32.BF16 R148, R4, R28, R20 ;  /* 0x0000001c0494723c */ /* 0x010ff00000041814 */
[----:B------:R-:W-:-:S15]  /*79a0*/  HMMA.16816.F32.BF16 R20, R8, R26, RZ ;  /* 0x0000001a0814723c */ /* 0x000fde00000418ff */
[----:B------:R-:W-:-:S05]  /*79b0*/  NOP ;  /* 0x0000000000007918 */ /* 0x000fca0000000000 */
[----:B------:R-:W-:Y:S01]  /*79c0*/  HMMA.16816.F32.BF16 R152, R4, R30, R20 ;  /* 0x0000001e0498723c */ /* 0x000fe20000041814 */
[----:B------:R-:W1:Y:S07]  /*79d0*/  LDSM.16.MT88.4 R20, [R128+0x4000] ;  /* 0x004000008014783b */ /* 0x000e6e0000004200 */
[----:B-1----:R-:W-:Y:S01]  /*79e0*/  HMMA.16816.F32.BF16 R28, R8, R20, RZ ;  /* 0x00000014081c723c */ /* 0x002fe200000418ff */
[--C-:B------:R-:W-:Y:S01]  /*79f0*/  FFMA.FTZ R20, R123, UR7, -R12.reuse ;  /* 0x000000077b147c23 */ /* 0x100fe2000801080c */
[----:B------:R-:W-:-:S03]  /*7a00*/  FFMA.FTZ R12, R122, UR7, -R12 ;  /* 0x000000077a0c7c23 */ /* 0x000fc6000801080c */
[----:B------:R-:W-:Y:S03]  /*7a10*/  MUFU.EX2 R105, R20 ;  /* 0x0000001400697308 */ /* 0x000fe60000000800 */
[----:B------:R-:W-:Y:S01]  /*7a20*/  HMMA.16816.F32.BF16 R24, R8, R22, RZ ;  /* 0x000000160818723c */ /* 0x000fe200000418ff */
[--C-:B------:R-:W-:Y:S01]  /*7a30*/  FFMA.FTZ R11, R132, UR7, -R2.reuse ;  /* 0x00000007840b7c23 */ /* 0x100fe20008010802 */
[--C-:B------:R-:W-:Y:S01]  /*7a40*/  FFMA.FTZ R10, R121, UR7, -R2.reuse ;  /* 0x00000007790a7c23 */ /* 0x100fe20008010802 */
[--C-:B------:R-:W-:Y:S01]  /*7a50*/  FFMA.FTZ R9, R120, UR7, -R2.reuse ;  /* 0x0000000778097c23 */ /* 0x100fe20008010802 */
[----:B------:R-:W-:Y:S01]  /*7a60*/  FFMA.FTZ R2, R111, UR7, -R2 ;  /* 0x000000076f027c23 */ /* 0x000fe20008010802 */
[----:B------:R-:W-:Y:S01]  /*7a70*/  @!P3 HFMA2.BF16_V2 R111, -RZ.H0_H0, RZ.H0_H0, -R163.H0_H0 ;  /* 0x200000ffff6fb231 */ /* 0x000fe200003409a3 */
[----:B------:R-:W-:Y:S01]  /*7a80*/  PRMT R8, R44, 0x7770, RZ ;  /* 0x000077702c087816 */ /* 0x000fe200000000ff */
[----:B------:R-:W-:Y:S01]  /*7a90*/  @!P1 HFMA2.BF16_V2 R121, -RZ.H0_H0, RZ.H0_H0, -R131.H0_H0 ;  /* 0x200000ffff799231 */ /* 0x000fe20000340983 */
[----:B------:R-:W-:Y:S01]  /*7aa0*/  MUFU.EX2 R44, R10 ;  /* 0x0000000a002c7308 */ /* 0x000fe20000000800 */
[----:B------:R-:W-:Y:S01]  /*7ab0*/  @!P6 HFMA2.BF16_V2 R132, -RZ.H0_H0, RZ.H0_H0, -R165.H0_H0 ;  /* 0x200000ffff84e231 */ /* 0x000fe200003409a5 */
[----:B------:R-:W-:Y:S01]  /*7ac0*/  @!P3 PRMT R163, R111, 0x5410, RZ ;  /* 0x000054106fa3b816 */ /* 0x000fe200000000ff */
[----:B------:R-:W-:Y:S01]  /*7ad0*/  @P4 HFMA2.BF16_V2 R120, -RZ.H0_H0, RZ.H0_H0, -R162.H0_H0 ;  /* 0x200000ffff784231 */ /* 0x000fe200003409a2 */
[----:B------:R-:W-:Y:S01]  /*7ae0*/  ISETP.LE.U32.AND P3, PT, R89, UR4, PT ;  /* 0x0000000459007c0c */ /* 0x000fe2000bf63070 */
[----:B------:R-:W-:Y:S01]  /*7af0*/  IMAD.MOV.U32 R89, RZ, RZ, R82 ;  /* 0x000000ffff597224 */ /* 0x000fe200078e0052 */
[----:B------:R-:W-:Y:S01]  /*7b00*/  @!P1 PRMT R131, R121, 0x5410, RZ ;  /* 0x0000541079839816 */ /* 0x000fe200000000ff */
[----:B------:R-:W-:Y:S01]  /*7b10*/  IMAD.MOV.U32 R82, RZ, RZ, R98 ;  /* 0x000000ffff527224 */ /* 0x000fe200078e0062 */
[----:B------:R-:W-:Y:S01]  /*7b20*/  ISETP.GT.U32.AND P1, PT, R106, UR4, PT ;  /* 0x000000046a007c0c */ /* 0x000fe2000bf24070 */
[----:B------:R-:W-:Y:S01]  /*7b30*/  IMAD.MOV.U32 R98, RZ, RZ, R60 ;  /* 0x000000ffff627224 */ /* 0x000fe200078e003c */
[----:B------:R1:W-:Y:S01]  /*7b40*/  MUFU.EX2 R106, R2 ;  /* 0x00000002006a7308 */ /* 0x0003e20000000800 */
[----:B------:R-:W-:Y:S01]  /*7b50*/  IMAD.MOV.U32 R60, RZ, RZ, R61 ;  /* 0x000000ffff3c7224 */ /* 0x000fe200078e003d */
[----:B------:R-:W-:Y:S01]  /*7b60*/  @!P6 PRMT R165, R132, 0x5410, RZ ;  /* 0x0000541084a5e816 */ /* 0x000fe200000000ff */
[----:B------:R-:W-:Y:S01]  /*7b70*/  IMAD.MOV.U32 R83, RZ, RZ, R82 ;  /* 0x000000ffff537224 */ /* 0x000fe200078e0052 */
[----:B------:R-:W-:Y:S01]  /*7b80*/  ISETP.LE.U32.AND P6, PT, R8, UR4, PT ;  /* 0x0000000408007c0c */ /* 0x000fe2000bfc3070 */
[----:B------:R-:W-:Y:S01]  /*7b90*/  IMAD.MOV.U32 R61, RZ, RZ, R48 ;  /* 0x000000ffff3d7224 */ /* 0x000fe200078e0030 */
[----:B------:R-:W-:Y:S01]  /*7ba0*/  @P4 PRMT R162, R120, 0x5410, RZ ;  /* 0x0000541078a24816 */ /* 0x000fe200000000ff */
[----:B------:R-:W-:Y:S01]  /*7bb0*/  @!P3 HFMA2.BF16_V2 R96, -RZ.H0_H0, RZ.H0_H0, -R158.H0_H0 ;  /* 0x200000ffff60b231 */ /* 0x000fe2000034099e */
[----:B------:R-:W-:Y:S01]  /*7bc0*/  ISETP.GT.U32.AND P4, PT, R45, UR4, PT ;  /* 0x000000042d007c0c */ /* 0x000fe2000bf84070 */
[----:B------:R-:W-:Y:S01]  /*7bd0*/  MUFU.EX2 R82, R15 ;  /* 0x0000000f00527308 */ /* 0x000fe20000000800 */
[----:B------:R-:W-:-:S02]  /*7be0*/  IMAD.MOV.U32 R48, RZ, RZ, R62 ;  /* 0x000000ffff307224 */ /* 0x000fc400078e003e */
[----:B------:R-:W-:Y:S01]  /*7bf0*/  @P1 HFMA2.BF16_V2 R97, -RZ.H0_H0, RZ.H0_H0, -R164.H0_H0 ;  /* 0x200000ffff611231 */ /* 0x000fe200003409a4 */
[----:B------:R-:W-:Y:S01]  /*7c00*/  @!P3 PRMT R158, R96, 0x5410, RZ ;  /* 0x00005410609eb816 */ /* 0x000fe200000000ff */
[----:B------:R-:W2:Y:S01]  /*7c10*/  MUFU.EX2 R45, R14 ;  /* 0x0000000e002d7308 */ /* 0x000ea20000000800 */
[----:B-1----:R-:W-:Y:S01]  /*7c20*/  LOP3.LUT R2, R91, 0xffff, RZ, 0xc0, !PT ;  /* 0x0000ffff5b027812 */ /* 0x002fe200078ec0ff */
[----:B------:R-:W-:Y:S01]  /*7c30*/  IMAD.MOV.U32 R91, RZ, RZ, R98 ;  /* 0x000000ffff5b7224 */ /* 0x000fe200078e0062 */
[----:B------:R-:W-:Y:S01]  /*7c40*/  @P1 PRMT R164, R97, 0x5410, RZ ;  /* 0x0000541061a41816 */ /* 0x000fe200000000ff */
[----:B------:R1:W3:Y:S01]  /*7c50*/  MUFU.EX2 R62, R11 ;  /* 0x0000000b003e7308 */ /* 0x0002e20000000800 */
[----:B------:R-:W-:Y:S01]  /*7c60*/  ISETP.LE.U32.AND P3, PT, R2, UR4, PT ;  /* 0x0000000402007c0c */ /* 0x000fe2000bf63070 */
[----:B------:R-:W-:Y:S01]  /*7c70*/  IMAD.MOV.U32 R2, RZ, RZ, R32 ;  /* 0x000000ffff027224 */ /* 0x000fe200078e0020 */
[----:B------:R-:W-:Y:S01]  /*7c80*/  ISETP.LE.U32.AND P1, PT, R88, UR4, PT ;  /* 0x0000000458007c0c */ /* 0x000fe2000bf23070 */
[----:B------:R-:W-:Y:S01]  /*7c90*/  IMAD.MOV.U32 R88, RZ, RZ, R60 ;  /* 0x000000ffff587224 */ /* 0x000fe200078e003c */
[----:B------:R4:W-:Y:S01]  /*7ca0*/  MUFU.EX2 R111, R9 ;  /* 0x00000009006f7308 */ /* 0x0009e20000000800 */
[----:B------:R-:W-:Y:S01]  /*7cb0*/  IMAD.MOV.U32 R60, RZ, RZ, R35 ;  /* 0x000000ffff3c7224 */ /* 0x000fe200078e0023 */
[----:B------:R-:W-:Y:S01]  /*7cc0*/  LOP3.LUT R8, R2, 0xff, RZ, 0xc0, !PT ;  /* 0x000000ff02087812 */ /* 0x000fe200078ec0ff */
[----:B------:R-:W-:Y:S01]  /*7cd0*/  IMAD.MOV.U32 R98, RZ, RZ, R61 ;  /* 0x000000ffff627224 */ /* 0x000fe200078e003d */
[----:B------:R-:W-:Y:S01]  /*7ce0*/  PRMT R2, R55, 0x5410, R84 ;  /* 0x0000541037027816 */ /* 0x000fe20000000054 */
[----:B------:R-:W-:Y:S01]  /*7cf0*/  IMAD.MOV.U32 R61, RZ, RZ, R34 ;  /* 0x000000ffff3d7224 */ /* 0x000fe200078e0022 */
[----:B------:R-:W-:Y:S01]  /*7d00*/  PRMT R35, R32, 0x7771, RZ ;  /* 0x0000777120237816 */ /* 0x000fe200000000ff */
[----:B------:R-:W5:Y:S01]  /*7d10*/  MUFU.EX2 R188, R12 ;  /* 0x0000000c00bc7308 */ /* 0x000f620000000800 */
[C---:B------:R-:W-:Y:S01]  /*7d20*/  LOP3.LUT R10, R13.reuse, 0xffff, RZ, 0xc0, !PT ;  /* 0x0000ffff0d0a7812 */ /* 0x040fe200078ec0ff */
[----:B------:R-:W-:Y:S01]  /*7d30*/  IMAD.MOV.U32 R121, RZ, RZ, R98 ;  /* 0x000000ffff797224 */ /* 0x000fe200078e0062 */
[----:B-1----:R-:W-:Y:S01]  /*7d40*/  PRMT R11, R13, 0x7632, R11 ;  /* 0x000076320d0b7816 */ /* 0x002fe2000000000b */
[----:B------:R-:W-:Y:S01]  /*7d50*/  @!P6 HFMA2.BF16_V2 R200, -RZ.H0_H0, RZ.H0_H0, -R156.H0_H0 ;  /* 0x200000ffffc8e231 */ /* 0x000fe2000034099c */
[----:B------:R-:W-:Y:S01]  /*7d60*/  SHF.R.U32.HI R85, RZ, 0x8, R10 ;  /* 0x00000008ff557819 */ /* 0x000fe2000001160a */
[----:B------:R-:W-:Y:S01]  /*7d70*/  @!P3 HFMA2.BF16_V2 R190, -RZ.H0_H0, RZ.H0_H0, -R157.H0_H0 ;  /* 0x200000ffffbeb231 */ /* 0x000fe2000034099d */
[----:B----4-:R-:W-:Y:S01]  /*7d80*/  LOP3.LUT R9, R2, 0xff00ff, RZ, 0xc0, !PT ;  /* 0x00ff00ff02097812 */ /* 0x010fe200078ec0ff */
[----:B------:R-:W-:Y:S01]  /*7d90*/  @!P1 HFMA2.BF16_V2 R198, -RZ.H0_H0, RZ.H0_H0, -R161.H0_H0 ;  /* 0x200000ffffc69231 */ /* 0x000fe200003409a1 */
[----:B------:R-:W-:Y:S01]  /*7da0*/  PRMT R2, R8, 0x5410, R35 ;  /* 0x0000541008027816 */ /* 0x000fe20000000023 */
[----:B------:R-:W-:Y:S01]  /*7db0*/  @P4 HFMA2.BF16_V2 R206, -RZ.H0_H0, RZ.H0_H0, -R139.H0_H0 ;  /* 0x200000ffffce4231 */ /* 0x000fe2000034098b */
[----:B------:R-:W-:-:S02]  /*7dc0*/  LOP3.LUT R34, R11, 0xff, RZ, 0xc0, !PT ;  /* 0x000000ff0b227812 */ /* 0x000fc400078ec0ff */
[--C-:B------:R-:W-:Y:S02]  /*7dd0*/  HSET2.LE.AND R11, R9, R0.reuse, PT ;  /* 0x00000000090b7233 */ /* 0x100fe40003803000 */
[--C-:B------:R-:W-:Y:S02]  /*7de0*/  HSET2.LE.AND R8, R2, R0.reuse, PT ;  /* 0x0000000002087233 */ /* 0x100fe40003803000 */
[----:B------:R-:W-:Y:S02]  /*7df0*/  PRMT R2, R33, 0x5410, R85 ;  /* 0x0000541021027816 */ /* 0x000fe40000000055 */
[----:B------:R-:W-:Y:S02]  /*7e00*/  PRMT R9, R34, 0x5410, R53 ;  /* 0x0000541022097816 */ /* 0x000fe40000000035 */
[----:B--2---:R-:W-:Y:S02]  /*7e10*/  F2FP.BF16.F32.PACK_AB R10, R45, R82 ;  /* 0x000000522d0a723e */ /* 0x004fe400000010ff */
[----:B------:R-:W-:-:S02]  /*7e20*/  HSET2.LE.AND R2, R2, R0, PT ;  /* 0x0000000002027233 */ /* 0x000fc40003803000 */
[----:B------:R-:W-:Y:S02]  /*7e30*/  HSET2.LE.AND R0, R9, R0, PT ;  /* 0x0000000009007233 */ /* 0x000fe40003803000 */
[----:B---3--:R-:W-:Y:S02]  /*7e40*/  F2FP.BF16.F32.PACK_AB R9, R44, R62 ;  /* 0x0000003e2c09723e */ /* 0x008fe400000010ff */
[C---:B------:R-:W-:Y:S02]  /*7e50*/  PRMT R23, R10.reuse, 0x7610, R23 ;  /* 0x000076100a177816 */ /* 0x040fe40000000017 */
[----:B------:R-:W-:Y:S02]  /*7e60*/  PRMT R22, R10, 0x7632, R22 ;  /* 0x000076320a167816 */ /* 0x000fe40000000016 */
[C---:B------:R-:W-:Y:S02]  /*7e70*/  PRMT R21, R9.reuse, 0x7610, R21 ;  /* 0x0000761009157816 */ /* 0x040fe40000000015 */
[----:B------:R-:W-:-:S02]  /*7e80*/  PRMT R20, R9, 0x7632, R20 ;  /* 0x0000763209147816 */ /* 0x000fc40000000014 */
[----:B------:R-:W-:Y:S02]  /*7e90*/  PRMT R9, R23, 0x5410, R22 ;  /* 0x0000541017097816 */ /* 0x000fe40000000016 */
[----:B------:R-:W-:Y:S02]  /*7ea0*/  @!P6 PRMT R156, R200, 0x5410, RZ ;  /* 0x00005410c89ce816 */ /* 0x000fe400000000ff */
[----:B------:R-:W-:Y:S02]  /*7eb0*/  LOP3.LUT R96, R9, R2, RZ, 0xc0, !PT ;  /* 0x0000000209607212 */ /* 0x000fe400078ec0ff */
[----:B------:R-:W-:Y:S02]  /*7ec0*/  PRMT R2, R21, 0x5410, R20 ;  /* 0x0000541015027816 */ /* 0x000fe40000000014 */
[----:B------:R-:W-:Y:S02]  /*7ed0*/  @!P3 PRMT R157, R190, 0x5410, RZ ;  /* 0x00005410be9db816 */ /* 0x000fe400000000ff */
[----:B------:R-:W-:-:S02]  /*7ee0*/  LOP3.LUT R97, R2, R0, RZ, 0xc0, !PT ;  /* 0x0000000002617212 */ /* 0x000fc400078ec0ff */
[----:B-----5:R-:W-:Y:S02]  /*7ef0*/  F2FP.BF16.F32.PACK_AB R2, R188, R105 ;  /* 0x00000069bc02723e */ /* 0x020fe400000010ff */
[----:B------:R-:W-:Y:S02]  /*7f00*/  F2FP.BF16.F32.PACK_AB R0, R106, R111 ;  /* 0x0000006f6a00723e */ /* 0x000fe400000010ff */
[C---:B------:R-:W-:Y:S02]  /*7f10*/  PRMT R15, R2.reuse, 0x7610, R15 ;  /* 0x00007610020f7816 */ /* 0x040fe4000000000f */
[----:B------:R-:W-:Y:S01]  /*7f20*/  PRMT R14, R2, 0x7632, R14 ;  /* 0x00007632020e7816 */ /* 0x000fe2000000000e */
[----:B------:R-:W-:Y:S01]  /*7f30*/  IMAD.MOV.U32 R2, RZ, RZ, R46 ;  /* 0x000000ffff027224 */ /* 0x000fe200078e002e */
[C---:B------:R-:W-:Y:S01]  /*7f40*/  PRMT R13, R0.reuse, 0x7610, R13 ;  /* 0x00007610000d7816 */ /* 0x040fe2000000000d */
[----:B------:R-:W-:Y:S01]  /*7f50*/  IMAD.MOV.U32 R46, RZ, RZ, R119 ;  /* 0x000000ffff2e7224 */ /* 0x000fe200078e0077 */
[----:B------:R-:W-:-:S02]  /*7f60*/  PRMT R12, R0, 0x7632, R12 ;  /* 0x00007632000c7816 */ /* 0x000fc4000000000c */
[----:B------:R-:W-:Y:S02]  /*7f70*/  PRMT R0, R15, 0x5410, R14 ;  /* 0x000054100f007816 */ /* 0x000fe4000000000e */
[----:B------:R-:W-:Y:S02]  /*7f80*/  ISETP.GT.U32.AND P3, PT, R170, UR4, PT ;  /* 0x00000004aa007c0c */ /* 0x000fe4000bf64070 */
[----:B------:R-:W-:Y:S02]  /*7f90*/  LOP3.LUT R98, R0, R8, RZ, 0xc0, !PT ;  /* 0x0000000800627212 */ /* 0x000fe400078ec0ff */
[----:B------:R-:W-:Y:S02]  /*7fa0*/  PRMT R0, R13, 0x5410, R12 ;  /* 0x000054100d007816 */ /* 0x000fe4000000000c */
[----:B------:R-:W-:Y:S02]  /*7fb0*/  @!P1 PRMT R161, R198, 0x5410, RZ ;  /* 0x00005410c6a19816 */ /* 0x000fe400000000ff */
[----:B------:R-:W-:Y:S01]  /*7fc0*/  LOP3.LUT R99, R0, R11, RZ, 0xc0, !PT ;  /* 0x0000000b00637212 */ /* 0x000fe200078ec0ff */
[----:B------:R-:W-:Y:S01]  /*7fd0*/  IMAD.MOV.U32 R0, RZ, RZ, 0x20 ;  /* 0x00000020ff007424 */ /* 0x000fe200078e00ff */
[----:B------:R-:W1:Y:S01]  /*7fe0*/  LDSM.16.MT88.4 R8, [R128+0x4800] ;  /* 0x004800008008783b */ /* 0x000e620000004200 */
[----:B------:R-:W-:-:S02]  /*7ff0*/  ISETP.GT.U32.AND P1, PT, R171, UR4, PT ;  /* 0x00000004ab007c0c */ /* 0x000fc4000bf24070 */
[----:B------:R-:W-:Y:S01]  /*8000*/  @P3 HFMA2.BF16_V2 R203, -RZ.H0_H0, RZ.H0_H0, -R159.H0_H0 ;  /* 0x200000ffffcb3231 */ /* 0x000fe2000034099f */
[----:B------:R-:W-:Y:S02]  /*8010*/  SEL R0, R0, 0xffffffe0, !P0 ;  /* 0xffffffe000007807 */ /* 0x000fe40004000000 */
[----:B------:R-:W-:Y:S02]  /*8020*/  @P4 PRMT R139, R206, 0x5410, RZ ;  /* 0x00005410ce8b4816 */ /* 0x000fe400000000ff */
[----:B------:R-:W-:Y:S01]  /*8030*/  @P3 PRMT R159, R203, 0x5410, RZ ;  /* 0x00005410cb9f3816 */ /* 0x000fe200000000ff */
[----:B------:R-:W-:Y:S01]  /*8040*/  IMAD.IADD R0, R0, 0x1, R127 ;  /* 0x0000000100007824 */ /* 0x000fe200078e027f */
[----:B------:R-:W-:Y:S02]  /*8050*/  ISETP.LE.U32.AND P3, PT, R124, UR4, PT ;  /* 0x000000047c007c0c */ /* 0x000fe4000bf63070 */
[----:B------:R-:W-:Y:S02]  /*8060*/  ISETP.LE.U32.AND P4, PT, R90, UR4, PT ;  /* 0x000000045a007c0c */ /* 0x000fe4000bf83070 */
[----:B------:R-:W2:Y:S01]  /*8070*/  LDSM.16.MT88.4 R116, [R0+0xd800] ;  /* 0x00d800000074783b */ /* 0x000ea20000004200 */
[----:B------:R-:W-:-:S05]  /*8080*/  @P1 HFMA2.BF16_V2 R207, -RZ.H0_H0, RZ.H0_H0, -R138.H0_H0 ;  /* 0x200000ffffcf1231 */ /* 0x000fca000034098a */
[----:B------:R-:W-:-:S03]  /*8090*/  @P1 PRMT R138, R207, 0x5410, RZ ;  /* 0x00005410cf8a1816 */ /* 0x000fc600000000ff */
[----:B------:R-:W-:Y:S02]  /*80a0*/  @!P3 HFMA2.BF16_V2 R233, -RZ.H0_H0, RZ.H0_H0, -R94.H0_H0 ;  /* 0x200000ffffe9b231 */ /* 0x000fe4000034095e */
[----:B------:R-:W-:-:S03]  /*80b0*/  @!P4 HFMA2.BF16_V2 R244, -RZ.H0_H0, RZ.H0_H0, -R102.H0_H0 ;  /* 0x200000fffff4c231 */ /* 0x000fc60000340966 */
[----:B------:R-:W-:Y:S02]  /*80c0*/  @!P3 PRMT R94, R233, 0x5410, RZ ;  /* 0x00005410e95eb816 */ /* 0x000fe400000000ff */
[----:B------:R-:W-:Y:S02]  /*80d0*/  ISETP.LE.U32.AND P3, PT, R33, UR4, PT ;  /* 0x0000000421007c0c */ /* 0x000fe4000bf63070 */
[----:B------:R-:W-:Y:S02]  /*80e0*/  @!P4 PRMT R102, R244, 0x5410, RZ ;  /* 0x00005410f466c816 */ /* 0x000fe400000000ff */
[----:B------:R-:W-:Y:S01]  /*80f0*/  ISETP.GT.U32.AND P4, PT, R169, UR4, PT ;  /* 0x00000004a9007c0c */ /* 0x000fe2000bf84070 */
[----:B-1----:R-:W-:Y:S08]  /*8100*/  HMMA.16816.F32.BF16 R28, R4, R8, R28 ;  /* 0x00000008041c723c */ /* 0x002ff0000004181c */
[----:B------:R-:W-:-:S04]  /*8110*/  @!P3 HFMA2.BF16_V2 R249, -RZ.H0_H0, RZ.H0_H0, -R23.H0_H0 ;  /* 0x200000fffff9b231 */ /* 0x000fc80000340917 */
[----:B------:R-:W-:Y:S01]  /*8120*/  @P4 HFMA2.BF16_V2 R250, -RZ.H0_H0, RZ.H0_H0, -R93.H0_H0 ;  /* 0x200000fffffa4231 */ /* 0x000fe2000034095d */
[----:B------:R-:W-:Y:S01]  /*8130*/  HMMA.16816.F32.BF16 R24, R4, R10, R24 ;  /* 0x0000000a0418723c */ /* 0x000fe20000041818 */
[----:B------:R-:W1:Y:S01]  /*8140*/  LDSM.16.MT88.4 R4, [R0+0x11000] ;  /* 0x011000000004783b */ /* 0x000e620000004200 */
[----:B------:R-:W-:Y:S02]  /*8150*/  @!P3 PRMT R23, R249, 0x5410, RZ ;  /* 0x00005410f917b816 */ /* 0x000fe400000000ff */
[----:B------:R-:W-:Y:S02]  /*8160*/  ISETP.GT.U32.AND P3, PT, R55, UR4, PT ;  /* 0x0000000437007c0c */ /* 0x000fe4000bf64070 */
[----:B------:R-:W-:Y:S02]  /*8170*/  @P4 PRMT R93, R250, 0x5410, RZ ;  /* 0x00005410fa5d4816 */ /* 0x000fe400000000ff */
[----:B--2---:R-:W-:Y:S01]  /*8180*/  HMMA.16816.F32.BF16 R112, R96, R116, R112 ;  /* 0x000000746070723c */ /* 0x004fe20000041870 */
[----:B------:R-:W-:-:S07]  /*8190*/  ISETP.GT.U32.AND P4, PT, R35, UR4, PT ;  /* 0x0000000423007c0c */ /* 0x000fce000bf84070 */
[----:B------:R-:W-:Y:S01]  /*81a0*/  HMMA.16816.F32.BF16 R116, R96, R118, R68 ;  /* 0x000000766074723c */ /* 0x000fe20000041844 */
[----:B------:R-:W-:Y:S02]  /*81b0*/  IMAD.MOV.U32 R69, RZ, RZ, R46 ;  /* 0x000000ffff457224 */ /* 0x000fe400078e002e */
[----:B------:R-:W-:Y:S02]  /*81c0*/  IMAD.MOV.U32 R70, RZ, RZ, R44 ;  /* 0x000000ffff467224 */ /* 0x000fe400078e002c */
[----:B------:R-:W-:Y:S02]  /*81d0*/  IMAD.MOV.U32 R71, RZ, RZ, R47 ;  /* 0x000000ffff477224 */ /* 0x000fe400078e002f */
[----:B------:R-:W-:Y:S01]  /*81e0*/  IMAD.MOV.U32 R68, RZ, RZ, R121 ;  /* 0x000000ffff447224 */ /* 0x000fe200078e0079 */
[----:B-1----:R-:W-:Y:S01]  /*81f0*/  HMMA.16816.F32.BF16 R36, R16, R6, R40 ;  /* 0x000000061024723c */ /* 0x002fe20000041828 */
[----:B------:R-:W-:Y:S02]  /*8200*/  IMAD.MOV.U32 R43, RZ, RZ, R110 ;  /* 0x000000ffff2b7224 */ /* 0x000fe400078e006e */
[----:B------:R-:W-:-:S02]  /*8210*/  IMAD.MOV.U32 R42, RZ, RZ, R109 ;  /* 0x000000ffff2a7224 */ /* 0x000fc400078e006d */
[----:B------:R-:W-:Y:S02]  /*8220*/  IMAD.MOV.U32 R110, RZ, RZ, R51 ;  /* 0x000000ffff6e7224 */ /* 0x000fe400078e0033 */
[----:B------:R-:W-:Y:S01]  /*8230*/  IMAD.MOV.U32 R109, RZ, RZ, R48 ;  /* 0x000000ffff6d7224 */ /* 0x000fe200078e0030 */
[----:B------:R-:W-:Y:S01]  /*8240*/  HMMA.16816.F32.BF16 R76, R16, R4, R76 ;  /* 0x00000004104c723c */ /* 0x000fe2000004184c */
[----:B------:R-:W-:Y:S01]  /*8250*/  IMAD.MOV.U32 R40, RZ, RZ, R49 ;  /* 0x000000ffff287224 */ /* 0x000fe200078e0031 */
[----:B------:R-:W1:Y:S01]  /*8260*/  LDSM.16.MT88.4 R4, [R127+0xd000] ;  /* 0x00d000007f04783b */ /* 0x000e620000004200 */
[----:B------:R-:W-:-:S03]  /*8270*/  IMAD.MOV.U32 R41, RZ, RZ, R45 ;  /* 0x000000ffff297224 */ /* 0x000fc600078e002d */
[----:B------:R-:W2:Y:S02]  /*8280*/  LDSM.16.MT88.4 R48, [R0+0xf800] ;  /* 0x00f800000030783b */ /* 0x000ea40000004200 */
[----:B-1----:R-:W-:Y:S01]  /*8290*/  HMMA.16816.F32.BF16 R8, R16, R6, R228 ;  /* 0x000000061008723c */ /* 0x002fe200000418e4 */
[----:B------:R-:W-:Y:S02]  /*82a0*/  IMAD.MOV.U32 R229, RZ, RZ, R62 ;  /* 0x000000ffffe57224 */ /* 0x000fe400078e003e */
[----:B------:R-:W-:Y:S02]  /*82b0*/  IMAD.MOV.U32 R228, RZ, RZ, R69 ;  /* 0x000000ffffe47224 */ /* 0x000fe400078e0045 */
[----:B------:R-:W-:Y:S02]  /*82c0*/  IMAD.MOV.U32 R231, RZ, RZ, R70 ;  /* 0x000000ffffe77224 */ /* 0x000fe400078e0046 */
[----:B------:R-:W-:Y:S01]  /*82d0*/  IMAD.MOV.U32 R230, RZ, RZ, R82 ;  /* 0x000000ffffe67224 */ /* 0x000fe200078e0052 */
[----:B--2---:R-:W-:Y:S01]  /*82e0*/  HMMA.16816.F32.BF16 R44, R96, R48, R56 ;  /* 0x00000030602c723c */ /* 0x004fe20000041838 */
[----:B------:R-:W-:-:S02]  /*82f0*/  IMAD.MOV.U32 R57, RZ, RZ, R107 ;  /* 0x000000ffff397224 */ /* 0x000fc400078e006b */
[----:B------:R-:W-:Y:S02]  /*8300*/  IMAD.MOV.U32 R58, RZ, RZ, R106 ;  /* 0x000000ffff3a7224 */ /* 0x000fe400078e006a */
[----:B------:R-:W-:Y:S02]  /*8310*/  IMAD.MOV.U32 R59, RZ, RZ, R105 ;  /* 0x000000ffff3b7224 */ /* 0x000fe400078e0069 */
[----:B------:R-:W-:Y:S02]  /*8320*/  IMAD.MOV.U32 R49, RZ, RZ, R104 ;  /* 0x000000ffff317224 */ /* 0x000fe400078e0068 */
[----:B------:R-:W-:Y:S01]  /*8330*/  HMMA.16816.F32.BF16 R104, R16, R4, R240 ;  /* 0x000000041068723c */ /* 0x000fe200000418f0 */
[----:B------:R-:W1:Y:S01]  /*8340*/  LDSM.16.MT88.4 R4, [R52+0x1000] ;  /* 0x001000003404783b */ /* 0x000e620000004200 */
[----:B------:R-:W-:Y:S02]  /*8350*/  IMAD.MOV.U32 R56, RZ, RZ, R135 ;  /* 0x000000ffff387224 */ /* 0x000fe400078e0087 */
[----:B------:R-:W-:-:S02]  /*8360*/  IMAD.MOV.U32 R243, RZ, RZ, R58 ;  /* 0x000000fffff37224 */ /* 0x000fc400078e003a */
[----:B------:R-:W-:Y:S02]  /*8370*/  IMAD.MOV.U32 R242, RZ, RZ, R59 ;  /* 0x000000fffff27224 */ /* 0x000fe400078e003b */
[----:B------:R-:W-:Y:S02]  /*8380*/  IMAD.MOV.U32 R241, RZ, RZ, R111 ;  /* 0x000000fffff17224 */ /* 0x000fe400078e006f */
[----:B------:R-:W-:Y:S01]  /*8390*/  IMAD.MOV.U32 R240, RZ, RZ, R41 ;  /* 0x000000fffff07224 */ /* 0x000fe200078e0029 */
[----:B-1----:R-:W-:Y:S01]  /*83a0*/  HMMA.16816.F32.BF16 R120, R16, R4, R236 ;  /* 0x000000041078723c */ /* 0x002fe200000418ec */
[----:B------:R-:W-:Y:S02]  /*83b0*/  IMAD.MOV.U32 R238, RZ, RZ, R57 ;  /* 0x000000ffffee7224 */ /* 0x000fe400078e0039 */
[----:B------:R-:W-:Y:S02]  /*83c0*/  IMAD.MOV.U32 R239, RZ, RZ, R61 ;  /* 0x000000ffffef7224 */ /* 0x000fe400078e003d */
[----:B------:R-:W-:-:S02]  /*83d0*/  IMAD.MOV.U32 R237, RZ, RZ, R71 ;  /* 0x000000ffffed7224 */ /* 0x000fc400078e0047 */
[----:B------:R-:W-:Y:S01]  /*83e0*/  IMAD.MOV.U32 R236, RZ, RZ, R40 ;  /* 0x000000ffffec7224 */ /* 0x000fe200078e0028 */
[----:B------:R-:W-:Y:S01]  /*83f0*/  HMMA.16816.F32.BF16 R132, R16, R6, R224 ;  /* 0x000000061084723c */ /* 0x000fe200000418e0 */
[----:B------:R-:W1:Y:S01]  /*8400*/  LDSM.16.MT88.4 R4, [R128+0x1000] ;  /* 0x001000008004783b */ /* 0x000e620000004200 */
[----:B------:R-:W-:Y:S01]  /*8410*/  IMAD.MOV.U32 R225, RZ, RZ, R2 ;  /* 0x000000ffffe17224 */ /* 0x000fe200078e0002 */
[----:B------:R-:W-:Y:S01]  /*8420*/  PRMT R2, R54, 0x7770, RZ ;  /* 0x0000777036027816 */ /* 0x000fe200000000ff */
[----:B------:R-:W-:Y:S02]  /*8430*/  IMAD.MOV.U32 R227, RZ, RZ, R42 ;  /* 0x000000ffffe37224 */ /* 0x000fe400078e002a */
[----:B------:R-:W-:Y:S01]  /*8440*/  IMAD.MOV.U32 R226, RZ, RZ, R43 ;  /* 0x000000ffffe27224 */ /* 0x000fe200078e002b */
[----:B------:R-:W-:Y:S01]  /*8450*/  ISETP.LE.U32.AND P1, PT, R2, UR4, PT ;  /* 0x0000000402007c0c */ /* 0x000fe2000bf23070 */
[----:B------:R-:W-:Y:S01]  /*8460*/  LDSM.16.MT88.4 R40, [R127+0xf800] ;  /* 0x00f800007f28783b */ /* 0x000fe20000004200 */
[----:B------:R-:W-:Y:S01]  /*8470*/  USHF.L.U32 UR24, UR24, 0x3, URZ ;  /* 0x0000000318187899 */ /* 0x000fe200080006ff */
[----:B------:R-:W-:-:S10]  /*8480*/  IMAD.MOV.U32 R224, RZ, RZ, R88 ;  /* 0x000000ffffe07224 */ /* 0x000fd400078e0058 */
[----:B------:R-:W-:-:S05]  /*8490*/  @!P1 HFMA2.BF16_V2 R246, -RZ.H0_H0, RZ.H0_H0, -R92.H0_H0 ;  /* 0x200000fffff69231 */ /* 0x000fca000034095c */
[----:B------:R-:W-:Y:S02]  /*84a0*/  @!P1 PRMT R92, R246, 0x5410, RZ ;  /* 0x00005410f65c9816 */ /* 0x000fe400000000ff */
[----:B------:R-:W-:-:S13]  /*84b0*/  ISETP.LE.U32.AND P1, PT, R34, UR4, PT ;  /* 0x0000000422007c0c */ /* 0x000fda000bf23070 */
[----:B------:R-:W-:Y:S01]  /*84c0*/  @!P1 HFMA2.BF16_V2 R251, -RZ.H0_H0, RZ.H0_H0, -R21.H0_H0 ;  /* 0x200000fffffb9231 */ /* 0x000fe20000340915 */
[C---:B-1----:R-:W-:Y:S01]  /*84d0*/  HMMA.16816.F32.BF16 R172, R16.reuse, R4, R220 ;  /* 0x0000000410ac723c */ /* 0x042fe200000418dc */
[----:B------:R-:W-:Y:S02]  /*84e0*/  IMAD.MOV.U32 R221, RZ, RZ, R56 ;  /* 0x000000ffffdd7224 */ /* 0x000fe400078e0038 */
[----:B------:R-:W-:Y:S01]  /*84f0*/  IMAD.MOV.U32 R222, RZ, RZ, R68 ;  /* 0x000000ffffde7224 */ /* 0x000fe200078e0044 */
[----:B------:R-:W-:Y:S01]  /*8500*/  @!P1 PRMT R21, R251, 0x5410, RZ ;  /* 0x00005410fb159816 */ /* 0x000fe200000000ff */
[----:B------:R-:W-:Y:S01]  /*8510*/  IMAD.MOV.U32 R220, RZ, RZ, R83 ;  /* 0x000000ffffdc7224 */ /* 0x000fe200078e0053 */
[----:B------:R-:W-:Y:S01]  /*8520*/  ISETP.GT.U32.AND P1, PT, R84, UR4, PT ;  /* 0x0000000454007c0c */ /* 0x000fe2000bf24070 */
[----:B------:R-:W-:Y:S01]  /*8530*/  IMAD.MOV.U32 R223, RZ, RZ, R91 ;  /* 0x000000ffffdf7224 */ /* 0x000fe200078e005b */
[C---:B------:R-:W-:Y:S01]  /*8540*/  HMMA.16816.F32.BF16 R184, R16.reuse, R6, R184 ;  /* 0x0000000610b8723c */ /* 0x040fe200000418b8 */
[----:B------:R-:W1:Y:S07]  /*8550*/  LDSM.16.MT88.4 R4, [R127+0xf000] ;  /* 0x00f000007f04783b */ /* 0x000e6e0000004200 */
[----:B-1----:R-:W-:Y:S01]  /*8560*/  HMMA.16816.F32.BF16 R56, R16, R4, R216 ;  /* 0x000000041038723c */ /* 0x002fe200000418d8 */
[----:B------:R-:W-:-:S02]  /*8570*/  IMAD.MOV.U32 R216, RZ, RZ, R60 ;  /* 0x000000ffffd87224 */ /* 0x000fc400078e003c */
[----:B------:R-:W-:Y:S02]  /*8580*/  IMAD.MOV.U32 R218, RZ, RZ, R63 ;  /* 0x000000ffffda7224 */ /* 0x000fe400078e003f */
[----:B------:R-:W-:Y:S02]  /*8590*/  IMAD.MOV.U32 R217, RZ, RZ, R49 ;  /* 0x000000ffffd97224 */ /* 0x000fe400078e0031 */
[----:B------:R-:W-:Y:S01]  /*85a0*/  IMAD.MOV.U32 R219, RZ, RZ, R89 ;  /* 0x000000ffffdb7224 */ /* 0x000fe200078e0059 */
[----:B------:R-:W-:Y:S01]  /*85b0*/  HMMA.16816.F32.BF16 R60, R16, R6, R212 ;  /* 0x00000006103c723c */ /* 0x000fe200000418d4 */
[----:B------:R-:W1:Y:S01]  /*85c0*/  LDSM.16.MT88.4 R4, [R52+0x3000] ;  /* 0x003000003404783b */ /* 0x000e620000004200 */
[----:B------:R-:W-:Y:S02]  /*85d0*/  IMAD.MOV.U32 R212, RZ, RZ, R81 ;  /* 0x000000ffffd47224 */ /* 0x000fe400078e0051 */
[----:B------:R-:W-:Y:S01]  /*85e0*/  IMAD.MOV.U32 R215, RZ, RZ, R108 ;  /* 0x000000ffffd77224 */ /* 0x000fe200078e006c */
[----:B------:R-:W-:Y:S01]  /*85f0*/  LDSM.16.MT88.4 R88, [R52+0x5800] ;  /* 0x005800003458783b */ /* 0x000fe20000004200 */
[----:B------:R-:W-:-:S02]  /*8600*/  IMAD.MOV.U32 R213, RZ, RZ, R110 ;  /* 0x000000ffffd57224 */ /* 0x000fc400078e006e */
[----:B------:R-:W-:Y:S01]  /*8610*/  IMAD.MOV.U32 R214, RZ, RZ, R109 ;  /* 0x000000ffffd67224 */ /* 0x000fe200078e006d */
[----:B------:R-:W-:Y:S01]  /*8620*/  HMMA.16816.F32.BF16 R48, R96, R50, R72 ;  /* 0x000000326030723c */ /* 0x000fe20000041848 */
[----:B------:R-:W2:Y:S02]  /*8630*/  LDSM.16.MT88.4 R108, [R127+0xd800] ;  /* 0x00d800007f6c783b */ /* 0x000ea40000004200 */
[----:B------:R-:W-:Y:S02]  /*8640*/  FADD.FTZ R2, R214, R213 ;  /* 0x000000d5d6027221 */ /* 0x000fe40000010000 */
[----:B------:R-:W-:Y:S02]  /*8650*/  LDSM.16.MT88.4 R72, [R127+0x11800] ;  /* 0x011800007f48783b */ /* 0x000fe40000004200 */
[----:B------:R-:W-:Y:S01]  /*8660*/  FADD.FTZ R2, R216, R2 ;  /* 0x00000002d8027221 */ /* 0x000fe20000010000 */
[C---:B-1----:R-:W-:Y:S08]  /*8670*/  HMMA.16816.F32.BF16 R140, R16.reuse, R4, R140 ;  /* 0x00000004108c723c */ /* 0x042ff0000004188c */
[----:B------:R-:W-:Y:S01]  /*8680*/  HMMA.16816.F32.BF16 R144, R16, R6, R144 ;  /* 0x000000061090723c */ /* 0x000fe20000041890 */
[----:B------:R-:W1:Y:S07]  /*8690*/  LDSM.16.MT88.4 R4, [R128+0x3000] ;  /* 0x003000008004783b */ /* 0x000e6e0000004200 */
[C---:B--2---:R-:W-:Y:S08]  /*86a0*/  HMMA.16816.F32.BF16 R104, R96.reuse, R108, R104 ;  /* 0x0000006c6068723c */ /* 0x044ff00000041868 */
[----:B------:R-:W-:Y:S08]  /*86b0*/  HMMA.16816.F32.BF16 R108, R96, R110, R8 ;  /* 0x0000006e606c723c */ /* 0x000ff00000041808 */
[C---:B-1----:R-:W-:Y:S08]  /*86c0*/  HMMA.16816.F32.BF16 R176, R16.reuse, R4, R176 ;  /* 0x0000000410b0723c */ /* 0x042ff000000418b0 */
[C---:B------:R-:W-:Y:S01]  /*86d0*/  HMMA.16816.F32.BF16 R180, R16.reuse, R6, R180 ;  /* 0x0000000610b4723c */ /* 0x040fe200000418b4 */
[----:B------:R-:W1:Y:S07]  /*86e0*/  LDSM.16.MT88.4 R4, [R127+0x11000] ;  /* 0x011000007f04783b */ /* 0x000e6e0000004200 */
[----:B-1----:R-:W-:Y:S01]  /*86f0*/  HMMA.16816.F32.BF16 R68, R16, R4, R208 ;  /* 0x000000041044723c */ /* 0x002fe200000418d0 */
[----:B------:R-:W-:-:S02]  /*8700*/  IMAD.MOV.U32 R211, RZ, RZ, R80 ;  /* 0x000000ffffd37224 */ /* 0x000fc400078e0050 */
[----:B------:R1:W2:Y:S05]  /*8710*/  LDSM.16.MT88.4 R80, [R0+0x11800] ;  /* 0x011800000050783b */ /* 0x0002aa0000004200 */
[----:B------:R-:W-:Y:S01]  /*8720*/  HMMA.16816.F32.BF16 R64, R16, R6, R64 ;  /* 0x000000061040723c */ /* 0x000fe20000041840 */
[----:B------:R-:W3:Y:S01]  /*8730*/  LDSM.16.MT88.4 R4, [R52+0x5000] ;  /* 0x005000003404783b */ /* 0x000ee20000004200 */
[----:B------:R-:W-:-:S10]  /*8740*/  FADD.FTZ R2, R218, R2 ;  /* 0x00000002da027221 */ /* 0x000fd40000010000 */
[C---:B------:R-:W-:Y:S01]  /*8750*/  HMMA.16816.F32.BF16 R68, R96.reuse, R72, R68 ;  /* 0x000000486044723c */ /* 0x040fe20000041844 */
[----:B-1----:R-:W-:Y:S02]  /*8760*/  LOP3.LUT R0, R125, 0xffff, RZ, 0xc0, !PT ;  /* 0x0000ffff7d007812 */ /* 0x002fe400078ec0ff */
[----:B------:R-:W1:Y:S05]  /*8770*/  LDSM.16.MT88.4 R124, [R52+0x1800] ;  /* 0x00180000347c783b */ /* 0x000e6a0000004200 */
[----:B--2---:R-:W-:Y:S01]  /*8780*/  HMMA.16816.F32.BF16 R76, R96, R80, R76 ;  /* 0x00000050604c723c */ /* 0x004fe2000004184c */
[----:B------:R-:W-:Y:S02]  /*8790*/  ISETP.LE.U32.AND P6, PT, R0, UR4, PT ;  /* 0x0000000400007c0c */ /* 0x000fe4000bfc3070 */
[----:B------:R-:W-:-:S04]  /*87a0*/  PRMT R0, R32, 0x7770, RZ ;  /* 0x0000777020007816 */ /* 0x000fc800000000ff */
[----:B------:R-:W-:Y:S01]  /*87b0*/  ISETP.LE.U32.AND P5, PT, R0, UR4, PT ;  /* 0x0000000400007c0c */ /* 0x000fe2000bfa3070 */
[----:B---3--:R-:W-:Y:S01]  /*87c0*/  HMMA.16816.F32.BF16 R148, R16, R4, R148 ;  /* 0x000000041094723c */ /* 0x008fe20000041894 */
[----:B------:R-:W-:-:S04]  /*87d0*/  FADD.FTZ R0, R212, R211 ;  /* 0x000000d3d4007221 */ /* 0x000fc80000010000 */
[----:B------:R-:W-:Y:S01]  /*87e0*/  FADD.FTZ R0, R215, R0 ;  /* 0x00000000d7007221 */ /* 0x000fe20000010000 */
[----:B------:R-:W-:Y:S02]  /*87f0*/  @!P6 HFMA2.BF16_V2 R245, -RZ.H0_H0, RZ.H0_H0, -R136.H0_H0 ;  /* 0x200000fffff5e231 */ /* 0x000fe40000340988 */
[----:B------:R-:W-:Y:S01]  /*8800*/  HMMA.16816.F32.BF16 R152, R16, R6, R152 ;  /* 0x000000061098723c */ /* 0x000fe20000041898 */
[----:B------:R-:W2:Y:S02]  /*8810*/  LDSM.16.MT88.4 R4, [R128+0x5000] ;  /* 0x005000008004783b */ /* 0x000ea40000004200 */
[----:B------:R-:W-:Y:S02]  /*8820*/  @!P6 PRMT R136, R245, 0x5410, RZ ;  /* 0x00005410f588e816 */ /* 0x000fe400000000ff */
[----:B------:R-:W-:Y:S01]  /*8830*/  ISETP.GT.U32.AND P6, PT, R168, UR4, PT ;  /* 0x00000004a8007c0c */ /* 0x000fe2000bfc4070 */
[----:B------:R-:W-:Y:S02]  /*8840*/  FADD.FTZ R2, R220, R2 ;  /* 0x00000002dc027221 */ /* 0x000fe40000010000 */
[C---:B------:R-:W-:Y:S08]  /*8850*/  HMMA.16816.F32.BF16 R80, R96.reuse, R82, R36 ;  /* 0x000000526050723c */ /* 0x040ff00000041824 */
[----:B-1----:R-:W-:Y:S02]  /*8860*/  HMMA.16816.F32.BF16 R120, R96, R124, R120 ;  /* 0x0000007c6078723c */ /* 0x002fe40000041878 */
[----:B------:R-:W-:-:S05]  /*8870*/  @P6 HFMA2.BF16_V2 R247, -RZ.H0_H0, RZ.H0_H0, -R95.H0_H0 ;  /* 0x200000fffff76231 */ /* 0x000fca000034095f */
[----:B------:R-:W-:Y:S01]  /*8880*/  @P6 PRMT R95, R247, 0x5410, RZ ;  /* 0x00005410f75f6816 */ /* 0x000fe200000000ff */
[----:B------:R-:W-:Y:S01]  /*8890*/  HMMA.16816.F32.BF16 R72, R96, R74, R64 ;  /* 0x0000004a6048723c */ /* 0x000fe20000041840 */
[----:B------:R-:W-:-:S07]  /*88a0*/  ISETP.LE.U32.AND P6, PT, R53, UR4, PT ;  /* 0x0000000435007c0c */ /* 0x000fce000bfc3070 */
[C---:B--2---:R-:W-:Y:S06]  /*88b0*/  HMMA.16816.F32.BF16 R28, R16.reuse, R4, R28 ;  /* 0x00000004101c723c */ /* 0x044fec000004181c */
[----:B------:R-:W-:Y:S02]  /*88c0*/  @!P6 HFMA2.BF16_V2 R252, -RZ.H0_H0, RZ.H0_H0, -R20.H0_H0 ;  /* 0x200000fffffce231 */ /* 0x000fe40000340914 */
[----:B------:R-:W-:Y:S01]  /*88d0*/  FADD.FTZ R4, R217, R0 ;  /* 0x00000000d9047221 */ /* 0x000fe20000010000 */
[----:B------:R-:W-:Y:S01]  /*88e0*/  HMMA.16816.F32.BF16 R24, R16, R6, R24 ;  /* 0x000000061018723c */ /* 0x000fe20000041818 */
[----:B------:R1:W2:Y:S04]  /*88f0*/  LDL.LU.S16 R17, [R1+0x4] ;  /* 0x0000040001117983 */ /* 0x0002a80000300600 */
[----:B------:R1:W3:Y:S01]  /*8900*/  LDL.LU.S16 R16, [R1] ;  /* 0x0000000001107983 */ /* 0x0002e20000300600 */
[----:B------:R-:W-:Y:S01]  /*8910*/  LOP3.LUT R0, R85, 0xffff, RZ, 0xc0, !PT ;  /* 0x0000ffff55007812 */ /* 0x000fe200078ec0ff */
[----:B------:R-:W-:Y:S01]  /*8920*/  FADD.FTZ R2, R236, R2 ;  /* 0x00000002ec027221 */ /* 0x000fe20000010000 */
[----:B------:R-:W-:Y:S01]  /*8930*/  HMMA.16816.F32.BF16 R36, R96, R40, R56 ;  /* 0x000000286024723c */ /* 0x000fe20000041838 */
[----:B------:R1:W4:Y:S01]  /*8940*/  LDL.LU.S16 R10, [R1+0xc] ;  /* 0x00000c00010a7983 */ /* 0x0003220000300600 */
[----:B------:R-:W-:-:S03]  /*8950*/  @!P6 PRMT R20, R252, 0x5410, RZ ;  /* 0x00005410fc14e816 */ /* 0x000fc600000000ff */
[----:B------:R1:W5:Y:S01]  /*8960*/  LDL.LU.S16 R9, [R1+0x8] ;  /* 0x0000080001097983 */ /* 0x0003620000300600 */
[----:B------:R-:W-:Y:S01]  /*8970*/  ISETP.LE.U32.AND P6, PT, R0, UR4, PT ;  /* 0x0000000400007c0c */ /* 0x000fe2000bfc3070 */
[----:B------:R-:W-:Y:S01]  /*8980*/  FADD.FTZ R0, R219, R4 ;  /* 0x00000004db007221 */ /* 0x000fe20000010000 */
[----:B------:R-:W-:Y:S01]  /*8990*/  FADD.FTZ R2, R222, R2 ;  /* 0x00000002de027221 */ /* 0x000fe20000010000 */
[----:B------:R1:W3:Y:S01]  /*89a0*/  LDL.LU.S16 R4, [R1+0x10] ;  /* 0x0000100001047983 */ /* 0x0002e20000300600 */
[C---:B------:R-:W-:Y:S03]  /*89b0*/  HMMA.16816.F32.BF16 R124, R96.reuse, R126, R132 ;  /* 0x0000007e607c723c */ /* 0x040fe60000041884 */
[----:B------:R-:W1:Y:S04]  /*89c0*/  LDSM.16.MT88.4 R56, [R52+0x3800] ;  /* 0x003800003438783b */ /* 0x000e680000004200 */
[----:B------:R-:W-:Y:S04]  /*89d0*/  LDSM.16.MT88.4 R132, [R128+0x1800] ;  /* 0x001800008084783b */ /* 0x000fe80000004200 */
[----:B------:R-:W1:Y:S01]  /*89e0*/  LDSM.16.MT88.4 R64, [R128+0x3800] ;  /* 0x003800008040783b */ /* 0x000e620000004200 */
[----:B------:R-:W-:Y:S01]  /*89f0*/  IMAD.MOV.U32 R236, RZ, RZ, R86 ;  /* 0x000000ffffec7224 */ /* 0x000fe200078e0056 */
[C---:B------:R-:W-:Y:S02]  /*8a00*/  HMMA.16816.F32.BF16 R40, R96.reuse, R42, R60 ;  /* 0x0000002a6028723c */ /* 0x040fe4000004183c */
[----:B------:R-:W-:Y:S04]  /*8a10*/  STG.E.U16 desc[UR26][R194.64], R129 ;  /* 0x00000081c2007986 */ /* 0x000fe8000c10151a */
[----:B------:R-:W-:Y:S01]  /*8a20*/  STG.E.U16 desc[UR26][R194.64+0x2], R130 ;  /* 0x00000282c2007986 */ /* 0x000fe2000c10151a */
[----:B------:R-:W-:Y:S01]  /*8a30*/  UISETP.GT.U32.AND UP0, UPT, UR25, UR20, UPT ;  /* 0x000000141900728c */ /* 0x000fe2000bf04070 */
[C---:B-1----:R-:W-:Y:S08]  /*8a40*/  HMMA.16816.F32.BF16 R52, R96.reuse, R56, R140 ;  /* 0x000000386034723c */ /* 0x042ff0000004188c */
[C---:B------:R-:W-:Y:S08]  /*8a50*/  HMMA.16816.F32.BF16 R60, R96.reuse, R64, R176 ;  /* 0x00000040603c723c */ /* 0x040ff000000418b0 */
[C---:B------:R-:W-:Y:S08]  /*8a60*/  HMMA.16816.F32.BF16 R56, R96.reuse, R58, R144 ;  /* 0x0000003a6038723c */ /* 0x040ff00000041890 */
[----:B------:R-:W-:Y:S01]  /*8a70*/  HMMA.16816.F32.BF16 R64, R96, R66, R180 ;  /* 0x000000426040723c */ /* 0x000fe200000418b4 */
[----:B----4-:R-:W-:-:S02]  /*8a80*/  @P3 HFMA2.BF16_V2 R10, -RZ.H0_H0, RZ.H0_H0, -R13.H0_H0 ;  /* 0x200000ffff0a3231 */ /* 0x010fc4000034090d */
[----:B-----5:R-:W-:-:S03]  /*8a90*/  @P1 HFMA2.BF16_V2 R9, -RZ.H0_H0, RZ.H0_H0, -R12.H0_H0 ;  /* 0x200000ffff091231 */ /* 0x020fc6000034090c */
[----:B------:R-:W-:Y:S01]  /*8aa0*/  PRMT R6, R10, 0x7610, R6 ;  /* 0x000076100a067816 */ /* 0x000fe20000000006 */
[----:B--2---:R-:W-:Y:S02]  /*8ab0*/  @!P5 HFMA2.BF16_V2 R17, -RZ.H0_H0, RZ.H0_H0, -R15.H0_H0 ;  /* 0x200000ffff11d231 */ /* 0x004fe4000034090f */
[----:B---3--:R-:W-:Y:S01]  /*8ac0*/  @P4 HFMA2.BF16_V2 R16, -RZ.H0_H0, RZ.H0_H0, -R14.H0_H0 ;  /* 0x200000ffff104231 */ /* 0x008fe2000034090e */
[----:B------:R-:W-:Y:S01]  /*8ad0*/  @P3 PRMT R13, R6, 0x5410, RZ ;  /* 0x00005410060d3816 */ /* 0x000fe200000000ff */
[----:B------:R-:W-:Y:S01]  /*8ae0*/  @!P6 HFMA2.BF16_V2 R4, -RZ.H0_H0, RZ.H0_H0, -R22.H0_H0 ;  /* 0x200000ffff04e231 */ /* 0x000fe20000340916 */
[----:B------:R-:W-:Y:S01]  /*8af0*/  PRMT R5, R9, 0x7610, R5 ;  /* 0x0000761009057816 */ /* 0x000fe20000000005 */
[----:B------:R-:W-:Y:S01]  /*8b00*/  FADD.FTZ R6, R223, R0 ;  /* 0x00000000df067221 */ /* 0x000fe20000010000 */
[----:B------:R-:W-:Y:S01]  /*8b10*/  IMAD.U32 R0, RZ, RZ, UR24 ;  /* 0x00000018ff007e24 */ /* 0x000fe2000f8e00ff */
[----:B------:R-:W-:Y:S02]  /*8b20*/  PRMT R11, R17, 0x7610, R11 ;  /* 0x00007610110b7816 */ /* 0x000fe4000000000b */
[----:B------:R-:W-:-:S02]  /*8b30*/  PRMT R8, R16, 0x7610, R8 ;  /* 0x0000761010087816 */ /* 0x000fc40000000008 */
[----:B------:R-:W-:Y:S02]  /*8b40*/  @P1 PRMT R12, R5, 0x5410, RZ ;  /* 0x00005410050c1816 */ /* 0x000fe400000000ff */
[----:B------:R-:W-:Y:S01]  /*8b50*/  PRMT R7, R4, 0x7610, R7 ;  /* 0x0000761004077816 */ /* 0x000fe20000000007 */
[----:B------:R-:W-:-:S04]  /*8b60*/  IMAD.WIDE R4, R0, 0x2, R194 ;  /* 0x0000000200047825 */ /* 0x000fc800078e02c2 */
[----:B------:R-:W-:Y:S01]  /*8b70*/  FADD.FTZ R0, R221, R6 ;  /* 0x00000006dd007221 */ /* 0x000fe20000010000 */
[----:B------:R-:W-:Y:S02]  /*8b80*/  IMAD.MOV.U32 R223, RZ, RZ, R224 ;  /* 0x000000ffffdf7224 */ /* 0x000fe400078e00e0 */
[----:B------:R-:W-:Y:S01]  /*8b90*/  IMAD.MOV.U32 R224, RZ, RZ, R225 ;  /* 0x000000ffffe07224 */ /* 0x000fe200078e00e1 */
[----:B------:R-:W-:Y:S01]  /*8ba0*/  @!P5 PRMT R15, R11, 0x5410, RZ ;  /* 0x000054100b0fd816 */ /* 0x000fe200000000ff */
[----:B------:R-:W-:Y:S01]  /*8bb0*/  IMAD.MOV.U32 R225, RZ, RZ, R227 ;  /* 0x000000ffffe17224 */ /* 0x000fe200078e00e3 */
[----:B------:R-:W-:Y:S01]  /*8bc0*/  @P4 PRMT R14, R8, 0x5410, RZ ;  /* 0x00005410080e4816 */ /* 0x000fe200000000ff */
[----:B------:R-:W-:Y:S01]  /*8bd0*/  FADD.FTZ R0, R223, R0 ;  /* 0x00000000df007221 */ /* 0x000fe20000010000 */
[----:B------:R-:W1:Y:S01]  /*8be0*/  LDSM.16.MT88.4 R8, [R128+0x5800] ;  /* 0x005800008008783b */ /* 0x000e620000004200 */
[----:B------:R-:W-:Y:S01]  /*8bf0*/  FADD.FTZ R2, R224, R2 ;  /* 0x00000002e0027221 */ /* 0x000fe20000010000 */
[----:B------:R-:W-:-:S02]  /*8c00*/  IMAD.MOV.U32 R227, RZ, RZ, R87 ;  /* 0x000000ffffe37224 */ /* 0x000fc400078e0057 */
[----:B------:R-:W-:Y:S01]  /*8c10*/  FADD.FTZ R0, R225, R0 ;  /* 0x00000000e1007221 */ /* 0x000fe20000010000 */
[----:B------:R-:W-:-:S03]  /*8c20*/  FADD.FTZ R2, R226, R2 ;  /* 0x00000002e2027221 */ /* 0x000fc60000010000 */
[----:B------:R-:W-:Y:S01]  /*8c30*/  FADD.FTZ R0, R227, R0 ;  /* 0x00000000e3007221 */ /* 0x000fe20000010000 */
[----:B------:R-:W-:-:S03]  /*8c40*/  FADD.FTZ R2, R236, R2 ;  /* 0x00000002ec027221 */ /* 0x000fc60000010000 */
[----:B------:R-:W-:Y:S01]  /*8c50*/  FADD.FTZ R0, R237, R0 ;  /* 0x00000000ed007221 */ /* 0x000fe20000010000 */
[----:B------:R-:W-:Y:S01]  /*8c60*/  FADD.FTZ R2, R238, R2 ;  /* 0x00000002ee027221 */ /* 0x000fe20000010000 */
[----:B------:R-:W-:Y:S02]  /*8c70*/  STG.E.U16 desc[UR26][R4.64], R131 ;  /* 0x0000008304007986 */ /* 0x000fe4000c10151a */
[----:B------:R-:W-:Y:S02]  /*8c80*/  FADD.FTZ R0, R239, R0 ;  /* 0x00000000ef007221 */ /* 0x000fe40000010000 */
[----:B------:R-:W-:Y:S01]  /*8c90*/  STG.E.U16 desc[UR26][R4.64+0x2], R163 ;  /* 0x000002a304007986 */ /* 0x000fe2000c10151a */
[----:B------:R-:W-:-:S03]  /*8ca0*/  FADD.FTZ R2, R228, R2 ;  /* 0x00000002e4027221 */ /* 0x000fc60000010000 */
[----:B------:R-:W-:Y:S04]  /*8cb0*/  STG.E.U16 desc[UR26][R194.64+0x10], R165 ;  /* 0x000010a5c2007986 */ /* 0x000fe8000c10151a */
[----:B------:R-:W-:Y:S01]  /*8cc0*/  STG.E.U16 desc[UR26][R194.64+0x12], R162 ;  /* 0x000012a2c2007986 */ /* 0x000fe2000c10151a */
[----:B------:R-:W-:-:S03]  /*8cd0*/  FADD.FTZ R0, R229, R0 ;  /* 0x00000000e5007221 */ /* 0x000fc60000010000 */
[----:B------:R-:W-:Y:S04]  /*8ce0*/  STG.E.U16 desc[UR26][R4.64+0x10], R166 ;  /* 0x000010a604007986 */ /* 0x000fe8000c10151a */
[----:B------:R-:W-:Y:S01]  /*8cf0*/  STG.E.U16 desc[UR26][R4.64+0x12], R164 ;  /* 0x000012a404007986 */ /* 0x000fe2000c10151a */
[----:B------:R-:W-:-:S03]  /*8d00*/  @!P6 PRMT R22, R7, 0x5410, RZ ;  /* 0x000054100716e816 */ /* 0x000fc600000000ff */
[----:B------:R-:W-:Y:S01]  /*8d10*/  STG.E.U16 desc[UR26][R194.64+0x20], R158 ;  /* 0x0000209ec2007986 */ /* 0x000fe2000c10151a */
[----:B------:R-:W-:-:S03]  /*8d20*/  FADD.FTZ R2, R230, R2 ;  /* 0x00000002e6027221 */ /* 0x000fc60000010000 */
        /* <DEDUP_REMOVED lines=14> */
[----:B------:R2:W-:Y:S01]  /*8e10*/  STG.E.U16 desc[UR26][R194.64+0x52], R103 ;  /* 0x00005267c2007986 */ /* 0x0005e2000c10151a */
        /* <DEDUP_REMOVED lines=10> */
[----:B--2---:R-:W-:-:S03]  /*8ec0*/  FADD.FTZ R103, R243, R0 ;  /* 0x00000000f3677221 */ /* 0x004fc60000010000 */
[----:B------:R-:W-:Y:S04]  /*8ed0*/  STG.E.U16 desc[UR26][R4.64+0x70], R13 ;  /* 0x0000700d04007986 */ /* 0x000fe8000c10151a */
[----:B------:R2:W-:Y:S01]  /*8ee0*/  STG.E.U16 desc[UR26][R4.64+0x72], R12 ;  /* 0x0000720c04007986 */ /* 0x0005e2000c10151a */
[----:B------:R-:W-:Y:S01]  /*8ef0*/  FADD.FTZ R188, R188, R2 ;  /* 0x00000002bcbc7221 */ /* 0x000fe20000010000 */
[C---:B------:R-:W-:Y:S08]  /*8f00*/  HMMA.16816.F32.BF16 R84, R96.reuse, R88, R148 ;  /* 0x000000586054723c */ /* 0x040ff00000041894 */
[----:B------:R-:W-:Y:S01]  /*8f10*/  HMMA.16816.F32.BF16 R128, R96, R132, R172 ;  /* 0x000000846080723c */ /* 0x000fe200000418ac */
[----:B--2---:R-:W-:-:S04]  /*8f20*/  IADD3 R4, P1, PT, R194, -0x80, RZ ;  /* 0xffffff80c2047810 */ /* 0x004fc80007f3e0ff */
[----:B------:R-:W-:Y:S01]  /*8f30*/  IADD3.X R0, PT, PT, R195, -0x1, RZ, P1, !PT ;  /* 0xffffffffc3007810 */ /* 0x000fe20000ffe4ff */
[----:B------:R2:W-:Y:S02]  /*8f40*/  STL [R1+0x4c], R4 ;  /* 0x00004c0401007387 */ /* 0x0005e40000100800 */
[C---:B------:R-:W-:Y:S02]  /*8f50*/  HMMA.16816.F32.BF16 R88, R96.reuse, R90, R152 ;  /* 0x0000005a6058723c */ /* 0x040fe40000041898 */
[----:B------:R2:W-:Y:S04]  /*8f60*/  STL [R1+0x68], R103 ;  /* 0x0000686701007387 */ /* 0x0005e80000100800 */
[----:B------:R2:W-:Y:S02]  /*8f70*/  STL [R1+0x64], R188 ;  /* 0x000064bc01007387 */ /* 0x0005e40000100800 */
[C---:B------:R-:W-:Y:S02]  /*8f80*/  HMMA.16816.F32.BF16 R132, R96.reuse, R134, R184 ;  /* 0x000000866084723c */ /* 0x040fe400000418b8 */
[----:B------:R2:W-:Y:S06]  /*8f90*/  STL [R1+0x48], R0 ;  /* 0x0000480001007387 */ /* 0x0005ec0000100800 */
[C---:B-1----:R-:W-:Y:S08]  /*8fa0*/  HMMA.16816.F32.BF16 R92, R96.reuse, R8, R28 ;  /* 0x00000008605c723c */ /* 0x042ff0000004181c */
[----:B------:R-:W-:Y:S01]  /*8fb0*/  HMMA.16816.F32.BF16 R96, R96, R10, R24 ;  /* 0x0000000a6060723c */ /* 0x000fe20000041818 */
[----:B------:R-:W-:-:S04]  /*8fc0*/  NOP ;  /* 0x0000000000007918 */ /* 0x000fc80000000000 */
[----:B------:R-:W-:-:S15]  /*8fd0*/  BRA.U !UP0, `(.L_x_1700) ;  /* 0x0000006508107547 */ /* 0x000fde000b800000 */
[----:B------:R-:W3:Y:S04]  /*8fe0*/  LDL R231, [R1+0x90] ;  /* 0x0000900001e77983 */ /* 0x000ee80000100800 */
[----:B------:R-:W4:Y:S04]  /*8ff0*/  LDL R241, [R1+0x5c] ;  /* 0x00005c0001f17983 */ /* 0x000f280000100800 */
[----:B------:R-:W5:Y:S04]  /*9000*/  LDL R243, [R1+0x58] ;  /* 0x0000580001f37983 */ /* 0x000f680000100800 */
[----:B------:R-:W5:Y:S04]  /*9010*/  LDL R240, [R1+0x6c] ;  /* 0x00006c0001f07983 */ /* 0x000f680000100800 */
[----:B------:R-:W5:Y:S01]  /*9020*/  LDL R242, [R1+0x70] ;  /* 0x0000700001f27983 */ /* 0x000f620000100800 */
[----:B------:R-:W-:Y:S01]  /*9030*/  UIADD3 UR15, UPT, UPT, UR23, -0x2, URZ ;  /* 0xfffffffe170f7890 */ /* 0x000fe2000fffe0ff */
[C---:B------:R-:W-:Y:S01]  /*9040*/  IMAD.SHL.U32 R192, R193.reuse, 0x20, RZ ;  /* 0x00000020c1c07824 */ /* 0x040fe200078e00ff */
[----:B------:R-:W-:Y:S01]  /*9050*/  USHF.L.U32 UR24, UR8, 0x4, URZ ;  /* 0x0000000408187899 */ /* 0x000fe200080006ff */
[----:B------:R-:W-:Y:S01]  /*9060*/  IMAD.SHL.U32 R230, R193, 0x40, RZ ;  /* 0x00000040c1e67824 */ /* 0x000fe200078e00ff */
[----:B------:R-:W-:-:S02]  /*9070*/  UIMAD.WIDE.U32 UR28, UR15, UR8, URZ ;  /* 0x000000080f1c72a5 */ /* 0x000fc4000f8e00ff */
[----:B------:R-:W-:Y:S01]  /*9080*/  USHF.L.U64.HI UR19, UR8, 0x4, UR9 ;  /* 0x0000000408137899 */ /* 0x000fe20008010209 */
[----:B------:R-:W-:Y:S01]  /*9090*/  SHF.R.U32.HI R191, RZ, 0x1, R193 ;  /* 0x00000001ffbf7819 */ /* 0x000fe200000116c1 */
[----:B------:R-:W-:Y:S01]  /*90a0*/  UIMAD UR15, UR15, UR9, URZ ;  /* 0x000000090f0f72a4 */ /* 0x000fe2000f8e02ff */
[----:B------:R-:W-:-:S04]  /*90b0*/  DEPBAR.LE SB0, 0x0 ;  /* 0x000080000000791a */ /* 0x000fc80000000000 */
[----:B------:R-:W-:Y:S02]  /*90c0*/  UIADD3 UR18, UPT, UPT, UR29, UR15, URZ ;  /* 0x0000000f1d127290 */ /* 0x000fe4000fffe0ff */
[----:B------:R-:W-:Y:S02]  /*90d0*/  UIADD3 UR15, UPT, UPT, UR15, UR29, URZ ;  /* 0x0000001d0f0f7290 */ /* 0x000fe4000fffe0ff */
[----:B------:R-:W-:Y:S01]  /*90e0*/  ULEA UR14, UP0, UR28, UR24, 0x6 ;  /* 0x000000181c0e7291 */ /* 0x000fe2000f8030ff */
[----:B------:R-:W-:Y:S01]  /*90f0*/  LOP3.LUT R192, R192, 0x7c00, RZ, 0xc0, !PT ;  /* 0x00007c00c0c07812 */ /* 0x000fe200078ec0ff */
[----:B--2---:R-:W-:Y:S01]  /*9100*/  IMAD.U32 R0, RZ, RZ, UR18 ;  /* 0x00000012ff007e24 */ /* 0x004fe2000f8e00ff */
[----:B------:R-:W1:Y:S01]  /*9110*/  LDCU UR13, c[0x0][0x440] ;  /* 0x00008800ff0d77ac */ /* 0x000e620008000800 */
[----:B------:R-:W-:Y:S01]  /*9120*/  IMAD.U32 R4, RZ, RZ, UR28 ;  /* 0x0000001cff047e24 */ /* 0x000fe2000f8e00ff */
[----:B------:R-:W-:Y:S01]  /*9130*/  LOP3.LUT R2, R191, 0x8, RZ, 0xc0, !PT ;  /* 0x00000008bf027812 */ /* 0x000fe200078ec0ff */
[----:B------:R-:W-:Y:S01]  /*9140*/  IMAD.U32 R5, RZ, RZ, UR29 ;  /* 0x0000001dff057e24 */ /* 0x000fe2000f8e00ff */
[----:B------:R-:W-:Y:S01]  /*9150*/  ULEA.HI.X UR15, UR28, UR19, UR15, 0x6, UP0 ;  /* 0x000000131c0f7291 */ /* 0x000fe200080f340f */
[----:B------:R-:W-:Y:S01]  /*9160*/  LOP3.LUT R5, R192, 0x200, R230, 0xf8, !PT ;  /* 0x00000200c0057812 */ /* 0x000fe200078ef8e6 */
[----:B------:R-:W-:-:S02]  /*9170*/  ULEA UR18, UP0, UR8, UR14, 0x5 ;  /* 0x0000000e08127291 */ /* 0x000fc4000f8028ff */
[----:B------:R-:W-:Y:S02]  /*9180*/  UIADD3 UR24, UP1, UPT, UR14, UR24, URZ ;  /* 0x000000180e187290 */ /* 0x000fe4000ff3e0ff */
[----:B------:R-:W-:Y:S02]  /*9190*/  ULEA.HI.X UR8, UR8, UR15, UR9, 0x5, UP0 ;  /* 0x0000000f08087291 */ /* 0x000fe400080f2c09 */
[----:B------:R-:W-:Y:S01]  /*91a0*/  UIADD3.X UR19, UPT, UPT, UR15, UR19, URZ, UP1, !UPT ;  /* 0x000000130f137290 */ /* 0x000fe20008ffe4ff */
[----:B------:R-:W-:Y:S02]  /*91b0*/  IMAD.U32 R9, RZ, RZ, UR14 ;  /* 0x0000000eff097e24 */ /* 0x000fe4000f8e00ff */
[----:B------:R-:W-:Y:S02]  /*91c0*/  IMAD.U32 R7, RZ, RZ, UR24 ;  /* 0x00000018ff077e24 */ /* 0x000fe4000f8e00ff */
[----:B------:R-:W-:Y:S01]  /*91d0*/  IMAD.U32 R13, RZ, RZ, UR8 ;  /* 0x00000008ff0d7e24 */ /* 0x000fe2000f8e00ff */
[----:B-1----:R-:W-:Y:S01]  /*91e0*/  ISETP.GE.AND P4, PT, R189, UR13, PT ;  /* 0x0000000dbd007c0c */ /* 0x002fe2000bf86270 */
[----:B------:R-:W-:-:S02]  /*91f0*/  IMAD.SHL.U32 R190, R193, 0x2, RZ ;  /* 0x00000002c1be7824 */ /* 0x000fc400078e00ff */
[----:B------:R-:W1:Y:S01]  /*9200*/  LDCU UR8, c[0x0][0x504] ;  /* 0x0000a080ff0877ac */ /* 0x000e620008000800 */
[----:B------:R-:W-:Y:S01]  /*9210*/  BAR.SYNC.DEFER_BLOCKING 0x0 ;  /* 0x0000000000007b1d */ /* 0x000fe20000010000 */
[----:B---3--:R-:W-:Y:S01]  /*9220*/  LOP3.LUT R12, R5, R231, R2, 0xf6, !PT ;  /* 0x000000e7050c7212 */ /* 0x008fe200078ef602 */
[----:B------:R-:W-:Y:S01]  /*9230*/  IMAD.U32 R5, RZ, RZ, UR18 ;  /* 0x00000012ff057e24 */ /* 0x000fe2000f8e00ff */
[CC--:B----4-:R-:W-:Y:S01]  /*9240*/  LEA R10, P1, R4.reuse, R241.reuse, 0x7 ;  /* 0x000000f1040a7211 */ /* 0x0d0fe200078238ff */
[----:B------:R-:W-:Y:S01]  /*9250*/  IMAD.U32 R2, RZ, RZ, UR15 ;  /* 0x0000000fff027e24 */ /* 0x000fe2000f8e00ff */
[----:B------:R-:W-:Y:S02]  /*9260*/  LEA R6, P6, R7, R241, 0x1 ;  /* 0x000000f107067211 */ /* 0x000fe400078c08ff */
[----:B-----5:R-:W-:Y:S01]  /*9270*/  LEA.HI.X R11, R4, R243, R0, 0x7, P1 ;  /* 0x000000f3040b7211 */ /* 0x020fe200008f3c00 */
[----:B------:R-:W-:Y:S01]  /*9280*/  IMAD.U32 R0, RZ, RZ, UR19 ;  /* 0x00000013ff007e24 */ /* 0x000fe2000f8e00ff */
[----:B------:R-:W-:-:S02]  /*9290*/  LEA R8, P1, R9, R241, 0x1 ;  /* 0x000000f109087211 */ /* 0x000fc400078208ff */
[----:B------:R-:W-:Y:S01]  /*92a0*/  LEA R4, P5, R5, R241, 0x1 ;  /* 0x000000f105047211 */ /* 0x000fe200078a08ff */
[----:B------:R-:W-:Y:S01]  /*92b0*/  @!PT LDS RZ, [RZ] ;  /* 0x00000000fffff984 */ /* 0x000fe20000000800 */
[----:B------:R-:W-:Y:S01]  /*92c0*/  @!PT LDS RZ, [RZ] ;  /* 0x00000000fffff984 */ /* 0x000fe20000000800 */
[----:B------:R-:W-:Y:S01]  /*92d0*/  @!PT LDS RZ, [RZ] ;  /* 0x00000000fffff984 */ /* 0x000fe20000000800 */
[----:B------:R-:W-:Y:S01]  /*92e0*/  @!P4 LDGSTS.E.BYPASS.LTC128B.128 [R197+0xc000], desc[UR26][R10.64] ;  /* 0x0c0000000ac5cfae */ /* 0x000fe2000b981a1a */
[-C--:B------:R-:W-:Y:S02]  /*92f0*/  LEA.HI.X R9, R9, R243.reuse, R2, 0x1, P1 ;  /* 0x000000f309097211 */ /* 0x080fe400008f0c02 */
[-C--:B------:R-:W-:Y:S02]  /*9300*/  LEA.HI.X R7, R7, R243.reuse, R0, 0x1, P6 ;  /* 0x000000f307077211 */ /* 0x080fe400030f0c00 */
[----:B------:R-:W-:Y:S02]  /*9310*/  LEA.HI.X R5, R5, R243, R13, 0x1, P5 ;  /* 0x000000f305057211 */ /* 0x000fe400028f0c0d */
[----:B------:R-:W2:Y:S01]  /*9320*/  LDL.LU R243, [R1+0x14] ;  /* 0x0000140001f37983 */ /* 0x000ea20000300800 */
[----:B------:R-:W-:Y:S02]  /*9330*/  ISETP.GE.AND P3, PT, R240, UR13, PT ;  /* 0x0000000df0007c0c */ /* 0x000fe4000bf66270 */
[----:B------:R-:W-:Y:S01]  /*9340*/  ISETP.GE.AND P1, PT, R242, UR13, PT ;  /* 0x0000000df2007c0c */ /* 0x000fe2000bf26270 */
[----:B------:R-:W-:Y:S10]  /*9350*/  @P4 STS.128 [R197+0xc000], RZ ;  /* 0x00c000ffc5004388 */ /* 0x000ff40000000c00 */
        /* <DEDUP_REMOVED lines=56> */
[----:B---3--:R-:W-:Y:S04]  /*96e0*/  LDSM.16.M88.4 R8, [R2] ;  /* 0x000000000208783b */ /* 0x008fe80000000200 */
[----:B------:R-:W3:Y:S04]  /*96f0*/  LDSM.16.M88.4 R20, [R101+UR5+0x6000] ;  /* 0x006000056514783b */ /* 0x000ee80008000200 */
[----:B------:R-:W5:Y:S04]  /*9700*/  LDSM.16.M88.4 R12, [R101+UR5+0x6800] ;  /* 0x00680005650c783b */ /* 0x000f680008000200 */
[----:B------:R-:W1:Y:S04]  /*9710*/  LDSM.16.M88.4 R28, [R101+UR5+0x7800] ;  /* 0x00780005651c783b */ /* 0x000e680008000200 */
[----:B------:R-:W1:Y:S01]  /*9720*/  LDSM.16.M88.4 R24, [R101+UR5+0x7000] ;  /* 0x007000056518783b */ /* 0x000e620008000200 */
[----:B----4-:R-:W-:-:S03]  /*9730*/  IMAD.MOV.U32 R5, RZ, RZ, 0x20 ;  /* 0x00000020ff057424 */ /* 0x010fc600078e00ff */
[----:B------:R-:W-:Y:S01]  /*9740*/  STL [R1+0x88], R190 ;  /* 0x000088be01007387 */ /* 0x000fe20000100800 */
[----:B------:R-:W-:Y:S01]  /*9750*/  VIADD R4, R101, UR5 ;  /* 0x0000000565047c36 */ /* 0x000fe20008000000 */
[----:B------:R-:W-:Y:S02]  /*9760*/  SEL R5, R5, 0xffffffe0, !P0 ;  /* 0xffffffe005057807 */ /* 0x000fe40004000000 */
[----:B------:R-:W0:Y:S03]  /*9770*/  LDGDEPBAR ;  /* 0x00000000000079af */ /* 0x000e260000000000 */
[----:B------:R-:W-:Y:S02]  /*9780*/  IMAD.IADD R7, R5, 0x1, R2 ;  /* 0x0000000105077824 */ /* 0x000fe400078e0202 */
[----:B------:R-:W-:-:S03]  /*9790*/  IMAD.IADD R0, R4, 0x1, R5 ;  /* 0x0000000104007824 */ /* 0x000fc600078e0205 */
[----:B------:R-:W-:Y:S04]  /*97a0*/  LDSM.16.M88.4 R16, [R7] ;  /* 0x000000000710783b */ /* 0x000fe80000000200 */
[----:B------:R-:W4:Y:S04]  /*97b0*/  LDSM.16.M88.4 R140, [R0+0x6000] ;  /* 0x00600000008c783b */ /* 0x000f280000000200 */
[----:B------:R-:W4:Y:S01]  /*97c0*/  LDSM.16.M88.4 R156, [R0+0x6800] ;  /* 0x00680000009c783b */ /* 0x000f220000000200 */
[C---:B---3--:R-:W-:Y:S03]  /*97d0*/  HMMA.16816.F32.BF16 R32, R8.reuse, R20, RZ ;  /* 0x000000140820723c */ /* 0x048fe600000418ff */
[----:B------:R-:W3:Y:S04]  /*97e0*/  LDSM.16.M88.4 R164, [R0+0x7000] ;  /* 0x0070000000a4783b */ /* 0x000ee80000000200 */
[----:B------:R-:W2:Y:S01]  /*97f0*/  LDSM.16.M88.4 R172, [R0+0x7800] ;  /* 0x0078000000ac783b */ /* 0x000ea20000000200 */
[C---:B-----5:R-:W-:Y:S08]  /*9800*/  HMMA.16816.F32.BF16 R136, R8.reuse, R12, RZ ;  /* 0x0000000c0888723c */ /* 0x060ff000000418ff */
[C---:B------:R-:W-:Y:S08]  /*9810*/  HMMA.16816.F32.BF16 R144, R8.reuse, R14, RZ ;  /* 0x0000000e0890723c */ /* 0x040ff000000418ff */
[C---:B------:R-:W-:Y:S08]  /*9820*/  HMMA.16816.F32.BF16 R20, R8.reuse, R22, RZ ;  /* 0x000000160814723c */ /* 0x040ff000000418ff */
[C---:B-1----:R-:W-:Y:S08]  /*9830*/  HMMA.16816.F32.BF16 R160, R8.reuse, R28, RZ ;  /* 0x0000001c08a0723c */ /* 0x042ff000000418ff */
[C---:B------:R-:W-:Y:S08]  /*9840*/  HMMA.16816.F32.BF16 R148, R8.reuse, R24, RZ ;  /* 0x000000180894723c */ /* 0x040ff000000418ff */
[C---:B------:R-:W-:Y:S08]  /*9850*/  HMMA.16816.F32.BF16 R152, R8.reuse, R26, RZ ;  /* 0x0000001a0898723c */ /* 0x040ff000000418ff */
[----:B------:R-:W-:Y:S08]  /*9860*/  HMMA.16816.F32.BF16 R28, R8, R30, RZ ;  /* 0x0000001e081c723c */ /* 0x000ff000000418ff */
[C---:B----4-:R-:W-:Y:S08]  /*9870*/  HMMA.16816.F32.BF16 R24, R16.reuse, R140, R32 ;  /* 0x0000008c1018723c */ /* 0x050ff00000041820 */
[C---:B------:R-:W-:Y:S08]  /*9880*/  HMMA.16816.F32.BF16 R8, R16.reuse, R142, R20 ;  /* 0x0000008e1008723c */ /* 0x040ff00000041814 */
[C---:B------:R-:W-:Y:S08]  /*9890*/  HMMA.16816.F32.BF16 R32, R16.reuse, R156, R136 ;  /* 0x0000009c1020723c */ /* 0x040ff00000041888 */
[C---:B------:R-:W-:Y:S08]  /*98a0*/  HMMA.16816.F32.BF16 R140, R16.reuse, R158, R144 ;  /* 0x0000009e108c723c */ /* 0x040ff00000041890 */
[C---:B---3--:R-:W-:Y:S08]  /*98b0*/  HMMA.16816.F32.BF16 R148, R16.reuse, R164, R148 ;  /* 0x000000a41094723c */ /* 0x048ff00000041894 */
[----:B------:R-:W-:Y:S01]  /*98c0*/  HMMA.16816.F32.BF16 R152, R16, R166, R152 ;  /* 0x000000a61098723c */ /* 0x000fe20000041898 */
[----:B--2---:R-:W-:-:S02]  /*98d0*/  IMAD.IADD R6, R243, 0x1, R2 ;  /* 0x00000001f3067824 */ /* 0x004fc400078e0202 */
[----:B------:R-:W-:-:S03]  /*98e0*/  IMAD.IADD R4, R4, 0x1, R243 ;  /* 0x0000000104047824 */ /* 0x000fc600078e02f3 */
[----:B------:R-:W-:Y:S04]  /*98f0*/  LDSM.16.M88.4 R12, [R6] ;  /* 0x00000000060c783b */ /* 0x000fe80000000200 */
[----:B------:R-:W1:Y:S04]  /*9900*/  LDSM.16.M88.4 R176, [R4+0x6000] ;  /* 0x0060000004b0783b */ /* 0x000e680000000200 */
[----:B------:R-:W2:Y:S01]  /*9910*/  LDSM.16.M88.4 R212, [R4+0x6800] ;  /* 0x0068000004d4783b */ /* 0x000ea20000000200 */
[C---:B------:R-:W-:Y:S02]  /*9920*/  IMAD.IADD R102, R5.reuse, 0x1, R6 ;  /* 0x0000000105667824 */ /* 0x040fe400078e0206 */
[----:B------:R-:W-:Y:S01]  /*9930*/  IMAD.IADD R5, R5, 0x1, R4 ;  /* 0x0000000105057824 */ /* 0x000fe200078e0204 */
[----:B------:R-:W3:Y:S04]  /*9940*/  LDSM.16.M88.4 R168, [R4+0x7000] ;  /* 0x0070000004a8783b */ /* 0x000ee80000000200 */
[----:B------:R-:W4:Y:S04]  /*9950*/  LDSM.16.M88.4 R180, [R4+0x7800] ;  /* 0x0078000004b4783b */ /* 0x000f280000000200 */
[----:B------:R-:W-:Y:S04]  /*9960*/  LDSM.16.M88.4 R20, [R102] ;  /* 0x000000006614783b */ /* 0x000fe80000000200 */
[----:B------:R-:W5:Y:S01]  /*9970*/  LDSM.16.M88.4 R216, [R5+0x6800] ;  /* 0x0068000005d8783b */ /* 0x000f620000000200 */
[C---:B------:R-:W-:Y:S03]  /*9980*/  HMMA.16816.F32.BF16 R156, R16.reuse, R172, R160 ;  /* 0x000000ac109c723c */ /* 0x040fe600000418a0 */
[----:B------:R-:W5:Y:S04]  /*9990*/  LDSM.16.M88.4 R208, [R5+0x6000] ;  /* 0x0060000005d0783b */ /* 0x000f680000000200 */
[----:B------:R-:W-:Y:S01]  /*99a0*/  LDSM.16.M88.4 R184, [R5+0x7800] ;  /* 0x0078000005b8783b */ /* 0x000fe20000000200 */
[----:B------:R-:W-:Y:S03]  /*99b0*/  HMMA.16816.F32.BF16 R144, R16, R174, R28 ;  /* 0x000000ae1090723c */ /* 0x000fe6000004181c */
[----:B------:R-:W-:Y:S05]  /*99c0*/  LDSM.16.M88.4 R172, [R101+UR5+0x9000] ;  /* 0x0090000565ac783b */ /* 0x000fea0008000200 */
[C---:B-1----:R-:W-:Y:S08]  /*99d0*/  HMMA.16816.F32.BF16 R16, R12.reuse, R178, R8 ;  /* 0x000000b20c10723c */ /* 0x042ff00000041808 */
[C---:B--2---:R-:W-:Y:S08]  /*99e0*/  HMMA.16816.F32.BF16 R8, R12.reuse, R212, R32 ;  /* 0x000000d40c08723c */ /* 0x044ff00000041820 */
[C---:B------:R-:W-:Y:S01]  /*99f0*/  HMMA.16816.F32.BF16 R136, R12.reuse, R176, R24 ;  /* 0x000000b00c88723c */ /* 0x040fe20000041818 */
[----:B------:R-:W1:Y:S07]  /*9a00*/  LDSM.16.M88.4 R176, [R5+0x7000] ;  /* 0x0070000005b0783b */ /* 0x000e6e0000000200 */
[C---:B---3--:R-:W-:Y:S08]  /*9a10*/  HMMA.16816.F32.BF16 R28, R12.reuse, R168, R148 ;  /* 0x000000a80c1c723c */ /* 0x048ff00000041894 */
[C---:B------:R-:W-:Y:S08]  /*9a20*/  HMMA.16816.F32.BF16 R32, R12.reuse, R214, R140 ;  /* 0x000000d60c20723c */ /* 0x040ff0000004188c */
[C---:B------:R-:W-:Y:S01]  /*9a30*/  HMMA.16816.F32.BF16 R24, R12.reuse, R170, R152 ;  /* 0x000000aa0c18723c */ /* 0x040fe20000041898 */
[----:B------:R-:W-:Y:S07]  /*9a40*/  LDSM.16.M88.4 R168, [R101+UR5+0x8800] ;  /* 0x0088000565a8783b */ /* 0x000fee0008000200 */
[C---:B----4-:R-:W-:Y:S08]  /*9a50*/  HMMA.16816.F32.BF16 R164, R12.reuse, R180, R156 ;  /* 0x000000b40ca4723c */ /* 0x050ff0000004189c */
[----:B------:R-:W-:Y:S01]  /*9a60*/  HMMA.16816.F32.BF16 R160, R12, R182, R144 ;  /* 0x000000b60ca0723c */ /* 0x000fe20000041890 */
[----:B------:R-:W-:Y:S04]  /*9a70*/  LDSM.16.M88.4 R12, [R101+UR5+0x8000] ;  /* 0x00800005650c783b */ /* 0x000fe80008000200 */
[----:B------:R-:W-:Y:S03]  /*9a80*/  LDSM.16.M88.4 R180, [R0+0x8000] ;  /* 0x0080000000b4783b */ /* 0x000fe60000000200 */
[C---:B-----5:R-:W-:Y:S01]  /*9a90*/  HMMA.16816.F32.BF16 R148, R20.reuse, R216, R8 ;  /* 0x000000d81494723c */ /* 0x060fe20000041808 */
[----:B------:R-:W2:Y:S07]  /*9aa0*/  LDSM.16.M88.4 R8, [R2+0x2000] ;  /* 0x002000000208783b */ /* 0x000eae0000000200 */
[C---:B------:R-:W-:Y:S01]  /*9ab0*/  HMMA.16816.F32.BF16 R156, R20.reuse, R208, R136 ;  /* 0x000000d0149c723c */ /* 0x040fe20000041888 */
[----:B------:R-:W3:Y:S07]  /*9ac0*/  LDSM.16.M88.4 R136, [R101+UR5+0x9800] ;  /* 0x009800056588783b */ /* 0x000eee0008000200 */
[C---:B------:R-:W-:Y:S01]  /*9ad0*/  HMMA.16816.F32.BF16 R152, R20.reuse, R210, R16 ;  /* 0x000000d21498723c */ /* 0x040fe20000041810 */
[----:B------:R-:W4:Y:S04]  /*9ae0*/  LDSM.16.M88.4 R16, [R7+0x2000] ;  /* 0x002000000710783b */ /* 0x000f280000000200 */
[----:B------:R-:W-:Y:S03]  /*9af0*/  LDSM.16.M88.4 R208, [R0+0xa000] ;  /* 0x00a0000000d0783b */ /* 0x000fe60000000200 */
[C---:B------:R-:W-:Y:S01]  /*9b00*/  HMMA.16816.F32.BF16 R144, R20.reuse, R218, R32 ;  /* 0x000000da1490723c */ /* 0x040fe20000041820 */
[----:B------:R-:W-:Y:S07]  /*9b10*/  LDSM.16.M88.4 R216, [R5+0x9000] ;  /* 0x0090000005d8783b */ /* 0x000fee0000000200 */
[C---:B-1----:R-:W-:Y:S08]  /*9b20*/  HMMA.16816.F32.BF16 R140, R20.reuse, R176, R28 ;  /* 0x000000b0148c723c */ /* 0x042ff0000004181c */
[C---:B------:R-:W-:Y:S01]  /*9b30*/  HMMA.16816.F32.BF16 R32, R20.reuse, R178, R24 ;  /* 0x000000b21420723c */ /* 0x040fe20000041818 */
[----:B------:R-:W-:Y:S07]  /*9b40*/  LDSM.16.M88.4 R176, [R0+0x9000] ;  /* 0x0090000000b0783b */ /* 0x000fee0000000200 */
[C---:B------:R-:W-:Y:S08]  /*9b50*/  HMMA.16816.F32.BF16 R28, R20.reuse, R184, R164 ;  /* 0x000000b8141c723c */ /* 0x040ff000000418a4 */
[----:B------:R-:W-:Y:S01]  /*9b60*/  HMMA.16816.F32.BF16 R24, R20, R186, R160 ;  /* 0x000000ba1418723c */ /* 0x000fe200000418a0 */
[----:B------:R-:W1:Y:S07]  /*9b70*/  LDSM.16.M88.4 R184, [R0+0x8800] ;  /* 0x0088000000b8783b */ /* 0x000e6e0000000200 */
[C---:B--2---:R-:W-:Y:S08]  /*9b80*/  HMMA.16816.F32.BF16 R20, R8.reuse, R12, R156 ;  /* 0x0000000c0814723c */ /* 0x044ff0000004189c */
[C---:B------:R-:W-:Y:S08]  /*9b90*/  HMMA.16816.F32.BF16 R12, R8.reuse, R14, R152 ;  /* 0x0000000e080c723c */ /* 0x040ff00000041898 */
[C---:B------:R-:W-:Y:S01]  /*9ba0*/  HMMA.16816.F32.BF16 R152, R8.reuse, R168, R148 ;  /* 0x000000a80898723c */ /* 0x040fe20000041894 */
[----:B------:R-:W2:Y:S07]  /*9bb0*/  LDSM.16.M88.4 R148, [R0+0x9800] ;  /* 0x009800000094783b */ /* 0x000eae0000000200 */
[C---:B------:R-:W-:Y:S08]  /*9bc0*/  HMMA.16816.F32.BF16 R160, R8.reuse, R170, R144 ;  /* 0x000000aa08a0723c */ /* 0x040ff00000041890 */
[C---:B---3--:R-:W-:Y:S08]  /*9bd0*/  HMMA.16816.F32.BF16 R164, R8.reuse, R136, R28 ;  /* 0x0000008808a4723c */ /* 0x048ff0000004181c */
[----:B------:R-:W-:Y:S01]  /*9be0*/  HMMA.16816.F32.BF16 R144, R8, R138, R24 ;  /* 0x0000008a0890723c */ /* 0x000fe20000041818 */
[----:B------:R-:W-:Y:S07]  /*9bf0*/  LDSM.16.M88.4 R136, [R4+0x8000] ;  /* 0x008000000488783b */ /* 0x000fee0000000200 */
[----:B----4-:R-:W-:Y:S01]  /*9c00*/  HMMA.16816.F32.BF16 R28, R16, R182, R12 ;  /* 0x000000b6101c723c */ /* 0x010fe2000004180c */
[----:B------:R-:W3:Y:S07]  /*9c10*/  LDSM.16.M88.4 R12, [R6+0x2000] ;  /* 0x00200000060c783b */ /* 0x000eee0000000200 */
[C---:B------:R-:W-:Y:S08]  /*9c20*/  HMMA.16816.F32.BF16 R156, R8.reuse, R172, R140 ;  /* 0x000000ac089c723c */ /* 0x040ff0000004188c */
[----:B------:R-:W-:Y:S01]  /*9c30*/  HMMA.16816.F32.BF16 R168, R8, R174, R32 ;  /* 0x000000ae08a8723c */ /* 0x000fe20000041820 */
[----:B------:R-:W4:Y:S04]  /*9c40*/  LDSM.16.M88.4 R32, [R4+0x8800] ;  /* 0x008800000420783b */ /* 0x000f280000000200 */
[----:B------:R-:W5:Y:S03]  /*9c50*/  LDSM.16.M88.4 R172, [R4+0x9000] ;  /* 0x0090000004ac783b */ /* 0x000f660000000200 */
[C---:B------:R-:W-:Y:S01]  /*9c60*/  HMMA.16816.F32.BF16 R140, R16.reuse, R180, R20 ;  /* 0x000000b4108c723c */ /* 0x040fe20000041814 */
[----:B------:R-:W5:Y:S04]  /*9c70*/  LDSM.16.M88.4 R180, [R4+0x9800] ;  /* 0x0098000004b4783b */ /* 0x000f680000000200 */
[----:B------:R-:W-:Y:S03]  /*9c80*/  LDSM.16.M88.4 R8, [R102+0x2000] ;  /* 0x002000006608783b */ /* 0x000fe60000000200 */
[C---:B-1----:R-:W-:Y:S08]  /*9c90*/  HMMA.16816.F32.BF16 R24, R16.reuse, R184, R152 ;  /* 0x000000b81018723c */ /* 0x042ff00000041898 */
[C---:B------:R-:W-:Y:S01]  /*9ca0*/  HMMA.16816.F32.BF16 R20, R16.reuse, R186, R160 ;  /* 0x000000ba1014723c */ /* 0x040fe200000418a0 */
[----:B------:R-:W1:Y:S07]  /*9cb0*/  LDSM.16.M88.4 R184, [R5+0x8000] ;  /* 0x0080000005b8783b */ /* 0x000e6e0000000200 */
[C---:B------:R-:W-:Y:S08]  /*9cc0*/  HMMA.16816.F32.BF16 R152, R16.reuse, R176, R156 ;  /* 0x000000b01098723c */ /* 0x040ff0000004189c */
[C---:B--2---:R-:W-:Y:S01]  /*9cd0*/  HMMA.16816.F32.BF16 R160, R16.reuse, R148, R164 ;  /* 0x0000009410a0723c */ /* 0x044fe200000418a4 */
[----:B------:R-:W2:Y:S07]  /*9ce0*/  LDSM.16.M88.4 R164, [R5+0x8800] ;  /* 0x0088000005a4783b */ /* 0x000eae0000000200 */
[C---:B------:R-:W-:Y:S01]  /*9cf0*/  HMMA.16816.F32.BF16 R156, R16.reuse, R178, R168 ;  /* 0x000000b2109c723c */ /* 0x040fe200000418a8 */
[----:B------:R-:W-:Y:S07]  /*9d00*/  LDSM.16.M88.4 R168, [R101+UR5+0xb000] ;  /* 0x00b0000565a8783b */ /* 0x000fee0008000200 */
[----:B------:R-:W-:Y:S08]  /*9d10*/  HMMA.16816.F32.BF16 R16, R16, R150, R144 ;  /* 0x000000961010723c */ /* 0x000ff00000041890 */
[C---:B---3--:R-:W-:Y:S08]  /*9d20*/  HMMA.16816.F32.BF16 R144, R12.reuse, R136, R140 ;  /* 0x000000880c90723c */ /* 0x048ff0000004188c */
[C---:B------:R-:W-:Y:S01]  /*9d30*/  HMMA.16816.F32.BF16 R136, R12.reuse, R138, R28 ;  /* 0x0000008a0c88723c */ /* 0x040fe2000004181c */
[----:B------:R-:W3:Y:S07]  /*9d40*/  LDSM.16.M88.4 R28, [R5+0x9800] ;  /* 0x00980000051c783b */ /* 0x000eee0000000200 */
[C---:B----4-:R-:W-:Y:S08]  /*9d50*/  HMMA.16816.F32.BF16 R148, R12.reuse, R32, R24 ;  /* 0x000000200c94723c */ /* 0x050ff00000041818 */
[C---:B------:R-:W-:Y:S01]  /*9d60*/  HMMA.16816.F32.BF16 R140, R12.reuse, R34, R20 ;  /* 0x000000220c8c723c */ /* 0x040fe20000041814 */
[----:B------:R-:W-:Y:S07]  /*9d70*/  LDSM.16.M88.4 R32, [R101+UR5+0xa000] ;  /* 0x00a000056520783b */ /* 0x000fee0008000200 */
[C---:B-----5:R-:W-:Y:S08]  /*9d80*/  HMMA.16816.F32.BF16 R20, R12.reuse, R172, R152 ;  /* 0x000000ac0c14723c */ /* 0x060ff00000041898 */
[C---:B------:R-:W-:Y:S01]  /*9d90*/  HMMA.16816.F32.BF16 R24, R12.reuse, R182, R16 ;  /* 0x000000b60c18723c */ /* 0x040fe20000041810 */
[----:B------:R-:W4:Y:S07]  /*9da0*/  LDSM.16.M88.4 R16, [R2+0x4000] ;  /* 0x004000000210783b */ /* 0x000f2e0000000200 */
[C---:B------:R-:W-:Y:S01]  /*9db0*/  HMMA.16816.F32.BF16 R152, R12.reuse, R174, R156 ;  /* 0x000000ae0c98723c */ /* 0x040fe2000004189c */
[----:B------:R-:W-:Y:S07]  /*9dc0*/  LDSM.16.M88.4 R172, [R4+0xa000] ;  /* 0x00a0000004ac783b */ /* 0x000fee0000000200 */
[----:B------:R-:W-:Y:S01]  /*9dd0*/  HMMA.16816.F32.BF16 R156, R12, R180, R160 ;  /* 0x000000b40c9c723c */ /* 0x000fe200000418a0 */
[----:B------:R-:W-:Y:S07]  /*9de0*/  LDSM.16.M88.4 R160, [R0+0xa800] ;  /* 0x00a8000000a0783b */ /* 0x000fee0000000200 */
[C---:B-1----:R-:W-:Y:S08]  /*9df0*/  HMMA.16816.F32.BF16 R12, R8.reuse, R184, R144 ;  /* 0x000000b8080c723c */ /* 0x042ff00000041890 */
[C---:B--2---:R-:W-:Y:S01]  /*9e00*/  HMMA.16816.F32.BF16 R144, R8.reuse, R166, R140 ;  /* 0x000000a60890723c */ /* 0x044fe2000004188c */
[----:B------:R-:W1:Y:S07]  /*9e10*/  LDSM.16.M88.4 R140, [R101+UR5+0xa800] ;  /* 0x00a80005658c783b */ /* 0x000e6e0008000200 */
[C---:B------:R-:W-:Y:S01]  /*9e20*/  HMMA.16816.F32.BF16 R180, R8.reuse, R216, R20 ;  /* 0x000000d808b4723c */ /* 0x040fe20000041814 */
[----:B------:R-:W2:Y:S07]  /*9e30*/  LDSM.16.M88.4 R20, [R7+0x4000] ;  /* 0x004000000714783b */ /* 0x000eae0000000200 */
[C---:B---3--:R-:W-:Y:S08]  /*9e40*/  HMMA.16816.F32.BF16 R212, R8.reuse, R28, R156 ;  /* 0x0000001c08d4723c */ /* 0x048ff0000004189c */
[C---:B------:R-:W-:Y:S01]  /*9e50*/  HMMA.16816.F32.BF16 R176, R8.reuse, R30, R24 ;  /* 0x0000001e08b0723c */ /* 0x040fe20000041818 */
[----:B------:R-:W3:Y:S07]  /*9e60*/  LDSM.16.M88.4 R28, [R101+UR5+0xb800] ;  /* 0x00b80005651c783b */ /* 0x000eee0008000200 */
[C---:B------:R-:W-:Y:S01]  /*9e70*/  HMMA.16816.F32.BF16 R136, R8.reuse, R186, R136 ;  /* 0x000000ba0888723c */ /* 0x040fe20000041888 */
[----:B------:R-:W-:Y:S07]  /*9e80*/  LDSM.16.M88.4 R184, [R5+0xa000] ;  /* 0x00a0000005b8783b */ /* 0x000fee0000000200 */
[C---:B------:R-:W-:Y:S08]  /*9e90*/  HMMA.16816.F32.BF16 R148, R8.reuse, R164, R148 ;  /* 0x000000a40894723c */ /* 0x040ff00000041894 */
[----:B------:R-:W-:Y:S01]  /*9ea0*/  HMMA.16816.F32.BF16 R216, R8, R218, R152 ;  /* 0x000000da08d8723c */ /* 0x000fe20000041898 */
[----:B------:R-:W-:Y:S07]  /*9eb0*/  LDSM.16.M88.4 R152, [R0+0xb800] ;  /* 0x00b800000098783b */ /* 0x000fee0000000200 */
[C---:B----4-:R-:W-:Y:S01]  /*9ec0*/  HMMA.16816.F32.BF16 R8, R16.reuse, R32, R12 ;  /* 0x000000201008723c */ /* 0x050fe2000004180c */
[----:B------:R-:W4:Y:S07]  /*9ed0*/  LDSM.16.M88.4 R12, [R6+0x4000] ;  /* 0x00400000060c783b */ /* 0x000f2e0000000200 */
[----:B-1----:R-:W-:Y:S01]  /*9ee0*/  HMMA.16816.F32.BF16 R156, R16, R140, R148 ;  /* 0x0000008c109c723c */ /* 0x002fe20000041894 */
[----:B------:R1:W5:Y:S11]  /*9ef0*/  LDSM.16.M88.4 R148, [R0+0xb000] ;  /* 0x00b000000094783b */ /* 0x0003760000000200 */
[----:B--2---:R-:W-:Y:S01]  /*9f00*/  HMMA.16816.F32.BF16 R24, R20, R208, R8 ;  /* 0x000000d01418723c */ /* 0x004fe20000041808 */
[----:B------:R-:W2:Y:S07]  /*9f10*/  LDSM.16.M88.4 R8, [R102+0x4000] ;  /* 0x004000006608783b */ /* 0x000eae0000000200 */
[C---:B------:R-:W-:Y:S08]  /*9f20*/  HMMA.16816.F32.BF16 R164, R16.reuse, R34, R136 ;  /* 0x0000002210a4723c */ /* 0x040ff00000041888 */
[C---:B------:R-:W-:Y:S08]  /*9f30*/  HMMA.16816.F32.BF16 R144, R16.reuse, R142, R144 ;  /* 0x0000008e1090723c */ /* 0x040ff00000041890 */
[C---:B---3--:R-:W-:Y:S08]  /*9f40*/  HMMA.16816.F32.BF16 R136, R16.reuse, R28, R212 ;  /* 0x0000001c1088723c */ /* 0x048ff000000418d4 */
[C---:B------:R-:W-:Y:S08]  /*9f50*/  HMMA.16816.F32.BF16 R140, R16.reuse, R168, R180 ;  /* 0x000000a8108c723c */ /* 0x040ff000000418b4 */
[C---:B------:R-:W-:Y:S08]  /*9f60*/  HMMA.16816.F32.BF16 R32, R16.reuse, R170, R216 ;  /* 0x000000aa1020723c */ /* 0x040ff000000418d8 */
[----:B------:R-:W-:Y:S08]  /*9f70*/  HMMA.16816.F32.BF16 R28, R16, R30, R176 ;  /* 0x0000001e101c723c */ /* 0x000ff000000418b0 */
[----:B----4-:R-:W-:Y:S01]  /*9f80*/  HMMA.16816.F32.BF16 R16, R12, R172, R24 ;  /* 0x000000ac0c10723c */ /* 0x010fe20000041818 */
[----:B-1----:R-:W-:Y:S01]  /*9f90*/  LOP3.LUT R0, R190, 0x6, RZ, 0xc0, !PT ;  /* 0x00000006be007812 */ /* 0x002fe200078ec0ff */
[----:B------:R-:W-:-:S06]  /*9fa0*/  IMAD.U32 R2, RZ, RZ, UR23 ;  /* 0x00000017ff027e24 */ /* 0x000fcc000f8e00ff */
[C---:B------:R-:W-:Y:S01]  /*9fb0*/  HMMA.16816.F32.BF16 R24, R20.reuse, R210, R164 ;  /* 0x000000d21418723c */ /* 0x040fe200000418a4 */
[----:B------:R-:W-:Y:S01]  /*9fc0*/  IMAD R2, R2, 0x40, R0 ;  /* 0x0000004002027824 */ /* 0x000fe200078e0200 */
[----:B------:R1:W-:Y:S06]  /*9fd0*/  STL [R1+0x74], R0 ;  /* 0x0000740001007387 */ /* 0x0003ec0000100800 */
[----:B-----5:R-:W-:Y:S08]  /*9fe0*/  HMMA.16816.F32.BF16 R164, R20, R150, R32 ;  /* 0x0000009614a4723c */ /* 0x020ff00000041820 */
[----:B--2---:R-:W-:Y:S08]  /*9ff0*/  HMMA.16816.F32.BF16 R32, R8, R184, R16 ;  /* 0x000000b80820723c */ /* 0x004ff00000041810 */
[----:B------:R-:W-:Y:S01]  /*a000*/  HMMA.16816.F32.BF16 R168, R20, R152, R136 ;  /* 0x0000009814a8723c */ /* 0x000fe20000041888 */
[----:B------:R-:W2:Y:S01]  /*a010*/  LDSM.16.M88.4 R136, [R4+0xa800] ;  /* 0x00a800000488783b */ /* 0x000ea20000000200 */
[----:B-1----:R-:W-:-:S05]  /*a020*/  VIADD R0, R2, UR22 ;  /* 0x0000001602007c36 */ /* 0x002fca0008000000 */
[C-C-:B------:R-:W-:Y:S01]  /*a030*/  IADD3 R6, PT, PT, R199.reuse, 0x80, -R0.reuse ;  /* 0x00000080c7067810 */ /* 0x140fe20007ffe800 */
[----:B------:R-:W-:Y:S03]  /*a040*/  HMMA.16816.F32.BF16 R24, R12, R174, R24 ;  /* 0x000000ae0c18723c */ /* 0x000fe60000041818 */
[----:B------:R-:W-:Y:S01]  /*a050*/  IABS R6, R6 ;  /* 0x0000000600067213 */ /* 0x000fe20000000000 */
[----:B------:R-:W-:Y:S02]  /*a060*/  IMAD.U32 R18, RZ, RZ, UR8 ;  /* 0x00000008ff127e24 */ /* 0x000fe4000f8e00ff */
[C---:B------:R-:W-:Y:S01]  /*a070*/  VIADD R101, R199.reuse, 0x8 ;  /* 0x00000008c7657836 */ /* 0x040fe20000000000 */
[----:B------:R-:W-:Y:S01]  /*a080*/  I2FP.F32.S32 R6, R6 ;  /* 0x0000000600067245 */ /* 0x000fe20000201400 */
[----:B------:R-:W-:Y:S01]  /*a090*/  HMMA.16816.F32.BF16 R156, R20, R160, R156 ;  /* 0x000000a0149c723c */ /* 0x000fe2000004189c */
[C---:B------:R-:W-:Y:S01]  /*a0a0*/  IADD3 R17, PT, PT, R199.reuse, 0x7f, -R0 ;  /* 0x0000007fc7117810 */ /* 0x040fe20007ffe800 */
[----:B------:R-:W-:Y:S01]  /*a0b0*/  VIADD R16, R2, 0xffffff80 ;  /* 0xffffff8002107836 */ /* 0x000fe20000000000 */
[----:B------:R-:W-:-:S02]  /*a0c0*/  IADD3 R7, PT, PT, R199, -UR22, -R18 ;  /* 0x80000016c7077c10 */ /* 0x000fc4000fffe812 */
[----:B------:R-:W-:-:S03]  /*a0d0*/  IADD3 R19, PT, PT, R101, 0x80, -R0 ;  /* 0x0000008065137810 */ /* 0x000fc60007ffe800 */
[----:B------:R-:W-:Y:S01]  /*a0e0*/  HMMA.16816.F32.BF16 R144, R20, R162, R144 ;  /* 0x000000a21490723c */ /* 0x000fe20000041890 */
[----:B------:R-:W-:-:S07]  /*a0f0*/  ISETP.GT.AND P5, PT, R7, R16, PT ;  /* 0x000000100700720c */ /* 0x000fce0003fa4270 */
[C---:B------:R-:W-:Y:S01]  /*a100*/  HMMA.16816.F32.BF16 R160, R20.reuse, R148, R140 ;  /* 0x0000009414a0723c */ /* 0x040fe2000004188c */
[----:B------:R-:W1:Y:S07]  /*a110*/  LDSM.16.M88.4 R140, [R5+0xa800] ;  /* 0x00a80000058c783b */ /* 0x000e6e0000000200 */
[----:B------:R-:W-:Y:S01]  /*a120*/  HMMA.16816.F32.BF16 R176, R20, R154, R28 ;  /* 0x0000009a14b0723c */ /* 0x000fe2000004181c */
[----:B------:R-:W-:Y:S01]  /*a130*/  FFMA.FTZ R20, R6, -UR6, R32 ;  /* 0x8000000606147c23 */ /* 0x000fe20008010020 */
[----:B------:R-:W-:-:S02]  /*a140*/  IADD3 R6, PT, PT, R101, -UR22, -R18 ;  /* 0x8000001665067c10 */ /* 0x000fc4000fffe812 */
[----:B------:R-:W-:Y:S02]  /*a150*/  IABS R18, R17 ;  /* 0x0000001100127213 */ /* 0x000fe40000000000 */
[----:B------:R-:W-:Y:S02]  /*a160*/  IABS R17, R19 ;  /* 0x0000001300117213 */ /* 0x000fe40000000000 */
[----:B------:R-:W-:Y:S02]  /*a170*/  ISETP.GE.AND P6, PT, R16, R201, PT ;  /* 0x000000c91000720c */ /* 0x000fe40003fc6270 */
[----:B------:R-:W-:Y:S02]  /*a180*/  FSEL R20, R20, -INF , !P5 ;  /* 0xff80000014147808 */ /* 0x000fe40006800000 */
[----:B------:R-:W-:Y:S01]  /*a190*/  I2FP.F32.S32 R17, R17 ;  /* 0x0000001100117245 */ /* 0x000fe20000201400 */
[----:B------:R-:W-:Y:S01]  /*a1a0*/  HMMA.16816.F32.BF16 R28, R8, R186, R24 ;  /* 0x000000ba081c723c */ /* 0x000fe20000041818 */
[----:B------:R-:W-:-:S02]  /*a1b0*/  I2FP.F32.S32 R19, R18 ;  /* 0x0000001200137245 */ /* 0x000fc40000201400 */
[----:B------:R-:W-:Y:S01]  /*a1c0*/  FSEL R155, R20, -INF , !P6 ;  /* 0xff800000149b7808 */ /* 0x000fe20007000000 */
[----:B------:R-:W-:Y:S01]  /*a1d0*/  FFMA.FTZ R18, R17, -UR6, R34 ;  /* 0x8000000611127c23 */ /* 0x000fe20008010022 */
[----:B------:R-:W-:Y:S02]  /*a1e0*/  ISETP.GE.AND P5, PT, R16, R202, PT ;  /* 0x000000ca1000720c */ /* 0x000fe40003fa6270 */
[----:B------:R-:W-:Y:S01]  /*a1f0*/  ISETP.GT.AND P6, PT, R6, R16, PT ;  /* 0x000000100600720c */ /* 0x000fe20003fc4270 */
[----:B------:R-:W-:Y:S01]  /*a200*/  VIADD R16, R2, 0xffffff81 ;  /* 0xffffff8102107836 */ /* 0x000fe20000000000 */
[--C-:B------:R-:W-:Y:S01]  /*a210*/  IADD3 R17, PT, PT, R101, 0x7f, -R0.reuse ;  /* 0x0000007f65117810 */ /* 0x100fe20007ffe800 */
[----:B------:R-:W-:Y:S01]  /*a220*/  FFMA.FTZ R21, R19, -UR6, R33 ;  /* 0x8000000613157c23 */ /* 0x000fe20008010021 */
[----:B------:R-:W-:Y:S02]  /*a230*/  IADD3 R20, PT, PT, R199, 0x78, -R0 ;  /* 0x00000078c7147810 */ /* 0x000fe40007ffe800 */
[----:B------:R-:W-:-:S02]  /*a240*/  FSEL R19, R18, -INF , !P6 ;  /* 0xff80000012137808 */ /* 0x000fc40007000000 */
[----:B------:R-:W-:Y:S02]  /*a250*/  ISETP.GT.AND P6, PT, R7, R16, PT ;  /* 0x000000100700720c */ /* 0x000fe40003fc4270 */
[----:B------:R-:W-:Y:S02]  /*a260*/  IABS R17, R17 ;  /* 0x0000001100117213 */ /* 0x000fe40000000000 */
[----:B------:R-:W-:Y:S02]  /*a270*/  IABS R18, R20 ;  /* 0x0000001400127213 */ /* 0x000fe40000000000 */
[----:B------:R-:W-:Y:S01]  /*a280*/  FSEL R154, R19, -INF , !P5 ;  /* 0xff800000139a7808 */ /* 0x000fe20006800000 */
[----:B--2---:R-:W-:Y:S01]  /*a290*/  HMMA.16816.F32.BF16 R24, R12, R136, R156 ;  /* 0x000000880c18723c */ /* 0x004fe2000004189c */
[----:B------:R-:W-:Y:S02]  /*a2a0*/  ISETP.GE.AND P5, PT, R16, R201, PT ;  /* 0x000000c91000720c */ /* 0x000fe40003fa6270 */
[----:B------:R-:W-:-:S02]  /*a2b0*/  FSEL R20, R21, -INF , !P6 ;  /* 0xff80000015147808 */ /* 0x000fc40007000000 */
[----:B------:R-:W-:Y:S02]  /*a2c0*/  I2FP.F32.S32 R17, R17 ;  /* 0x0000001100117245 */ /* 0x000fe40000201400 */
[----:B------:R-:W-:Y:S02]  /*a2d0*/  I2FP.F32.S32 R19, R18 ;  /* 0x0000001200137245 */ /* 0x000fe40000201400 */
[----:B------:R-:W-:Y:S01]  /*a2e0*/  FSEL R153, R20, -INF , !P5 ;  /* 0xff80000014997808 */ /* 0x000fe20006800000 */
[----:B------:R-:W-:Y:S01]  /*a2f0*/  FFMA.FTZ R18, R17, -UR6, R35 ;  /* 0x8000000611127c23 */ /* 0x000fe20008010023 */
[----:B------:R-:W-:Y:S02]  /*a300*/  ISETP.GE.AND P6, PT, R16, R202, PT ;  /* 0x000000ca1000720c */ /* 0x000fe40003fc6270 */
[----:B------:R-:W-:Y:S01]  /*a310*/  ISETP.GT.AND P5, PT, R6, R16, PT ;  /* 0x000000100600720c */ /* 0x000fe20003fa4270 */
[----:B------:R-:W-:Y:S01]  /*a320*/  VIADD R16, R2, 0xffffff88 ;  /* 0xffffff8802107836 */ /* 0x000fe20000000000 */
[----:B------:R-:W-:Y:S01]  /*a330*/  IADD3 R17, PT, PT, R101, 0x78, -R0 ;  /* 0x0000007865117810 */ /* 0x000fe20007ffe800 */
[----:B------:R-:W-:Y:S01]  /*a340*/  FFMA.FTZ R21, R19, -UR6, R28 ;  /* 0x8000000613157c23 */ /* 0x000fe2000801001c */
[----:B------:R-:W-:-:S02]  /*a350*/  IADD3 R20, PT, PT, R199, 0x77, -R0 ;  /* 0x00000077c7147810 */ /* 0x000fc40007ffe800 */
[----:B------:R-:W-:Y:S02]  /*a360*/  FSEL R19, R18, -INF , !P5 ;  /* 0xff80000012137808 */ /* 0x000fe40006800000 */
[----:B------:R-:W-:Y:S02]  /*a370*/  IABS R17, R17 ;  /* 0x0000001100117213 */ /* 0x000fe40000000000 */
[----:B------:R-:W-:Y:S02]  /*a380*/  ISETP.GT.AND P5, PT, R7, R16, PT ;  /* 0x000000100700720c */ /* 0x000fe40003fa4270 */
[----:B------:R-:W-:Y:S02]  /*a390*/  IABS R18, R20 ;  /* 0x0000001400127213 */ /* 0x000fe40000000000 */
[----:B------:R-:W-:Y:S02]  /*a3a0*/  FSEL R152, R19, -INF , !P6 ;  /* 0xff80000013987808 */ /* 0x000fe40007000000 */
[----:B------:R-:W-:-:S02]  /*a3b0*/  I2FP.F32.S32 R17, R17 ;  /* 0x0000001100117245 */ /* 0x000fc40000201400 */
[----:B------:R-:W-:Y:S02]  /*a3c0*/  ISETP.GE.AND P6, PT, R16, R201, PT ;  /* 0x000000c91000720c */ /* 0x000fe40003fc6270 */
[----:B------:R-:W-:Y:S02]  /*a3d0*/  FSEL R20, R21, -INF , !P5 ;  /* 0xff80000015147808 */ /* 0x000fe40006800000 */
[----:B------:R-:W-:Y:S01]  /*a3e0*/  I2FP.F32.S32 R19, R18 ;  /* 0x0000001200137245 */ /* 0x000fe20000201400 */
[----:B------:R-:W-:Y:S01]  /*a3f0*/  FFMA.FTZ R18, R17, -UR6, R30 ;  /* 0x8000000611127c23 */ /* 0x000fe2000801001e */
[----:B------:R-:W-:Y:S01]  /*a400*/  FSEL R151, R20, -INF , !P6 ;  /* 0xff80000014977808 */ /* 0x000fe20007000000 */
[----:B-1----:R-:W-:Y:S01]  /*a410*/  HMMA.16816.F32.BF16 R32, R8, R140, R24 ;  /* 0x0000008c0820723c */ /* 0x002fe20000041818 */
[----:B------:R-:W-:Y:S02]  /*a420*/  ISETP.GT.AND P6, PT, R6, R16, PT ;  /* 0x000000100600720c */ /* 0x000fe40003fc4270 */
[----:B------:R-:W-:-:S02]  /*a430*/  IADD3 R17, PT, PT, R101, 0x77, -R0 ;  /* 0x0000007765117810 */ /* 0x000fc40007ffe800 */
[----:B------:R-:W-:Y:S01]  /*a440*/  IADD3 R20, PT, PT, R199, 0x70, -R0 ;  /* 0x00000070c7147810 */ /* 0x000fe20007ffe800 */
[----:B------:R-:W-:Y:S01]  /*a450*/  FFMA.FTZ R21, R19, -UR6, R29 ;  /* 0x8000000613157c23 */ /* 0x000fe2000801001d */
[----:B------:R-:W-:Y:S01]  /*a460*/  ISETP.GE.AND P5, PT, R16, R202, PT ;  /* 0x000000ca1000720c */ /* 0x000fe20003fa6270 */
[----:B------:R-:W-:Y:S01]  /*a470*/  VIADD R16, R2, 0xffffff89 ;  /* 0xffffff8902107836 */ /* 0x000fe20000000000 */
[----:B------:R-:W-:Y:S02]  /*a480*/  FSEL R19, R18, -INF , !P6 ;  /* 0xff80000012137808 */ /* 0x000fe40007000000 */
[----:B------:R-:W-:Y:S02]  /*a490*/  IABS R17, R17 ;  /* 0x0000001100117213 */ /* 0x000fe40000000000 */
[----:B------:R-:W-:Y:S01]  /*a4a0*/  IABS R18, R20 ;  /* 0x0000001400127213 */ /* 0x000fe20000000000 */
[----:B------:R-:W-:Y:S01]  /*a4b0*/  HMMA.16816.F32.BF16 R24, R12, R138, R144 ;  /* 0x0000008a0c18723c */ /* 0x000fe20000041890 */
[----:B------:R-:W-:Y:S01]  /*a4c0*/  FSEL R150, R19, -INF , !P5 ;  /* 0xff80000013967808 */ /* 0x000fe20006800000 */
[----:B------:R-:W1:Y:S01]  /*a4d0*/  LDSM.16.M88.4 R144, [R4+0xb000] ;  /* 0x00b000000490783b */ /* 0x000e620000000200 */
[----:B------:R-:W-:Y:S01]  /*a4e0*/  IMAD.MOV.U32 R19, RZ, RZ, R17 ;  /* 0x000000ffff137224 */ /* 0x000fe200078e0011 */
[----:B------:R-:W-:Y:S01]  /*a4f0*/  ISETP.GT.AND P6, PT, R7, R16, PT ;  /* 0x000000100700720c */ /* 0x000fe20003fc4270 */
[----:B------:R-:W-:Y:S01]  /*a500*/  IMAD.MOV.U32 R17, RZ, RZ, R18 ;  /* 0x000000ffff117224 */ /* 0x000fe200078e0012 */
[----:B------:R-:W-:Y:S01]  /*a510*/  ISETP.GE.AND P5, PT, R16, R201, PT ;  /* 0x000000c91000720c */ /* 0x000fe20003fa6270 */
[----:B------:R-:W2:Y:S01]  /*a520*/  LDSM.16.M88.4 R136, [R5+0xb000] ;  /* 0x00b000000588783b */ /* 0x000ea20000000200 */
        /* <DEDUP_REMOVED lines=16> */
[----:B------:R-:W-:Y:S02]  /*a630*/  ISETP.GE.AND P6, PT, R16, R201, PT ;  /* 0x000000c91000720c */ /* 0x000fe40003fc6270 */
[----:B------:R-:W-:Y:S02]  /*a640*/  FSEL R20, R21, -INF , !P5 ;  /* 0xff80000015147808 */ /* 0x000fe40006800000 */
[----:B------:R-:W-:Y:S01]  /*a650*/  I2FP.F32.S32 R17, R17 ;  /* 0x0000001100117245 */ /* 0x000fe20000201400 */
[----:B------:R-:W-:Y:S01]  /*a660*/  HMMA.16816.F32.BF16 R28, R8, R142, R24 ;  /* 0x0000008e081c723c */ /* 0x000fe20000041818 */
[----:B------:R-:W-:Y:S01]  /*a670*/  I2FP.F32.S32 R19, R18 ;  /* 0x0000001200137245 */ /* 0x000fe20000201400 */
[----:B------:R3:W4:Y:S01]  /*a680*/  LDSM.16.M88.4 R140, [R4+0xb800] ;  /* 0x00b80000048c783b */ /* 0x0007220000000200 */
[----:B------:R-:W-:Y:S01]  /*a690*/  FSEL R216, R20, -INF , !P6 ;  /* 0xff80000014d87808 */ /* 0x000fe20007000000 */
[----:B------:R-:W-:Y:S01]  /*a6a0*/  FFMA.FTZ R18, R17, -UR6, R34 ;  /* 0x8000000611127c23 */ /* 0x000fe20008010022 */
[----:B------:R-:W-:-:S02]  /*a6b0*/  ISETP.GE.AND P5, PT, R16, R202, PT ;  /* 0x000000ca1000720c */ /* 0x000fc40003fa6270 */
[----:B------:R-:W-:Y:S01]  /*a6c0*/  ISETP.GT.AND P6, PT, R6, R16, PT ;  /* 0x000000100600720c */ /* 0x000fe20003fc4270 */
[----:B------:R-:W-:Y:S01]  /*a6d0*/  VIADD R16, R2, 0xffffff91 ;  /* 0xffffff9102107836 */ /* 0x000fe20000000000 */
[--C-:B------:R-:W-:Y:S01]  /*a6e0*/  IADD3 R17, PT, PT, R101, 0x6f, -R0.reuse ;  /* 0x0000006f65117810 */ /* 0x100fe20007ffe800 */
        /* <DEDUP_REMOVED lines=9> */
[----:B------:R-:W-:Y:S01]  /*a780*/  I2FP.F32.S32 R17, R17 ;  /* 0x0000001100117245 */ /* 0x000fe20000201400 */
[----:B-1----:R-:W-:Y:S01]  /*a790*/  HMMA.16816.F32.BF16 R24, R12, R144, R160 ;  /* 0x000000900c18723c */ /* 0x002fe200000418a0 */
[----:B------:R-:W-:-:S02]  /*a7a0*/  I2FP.F32.S32 R19, R18 ;  /* 0x0000001200137245 */ /* 0x000fc40000201400 */
[----:B------:R-:W-:Y:S01]  /*a7b0*/  FSEL R206, R20, -INF , !P5 ;  /* 0xff80000014ce7808 */ /* 0x000fe20006800000 */
[----:B------:R-:W-:Y:S01]  /*a7c0*/  FFMA.FTZ R18, R17, -UR6, R35 ;  /* 0x8000000611127c23 */ /* 0x000fe20008010023 */
[----:B------:R-:W-:Y:S02]  /*a7d0*/  ISETP.GE.AND P6, PT, R16, R202, PT ;  /* 0x000000ca1000720c */ /* 0x000fe40003fc6270 */
[----:B------:R-:W-:Y:S01]  /*a7e0*/  ISETP.GT.AND P5, PT, R6, R16, PT ;  /* 0x000000100600720c */ /* 0x000fe20003fa4270 */
[----:B------:R-:W-:Y:S01]  /*a7f0*/  VIADD R16, R2, 0xffffff98 ;  /* 0xffffff9802107836 */ /* 0x000fe20000000000 */
[----:B------:R-:W-:Y:S01]  /*a800*/  IADD3 R17, PT, PT, R101, 0x68, -R0 ;  /* 0x0000006865117810 */ /* 0x000fe20007ffe800 */
[----:B------:R-:W-:Y:S01]  /*a810*/  FFMA.FTZ R21, R19, -UR6, R28 ;  /* 0x8000000613157c23 */ /* 0x000fe2000801001c */
[----:B------:R-:W-:Y:S02]  /*a820*/  IADD3 R20, PT, PT, R199, 0x67, -R0 ;  /* 0x00000067c7147810 */ /* 0x000fe40007ffe800 */
[----:B------:R-:W-:-:S02]  /*a830*/  FSEL R19, R18, -INF , !P5 ;  /* 0xff80000012137808 */ /* 0x000fc40006800000 */
[----:B------:R-:W-:Y:S02]  /*a840*/  IABS R17, R17 ;  /* 0x0000001100117213 */ /* 0x000fe40000000000 */
[----:B------:R-:W-:Y:S02]  /*a850*/  ISETP.GT.AND P5, PT, R7, R16, PT ;  /* 0x000000100700720c */ /* 0x000fe40003fa4270 */
[----:B------:R-:W-:Y:S02]  /*a860*/  IABS R18, R20 ;  /* 0x0000001400127213 */ /* 0x000fe40000000000 */
[----:B------:R-:W-:Y:S02]  /*a870*/  FSEL R198, R19, -INF , !P6 ;  /* 0xff80000013c67808 */ /* 0x000fe40007000000 */
[----:B------:R-:W-:Y:S02]  /*a880*/  I2FP.F32.S32 R17, R17 ;  /* 0x0000001100117245 */ /* 0x000fe40000201400 */
[----:B------:R-:W-:-:S02]  /*a890*/  ISETP.GE.AND P6, PT, R16, R201, PT ;  /* 0x000000c91000720c */ /* 0x000fc40003fc6270 */
[----:B------:R-:W-:Y:S02]  /*a8a0*/  FSEL R20, R21, -INF , !P5 ;  /* 0xff80000015147808 */ /* 0x000fe40006800000 */
[----:B------:R-:W-:Y:S01]  /*a8b0*/  I2FP.F32.S32 R19, R18 ;  /* 0x0000001200137245 */ /* 0x000fe20000201400 */
[----:B------:R-:W-:Y:S01]  /*a8c0*/  FFMA.FTZ R18, R17, -UR6, R30 ;  /* 0x8000000611127c23 */ /* 0x000fe2000801001e */
[----:B------:R-:W-:Y:S02]  /*a8d0*/  FSEL R203, R20, -INF , !P6 ;  /* 0xff80000014cb7808 */ /* 0x000fe40007000000 */
[----:B------:R-:W-:Y:S02]  /*a8e0*/  ISETP.GT.AND P6, PT, R6, R16, PT ;  /* 0x000000100600720c */ /* 0x000fe40003fc4270 */
[--C-:B------:R-:W-:Y:S01]  /*a8f0*/  IADD3 R17, PT, PT, R101, 0x67, -R0.reuse ;  /* 0x0000006765117810 */ /* 0x100fe20007ffe800 */
[----:B--2---:R-:W-:Y:S01]  /*a900*/  HMMA.16816.F32.BF16 R32, R8, R136, R24 ;  /* 0x000000880820723c */ /* 0x004fe20000041818 */
[----:B------:R-:W-:Y:S01]  /*a910*/  FFMA.FTZ R21, R19, -UR6, R29 ;  /* 0x8000000613157c23 */ /* 0x000fe2000801001d */
[----:B------:R-:W-:Y:S01]  /*a920*/  ISETP.GE.AND P5, PT, R16, R202, PT ;  /* 0x000000ca1000720c */ /* 0x000fe20003fa6270 */
[----:B------:R-:W-:Y:S01]  /*a930*/  VIADD R16, R2, 0xffffff99 ;  /* 0xffffff9902107836 */ /* 0x000fe20000000000 */
[----:B------:R-:W-:-:S02]  /*a940*/  IADD3 R20, PT, PT, R199, 0x60, -R0 ;  /* 0x00000060c7147810 */ /* 0x000fc40007ffe800 */
[----:B------:R-:W-:Y:S02]  /*a950*/  FSEL R19, R18, -INF , !P6 ;  /* 0xff80000012137808 */ /* 0x000fe40007000000 */
[----:B------:R-:W-:Y:S01]  /*a960*/  IABS R17, R17 ;  /* 0x0000001100117213 */ /* 0x000fe20000000000 */
[----:B------:R-:W-:Y:S01]  /*a970*/  HMMA.16816.F32.BF16 R24, R12, R146, R164 ;  /* 0x000000920c18723c */ /* 0x000fe200000418a4 */
[----:B------:R-:W-:Y:S02]  /*a980*/  IABS R18, R20 ;  /* 0x0000001400127213 */ /* 0x000fe40000000000 */
[----:B------:R-:W-:Y:S01]  /*a990*/  FSEL R200, R19, -INF , !P5 ;  /* 0xff80000013c87808 */ /* 0x000fe20006800000 */
[----:B------:R-:W-:Y:S01]  /*a9a0*/  IMAD.MOV.U32 R19, RZ, RZ, R17 ;  /* 0x000000ffff137224 */ /* 0x000fe200078e0011 */
[----:B------:R-:W-:Y:S01]  /*a9b0*/  ISETP.GT.AND P6, PT, R7, R16, PT ;  /* 0x000000100700720c */ /* 0x000fe20003fc4270 */
[----:B------:R-:W-:Y:S01]  /*a9c0*/  IMAD.MOV.U32 R17, RZ, RZ, R18 ;  /* 0x000000ffff117224 */ /* 0x000fe200078e0012 */
[----:B------:R-:W-:-:S02]  /*a9d0*/  ISETP.GE.AND P5, PT, R16, R201, PT ;  /* 0x000000c91000720c */ /* 0x000fc40003fa6270 */
[----:B------:R-:W-:Y:S02]  /*a9e0*/  FSEL R18, R21, -INF , !P6 ;  /* 0xff80000015127808 */ /* 0x000fe40007000000 */
[----:B------:R-:W-:Y:S02]  /*a9f0*/  I2FP.F32.S32 R19, R19 ;  /* 0x0000001300137245 */ /* 0x000fe40000201400 */
[----:B------:R-:W-:Y:S02]  /*aa00*/  I2FP.F32.S32 R17, R17 ;  /* 0x0000001100117245 */ /* 0x000fe40000201400 */
[----:B------:R-:W-:Y:S01]  /*aa10*/  FSEL R196, R18, -INF , !P5 ;  /* 0xff80000012c47808 */ /* 0x000fe20006800000 */
[----:B------:R-:W-:Y:S01]  /*aa20*/  FFMA.FTZ R19, R19, -UR6, R31 ;  /* 0x8000000613137c23 */ /* 0x000fe2000801001f */
[----:B------:R-:W-:Y:S01]  /*aa30*/  ISETP.GE.AND P6, PT, R16, R202, PT ;  /* 0x000000ca1000720c */ /* 0x000fe20003fc6270 */
[----:B---3--:R-:W-:Y:S01]  /*aa40*/  VIADD R4, R2, 0xffffffa0 ;  /* 0xffffffa002047836 */ /* 0x008fe20000000000 */
[----:B------:R-:W-:-:S02]  /*aa50*/  ISETP.GT.AND P5, PT, R6, R16, PT ;  /* 0x000000100600720c */ /* 0x000fc40003fa4270 */
[--C-:B------:R-:W-:Y:S02]  /*aa60*/  IADD3 R16, PT, PT, R199, 0x5f, -R0.reuse ;  /* 0x0000005fc7107810 */ /* 0x100fe40007ffe800 */
[----:B------:R-:W-:Y:S01]  /*aa70*/  IADD3 R18, PT, PT, R101, 0x60, -R0 ;  /* 0x0000006065127810 */ /* 0x000fe20007ffe800 */
[----:B------:R-:W-:Y:S01]  /*aa80*/  FFMA.FTZ R20, R17, -UR6, R32 ;  /* 0x8000000611147c23 */ /* 0x000fe20008010020 */
[----:B------:R-:W-:Y:S01]  /*aa90*/  FSEL R19, R19, -INF , !P5 ;  /* 0xff80000013137808 */ /* 0x000fe20006800000 */
[----:B------:R-:W-:Y:S01]  /*aaa0*/  HMMA.16816.F32.BF16 R24, R8, R138, R24 ;  /* 0x0000008a0818723c */ /* 0x000fe20000041818 */
[----:B------:R-:W-:Y:S01]  /*aab0*/  IABS R17, R16 ;  /* 0x0000001000117213 */ /* 0x000fe20000000000 */
[----:B------:R1:W2:Y:S01]  /*aac0*/  LDSM.16.M88.4 R136, [R5+0xb800] ;  /* 0x00b800000588783b */ /* 0x0002a20000000200 */
[----:B------:R-:W-:Y:S01]  /*aad0*/  ISETP.GT.AND P5, PT, R7, R4, PT ;  /* 0x000000040700720c */ /* 0x000fe20003fa4270 */
[----:B------:R-:W-:-:S04]  /*aae0*/  DEPBAR.LE SB0, 0x0 ;  /* 0x000080000000791a */ /* 0x000fc80000000000 */
[----:B------:R-:W-:Y:S02]  /*aaf0*/  IABS R16, R18 ;  /* 0x0000001200107213 */ /* 0x000fe40000000000 */
[----:B------:R-:W-:Y:S01]  /*ab00*/  FSEL R32, R19, -INF , !P6 ;  /* 0xff80000013207808 */ /* 0x000fe20007000000 */
[----:B------:R-:W-:Y:S01]  /*ab10*/  BAR.SYNC.DEFER_BLOCKING 0x0 ;  /* 0x0000000000007b1d */ /* 0x000fe20000010000 */
[----:B------:R-:W-:Y:S02]  /*ab20*/  ISETP.GE.AND P6, PT, R4, R201, PT ;  /* 0x000000c90400720c */ /* 0x000fe40003fc6270 */
[----:B------:R-:W-:Y:S02]  /*ab30*/  FSEL R18, R20, -INF , !P5 ;  /* 0xff80000014127808 */ /* 0x000fe40006800000 */
[----:B------:R-:W-:Y:S02]  /*ab40*/  I2FP.F32.S32 R16, R16 ;  /* 0x0000001000107245 */ /* 0x000fe40000201400 */
[----:B------:R-:W-:-:S02]  /*ab50*/  I2FP.F32.S32 R17, R17 ;  /* 0x0000001100117245 */ /* 0x000fc40000201400 */
[----:B------:R-:W-:Y:S01]  /*ab60*/  FSEL R224, R18, -INF , !P6 ;  /* 0xff80000012e07808 */ /* 0x000fe20007000000 */
[----:B------:R-:W-:Y:S01]  /*ab70*/  FFMA.FTZ R16, R16, -UR6, R34 ;  /* 0x8000000610107c23 */ /* 0x000fe20008010022 */
[----:B------:R-:W-:Y:S02]  /*ab80*/  ISETP.GE.AND P5, PT, R4, R202, PT ;  /* 0x000000ca0400720c */ /* 0x000fe40003fa6270 */
[----:B------:R-:W-:Y:S01]  /*ab90*/  ISETP.GT.AND P6, PT, R6, R4, PT ;  /* 0x000000040600720c */ /* 0x000fe20003fc4270 */
[----:B------:R-:W-:Y:S01]  /*aba0*/  VIADD R4, R2, 0xffffffa1 ;  /* 0xffffffa102047836 */ /* 0x000fe20000000000 */
[--C-:B-1----:R-:W-:Y:S01]  /*abb0*/  IADD3 R5, PT, PT, R101, 0x5f, -R0.reuse ;  /* 0x0000005f65057810 */ /* 0x102fe20007ffe800 */
[----:B------:R-:W-:Y:S01]  /*abc0*/  FFMA.FTZ R19, R17, -UR6, R33 ;  /* 0x8000000611137c23 */ /* 0x000fe20008010021 */
[----:B------:R-:W-:Y:S02]  /*abd0*/  IADD3 R18, PT, PT, R199, 0x58, -R0 ;  /* 0x00000058c7127810 */ /* 0x000fe40007ffe800 */
[----:B------:R-:W-:-:S02]  /*abe0*/  FSEL R17, R16, -INF , !P6 ;  /* 0xff80000010117808 */ /* 0x000fc40007000000 */
[----:B------:R-:W-:Y:S02]  /*abf0*/  ISETP.GT.AND P6, PT, R7, R4, PT ;  /* 0x000000040700720c */ /* 0x000fe40003fc4270 */
[----:B------:R-:W-:Y:S02]  /*ac00*/  IABS R5, R5 ;  /* 0x0000000500057213 */ /* 0x000fe40000000000 */
[----:B------:R-:W-:Y:S02]  /*ac10*/  IABS R16, R18 ;  /* 0x0000001200107213 */ /* 0x000fe40000000000 */
[----:B------:R-:W-:Y:S01]  /*ac20*/  FSEL R223, R17, -INF , !P5 ;  /* 0xff80000011df7808 */ /* 0x000fe20006800000 */
[----:B----4-:R-:W-:Y:S01]  /*ac30*/  HMMA.16816.F32.BF16 R20, R12, R140, R168 ;  /* 0x0000008c0c14723c */ /* 0x010fe200000418a8 */
        /* <DEDUP_REMOVED lines=21> */
[----:B------:R-:W-:Y:S01]  /*ad90*/  FSEL R220, R18, -INF , !P6 ;  /* 0xff80000012dc7808 */ /* 0x000fe20007000000 */
[----:B------:R-:W-:Y:S01]  /*ada0*/  FFMA.FTZ R16, R5, -UR6, R26 ;  /* 0x8000000605107c23 */ /* 0x000fe2000801001a */
[----:B------:R-:W-:Y:S01]  /*adb0*/  ISETP.GE.AND P5, PT, R4, R202, PT ;  /* 0x000000ca0400720c */ /* 0x000fe20003fa6270 */
[----:B--2---:R-:W-:Y:S01]  /*adc0*/  HMMA.16816.F32.BF16 R28, R8, R136, R20 ;  /* 0x00000088081c723c */ /* 0x004fe20000041814 */
[----:B------:R-:W-:Y:S01]  /*add0*/  ISETP.GT.AND P6, PT, R6, R4, PT ;  /* 0x000000040600720c */ /* 0x000fe20003fc4270 */
[----:B------:R-:W-:Y:S01]  /*ade0*/  VIADD R4, R2, 0xffffffa9 ;  /* 0xffffffa902047836 */ /* 0x000fe20000000000 */
[----:B------:R-:W-:Y:S01]  /*adf0*/  IADD3 R5, PT, PT, R101, 0x57, -R0 ;  /* 0x0000005765057810 */ /* 0x000fe20007ffe800 */
[----:B------:R-:W-:Y:S01]  /*ae00*/  FFMA.FTZ R19, R17, -UR6, R25 ;  /* 0x8000000611137c23 */ /* 0x000fe20008010019 */
[----:B------:R-:W-:-:S02]  /*ae10*/  FSEL R17, R16, -INF , !P6 ;  /* 0xff80000010117808 */ /* 0x000fc40007000000 */
[----:B------:R-:W-:Y:S02]  /*ae20*/  IABS R5, R5 ;  /* 0x0000000500057213 */ /* 0x000fe40000000000 */
[----:B------:R-:W-:Y:S01]  /*ae30*/  ISETP.GT.AND P6, PT, R7, R4, PT ;  /* 0x000000040700720c */ /* 0x000fe20003fc4270 */
[----:B------:R-:W-:Y:S01]  /*ae40*/  HMMA.16816.F32.BF16 R20, R12, R142, R176 ;  /* 0x0000008e0c14723c */ /* 0x000fe200000418b0 */
[----:B------:R-:W-:Y:S02]  /*ae50*/  IADD3 R18, PT, PT, R199, 0x50, -R0 ;  /* 0x00000050c7127810 */ /* 0x000fe40007ffe800 */
[----:B------:R-:W-:Y:S02]  /*ae60*/  FSEL R219, R17, -INF , !P5 ;  /* 0xff80000011db7808 */ /* 0x000fe40006800000 */
[----:B------:R-:W-:Y:S02]  /*ae70*/  I2FP.F32.S32 R5, R5 ;  /* 0x0000000500057245 */ /* 0x000fe40000201400 */
[----:B------:R-:W-:-:S02]  /*ae80*/  ISETP.GE.AND P5, PT, R4, R201, PT ;  /* 0x000000c90400720c */ /* 0x000fc40003fa6270 */
[----:B------:R-:W-:Y:S02]  /*ae90*/  FSEL R17, R19, -INF , !P6 ;  /* 0xff80000013117808 */ /* 0x000fe40007000000 */
[----:B------:R-:W-:Y:S01]  /*aea0*/  IABS R16, R18 ;  /* 0x0000001200107213 */ /* 0x000fe20000000000 */
[----:B------:R-:W-:Y:S01]  /*aeb0*/  FFMA.FTZ R5, R5, -UR6, R27 ;  /* 0x8000000605057c23 */ /* 0x000fe2000801001b */
[----:B------:R-:W-:Y:S02]  /*aec0*/  FSEL R218, R17, -INF , !P5 ;  /* 0xff80000011da7808 */ /* 0x000fe40006800000 */
[----:B------:R-:W-:Y:S02]  /*aed0*/  ISETP.GE.AND P6, PT, R4, R202, PT ;  /* 0x000000ca0400720c */ /* 0x000fe40003fc6270 */
[----:B------:R-:W-:Y:S02]  /*aee0*/  I2FP.F32.S32 R16, R16 ;  /* 0x0000001000107245 */ /* 0x000fe40000201400 */
        /* <DEDUP_REMOVED lines=11> */
[C---:B------:R-:W-:Y:S02]  /*afa0*/  ISETP.GE.AND P6, PT, R4.reuse, R201, PT ;  /* 0x000000c90400720c */ /* 0x040fe40003fc6270 */
[----:B------:R-:W-:Y:S01]  /*afb0*/  FSEL R13, R15, -INF , !P5 ;  /* 0xff8000000f0d7808 */ /* 0x000fe20006800000 */
[----:B------:R-:W-:Y:S01]  /*afc0*/  HMMA.16816.F32.BF16 R20, R8, R138, R20 ;  /* 0x0000008a0814723c */ /* 0x000fe20000041814 */
[----:B------:R-:W-:Y:S01]  /*afd0*/  I2FP.F32.S32 R12, R12 ;  /* 0x0000000c000c7245 */ /* 0x000fe20000201400 */
[----:B------:R-:W-:Y:S01]  /*afe0*/  FFMA.FTZ R9, R5, -UR6, R30 ;  /* 0x8000000605097c23 */ /* 0x000fe2000801001e */
[----:B------:R-:W-:Y:S02]  /*aff0*/  FSEL R237, R13, -INF , !P6 ;  /* 0xff8000000ded7808 */ /* 0x000fe40007000000 */
[----:B------:R-:W-:Y:S02]  /*b000*/  ISETP.GE.AND P5, PT, R4, R202, PT ;  /* 0x000000ca0400720c */ /* 0x000fe40003fa6270 */
[----:B------:R-:W-:Y:S01]  /*b010*/  ISETP.GT.AND P6, PT, R6, R4, PT ;  /* 0x000000040600720c */ /* 0x000fe20003fc4270 */
[----:B------:R-:W-:Y:S01]  /*b020*/  VIADD R4, R2, 0xffffffb1 ;  /* 0xffffffb102047836 */ /* 0x000fe20000000000 */
[--C-:B------:R-:W-:Y:S01]  /*b030*/  IADD3 R5, PT, PT, R101, 0x4f, -R0.reuse ;  /* 0x0000004f65057810 */ /* 0x100fe20007ffe800 */
[----:B------:R-:W-:Y:S01]  /*b040*/  FFMA.FTZ R10, R12, -UR6, R29 ;  /* 0x800000060c0a7c23 */ /* 0x000fe2000801001d */
[----:B------:R-:W-:-:S02]  /*b050*/  IADD3 R8, PT, PT, R199, 0x48, -R0 ;  /* 0x00000048c7087810 */ /* 0x000fc40007ffe800 */
[C-C-:B------:R-:W-:Y:S02]  /*b060*/  IADD3 R12, PT, PT, R101.reuse, 0x48, -R0.reuse ;  /* 0x00000048650c7810 */ /* 0x140fe40007ffe800 */
[--C-:B------:R-:W-:Y:S02]  /*b070*/  IADD3 R13, PT, PT, R101, 0x47, -R0.reuse ;  /* 0x00000047650d7810 */ /* 0x100fe40007ffe800 */
[----:B------:R-:W-:Y:S02]  /*b080*/  IADD3 R11, PT, PT, R199, 0x47, -R0 ;  /* 0x00000047c70b7810 */ /* 0x000fe40007ffe800 */
[----:B------:R-:W-:Y:S02]  /*b090*/  IABS R0, R5 ;  /* 0x0000000500007213 */ /* 0x000fe40000000000 */
[----:B------:R-:W-:Y:S02]  /*b0a0*/  FSEL R5, R9, -INF , !P6 ;  /* 0xff80000009057808 */ /* 0x000fe40007000000 */
[----:B------:R-:W-:-:S02]  /*b0b0*/  ISETP.GT.AND P6, PT, R7, R4, PT ;  /* 0x000000040700720c */ /* 0x000fc40003fc4270 */
[----:B------:R-:W-:Y:S02]  /*b0c0*/  IABS R8, R8 ;  /* 0x0000000800087213 */ /* 0x000fe40000000000 */
[----:B------:R-:W-:Y:S02]  /*b0d0*/  FSEL R236, R5, -INF , !P5 ;  /* 0xff80000005ec7808 */ /* 0x000fe40006800000 */
[----:B------:R-:W-:Y:S02]  /*b0e0*/  I2FP.F32.S32 R0, R0 ;  /* 0x0000000000007245 */ /* 0x000fe40000201400 */
[----:B------:R-:W-:Y:S02]  /*b0f0*/  ISETP.GE.AND P5, PT, R4, R201, PT ;  /* 0x000000c90400720c */ /* 0x000fe40003fa6270 */
[----:B------:R-:W-:Y:S01]  /*b100*/  FSEL R5, R10, -INF , !P6 ;  /* 0xff8000000a057808 */ /* 0x000fe20007000000 */
[----:B------:R-:W-:Y:S02]  /*b110*/  IMAD.MOV.U32 R9, RZ, RZ, R8 ;  /* 0x000000ffff097224 */ /* 0x000fe400078e0008 */
[----:B------:R-:W-:Y:S01]  /*b120*/  FFMA.FTZ R8, R0, -UR6, R31 ;  /* 0x8000000600087c23 */ /* 0x000fe2000801001f */
[----:B------:R-:W-:-:S02]  /*b130*/  IABS R10, R11 ;  /* 0x0000000b000a7213 */ /* 0x000fc40000000000 */
[----:B------:R-:W-:Y:S02]  /*b140*/  FSEL R233, R5, -INF , !P5 ;  /* 0xff80000005e97808 */ /* 0x000fe40006800000 */
[----:B------:R-:W-:Y:S02]  /*b150*/  ISETP.GT.AND P5, PT, R6, R4, PT ;  /* 0x000000040600720c */ /* 0x000fe40003fa4270 */
[----:B------:R-:W-:Y:S01]  /*b160*/  ISETP.GE.AND P6, PT, R4, R202, PT ;  /* 0x000000ca0400720c */ /* 0x000fe20003fc6270 */
[C---:B------:R-:W-:Y:S01]  /*b170*/  VIADD R0, R2.reuse, 0xffffffb8 ;  /* 0xffffffb802007836 */ /* 0x040fe20000000000 */
[----:B------:R-:W-:Y:S02]  /*b180*/  I2FP.F32.S32 R9, R9 ;  /* 0x0000000900097245 */ /* 0x000fe40000201400 */
[----:B------:R-:W-:Y:S01]  /*b190*/  IABS R4, R12 ;  /* 0x0000000c00047213 */ /* 0x000fe20000000000 */
[----:B------:R-:W-:Y:S01]  /*b1a0*/  VIADD R2, R2, 0xffffffb9 ;  /* 0xffffffb902027836 */ /* 0x000fe20000000000 */
[----:B------:R-:W-:-:S02]  /*b1b0*/  FSEL R8, R8, -INF , !P5 ;  /* 0xff80000008087808 */ /* 0x000fc40006800000 */
[----:B------:R-:W-:Y:S01]  /*b1c0*/  I2FP.F32.S32 R10, R10 ;  /* 0x0000000a000a7245 */ /* 0x000fe20000201400 */
[----:B------:R-:W-:Y:S01]  /*b1d0*/  FFMA.FTZ R9, R9, -UR6, R20 ;  /* 0x8000000609097c23 */ /* 0x000fe20008010014 */
[----:B------:R-:W-:Y:S02]  /*b1e0*/  I2FP.F32.S32 R5, R4 ;  /* 0x0000000400057245 */ /* 0x000fe40000201400 */
[----:B------:R-:W-:Y:S01]  /*b1f0*/  FSEL R232, R8, -INF , !P6 ;  /* 0xff80000008e87808 */ /* 0x000fe20007000000 */
[----:B------:R-:W-:Y:S01]  /*b200*/  FFMA.FTZ R8, R10, -UR6, R21 ;  /* 0x800000060a087c23 */ /* 0x000fe20008010015 */
[C---:B------:R-:W-:Y:S02]  /*b210*/  ISETP.GT.AND P5, PT, R7.reuse, R0, PT ;  /* 0x000000000700720c */ /* 0x040fe40003fa4270 */
[----:B------:R-:W-:Y:S01]  /*b220*/  ISETP.GT.AND P6, PT, R7, R2, PT ;  /* 0x000000020700720c */ /* 0x000fe20003fc4270 */
[----:B------:R-:W-:Y:S01]  /*b230*/  FFMA.FTZ R7, R5, -UR6, R22 ;  /* 0x8000000605077c23 */ /* 0x000fe20008010016 */
[----:B------:R-:W-:-:S02]  /*b240*/  FSEL R5, R9, -INF , !P5 ;  /* 0xff80000009057808 */ /* 0x000fc40006800000 */
[----:B------:R-:W-:Y:S02]  /*b250*/  IABS R4, R13 ;  /* 0x0000000d00047213 */ /* 0x000fe40000000000 */
[----:B------:R-:W-:Y:S02]  /*b260*/  ISETP.GE.AND P5, PT, R0, R201, PT ;  /* 0x000000c90000720c */ /* 0x000fe40003fa6270 */
[----:B------:R-:W-:Y:S02]  /*b270*/  FSEL R8, R8, -INF , !P6 ;  /* 0xff80000008087808 */ /* 0x000fe40007000000 */
[----:B------:R-:W-:Y:S01]  /*b280*/  ISETP.GT.AND P6, PT, R6, R0, PT ;  /* 0x000000000600720c */ /* 0x000fe20003fc4270 */
[----:B------:R-:W-:Y:S01]  /*b290*/  UIADD3 UR25, UPT, UPT, UR23, -0x2, URZ ;  /* 0xfffffffe17197890 */ /* 0x000fe2000fffe0ff */
[----:B------:R-:W-:Y:S02]  /*b2a0*/  I2FP.F32.S32 R4, R4 ;  /* 0x0000000400047245 */ /* 0x000fe40000201400 */
[----:B------:R-:W-:-:S02]  /*b2b0*/  FSEL R230, R5, -INF , !P5 ;  /* 0xff80000005e67808 */ /* 0x000fc40006800000 */
[----:B------:R-:W-:Y:S02]  /*b2c0*/  ISETP.GE.AND P5, PT, R0, R202, PT ;  /* 0x000000ca0000720c */ /* 0x000fe40003fa6270 */
[----:B------:R-:W-:Y:S01]  /*b2d0*/  FSEL R5, R7, -INF , !P6 ;  /* 0xff80000007057808 */ /* 0x000fe20007000000 */
[----:B------:R-:W-:Y:S01]  /*b2e0*/  UISETP.GT.U32.AND UP0, UPT, UR25, UR20, UPT ;  /* 0x000000141900728c */ /* 0x000fe2000bf04070 */
[----:B------:R-:W-:Y:S01]  /*b2f0*/  FFMA.FTZ R0, R4, -UR6, R23 ;  /* 0x8000000604007c23 */ /* 0x000fe20008010017 */
[----:B------:R-:W-:Y:S02]  /*b300*/  ISETP.GE.AND P6, PT, R2, R201, PT ;  /* 0x000000c90200720c */ /* 0x000fe40003fc6270 */
[----:B------:R-:W-:Y:S02]  /*b310*/  FSEL R231, R5, -INF , !P5 ;  /* 0xff80000005e77808 */ /* 0x000fe40006800000 */
[----:B------:R-:W-:Y:S02]  /*b320*/  ISETP.GT.AND P5, PT, R6, R2, PT ;  /* 0x000000020600720c */ /* 0x000fe40003fa4270 */
[----:B------:R-:W-:-:S02]  /*b330*/  FSEL R228, R8, -INF , !P6 ;  /* 0xff80000008e47808 */ /* 0x000fc40007000000 */
[----:B------:R-:W-:Y:S02]  /*b340*/  ISETP.GE.AND P6, PT, R2, R202, PT ;  /* 0x000000ca0200720c */ /* 0x000fe40003fc6270 */
[----:B------:R-:W-:-:S04]  /*b350*/  FSEL R0, R0, -INF , !P5 ;  /* 0xff80000000007808 */ /* 0x000fc80006800000 */
[----:B------:R-:W-:Y:S01]  /*b360*/  FSEL R229, R0, -INF , !P6 ;  /* 0xff80000000e57808 */ /* 0x000fe20007000000 */
[----:B------:R-:W-:Y:S06]  /*b370*/  BRA.U !UP0, `(.L_x_1701) ;  /* 0x00000005087c7547 */ /* 0x000fec000b800000 */
[----:B------:R-:W2:Y:S04]  /*b380*/  LDL R242, [R1+0x54] ;  /* 0x0000540001f27983 */ /* 0x000ea80000100800 */
[----:B------:R-:W3:Y:S01]  /*b390*/  LDL R243, [R1+0x50] ;  /* 0x0000500001f37983 */ /* 0x000ee20000100800 */
[----:B------:R-:W-:Y:S01]  /*b3a0*/  UIADD3 UR9, UPT, UPT, UR23, -0x3, URZ ;  /* 0xfffffffd17097890 */ /* 0x000fe2000fffe0ff */
[----:B------:R-:W-:Y:S03]  /*b3b0*/  BSSY.RECONVERGENT B0, `(.L_x_1702) ;  /* 0x000005a000007945 */ /* 0x000fe60003800200 */
[----:B------:R-:W-:Y:S02]  /*b3c0*/  UIMAD.WIDE.U32 UR14, UR9, UR10, URZ ;  /* 0x0000000a090e72a5 */ /* 0x000fe4000f8e00ff */
[----:B------:R-:W-:-:S02]  /*b3d0*/  UIMAD UR9, UR9, UR11, URZ ;  /* 0x0000000b090972a4 */ /* 0x000fc4000f8e02ff */
[----:B------:R-:W-:Y:S02]  /*b3e0*/  ULEA UR8, UP0, UR14, UR17, 0x6 ;  /* 0x000000110e087291 */ /* 0x000fe4000f8030ff */
[----:B------:R-:W-:Y:S01]  /*b3f0*/  UIADD3 UR13, UPT, UPT, UR15, UR9, URZ ;  /* 0x000000090f0d7290 */ /* 0x000fe2000fffe0ff */
[----:B------:R-:W-:Y:S01]  /*b400*/  IMAD.U32 R4, RZ, RZ, UR14 ;  /* 0x0000000eff047e24 */ /* 0x000fe2000f8e00ff */
[----:B------:R-:W-:Y:S01]  /*b410*/  UIADD3 UR9, UPT, UPT, UR9, UR15, URZ ;  /* 0x0000000f09097290 */ /* 0x000fe2000fffe0ff */
[----:B------:R-:W-:Y:S01]  /*b420*/  IMAD.U32 R5, RZ, RZ, UR15 ;  /* 0x0000000fff057e24 */ /* 0x000fe2000f8e00ff */
[----:B------:R-:W-:Y:S01]  /*b430*/  UIADD3 UR17, UP1, UPT, UR17, UR8, URZ ;  /* 0x0000000811117290 */ /* 0x000fe2000ff3e0ff */
[----:B------:R-:W-:Y:S01]  /*b440*/  IMAD.U32 R2, RZ, RZ, UR8 ;  /* 0x00000008ff027e24 */ /* 0x000fe2000f8e00ff */
[----:B------:R-:W-:Y:S01]  /*b450*/  ULEA.HI.X UR9, UR14, UR16, UR9, 0x6, UP0 ;  /* 0x000000100e097291 */ /* 0x000fe200080f3409 */
[----:B------:R-:W-:Y:S01]  /*b460*/  IMAD.U32 R0, RZ, RZ, UR13 ;  /* 0x0000000dff007e24 */ /* 0x000fe2000f8e00ff */
[----:B------:R-:W-:-:S02]  /*b470*/  ULEA UR8, UP0, UR10, UR8, 0x5 ;  /* 0x000000080a087291 */ /* 0x000fc4000f8028ff */
[----:B------:R-:W-:Y:S01]  /*b480*/  UIADD3.X UR16, UPT, UPT, UR16, UR9, URZ, UP1, !UPT ;  /* 0x0000000910107290 */ /* 0x000fe20008ffe4ff */
[----:B------:R-:W-:-:S03]  /*b490*/  IMAD.U32 R7, RZ, RZ, UR17 ;  /* 0x00000011ff077e24 */ /* 0x000fc6000f8e00ff */
[----:B------:R-:W-:Y:S01]  /*b4a0*/  IMAD.U32 R5, RZ, RZ, UR8 ;  /* 0x00000008ff057e24 */ /* 0x000fe2000f8e00ff */
[CC--:B--2---:R-:W-:Y:S02]  /*b4b0*/  LEA R10, P5, R4.reuse, R242.reuse, 0x7 ;  /* 0x000000f2040a7211 */ /* 0x0c4fe400078a38ff */
[-C--:B------:R-:W-:Y:S02]  /*b4c0*/  LEA R6, P6, R7, R242.reuse, 0x1 ;  /* 0x000000f207067211 */ /* 0x080fe400078c08ff */
[----:B---3--:R-:W-:Y:S02]  /*b4d0*/  LEA.HI.X R11, R4, R243, R0, 0x7, P5 ;  /* 0x000000f3040b7211 */ /* 0x008fe400028f3c00 */
[----:B------:R-:W-:Y:S02]  /*b4e0*/  LEA R8, P5, R2, R242, 0x1 ;  /* 0x000000f202087211 */ /* 0x000fe400078a08ff */
[----:B------:R-:W-:Y:S01]  /*b4f0*/  MOV R0, UR9 ;  /* 0x0000000900007c02 */ /* 0x000fe20008000f00 */
[----:B------:R-:W-:Y:S01]  /*b500*/  @!PT LDS RZ, [RZ] ;  /* 0x00000000fffff984 */ /* 0x000fe20000000800 */
[----:B------:R-:W-:Y:S01]  /*b510*/  @!PT LDS RZ, [RZ] ;  /* 0x00000000fffff984 */ /* 0x000fe20000000800 */
[----:B------:R-:W-:Y:S01]  /*b520*/  @!PT LDS RZ, [RZ] ;  /* 0x00000000fffff984 */ /* 0x000fe20000000800 */
[----:B------:R1:W-:Y:S01]  /*b530*/  @!P4 LDGSTS.E.BYPASS.LTC128B.128 [R197+0x6000], desc[UR26][R10.64] ;  /* 0x060000000ac5cfae */ /* 0x0003e2000b981a1a */
[----:B------:R-:W-:-:S02]  /*b540*/  ULEA.HI.X UR9, UR10, UR9, UR11, 0x5, UP0 ;  /* 0x000000090a097291 */ /* 0x000fc400080f2c0b */
[-C--:B------:R-:W-:Y:S01]  /*b550*/  LEA.HI.X R9, R2, R243.reuse, R0, 0x1, P5 ;  /* 0x000000f302097211 */ /* 0x080fe200028f0c00 */
[----:B------:R1:W-:Y:S01]  /*b560*/  @P4 STS.128 [R197+0x6000], RZ ;  /* 0x006000ffc5004388 */ /* 0x0003e20000000c00 */
[----:B------:R-:W-:Y:S02]  /*b570*/  MOV R2, UR16 ;  /* 0x0000001000027c02 */ /* 0x000fe40008000f00 */
[----:B------:R-:W-:Y:S01]  /*b580*/  IMAD.U32 R0, RZ, RZ, UR9 ;  /* 0x00000009ff007e24 */ /* 0x000fe2000f8e00ff */
        /* <DEDUP_REMOVED lines=59> */
.L_x_1703:
[----:B------:R2:W-:Y:S02]  /*b940*/  STS.128 [R197+0xb800], RZ ;  /* 0x00b800ffc5007388 */ /* 0x0005e40000000c00 */
.L_x_1704:
[----:B------:R-:W-:Y:S05]  /*b950*/  BSYNC.RECONVERGENT B0 ;  /* 0x0000000000007941 */ /* 0x000fea0003800200 */
.L_x_1702:
[----:B------:R-:W0:Y:S02]  /*b960*/  LDGDEPBAR ;  /* 0x00000000000079af */ /* 0x000e240000000000 */
.L_x_1701:
[----:B------:R-:W4:Y:S04]  /*b970*/  LDL.64 R160, [R1+0x78] ;  /* 0x0000780001a07983 */ /* 0x000f280000100a00 */
[----:B------:R-:W5:Y:S01]  /*b980*/  LDL.64 R158, [R1+0x80] ;  /* 0x00008000019e7983 */ /* 0x000f620000100a00 */
[----:B------:R-:W-:Y:S01]  /*b990*/  FMNMX3.FTZ R0, R100, R155, R153, !PT ;  /* 0x0000009b64007276 */ /* 0x000fe20007810099 */
[----:B------:R-:W-:Y:S01]  /*b9a0*/  IMAD.MOV.U32 R13, RZ, RZ, R103 ;  /* 0x000000ffff0d7224 */ /* 0x000fe200078e0067 */
[----:B------:R-:W2:Y:S01]  /*b9b0*/  S2R R226, SR_CTAID.X ;  /* 0x0000000000e27919 */ /* 0x000ea20000002500 */
[----:B------:R-:W-:Y:S01]  /*b9c0*/  USHF.L.U32 UR8, UR25, 0x1, URZ ;  /* 0x0000000119087899 */ /* 0x000fe200080006ff */
[----:B------:R-:W-:Y:S01]  /*b9d0*/  SHF.R.U32.HI R35, RZ, 0x5, R193 ;  /* 0x00000005ff237819 */ /* 0x000fe200000116c1 */
[----:B------:R-:W-:Y:S01]  /*b9e0*/  VIADD R136, R204, 0x9e3779b9 ;  /* 0x9e3779b9cc887836 */ /* 0x000fe20000000000 */
[----:B------:R-:W5:Y:S01]  /*b9f0*/  LDL.LU R14, [R1+0x34] ;  /* 0x00003400010e7983 */ /* 0x000f620000300800 */
[----:B------:R-:W-:Y:S01]  /*ba00*/  FMNMX3.FTZ R0, R0, R151, R149, !PT ;  /* 0x0000009700007276 */ /* 0x000fe20007810095 */
[----:B------:R-:W-:Y:S01]  /*ba10*/  VIADD R137, R204, 0x3c6ef372 ;  /* 0x3c6ef372cc897836 */ /* 0x000fe20000000000 */
[C---:B------:R-:W-:Y:S01]  /*ba20*/  IADD3 R171, PT, PT, R205.reuse, 0x76cf5d0a, RZ ;  /* 0x76cf5d0acdab7810 */ /* 0x040fe20007ffe0ff */
        /* <DEDUP_REMOVED lines=8> */
[----:B-1----:R-:W-:Y:S01]  /*bab0*/  IMAD.MOV.U32 R11, RZ, RZ, R188 ;  /* 0x000000ffff0b7224 */ /* 0x002fe200078e00bc */
[----:B---3--:R-:W-:Y:S01]  /*bac0*/  FMNMX3.FTZ R4, R2, R224, R222, !PT ;  /* 0x000000e002047276 */ /* 0x008fe200078100de */
[----:B------:R-:W-:Y:S01]  /*bad0*/  VIADD R184, R204, 0xb54cda56 ;  /* 0xb54cda56ccb87836 */ /* 0x000fe20000000000 */
[----:B------:R-:W-:Y:S01]  /*bae0*/  FMNMX3.FTZ R0, R0, R207, R198, !PT ;  /* 0x000000cf00007276 */ /* 0x000fe200078100c6 */
[----:B------:R-:W1:Y:S01]  /*baf0*/  LDC R28, c[0x0][0x4f8] ;  /* 0x00013e00ff1c7b82 */ /* 0x000e620000000800 */
[----:B------:R-:W-:-:S02]  /*bb00*/  FMNMX3.FTZ R4, R4, R220, R218, !PT ;  /* 0x000000dc04047276 */ /* 0x000fc400078100da */
[----:B------:R-:W-:Y:S02]  /*bb10*/  FMNMX3.FTZ R0, R0, R200, R32, !PT ;  /* 0x000000c800007276 */ /* 0x000fe40007810020 */
[----:B------:R-:W-:Y:S02]  /*bb20*/  FMNMX3.FTZ R4, R4, R237, R233, !PT ;  /* 0x000000ed04047276 */ /* 0x000fe400078100e9 */
[----:B------:R-:W-:Y:S02]  /*bb30*/  FMNMX3.FTZ R2, R0, R223, R221, !PT ;  /* 0x000000df00027276 */ /* 0x000fe400078100dd */
[----:B------:R-:W-:Y:S02]  /*bb40*/  FMNMX3.FTZ R0, R4, R230, R228, !PT ;  /* 0x000000e604007276 */ /* 0x000fe400078100e4 */
[----:B------:R-:W-:-:S03]  /*bb50*/  FMNMX3.FTZ R2, R2, R219, R217, !PT ;  /* 0x000000db02027276 */ /* 0x000fc600078100d9 */
[----:B------:R-:W3:Y:S01]  /*bb60*/  SHFL.BFLY PT, R9, R0, 0x2, 0x1f ;  /* 0x0c401f0000097f89 */ /* 0x000ee200000e0000 */
[----:B------:R-:W-:Y:S01]  /*bb70*/  FMNMX3.FTZ R2, R2, R236, R232, !PT ;  /* 0x000000ec02027276 */ /* 0x000fe200078100e8 */
[----:B--2---:R-:W-:-:S03]  /*bb80*/  IMAD R226, R226, 0x4, R35 ;  /* 0x00000004e2e27824 */ /* 0x004fc600078e0223 */
[----:B------:R-:W-:Y:S01]  /*bb90*/  FMNMX3.FTZ R2, R2, R231, R229, !PT ;  /* 0x000000e702027276 */ /* 0x000fe200078100e5 */
[----:B------:R-:W-:-:S04]  /*bba0*/  IMAD.WIDE.U32 R226, R226, -0x326172a9, RZ ;  /* 0xcd9e8d57e2e27825 */ /* 0x000fc800078e00ff */
[----:B------:R-:W2:Y:S01]  /*bbb0*/  SHFL.BFLY PT, R10, R2, 0x2, 0x1f ;  /* 0x0c401f00020a7f89 */ /* 0x000ea200000e0000 */
[----:B------:R-:W-:Y:S01]  /*bbc0*/  VIADD R188, R205, 0xed9eba14 ;  /* 0xed9eba14cdbc7836 */ /* 0x000fe20000000000 */
[----:B-1----:R-:W-:-:S04]  /*bbd0*/  LOP3.LUT R28, R28, 0xff, RZ, 0xc0, !PT ;  /* 0x000000ff1c1c7812 */ /* 0x002fc800078ec0ff */
[----:B------:R-:W-:Y:S01]  /*bbe0*/  LEA R28, R28, R28, 0x10 ;  /* 0x0000001c1c1c7211 */ /* 0x000fe200078e80ff */
[----:B------:R-:W-:Y:S02]  /*bbf0*/  IMAD.MOV.U32 R31, RZ, RZ, R13 ;  /* 0x000000ffff1f7224 */ /* 0x000fe400078e000d */
[----:B------:R-:W-:Y:S01]  /*bc00*/  IMAD.MOV.U32 R13, RZ, RZ, R11 ;  /* 0x000000ffff0d7224 */ /* 0x000fe200078e000b */
[----:B----4-:R-:W-:-:S05]  /*bc10*/  LOP3.LUT R4, R205, UR8, R161, 0x96, !PT ;  /* 0x00000008cd047c12 */ /* 0x010fca000f8e96a1 */
[----:B------:R-:W-:-:S05]  /*bc20*/  IMAD.WIDE.U32 R6, R4, -0x326172a9, RZ ;  /* 0xcd9e8d5704067825 */ /* 0x000fca00078e00ff */
[----:B------:R-:W-:Y:S02]  /*bc30*/  LOP3.LUT R4, R136, R226, R7, 0x96, !PT ;  /* 0x000000e288047212 */ /* 0x000fe400078e9607 */
[----:B------:R-:W-:-:S03]  /*bc40*/  LOP3.LUT R6, R137, R6, R235, 0x96, !PT ;  /* 0x0000000689067212 */ /* 0x000fc600078e96eb */
[----:B------:R-:W-:-:S04]  /*bc50*/  IMAD.WIDE.U32 R4, R4, -0x2daee0ad, RZ ;  /* 0xd2511f5304047825 */ /* 0x000fc800078e00ff */
[----:B------:R-:W-:-:S05]  /*bc60*/  IMAD.WIDE.U32 R6, R6, -0x2daee0ad, RZ ;  /* 0xd2511f5306067825 */ /* 0x000fca00078e00ff */
[----:B------:R-:W-:Y:S02]  /*bc70*/  LOP3.LUT R8, R170, R4, R7, 0x96, !PT ;  /* 0x00000004aa087212 */ /* 0x000fe400078e9607 */
[----:B---3--:R-:W-:Y:S02]  /*bc80*/  FMNMX.FTZ R7, R0, R9, !PT ;  /* 0x0000000900077209 */ /* 0x008fe40007810000 */
[----:B-----5:R-:W-:-:S03]  /*bc90*/  LOP3.LUT R5, R171, R158, R5, 0x96, !PT ;  /* 0x0000009eab057212 */ /* 0x020fc600078e9605 */
[----:B------:R-:W1:Y:S01]  /*bca0*/  SHFL.BFLY PT, R9, R7, 0x1, 0x1f ;  /* 0x0c201f0007097f89 */ /* 0x000e6200000e0000 */
[----:B------:R-:W-:Y:S01]  /*bcb0*/  IMAD.WIDE.U32 R24, R8, -0x326172a9, RZ ;  /* 0xcd9e8d5708187825 */ /* 0x000fe200078e00ff */
[----:B--2---:R-:W-:-:S03]  /*bcc0*/  FMNMX.FTZ R0, R2, R10, !PT ;  /* 0x0000000a02007209 */ /* 0x004fc60007810000 */
[----:B------:R-:W-:Y:S02]  /*bcd0*/  IMAD.WIDE.U32 R4, R5, -0x326172a9, RZ ;  /* 0xcd9e8d5705047825 */ /* 0x000fe400078e00ff */
[----:B------:R-:W2:Y:S03]  /*bce0*/  SHFL.BFLY PT, R10, R0, 0x1, 0x1f ;  /* 0x0c201f00000a7f89 */ /* 0x000ea600000e0000 */
[----:B------:R-:W-:Y:S02]  /*bcf0*/  LOP3.LUT R5, R186, R234, R5, 0x96, !PT ;  /* 0x000000eaba057212 */ /* 0x000fe400078e9605 */
[----:B------:R-:W-:-:S03]  /*bd00*/  LOP3.LUT R8, R185, R4, R25, 0x96, !PT ;  /* 0x00000004b9087212 */ /* 0x000fc600078e9619 */
[----:B------:R-:W-:-:S04]  /*bd10*/  IMAD.WIDE.U32 R4, R5, -0x2daee0ad, RZ ;  /* 0xd2511f5305047825 */ /* 0x000fc800078e00ff */
[----:B------:R-:W-:-:S05]  /*bd20*/  IMAD.WIDE.U32 R26, R8, -0x2daee0ad, RZ ;  /* 0xd2511f53081a7825 */ /* 0x000fca00078e00ff */
[----:B------:R-:W-:Y:S02]  /*bd30*/  LOP3.LUT R102, R187, R4, R27, 0x96, !PT ;  /* 0x00000004bb667212 */ /* 0x000fe400078e961b */
[----:B-1----:R-:W-:-:S03]  /*bd40*/  FMNMX.FTZ R145, R7, R9, !PT ;  /* 0x0000000907917209 */ /* 0x002fc60007810000 */
[----:B------:R-:W-:Y:S01]  /*bd50*/  IMAD.WIDE.U32 R102, R102, -0x326172a9, RZ ;  /* 0xcd9e8d5766667825 */ /* 0x000fe200078e00ff */
[----:B------:R-:W-:-:S03]  /*bd60*/  FSETP.NEU.FTZ.AND P1, PT, R145, -INF , PT ;  /* 0xff8000009100780b */ /* 0x000fc60003f3d000 */
[----:B------:R-:W-:Y:S01]  /*bd70*/  FMUL.FTZ R20, R145, UR7 ;  /* 0x0000000791147c20 */ /* 0x000fe20008410000 */
[----:B------:R-:W-:Y:S02]  /*bd80*/  MOV R2, R102 ;  /* 0x0000006600027202 */ /* 0x000fe40000000f00 */
[----:B------:R-:W-:Y:S02]  /*bd90*/  PRMT R8, R102, 0x7771, RZ ;  /* 0x0000777166087816 */ /* 0x000fe400000000ff */
[----:B------:R-:W-:Y:S02]  /*bda0*/  LOP3.LUT R2, R2, 0xff, RZ, 0xc0, !PT ;  /* 0x000000ff02027812 */ /* 0x000fe400078ec0ff */
[----:B------:R-:W-:Y:S02]  /*bdb0*/  FSEL R20, R20, RZ, P1 ;  /* 0x000000ff14147208 */ /* 0x000fe40000800000 */
[----:B--2---:R-:W-:Y:S02]  /*bdc0*/  FMNMX.FTZ R144, R0, R10, !PT ;  /* 0x0000000a00907209 */ /* 0x004fe40007810000 */
[----:B------:R-:W-:Y:S01]  /*bdd0*/  PRMT R12, R2, 0x5410, R8 ;  /* 0x00005410020c7816 */ /* 0x000fe20000000008 */
[----:B------:R-:W-:Y:S01]  /*bde0*/  FFMA.FTZ R0, R155, UR7, -R20 ;  /* 0x000000079b007c23 */ /* 0x000fe20008010814 */
[----:B------:R-:W-:Y:S01]  /*bdf0*/  FSEL R2, R145, RZ, P1 ;  /* 0x000000ff91027208 */ /* 0x000fe20000800000 */
[----:B------:R-:W-:Y:S01]  /*be00*/  FMUL.FTZ R21, R144, UR7 ;  /* 0x0000000790157c20 */ /* 0x000fe20008410000 */
[----:B------:R-:W-:-:S02]  /*be10*/  PRMT R7, R102, 0x7773, RZ ;  /* 0x0000777366077816 */ /* 0x000fc400000000ff */
[----:B------:R-:W-:Y:S02]  /*be20*/  PRMT R4, R102, 0x7772, RZ ;  /* 0x0000777266047816 */ /* 0x000fe400000000ff */
[----:B------:R-:W-:Y:S02]  /*be30*/  LOP3.LUT R5, R188, R6, R5, 0x96, !PT ;  /* 0x00000006bc057212 */ /* 0x000fe400078e9605 */
[----:B------:R-:W-:Y:S01]  /*be40*/  FSETP.NEU.FTZ.AND P1, PT, R144, -INF , PT ;  /* 0xff8000009000780b */ /* 0x000fe20003f3d000 */
[----:B------:R1:W2:Y:S01]  /*be50*/  MUFU.EX2 R15, R0 ;  /* 0x00000000000f7308 */ /* 0x0002a20000000800 */
[----:B------:R-:W-:Y:S01]  /*be60*/  FADD.FTZ R8, R100, -R2 ;  /* 0x8000000264087221 */ /* 0x000fe20000010000 */
[----:B------:R-:W-:Y:S01]  /*be70*/  PRMT R9, R4, 0x5410, R7 ;  /* 0x0000541004097816 */ /* 0x000fe20000000007 */
[--C-:B------:R-:W-:Y:S01]  /*be80*/  FFMA.FTZ R4, R153, UR7, -R20.reuse ;  /* 0x0000000799047c23 */ /* 0x100fe20008010814 */
[----:B------:R-:W-:Y:S01]  /*be90*/  FSEL R21, R21, RZ, P1 ;  /* 0x000000ff15157208 */ /* 0x000fe20000800000 */
[----:B------:R-:W-:Y:S01]  /*bea0*/  IMAD.WIDE.U32 R22, R5, -0x326172a9, RZ ;  /* 0xcd9e8d5705167825 */ /* 0x000fe200078e00ff */
[----:B------:R-:W-:Y:S01]  /*beb0*/  FSEL R2, R144, RZ, P1 ;  /* 0x000000ff90027208 */ /* 0x000fe20000800000 */
[----:B------:R3:W4:Y:S02]  /*bec0*/  MUFU.EX2 R157, R4 ;  /* 0x00000004009d7308 */ /* 0x0007240000000800 */
[----:B-1----:R-:W-:-:S02]  /*bed0*/  FFMA.FTZ R0, R151, UR7, -R20 ;  /* 0x0000000797007c23 */ /* 0x002fc40008010814 */
[----:B------:R-:W-:Y:S01]  /*bee0*/  FADD.FTZ R7, R3, -R2 ;  /* 0x8000000203077221 */ /* 0x000fe20000010000 */
[----:B------:R-:W-:Y:S01]  /*bef0*/  LOP3.LUT R103, R184, R22, R103, 0x96, !PT ;  /* 0x00000016b8677212 */ /* 0x000fe200078e9667 */
[----:B------:R1:W-:Y:S01]  /*bf00*/  MUFU.EX2 R35, R0 ;  /* 0x0000000000237308 */ /* 0x0003e20000000800 */
[----:B------:R-:W-:Y:S01]  /*bf10*/  FFMA.FTZ R2, R149, UR7, -R20 ;  /* 0x0000000795027c23 */ /* 0x000fe20008010814 */
[----:B---3--:R-:W-:-:S03]  /*bf20*/  FFMA.FTZ R4, R154, UR7, -R21 ;  /* 0x000000079a047c23 */ /* 0x008fc60008010815 */
[----:B------:R3:W5:Y:S04]  /*bf30*/  MUFU.EX2 R34, R2 ;  /* 0x0000000200227308 */ /* 0x0007680000000800 */
[----:B------:R4:W-:Y:S01]  /*bf40*/  MUFU.EX2 R30, R4 ;  /* 0x00000004001e7308 */ /* 0x0009e20000000800 */
[----:B-1----:R-:W-:-:S04]  /*bf50*/  FFMA.FTZ R0, R152, UR7, -R21 ;  /* 0x0000000798007c23 */ /* 0x002fc80008010815 */
[----:B------:R1:W-:Y:S01]  /*bf60*/  MUFU.EX2 R225, R0 ;  /* 0x0000000000e17308 */ /* 0x0003e20000000800 */
[----:B---3--:R-:W-:Y:S01]  /*bf70*/  FFMA.FTZ R2, R148, UR7, -R21 ;  /* 0x0000000794027c23 */ /* 0x008fe20008010815 */
[----:B--2---:R-:W-:Y:S02]  /*bf80*/  IMAD.MOV.U32 R151, RZ, RZ, R15 ;  /* 0x000000ffff977224 */ /* 0x004fe400078e000f */
[----:B----4-:R-:W-:Y:S01]  /*bf90*/  FFMA.FTZ R4, R150, UR7, -R21 ;  /* 0x0000000796047c23 */ /* 0x010fe20008010815 */
[C---:B------:R-:W-:Y:S01]  /*bfa0*/  LOP3.LUT R5, R103.reuse, 0xff, RZ, 0xc0, !PT ;  /* 0x000000ff67057812 */ /* 0x040fe200078ec0ff */
[----:B------:R-:W-:Y:S01]  /*bfb0*/  MUFU.EX2 R33, R2 ;  /* 0x0000000200217308 */ /* 0x000fe20000000800 */
[----:B-1----:R-:W-:-:S03]  /*bfc0*/  LOP3.LUT R0, R103, 0xffff, RZ, 0xc0, !PT ;  /* 0x0000ffff67007812 */ /* 0x002fc600078ec0ff */
[----:B------:R-:W1:Y:S01]  /*bfd0*/  MUFU.EX2 R156, R4 ;  /* 0x00000004009c7308 */ /* 0x000e620000000800 */
[----:B------:R-:W-:-:S04]  /*bfe0*/  SHF.R.U32.HI R0, RZ, 0x8, R0 ;  /* 0x00000008ff007819 */ /* 0x000fc80000011600 */
[----:B------:R-:W-:Y:S02]  /*bff0*/  PRMT R5, R5, 0x5410, R0 ;  /* 0x0000541005057816 */ /* 0x000fe40000000000 */
[----:B------:R-:W-:-:S04]  /*c000*/  F2FP.BF16.F32.PACK_AB R0, R157, R151 ;  /* 0x000000979d00723e */ /* 0x000fc800000010ff */
[C---:B------:R-:W-:Y:S02]  /*c010*/  PRMT R164, R0.reuse, 0x7610, R164 ;  /* 0x0000761000a47816 */ /* 0x040fe400000000a4 */
[----:B------:R-:W-:Y:S02]  /*c020*/  PRMT R168, R0, 0x7632, R168 ;  /* 0x0000763200a87816 */ /* 0x000fe400000000a8 */
[----:B-----5:R-:W-:Y:S02]  /*c030*/  F2FP.BF16.F32.PACK_AB R0, R34, R35 ;  /* 0x000000232200723e */ /* 0x020fe400000010ff */
[----:B------:R-:W-:Y:S02]  /*c040*/  PRMT R3, R103, 0x7632, R3 ;  /* 0x0000763267037816 */ /* 0x000fe40000000003 */
[C---:B------:R-:W-:Y:S02]  /*c050*/  PRMT R166, R0.reuse, 0x7610, R166 ;  /* 0x0000761000a67816 */ /* 0x040fe400000000a6 */
[----:B------:R-:W-:-:S02]  /*c060*/  PRMT R165, R0, 0x7632, R165 ;  /* 0x0000763200a57816 */ /* 0x000fc400000000a5 */
[----:B-1----:R-:W-:Y:S02]  /*c070*/  F2FP.BF16.F32.PACK_AB R0, R33, R156 ;  /* 0x0000009c2100723e */ /* 0x002fe400000010ff */
[----:B------:R-:W-:Y:S02]  /*c080*/  F2FP.BF16.F32.PACK_AB R2, R225, R30 ;  /* 0x0000001ee102723e */ /* 0x000fe400000010ff */
[----:B------:R-:W-:Y:S02]  /*c090*/  SHF.R.U32.HI R4, RZ, 0x18, R103 ;  /* 0x00000018ff047819 */ /* 0x000fe40000011667 */
[----:B------:R-:W-:Y:S02]  /*c0a0*/  LOP3.LUT R3, R3, 0xff, RZ, 0xc0, !PT ;  /* 0x000000ff03037812 */ /* 0x000fe400078ec0ff */
[C---:B------:R-:W-:Y:S02]  /*c0b0*/  PRMT R147, R0.reuse, 0x7610, R147 ;  /* 0x0000761000937816 */ /* 0x040fe40000000093 */
[----:B------:R-:W-:Y:S01]  /*c0c0*/  PRMT R146, R0, 0x7632, R146 ;  /* 0x0000763200927816 */ /* 0x000fe20000000092 */
[----:B------:R-:W-:Y:S01]  /*c0d0*/  IMAD.MOV.U32 R22, RZ, RZ, 0x20 ;  /* 0x00000020ff167424 */ /* 0x000fe200078e00ff */
[----:B------:R-:W-:-:S02]  /*c0e0*/  PRMT R169, R2, 0x7610, R169 ;  /* 0x0000761002a97816 */ /* 0x000fc400000000a9 */
[----:B------:R-:W-:Y:S02]  /*c0f0*/  PRMT R167, R2, 0x7632, R167 ;  /* 0x0000763202a77816 */ /* 0x000fe400000000a7 */
[----:B------:R-:W-:Y:S02]  /*c100*/  HSET2.LE.AND R0, R5, R28, PT ;  /* 0x0000001c05007233 */ /* 0x000fe40003803000 */
[----:B------:R-:W-:Y:S02]  /*c110*/  PRMT R6, R3, 0x5410, R4 ;  /* 0x0000541003067816 */ /* 0x000fe40000000004 */
[----:B------:R-:W-:Y:S02]  /*c120*/  PRMT R2, R164, 0x5410, R168 ;  /* 0x00005410a4027816 */ /* 0x000fe400000000a8 */
[----:B------:R-:W-:Y:S02]  /*c130*/  LEA R190, R14, UR5, 0x1 ;  /* 0x000000050ebe7c11 */ /* 0x000fe4000f8e08ff */
[----:B------:R-:W-:-:S02]  /*c140*/  LOP3.LUT R4, R2, R0, RZ, 0xc0, !PT ;  /* 0x0000000002047212 */ /* 0x000fc400078ec0ff */
[----:B------:R-:W-:Y:S01]  /*c150*/  SEL R22, R22, 0xffffffe0, !P0 ;  /* 0xffffffe016167807 */ /* 0x000fe20004000000 */
[----:B------:R-:W-:Y:S01]  /*c160*/  FMUL.FTZ R8, R8, UR7 ;  /* 0x0000000708087c20 */ /* 0x000fe20008410000 */
[--C-:B------:R-:W-:Y:S01]  /*c170*/  HSET2.LE.AND R0, R6, R28.reuse, PT ;  /* 0x0000001c06007233 */ /* 0x100fe20003803000 */
[----:B------:R-:W1:Y:S01]  /*c180*/  LDSM.16.MT88.4 R16, [R190+0xc000] ;  /* 0x00c00000be10783b */ /* 0x000e620000004200 */
[----:B------:R-:W-:Y:S01]  /*c190*/  PRMT R5, R169, 0x5410, R167 ;  /* 0x00005410a9057816 */ /* 0x000fe200000000a7 */
[----:B------:R-:W-:Y:S01]  /*c1a0*/  IMAD.IADD R138, R22, 0x1, R190 ;  /* 0x00000001168a7824 */ /* 0x000fe200078e02be */
[----:B------:R-:W-:Y:S02]  /*c1b0*/  LOP3.LUT R3, R9, 0xff00ff, RZ, 0xc0, !PT ;  /* 0x00ff00ff09037812 */ /* 0x000fe400078ec0ff */
[----:B------:R-:W-:Y:S02]  /*c1c0*/  HSET2.LE.AND R2, R12, R28, PT ;  /* 0x0000001c0c027233 */ /* 0x000fe40003803000 */
[----:B------:R-:W-:-:S02]  /*c1d0*/  LOP3.LUT R5, R5, R0, RZ, 0xc0, !PT ;  /* 0x0000000005057212 */ /* 0x000fc400078ec0ff */
[----:B------:R-:W-:Y:S01]  /*c1e0*/  PRMT R0, R166, 0x5410, R165 ;  /* 0x00005410a6007816 */ /* 0x000fe200000000a5 */
[----:B------:R2:W3:Y:S01]  /*c1f0*/  MUFU.EX2 R101, R8 ;  /* 0x0000000800657308 */ /* 0x0004e20000000800 */
[----:B------:R-:W-:Y:S01]  /*c200*/  FMUL.FTZ R7, R7, UR7 ;  /* 0x0000000707077c20 */ /* 0x000fe20008410000 */
[----:B------:R-:W-:Y:S02]  /*c210*/  HSET2.LE.AND R3, R3, R28, PT ;  /* 0x0000001c03037233 */ /* 0x000fe40003803000 */
[----:B------:R-:W-:Y:S02]  /*c220*/  LOP3.LUT R6, R0, R2, RZ, 0xc0, !PT ;  /* 0x0000000200067212 */ /* 0x000fe400078ec0ff */
[----:B------:R-:W-:Y:S01]  /*c230*/  PRMT R0, R147, 0x5410, R146 ;  /* 0x0000541093007816 */ /* 0x000fe20000000092 */
[----:B------:R4:W5:Y:S01]  /*c240*/  MUFU.EX2 R100, R7 ;  /* 0x0000000700647308 */ /* 0x0009620000000800 */
[----:B--2---:R-:W2:Y:S01]  /*c250*/  LDSM.16.MT88.4 R8, [R138+0xc000] ;  /* 0x00c000008a08783b */ /* 0x004ea20000004200 */
[----:B------:R-:W-:Y:S01]  /*c260*/  VIADD R29, R190, 0xc040 ;  /* 0x0000c040be1d7836 */ /* 0x000fe20000000000 */
[----:B----4-:R-:W-:Y:S01]  /*c270*/  LOP3.LUT R7, R0, R3, RZ, 0xc0, !PT ;  /* 0x0000000300077212 */ /* 0x010fe200078ec0ff */
[----:B------:R-:W-:-:S04]  /*c280*/  VIADD R0, R190, 0xc000 ;  /* 0x0000c000be007836 */ /* 0x000fc80000000000 */
[----:B------:R-:W-:Y:S02]  /*c290*/  @P2 VIADD R29, R0, 0xffffffc0 ;  /* 0xffffffc0001d2836 */ /* 0x000fe40000000000 */
[----:B------:R-:W-:-:S03]  /*c2a0*/  IMAD.MOV.U32 R2, RZ, RZ, R13 ;  /* 0x000000ffff027224 */ /* 0x000fc600078e000d */
[----:B------:R-:W4:Y:S01]  /*c2b0*/  LDSM.16.MT88.4 R12, [R29] ;  /* 0x000000001d0c783b */ /* 0x000f220000004200 */
[-C--:B---3--:R-:W-:Y:S01]  /*c2c0*/  FMUL.FTZ R104, R104, R101.reuse ;  /* 0x0000006568687220 */ /* 0x088fe20000410000 */
[-C--:B------:R-:W-:Y:S01]  /*c2d0*/  FMUL.FTZ R105, R105, R101.reuse ;  /* 0x0000006569697220 */ /* 0x080fe20000410000 */
[-C--:B-----5:R-:W-:Y:S01]  /*c2e0*/  FMUL.FTZ R106, R106, R100.reuse ;  /* 0x000000646a6a7220 */ /* 0x0a0fe20000410000 */
        /* <DEDUP_REMOVED lines=13> */
[----:B------:R-:W-:Y:S01]  /*c3c0*/  IMAD.IADD R143, R22, 0x1, R29 ;  /* 0x00000001168f7824 */ /* 0x000fe200078e021d */
[C---:B-1----:R-:W-:Y:S08]  /*c3d0*/  HMMA.16816.F32.BF16 R104, R4.reuse, R16, R104 ;  /* 0x000000100468723c */ /* 0x042ff00000041868 */
[C---:B------:R-:W-:Y:S01]  /*c3e0*/  HMMA.16816.F32.BF16 R212, R4.reuse, R18, R108 ;  /* 0x0000001204d4723c */ /* 0x040fe2000004186c */
[----:B------:R-:W1:Y:S07]  /*c3f0*/  LDSM.16.MT88.4 R16, [R143] ;  /* 0x000000008f10783b */ /* 0x000e6e0000004200 */
[C---:B--2---:R-:W-:Y:S08]  /*c400*/  HMMA.16816.F32.BF16 R208, R4.reuse, R8, R112 ;  /* 0x0000000804d0723c */ /* 0x044ff00000041870 */
[----:B------:R-:W-:Y:S01]  /*c410*/  HMMA.16816.F32.BF16 R180, R4, R10, R116 ;  /* 0x0000000a04b4723c */ /* 0x000fe20000041874 */
[----:B------:R-:W2:Y:S01]  /*c420*/  LDSM.16.MT88.4 R8, [R190+0xe000] ;  /* 0x00e00000be08783b */ /* 0x000ea20000004200 */
[-C--:B------:R-:W-:Y:S01]  /*c430*/  FMUL.FTZ R120, R120, R101.reuse ;  /* 0x0000006578787220 */ /* 0x080fe20000410000 */
[-C--:B------:R-:W-:Y:S01]  /*c440*/  FMUL.FTZ R121, R121, R101.reuse ;  /* 0x0000006579797220 */ /* 0x080fe20000410000 */
[-C--:B------:R-:W-:Y:S01]  /*c450*/  FMUL.FTZ R122, R122, R100.reuse ;  /* 0x000000647a7a7220 */ /* 0x080fe20000410000 */
[-C--:B------:R-:W-:Y:S01]  /*c460*/  FMUL.FTZ R123, R123, R100.reuse ;  /* 0x000000647b7b7220 */ /* 0x080fe20000410000 */
[-C--:B------:R-:W-:Y:S01]  /*c470*/  FMUL.FTZ R124, R124, R101.reuse ;  /* 0x000000657c7c7220 */ /* 0x080fe20000410000 */
[----:B------:R-:W-:Y:S01]  /*c480*/  FMUL.FTZ R125, R125, R101 ;  /* 0x000000657d7d7220 */ /* 0x000fe20000410000 */
[-C--:B------:R-:W-:Y:S01]  /*c490*/  FMUL.FTZ R126, R126, R100.reuse ;  /* 0x000000647e7e7220 */ /* 0x080fe20000410000 */
[----:B------:R-:W-:-:S03]  /*c4a0*/  FMUL.FTZ R127, R127, R100 ;  /* 0x000000647f7f7220 */ /* 0x000fc60000410000 */
[C---:B----4-:R-:W-:Y:S08]  /*c4b0*/  HMMA.16816.F32.BF16 R176, R4.reuse, R12, R120 ;  /* 0x0000000c04b0723c */ /* 0x050ff00000041878 */
[----:B------:R-:W-:Y:S01]  /*c4c0*/  HMMA.16816.F32.BF16 R172, R4, R14, R124 ;  /* 0x0000000e04ac723c */ /* 0x000fe2000004187c */
[----:B------:R-:W3:Y:S01]  /*c4d0*/  LDSM.16.MT88.4 R12, [R138+0xe000] ;  /* 0x00e000008a0c783b */ /* 0x000ee20000004200 */
        /* <DEDUP_REMOVED lines=9> */
[----:B------:R-:W-:Y:S01]  /*c570*/  FMUL.FTZ R41, R41, R101 ;  /* 0x0000006529297220 */ /* 0x000fe20000410000 */
[-C--:B------:R-:W-:Y:S01]  /*c580*/  FMUL.FTZ R42, R42, R100.reuse ;  /* 0x000000642a2a7220 */ /* 0x080fe20000410000 */
[----:B------:R-:W-:Y:S01]  /*c590*/  FMUL.FTZ R43, R43, R100 ;  /* 0x000000642b2b7220 */ /* 0x000fe20000410000 */
[----:B------:R-:W-:Y:S01]  /*c5a0*/  MOV R110, R160 ;  /* 0x000000a0006e7202 */ /* 0x000fe20000000f00 */
[----:B------:R-:W-:-:S02]  /*c5b0*/  IMAD.MOV.U32 R111, RZ, RZ, R161 ;  /* 0x000000ffff6f7224 */ /* 0x000fc400078e00a1 */
[----:B-1----:R-:W-:Y:S01]  /*c5c0*/  HMMA.16816.F32.BF16 R160, R4, R16, R128 ;  /* 0x0000001004a0723c */ /* 0x002fe20000041880 */
[----:B------:R-:W-:-:S07]  /*c5d0*/  FMUL.FTZ R132, R132, R101 ;  /* 0x0000006584847220 */ /* 0x000fce0000410000 */
[----:B--2---:R-:W-:Y:S01]  /*c5e0*/  HMMA.16816.F32.BF16 R128, R4, R8, R36 ;  /* 0x000000080480723c */ /* 0x004fe20000041824 */
[----:B------:R-:W-:Y:S02]  /*c5f0*/  IMAD.MOV.U32 R39, RZ, RZ, R151 ;  /* 0x000000ffff277224 */ /* 0x000fe400078e0097 */
[----:B------:R-:W-:Y:S01]  /*c600*/  FMUL.FTZ R133, R133, R101 ;  /* 0x0000006585857220 */ /* 0x000fe20000410000 */
[----:B------:R-:W-:-:S04]  /*c610*/  FMUL.FTZ R134, R134, R100 ;  /* 0x0000006486867220 */ /* 0x000fc80000410000 */
        /* <DEDUP_REMOVED lines=11> */
[----:B------:R-:W-:Y:S01]  /*c6d0*/  HMMA.16816.F32.BF16 R152, R4, R18, R132 ;  /* 0x000000120498723c */ /* 0x000fe20000041884 */
[----:B------:R-:W-:Y:S01]  /*c6e0*/  IMAD.MOV.U32 R40, RZ, RZ, R157 ;  /* 0x000000ffff287224 */ /* 0x000fe200078e009d */
[----:B------:R-:W-:Y:S01]  /*c6f0*/  MOV R117, R159 ;  /* 0x0000009f00757202 */ /* 0x000fe20000000f00 */
[----:B------:R-:W-:Y:S01]  /*c700*/  IMAD.MOV.U32 R116, RZ, RZ, R158 ;  /* 0x000000ffff747224 */ /* 0x000fe200078e009e */
[----:B------:R-:W-:Y:S01]  /*c710*/  LDSM.16.MT88.4 R16, [R29+0x2000] ;  /* 0x002000001d10783b */ /* 0x000fe20000004200 */
[----:B------:R-:W-:-:S03]  /*c720*/  IMAD.MOV.U32 R119, RZ, RZ, R156 ;  /* 0x000000ffff777224 */ /* 0x000fc600078e009c */
[C---:B---3--:R-:W-:Y:S08]  /*c730*/  HMMA.16816.F32.BF16 R156, R4.reuse, R12, R44 ;  /* 0x0000000c049c723c */ /* 0x048ff0000004182c */
        /* <DEDUP_REMOVED lines=10> */
[----:B------:R-:W-:-:S02]  /*c7e0*/  IMAD.MOV.U32 R46, RZ, RZ, R110 ;  /* 0x000000ffff2e7224 */ /* 0x000fc400078e006e */
[----:B------:R-:W-:Y:S01]  /*c7f0*/  IMAD.MOV.U32 R47, RZ, RZ, R111 ;  /* 0x000000ffff2f7224 */ /* 0x000fe200078e006f */
[----:B-1----:R-:W-:Y:S01]  /*c800*/  HMMA.16816.F32.BF16 R112, R4, R8, R60 ;  /* 0x000000080470723c */ /* 0x002fe2000004183c */
[-C--:B------:R-:W-:Y:S01]  /*c810*/  FMUL.FTZ R68, R68, R101.reuse ;  /* 0x0000006544447220 */ /* 0x080fe20000410000 */
[----:B------:R-:W-:-:S06]  /*c820*/  FMUL.FTZ R69, R69, R101 ;  /* 0x0000006545457220 */ /* 0x000fcc0000410000 */
        /* <DEDUP_REMOVED lines=12> */
[C---:B--2---:R-:W-:Y:S08]  /*c8f0*/  HMMA.16816.F32.BF16 R68, R4.reuse, R12, R68 ;  /* 0x0000000c0444723c */ /* 0x044ff00000041844 */
[----:B------:R-:W-:Y:S01]  /*c900*/  HMMA.16816.F32.BF16 R72, R4, R14, R72 ;  /* 0x0000000e0448723c */ /* 0x000fe20000041848 */
[----:B------:R-:W2:Y:S01]  /*c910*/  LDSM.16.MT88.4 R12, [R143+0x4000] ;  /* 0x004000008f0c783b */ /* 0x000ea20000004200 */
[-C--:B------:R-:W-:Y:S01]  /*c920*/  FMUL.FTZ R56, R56, R101.reuse ;  /* 0x0000006538387220 */ /* 0x080fe20000410000 */
[----:B------:R-:W-:Y:S01]  /*c930*/  FMUL.FTZ R57, R57, R101 ;  /* 0x0000006539397220 */ /* 0x000fe20000410000 */
[-C--:B------:R-:W-:Y:S01]  /*c940*/  FMUL.FTZ R58, R58, R100.reuse ;  /* 0x000000643a3a7220 */ /* 0x080fe20000410000 */
[----:B------:R-:W-:-:S03]  /*c950*/  FMUL.FTZ R59, R59, R100 ;  /* 0x000000643b3b7220 */ /* 0x000fc60000410000 */
[----:B------:R-:W-:Y:S01]  /*c960*/  HMMA.16816.F32.BF16 R124, R4, R16, R52 ;  /* 0x00000010047c723c */ /* 0x000fe20000041834 */
[----:B------:R-:W-:Y:S02]  /*c970*/  VIADD R42, R204, 0x1715609d ;  /* 0x1715609dcc2a7836 */ /* 0x000fe40000000000 */
[----:B------:R-:W-:-:S05]  /*c980*/  FMUL.FTZ R84, R84, R101 ;  /* 0x0000006554547220 */ /* 0x000fca0000410000 */
[C---:B------:R-:W-:Y:S01]  /*c990*/  HMMA.16816.F32.BF16 R120, R4.reuse, R18, R56 ;  /* 0x000000120478723c */ /* 0x040fe20000041838 */
[----:B------:R-:W3:Y:S01]  /*c9a0*/  LDSM.16.MT88.4 R16, [R138+0x10000] ;  /* 0x010000008a10783b */ /* 0x000ee20000004200 */
[----:B------:R-:W-:Y:S01]  /*c9b0*/  FMUL.FTZ R85, R85, R101 ;  /* 0x0000006555557220 */ /* 0x000fe20000410000 */
[-C--:B------:R-:W-:Y:S01]  /*c9c0*/  FMUL.FTZ R86, R86, R100.reuse ;  /* 0x0000006456567220 */ /* 0x080fe20000410000 */
[----:B------:R-:W-:Y:S01]  /*c9d0*/  FMUL.FTZ R87, R87, R100 ;  /* 0x0000006457577220 */ /* 0x000fe20000410000 */
[----:B------:R-:W-:Y:S01]  /*c9e0*/  LOP3.LUT R0, R42, R24, R23, 0x96, !PT ;  /* 0x000000182a007212 */ /* 0x000fe200078e9617 */
[----:B------:R-:W-:Y:S02]  /*c9f0*/  IMAD.MOV.U32 R23, RZ, RZ, R30 ;  /* 0x000000ffff177224 */ /* 0x000fe400078e001e */
[----:B------:R-:W-:Y:S01]  /*ca00*/  FFMA.FTZ R3, R216, UR7, -R20 ;  /* 0x00000007d8037c23 */ /* 0x000fe20008010814 */
[----:B------:R-:W-:Y:S02]  /*ca10*/  IMAD.MOV.U32 R118, RZ, RZ, R2 ;  /* 0x000000ffff767224 */ /* 0x000fe400078e0002 */
[----:B-1----:R-:W-:Y:S01]  /*ca20*/  HMMA.16816.F32.BF16 R64, R4, R8, R84 ;  /* 0x000000080440723c */ /* 0x002fe20000041854 */
[----:B------:R-:W-:Y:S01]  /*ca30*/  MOV R84, R31 ;  /* 0x0000001f00547202 */ /* 0x000fe20000000f00 */
[----:B------:R-:W-:-:S04]  /*ca40*/  IMAD.WIDE.U32 R30, R0, -0x2daee0ad, RZ ;  /* 0xd2511f53001e7825 */ /* 0x000fc800078e00ff */
[----:B------:R-:W-:Y:S01]  /*ca50*/  FFMA.FTZ R2, R206, UR7, -R20 ;  /* 0x00000007ce027c23 */ /* 0x000fe20008010814 */
[----:B------:R-:W-:Y:S02]  /*ca60*/  VIADD R37, R205, 0x646e171e ;  /* 0x646e171ecd257836 */ /* 0x000fe40000000000 */
[-C--:B------:R-:W-:Y:S01]  /*ca70*/  FMUL.FTZ R92, R92, R101.reuse ;  /* 0x000000655c5c7220 */ /* 0x080fe20000410000 */
[-C--:B------:R-:W-:Y:S01]  /*ca80*/  FMUL.FTZ R93, R93, R101.reuse ;  /* 0x000000655d5d7220 */ /* 0x080fe20000410000 */
[-C--:B------:R-:W-:Y:S01]  /*ca90*/  FMUL.FTZ R94, R94, R100.reuse ;  /* 0x000000645e5e7220 */ /* 0x080fe20000410000 */
[----:B------:R-:W-:Y:S01]  /*caa0*/  FMUL.FTZ R95, R95, R100 ;  /* 0x000000645f5f7220 */ /* 0x000fe20000410000 */
[----:B------:R-:W-:Y:S01]  /*cab0*/  IMAD.MOV.U32 R0, RZ, RZ, R30 ;  /* 0x000000ffff007224 */ /* 0x000fe200078e001e */
[----:B------:R-:W-:Y:S01]  /*cac0*/  LOP3.LUT R36, R37, R26, R31, 0x96, !PT ;  /* 0x0000001a25247212 */ /* 0x000fe200078e961f */
[----:B------:R1:W-:Y:S01]  /*cad0*/  MUFU.EX2 R41, R3 ;  /* 0x0000000300297308 */ /* 0x0003e20000000800 */
[-C--:B------:R-:W-:Y:S01]  /*cae0*/  FMUL.FTZ R88, R88, R101.reuse ;  /* 0x0000006558587220 */ /* 0x080fe20000410000 */
[-C--:B------:R-:W-:Y:S01]  /*caf0*/  FMUL.FTZ R89, R89, R101.reuse ;  /* 0x0000006559597220 */ /* 0x080fe20000410000 */
[-C--:B------:R-:W-:Y:S01]  /*cb00*/  FMUL.FTZ R90, R90, R100.reuse ;  /* 0x000000645a5a7220 */ /* 0x080fe20000410000 */
[----:B------:R4:W5:Y:S01]  /*cb10*/  MUFU.EX2 R85, R2 ;  /* 0x0000000200557308 */ /* 0x0009620000000800 */
[-C--:B------:R-:W-:Y:S01]  /*cb20*/  FMUL.FTZ R91, R91, R100.reuse ;  /* 0x000000645b5b7220 */ /* 0x080fe20000410000 */
[----:B------:R-:W-:Y:S01]  /*cb30*/  FFMA.FTZ R8, R207, UR7, -R21 ;  /* 0x00000007cf087c23 */ /* 0x000fe20008010815 */
[----:B------:R-:W-:Y:S01]  /*cb40*/  IMAD.MOV.U32 R44, RZ, RZ, R226 ;  /* 0x000000ffff2c7224 */ /* 0x000fe200078e00e2 */
[----:B------:R-:W-:Y:S01]  /*cb50*/  LOP3.LUT R9, R0, 0xff, RZ, 0xc0, !PT ;  /* 0x000000ff00097812 */ /* 0x000fe200078ec0ff */
[----:B------:R-:W-:Y:S01]  /*cb60*/  IMAD.MOV.U32 R45, RZ, RZ, R227 ;  /* 0x000000ffff2d7224 */ /* 0x000fe200078e00e3 */
[----:B------:R-:W-:Y:S01]  /*cb70*/  PRMT R0, R36, 0x7632, R0 ;  /* 0x0000763224007816 */ /* 0x000fe20000000000 */
[C---:B--2---:R-:W-:Y:S01]  /*cb80*/  HMMA.16816.F32.BF16 R92, R4.reuse, R12, R92 ;  /* 0x0000000c045c723c */ /* 0x044fe2000004185c */
[-C--:B------:R-:W-:Y:S01]  /*cb90*/  FMUL.FTZ R76, R76, R101.reuse ;  /* 0x000000654c4c7220 */ /* 0x080fe20000410000 */
[-C--:B------:R-:W-:Y:S01]  /*cba0*/  FMUL.FTZ R77, R77, R101.reuse ;  /* 0x000000654d4d7220 */ /* 0x080fe20000410000 */
[----:B-1----:R-:W-:Y:S01]  /*cbb0*/  FFMA.FTZ R3, R198, UR7, -R21 ;  /* 0x00000007c6037c23 */ /* 0x002fe20008010815 */
[----:B------:R1:W-:Y:S01]  /*cbc0*/  MUFU.EX2 R227, R8 ;  /* 0x0000000800e37308 */ /* 0x0003e20000000800 */
[-C--:B------:R-:W-:Y:S01]  /*cbd0*/  FMUL.FTZ R78, R78, R100.reuse ;  /* 0x000000644e4e7220 */ /* 0x080fe20000410000 */
[-C--:B------:R-:W-:Y:S01]  /*cbe0*/  FMUL.FTZ R79, R79, R100.reuse ;  /* 0x000000644f4f7220 */ /* 0x080fe20000410000 */
[----:B----4-:R-:W-:Y:S01]  /*cbf0*/  LOP3.LUT R2, R36, 0xffff, RZ, 0xc0, !PT ;  /* 0x0000ffff24027812 */ /* 0x010fe200078ec0ff */
[----:B------:R2:W4:Y:S01]  /*cc00*/  MUFU.EX2 R226, R3 ;  /* 0x0000000300e27308 */ /* 0x0005220000000800 */
[----:B------:R-:W-:Y:S01]  /*cc10*/  PRMT R13, R30, 0x7771, RZ ;  /* 0x000077711e0d7816 */ /* 0x000fe200000000ff */
[----:B------:R-:W-:Y:S01]  /*cc20*/  HMMA.16816.F32.BF16 R88, R4, R10, R88 ;  /* 0x0000000a0458723c */ /* 0x000fe20000041858 */
[----:B------:R-:W-:Y:S01]  /*cc30*/  SHF.R.U32.HI R2, RZ, 0x8, R2 ;  /* 0x00000008ff027819 */ /* 0x000fe20000011602 */
[-C--:B------:R-:W-:Y:S01]  /*cc40*/  FMUL.FTZ R80, R80, R101.reuse ;  /* 0x0000006550507220 */ /* 0x080fe20000410000 */
[----:B------:R-:W-:Y:S01]  /*cc50*/  SHF.R.U32.HI R10, RZ, 0x18, R36 ;  /* 0x00000018ff0a7819 */ /* 0x000fe20000011624 */
[----:B------:R-:W-:Y:S01]  /*cc60*/  FMUL.FTZ R81, R81, R101 ;  /* 0x0000006551517220 */ /* 0x000fe20000410000 */
[----:B------:R-:W-:Y:S01]  /*cc70*/  LOP3.LUT R0, R0, 0xff, RZ, 0xc0, !PT ;  /* 0x000000ff00007812 */ /* 0x000fe200078ec0ff */
[-C--:B------:R-:W-:Y:S01]  /*cc80*/  FMUL.FTZ R82, R82, R100.reuse ;  /* 0x0000006452527220 */ /* 0x080fe20000410000 */
[----:B------:R-:W-:Y:S01]  /*cc90*/  FMUL.FTZ R83, R83, R100 ;  /* 0x0000006453537220 */ /* 0x000fe20000410000 */
[----:B-1----:R-:W-:Y:S01]  /*cca0*/  LOP3.LUT R8, R36, 0xff, RZ, 0xc0, !PT ;  /* 0x000000ff24087812 */ /* 0x002fe200078ec0ff */
[----:B------:R-:W1:Y:S01]  /*ccb0*/  LDSM.16.MT88.4 R24, [R190+0xc800] ;  /* 0x00c80000be18783b */ /* 0x000e620000004200 */
[----:B------:R-:W-:-:S02]  /*ccc0*/  PRMT R22, R9, 0x5410, R13 ;  /* 0x0000541009167816 */ /* 0x000fc4000000000d */
[----:B------:R-:W-:Y:S01]  /*ccd0*/  PRMT R9, R8, 0x5410, R2 ;  /* 0x0000541008097816 */ /* 0x000fe20000000002 */
[----:B--2---:R-:W-:Y:S01]  /*cce0*/  FFMA.FTZ R3, R203, UR7, -R20 ;  /* 0x00000007cb037c23 */ /* 0x004fe20008010814 */
[----:B------:R-:W-:Y:S01]  /*ccf0*/  PRMT R8, R0, 0x5410, R10 ;  /* 0x0000541000087816 */ /* 0x000fe2000000000a */
[----:B------:R-:W-:Y:S01]  /*cd00*/  FFMA.FTZ R0, R196, UR7, -R20 ;  /* 0x00000007c4007c23 */ /* 0x000fe20008010814 */
[----:B-----5:R-:W-:Y:S01]  /*cd10*/  F2FP.BF16.F32.PACK_AB R2, R85, R41 ;  /* 0x000000295502723e */ /* 0x020fe200000010ff */
[----:B------:R2:W-:Y:S03]  /*cd20*/  MUFU.EX2 R43, R3 ;  /* 0x00000003002b7308 */ /* 0x0005e60000000800 */
[C---:B------:R-:W-:Y:S01]  /*cd30*/  PRMT R141, R2.reuse, 0x7610, R141 ;  /* 0x00007610028d7816 */ /* 0x040fe2000000008d */
[----:B------:R4:W5:Y:S01]  /*cd40*/  MUFU.EX2 R87, R0 ;  /* 0x0000000000577308 */ /* 0x0009620000000800 */
[----:B------:R-:W-:Y:S01]  /*cd50*/  PRMT R142, R2, 0x7632, R142 ;  /* 0x00007632028e7816 */ /* 0x000fe2000000008e */
[--C-:B------:R-:W-:Y:S01]  /*cd60*/  FFMA.FTZ R2, R32, UR7, -R21.reuse ;  /* 0x0000000720027c23 */ /* 0x100fe20008010815 */
[----:B---3--:R-:W-:Y:S01]  /*cd70*/  HMMA.16816.F32.BF16 R76, R4, R16, R76 ;  /* 0x00000010044c723c */ /* 0x008fe2000004184c */
[-C--:B------:R-:W-:Y:S01]  /*cd80*/  FMUL.FTZ R96, R96, R101.reuse ;  /* 0x0000006560607220 */ /* 0x080fe20000410000 */
[----:B------:R-:W-:Y:S01]  /*cd90*/  FMUL.FTZ R97, R97, R101 ;  /* 0x0000006561617220 */ /* 0x000fe20000410000 */
[-C--:B------:R-:W-:Y:S01]  /*cda0*/  FMUL.FTZ R98, R98, R100.reuse ;  /* 0x0000006462627220 */ /* 0x080fe20000410000 */
[----:B------:R-:W-:Y:S01]  /*cdb0*/  FMUL.FTZ R99, R99, R100 ;  /* 0x0000006463637220 */ /* 0x000fe20000410000 */
[----:B--2---:R-:W-:-:S03]  /*cdc0*/  FFMA.FTZ R3, R200, UR7, -R21 ;  /* 0x00000007c8037c23 */ /* 0x004fc60008010815 */
[----:B------:R-:W-:Y:S01]  /*cdd0*/  HMMA.16816.F32.BF16 R80, R4, R18, R80 ;  /* 0x000000120450723c */ /* 0x000fe20000041850 */
[----:B------:R-:W-:Y:S01]  /*cde0*/  PRMT R12, R30, 0x7773, RZ ;  /* 0x000077731e0c7816 */ /* 0x000fe200000000ff */
[----:B------:R-:W2:Y:S01]  /*cdf0*/  LDSM.16.MT88.4 R16, [R138+0xc800] ;  /* 0x00c800008a10783b */ /* 0x000ea20000004200 */
[----:B----4-:R-:W-:Y:S01]  /*ce00*/  F2FP.BF16.F32.PACK_AB R0, R226, R227 ;  /* 0x000000e3e200723e */ /* 0x010fe200000010ff */
[----:B------:R3:W-:Y:S01]  /*ce10*/  MUFU.EX2 R38, R3 ;  /* 0x0000000300267308 */ /* 0x0007e20000000800 */
[----:B------:R-:W-:Y:S02]  /*ce20*/  PRMT R11, R30, 0x7772, RZ ;  /* 0x000077721e0b7816 */ /* 0x000fe400000000ff */
[C---:B------:R-:W-:Y:S01]  /*ce30*/  PRMT R140, R0.reuse, 0x7610, R140 ;  /* 0x00007610008c7816 */ /* 0x040fe2000000008c */
[----:B------:R4:W1:Y:S01]  /*ce40*/  MUFU.EX2 R86, R2 ;  /* 0x0000000200567308 */ /* 0x0008620000000800 */
[----:B------:R-:W-:Y:S02]  /*ce50*/  PRMT R139, R0, 0x7632, R139 ;  /* 0x00007632008b7816 */ /* 0x000fe4000000008b */
[----:B------:R-:W-:-:S02]  /*ce60*/  HSET2.LE.AND R0, R9, R28, PT ;  /* 0x0000001c09007233 */ /* 0x000fc40003803000 */
[----:B------:R-:W-:Y:S01]  /*ce70*/  PRMT R11, R11, 0x5410, R12 ;  /* 0x000054100b0b7816 */ /* 0x000fe2000000000c */
[----:B------:R-:W-:Y:S01]  /*ce80*/  HMMA.16816.F32.BF16 R96, R4, R14, R96 ;  /* 0x0000000e0460723c */ /* 0x000fe20000041860 */
[----:B------:R-:W-:Y:S01]  /*ce90*/  LDSM.16.MT88.4 R12, [R29+0x800] ;  /* 0x000800001d0c783b */ /* 0x000fe20000004200 */
[----:B---3--:R-:W-:Y:S02]  /*cea0*/  PRMT R3, R141, 0x5410, R142 ;  /* 0x000054108d037816 */ /* 0x008fe4000000008e */
[----:B----4-:R-:W-:Y:S02]  /*ceb0*/  HSET2.LE.AND R2, R8, R28, PT ;  /* 0x0000001c08027233 */ /* 0x010fe40003803000 */
[----:B------:R-:W-:Y:S02]  /*cec0*/  LOP3.LUT R4, R3, R0, RZ, 0xc0, !PT ;  /* 0x0000000003047212 */ /* 0x000fe400078ec0ff */
[----:B------:R-:W-:Y:S02]  /*ced0*/  PRMT R0, R140, 0x5410, R139 ;  /* 0x000054108c007816 */ /* 0x000fe4000000008b */
[----:B------:R-:W-:-:S02]  /*cee0*/  LOP3.LUT R3, R11, 0xff00ff, RZ, 0xc0, !PT ;  /* 0x00ff00ff0b037812 */ /* 0x000fc400078ec0ff */
[----:B------:R-:W3:Y:S01]  /*cef0*/  LDSM.16.MT88.4 R8, [R138+0xe800] ;  /* 0x00e800008a08783b */ /* 0x000ee20000004200 */
[----:B------:R-:W-:Y:S02]  /*cf00*/  LOP3.LUT R5, R0, R2, RZ, 0xc0, !PT ;  /* 0x0000000200057212 */ /* 0x000fe400078ec0ff */
[----:B-----5:R-:W-:Y:S02]  /*cf10*/  F2FP.BF16.F32.PACK_AB R0, R87, R43 ;  /* 0x0000002b5700723e */ /* 0x020fe400000010ff */
[----:B-1----:R-:W-:Y:S02]  /*cf20*/  F2FP.BF16.F32.PACK_AB R2, R86, R38 ;  /* 0x000000265602723e */ /* 0x002fe400000010ff */
[C---:B------:R-:W-:Y:S02]  /*cf30*/  PRMT R63, R0.reuse, 0x7610, R63 ;  /* 0x00007610003f7816 */ /* 0x040fe4000000003f */
[----:B------:R-:W-:Y:S02]  /*cf40*/  PRMT R62, R0, 0x7632, R62 ;  /* 0x00007632003e7816 */ /* 0x000fe4000000003e */
[----:B------:R-:W-:-:S02]  /*cf50*/  PRMT R61, R2, 0x7610, R61 ;  /* 0x00007610023d7816 */ /* 0x000fc4000000003d */
[----:B------:R-:W-:Y:S02]  /*cf60*/  PRMT R60, R2, 0x7632, R60 ;  /* 0x00007632023c7816 */ /* 0x000fe4000000003c */
[--C-:B------:R-:W-:Y:S02]  /*cf70*/  HSET2.LE.AND R0, R22, R28.reuse, PT ;  /* 0x0000001c16007233 */ /* 0x100fe40003803000 */
[----:B------:R-:W-:Y:S02]  /*cf80*/  HSET2.LE.AND R2, R3, R28, PT ;  /* 0x0000001c03027233 */ /* 0x000fe40003803000 */
[----:B------:R-:W-:-:S04]  /*cf90*/  PRMT R3, R63, 0x5410, R62 ;  /* 0x000054103f037816 */ /* 0x000fc8000000003e */
[----:B------:R-:W-:Y:S02]  /*cfa0*/  LOP3.LUT R6, R3, R0, RZ, 0xc0, !PT ;  /* 0x0000000003067212 */ /* 0x000fe400078ec0ff */
[----:B------:R-:W-:-:S04]  /*cfb0*/  PRMT R0, R61, 0x5410, R60 ;  /* 0x000054103d007816 */ /* 0x000fc8000000003c */
[----:B------:R-:W-:Y:S02]  /*cfc0*/  LOP3.LUT R7, R0, R2, RZ, 0xc0, !PT ;  /* 0x0000000200077212 */ /* 0x000fe400078ec0ff */
[----:B------:R-:W-:Y:S01]  /*cfd0*/  MOV R31, R118 ;  /* 0x00000076001f7202 */ /* 0x000fe20000000f00 */
[----:B------:R-:W-:-:S04]  /*cfe0*/  IMAD.MOV.U32 R118, RZ, RZ, R35 ;  /* 0x000000ffff767224 */ /* 0x000fc800078e0023 */
[C---:B------:R-:W-:Y:S01]  /*cff0*/  HMMA.16816.F32.BF16 R56, R4.reuse, R26, R212 ;  /* 0x0000001a0438723c */ /* 0x040fe200000418d4 */
[----:B------:R-:W-:Y:S01]  /*d000*/  IMAD.MOV.U32 R214, RZ, RZ, R43 ;  /* 0x000000ffffd67224 */ /* 0x000fe200078e002b */
[----:B------:R-:W-:Y:S01]  /*d010*/  MOV R215, R118 ;  /* 0x0000007600d77202 */ /* 0x000fe20000000f00 */
[----:B------:R-:W-:Y:S02]  /*d020*/  IMAD.MOV.U32 R212, RZ, RZ, R116 ;  /* 0x000000ffffd47224 */ /* 0x000fe400078e0074 */
[----:B------:R-:W-:Y:S02]  /*d030*/  IMAD.MOV.U32 R213, RZ, RZ, R117 ;  /* 0x000000ffffd57224 */ /* 0x000fe400078e0075 */
[----:B------:R-:W-:Y:S01]  /*d040*/  IMAD.MOV.U32 R43, RZ, RZ, R119 ;  /* 0x000000ffff2b7224 */ /* 0x000fe200078e0077 */
[C---:B--2---:R-:W-:Y:S08]  /*d050*/  HMMA.16816.F32.BF16 R52, R4.reuse, R18, R180 ;  /* 0x000000120434723c */ /* 0x044ff000000418b4 */
[----:B------:R-:W-:Y:S01]  /*d060*/  HMMA.16816.F32.BF16 R116, R4, R16, R208 ;  /* 0x000000100474723c */ /* 0x000fe200000418d0 */
[----:B------:R-:W1:Y:S01]  /*d070*/  LDSM.16.MT88.4 R16, [R29+0x2800] ;  /* 0x002800001d10783b */ /* 0x000e620000004200 */
[----:B------:R-:W-:-:S06]  /*d080*/  MOV R50, R33 ;  /* 0x0000002100327202 */ /* 0x000fcc0000000f00 */
[----:B---3--:R-:W-:Y:S01]  /*d090*/  HMMA.16816.F32.BF16 R156, R4, R8, R156 ;  /* 0x00000008049c723c */ /* 0x008fe2000004189c */
[----:B------:R-:W-:-:S07]  /*d0a0*/  IMAD.MOV.U32 R51, RZ, RZ, R34 ;  /* 0x000000ffff337224 */ /* 0x000fce00078e0022 */
[C---:B------:R-:W-:Y:S01]  /*d0b0*/  HMMA.16816.F32.BF16 R132, R4.reuse, R10, R132 ;  /* 0x0000000a0484723c */ /* 0x040fe20000041884 */
[----:B------:R-:W2:Y:S01]  /*d0c0*/  LDSM.16.MT88.4 R8, [R190+0x10800] ;  /* 0x01080000be08783b */ /* 0x000ea20000004200 */
[----:B------:R-:W-:Y:S01]  /*d0d0*/  IMAD.MOV.U32 R22, RZ, RZ, R50 ;  /* 0x000000ffff167224 */ /* 0x000fe200078e0032 */
[----:B------:R-:W-:Y:S01]  /*d0e0*/  MOV R210, R46 ;  /* 0x0000002e00d27202 */ /* 0x000fe20000000f00 */
[----:B------:R-:W-:Y:S01]  /*d0f0*/  IMAD.MOV.U32 R216, RZ, RZ, R51 ;  /* 0x000000ffffd87224 */ /* 0x000fe200078e0033 */
[----:B------:R-:W-:Y:S01]  /*d100*/  ULEA UR8, UR23, 0xfffffffd, 0x1 ;  /* 0xfffffffd17087891 */ /* 0x000fe2000f8e08ff */
[----:B------:R-:W-:Y:S01]  /*d110*/  IMAD.MOV.U32 R2, RZ, RZ, R44 ;  /* 0x000000ffff027224 */ /* 0x000fe200078e002c */
[----:B------:R-:W-:Y:S01]  /*d120*/  LDSM.16.MT88.4 R32, [R143+0x800] ;  /* 0x000800008f20783b */ /* 0x000fe20000004200 */
[----:B------:R-:W-:Y:S01]  /*d130*/  IMAD.MOV.U32 R3, RZ, RZ, R45 ;  /* 0x000000ffff037224 */ /* 0x000fe200078e002d */
[----:B------:R-:W-:Y:S01]  /*d140*/  HMMA.16816.F32.BF16 R48, R4, R12, R176 ;  /* 0x0000000c0430723c */ /* 0x000fe200000418b0 */
[----:B------:R-:W-:-:S07]  /*d150*/  IMAD.MOV.U32 R211, RZ, RZ, R47 ;  /* 0x000000ffffd37224 */ /* 0x000fce00078e002f */
[----:B------:R-:W-:Y:S01]  /*d160*/  HMMA.16816.F32.BF16 R44, R4, R14, R172 ;  /* 0x0000000e042c723c */ /* 0x000fe200000418ac */
[----:B------:R-:W3:Y:S01]  /*d170*/  LDSM.16.MT88.4 R12, [R190+0xe800] ;  /* 0x00e80000be0c783b */ /* 0x000ee20000004200 */
[----:B------:R-:W-:-:S06]  /*d180*/  LOP3.LUT R0, R205, UR8, R211, 0x96, !PT ;  /* 0x00000008cd007c12 */ /* 0x000fcc000f8e96d3 */
[C---:B------:R-:W-:Y:S01]  /*d190*/  HMMA.16816.F32.BF16 R104, R4.reuse, R24, R104 ;  /* 0x000000180468723c */ /* 0x040fe20000041868 */
[----:B------:R-:W4:Y:S07]  /*d1a0*/  LDSM.16.MT88.4 R24, [R143+0x2800] ;  /* 0x002800008f18783b */ /* 0x000f2e0000004200 */
[----:B-1----:R-:W-:Y:S01]  /*d1b0*/  HMMA.16816.F32.BF16 R124, R4, R16, R124 ;  /* 0x00000010047c723c */ /* 0x002fe2000004187c */
[----:B------:R-:W-:-:S05]  /*d1c0*/  IMAD.WIDE.U32 R16, R0, -0x326172a9, RZ ;  /* 0xcd9e8d5700107825 */ /* 0x000fca00078e00ff */
[----:B------:R-:W-:Y:S02]  /*d1d0*/  LOP3.LUT R2, R136, R2, R17, 0x96, !PT ;  /* 0x0000000288027212 */ /* 0x000fe400078e9611 */
[----:B------:R-:W-:Y:S01]  /*d1e0*/  LOP3.LUT R0, R137, R16, R235, 0x96, !PT ;  /* 0x0000001089007212 */ /* 0x000fe200078e96eb */
[----:B--2---:R-:W-:Y:S02]  /*d1f0*/  HMMA.16816.F32.BF16 R68, R4, R8, R68 ;  /* 0x000000080444723c */ /* 0x004fe40000041844 */
[----:B------:R-:W-:-:S04]  /*d200*/  IMAD.WIDE.U32 R2, R2, -0x2daee0ad, RZ ;  /* 0xd2511f5302027825 */ /* 0x000fc800078e00ff */
[----:B------:R-:W-:Y:S01]  /*d210*/  IMAD.WIDE.U32 R8, R0, -0x2daee0ad, RZ ;  /* 0xd2511f5300087825 */ /* 0x000fe200078e00ff */
[----:B------:R-:W-:-:S04]  /*d220*/  LOP3.LUT R3, R171, R212, R3, 0x96, !PT ;  /* 0x000000d4ab037212 */ /* 0x000fc800078e9603 */
[----:B------:R-:W-:Y:S01]  /*d230*/  LOP3.LUT R0, R170, R2, R9, 0x96, !PT ;  /* 0x00000002aa007212 */ /* 0x000fe200078e9609 */
[----:B------:R-:W-:Y:S02]  /*d240*/  IMAD.MOV.U32 R183, RZ, RZ, R40 ;  /* 0x000000ffffb77224 */ /* 0x000fe400078e0028 */
[----:B------:R-:W-:Y:S01]  /*d250*/  IMAD.MOV.U32 R208, RZ, RZ, R41 ;  /* 0x000000ffffd07224 */ /* 0x000fe200078e0029 */
[----:B---3--:R-:W-:Y:S01]  /*d260*/  HMMA.16816.F32.BF16 R128, R4, R12, R128 ;  /* 0x0000000c0480723c */ /* 0x008fe20000041880 */
[----:B------:R-:W-:-:S04]  /*d270*/  IMAD.WIDE.U32 R2, R3, -0x326172a9, RZ ;  /* 0xcd9e8d5703027825 */ /* 0x000fc800078e00ff */
[----:B------:R-:W-:-:S03]  /*d280*/  IMAD.WIDE.U32 R40, R0, -0x326172a9, RZ ;  /* 0xcd9e8d5700287825 */ /* 0x000fc600078e00ff */
[C---:B------:R-:W-:Y:S01]  /*d290*/  HMMA.16816.F32.BF16 R148, R4.reuse, R14, R148 ;  /* 0x0000000e0494723c */ /* 0x040fe20000041894 */
[----:B------:R-:W1:Y:S01]  /*d2a0*/  LDSM.16.MT88.4 R12, [R138+0x10800] ;  /* 0x010800008a0c783b */ /* 0x000e620000004200 */
[----:B------:R-:W-:Y:S02]  /*d2b0*/  LOP3.LUT R3, R186, R234, R3, 0x96, !PT ;  /* 0x000000eaba037212 */ /* 0x000fe400078e9603 */
[----:B------:R-:W-:Y:S01]  /*d2c0*/  LOP3.LUT R0, R185, R2, R41, 0x96, !PT ;  /* 0x00000002b9007212 */ /* 0x000fe200078e9629 */
[----:B------:R-:W-:Y:S02]  /*d2d0*/  IMAD.MOV.U32 R178, RZ, RZ, R38 ;  /* 0x000000ffffb27224 */ /* 0x000fe400078e0026 */
[----:B------:R-:W-:Y:S01]  /*d2e0*/  IMAD.MOV.U32 R180, RZ, RZ, R39 ;  /* 0x000000ffffb47224 */ /* 0x000fe200078e0027 */
[----:B------:R-:W-:Y:S01]  /*d2f0*/  HMMA.16816.F32.BF16 R120, R4, R18, R120 ;  /* 0x000000120478723c */ /* 0x000fe20000041878 */
[----:B------:R-:W2:Y:S01]  /*d300*/  LDSM.16.MT88.4 R16, [R29+0x4800] ;  /* 0x004800001d10783b */ /* 0x000ea20000004200 */
[----:B------:R-:W-:-:S04]  /*d310*/  IMAD.WIDE.U32 R2, R3, -0x2daee0ad, RZ ;  /* 0xd2511f5303027825 */ /* 0x000fc800078e00ff */
[----:B------:R-:W-:Y:S02]  /*d320*/  IMAD.WIDE.U32 R38, R0, -0x2daee0ad, RZ ;  /* 0xd2511f5300267825 */ /* 0x000fe400078e00ff */
[----:B----4-:R-:W-:Y:S03]  /*d330*/  HMMA.16816.F32.BF16 R112, R4, R24, R112 ;  /* 0x000000180470723c */ /* 0x010fe60000041870 */
[----:B------:R-:W-:Y:S01]  /*d340*/  LOP3.LUT R0, R187, R2, R39, 0x96, !PT ;  /* 0x00000002bb007212 */ /* 0x000fe200078e9627 */
[----:B------:R-:W-:-:S04]  /*d350*/  IMAD.MOV.U32 R170, RZ, RZ, R215 ;  /* 0x000000ffffaa7224 */ /* 0x000fc800078e00d7 */
[C---:B------:R-:W-:Y:S01]  /*d360*/  HMMA.16816.F32.BF16 R108, R4.reuse, R26, R108 ;  /* 0x0000001a046c723c */ /* 0x040fe2000004186c */
[----:B------:R-:W3:Y:S01]  /*d370*/  LDSM.16.MT88.4 R24, [R143+0x4800] ;  /* 0x004800008f18783b */ /* 0x000ee20000004200 */
[----:B------:R-:W-:Y:S02]  /*d380*/  IMAD.MOV.U32 R215, RZ, RZ, R22 ;  /* 0x000000ffffd77224 */ /* 0x000fe400078e0016 */
[----:B------:R-:W-:Y:S02]  /*d390*/  IMAD.MOV.U32 R209, RZ, RZ, R23 ;  /* 0x000000ffffd17224 */ /* 0x000fe400078e0017 */
[----:B------:R-:W-:Y:S01]  /*d3a0*/  IMAD.WIDE.U32 R22, R0, -0x326172a9, RZ ;  /* 0xcd9e8d5700167825 */ /* 0x000fe200078e00ff */
[----:B------:R-:W-:Y:S01]  /*d3b0*/  LOP3.LUT R3, R188, R8, R3, 0x96, !PT ;  /* 0x00000008bc037212 */ /* 0x000fe200078e9603 */
[----:B------:R-:W-:Y:S01]  /*d3c0*/  HMMA.16816.F32.BF16 R160, R4, R32, R160 ;  /* 0x0000002004a0723c */ /* 0x000fe200000418a0 */
[C---:B------:R-:W-:Y:S02]  /*d3d0*/  PRMT R2, R22.reuse, 0x7773, RZ ;  /* 0x0000777316027816 */ /* 0x040fe400000000ff */
[----:B------:R-:W-:Y:S01]  /*d3e0*/  PRMT R0, R22, 0x7772, RZ ;  /* 0x0000777216007816 */ /* 0x000fe200000000ff */
[----:B------:R-:W-:-:S04]  /*d3f0*/  IMAD.WIDE.U32 R32, R3, -0x326172a9, RZ ;  /* 0xcd9e8d5703207825 */ /* 0x000fc800078e00ff */
[----:B------:R-:W-:Y:S01]  /*d400*/  HMMA.16816.F32.BF16 R152, R4, R34, R152 ;  /* 0x000000220498723c */ /* 0x000fe20000041898 */
[----:B------:R-:W-:Y:S01]  /*d410*/  PRMT R34, R0, 0x5410, R2 ;  /* 0x0000541000227816 */ /* 0x000fe20000000002 */
[--C-:B------:R-:W-:Y:S01]  /*d420*/  FFMA.FTZ R2, R224, UR7, -R20.reuse ;  /* 0x00000007e0027c23 */ /* 0x100fe20008010814 */
[--C-:B------:R-:W-:Y:S01]  /*d430*/  FFMA.FTZ R8, R222, UR7, -R20.reuse ;  /* 0x00000007de087c23 */ /* 0x100fe20008010814 */
[----:B------:R-:W-:Y:S01]  /*d440*/  FFMA.FTZ R3, R220, UR7, -R20 ;  /* 0x00000007dc037c23 */ /* 0x000fe20008010814 */
[----:B------:R-:W-:Y:S01]  /*d450*/  FFMA.FTZ R9, R223, UR7, -R21 ;  /* 0x00000007df097c23 */ /* 0x000fe20008010815 */
[----:B------:R-:W-:Y:S01]  /*d460*/  LOP3.LUT R23, R184, R32, R23, 0x96, !PT ;  /* 0x00000020b8177212 */ /* 0x000fe200078e9617 */
[----:B------:R4:W-:Y:S01]  /*d470*/  MUFU.EX2 R213, R2 ;  /* 0x0000000200d57308 */ /* 0x0009e20000000800 */
[----:B------:R-:W-:Y:S01]  /*d480*/  MOV R0, R22 ;  /* 0x0000001600007202 */ /* 0x000fe20000000f00 */
[----:B------:R-:W-:Y:S01]  /*d490*/  IMAD.MOV.U32 R210, RZ, RZ, R84 ;  /* 0x000000ffffd27224 */ /* 0x000fe200078e0054 */
[----:B------:R-:W-:Y:S01]  /*d4a0*/  MOV R182, R87 ;  /* 0x0000005700b67202 */ /* 0x000fe20000000f00 */
[----:B------:R-:W5:Y:S01]  /*d4b0*/  MUFU.EX2 R181, R8 ;  /* 0x0000000800b57308 */ /* 0x000f620000000800 */
[----:B------:R-:W-:-:S02]  /*d4c0*/  IMAD.MOV.U32 R211, RZ, RZ, R85 ;  /* 0x000000ffffd37224 */ /* 0x000fc400078e0055 */
[----:B------:R-:W-:Y:S01]  /*d4d0*/  IMAD.MOV.U32 R179, RZ, RZ, R86 ;  /* 0x000000ffffb37224 */ /* 0x000fe200078e0056 */
[----:B------:R1:W-:Y:S01]  /*d4e0*/  MUFU.EX2 R172, R3 ;  /* 0x0000000300ac7308 */ /* 0x0003e20000000800 */
[----:B------:R-:W-:Y:S01]  /*d4f0*/  HMMA.16816.F32.BF16 R84, R4, R10, R72 ;  /* 0x0000000a0454723c */ /* 0x000fe20000041848 */
[----:B------:R-:W-:Y:S02]  /*d500*/  LOP3.LUT R10, R0, 0xff, RZ, 0xc0, !PT ;  /* 0x000000ff000a7812 */ /* 0x000fe400078ec0ff */
[----:B------:R2:W-:Y:S01]  /*d510*/  MUFU.EX2 R212, R9 ;  /* 0x0000000900d47308 */ /* 0x0005e20000000800 */
[C---:B------:R-:W-:Y:S02]  /*d520*/  PRMT R0, R23.reuse, 0x7632, R0 ;  /* 0x0000763217007816 */ /* 0x040fe40000000000 */
[----:B----4-:R-:W-:Y:S01]  /*d530*/  LOP3.LUT R2, R23, 0xffff, RZ, 0xc0, !PT ;  /* 0x0000ffff17027812 */ /* 0x010fe200078ec0ff */
[----:B-1----:R-:W-:Y:S01]  /*d540*/  FFMA.FTZ R3, R221, UR7, -R21 ;  /* 0x00000007dd037c23 */ /* 0x002fe20008010815 */
[----:B--2---:R-:W-:Y:S01]  /*d550*/  FFMA.FTZ R9, R218, UR7, -R20 ;  /* 0x00000007da097c23 */ /* 0x004fe20008010814 */
[----:B------:R-:W-:-:S02]  /*d560*/  IMAD.MOV.U32 R218, RZ, RZ, R180 ;  /* 0x000000ffffda7224 */ /* 0x000fc400078e00b4 */
[----:B------:R1:W2:Y:S01]  /*d570*/  MUFU.EX2 R180, R3 ;  /* 0x0000000300b47308 */ /* 0x0002a20000000800 */
[----:B------:R-:W-:Y:S01]  /*d580*/  HMMA.16816.F32.BF16 R76, R4, R12, R76 ;  /* 0x0000000c044c723c */ /* 0x000fe2000004184c */
[----:B------:R-:W-:Y:S02]  /*d590*/  SHF.R.U32.HI R8, RZ, 0x8, R2 ;  /* 0x00000008ff087819 */ /* 0x000fe40000011602 */
[----:B------:R-:W-:Y:S02]  /*d5a0*/  PRMT R12, R22, 0x7771, RZ ;  /* 0x00007771160c7816 */ /* 0x000fe400000000ff */
[----:B------:R-:W-:Y:S01]  /*d5b0*/  LOP3.LUT R2, R0, 0xff, RZ, 0xc0, !PT ;  /* 0x000000ff00027812 */ /* 0x000fe200078ec0ff */
[----:B------:R-:W-:Y:S01]  /*d5c0*/  IMAD.MOV.U32 R171, RZ, RZ, R214 ;  /* 0x000000ffffab7224 */ /* 0x000fe200078e00d6 */
[----:B------:R-:W-:Y:S02]  /*d5d0*/  SHF.R.U32.HI R0, RZ, 0x18, R23 ;  /* 0x00000018ff007819 */ /* 0x000fe40000011617 */
[----:B------:R-:W-:-:S02]  /*d5e0*/  MOV R214, R31 ;  /* 0x0000001f00d67202 */ /* 0x000fc40000000f00 */
[----:B------:R-:W-:Y:S02]  /*d5f0*/  LOP3.LUT R11, R23, 0xff, RZ, 0xc0, !PT ;  /* 0x000000ff170b7812 */ /* 0x000fe400078ec0ff */
[----:B------:R-:W-:Y:S02]  /*d600*/  PRMT R31, R10, 0x5410, R12 ;  /* 0x000054100a1f7816 */ /* 0x000fe4000000000c */
[----:B------:R-:W-:Y:S01]  /*d610*/  PRMT R10, R2, 0x5410, R0 ;  /* 0x00005410020a7816 */ /* 0x000fe20000000000 */
[C---:B------:R-:W-:Y:S01]  /*d620*/  HMMA.16816.F32.BF16 R64, R4.reuse, R16, R64 ;  /* 0x000000100440723c */ /* 0x040fe20000041840 */
[----:B-----5:R-:W-:Y:S01]  /*d630*/  F2FP.BF16.F32.PACK_AB R2, R181, R213 ;  /* 0x000000d5b502723e */ /* 0x020fe200000010ff */
[--C-:B-1----:R-:W-:Y:S01]  /*d640*/  FFMA.FTZ R3, R219, UR7, -R21.reuse ;  /* 0x00000007db037c23 */ /* 0x102fe20008010815 */
[----:B------:R-:W-:Y:S01]  /*d650*/  PRMT R8, R11, 0x5410, R8 ;  /* 0x000054100b087816 */ /* 0x000fe20000000008 */
[----:B------:R-:W-:Y:S01]  /*d660*/  FFMA.FTZ R0, R217, UR7, -R21 ;  /* 0x00000007d9007c23 */ /* 0x000fe20008010815 */
[----:B------:R-:W1:Y:S03]  /*d670*/  MUFU.EX2 R9, R9 ;  /* 0x0000000900097308 */ /* 0x000e660000000800 */
[----:B------:R-:W-:Y:S01]  /*d680*/  HMMA.16816.F32.BF16 R88, R4, R18, R88 ;  /* 0x000000120458723c */ /* 0x000fe20000041858 */
[----:B------:R-:W4:Y:S01]  /*d690*/  LDSM.16.MT88.4 R16, [R138+0xd000] ;  /* 0x00d000008a10783b */ /* 0x000f220000004200 */
[----:B------:R-:W-:-:S02]  /*d6a0*/  PRMT R137, R2, 0x7610, R137 ;  /* 0x0000761002897816 */ /* 0x000fc40000000089 */
[----:B------:R-:W-:Y:S01]  /*d6b0*/  PRMT R136, R2, 0x7632, R136 ;  /* 0x0000763202887816 */ /* 0x000fe20000000088 */
[----:B------:R5:W-:Y:S01]  /*d6c0*/  MUFU.EX2 R188, R3 ;  /* 0x0000000300bc7308 */ /* 0x000be20000000800 */
[----:B--2---:R-:W-:-:S03]  /*d6d0*/  F2FP.BF16.F32.PACK_AB R2, R180, R212 ;  /* 0x000000d4b402723e */ /* 0x004fc600000010ff */
[----:B------:R2:W1:Y:S01]  /*d6e0*/  MUFU.EX2 R11, R0 ;  /* 0x00000000000b7308 */ /* 0x0004620000000800 */
[C---:B---3--:R-:W-:Y:S01]  /*d6f0*/  HMMA.16816.F32.BF16 R72, R4.reuse, R24, R92 ;  /* 0x000000180448723c */ /* 0x048fe2000004185c */
[C---:B------:R-:W-:Y:S02]  /*d700*/  PRMT R95, R2.reuse, 0x7610, R95 ;  /* 0x00007610025f7816 */ /* 0x040fe4000000005f */
[----:B------:R-:W-:Y:S02]  /*d710*/  PRMT R94, R2, 0x7632, R94 ;  /* 0x00007632025e7816 */ /* 0x000fe4000000005e */
[--C-:B------:R-:W-:Y:S02]  /*d720*/  HSET2.LE.AND R2, R10, R28.reuse, PT ;  /* 0x0000001c0a027233 */ /* 0x100fe40003803000 */
[----:B-----5:R-:W-:Y:S02]  /*d730*/  PRMT R3, R137, 0x5410, R136 ;  /* 0x0000541089037816 */ /* 0x020fe40000000088 */
[----:B--2---:R-:W-:Y:S01]  /*d740*/  HSET2.LE.AND R0, R8, R28, PT ;  /* 0x0000001c08007233 */ /* 0x004fe20003803000 */
[C---:B------:R-:W-:Y:S01]  /*d750*/  HMMA.16816.F32.BF16 R80, R4.reuse, R14, R80 ;  /* 0x0000000e0450723c */ /* 0x040fe20000041850 */
[----:B------:R-:W-:Y:S07]  /*d760*/  LDSM.16.MT88.4 R12, [R29+0x1000] ;  /* 0x001000001d0c783b */ /* 0x000fee0000004200 */
[----:B------:R-:W-:Y:S01]  /*d770*/  HMMA.16816.F32.BF16 R96, R4, R26, R96 ;  /* 0x0000001a0460723c */ /* 0x000fe20000041860 */
[----:B------:R-:W-:Y:S01]  /*d780*/  LOP3.LUT R4, R3, R0, RZ, 0xc0, !PT ;  /* 0x0000000003047212 */ /* 0x000fe200078ec0ff */
[----:B------:R-:W2:Y:S01]  /*d790*/  LDSM.16.MT88.4 R24, [R190+0xd000] ;  /* 0x00d00000be18783b */ /* 0x000ea20000004200 */
[----:B------:R-:W-:-:S04]  /*d7a0*/  PRMT R0, R95, 0x5410, R94 ;  /* 0x000054105f007816 */ /* 0x000fc8000000005e */
[----:B------:R-:W-:Y:S02]  /*d7b0*/  LOP3.LUT R5, R0, R2, RZ, 0xc0, !PT ;  /* 0x0000000200057212 */ /* 0x000fe400078ec0ff */
[----:B-1----:R-:W-:Y:S02]  /*d7c0*/  F2FP.BF16.F32.PACK_AB R0, R9, R172 ;  /* 0x000000ac0900723e */ /* 0x002fe400000010ff */
[----:B------:R-:W-:Y:S02]  /*d7d0*/  LOP3.LUT R3, R34, 0xff00ff, RZ, 0xc0, !PT ;  /* 0x00ff00ff22037812 */ /* 0x000fe400078ec0ff */
[----:B------:R-:W-:Y:S02]  /*d7e0*/  F2FP.BF16.F32.PACK_AB R2, R11, R188 ;  /* 0x000000bc0b02723e */ /* 0x000fe400000010ff */
[C---:B------:R-:W-:Y:S02]  /*d7f0*/  PRMT R93, R0.reuse, 0x7610, R93 ;  /* 0x00007610005d7816 */ /* 0x040fe4000000005d */
[----:B------:R-:W-:-:S02]  /*d800*/  PRMT R35, R0, 0x7632, R35 ;  /* 0x0000763200237816 */ /* 0x000fc40000000023 */
[C---:B------:R-:W-:Y:S02]  /*d810*/  PRMT R34, R2.reuse, 0x7610, R34 ;  /* 0x0000761002227816 */ /* 0x040fe40000000022 */
[----:B------:R-:W-:Y:S02]  /*d820*/  PRMT R92, R2, 0x7632, R92 ;  /* 0x00007632025c7816 */ /* 0x000fe4000000005c */
[--C-:B------:R-:W-:Y:S02]  /*d830*/  HSET2.LE.AND R0, R31, R28.reuse, PT ;  /* 0x0000001c1f007233 */ /* 0x100fe40003803000 */
[----:B------:R-:W-:Y:S02]  /*d840*/  HSET2.LE.AND R2, R3, R28, PT ;  /* 0x0000001c03027233 */ /* 0x000fe40003803000 */
[----:B------:R-:W-:-:S04]  /*d850*/  PRMT R3, R93, 0x5410, R35 ;  /* 0x000054105d037816 */ /* 0x000fc80000000023 */
[----:B------:R-:W-:Y:S02]  /*d860*/  LOP3.LUT R6, R3, R0, RZ, 0xc0, !PT ;  /* 0x0000000003067212 */ /* 0x000fe400078ec0ff */
[----:B------:R-:W-:-:S04]  /*d870*/  PRMT R0, R34, 0x5410, R92 ;  /* 0x0000541022007816 */ /* 0x000fc8000000005c */
[----:B------:R-:W-:Y:S01]  /*d880*/  LOP3.LUT R7, R0, R2, RZ, 0xc0, !PT ;  /* 0x0000000200077212 */ /* 0x000fe200078ec0ff */
[----:B------:R-:W-:Y:S02]  /*d890*/  IMAD.MOV.U32 R219, RZ, RZ, R178 ;  /* 0x000000ffffdb7224 */ /* 0x000fe400078e00b2 */
[----:B------:R-:W-:-:S04]  /*d8a0*/  IMAD.MOV.U32 R217, RZ, RZ, R179 ;  /* 0x000000ffffd97224 */ /* 0x000fc800078e00b3 */
[C---:B----4-:R-:W-:Y:S01]  /*d8b0*/  HMMA.16816.F32.BF16 R176, R4.reuse, R16, R116 ;  /* 0x0000001004b0723c */ /* 0x050fe20000041874 */
[----:B------:R-:W-:Y:S01]  /*d8c0*/  MOV R116, R11 ;  /* 0x0000000b00747202 */ /* 0x000fe20000000f00 */
[----:B------:R-:W-:Y:S02]  /*d8d0*/  IMAD.MOV.U32 R119, RZ, RZ, R9 ;  /* 0x000000ffff777224 */ /* 0x000fe400078e0009 */
[----:B------:R-:W1:Y:S01]  /*d8e0*/  LDSM.16.MT88.4 R8, [R138+0xf000] ;  /* 0x00f000008a08783b */ /* 0x000e620000004200 */
[----:B------:R-:W-:Y:S01]  /*d8f0*/  IMAD.MOV.U32 R31, RZ, RZ, R182 ;  /* 0x000000ffff1f7224 */ /* 0x000fe200078e00b6 */
[----:B------:R-:W-:Y:S01]  /*d900*/  MOV R182, R183 ;  /* 0x000000b700b67202 */ /* 0x000fe20000000f00 */
[----:B------:R-:W-:Y:S01]  /*d910*/  IMAD.MOV.U32 R0, RZ, RZ, R172 ;  /* 0x000000ffff007224 */ /* 0x000fe200078e00ac */
[----:B--2---:R-:W-:Y:S01]  /*d920*/  HMMA.16816.F32.BF16 R104, R4, R24, R104 ;  /* 0x000000180468723c */ /* 0x004fe20000041868 */
[----:B------:R-:W-:Y:S02]  /*d930*/  IMAD.MOV.U32 R183, RZ, RZ, R208 ;  /* 0x000000ffffb77224 */ /* 0x000fe400078e00d0 */
[----:B------:R-:W-:-:S02]  /*d940*/  IMAD.MOV.U32 R3, RZ, RZ, R209 ;  /* 0x000000ffff037224 */ /* 0x000fc400078e00d1 */
[----:B------:R-:W-:Y:S02]  /*d950*/  IMAD.MOV.U32 R2, RZ, RZ, R210 ;  /* 0x000000ffff027224 */ /* 0x000fe400078e00d2 */
[----:B------:R-:W-:Y:S01]  /*d960*/  IMAD.MOV.U32 R117, RZ, RZ, R211 ;  /* 0x000000ffff757224 */ /* 0x000fe200078e00d3 */
[C---:B------:R-:W-:Y:S01]  /*d970*/  HMMA.16816.F32.BF16 R172, R4.reuse, R18, R52 ;  /* 0x0000001204ac723c */ /* 0x040fe20000041834 */
[----:B------:R-:W2:Y:S07]  /*d980*/  LDSM.16.MT88.4 R16, [R143+0x1000] ;  /* 0x001000008f10783b */ /* 0x000eae0000004200 */
[C---:B------:R-:W-:Y:S01]  /*d990*/  HMMA.16816.F32.BF16 R56, R4.reuse, R26, R56 ;  /* 0x0000001a0438723c */ /* 0x040fe20000041838 */
[----:B------:R-:W3:Y:S07]  /*d9a0*/  LDSM.16.MT88.4 R24, [R29+0x3000] ;  /* 0x003000001d18783b */ /* 0x000eee0000004200 */
[C---:B------:R-:W-:Y:S08]  /*d9b0*/  HMMA.16816.F32.BF16 R184, R4.reuse, R12, R48 ;  /* 0x0000000c04b8723c */ /* 0x040ff00000041830 */
[C---:B------:R-:W-:Y:S01]  /*d9c0*/  HMMA.16816.F32.BF16 R208, R4.reuse, R14, R44 ;  /* 0x0000000e04d0723c */ /* 0x040fe2000004182c */
[----:B------:R-:W4:Y:S07]  /*d9d0*/  LDSM.16.MT88.4 R12, [R190+0xf000] ;  /* 0x00f00000be0c783b */ /* 0x000f2e0000004200 */
[C---:B-1----:R-:W-:Y:S08]  /*d9e0*/  HMMA.16816.F32.BF16 R156, R4.reuse, R8, R156 ;  /* 0x00000008049c723c */ /* 0x042ff0000004189c */
[----:B------:R-:W-:Y:S01]  /*d9f0*/  HMMA.16816.F32.BF16 R132, R4, R10, R132 ;  /* 0x0000000a0484723c */ /* 0x000fe20000041884 */
[----:B------:R-:W1:Y:S01]  /*da00*/  LDSM.16.MT88.4 R8, [R143+0x3000] ;  /* 0x003000008f08783b */ /* 0x000e620000004200 */
[----:B------:R-:W-:Y:S01]  /*da10*/  IMAD.MOV.U32 R118, RZ, RZ, R227 ;  /* 0x000000ffff767224 */ /* 0x000fe200078e00e3 */
[----:B------:R-:W-:Y:S01]  /*da20*/  MOV R55, R225 ;  /* 0x000000e100377202 */ /* 0x000fe20000000f00 */
[----:B------:R-:W-:-:S04]  /*da30*/  IMAD.MOV.U32 R54, RZ, RZ, R226 ;  /* 0x000000ffff367224 */ /* 0x000fc800078e00e2 */
[C---:B--2---:R-:W-:Y:S08]  /*da40*/  HMMA.16816.F32.BF16 R224, R4.reuse, R16, R160 ;  /* 0x0000001004e0723c */ /* 0x044ff000000418a0 */
[----:B---3--:R-:W-:Y:S01]  /*da50*/  HMMA.16816.F32.BF16 R160, R4, R24, R124 ;  /* 0x0000001804a0723c */ /* 0x008fe2000004187c */
[----:B------:R-:W-:Y:S01]  /*da60*/  IMAD.MOV.U32 R25, RZ, RZ, R183 ;  /* 0x000000ffff197224 */ /* 0x000fe200078e00b7 */
[----:B------:R-:W-:Y:S01]  /*da70*/  MOV R24, R180 ;  /* 0x000000b400187202 */ /* 0x000fe20000000f00 */
[----:B------:R-:W-:-:S02]  /*da80*/  IMAD.MOV.U32 R127, RZ, RZ, R213 ;  /* 0x000000ffff7f7224 */ /* 0x000fc400078e00d5 */
[----:B------:R-:W-:-:S03]  /*da90*/  IMAD.MOV.U32 R126, RZ, RZ, R212 ;  /* 0x000000ffff7e7224 */ /* 0x000fc600078e00d4 */
[----:B------:R-:W-:Y:S01]  /*daa0*/  HMMA.16816.F32.BF16 R220, R4, R18, R152 ;  /* 0x0000001204dc723c */ /* 0x000fe20000041898 */
[----:B------:R-:W-:Y:S01]  /*dab0*/  IMAD.MOV.U32 R153, RZ, RZ, R116 ;  /* 0x000000ffff997224 */ /* 0x000fe200078e0074 */
[----:B------:R-:W-:Y:S01]  /*dac0*/  MOV R116, R216 ;  /* 0x000000d800747202 */ /* 0x000fe20000000f00 */
[----:B------:R-:W-:Y:S01]  /*dad0*/  IMAD.MOV.U32 R152, RZ, RZ, R117 ;  /* 0x000000ffff987224 */ /* 0x000fe200078e0075 */
[----:B------:R-:W-:Y:S01]  /*dae0*/  LDSM.16.MT88.4 R16, [R29+0x5000] ;  /* 0x005000001d10783b */ /* 0x000fe20000004200 */
[----:B------:R-:W-:-:S03]  /*daf0*/  IMAD.MOV.U32 R117, RZ, RZ, R215 ;  /* 0x000000ffff757224 */ /* 0x000fc600078e00d7 */
[C---:B----4-:R-:W-:Y:S01]  /*db00*/  HMMA.16816.F32.BF16 R44, R4.reuse, R12, R128 ;  /* 0x0000000c042c723c */ /* 0x050fe20000041880 */
[----:B------:R-:W-:Y:S01]  /*db10*/  IMAD.MOV.U32 R129, RZ, RZ, R182 ;  /* 0x000000ffff817224 */ /* 0x000fe200078e00b6 */
[----:B------:R-:W-:Y:S01]  /*db20*/  MOV R131, R118 ;  /* 0x0000007600837202 */ /* 0x000fe20000000f00 */
[----:B------:R-:W-:Y:S02]  /*db30*/  IMAD.MOV.U32 R128, RZ, RZ, R181 ;  /* 0x000000ffff807224 */ /* 0x000fe400078e00b5 */
[----:B------:R-:W-:Y:S02]  /*db40*/  IMAD.MOV.U32 R130, RZ, RZ, R119 ;  /* 0x000000ffff827224 */ /* 0x000fe400078e0077 */
[----:B------:R-:W-:Y:S01]  /*db50*/  IMAD.MOV.U32 R119, RZ, RZ, R218 ;  /* 0x000000ffff777224 */ /* 0x000fe200078e00da */
[----:B------:R-:W-:Y:S01]  /*db60*/  HMMA.16816.F32.BF16 R180, R4, R26, R120 ;  /* 0x0000001a04b4723c */ /* 0x000fe20000041878 */
[----:B------:R-:W-:Y:S01]  /*db70*/  MOV R121, R217 ;  /* 0x000000d900797202 */ /* 0x000fe20000000f00 */
[----:B------:R-:W-:-:S02]  /*db80*/  IMAD.MOV.U32 R122, RZ, RZ, R219 ;  /* 0x000000ffff7a7224 */ /* 0x000fc400078e00db */
[----:B------:R-:W-:-:S04]  /*db90*/  IMAD.MOV.U32 R118, RZ, RZ, R214 ;  /* 0x000000ffff767224 */ /* 0x000fc800078e00d6 */
[C---:B-1----:R-:W-:Y:S08]  /*dba0*/  HMMA.16816.F32.BF16 R216, R4.reuse, R8, R112 ;  /* 0x0000000804d8723c */ /* 0x042ff00000041870 */
[C---:B------:R-:W-:Y:S01]  /*dbb0*/  HMMA.16816.F32.BF16 R212, R4.reuse, R10, R108 ;  /* 0x0000000a04d4723c */ /* 0x040fe2000004186c */
[----:B------:R-:W1:Y:S07]  /*dbc0*/  LDSM.16.MT88.4 R8, [R138+0x11000] ;  /* 0x011000008a08783b */ /* 0x000e6e0000004200 */
[----:B------:R-:W-:Y:S01]  /*dbd0*/  HMMA.16816.F32.BF16 R48, R4, R14, R148 ;  /* 0x0000000e0430723c */ /* 0x000fe20000041894 */
[----:B------:R-:W2:Y:S01]  /*dbe0*/  LDSM.16.MT88.4 R12, [R190+0x11000] ;  /* 0x01100000be0c783b */ /* 0x000ea20000004200 */
[----:B------:R-:W-:Y:S01]  /*dbf0*/  IMAD.MOV.U32 R123, RZ, RZ, R0 ;  /* 0x000000ffff7b7224 */ /* 0x000fe200078e0000 */
[----:B------:R-:W-:Y:S01]  /*dc00*/  LOP3.LUT R0, R42, R40, R33, 0x96, !PT ;  /* 0x000000282a007212 */ /* 0x000fe200078e9621 */
[----:B------:R-:W-:-:S02]  /*dc10*/  IMAD.MOV.U32 R124, RZ, RZ, R2 ;  /* 0x000000ffff7c7224 */ /* 0x000fc400078e0002 */
[----:B------:R-:W-:Y:S02]  /*dc20*/  IMAD.MOV.U32 R125, RZ, RZ, R3 ;  /* 0x000000ffff7d7224 */ /* 0x000fe400078e0003 */
[----:B------:R-:W-:Y:S02]  /*dc30*/  IMAD.MOV.U32 R155, RZ, RZ, R54 ;  /* 0x000000ffff9b7224 */ /* 0x000fe400078e0036 */
[----:B------:R-:W-:Y:S01]  /*dc40*/  IMAD.MOV.U32 R154, RZ, RZ, R55 ;  /* 0x000000ffff9a7224 */ /* 0x000fe200078e0037 */
[----:B------:R-:W-:Y:S01]  /*dc50*/  PRMT R32, R102, 0x7772, RZ ;  /* 0x0000777266207816 */ /* 0x000fe200000000ff */
[----:B------:R-:W-:Y:S01]  /*dc60*/  IMAD.MOV.U32 R2, RZ, RZ, R102 ;  /* 0x000000ffff027224 */ /* 0x000fe200078e0066 */
[----:B------:R-:W-:Y:S01]  /*dc70*/  LOP3.LUT R3, R103, 0xff, RZ, 0xc0, !PT ;  /* 0x000000ff67037812 */ /* 0x000fe200078ec0ff */
[----:B------:R-:W-:Y:S02]  /*dc80*/  IMAD.MOV.U32 R114, RZ, RZ, R24 ;  /* 0x000000ffff727224 */ /* 0x000fe400078e0018 */
[----:B------:R-:W-:-:S02]  /*dc90*/  IMAD.MOV.U32 R120, RZ, RZ, R31 ;  /* 0x000000ffff787224 */ /* 0x000fc400078e001f */
[----:B------:R-:W-:Y:S01]  /*dca0*/  IMAD.MOV.U32 R113, RZ, RZ, R25 ;  /* 0x000000ffff717224 */ /* 0x000fe200078e0019 */
[----:B------:R-:W-:Y:S01]  /*dcb0*/  MOV R112, R128 ;  /* 0x0000008000707202 */ /* 0x000fe20000000f00 */
[----:B------:R-:W3:Y:S01]  /*dcc0*/  LDSM.16.MT88.4 R24, [R143+0x5000] ;  /* 0x005000008f18783b */ /* 0x000ee20000004200 */
[----:B------:R-:W-:Y:S01]  /*dcd0*/  ISETP.LE.U32.AND P3, PT, R3, UR4, PT ;  /* 0x0000000403007c0c */ /* 0x000fe2000bf63070 */
[----:B------:R-:W-:Y:S02]  /*dce0*/  IMAD.MOV.U32 R39, RZ, RZ, R129 ;  /* 0x000000ffff277224 */ /* 0x000fe400078e0081 */
[----:B------:R-:W-:Y:S01]  /*dcf0*/  LDSM.16.MT88.4 R108, [R190+0xd800] ;  /* 0x00d80000be6c783b */ /* 0x000fe20000004200 */
[----:B-1----:R-:W-:Y:S01]  /*dd00*/  HMMA.16816.F32.BF16 R76, R4, R8, R76 ;  /* 0x00000008044c723c */ /* 0x002fe2000004184c */
[----:B------:R-:W-:Y:S01]  /*dd10*/  IMAD.WIDE.U32 R8, R0, -0x2daee0ad, RZ ;  /* 0xd2511f5300087825 */ /* 0x000fe200078e00ff */
[----:B------:R-:W-:-:S04]  /*dd20*/  PRMT R0, R102, 0x7771, RZ ;  /* 0x0000777166007816 */ /* 0x000fc800000000ff */
[----:B------:R-:W-:Y:S02]  /*dd30*/  ISETP.GT.U32.AND P1, PT, R0, UR4, PT ;  /* 0x0000000400007c0c */ /* 0x000fe4000bf24070 */
[----:B------:R-:W-:-:S04]  /*dd40*/  LOP3.LUT R0, R2, 0xff, RZ, 0xc0, !PT ;  /* 0x000000ff02007812 */ /* 0x000fc800078ec0ff */
[----:B------:R-:W-:Y:S02]  /*dd50*/  ISETP.LE.U32.AND P4, PT, R0, UR4, PT ;  /* 0x0000000400007c0c */ /* 0x000fe4000bf83070 */
[----:B------:R-:W-:-:S04]  /*dd60*/  SHF.R.U32.HI R0, RZ, 0x18, R103 ;  /* 0x00000018ff007819 */ /* 0x000fc80000011667 */
[----:B------:R-:W-:Y:S02]  /*dd70*/  ISETP.LE.U32.AND P6, PT, R0, UR4, PT ;  /* 0x0000000400007c0c */ /* 0x000fe4000bfc3070 */
[----:B------:R-:W-:Y:S01]  /*dd80*/  LOP3.LUT R0, R103, 0xffff, RZ, 0xc0, !PT ;  /* 0x0000ffff67007812 */ /* 0x000fe200078ec0ff */
[----:B------:R-:W-:-:S03]  /*dd90*/  @!P3 HFMA2.BF16_V2 R196, -RZ.H0_H0, RZ.H0_H0, -R164.H0_H0 ;  /* 0x200000ffffc4b231 */ /* 0x000fc600003409a4 */
[----:B------:R-:W-:Y:S02]  /*dda0*/  SHF.R.U32.HI R0, RZ, 0x8, R0 ;  /* 0x00000008ff007819 */ /* 0x000fe40000011600 */
[----:B------:R-:W-:Y:S02]  /*ddb0*/  PRMT R2, R103, 0x7632, R2 ;  /* 0x0000763267027816 */ /* 0x000fe40000000002 */
[----:B------:R-:W-:Y:S01]  /*ddc0*/  LOP3.LUT R0, R0, 0xffff, RZ, 0xc0, !PT ;  /* 0x0000ffff00007812 */ /* 0x000fe200078ec0ff */
[C---:B--2---:R-:W-:Y:S01]  /*ddd0*/  HMMA.16816.F32.BF16 R68, R4.reuse, R12, R68 ;  /* 0x0000000c0444723c */ /* 0x044fe20000041844 */
[----:B------:R-:W-:Y:S01]  /*dde0*/  @!P3 PRMT R164, R196, 0x5410, RZ ;  /* 0x00005410c4a4b816 */ /* 0x000fe200000000ff */
[----:B------:R-:W-:Y:S01]  /*ddf0*/  FFMA.FTZ R3, R237, UR7, -R20 ;  /* 0x00000007ed037c23 */ /* 0x000fe20008010814 */
[----:B------:R-:W-:Y:S01]  /*de00*/  ISETP.LE.U32.AND P3, PT, R0, UR4, PT ;  /* 0x0000000400007c0c */ /* 0x000fe2000bf63070 */
[----:B------:R-:W-:Y:S01]  /*de10*/  IMAD.MOV.U32 R0, RZ, RZ, R8 ;  /* 0x000000ffff007224 */ /* 0x000fe200078e0008 */
[----:B------:R-:W-:Y:S01]  /*de20*/  LOP3.LUT R12, R37, R38, R9, 0x96, !PT ;  /* 0x00000026250c7212 */ /* 0x000fe200078e9609 */
[----:B------:R-:W-:Y:S01]  /*de30*/  FFMA.FTZ R9, R233, UR7, -R20 ;  /* 0x00000007e9097c23 */ /* 0x000fe20008010814 */
[----:B------:R-:W-:Y:S01]  /*de40*/  LOP3.LUT R2, R2, 0xff, RZ, 0xc0, !PT ;  /* 0x000000ff02027812 */ /* 0x000fe200078ec0ff */
[----:B------:R-:W-:Y:S01]  /*de50*/  HMMA.16816.F32.BF16 R52, R4, R14, R84 ;  /* 0x0000000e0434723c */ /* 0x000fe20000041854 */
[----:B------:R-:W-:Y:S01]  /*de60*/  PRMT R31, R102, 0x7773, RZ ;  /* 0x00007773661f7816 */ /* 0x000fe200000000ff */
[----:B------:R1:W-:Y:S01]  /*de70*/  MUFU.EX2 R103, R9 ;  /* 0x0000000900677308 */ /* 0x0003e20000000800 */
[----:B------:R-:W-:-:S02]  /*de80*/  ISETP.LE.U32.AND P5, PT, R2, UR4, PT ;  /* 0x0000000402007c0c */ /* 0x000fc4000bfa3070 */
[----:B------:R-:W-:Y:S01]  /*de90*/  PRMT R2, R8, 0x7772, RZ ;  /* 0x0000777208027816 */ /* 0x000fe200000000ff */
[----:B------:R2:W4:Y:S02]  /*dea0*/  MUFU.EX2 R102, R3 ;  /* 0x0000000300667308 */ /* 0x0005240000000800 */
[C---:B------:R-:W-:Y:S01]  /*deb0*/  HMMA.16816.F32.BF16 R84, R4.reuse, R10, R80 ;  /* 0x0000000a0454723c */ /* 0x040fe20000041850 */
[----:B------:R-:W-:Y:S01]  /*dec0*/  FFMA.FTZ R11, R230, UR7, -R20 ;  /* 0x00000007e60b7c23 */ /* 0x000fe20008010814 */
[----:B------:R-:W-:Y:S01]  /*ded0*/  LOP3.LUT R10, R0, 0xff, RZ, 0xc0, !PT ;  /* 0x000000ff000a7812 */ /* 0x000fe200078ec0ff */
[----:B------:R-:W-:Y:S01]  /*dee0*/  IMAD.MOV.U32 R83, RZ, RZ, R170 ;  /* 0x000000ffff537224 */ /* 0x000fe200078e00aa */
[----:B------:R-:W-:Y:S01]  /*def0*/  LOP3.LUT R0, R12, 0xffff, RZ, 0xc0, !PT ;  /* 0x0000ffff0c007812 */ /* 0x000fe200078ec0ff */
[----:B------:R5:W-:Y:S01]  /*df00*/  MUFU.EX2 R170, R11 ;  /* 0x0000000b00aa7308 */ /* 0x000be20000000800 */
[C---:B-1----:R-:W-:Y:S02]  /*df10*/  PRMT R9, R8.reuse, 0x7771, RZ ;  /* 0x0000777108097816 */ /* 0x042fe400000000ff */
[----:B--2---:R-:W-:Y:S01]  /*df20*/  PRMT R3, R8, 0x7773, RZ ;  /* 0x0000777308037816 */ /* 0x004fe200000000ff */
[----:B------:R-:W-:Y:S01]  /*df30*/  HMMA.16816.F32.BF16 R148, R4, R16, R64 ;  /* 0x000000100494723c */ /* 0x000fe20000041840 */
[----:B------:R-:W-:Y:S01]  /*df40*/  SHF.R.U32.HI R0, RZ, 0x8, R0 ;  /* 0x00000008ff007819 */ /* 0x000fe20000011600 */
[----:B------:R-:W-:Y:S01]  /*df50*/  FFMA.FTZ R13, R236, UR7, -R21 ;  /* 0x00000007ec0d7c23 */ /* 0x000fe20008010815 */
[----:B------:R-:W-:Y:S01]  /*df60*/  PRMT R10, R10, 0x5410, R9 ;  /* 0x000054100a0a7816 */ /* 0x000fe20000000009 */
[----:B------:R-:W-:Y:S01]  /*df70*/  FFMA.FTZ R15, R232, UR7, -R21 ;  /* 0x00000007e80f7c23 */ /* 0x000fe20008010815 */
[----:B-----5:R-:W-:-:S02]  /*df80*/  PRMT R11, R2, 0x5410, R3 ;  /* 0x00005410020b7816 */ /* 0x020fc40000000003 */
[C---:B------:R-:W-:Y:S01]  /*df90*/  LOP3.LUT R2, R12.reuse, 0xff, RZ, 0xc0, !PT ;  /* 0x000000ff0c027812 */ /* 0x040fe200078ec0ff */
[----:B------:R-:W-:Y:S01]  /*dfa0*/  FFMA.FTZ R17, R229, UR7, -R21 ;  /* 0x00000007e5117c23 */ /* 0x000fe20008010815 */
[----:B------:R-:W-:Y:S01]  /*dfb0*/  PRMT R9, R12, 0x7632, R9 ;  /* 0x000076320c097816 */ /* 0x000fe20000000009 */
[----:B------:R-:W-:Y:S02]  /*dfc0*/  IMAD.MOV.U32 R38, RZ, RZ, R130 ;  /* 0x000000ffff267224 */ /* 0x000fe400078e0082 */
[----:B------:R-:W-:Y:S01]  /*dfd0*/  FFMA.FTZ R16, R231, UR7, -R21 ;  /* 0x00000007e7107c23 */ /* 0x000fe20008010815 */
[----:B------:R-:W-:Y:S01]  /*dfe0*/  IMAD.MOV.U32 R37, RZ, RZ, R131 ;  /* 0x000000ffff257224 */ /* 0x000fe200078e0083 */
[----:B------:R-:W-:Y:S01]  /*dff0*/  PRMT R2, R2, 0x5410, R0 ;  /* 0x0000541002027816 */ /* 0x000fe20000000000 */
[----:B------:R-:W-:Y:S01]  /*e000*/  HMMA.16816.F32.BF16 R128, R4, R18, R88 ;  /* 0x000000120480723c */ /* 0x000fe20000041858 */
[----:B------:R-:W-:Y:S01]  /*e010*/  IMAD.MOV.U32 R66, RZ, RZ, R120 ;  /* 0x000000ffff427224 */ /* 0x000fe200078e0078 */
[----:B------:R-:W-:Y:S01]  /*e020*/  MOV R67, R121 ;  /* 0x0000007900437202 */ /* 0x000fe20000000f00 */
[----:B------:R-:W-:Y:S01]  /*e030*/  IMAD.MOV.U32 R65, RZ, RZ, R122 ;  /* 0x000000ffff417224 */ /* 0x000fe200078e007a */
[----:B------:R-:W-:Y:S01]  /*e040*/  MUFU.EX2 R18, R13 ;  /* 0x0000000d00127308 */ /* 0x000fe20000000800 */
[----:B------:R-:W-:Y:S01]  /*e050*/  IMAD.MOV.U32 R115, RZ, RZ, R123 ;  /* 0x000000ffff737224 */ /* 0x000fe200078e007b */
[----:B------:R-:W-:Y:S01]  /*e060*/  SHF.R.U32.HI R3, RZ, 0x18, R12 ;  /* 0x00000018ff037819 */ /* 0x000fe2000001160c */
[----:B------:R-:W-:Y:S01]  /*e070*/  IMAD.MOV.U32 R120, RZ, RZ, R152 ;  /* 0x000000ffff787224 */ /* 0x000fe200078e0098 */
[----:B------:R1:W2:Y:S01]  /*e080*/  MUFU.EX2 R33, R15 ;  /* 0x0000000f00217308 */ /* 0x0002a20000000800 */
[----:B------:R-:W-:Y:S01]  /*e090*/  LOP3.LUT R0, R9, 0xff, RZ, 0xc0, !PT ;  /* 0x000000ff09007812 */ /* 0x000fe200078ec0ff */
[----:B------:R-:W-:Y:S01]  /*e0a0*/  IMAD.MOV.U32 R122, RZ, RZ, R154 ;  /* 0x000000ffff7a7224 */ /* 0x000fe200078e009a */
[----:B------:R-:W-:Y:S01]  /*e0b0*/  MOV R121, R153 ;  /* 0x0000009900797202 */ /* 0x000fe20000000f00 */
[----:B------:R-:W-:-:S02]  /*e0c0*/  IMAD.MOV.U32 R123, RZ, RZ, R155 ;  /* 0x000000ffff7b7224 */ /* 0x000fc400078e009b */
[----:B------:R-:W-:Y:S01]  /*e0d0*/  FFMA.FTZ R14, R228, UR7, -R20 ;  /* 0x00000007e40e7c23 */ /* 0x000fe20008010814 */
[C---:B---3--:R-:W-:Y:S01]  /*e0e0*/  HMMA.16816.F32.BF16 R152, R4.reuse, R24, R72 ;  /* 0x000000180498723c */ /* 0x048fe20000041848 */
[----:B------:R3:W-:Y:S01]  /*e0f0*/  MUFU.EX2 R19, R16 ;  /* 0x0000001000137308 */ /* 0x0007e20000000800 */
[----:B------:R-:W-:Y:S01]  /*e100*/  IMAD.MOV.U32 R82, RZ, RZ, R171 ;  /* 0x000000ffff527224 */ /* 0x000fe200078e00ab */
[----:B------:R-:W-:Y:S02]  /*e110*/  PRMT R3, R0, 0x5410, R3 ;  /* 0x0000541000037816 */ /* 0x000fe40000000003 */
[----:B------:R-:W5:Y:S01]  /*e120*/  MUFU.EX2 R17, R17 ;  /* 0x0000001100117308 */ /* 0x000f620000000800 */
[----:B------:R-:W-:Y:S02]  /*e130*/  LOP3.LUT R0, R11, 0xff00ff, RZ, 0xc0, !PT ;  /* 0x00ff00ff0b007812 */ /* 0x000fe400078ec0ff */
[--C-:B------:R-:W-:Y:S01]  /*e140*/  HSET2.LE.AND R2, R2, R28.reuse, PT ;  /* 0x0000001c02027233 */ /* 0x100fe20003803000 */
[----:B------:R-:W-:Y:S01]  /*e150*/  HMMA.16816.F32.BF16 R24, R4, R26, R96 ;  /* 0x0000001a0418723c */ /* 0x000fe20000041860 */
[----:B----4-:R-:W-:Y:S01]  /*e160*/  F2FP.BF16.F32.PACK_AB R5, R103, R102 ;  /* 0x000000666705723e */ /* 0x010fe200000010ff */
[----:B------:R-:W4:Y:S01]  /*e170*/  MUFU.EX2 R171, R14 ;  /* 0x0000000e00ab7308 */ /* 0x000f220000000800 */
[----:B------:R-:W-:Y:S01]  /*e180*/  HSET2.LE.AND R6, R0, R28, PT ;  /* 0x0000001c00067233 */ /* 0x000fe20003803000 */
[----:B------:R-:W-:Y:S01]  /*e190*/  @!P6 HFMA2.BF16_V2 R206, -RZ.H0_H0, RZ.H0_H0, -R167.H0_H0 ;  /* 0x200000ffffcee231 */ /* 0x000fe200003409a7 */
[C---:B-1----:R-:W-:Y:S01]  /*e1a0*/  PRMT R15, R5.reuse, 0x7632, R15 ;  /* 0x00007632050f7816 */ /* 0x042fe2000000000f */
[----:B------:R-:W-:Y:S01]  /*e1b0*/  @!P3 HFMA2.BF16_V2 R198, -RZ.H0_H0, RZ.H0_H0, -R168.H0_H0 ;  /* 0x200000ffffc6b231 */ /* 0x000fe200003409a8 */
[----:B---3--:R-:W-:Y:S01]  /*e1c0*/  PRMT R16, R5, 0x7610, R16 ;  /* 0x0000761005107816 */ /* 0x008fe20000000010 */
[----:B------:R-:W-:Y:S01]  /*e1d0*/  @!P5 HFMA2.BF16_V2 R207, -RZ.H0_H0, RZ.H0_H0, -R169.H0_H0 ;  /* 0x200000ffffcfd231 */ /* 0x000fe200003409a9 */
[----:B------:R-:W-:Y:S01]  /*e1e0*/  HSET2.LE.AND R0, R3, R28, PT ;  /* 0x0000001c03007233 */ /* 0x000fe20003803000 */
[----:B------:R-:W-:Y:S01]  /*e1f0*/  @P1 HFMA2.BF16_V2 R200, -RZ.H0_H0, RZ.H0_H0, -R165.H0_H0 ;  /* 0x200000ffffc81231 */ /* 0x000fe200003409a5 */
[----:B------:R-:W-:Y:S01]  /*e200*/  PRMT R3, R16, 0x5410, R15 ;  /* 0x0000541010037816 */ /* 0x000fe2000000000f */
[----:B------:R-:W-:Y:S01]  /*e210*/  @!P4 HFMA2.BF16_V2 R203, -RZ.H0_H0, RZ.H0_H0, -R166.H0_H0 ;  /* 0x200000ffffcbc231 */ /* 0x000fe200003409a6 */
[----:B--2---:R-:W-:-:S02]  /*e220*/  F2FP.BF16.F32.PACK_AB R5, R33, R18 ;  /* 0x000000122105723e */ /* 0x004fc400000010ff */
[----:B------:R-:W-:Y:S01]  /*e230*/  MOV R81, R43 ;  /* 0x0000002b00517202 */ /* 0x000fe20000000f00 */
[----:B------:R-:W-:Y:S01]  /*e240*/  IMAD.MOV.U32 R196, RZ, RZ, R37 ;  /* 0x000000ffffc47224 */ /* 0x000fe200078e0025 */
[----:B------:R-:W-:Y:S01]  /*e250*/  LOP3.LUT R96, R3, R2, RZ, 0xc0, !PT ;  /* 0x0000000203607212 */ /* 0x000fe200078ec0ff */
[----:B------:R-:W1:Y:S01]  /*e260*/  LDSM.16.MT88.4 R40, [R190+0xf800] ;  /* 0x00f80000be28783b */ /* 0x000e620000004200 */
[----:B------:R-:W-:Y:S02]  /*e270*/  HSET2.LE.AND R4, R10, R28, PT ;  /* 0x0000001c0a047233 */ /* 0x000fe40003803000 */
[----:B-----5:R-:W-:Y:S01]  /*e280*/  F2FP.BF16.F32.PACK_AB R2, R17, R19 ;  /* 0x000000131102723e */ /* 0x020fe200000010ff */
[----:B------:R-:W-:Y:S01]  /*e290*/  IMAD.MOV.U32 R89, RZ, RZ, R116 ;  /* 0x000000ffff597224 */ /* 0x000fe200078e0074 */
[C---:B------:R-:W-:Y:S01]  /*e2a0*/  PRMT R13, R5.reuse, 0x7610, R13 ;  /* 0x00007610050d7816 */ /* 0x040fe2000000000d */
[----:B------:R-:W-:Y:S01]  /*e2b0*/  IMAD.MOV.U32 R88, RZ, RZ, R117 ;  /* 0x000000ffff587224 */ /* 0x000fe200078e0075 */
[----:B------:R-:W-:Y:S01]  /*e2c0*/  PRMT R10, R5, 0x7632, R10 ;  /* 0x00007632050a7816 */ /* 0x000fe2000000000a */
[----:B------:R2:W-:Y:S01]  /*e2d0*/  LDSM.16.MT88.4 R72, [R190+0x11800] ;  /* 0x01180000be48783b */ /* 0x0005e20000004200 */
[----:B----4-:R-:W-:-:S02]  /*e2e0*/  F2FP.BF16.F32.PACK_AB R3, R171, R170 ;  /* 0x000000aaab03723e */ /* 0x010fc400000010ff */
[C---:B------:R-:W-:Y:S02]  /*e2f0*/  PRMT R11, R2.reuse, 0x7610, R11 ;  /* 0x00007610020b7816 */ /* 0x040fe4000000000b */
[----:B------:R-:W-:Y:S02]  /*e300*/  PRMT R9, R2, 0x7632, R9 ;  /* 0x0000763202097816 */ /* 0x000fe40000000009 */
[----:B------:R-:W-:Y:S02]  /*e310*/  PRMT R2, R13, 0x5410, R10 ;  /* 0x000054100d027816 */ /* 0x000fe4000000000a */
[C---:B------:R-:W-:Y:S02]  /*e320*/  PRMT R7, R3.reuse, 0x7610, R7 ;  /* 0x0000761003077816 */ /* 0x040fe40000000007 */
[----:B------:R-:W-:Y:S02]  /*e330*/  PRMT R14, R3, 0x7632, R14 ;  /* 0x00007632030e7816 */ /* 0x000fe4000000000e */
[----:B------:R-:W-:-:S02]  /*e340*/  LOP3.LUT R97, R2, R0, RZ, 0xc0, !PT ;  /* 0x0000000002617212 */ /* 0x000fc400078ec0ff */
[----:B------:R-:W-:-:S04]  /*e350*/  PRMT R0, R7, 0x5410, R14 ;  /* 0x0000541007007816 */ /* 0x000fc8000000000e */
[----:B------:R-:W-:Y:S02]  /*e360*/  LOP3.LUT R98, R0, R4, RZ, 0xc0, !PT ;  /* 0x0000000400627212 */ /* 0x000fe400078ec0ff */
[----:B------:R-:W-:-:S04]  /*e370*/  PRMT R0, R11, 0x5410, R9 ;  /* 0x000054100b007816 */ /* 0x000fc80000000009 */
[----:B------:R-:W-:Y:S02]  /*e380*/  LOP3.LUT R99, R0, R6, RZ, 0xc0, !PT ;  /* 0x0000000600637212 */ /* 0x000fe400078ec0ff */
[----:B------:R-:W-:Y:S02]  /*e390*/  SHF.R.U32.HI R0, RZ, 0x18, R36 ;  /* 0x00000018ff007819 */ /* 0x000fe40000011624 */
[----:B------:R-:W-:Y:S02]  /*e3a0*/  @!P6 PRMT R167, R206, 0x5410, RZ ;  /* 0x00005410cea7e816 */ /* 0x000fe400000000ff */
[----:B------:R-:W-:Y:S02]  /*e3b0*/  ISETP.LE.U32.AND P6, PT, R0, UR4, PT ;  /* 0x0000000400007c0c */ /* 0x000fe4000bfc3070 */
[----:B------:R-:W-:Y:S02]  /*e3c0*/  LOP3.LUT R0, R36, 0xffff, RZ, 0xc0, !PT ;  /* 0x0000ffff24007812 */ /* 0x000fe400078ec0ff */
[----:B------:R-:W-:-:S02]  /*e3d0*/  @!P3 PRMT R168, R198, 0x5410, RZ ;  /* 0x00005410c6a8b816 */ /* 0x000fc400000000ff */
[----:B------:R-:W-:Y:S02]  /*e3e0*/  @!P5 PRMT R169, R207, 0x5410, RZ ;  /* 0x00005410cfa9d816 */ /* 0x000fe400000000ff */
[----:B------:R-:W-:Y:S02]  /*e3f0*/  ISETP.GT.U32.AND P3, PT, R32, UR4, PT ;  /* 0x0000000420007c0c */ /* 0x000fe4000bf64070 */
[----:B------:R-:W-:Y:S02]  /*e400*/  ISETP.GT.U32.AND P5, PT, R31, UR4, PT ;  /* 0x000000041f007c0c */ /* 0x000fe4000bfa4070 */
[----:B------:R-:W-:Y:S02]  /*e410*/  LOP3.LUT R2, R36, 0xff, RZ, 0xc0, !PT ;  /* 0x000000ff24027812 */ /* 0x000fe400078ec0ff */
[----:B------:R-:W-:Y:S02]  /*e420*/  SHF.R.U32.HI R0, RZ, 0x8, R0 ;  /* 0x00000008ff007819 */ /* 0x000fe40000011600 */
[----:B------:R-:W-:-:S02]  /*e430*/  @P1 PRMT R165, R200, 0x5410, RZ ;  /* 0x00005410c8a51816 */ /* 0x000fc400000000ff */
[----:B------:R-:W-:Y:S02]  /*e440*/  ISETP.LE.U32.AND P1, PT, R2, UR4, PT ;  /* 0x0000000402007c0c */ /* 0x000fe4000bf23070 */
[----:B------:R-:W-:Y:S02]  /*e450*/  LOP3.LUT R0, R0, 0xffff, RZ, 0xc0, !PT ;  /* 0x0000ffff00007812 */ /* 0x000fe400078ec0ff */
[----:B------:R-:W-:Y:S02]  /*e460*/  @!P4 PRMT R166, R203, 0x5410, RZ ;  /* 0x00005410cba6c816 */ /* 0x000fe400000000ff */
[----:B------:R-:W-:Y:S01]  /*e470*/  ISETP.LE.U32.AND P4, PT, R0, UR4, PT ;  /* 0x0000000400007c0c */ /* 0x000fe2000bf83070 */
[----:B------:R-:W-:Y:S01]  /*e480*/  IMAD.MOV.U32 R0, RZ, RZ, R30 ;  /* 0x000000ffff007224 */ /* 0x000fe200078e001e */
[----:B------:R-:W-:Y:S01]  /*e490*/  PRMT R2, R36, 0x7632, R2 ;  /* 0x0000763224027816 */ /* 0x000fe20000000002 */
[----:B------:R-:W-:Y:S02]  /*e4a0*/  @P3 HFMA2.BF16_V2 R228, -RZ.H0_H0, RZ.H0_H0, -R147.H0_H0 ;  /* 0x200000ffffe43231 */ /* 0x000fe40000340993 */
[----:B------:R-:W-:Y:S01]  /*e4b0*/  @P5 HFMA2.BF16_V2 R229, -RZ.H0_H0, RZ.H0_H0, -R146.H0_H0 ;  /* 0x200000ffffe55231 */ /* 0x000fe20000340992 */
[----:B------:R-:W-:-:S02]  /*e4c0*/  LOP3.LUT R2, R2, 0xff, RZ, 0xc0, !PT ;  /* 0x000000ff02027812 */ /* 0x000fc400078ec0ff */
[----:B------:R-:W-:Y:S01]  /*e4d0*/  LOP3.LUT R0, R0, 0xff, RZ, 0xc0, !PT ;  /* 0x000000ff00007812 */ /* 0x000fe200078ec0ff */
[----:B------:R-:W-:Y:S01]  /*e4e0*/  @!P1 HFMA2.BF16_V2 R231, -RZ.H0_H0, RZ.H0_H0, -R141.H0_H0 ;  /* 0x200000ffffe79231 */ /* 0x000fe2000034098d */
[----:B------:R-:W-:Y:S02]  /*e4f0*/  @P3 PRMT R147, R228, 0x5410, RZ ;  /* 0x00005410e4933816 */ /* 0x000fe400000000ff */
[----:B------:R-:W-:Y:S02]  /*e500*/  @P5 PRMT R146, R229, 0x5410, RZ ;  /* 0x00005410e5925816 */ /* 0x000fe400000000ff */
[----:B------:R-:W-:Y:S02]  /*e510*/  ISETP.LE.U32.AND P3, PT, R2, UR4, PT ;  /* 0x0000000402007c0c */ /* 0x000fe4000bf63070 */
[----:B------:R-:W-:Y:S02]  /*e520*/  ISETP.LE.U32.AND P5, PT, R0, UR4, PT ;  /* 0x0000000400007c0c */ /* 0x000fe4000bfa3070 */
[----:B------:R-:W-:Y:S01]  /*e530*/  PRMT R0, R30, 0x7771, RZ ;  /* 0x000077711e007816 */ /* 0x000fe200000000ff */
[----:B------:R-:W-:Y:S01]  /*e540*/  @!P4 HFMA2.BF16_V2 R230, -RZ.H0_H0, RZ.H0_H0, -R142.H0_H0 ;  /* 0x200000ffffe6c231 */ /* 0x000fe2000034098e */
[----:B------:R-:W-:-:S02]  /*e550*/  @!P1 PRMT R141, R231, 0x5410, RZ ;  /* 0x00005410e78d9816 */ /* 0x000fc400000000ff */
[----:B------:R-:W-:Y:S02]  /*e560*/  PRMT R2, R30, 0x7772, RZ ;  /* 0x000077721e027816 */ /* 0x000fe400000000ff */
[----:B------:R-:W-:Y:S02]  /*e570*/  ISETP.GT.U32.AND P1, PT, R0, UR4, PT ;  /* 0x0000000400007c0c */ /* 0x000fe4000bf24070 */
[----:B------:R-:W-:Y:S01]  /*e580*/  PRMT R0, R23, 0x7632, R0 ;  /* 0x0000763217007816 */ /* 0x000fe20000000000 */
[----:B------:R-:W-:Y:S01]  /*e590*/  @!P6 HFMA2.BF16_V2 R236, -RZ.H0_H0, RZ.H0_H0, -R139.H0_H0 ;  /* 0x200000ffffece231 */ /* 0x000fe2000034098b */
[----:B------:R-:W-:Y:S02]  /*e5a0*/  @!P4 PRMT R142, R230, 0x5410, RZ ;  /* 0x00005410e68ec816 */ /* 0x000fe400000000ff */
[----:B------:R-:W-:Y:S02]  /*e5b0*/  ISETP.GT.U32.AND P4, PT, R2, UR4, PT ;  /* 0x0000000402007c0c */ /* 0x000fe4000bf84070 */
[----:B------:R-:W-:Y:S01]  /*e5c0*/  LOP3.LUT R2, R0, 0xff, RZ, 0xc0, !PT ;  /* 0x000000ff00027812 */ /* 0x000fe200078ec0ff */
[----:B------:R-:W-:Y:S01]  /*e5d0*/  @!P3 HFMA2.BF16_V2 R232, -RZ.H0_H0, RZ.H0_H0, -R140.H0_H0 ;  /* 0x200000ffffe8b231 */ /* 0x000fe2000034098c */
[----:B------:R-:W-:Y:S01]  /*e5e0*/  @!P6 PRMT R139, R236, 0x5410, RZ ;  /* 0x00005410ec8be816 */ /* 0x000fe200000000ff */
[----:B------:R-:W-:Y:S01]  /*e5f0*/  @!P5 HFMA2.BF16_V2 R233, -RZ.H0_H0, RZ.H0_H0, -R63.H0_H0 ;  /* 0x200000ffffe9d231 */ /* 0x000fe2000034093f */
[----:B------:R-:W-:-:S02]  /*e600*/  ISETP.LE.U32.AND P6, PT, R2, UR4, PT ;  /* 0x0000000402007c0c */ /* 0x000fc4000bfc3070 */
[----:B------:R-:W-:Y:S02]  /*e610*/  PRMT R3, R30, 0x7773, RZ ;  /* 0x000077731e037816 */ /* 0x000fe400000000ff */
[C---:B------:R-:W-:Y:S02]  /*e620*/  LOP3.LUT R2, R23.reuse, 0xff, RZ, 0xc0, !PT ;  /* 0x000000ff17027812 */ /* 0x040fe400078ec0ff */
[----:B------:R-:W-:Y:S02]  /*e630*/  LOP3.LUT R0, R23, 0xffff, RZ, 0xc0, !PT ;  /* 0x0000ffff17007812 */ /* 0x000fe400078ec0ff */
[----:B------:R-:W-:Y:S02]  /*e640*/  @!P3 PRMT R140, R232, 0x5410, RZ ;  /* 0x00005410e88cb816 */ /* 0x000fe400000000ff */
[----:B------:R-:W-:Y:S02]  /*e650*/  @!P5 PRMT R63, R233, 0x5410, RZ ;  /* 0x00005410e93fd816 */ /* 0x000fe400000000ff */
[----:B------:R-:W-:-:S02]  /*e660*/  ISETP.GT.U32.AND P3, PT, R3, UR4, PT ;  /* 0x0000000403007c0c */ /* 0x000fc4000bf64070 */
[----:B------:R-:W-:Y:S02]  /*e670*/  ISETP.LE.U32.AND P5, PT, R2, UR4, PT ;  /* 0x0000000402007c0c */ /* 0x000fe4000bfa3070 */
[----:B------:R-:W-:Y:S01]  /*e680*/  SHF.R.U32.HI R0, RZ, 0x8, R0 ;  /* 0x00000008ff007819 */ /* 0x000fe20000011600 */
[----:B------:R-:W-:-:S03]  /*e690*/  @P1 HFMA2.BF16_V2 R237, -RZ.H0_H0, RZ.H0_H0, -R62.H0_H0 ;  /* 0x200000ffffed1231 */ /* 0x000fc6000034093e */
[----:B------:R-:W-:Y:S01]  /*e6a0*/  LOP3.LUT R0, R0, 0xffff, RZ, 0xc0, !PT ;  /* 0x0000ffff00007812 */ /* 0x000fe200078ec0ff */
[----:B------:R-:W-:Y:S01]  /*e6b0*/  @P4 HFMA2.BF16_V2 R238, -RZ.H0_H0, RZ.H0_H0, -R61.H0_H0 ;  /* 0x200000ffffee4231 */ /* 0x000fe2000034093d */
[----:B------:R-:W-:Y:S01]  /*e6c0*/  @P1 PRMT R62, R237, 0x5410, RZ ;  /* 0x00005410ed3e1816 */ /* 0x000fe200000000ff */
[----:B------:R-:W-:Y:S01]  /*e6d0*/  IMAD.MOV.U32 R3, RZ, RZ, R22 ;  /* 0x000000ffff037224 */ /* 0x000fe200078e0016 */
[----:B------:R-:W-:Y:S02]  /*e6e0*/  ISETP.LE.U32.AND P1, PT, R0, UR4, PT ;  /* 0x0000000400007c0c */ /* 0x000fe4000bf23070 */
[----:B------:R-:W-:Y:S01]  /*e6f0*/  SHF.R.U32.HI R0, RZ, 0x18, R23 ;  /* 0x00000018ff007819 */ /* 0x000fe20000011617 */
[----:B------:R-:W-:Y:S01]  /*e700*/  @P3 HFMA2.BF16_V2 R239, -RZ.H0_H0, RZ.H0_H0, -R60.H0_H0 ;  /* 0x200000ffffef3231 */ /* 0x000fe2000034093c */
[----:B------:R-:W-:Y:S01]  /*e710*/  @P4 PRMT R61, R238, 0x5410, RZ ;  /* 0x00005410ee3d4816 */ /* 0x000fe200000000ff */
[----:B------:R-:W-:Y:S01]  /*e720*/  @!P5 HFMA2.BF16_V2 R242, -RZ.H0_H0, RZ.H0_H0, -R137.H0_H0 ;  /* 0x200000fffff2d231 */ /* 0x000fe20000340989 */
[----:B------:R-:W-:-:S02]  /*e730*/  ISETP.LE.U32.AND P4, PT, R0, UR4, PT ;  /* 0x0000000400007c0c */ /* 0x000fc4000bf83070 */
[----:B------:R-:W-:Y:S02]  /*e740*/  PRMT R2, R22, 0x7771, RZ ;  /* 0x0000777116027816 */ /* 0x000fe400000000ff */
[----:B------:R-:W-:Y:S02]  /*e750*/  LOP3.LUT R0, R3, 0xff, RZ, 0xc0, !PT ;  /* 0x000000ff03007812 */ /* 0x000fe400078ec0ff */
[----:B------:R-:W-:Y:S02]  /*e760*/  @P3 PRMT R60, R239, 0x5410, RZ ;  /* 0x00005410ef3c3816 */ /* 0x000fe400000000ff */
[----:B------:R-:W-:Y:S02]  /*e770*/  @!P5 PRMT R137, R242, 0x5410, RZ ;  /* 0x00005410f289d816 */ /* 0x000fe400000000ff */
[----:B------:R-:W-:Y:S02]  /*e780*/  ISETP.GT.U32.AND P3, PT, R2, UR4, PT ;  /* 0x0000000402007c0c */ /* 0x000fe4000bf64070 */
[----:B------:R-:W-:-:S02]  /*e790*/  ISETP.LE.U32.AND P5, PT, R0, UR4, PT ;  /* 0x0000000400007c0c */ /* 0x000fc4000bfa3070 */
[----:B------:R-:W-:Y:S01]  /*e7a0*/  LOP3.LUT R0, R12, 0xffff, RZ, 0xc0, !PT ;  /* 0x0000ffff0c007812 */ /* 0x000fe200078ec0ff */
[----:B------:R-:W-:-:S03]  /*e7b0*/  @!P1 HFMA2.BF16_V2 R241, -RZ.H0_H0, RZ.H0_H0, -R136.H0_H0 ;  /* 0x200000fffff19231 */ /* 0x000fc60000340988 */
[----:B------:R-:W-:Y:S01]  /*e7c0*/  SHF.R.U32.HI R0, RZ, 0x8, R0 ;  /* 0x00000008ff007819 */ /* 0x000fe20000011600 */
[----:B------:R-:W-:Y:S01]  /*e7d0*/  @!P6 HFMA2.BF16_V2 R240, -RZ.H0_H0, RZ.H0_H0, -R95.H0_H0 ;  /* 0x200000fffff0e231 */ /* 0x000fe2000034095f */
[----:B------:R-:W-:-:S03]  /*e7e0*/  LOP3.LUT R2, R12, 0xff, RZ, 0xc0, !PT ;  /* 0x000000ff0c027812 */ /* 0x000fc600078ec0ff */
[----:B------:R-:W-:Y:S02]  /*e7f0*/  @P3 HFMA2.BF16_V2 R245, -RZ.H0_H0, RZ.H0_H0, -R35.H0_H0 ;  /* 0x200000fffff53231 */ /* 0x000fe40000340923 */
[----:B------:R-:W-:Y:S01]  /*e800*/  @!P5 HFMA2.BF16_V2 R244, -RZ.H0_H0, RZ.H0_H0, -R93.H0_H0 ;  /* 0x200000fffff4d231 */ /* 0x000fe2000034095d */
[----:B------:R-:W-:Y:S02]  /*e810*/  LOP3.LUT R0, R0, 0xffff, RZ, 0xc0, !PT ;  /* 0x0000ffff00007812 */ /* 0x000fe400078ec0ff */
[C---:B------:R-:W-:Y:S02]  /*e820*/  PRMT R5, R22.reuse, 0x7772, RZ ;  /* 0x0000777216057816 */ /* 0x040fe400000000ff */
[----:B------:R-:W-:Y:S02]  /*e830*/  PRMT R4, R22, 0x7773, RZ ;  /* 0x0000777316047816 */ /* 0x000fe400000000ff */
[----:B------:R-:W-:Y:S01]  /*e840*/  @!P5 PRMT R93, R244, 0x5410, RZ ;  /* 0x00005410f45dd816 */ /* 0x000fe200000000ff */
[----:B------:R3:W4:Y:S01]  /*e850*/  LDL.LU.S16 R22, [R1] ;  /* 0x0000000001167983 */ /* 0x0007220000300600 */
[----:B------:R-:W-:-:S02]  /*e860*/  @P3 PRMT R35, R245, 0x5410, RZ ;  /* 0x00005410f5233816 */ /* 0x000fc400000000ff */
[----:B------:R-:W-:Y:S02]  /*e870*/  @!P1 PRMT R136, R241, 0x5410, RZ ;  /* 0x00005410f1889816 */ /* 0x000fe400000000ff */
[----:B------:R-:W-:Y:S02]  /*e880*/  @!P6 PRMT R95, R240, 0x5410, RZ ;  /* 0x00005410f05fe816 */ /* 0x000fe400000000ff */
[----:B------:R-:W-:Y:S02]  /*e890*/  ISETP.LE.U32.AND P5, PT, R2, UR4, PT ;  /* 0x0000000402007c0c */ /* 0x000fe4000bfa3070 */
[----:B------:R-:W-:Y:S02]  /*e8a0*/  ISETP.LE.U32.AND P3, PT, R0, UR4, PT ;  /* 0x0000000400007c0c */ /* 0x000fe4000bf63070 */
[----:B------:R-:W-:Y:S02]  /*e8b0*/  ISETP.GT.U32.AND P1, PT, R5, UR4, PT ;  /* 0x0000000405007c0c */ /* 0x000fe4000bf24070 */
[----:B------:R-:W-:Y:S01]  /*e8c0*/  ISETP.GT.U32.AND P6, PT, R4, UR4, PT ;  /* 0x0000000404007c0c */ /* 0x000fe2000bfc4070 */
[----:B------:R-:W-:Y:S01]  /*e8d0*/  IMAD.MOV.U32 R4, RZ, RZ, R8 ;  /* 0x000000ffff047224 */ /* 0x000fe200078e0008 */
[----:B------:R-:W-:-:S02]  /*e8e0*/  PRMT R2, R12, 0x7632, R2 ;  /* 0x000076320c027816 */ /* 0x000fc40000000002 */
[----:B------:R-:W-:Y:S02]  /*e8f0*/  SHF.R.U32.HI R0, RZ, 0x18, R12 ;  /* 0x00000018ff007819 */ /* 0x000fe4000001160c */
[C---:B------:R-:W-:Y:S01]  /*e900*/  PRMT R3, R8.reuse, 0x7771, RZ ;  /* 0x0000777108037816 */ /* 0x040fe200000000ff */
[----:B------:R3:W5:Y:S01]  /*e910*/  LDL.LU.S16 R12, [R1+0x8] ;  /* 0x00000800010c7983 */ /* 0x0007620000300600 */
[C---:B------:R-:W-:Y:S02]  /*e920*/  PRMT R5, R8.reuse, 0x7772, RZ ;  /* 0x0000777208057816 */ /* 0x040fe400000000ff */
[----:B------:R-:W-:Y:S02]  /*e930*/  PRMT R6, R8, 0x7773, RZ ;  /* 0x0000777308067816 */ /* 0x000fe400000000ff */
[----:B------:R3:W3:Y:S01]  /*e940*/  LDL.LU.S16 R8, [R1+0x4] ;  /* 0x0000040001087983 */ /* 0x0006e20000300600 */
[----:B------:R-:W-:Y:S01]  /*e950*/  @P1 HFMA2.BF16_V2 R247, -RZ.H0_H0, RZ.H0_H0, -R34.H0_H0 ;  /* 0x200000fffff71231 */ /* 0x000fe20000340922 */
[----:B------:R-:W-:Y:S01]  /*e960*/  LOP3.LUT R2, R2, 0xff, RZ, 0xc0, !PT ;  /* 0x000000ff02027812 */ /* 0x000fe200078ec0ff */
[----:B------:R-:W-:-:S02]  /*e970*/  @!P4 HFMA2.BF16_V2 R243, -RZ.H0_H0, RZ.H0_H0, -R94.H0_H0 ;  /* 0x200000fffff3c231 */ /* 0x000fc4000034095e */
[----:B------:R-:W-:Y:S01]  /*e980*/  IMAD.MOV.U32 R198, RZ, RZ, R38 ;  /* 0x000000ffffc67224 */ /* 0x000fe200078e0026 */
[----:B------:R-:W-:Y:S01]  /*e990*/  MOV R207, R119 ;  /* 0x0000007700cf7202 */ /* 0x000fe20000000f00 */
[----:B------:R-:W-:Y:S02]  /*e9a0*/  IMAD.MOV.U32 R206, RZ, RZ, R39 ;  /* 0x000000ffffce7224 */ /* 0x000fe400078e0027 */
[----:B------:R-:W-:Y:S02]  /*e9b0*/  @P6 HFMA2.BF16_V2 R246, -RZ.H0_H0, RZ.H0_H0, -R92.H0_H0 ;  /* 0x200000fffff66231 */ /* 0x000fe4000034095c */
[----:B------:R-:W-:Y:S01]  /*e9c0*/  IMAD.MOV.U32 R32, RZ, RZ, R118 ;  /* 0x000000ffff207224 */ /* 0x000fe200078e0076 */
[C---:B-1----:R-:W-:Y:S01]  /*e9d0*/  HMMA.16816.F32.BF16 R36, R96.reuse, R40, R44 ;  /* 0x000000286024723c */ /* 0x042fe2000004182c */
[----:B------:R-:W-:Y:S01]  /*e9e0*/  @P1 PRMT R34, R247, 0x5410, RZ ;  /* 0x00005410f7221816 */ /* 0x000fe200000000ff */
[----:B------:R-:W-:Y:S01]  /*e9f0*/  IMAD.MOV.U32 R200, RZ, RZ, R124 ;  /* 0x000000ffffc87224 */ /* 0x000fe200078e007c */
[----:B------:R-:W-:Y:S01]  /*ea00*/  ISETP.LE.U32.AND P1, PT, R2, UR4, PT ;  /* 0x0000000402007c0c */ /* 0x000fe2000bf23070 */
[----:B------:R-:W-:Y:S01]  /*ea10*/  IMAD.MOV.U32 R228, RZ, RZ, R125 ;  /* 0x000000ffffe47224 */ /* 0x000fe200078e007d */
[----:B------:R-:W-:Y:S01]  /*ea20*/  @!P4 PRMT R94, R243, 0x5410, RZ ;  /* 0x00005410f35ec816 */ /* 0x000fe200000000ff */
[----:B------:R-:W-:Y:S01]  /*ea30*/  @!P5 HFMA2.BF16_V2 R248, -RZ.H0_H0, RZ.H0_H0, -R16.H0_H0 ;  /* 0x200000fffff8d231 */ /* 0x000fe20000340910 */
[----:B------:R-:W-:Y:S01]  /*ea40*/  @P6 PRMT R92, R246, 0x5410, RZ ;  /* 0x00005410f65c6816 */ /* 0x000fe200000000ff */
[----:B------:R-:W-:Y:S01]  /*ea50*/  HMMA.16816.F32.BF16 R40, R96, R42, R48 ;  /* 0x0000002a6028723c */ /* 0x000fe20000041830 */
[----:B------:R-:W1:Y:S01]  /*ea60*/  LDSM.16.MT88.4 R48, [R138+0xf800] ;  /* 0x00f800008a30783b */ /* 0x000e620000004200 */
[----:B------:R-:W-:Y:S01]  /*ea70*/  ISETP.GT.U32.AND P4, PT, R3, UR4, PT ;  /* 0x0000000403007c0c */ /* 0x000fe2000bf84070 */
[----:B------:R-:W-:Y:S01]  /*ea80*/  FFMA.FTZ R3, R32, R101, R207 ;  /* 0x0000006520037223 */ /* 0x000fe200000100cf */
[----:B------:R-:W-:Y:S01]  /*ea90*/  ISETP.LE.U32.AND P6, PT, R0, UR4, PT ;  /* 0x0000000400007c0c */ /* 0x000fe2000bfc3070 */
[----:B------:R-:W-:Y:S01]  /*eaa0*/  FFMA.FTZ R0, R200, R100, R228 ;  /* 0x00000064c8007223 */ /* 0x000fe200000100e4 */
[----:B------:R-:W-:Y:S01]  /*eab0*/  LOP3.LUT R2, R4, 0xff, RZ, 0xc0, !PT ;  /* 0x000000ff04027812 */ /* 0x000fe200078ec0ff */
[----:B------:R-:W-:Y:S01]  /*eac0*/  FADD.FTZ R3, R206, R3 ;  /* 0x00000003ce037221 */ /* 0x000fe20000010000 */
[----:B------:R-:W-:Y:S01]  /*ead0*/  MOV R30, R83 ;  /* 0x00000053001e7202 */ /* 0x000fe20000000f00 */
[----:B------:R-:W-:Y:S01]  /*eae0*/  IMAD.MOV.U32 R31, RZ, RZ, R81 ;  /* 0x000000ffff1f7224 */ /* 0x000fe200078e0051 */
[----:B------:R-:W-:Y:S01]  /*eaf0*/  @!P5 PRMT R16, R248, 0x5410, RZ ;  /* 0x00005410f810d816 */ /* 0x000fe200000000ff */
[----:B------:R-:W-:Y:S01]  /*eb00*/  IMAD.MOV.U32 R229, RZ, RZ, R89 ;  /* 0x000000ffffe57224 */ /* 0x000fe200078e0059 */
[----:B------:R-:W-:Y:S01]  /*eb10*/  ISETP.LE.U32.AND P5, PT, R2, UR4, PT ;  /* 0x0000000402007c0c */ /* 0x000fe2000bfa3070 */
[----:B------:R-:W-:Y:S01]  /*eb20*/  FADD.FTZ R2, R122, R0 ;  /* 0x000000007a027221 */ /* 0x000fe20000010000 */
[----:B------:R-:W-:Y:S01]  /*eb30*/  MOV R203, R113 ;  /* 0x0000007100cb7202 */ /* 0x000fe20000000f00 */
[----:B------:R-:W-:Y:S01]  /*eb40*/  FADD.FTZ R0, R30, R3 ;  /* 0x000000031e007221 */ /* 0x000fe20000010000 */
[----:B------:R-:W-:-:S02]  /*eb50*/  @!P1 HFMA2.BF16_V2 R250, -RZ.H0_H0, RZ.H0_H0, -R13.H0_H0 ;  /* 0x200000fffffa9231 */ /* 0x000fc4000034090d */
[----:B--2---:R-:W-:Y:S02]  /*eb60*/  IMAD.MOV.U32 R190, RZ, RZ, R88 ;  /* 0x000000ffffbe7224 */ /* 0x004fe400078e0058 */
[----:B------:R-:W-:Y:S01]  /*eb70*/  FADD.FTZ R2, R31, R2 ;  /* 0x000000021f027221 */ /* 0x000fe20000010000 */
[----:B------:R-:W-:Y:S02]  /*eb80*/  IMAD.MOV.U32 R228, RZ, RZ, R203 ;  /* 0x000000ffffe47224 */ /* 0x000fe400078e00cb */
[----:B------:R-:W-:Y:S02]  /*eb90*/  @!P3 HFMA2.BF16_V2 R249, -RZ.H0_H0, RZ.H0_H0, -R15.H0_H0 ;  /* 0x200000fffff9b231 */ /* 0x000fe4000034090f */
[----:B------:R-:W-:Y:S01]  /*eba0*/  FADD.FTZ R0, R229, R0 ;  /* 0x00000000e5007221 */ /* 0x000fe20000010000 */
[----:B------:R-:W-:Y:S01]  /*ebb0*/  IMAD.MOV.U32 R200, RZ, RZ, R196 ;  /* 0x000000ffffc87224 */ /* 0x000fe200078e00c4 */
[----:B------:R-:W-:Y:S01]  /*ebc0*/  @!P1 PRMT R13, R250, 0x5410, RZ ;  /* 0x00005410fa0d9816 */ /* 0x000fe200000000ff */
[----:B------:R-:W-:Y:S01]  /*ebd0*/  FADD.FTZ R2, R190, R2 ;  /* 0x00000002be027221 */ /* 0x000fe20000010000 */
[----:B------:R-:W-:-:S02]  /*ebe0*/  IMAD.MOV.U32 R203, RZ, RZ, R120 ;  /* 0x000000ffffcb7224 */ /* 0x000fc400078e0078 */
[----:B------:R-:W-:Y:S01]  /*ebf0*/  FADD.FTZ R0, R228, R0 ;  /* 0x00000000e4007221 */ /* 0x000fe20000010000 */
[----:B------:R-:W-:Y:S01]  /*ec00*/  ISETP.GT.U32.AND P1, PT, R6, UR4, PT ;  /* 0x0000000406007c0c */ /* 0x000fe2000bf24070 */
[----:B------:R-:W-:Y:S01]  /*ec10*/  IMAD.MOV.U32 R64, RZ, RZ, R82 ;  /* 0x000000ffff407224 */ /* 0x000fe200078e0052 */
[----:B------:R-:W-:Y:S01]  /*ec20*/  @!P3 PRMT R15, R249, 0x5410, RZ ;  /* 0x00005410f90fb816 */ /* 0x000fe200000000ff */
[----:B------:R-:W2:Y:S01]  /*ec30*/  LDC R6, c[0x0][0x448] ;  /* 0x00011200ff067b82 */ /* 0x000ea20000000800 */
[----:B------:R-:W-:Y:S01]  /*ec40*/  ISETP.GT.U32.AND P3, PT, R5, UR4, PT ;  /* 0x0000000405007c0c */ /* 0x000fe2000bf64070 */
[----:B------:R-:W-:Y:S02]  /*ec50*/  IMAD.MOV.U32 R206, RZ, RZ, R123 ;  /* 0x000000ffffce7224 */ /* 0x000fe400078e007b */
[----:B------:R-:W-:Y:S01]  /*ec60*/  FADD.FTZ R2, R200, R2 ;  /* 0x00000002c8027221 */ /* 0x000fe20000010000 */
[----:B------:R-:W-:Y:S01]  /*ec70*/  FADD.FTZ R0, R203, R0 ;  /* 0x00000000cb007221 */ /* 0x000fe20000010000 */
[----:B------:R-:W-:Y:S01]  /*ec80*/  IMAD.MOV.U32 R90, RZ, RZ, R127 ;  /* 0x000000ffff5a7224 */ /* 0x000fe200078e007f */
[----:B------:R-:W-:Y:S01]  /*ec90*/  MOV R91, R126 ;  /* 0x0000007e005b7202 */ /* 0x000fe20000000f00 */
[----:B------:R-:W-:Y:S01]  /*eca0*/  FADD.FTZ R2, R206, R2 ;  /* 0x00000002ce027221 */ /* 0x000fe20000010000 */
[----:B------:R-:W-:Y:S01]  /*ecb0*/  FADD.FTZ R0, R64, R0 ;  /* 0x0000000040007221 */ /* 0x000fe20000010000 */
[----:B------:R-:W-:Y:S01]  /*ecc0*/  IMAD.MOV.U32 R28, RZ, RZ, R112 ;  /* 0x000000ffff1c7224 */ /* 0x000fe200078e0070 */
[----:B------:R-:W-:Y:S01]  /*ecd0*/  MOV R207, R90 ;  /* 0x0000005a00cf7202 */ /* 0x000fe20000000f00 */
[----:B------:R-:W-:Y:S01]  /*ece0*/  FADD.FTZ R2, R65, R2 ;  /* 0x0000000241027221 */ /* 0x000fe20000010000 */
[----:B------:R-:W-:Y:S01]  /*ecf0*/  FADD.FTZ R3, R66, R0 ;  /* 0x0000000042037221 */ /* 0x000fe20000010000 */
[----:B------:R-:W-:Y:S01]  /*ed00*/  IMAD.MOV.U32 R32, RZ, RZ, R91 ;  /* 0x000000ffff207224 */ /* 0x000fe200078e005b */
[----:B------:R-:W2:Y:S01]  /*ed10*/  LDSM.16.MT88.4 R80, [R138+0x11800] ;  /* 0x011800008a50783b */ /* 0x000ea20000004200 */
[----:B------:R-:W-:Y:S01]  /*ed20*/  FADD.FTZ R0, R67, R2 ;  /* 0x0000000243007221 */ /* 0x000fe20000010000 */
[----:B------:R-:W-:Y:S01]  /*ed30*/  FADD.FTZ R2, R207, R3 ;  /* 0x00000003cf027221 */ /* 0x000fe20000010000 */
[----:B------:R-:W-:-:S02]  /*ed40*/  IMAD.MOV.U32 R21, RZ, RZ, R114 ;  /* 0x000000ffff157224 */ /* 0x000fc400078e0072 */
[----:B------:R-:W-:Y:S02]  /*ed50*/  IMAD.MOV.U32 R20, RZ, RZ, R115 ;  /* 0x000000ffff147224 */ /* 0x000fe400078e0073 */
[----:B------:R-:W-:Y:S01]  /*ed60*/  FADD.FTZ R0, R32, R0 ;  /* 0x0000000020007221 */ /* 0x000fe20000010000 */
[----:B------:R-:W-:Y:S01]  /*ed70*/  FADD.FTZ R2, R28, R2 ;  /* 0x000000021c027221 */ /* 0x000fe20000010000 */
[C---:B------:R-:W-:Y:S01]  /*ed80*/  HMMA.16816.F32.BF16 R104, R96.reuse, R108, R104 ;  /* 0x0000006c6068723c */ /* 0x040fe20000041868 */
[----:B------:R-:W2:Y:S01]  /*ed90*/  LDSM.16.MT88.4 R88, [R29+0x5800] ;  /* 0x005800001d58783b */ /* 0x000ea20000004200 */
[----:B------:R-:W-:Y:S01]  /*eda0*/  FADD.FTZ R0, R21, R0 ;  /* 0x0000000015007221 */ /* 0x000fe20000010000 */
[----:B------:R-:W-:Y:S02]  /*edb0*/  FADD.FTZ R2, R20, R2 ;  /* 0x0000000214027221 */ /* 0x000fe40000010000 */
[----:B------:R-:W2:Y:S03]  /*edc0*/  LDSM.16.MT88.4 R116, [R138+0xd800] ;  /* 0x00d800008a74783b */ /* 0x000ea60000004200 */
[C---:B-1----:R-:W-:Y:S01]  /*edd0*/  HMMA.16816.F32.BF16 R44, R96.reuse, R48, R156 ;  /* 0x00000030602c723c */ /* 0x042fe2000004189c */
[----:B------:R-:W1:Y:S04]  /*ede0*/  LDSM.16.MT88.4 R124, [R29+0x1800] ;  /* 0x001800001d7c783b */ /* 0x000e680000004200 */
[----:B------:R-:W-:Y:S03]  /*edf0*/  LDSM.16.MT88.4 R64, [R143+0x3800] ;  /* 0x003800008f40783b */ /* 0x000fe60000004200 */
[C---:B------:R-:W-:Y:S01]  /*ee00*/  HMMA.16816.F32.BF16 R108, R96.reuse, R110, R56 ;  /* 0x0000006e606c723c */ /* 0x040fe20000041838 */
[----:B------:R-:W1:Y:S07]  /*ee10*/  LDSM.16.MT88.4 R56, [R29+0x3800] ;  /* 0x003800001d38783b */ /* 0x000e6e0000004200 */
[----:B------:R-:W-:Y:S01]  /*ee20*/  HMMA.16816.F32.BF16 R48, R96, R50, R132 ;  /* 0x000000326030723c */ /* 0x000fe20000041884 */
[----:B------:R-:W1:Y:S01]  /*ee30*/  LDSM.16.MT88.4 R132, [R143+0x1800] ;  /* 0x001800008f84783b */ /* 0x000e620000004200 */
[----:B------:R-:W-:Y:S01]  /*ee40*/  @!P6 HFMA2.BF16_V2 R251, -RZ.H0_H0, RZ.H0_H0, -R10.H0_H0 ;  /* 0x200000fffffbe231 */ /* 0x000fe2000034090a */
[----:B------:R-:W-:Y:S01]  /*ee50*/  MOV R196, R121 ;  /* 0x0000007900c47202 */ /* 0x000fe20000000f00 */
[----:B------:R-:W-:-:S02]  /*ee60*/  @!P5 HFMA2.BF16_V2 R252, -RZ.H0_H0, RZ.H0_H0, -R7.H0_H0 ;  /* 0x200000fffffcd231 */ /* 0x000fc40000340907 */
[----:B------:R-:W-:Y:S01]  /*ee70*/  FADD.FTZ R0, R188, R0 ;  /* 0x00000000bc007221 */ /* 0x000fe20000010000 */
[----:B------:R-:W-:Y:S02]  /*ee80*/  @!P6 PRMT R10, R251, 0x5410, RZ ;  /* 0x00005410fb0ae816 */ /* 0x000fe400000000ff */
[----:B------:R-:W-:Y:S01]  /*ee90*/  @!P5 PRMT R7, R252, 0x5410, RZ ;  /* 0x00005410fc07d816 */ /* 0x000fe200000000ff */
[----:B------:R-:W-:-:S04]  /*eea0*/  FADD.FTZ R0, R196, R0 ;  /* 0x00000000c4007221 */ /* 0x000fc80000010000 */
[----:B------:R-:W-:-:S04]  /*eeb0*/  FADD.FTZ R0, R18, R0 ;  /* 0x0000000012007221 */ /* 0x000fc80000010000 */
[----:B------:R-:W-:-:S04]  /*eec0*/  FADD.FTZ R0, R33, R0 ;  /* 0x0000000021007221 */ /* 0x000fc80000010000 */
[----:B------:R-:W-:Y:S01]  /*eed0*/  FADD.FTZ R0, R19, R0 ;  /* 0x0000000013007221 */ /* 0x000fe20000010000 */
[----:B--2---:R-:W-:Y:S01]  /*eee0*/  HMMA.16816.F32.BF16 R76, R96, R80, R76 ;  /* 0x00000050604c723c */ /* 0x004fe2000004184c */
[----:B------:R-:W-:-:S07]  /*eef0*/  UISETP.GT.U32.AND UP0, UPT, UR25, UR20, UPT ;  /* 0x000000141900728c */ /* 0x000fce000bf04070 */
        /* <DEDUP_REMOVED lines=12> */
[----:B------:R-:W-:Y:S01]  /*efc0*/  HMMA.16816.F32.BF16 R132, R96, R134, R220 ;  /* 0x000000866084723c */ /* 0x000fe200000418dc */
[----:B----4-:R-:W-:-:S05]  /*efd0*/  @P4 HFMA2.BF16_V2 R22, -RZ.H0_H0, RZ.H0_H0, -R14.H0_H0 ;  /* 0x200000ffff164231 */ /* 0x010fca000034090e */
[----:B------:R-:W-:Y:S02]  /*efe0*/  PRMT R5, R22, 0x7610, R5 ;  /* 0x0000761016057816 */ /* 0x000fe40000000005 */
[----:B------:R-:W1:Y:S02]  /*eff0*/  LDSM.16.MT88.4 R20, [R143+0x5800] ;  /* 0x005800008f14783b */ /* 0x000e640000004200 */
[----:B------:R-:W-:Y:S01]  /*f000*/  @P4 PRMT R14, R5, 0x5410, RZ ;  /* 0x00005410050e4816 */ /* 0x000fe200000000ff */
[----:B------:R-:W-:Y:S02]  /*f010*/  IMAD.MOV.U32 R5, RZ, RZ, R195 ;  /* 0x000000ffff057224 */ /* 0x000fe400078e00c3 */
[----:B-----5:R-:W-:Y:S02]  /*f020*/  @P3 HFMA2.BF16_V2 R12, -RZ.H0_H0, RZ.H0_H0, -R11.H0_H0 ;  /* 0x200000ffff0c3231 */ /* 0x020fe4000034090b */
[----:B---3--:R-:W-:-:S03]  /*f030*/  @P1 HFMA2.BF16_V2 R8, -RZ.H0_H0, RZ.H0_H0, -R9.H0_H0 ;  /* 0x200000ffff081231 */ /* 0x008fc60000340909 */
[----:B------:R-:W-:Y:S02]  /*f040*/  PRMT R4, R12, 0x7610, R4 ;  /* 0x000076100c047816 */ /* 0x000fe40000000004 */
[----:B------:R-:W-:Y:S02]  /*f050*/  PRMT R3, R8, 0x7610, R3 ;  /* 0x0000761008037816 */ /* 0x000fe40000000003 */
[----:B------:R-:W-:Y:S01]  /*f060*/  @P3 PRMT R11, R4, 0x5410, RZ ;  /* 0x00005410040b3816 */ /* 0x000fe200000000ff */
[----:B------:R-:W-:Y:S01]  /*f070*/  IMAD.MOV.U32 R4, RZ, RZ, R194 ;  /* 0x000000ffff047224 */ /* 0x000fe200078e00c2 */
[----:B------:R-:W-:Y:S01]  /*f080*/  @P1 PRMT R9, R3, 0x5410, RZ ;  /* 0x0000541003091816 */ /* 0x000fe200000000ff */
[----:B------:R-:W-:Y:S02]  /*f090*/  IMAD.SHL.U32 R3, R6, 0x8, RZ ;  /* 0x0000000806037824 */ /* 0x000fe400078e00ff */
[----:B------:R-:W-:Y:S02]  /*f0a0*/  FADD.FTZ R6, R198, R2 ;  /* 0x00000002c6067221 */ /* 0x000fe40000010000 */
[----:B------:R-:W-:Y:S01]  /*f0b0*/  IMAD.WIDE R2, R3, 0x2, R4 ;  /* 0x0000000203027825 */ /* 0x000fe200078e0204 */
        /* <DEDUP_REMOVED lines=15> */
[----:B------:R2:W-:Y:S04]  /*f1b0*/  STG.E.U16 desc[UR26][R2.64+-0x4e], R60 ;  /* 0xffffb23c02007986 */ /* 0x0005e8000c10151a */
        /* <DEDUP_REMOVED lines=16> */
[----:B------:R4:W-:Y:S01]  /*f2c0*/  STG.E.U16 desc[UR26][R2.64+-0xe], R9 ;  /* 0xfffff20902007986 */ /* 0x0009e2000c10151a */
[----:B--2---:R-:W-:Y:S01]  /*f2d0*/  HMMA.16816.F32.BF16 R60, R96, R64, R216 ;  /* 0x00000040603c723c */ /* 0x004fe200000418d8 */
[----:B---3--:R-:W-:Y:S01]  /*f2e0*/  IADD3 R4, P3, PT, R194, -0x100, RZ ;  /* 0xffffff00c2047810 */ /* 0x008fe20007f7e0ff */
[----:B----4-:R-:W-:-:S04]  /*f2f0*/  FADD.FTZ R2, R103, R6 ;  /* 0x0000000667027221 */ /* 0x010fc80000010000 */
[----:B------:R2:W-:Y:S01]  /*f300*/  STL [R1+0x4c], R4 ;  /* 0x00004c0401007387 */ /* 0x0005e20000100800 */
[----:B------:R-:W-:Y:S01]  /*f310*/  FADD.FTZ R2, R170, R2 ;  /* 0x00000002aa027221 */ /* 0x000fe20000010000 */
[----:B------:R-:W-:Y:S01]  /*f320*/  HMMA.16816.F32.BF16 R64, R96, R66, R212 ;  /* 0x000000426040723c */ /* 0x000fe200000418d4 */
[----:B------:R-:W-:-:S07]  /*f330*/  PLOP3.LUT P1, PT, PT, PT, UP0, 0x80, 0x8 ;  /* 0x000000000008781c */ /* 0x000fce0003f2f008 */
[----:B-1----:R-:W-:Y:S01]  /*f340*/  HMMA.16816.F32.BF16 R92, R96, R20, R152 ;  /* 0x00000014605c723c */ /* 0x002fe20000041898 */
[----:B--2---:R-:W-:Y:S01]  /*f350*/  FADD.FTZ R4, R171, R2 ;  /* 0x00000002ab047221 */ /* 0x004fe20000010000 */
[----:B------:R-:W-:Y:S01]  /*f360*/  FADD.FTZ R2, R17, R0 ;  /* 0x0000000011027221 */ /* 0x000fe20000010000 */
[----:B------:R-:W-:-:S03]  /*f370*/  IADD3.X R0, PT, PT, R195, -0x1, RZ, P3, !PT ;  /* 0xffffffffc3007810 */ /* 0x000fc60001ffe4ff */
[----:B------:R1:W-:Y:S02]  /*f380*/  STL [R1+0x64], R4 ;  /* 0x0000640401007387 */ /* 0x0003e40000100800 */
[----:B------:R-:W-:Y:S02]  /*f390*/  HMMA.16816.F32.BF16 R96, R96, R22, R24 ;  /* 0x000000166060723c */ /* 0x000fe40000041818 */
[----:B------:R1:W-:Y:S04]  /*f3a0*/  STL [R1+0x68], R2 ;  /* 0x0000680201007387 */ /* 0x0003e80000100800 */
[----:B------:R1:W-:Y:S01]  /*f3b0*/  STL [R1+0x48], R0 ;  /* 0x0000480001007387 */ /* 0x0003e20000100800 */
[----:B------:R-:W-:Y:S01]  /*f3c0*/  MOV R3, R144 ;  /* 0x0000009000037202 */ /* 0x000fe20000000f00 */
[----:B------:R-:W-:-:S02]  /*f3d0*/  IMAD.MOV.U32 R100, RZ, RZ, R145 ;  /* 0x000000ffff647224 */ /* 0x000fc400078e0091 */
[----:B------:R-:W-:Y:S02]  /*f3e0*/  @P1 IMAD.MOV.U32 R3, RZ, RZ, R144 ;  /* 0x000000ffff031224 */ /* 0x000fe400078e0090 */
[----:B------:R-:W-:Y:S01]  /*f3f0*/  @P1 IMAD.MOV.U32 R100, RZ, RZ, R145 ;  /* 0x000000ffff641224 */ /* 0x000fe200078e0091 */
[----:B------:R-:W-:Y:S01]  /*f400*/  @UP0 UIADD3 UR23, UPT, UPT, UR23, -0x3, URZ ;  /* 0xfffffffd17170890 */ /* 0x000fe2000fffe0ff */
[----:B------:R-:W-:Y:S11]  /*f410*/  BRA.U UP0, `(.L_x_1705) ;  /* 0x0000000100047547 */ /* 0x000ff6000b800000 */
.L_x_1700:
[----:B------:R-:W-:-:S12]  /*f420*/  UIADD3 UR23, UPT, UPT, UR25, -0x1, URZ ;  /* 0xffffffff19177890 */ /* 0x000fd8000fffe0ff */
.L_x_1705:
[----:B------:R-:W-:-:S09]  /*f430*/  UISETP.GE.AND UP0, UPT, UR23, UR20, UPT ;  /* 0x000000141700728c */ /* 0x000fd2000bf06270 */
[----:B------:R-:W-:Y:S05]  /*f440*/  BRA.U !UP0, `(.L_x_1706) ;  /* 0x0000005d08207547 */ /* 0x000fea000b800000 */
[----:B-1----:R-:W3:Y:S01]  /*f450*/  LDL.LU R2, [R1+0x90] ;  /* 0x0000900001027983 */ /* 0x002ee20000300800 */
[----:B------:R-:W-:Y:S01]  /*f460*/  SHF.R.U32.HI R184, RZ, 0x1, R193 ;  /* 0x00000001ffb87819 */ /* 0x000fe200000116c1 */
[----:B------:R-:W1:Y:S01]  /*f470*/  LDC.64 R238, c[0x0][0x3c0] ;  /* 0x0000f000ffee7b82 */ /* 0x000e620000000a00 */
[----:B------:R-:W4:Y:S01]  /*f480*/  LDCU UR4, c[0x0][0x440] ;  /* 0x00008800ff0477ac */ /* 0x000f220008000800 */
[----:B------:R-:W2:Y:S01]  /*f490*/  S2R R193, SR_TID.X ;  /* 0x0000000000c17919 */ /* 0x000ea20000002100 */
[----:B------:R-:W-:Y:S01]  /*f4a0*/  IMAD.MOV.U32 R186, RZ, RZ, 0x20 ;  /* 0x00000020ffba7424 */ /* 0x000fe200078e00ff */
[----:B------:R-:W-:Y:S01]  /*f4b0*/  IADD3 R198, PT, PT, R199, 0x8, RZ ;  /* 0x00000008c7c67810 */ /* 0x000fe20007ffe0ff */
[----:B------:R-:W5:Y:S01]  /*f4c0*/  LDCU UR13, c[0x0][0x448] ;  /* 0x00008900ff0d77ac */ /* 0x000f620008000800 */
[----:B------:R-:W-:Y:S02]  /*f4d0*/  IMAD.MOV.U32 R190, RZ, RZ, 0x20 ;  /* 0x00000020ffbe7424 */ /* 0x000fe400078e00ff */
[----:B------:R-:W2:Y:S01]  /*f4e0*/  LDC R200, c[0x0][0x4f8] ;  /* 0x00013e00ffc87b82 */ /* 0x000ea20000000800 */
[----:B------:R-:W-:Y:S01]  /*f4f0*/  SEL R186, R186, 0xffffffe0, !P0 ;  /* 0xffffffe0baba7807 */ /* 0x000fe20004000000 */
[----:B------:R-:W-:Y:S01]  /*f500*/  IMAD.MOV.U32 R102, RZ, RZ, R3 ;  /* 0x000000ffff667224 */ /* 0x000fe200078e0003 */
[----:B------:R-:W-:Y:S01]  /*f510*/  UMOV UR10, 0x400 ;  /* 0x00000400000a7882 */ /* 0x000fe20000000000 */
[----:B------:R-:W-:Y:S01]  /*f520*/  IMAD.MOV.U32 R101, RZ, RZ, R100 ;  /* 0x000000ffff657224 */ /* 0x000fe200078e0064 */
[----:B------:R-:W1:Y:S01]  /*f530*/  LDCU UR11, c[0x0][0x440] ;  /* 0x00008800ff0b77ac */ /* 0x000e620008000800 */
[----:B------:R-:W-:-:S02]  /*f540*/  IMAD.MOV.U32 R196, RZ, RZ, 0x40 ;  /* 0x00000040ffc47424 */ /* 0x000fc400078e00ff */
[----:B------:R-:W2:Y:S01]  /*f550*/  S2UR UR9, SR_CgaCtaId ;  /* 0x00000000000979c3 */ /* 0x000ea20000008800 */
[----:B------:R-:W1:Y:S01]  /*f560*/  LDCU UR8, c[0x0][0x504] ;  /* 0x0000a080ff0877ac */ /* 0x000e620008000800 */
[----:B----4-:R-:W-:Y:S01]  /*f570*/  ISETP.GE.AND P3, PT, R189, UR4, PT ;  /* 0x00000004bd007c0c */ /* 0x010fe2000bf66270 */
[----:B------:R-:W4:Y:S01]  /*f580*/  LDCU UR4, c[0x0][0x45c] ;  /* 0x00008b80ff0477ac */ /* 0x000f220008000800 */
[----:B------:R-:W1:Y:S01]  /*f590*/  LDCU.U8 UR7, c[0x0][0x4f8] ;  /* 0x00009f00ff0777ac */ /* 0x000e620008000000 */
[----:B-----5:R-:W-:Y:S01]  /*f5a0*/  USHF.L.U32 UR13, UR13, 0x3, URZ ;  /* 0x000000030d0d7899 */ /* 0x020fe200080006ff */
[----:B--2---:R-:W-:Y:S01]  /*f5b0*/  LOP3.LUT R200, R200, 0xff, RZ, 0xc0, !PT ;  /* 0x000000ffc8c87812 */ /* 0x004fe200078ec0ff */
[C---:B------:R-:W-:Y:S01]  /*f5c0*/  IMAD.SHL.U32 R0, R193.reuse, 0x40, RZ ;  /* 0x00000040c1007824 */ /* 0x040fe200078e00ff */
[C---:B------:R-:W-:Y:S01]  /*f5d0*/  LOP3.LUT P0, RZ, R193.reuse, 0x2, RZ, 0xc0, !PT ;  /* 0x00000002c1ff7812 */ /* 0x040fe2000780c0ff */
[----:B------:R-:W-:Y:S02]  /*f5e0*/  IMAD.SHL.U32 R194, R193, 0x40, RZ ;  /* 0x00000040c1c27824 */ /* 0x000fe400078e00ff */
[----:B------:R-:W-:Y:S01]  /*f5f0*/  IMAD R200, R200, 0x10000, R200 ;  /* 0x00010000c8c87824 */ /* 0x000fe200078e02c8 */
[----:B------:R-:W-:Y:S01]  /*f600*/  SEL R190, R190, 0xffffffe0, !P0 ;  /* 0xffffffe0bebe7807 */ /* 0x000fe20004000000 */
[----:B------:R-:W-:Y:S01]  /*f610*/  ULEA UR9, UR9, UR10, 0x18 ;  /* 0x0000000a09097291 */ /* 0x000fe2000f8ec0ff */
[----:B------:R-:W-:-:S02]  /*f620*/  LOP3.LUT R195, R194, 0x400, RZ, 0xc0, !PT ;  /* 0x00000400c2c37812 */ /* 0x000fc400078ec0ff */
[----:B---3--:R-:W-:Y:S02]  /*f630*/  LOP3.LUT R184, R2, 0x8, R184, 0x78, !PT ;  /* 0x0000000802b87812 */ /* 0x008fe400078e78b8 */
[----:B-1----:R-:W-:Y:S02]  /*f640*/  SHF.L.U64.HI R2, R238, 0x4, R239 ;  /* 0x00000004ee027819 */ /* 0x002fe400000102ef */
[----:B------:R-:W-:Y:S01]  /*f650*/  LOP3.LUT R184, R184, 0x200, R0, 0xf8, !PT ;  /* 0x00000200b8b87812 */ /* 0x000fe200078ef800 */
[----:B------:R-:W-:-:S03]  /*f660*/  IMAD.SHL.U32 R0, R238, 0x10, RZ ;  /* 0x00000010ee007824 */ /* 0x000fc600078e00ff */
[----:B------:R-:W-:-:S04]  /*f670*/  LEA R184, R184, UR5, 0x1 ;  /* 0x00000005b8b87c11 */ /* 0x000fc8000f8e08ff */
[----:B------:R-:W-:Y:S01]  /*f680*/  IADD3 R186, PT, PT, R186, R184, RZ ;  /* 0x000000b8baba7210 */ /* 0x000fe20007ffe0ff */
[----:B------:R-:W-:-:S05]  /*f690*/  VIADD R0, R184, 0xc000 ;  /* 0x0000c000b8007836 */ /* 0x000fca0000000000 */
[----:B------:R1:W-:Y:S01]  /*f6a0*/  STL [R1+0x8c], R0 ;  /* 0x00008c0001007387 */ /* 0x0003e20000100800 */
[----:B----4-:R-:W-:Y:S05]  /*f6b0*/  BRA `(.L_x_1707) ;  /* 0x0000000400607947 */ /* 0x010fea0003800000 */
.L_x_1709:
[----:B------:R-:W2:Y:S01]  /*f6c0*/  LDL R157, [R1+0x54] ;  /* 0x00005400019d7983 */ /* 0x000ea20000100800 */
[----:B------:R-:W1:Y:S01]  /*f6d0*/  LDC.64 R4, c[0x0][0x3b8] ;  /* 0x0000ee00ff047b82 */ /* 0x000e620000000a00 */
[----:B------:R-:W-:Y:S01]  /*f6e0*/  UIADD3 UR10, UPT, UPT, UR23, -0x1, URZ ;  /* 0xffffffff170a7890 */ /* 0x000fe2000fffe0ff */
[----:B------:R-:W-:Y:S01]  /*f6f0*/  LOP3.LUT R6, R208, 0x1f8, RZ, 0xc0, !PT ;  /* 0x000001f8d0067812 */ /* 0x000fe200078ec0ff */
[----:B------:R-:W3:Y:S03]  /*f700*/  LDL R156, [R1+0x50] ;  /* 0x00005000019c7983 */ /* 0x000ee60000100800 */
[----:B------:R-:W-:Y:S04]  /*f710*/  LOP3.LUT R6, R6, 0x38, R193, 0x78, !PT ;  /* 0x0000003806067812 */ /* 0x000fe800078e78c1 */
[----:B------:R-:W-:Y:S04]  /*f720*/  LOP3.LUT R197, R6, 0x1e00, R208, 0xf8, !PT ;  /* 0x00001e0006c57812 */ /* 0x000fe800078ef8d0 */
[----:B------:R-:W-:Y:S01]  /*f730*/  LEA R197, R197, UR5, 0x1 ;  /* 0x00000005c5c57c11 */ /* 0x000fe2000f8e08ff */
[C---:B-1----:R-:W-:Y:S01]  /*f740*/  IMAD.WIDE.U32 R2, R4.reuse, UR10, RZ ;  /* 0x0000000a04027c25 */ /* 0x042fe2000f8e00ff */
[C---:B------:R-:W-:Y:S03]  /*f750*/  SHF.L.U64.HI R11, R4.reuse, 0x4, R5 ;  /* 0x00000004040b7819 */ /* 0x040fe60000010205 */
[----:B------:R-:W-:Y:S02]  /*f760*/  IMAD R3, R5, UR10, R3 ;  /* 0x0000000a05037c24 */ /* 0x000fe4000f8e0203 */
        /* <DEDUP_REMOVED lines=77> */
.L_x_1707:
[----:B------:R-:W2:Y:S01]  /*fc40*/  LDL R10, [R1+0x5c] ;  /* 0x00005c00010a7983 */ /* 0x000ea20000100800 */
[----:B------:R-:W-:Y:S05]  /*fc50*/  DEPBAR.LE SB0, 0x0 ;  /* 0x000080000000791a */ /* 0x000fea0000000000 */
[----:B---3--:R-:W3:Y:S01]  /*fc60*/  LDL R15, [R1+0x58] ;  /* 0x00005800010f7983 */ /* 0x008ee20000100800 */
[----:B------:R-:W-:Y:S01]  /*fc70*/  IMAD.SHL.U32 R208, R193, 0x8, RZ ;  /* 0x00000008c1d07824 */ /* 0x000fe200078e00ff */
[C---:B------:R-:W-:Y:S01]  /*fc80*/  SHF.L.U64.HI R13, R238.reuse, 0x4, R239 ;  /* 0x00000004ee0d7819 */ /* 0x040fe200000102ef */
[----:B------:R-:W-:Y:S01]  /*fc90*/  IMAD.WIDE.U32 R8, R238, UR23, RZ ;  /* 0x00000017ee087c25 */ /* 0x000fe2000f8e00ff */
[----:B------:R-:W-:Y:S01]  /*fca0*/  BAR.SYNC.DEFER_BLOCKING 0x0 ;  /* 0x0000000000007b1d */ /* 0x000fe20000010000 */
[----:B------:R-:W-:Y:S01]  /*fcb0*/  UISETP.GT.AND UP0, UPT, UR23, UR20, UPT ;  /* 0x000000141700728c */ /* 0x000fe2000bf04270 */
[----:B------:R-:W-:Y:S01]  /*fcc0*/  LOP3.LUT R189, R208, 0x38, RZ, 0xc0, !PT ;  /* 0x00000038d0bd7812 */ /* 0x000fe200078ec0ff */
[----:B------:R-:W-:Y:S01]  /*fcd0*/  IMAD R9, R239, UR23, R9 ;  /* 0x00000017ef097c24 */ /* 0x000fe2000f8e0209 */
[--C-:B------:R-:W-:Y:S01]  /*fce0*/  SHF.R.U32.HI R191, RZ, 0x1, R193.reuse ;  /* 0x00000001ffbf7819 */ /* 0x100fe200000116c1 */
[----:B-1----:R-:W-:Y:S01]  /*fcf0*/  IMAD.SHL.U32 R0, R238, 0x10, RZ ;  /* 0x00000010ee007824 */ /* 0x002fe200078e00ff */
[----:B------:R-:W-:Y:S01]  /*fd00*/  LOP3.LUT R14, R189, 0x40, RZ, 0xfc, !PT ;  /* 0x00000040bd0e7812 */ /* 0x000fe200078efcff */
[C---:B------:R-:W-:Y:S01]  /*fd10*/  IMAD.SHL.U32 R2, R193.reuse, 0x20, RZ ;  /* 0x00000020c1027824 */ /* 0x040fe200078e00ff */
[----:B------:R-:W-:Y:S01]  /*fd20*/  STL [R1+0x60], R208 ;  /* 0x000060d001007387 */ /* 0x000fe20000100800 */
[----:B------:R-:W-:Y:S01]  /*fd30*/  UMOV UR5, UR9 ;  /* 0x0000000900057c82 */ /* 0x000fe20008000000 */
[-C--:B------:R-:W-:Y:S01]  /*fd40*/  LEA R5, P0, R8, R0.reuse, 0x6 ;  /* 0x0000000008057211 */ /* 0x080fe200078030ff */
[----:B------:R-:W-:Y:S03]  /*fd50*/  IMAD.SHL.U32 R203, R193, 0x2, RZ ;  /* 0x00000002c1cb7824 */ /* 0x000fe600078e00ff */
        /* <DEDUP_REMOVED lines=24> */
[----:B------:R-:W-:Y:S03]  /*fee0*/  LEA.HI.X R5, R5, R15, R9, 0x1, P5 ;  /* 0x0000000f05057211 */ /* 0x000fe600028f0c09 */
[----:B------:R-:W-:Y:S01]  /*fef0*/  @P3 STS.128 [R197+0xc000], RZ ;  /* 0x00c000ffc5003388 */ /* 0x000fe20000000c00 */
[----:B------:R-:W-:Y:S01]  /*ff00*/  ISETP.GE.AND P0, PT, R8, UR11, PT ;  /* 0x0000000b08007c0c */ /* 0x000fe2000bf06270 */
[----:B------:R-:W-:Y:S01]  /*ff10*/  IMAD.X R13, R9, 0x1, R13, P4 ;  /* 0x00000001090d7824 */ /* 0x000fe200020e060d */
[----:B------:R-:W-:Y:S03]  /*ff20*/  ISETP.GE.AND P3, PT, R189, UR11, PT ;  /* 0x0000000bbd007c0c */ /* 0x000fe6000bf66270 */
[----:B------:R2:W-:Y:S01]  /*ff30*/  STL [R1+0x70], R8 ;  /* 0x0000700801007387 */ /* 0x0005e20000100800 */
[----:B-1----:R-:W-:Y:S05]  /*ff40*/  LEA.HI.X R14, R238, R9, R239, 0x5, P2 ;  /* 0x00000009ee0e7211 */ /* 0x002fea00010f2cef */
        /* <DEDUP_REMOVED lines=14> */
[----:B------:R-:W-:Y:S01]  /*10030*/  @P3 STS.128 [R197+0xc800], RZ ;  /* 0x00c800ffc5003388 */ /* 0x000fe20000000c00 */
[CC--:B--2---:R-:W-:Y:S02]  /*10040*/  LEA R8, P4, R11.reuse, R10.reuse, 0x1 ;  /* 0x0000000a0b087211 */ /* 0x0c4fe400078808ff */
[C---:B------:R-:W-:Y:S03]  /*10050*/  LEA R10, P2, R12.reuse, R10, 0x1 ;  /* 0x0000000a0c0a7211 */ /* 0x040fe600078408ff */
[----:B------:R-:W-:Y:S01]  /*10060*/  @!PT LDS RZ, [RZ] ;  /* 0x00000000fffff984 */ /* 0x000fe20000000800 */
[----:B------:R-:W-:Y:S01]  /*10070*/  @!PT LDS RZ, [RZ] ;  /* 0x00000000fffff984 */ /* 0x000fe20000000800 */
[----:B------:R-:W-:Y:S01]  /*10080*/  @!PT LDS RZ, [RZ] ;  /* 0x00000000fffff984 */ /* 0x000fe20000000800 */
[----:B------:R-:W-:Y:S01]  /*10090*/  @!P1 LDGSTS.E.BYPASS.LTC128B.128 [R197+0xe800], desc[UR26][R4.64+0x80] ;  /* 0x0e80008004c59fae */ /* 0x000fe2000b981a1a */
[-C--:B------:R-:W-:Y:S02]  /*100a0*/  LEA.HI.X R9, R11, R15.reuse, R13, 0x1, P4 ;  /* 0x0000000f0b097211 */ /* 0x080fe400020f0c0d */
[----:B------:R-:W-:Y:S03]  /*100b0*/  LEA.HI.X R11, R12, R15, R14, 0x1, P2 ;  /* 0x0000000f0c0b7211 */ /* 0x000fe600010f0c0e */
[----:B------:R-:W-:Y:S01]  /*100c0*/  @P1 STS.128 [R197+0xe800], RZ ;  /* 0x00e800ffc5001388 */ /* 0x000fe20000000c00 */
[----:B------:R-:W-:Y:S05]  /*100d0*/  LOP3.LUT P2, RZ, R193, 0x4, RZ, 0xc0, !PT ;  /* 0x00000004c1ff7812 */ /* 0x000fea000784c0ff */
[----:B------:R-:W-:Y:S01]  /*100e0*/  @!PT LDS RZ, [RZ] ;  /* 0x00000000fffff984 */ /* 0x000fe20000000800 */
[----:B------:R-:W-:Y:S01]  /*100f0*/  @!PT LDS RZ, [RZ] ;  /* 0x00000000fffff984 */ /* 0x000fe20000000800 */
[----:B------:R-:W-:Y:S01]  /*10100*/  @!PT LDS RZ, [RZ] ;  /* 0x00000000fffff984 */ /* 0x000fe20000000800 */
[----:B------:R-:W-:Y:S01]  /*10110*/  @!P0 LDGSTS.E.BYPASS.LTC128B.128 [R197+0x10800], desc[UR26][R4.64+0x100] ;  /* 0x1080010004c58fae */ /* 0x000fe2000b981a1a */
[----:B------:R-:W-:Y:S05]  /*10120*/  SEL R2, R196, 0xffffffc0, !P2 ;  /* 0xffffffc0c4027807 */ /* 0x000fea0005000000 */
[----:B------:R-:W-:Y:S01]  /*10130*/  @P0 STS.128 [R197+0x10800], RZ ;  /* 0x010800ffc5000388 */ /* 0x000fe20000000c00 */
[----:B------:R-:W-:Y:S05]  /*10140*/  IMAD.IADD R185, R2, 0x1, R103 ;  /* 0x0000000102b97824 */ /* 0x000fea00078e0267 */
[----:B------:R-:W-:Y:S01]  /*10150*/  @!PT LDS RZ, [RZ] ;  /* 0x00000000fffff984 */ /* 0x000fe20000000800 */
[----:B------:R-:W-:Y:S01]  /*10160*/  @!PT LDS RZ, [RZ] ;  /* 0x00000000fffff984 */ /* 0x000fe20000000800 */
[----:B------:R-:W-:Y:S01]  /*10170*/  @!PT LDS RZ, [RZ] ;  /* 0x00000000fffff984 */ /* 0x000fe20000000800 */
[----:B------:R-:W-:Y:S01]  /*10180*/  @!P3 LDGSTS.E.BYPASS.LTC128B.128 [R197+0xd000], desc[UR26][R8.64] ;  /* 0x0d00000008c5bfae */ /* 0x000fe2000b981a1a */
[----:B------:R-:W-:Y:S02]  /*10190*/  IMAD.IADD R2, R100, 0x1, R2 ;  /* 0x0000000164027824 */ /* 0x000fe400078e0202 */
[C---:B------:R-:W-:Y:S03]  /*101a0*/  IMAD.IADD R188, R190.reuse, 0x1, R185 ;  /* 0x00000001bebc7824 */ /* 0x040fe600078e02b9 */
        /* <DEDUP_REMOVED lines=28> */
[----:B------:R-:W-:Y:S06]  /*10370*/  LDSM.16.M88.4 R16, [R0+UR5+0x6800] ;  /* 0x006800050010783b */ /* 0x000fec0008000200 */
[----:B------:R-:W-:Y:S06]  /*10380*/  LDSM.16.M88.4 R24, [R0+UR5+0x7000] ;  /* 0x007000050018783b */ /* 0x000fec0008000200 */
[----:B------:R-:W-:Y:S06]  /*10390*/  LDSM.16.M88.4 R136, [R0+UR5+0x7800] ;  /* 0x007800050088783b */ /* 0x000fec0008000200 */
[----:B-1----:R-:W1:Y:S06]  /*103a0*/  LDSM.16.M88.4 R8, [R0+UR5+0x6000] ;  /* 0x006000050008783b */ /* 0x002e6c0008000200 */
[----:B------:R-:W0:Y:S06]  /*103b0*/  LDGDEPBAR ;  /* 0x00000000000079af */ /* 0x000e2c0000000000 */
[----:B------:R-:W-:Y:S06]  /*103c0*/  LDSM.16.M88.4 R140, [R187] ;  /* 0x00000000bb8c783b */ /* 0x000fec0000000200 */
[----:B------:R-:W2:Y:S06]  /*103d0*/  LDSM.16.M88.4 R144, [R3+0x6000] ;  /* 0x006000000390783b */ /* 0x000eac0000000200 */
[----:B------:R-:W3:Y:S06]  /*103e0*/  LDSM.16.M88.4 R148, [R3+0x6800] ;  /* 0x006800000394783b */ /* 0x000eec0000000200 */
[----:B------:R-:W4:Y:S06]  /*103f0*/  LDSM.16.M88.4 R152, [R3+0x7000] ;  /* 0x007000000398783b */ /* 0x000f2c0000000200 */
[----:B------:R-:W-:Y:S01]  /*10400*/  LDSM.16.M88.4 R156, [R185] ;  /* 0x00000000b99c783b */ /* 0x000fe20000000200 */
[C---:B-1----:R-:W-:Y:S05]  /*10410*/  HMMA.16816.F32.BF16 R4, R32.reuse, R8, RZ ;  /* 0x000000082004723c */ /* 0x042fea00000418ff */
[----:B------:R-:W-:Y:S06]  /*10420*/  LDSM.16.M88.4 R160, [R2+0x6000] ;  /* 0x0060000002a0783b */ /* 0x000fec0000000200 */
[----:B------:R-:W-:Y:S01]  /*10430*/  LDSM.16.M88.4 R164, [R188] ;  /* 0x00000000bca4783b */ /* 0x000fe20000000200 */
[C---:B------:R-:W-:Y:S05]  /*10440*/  HMMA.16816.F32.BF16 R8, R32.reuse, R10, RZ ;  /* 0x0000000a2008723c */ /* 0x040fea00000418ff */
[----:B------:R-:W-:Y:S03]  /*10450*/  LDSM.16.M88.4 R168, [R100+0x6000] ;  /* 0x0060000064a8783b */ /* 0x000fe60000000200 */
[C---:B------:R-:W-:Y:S03]  /*10460*/  HMMA.16816.F32.BF16 R12, R32.reuse, R16, RZ ;  /* 0x00000010200c723c */ /* 0x040fe600000418ff */
[----:B------:R-:W-:Y:S05]  /*10470*/  LDSM.16.M88.4 R172, [R0+UR5+0x8000] ;  /* 0x0080000500ac783b */ /* 0x000fea0008000200 */
[C---:B------:R-:W-:Y:S01]  /*10480*/  HMMA.16816.F32.BF16 R16, R32.reuse, R18, RZ ;  /* 0x000000122010723c */ /* 0x040fe200000418ff */
[----:B------:R-:W-:Y:S06]  /*10490*/  LDSM.16.M88.4 R176, [R0+UR5+0xa000] ;  /* 0x00a0000500b0783b */ /* 0x000fec0008000200 */
[----:B------:R-:W-:Y:S01]  /*104a0*/  LDSM.16.M88.4 R180, [R0+UR5+0xa800] ;  /* 0x00a8000500b4783b */ /* 0x000fe20008000200 */
[C---:B------:R-:W-:Y:S05]  /*104b0*/  HMMA.16816.F32.BF16 R20, R32.reuse, R24, RZ ;  /* 0x000000182014723c */ /* 0x040fea00000418ff */
[----:B------:R-:W-:Y:S03]  /*104c0*/  STL [R1+0x88], R203 ;  /* 0x000088cb01007387 */ /* 0x000fe60000100800 */
        /* <DEDUP_REMOVED lines=13> */
[C---:B-1----:R-:W-:Y:S08]  /*105a0*/  HMMA.16816.F32.BF16 R28, R140.reuse, R136, R28 ;  /* 0x000000888c1c723c */ /* 0x042ff0000004181c */
[----:B------:R-:W-:Y:S01]  /*105b0*/  HMMA.16816.F32.BF16 R32, R140, R138, R32 ;  /* 0x0000008a8c20723c */ /* 0x000fe20000041820 */
[----:B------:R-:W1:Y:S06]  /*105c0*/  LDSM.16.M88.4 R136, [R100+0x6800] ;  /* 0x006800006488783b */ /* 0x000e6c0000000200 */
[----:B------:R-:W5:Y:S01]  /*105d0*/  LDSM.16.M88.4 R140, [R100+0x7000] ;  /* 0x00700000648c783b */ /* 0x000f620000000200 */
        /* <DEDUP_REMOVED lines=8> */
[----:B------:R-:W3:Y:S07]  /*10660*/  LDSM.16.M88.4 R148, [R0+UR5+0x8800] ;  /* 0x008800050094783b */ /* 0x000eee0008000200 */
[C---:B----4-:R-:W-:Y:S08]  /*10670*/  HMMA.16816.F32.BF16 R28, R156.reuse, R152, R28 ;  /* 0x000000989c1c723c */ /* 0x050ff0000004181c */
[----:B------:R-:W-:Y:S01]  /*10680*/  HMMA.16816.F32.BF16 R32, R156, R154, R32 ;  /* 0x0000009a9c20723c */ /* 0x000fe20000041820 */
[----:B------:R-:W4:Y:S06]  /*10690*/  LDSM.16.M88.4 R152, [R0+UR5+0x9000] ;  /* 0x009000050098783b */ /* 0x000f2c0008000200 */
[----:B------:R-:W4:Y:S01]  /*106a0*/  LDSM.16.M88.4 R156, [R0+UR5+0x9800] ;  /* 0x00980005009c783b */ /* 0x000f220008000200 */
[C---:B------:R-:W-:Y:S08]  /*106b0*/  HMMA.16816.F32.BF16 R4, R164.reuse, R168, R4 ;  /* 0x000000a8a404723c */ /* 0x040ff00000041804 */
        /* <DEDUP_REMOVED lines=10> */
[----:B------:R-:W2:Y:S06]  /*10760*/  LDSM.16.M88.4 R144, [R3+0x8800] ;  /* 0x008800000390783b */ /* 0x000eac0000000200 */
[----:B------:R-:W-:Y:S01]  /*10770*/  LDSM.16.M88.4 R164, [R188+0x2000] ;  /* 0x00200000bca4783b */ /* 0x000fe20000000200 */
[C---:B------:R-:W-:Y:S08]  /*10780*/  HMMA.16816.F32.BF16 R4, R160.reuse, R172, R4 ;  /* 0x000000aca004723c */ /* 0x040ff00000041804 */
        /* <DEDUP_REMOVED lines=10> */
[----:B------:R-:W-:Y:S06]  /*10830*/  LDSM.16.M88.4 R156, [R185+0x2000] ;  /* 0x00200000b99c783b */ /* 0x000fec0000000200 */
        /* <DEDUP_REMOVED lines=13> */
[----:B------:R-:W4:Y:S01]  /*10910*/  LDSM.16.M88.4 R152, [R100+0x9800] ;  /* 0x009800006498783b */ /* 0x000f220000000200 */
[C---:B-----5:R-:W-:Y:S08]  /*10920*/  HMMA.16816.F32.BF16 R4, R156.reuse, R160, R4 ;  /* 0x000000a09c04723c */ /* 0x060ff00000041804 */
[C---:B------:R-:W-:Y:S01]  /*10930*/  HMMA.16816.F32.BF16 R8, R156.reuse, R162, R8 ;  /* 0x000000a29c08723c */ /* 0x040fe20000041808 */
[----:B------:R-:W5:Y:S07]  /*10940*/  LDSM.16.M88.4 R160, [R103+0x4000] ;  /* 0x0040000067a0783b */ /* 0x000f6e0000000200 */
[C---:B-1----:R-:W-:Y:S08]  /*10950*/  HMMA.16816.F32.BF16 R12, R156.reuse, R140, R12 ;  /* 0x0000008c9c0c723c */ /* 0x042ff0000004180c */
[C---:B------:R-:W-:Y:S01]  /*10960*/  HMMA.16816.F32.BF16 R16, R156.reuse, R142, R16 ;  /* 0x0000008e9c10723c */ /* 0x040fe20000041810 */
[----:B------:R-:W1:Y:S07]  /*10970*/  LDSM.16.M88.4 R140, [R0+UR5+0xb000] ;  /* 0x00b00005008c783b */ /* 0x000e6e0008000200 */
[C---:B--2---:R-:W-:Y:S08]  /*10980*/  HMMA.16816.F32.BF16 R20, R156.reuse, R144, R20 ;  /* 0x000000909c14723c */ /* 0x044ff00000041814 */
[C---:B------:R-:W-:Y:S01]  /*10990*/  HMMA.16816.F32.BF16 R24, R156.reuse, R146, R24 ;  /* 0x000000929c18723c */ /* 0x040fe20000041818 */
[----:B------:R2:W1:Y:S07]  /*109a0*/  LDSM.16.M88.4 R144, [R0+UR5+0xb800] ;  /* 0x00b800050090783b */ /* 0x00046e0008000200 */
[C---:B---3--:R-:W-:Y:S08]  /*109b0*/  HMMA.16816.F32.BF16 R28, R156.reuse, R148, R28 ;  /* 0x000000949c1c723c */ /* 0x048ff0000004181c */
[----:B------:R-:W-:Y:S01]  /*109c0*/  HMMA.16816.F32.BF16 R32, R156, R150, R32 ;  /* 0x000000969c20723c */ /* 0x000fe20000041820 */
[----:B------:R-:W-:Y:S06]  /*109d0*/  LDSM.16.M88.4 R148, [R3+0xa000] ;  /* 0x00a000000394783b */ /* 0x000fec0000000200 */
[----:B------:R-:W-:Y:S01]  /*109e0*/  LDSM.16.M88.4 R156, [R3+0xb000] ;  /* 0x00b00000039c783b */ /* 0x000fe20000000200 */
[----:B--2---:R-:W-:Y:S01]  /*109f0*/  LOP3.LUT R0, R203, 0x6, RZ, 0xc0, !PT ;  /* 0x00000006cb007812 */ /* 0x004fe200078ec0ff */
[C---:B------:R-:W-:Y:S04]  /*10a00*/  HMMA.16816.F32.BF16 R4, R164.reuse, R168, R4 ;  /* 0x000000a8a404723c */ /* 0x040fe80000041804 */
[----:B------:R-:W-:Y:S04]  /*10a10*/  STL [R1+0x74], R0 ;  /* 0x0000740001007387 */ /* 0x000fe80000100800 */
[C---:B------:R-:W-:Y:S02]  /*10a20*/  HMMA.16816.F32.BF16 R8, R164.reuse, R170, R8 ;  /* 0x000000aaa408723c */ /* 0x040fe40000041808 */
[----:B------:R-:W-:Y:S06]  /*10a30*/  LDSM.16.M88.4 R168, [R2+0xa000] ;  /* 0x00a0000002a8783b */ /* 0x000fec0000000200 */
[C---:B------:R-:W-:Y:S08]  /*10a40*/  HMMA.16816.F32.BF16 R12, R164.reuse, R172, R12 ;  /* 0x000000aca40c723c */ /* 0x040ff0000004180c */
[C---:B------:R-:W-:Y:S01]  /*10a50*/  HMMA.16816.F32.BF16 R16, R164.reuse, R174, R16 ;  /* 0x000000aea410723c */ /* 0x040fe20000041810 */
[----:B------:R-:W-:Y:S07]  /*10a60*/  LDSM.16.M88.4 R172, [R2+0xa800] ;  /* 0x00a8000002ac783b */ /* 0x000fee0000000200 */
[C---:B----4-:R-:W-:Y:S08]  /*10a70*/  HMMA.16816.F32.BF16 R20, R164.reuse, R136, R20 ;  /* 0x00000088a414723c */ /* 0x050ff00000041814 */
[C---:B------:R-:W-:Y:S01]  /*10a80*/  HMMA.16816.F32.BF16 R24, R164.reuse, R138, R24 ;  /* 0x0000008aa418723c */ /* 0x040fe20000041818 */
[----:B------:R-:W2:Y:S07]  /*10a90*/  LDSM.16.M88.4 R136, [R187+0x4000] ;  /* 0x00400000bb88783b */ /* 0x000eae0000000200 */
[C---:B------:R-:W-:Y:S08]  /*10aa0*/  HMMA.16816.F32.BF16 R28, R164.reuse, R152, R28 ;  /* 0x00000098a41c723c */ /* 0x040ff0000004181c */
[----:B------:R-:W-:Y:S01]  /*10ab0*/  HMMA.16816.F32.BF16 R32, R164, R154, R32 ;  /* 0x0000009aa420723c */ /* 0x000fe20000041820 */
[----:B------:R-:W3:Y:S06]  /*10ac0*/  LDSM.16.M88.4 R152, [R3+0xa800] ;  /* 0x00a800000398783b */ /* 0x000eec0000000200 */
[----:B------:R-:W4:Y:S01]  /*10ad0*/  LDSM.16.M88.4 R164, [R3+0xb800] ;  /* 0x00b8000003a4783b */ /* 0x000f220000000200 */
[C---:B-----5:R-:W-:Y:S08]  /*10ae0*/  HMMA.16816.F32.BF16 R4, R160.reuse, R176, R4 ;  /* 0x000000b0a004723c */ /* 0x060ff00000041804 */
[C---:B------:R-:W-:Y:S01]  /*10af0*/  HMMA.16816.F32.BF16 R8, R160.reuse, R178, R8 ;  /* 0x000000b2a008723c */ /* 0x040fe20000041808 */
[----:B------:R-:W-:Y:S07]  /*10b00*/  LDSM.16.M88.4 R176, [R2+0xb000] ;  /* 0x00b0000002b0783b */ /* 0x000fee0000000200 */
[C---:B------:R-:W-:Y:S08]  /*10b10*/  HMMA.16816.F32.BF16 R12, R160.reuse, R180, R12 ;  /* 0x000000b4a00c723c */ /* 0x040ff0000004180c */
[C---:B------:R-:W-:Y:S08]  /*10b20*/  HMMA.16816.F32.BF16 R16, R160.reuse, R182, R16 ;  /* 0x000000b6a010723c */ /* 0x040ff00000041810 */
[C---:B-1----:R-:W-:Y:S08]  /*10b30*/  HMMA.16816.F32.BF16 R20, R160.reuse, R140, R20 ;  /* 0x0000008ca014723c */ /* 0x042ff00000041814 */
[C---:B------:R-:W-:Y:S01]  /*10b40*/  HMMA.16816.F32.BF16 R24, R160.reuse, R142, R24 ;  /* 0x0000008ea018723c */ /* 0x040fe20000041818 */
[----:B------:R-:W1:Y:S07]  /*10b50*/  LDSM.16.M88.4 R140, [R185+0x4000] ;  /* 0x00400000b98c783b */ /* 0x000e6e0000000200 */
[C---:B------:R-:W-:Y:S08]  /*10b60*/  HMMA.16816.F32.BF16 R28, R160.reuse, R144, R28 ;  /* 0x00000090a01c723c */ /* 0x040ff0000004181c */
[----:B------:R-:W-:Y:S01]  /*10b70*/  HMMA.16816.F32.BF16 R32, R160, R146, R32 ;  /* 0x00000092a020723c */ /* 0x000fe20000041820 */
[----:B------:R5:W1:Y:S07]  /*10b80*/  LDSM.16.M88.4 R144, [R2+0xb800] ;  /* 0x00b800000290783b */ /* 0x000a6e0000000200 */
[C---:B--2---:R-:W-:Y:S08]  /*10b90*/  HMMA.16816.F32.BF16 R4, R136.reuse, R148, R4 ;  /* 0x000000948804723c */ /* 0x044ff00000041804 */
[C---:B------:R-:W-:Y:S01]  /*10ba0*/  HMMA.16816.F32.BF16 R8, R136.reuse, R150, R8 ;  /* 0x000000968808723c */ /* 0x040fe20000041808 */
[----:B------:R-:W-:Y:S07]  /*10bb0*/  LDSM.16.M88.4 R148, [R188+0x4000] ;  /* 0x00400000bc94783b */ /* 0x000fee0000000200 */
[C---:B---3--:R-:W-:Y:S01]  /*10bc0*/  HMMA.16816.F32.BF16 R12, R136.reuse, R152, R12 ;  /* 0x00000098880c723c */ /* 0x048fe2000004180c */
[----:B-----5:R-:W-:Y:S04]  /*10bd0*/  IMAD.U32 R2, RZ, RZ, UR23 ;  /* 0x00000017ff027e24 */ /* 0x020fe8000f8e00ff */
[----:B------:R-:W-:Y:S03]  /*10be0*/  IMAD R2, R2, 0x40, R0 ;  /* 0x0000004002027824 */ /* 0x000fe600078e0200 */
[C---:B------:R-:W-:Y:S01]  /*10bf0*/  HMMA.16816.F32.BF16 R16, R136.reuse, R154, R16 ;  /* 0x0000009a8810723c */ /* 0x040fe20000041810 */
[----:B------:R-:W2:Y:S02]  /*10c00*/  LDSM.16.M88.4 R152, [R100+0xa000] ;  /* 0x00a000006498783b */ /* 0x000ea40000000200 */
[----:B------:R-:W-:Y:S04]  /*10c10*/  VIADD R3, R2, UR22 ;  /* 0x0000001602037c36 */ /* 0x000fe80008000000 */
[--C-:B------:R-:W-:Y:S01]  /*10c20*/  IMAD.IADD R103, R198, 0x1, -R3.reuse ;  /* 0x00000001c6677824 */ /* 0x100fe200078e0a03 */
[C---:B------:R-:W-:Y:S04]  /*10c30*/  HMMA.16816.F32.BF16 R20, R136.reuse, R156, R20 ;  /* 0x0000009c8814723c */ /* 0x040fe80000041814 */
[----:B------:R-:W-:Y:S04]  /*10c40*/  IABS R103, R103 ;  /* 0x0000006700677213 */ /* 0x000fe80000000000 */
[----:B------:R-:W-:Y:S01]  /*10c50*/  I2FP.F32.S32 R103, R103 ;  /* 0x0000006700677245 */ /* 0x000fe20000201400 */
[C---:B------:R-:W-:Y:S08]  /*10c60*/  HMMA.16816.F32.BF16 R24, R136.reuse, R158, R24 ;  /* 0x0000009e8818723c */ /* 0x040ff00000041818 */
[C---:B----4-:R-:W-:Y:S08]  /*10c70*/  HMMA.16816.F32.BF16 R28, R136.reuse, R164, R28 ;  /* 0x000000a4881c723c */ /* 0x050ff0000004181c */
[----:B------:R-:W-:Y:S01]  /*10c80*/  HMMA.16816.F32.BF16 R32, R136, R166, R32 ;  /* 0x000000a68820723c */ /* 0x000fe20000041820 */
[----:B------:R-:W3:Y:S07]  /*10c90*/  LDSM.16.M88.4 R136, [R100+0xa800] ;  /* 0x00a800006488783b */ /* 0x000eee0000000200 */
[C---:B-1----:R-:W-:Y:S08]  /*10ca0*/  HMMA.16816.F32.BF16 R4, R140.reuse, R168, R4 ;  /* 0x000000a88c04723c */ /* 0x042ff00000041804 */
[C---:B------:R-:W-:Y:S08]  /*10cb0*/  HMMA.16816.F32.BF16 R8, R140.reuse, R170, R8 ;  /* 0x000000aa8c08723c */ /* 0x040ff00000041808 */
[C---:B------:R-:W-:Y:S08]  /*10cc0*/  HMMA.16816.F32.BF16 R12, R140.reuse, R172, R12 ;  /* 0x000000ac8c0c723c */ /* 0x040ff0000004180c */
[C---:B------:R-:W-:Y:S08]  /*10cd0*/  HMMA.16816.F32.BF16 R16, R140.reuse, R174, R16 ;  /* 0x000000ae8c10723c */ /* 0x040ff00000041810 */
[C---:B------:R-:W-:Y:S08]  /*10ce0*/  HMMA.16816.F32.BF16 R20, R140.reuse, R176, R20 ;  /* 0x000000b08c14723c */ /* 0x040ff00000041814 */
[C---:B------:R-:W-:Y:S08]  /*10cf0*/  HMMA.16816.F32.BF16 R24, R140.reuse, R178, R24 ;  /* 0x000000b28c18723c */ /* 0x040ff00000041818 */
[C---:B------:R-:W-:Y:S08]  /*10d00*/  HMMA.16816.F32.BF16 R28, R140.reuse, R144, R28 ;  /* 0x000000908c1c723c */ /* 0x040ff0000004181c */
[----:B------:R-:W-:Y:S01]  /*10d10*/  HMMA.16816.F32.BF16 R32, R140, R146, R32 ;  /* 0x000000928c20723c */ /* 0x000fe20000041820 */
[----:B------:R-:W-:Y:S02]  /*10d20*/  IMAD.U32 R143, RZ, RZ, UR8 ;  /* 0x00000008ff8f7e24 */ /* 0x000fe4000f8e00ff */
[----:B------:R-:W-:Y:S02]  /*10d30*/  VIADD R141, R2, 0x38 ;  /* 0x00000038028d7836 */ /* 0x000fe40000000000 */
[----:B------:R-:W-:Y:S02]  /*10d40*/  IMAD.IADD R142, R199, 0x1, -R3 ;  /* 0x00000001c78e7824 */ /* 0x000fe400078e0a03 */
[----:B------:R-:W-:Y:S01]  /*10d50*/  VIADD R0, R141, UR22 ;  /* 0x000000168d007c36 */ /* 0x000fe20008000000 */
[C---:B--2---:R-:W-:Y:S05]  /*10d60*/  HMMA.16816.F32.BF16 R4, R148.reuse, R152, R4 ;  /* 0x000000989404723c */ /* 0x044fea0000041804 */
[----:B------:R-:W-:Y:S02]  /*10d70*/  IADD3 R140, PT, PT, R199, 0x37, -R0 ;  /* 0x00000037c78c7810 */ /* 0x000fe40007ffe800 */
[----:B------:R-:W-:Y:S01]  /*10d80*/  IABS R142, R142 ;  /* 0x0000008e008e7213 */ /* 0x000fe20000000000 */
[C---:B------:R-:W-:Y:S03]  /*10d90*/  HMMA.16816.F32.BF16 R8, R148.reuse, R154, R8 ;  /* 0x0000009a9408723c */ /* 0x040fe60000041808 */
[----:B------:R-:W-:Y:S01]  /*10da0*/  IABS R3, R140 ;  /* 0x0000008c00037213 */ /* 0x000fe20000000000 */
[----:B------:R-:W-:Y:S01]  /*10db0*/  IMAD.MOV.U32 R140, RZ, RZ, R142 ;  /* 0x000000ffff8c7224 */ /* 0x000fe200078e008e */
[C---:B------:R-:W-:Y:S02]  /*10dc0*/  IADD3 R142, PT, PT, R198.reuse, 0x37, -R0 ;  /* 0x00000037c68e7810 */ /* 0x040fe40007ffe800 */
[----:B------:R-:W-:Y:S01]  /*10dd0*/  I2FP.F32.S32 R3, R3 ;  /* 0x0000000300037245 */ /* 0x000fe20000201400 */
[C---:B---3--:R-:W-:Y:S03]  /*10de0*/  HMMA.16816.F32.BF16 R12, R148.reuse, R136, R12 ;  /* 0x00000088940c723c */ /* 0x048fe6000004180c */
[----:B------:R-:W-:Y:S01]  /*10df0*/  I2FP.F32.S32 R140, R140 ;  /* 0x0000008c008c7245 */ /* 0x000fe20000201400 */
[----:B------:R-:W-:Y:S01]  /*10e00*/  FFMA.FTZ R6, R103, -UR6, R6 ;  /* 0x8000000667067c23 */ /* 0x000fe20008010006 */
[----:B------:R-:W-:Y:S01]  /*10e10*/  IADD3 R103, PT, PT, R198, -UR22, -R143 ;  /* 0x80000016c6677c10 */ /* 0x000fe2000fffe88f */
[----:B------:R-:W-:Y:S01]  /*10e20*/  FFMA.FTZ R5, R3, -UR6, R5 ;  /* 0x8000000603057c23 */ /* 0x000fe20008010005 */
[----:B------:R-:W-:Y:S01]  /*10e30*/  IABS R142, R142 ;  /* 0x0000008e008e7213 */ /* 0x000fe20000000000 */
[C---:B------:R-:W-:Y:S03]  /*10e40*/  HMMA.16816.F32.BF16 R16, R148.reuse, R138, R16 ;  /* 0x0000008a9410723c */ /* 0x040fe60000041810 */
[----:B------:R-:W-:Y:S01]  /*10e50*/  ISETP.GT.AND P5, PT, R103, R2, PT ;  /* 0x000000026700720c */ /* 0x000fe20003fa4270 */
[----:B------:R-:W-:Y:S01]  /*10e60*/  FFMA.FTZ R4, R140, -UR6, R4 ;  /* 0x800000068c047c23 */ /* 0x000fe20008010004 */
[----:B------:R-:W-:Y:S01]  /*10e70*/  IADD3 R140, PT, PT, R199, -UR22, -R143 ;  /* 0x80000016c78c7c10 */ /* 0x000fe2000fffe88f */
[----:B------:R-:W-:Y:S01]  /*10e80*/  VIADD R3, R2, 0x1 ;  /* 0x0000000102037836 */ /* 0x000fe20000000000 */
[----:B------:R-:W-:Y:S02]  /*10e90*/  I2FP.F32.S32 R142, R142 ;  /* 0x0000008e008e7245 */ /* 0x000fe40000201400 */
[C---:B------:R-:W-:Y:S02]  /*10ea0*/  ISETP.GT.AND P4, PT, R140.reuse, R2, PT ;  /* 0x000000028c00720c */ /* 0x040fe40003f84270 */
[-C--:B------:R-:W-:Y:S01]  /*10eb0*/  ISETP.GT.AND P6, PT, R140, R3.reuse, PT ;  /* 0x000000038c00720c */ /* 0x080fe20003fc4270 */
[----:B------:R-:W-:Y:S01]  /*10ec0*/  FFMA.FTZ R7, R142, -UR6, R7 ;  /* 0x800000068e077c23 */ /* 0x000fe20008010007 */
[----:B------:R-:W-:Y:S02]  /*10ed0*/  FSEL R152, R4, -INF , !P4 ;  /* 0xff80000004987808 */ /* 0x000fe40006000000 */
[----:B------:R-:W-:Y:S02]  /*10ee0*/  FSEL R147, R5, -INF , !P6 ;  /* 0xff80000005937808 */ /* 0x000fe40007000000 */
[----:B------:R-:W-:Y:S02]  /*10ef0*/  FSEL R146, R6, -INF , !P5 ;  /* 0xff80000006927808 */ /* 0x000fe40006800000 */
[----:B------:R-:W-:Y:S02]  /*10f00*/  ISETP.GT.AND P4, PT, R103, R3, PT ;  /* 0x000000036700720c */ /* 0x000fe40003f84270 */
[C---:B------:R-:W-:Y:S02]  /*10f10*/  ISETP.GE.AND P6, PT, R3.reuse, R201, PT ;  /* 0x000000c90300720c */ /* 0x040fe40003fc6270 */
[----:B------:R-:W-:Y:S02]  /*10f20*/  ISETP.GE.AND P5, PT, R3, R202, PT ;  /* 0x000000ca0300720c */ /* 0x000fe40003fa6270 */
[C-C-:B------:R-:W-:Y:S02]  /*10f30*/  IADD3 R3, PT, PT, R199.reuse, 0x2f, -R0.reuse ;  /* 0x0000002fc7037810 */ /* 0x140fe40007ffe800 */
[C-C-:B------:R-:W-:Y:S02]  /*10f40*/  IADD3 R4, PT, PT, R199.reuse, 0x30, -R0.reuse ;  /* 0x00000030c7047810 */ /* 0x140fe40007ffe800 */
[C-C-:B------:R-:W-:Y:S02]  /*10f50*/  IADD3 R6, PT, PT, R198.reuse, 0x30, -R0.reuse ;  /* 0x00000030c6067810 */ /* 0x140fe40007ffe800 */
[--C-:B------:R-:W-:Y:S02]  /*10f60*/  IADD3 R136, PT, PT, R198, 0x2f, -R0.reuse ;  /* 0x0000002fc6887810 */ /* 0x100fe40007ffe800 */
[----:B------:R-:W-:Y:S02]  /*10f70*/  IADD3 R142, PT, PT, R199, 0x28, -R0 ;  /* 0x00000028c78e7810 */ /* 0x000fe40007ffe800 */
        /* <DEDUP_REMOVED lines=15> */
[----:B------:R-:W-:Y:S01]  /*11070*/  FSEL R137, R7, -INF , !P4 ;  /* 0xff80000007897808 */ /* 0x000fe20006000000 */
[----:B------:R-:W-:Y:S01]  /*11080*/  FFMA.FTZ R12, R3, -UR6, R12 ;  /* 0x80000006030c7c23 */ /* 0x000fe2000801000c */
[--C-:B------:R-:W-:Y:S01]  /*11090*/  IADD3 R4, PT, PT, R198, 0x28, -R0.reuse ;  /* 0x00000028c6047810 */ /* 0x100fe20007ffe800 */
[----:B------:R-:W-:Y:S01]  /*110a0*/  VIADD R3, R2, 0x8 ;  /* 0x0000000802037836 */ /* 0x000fe20000000000 */
[----:B------:R-:W-:Y:S01]  /*110b0*/  IADD3 R7, PT, PT, R198, 0x27, -R0 ;  /* 0x00000027c6077810 */ /* 0x000fe20007ffe800 */
[----:B------:R-:W-:Y:S01]  /*110c0*/  VIADD R136, R2, 0x9 ;  /* 0x0000000902887836 */ /* 0x000fe20000000000 */
[----:B------:R-:W-:Y:S02]  /*110d0*/  IABS R6, R5 ;  /* 0x0000000500067213 */ /* 0x000fe40000000000 */
[----:B------:R-:W-:Y:S02]  /*110e0*/  IABS R5, R4 ;  /* 0x0000000400057213 */ /* 0x000fe40000000000 */
[----:B------:R-:W-:Y:S02]  /*110f0*/  ISETP.GT.AND P4, PT, R140, R3, PT ;  /* 0x000000038c00720c */ /* 0x000fe40003f84270 */
[----:B------:R-:W-:Y:S02]  /*11100*/  IABS R4, R7 ;  /* 0x0000000700047213 */ /* 0x000fe40000000000 */
[----:B------:R-:W-:Y:S01]  /*11110*/  FSEL R144, R8, -INF , !P4 ;  /* 0xff80000008907808 */ /* 0x000fe20006000000 */
[----:B------:R-:W-:Y:S01]  /*11120*/  VIADD R8, R2, 0x10 ;  /* 0x0000001002087836 */ /* 0x000fe20000000000 */
[----:B------:R-:W-:Y:S02]  /*11130*/  I2FP.F32.S32 R6, R6 ;  /* 0x0000000600067245 */ /* 0x000fe40000201400 */
[----:B------:R-:W-:Y:S02]  /*11140*/  I2FP.F32.S32 R5, R5 ;  /* 0x0000000500057245 */ /* 0x000fe40000201400 */
[----:B------:R-:W-:Y:S01]  /*11150*/  I2FP.F32.S32 R4, R4 ;  /* 0x0000000400047245 */ /* 0x000fe20000201400 */
[----:B------:R-:W-:Y:S01]  /*11160*/  FFMA.FTZ R13, R6, -UR6, R13 ;  /* 0x80000006060d7c23 */ /* 0x000fe2000801000d */
[----:B------:R-:W-:Y:S01]  /*11170*/  ISETP.GT.AND P4, PT, R140, R136, PT ;  /* 0x000000888c00720c */ /* 0x000fe20003f84270 */
[----:B------:R-:W-:Y:S01]  /*11180*/  FFMA.FTZ R14, R5, -UR6, R14 ;  /* 0x80000006050e7c23 */ /* 0x000fe2000801000e */
[----:B------:R-:W-:Y:S01]  /*11190*/  FSEL R155, R137, -INF , !P5 ;  /* 0xff800000899b7808 */ /* 0x000fe20006800000 */
[----:B------:R-:W-:Y:S01]  /*111a0*/  FFMA.FTZ R15, R4, -UR6, R15 ;  /* 0x80000006040f7c23 */ /* 0x000fe2000801000f */
[----:B------:R-:W-:Y:S01]  /*111b0*/  FSEL R145, R9, -INF , !P4 ;  /* 0xff80000009917808 */ /* 0x000fe20006000000 */
[----:B------:R-:W1:Y:S01]  /*111c0*/  LDSM.16.M88.4 R4, [R100+0xb000] ;  /* 0x00b000006404783b */ /* 0x000e620000000200 */
[C---:B------:R-:W-:Y:S01]  /*111d0*/  ISETP.GT.AND P4, PT, R103.reuse, R3, PT ;  /* 0x000000036700720c */ /* 0x040fe20003f84270 */
[----:B------:R-:W-:Y:S01]  /*111e0*/  VIADD R9, R2, 0x11 ;  /* 0x0000001102097836 */ /* 0x000fe20000000000 */
[C---:B------:R-:W-:Y:S02]  /*111f0*/  ISETP.GT.AND P5, PT, R103.reuse, R8, PT ;  /* 0x000000086700720c */ /* 0x040fe40003fa4270 */
        /* <DEDUP_REMOVED lines=8> */
[--C-:B------:R-:W-:Y:S02]  /*11280*/  IADD3 R10, PT, PT, R199, 0x20, -R0.reuse ;  /* 0x00000020c70a7810 */ /* 0x100fe40007ffe800 */
[----:B------:R-:W-:Y:S02]  /*11290*/  FSEL R154, R146, -INF , !P4 ;  /* 0xff800000929a7808 */ /* 0x000fe40006000000 */
[----:B------:R-:W-:Y:S02]  /*112a0*/  ISETP.GT.AND P4, PT, R140, R9, PT ;  /* 0x000000098c00720c */ /* 0x000fe40003f84270 */
[----:B------:R-:W-:Y:S02]  /*112b0*/  FSEL R146, R14, -INF , !P5 ;  /* 0xff8000000e927808 */ /* 0x000fe40006800000 */
[----:B------:R-:W-:Y:S02]  /*112c0*/  FSEL R147, R13, -INF , !P4 ;  /* 0xff8000000d937808 */ /* 0x000fe40006000000 */
[C---:B------:R-:W-:Y:S02]  /*112d0*/  ISETP.GE.AND P4, PT, R3.reuse, R201, PT ;  /* 0x000000c90300720c */ /* 0x040fe40003f86270 */
[----:B------:R-:W-:Y:S02]  /*112e0*/  ISETP.GE.AND P5, PT, R3, R202, PT ;  /* 0x000000ca0300720c */ /* 0x000fe40003fa6270 */
[----:B------:R-:W-:Y:S02]  /*112f0*/  FSEL R137, R12, -INF , !P6 ;  /* 0xff8000000c897808 */ /* 0x000fe40007000000 */
[--C-:B------:R-:W-:Y:S02]  /*11300*/  IADD3 R3, PT, PT, R199, 0x1f, -R0.reuse ;  /* 0x0000001fc7037810 */ /* 0x100fe40007ffe800 */
[----:B------:R-:W-:Y:S01]  /*11310*/  IABS R13, R10 ;  /* 0x0000000a000d7213 */ /* 0x000fe20000000000 */
[C---:B-1----:R-:W-:Y:S03]  /*11320*/  HMMA.16816.F32.BF16 R20, R148.reuse, R4, R20 ;  /* 0x000000049414723c */ /* 0x042fe60000041814 */
[----:B------:R-:W-:Y:S02]  /*11330*/  IADD3 R12, PT, PT, R198, 0x20, -R0 ;  /* 0x00000020c60c7810 */ /* 0x000fe40007ffe800 */
[----:B------:R-:W-:Y:S02]  /*11340*/  IABS R11, R3 ;  /* 0x00000003000b7213 */ /* 0x000fe40000000000 */
[----:B------:R-:W-:Y:S01]  /*11350*/  I2FP.F32.S32 R13, R13 ;  /* 0x0000000d000d7245 */ /* 0x000fe20000201400 */
[C---:B------:R-:W-:Y:S03]  /*11360*/  HMMA.16816.F32.BF16 R24, R148.reuse, R6, R24 ;  /* 0x000000069418723c */ /* 0x040fe60000041818 */
[----:B------:R-:W-:Y:S01]  /*11370*/  IABS R3, R12 ;  /* 0x0000000c00037213 */ /* 0x000fe20000000000 */
[----:B------:R-:W-:Y:S01]  /*11380*/  VIADD R12, R2, 0x18 ;  /* 0x00000018020c7836 */ /* 0x000fe20000000000 */
[----:B------:R-:W-:Y:S01]  /*11390*/  ISETP.GT.AND P6, PT, R103, R9, PT ;  /* 0x000000096700720c */ /* 0x000fe20003fc4270 */
[----:B------:R-:W-:Y:S01]  /*113a0*/  FFMA.FTZ R16, R13, -UR6, R16 ;  /* 0x800000060d107c23 */ /* 0x000fe20008010010 */
[----:B------:R-:W-:Y:S01]  /*113b0*/  IADD3 R14, PT, PT, R198, 0x1f, -R0 ;  /* 0x0000001fc60e7810 */ /* 0x000fe20007ffe800 */
[----:B------:R-:W-:Y:S01]  /*113c0*/  VIADD R13, R2, 0x19 ;  /* 0x00000019020d7836 */ /* 0x000fe20000000000 */
[----:B------:R-:W-:Y:S02]  /*113d0*/  I2FP.F32.S32 R11, R11 ;  /* 0x0000000b000b7245 */ /* 0x000fe40000201400 */
[----:B------:R-:W-:Y:S02]  /*113e0*/  I2FP.F32.S32 R3, R3 ;  /* 0x0000000300037245 */ /* 0x000fe40000201400 */
[----:B------:R-:W-:Y:S01]  /*113f0*/  FSEL R138, R144, -INF , !P4 ;  /* 0xff800000908a7808 */ /* 0x000fe20006000000 */
[----:B------:R-:W-:Y:S01]  /*11400*/  FFMA.FTZ R17, R11, -UR6, R17 ;  /* 0x800000060b117c23 */ /* 0x000fe20008010011 */
[C---:B------:R-:W-:Y:S01]  /*11410*/  ISETP.GE.AND P4, PT, R136.reuse, R202, PT ;  /* 0x000000ca8800720c */ /* 0x040fe20003f86270 */
[----:B------:R-:W-:Y:S01]  /*11420*/  FFMA.FTZ R18, R3, -UR6, R18 ;  /* 0x8000000603127c23 */ /* 0x000fe20008010012 */
[----:B------:R-:W-:Y:S02]  /*11430*/  FSEL R15, R15, -INF , !P6 ;  /* 0xff8000000f0f7808 */ /* 0x000fe40007000000 */
[----:B------:R-:W-:Y:S02]  /*11440*/  ISETP.GE.AND P6, PT, R136, R201, PT ;  /* 0x000000c98800720c */ /* 0x000fe40003fc6270 */
[----:B------:R-:W-:Y:S02]  /*11450*/  IABS R10, R14 ;  /* 0x0000000e000a7213 */ /* 0x000fe40000000000 */
[----:B------:R-:W-:Y:S02]  /*11460*/  FSEL R136, R143, -INF , !P5 ;  /* 0xff8000008f887808 */ /* 0x000fe40006800000 */
[----:B------:R-:W-:Y:S02]  /*11470*/  FSEL R142, R142, -INF , !P4 ;  /* 0xff8000008e8e7808 */ /* 0x000fe40006000000 */
[C---:B------:R-:W-:Y:S02]  /*11480*/  ISETP.GT.AND P5, PT, R140.reuse, R13, PT ;  /* 0x0000000d8c00720c */ /* 0x040fe40003fa4270 */
[----:B------:R-:W-:Y:S02]  /*11490*/  ISETP.GT.AND P4, PT, R103, R12, PT ;  /* 0x0000000c6700720c */ /* 0x000fe40003f84270 */
        /* <DEDUP_REMOVED lines=13> */
[--C-:B------:R-:W-:Y:S02]  /*11570*/  IADD3 R4, PT, PT, R199, 0x18, -R0.reuse ;  /* 0x00000018c7047810 */ /* 0x100fe40007ffe800 */
[----:B------:R-:W-:Y:S02]  /*11580*/  IABS R3, R8 ;  /* 0x0000000800037213 */ /* 0x000fe40000000000 */
[----:B------:R-:W-:Y:S02]  /*11590*/  IADD3 R10, PT, PT, R198, 0x17, -R0 ;  /* 0x00000017c60a7810 */ /* 0x000fe40007ffe800 */
[----:B------:R-:W-:Y:S02]  /*115a0*/  FSEL R19, R19, -INF , !P6 ;  /* 0xff80000013137808 */ /* 0x000fe40007000000 */
[----:B------:R-:W-:Y:S02]  /*115b0*/  FSEL R175, R137, -INF , !P5 ;  /* 0xff80000089af7808 */ /* 0x000fe40006800000 */
[C---:B------:R-:W-:Y:S02]  /*115c0*/  ISETP.GE.AND P6, PT, R9.reuse, R201, PT ;  /* 0x000000c90900720c */ /* 0x040fe40003fc6270 */
[----:B------:R-:W-:Y:S02]  /*115d0*/  ISETP.GE.AND P5, PT, R9, R202, PT ;  /* 0x000000ca0900720c */ /* 0x000fe40003fa6270 */
[----:B------:R-:W-:Y:S02]  /*115e0*/  IABS R9, R4 ;  /* 0x0000000400097213 */ /* 0x000fe40000000000 */
[----:B------:R-:W-:Y:S02]  /*115f0*/  IABS R4, R10 ;  /* 0x0000000a00047213 */ /* 0x000fe40000000000 */
[----:B------:R-:W-:Y:S02]  /*11600*/  I2FP.F32.S32 R14, R9 ;  /* 0x00000009000e7245 */ /* 0x000fe40000201400 */
[----:B------:R-:W-:Y:S01]  /*11610*/  I2FP.F32.S32 R3, R3 ;  /* 0x0000000300037245 */ /* 0x000fe20000201400 */
[----:B------:R-:W1:Y:S01]  /*11620*/  LDSM.16.M88.4 R8, [R100+0xb800] ;  /* 0x00b800006408783b */ /* 0x000e620000000200 */
[----:B------:R-:W-:Y:S01]  /*11630*/  I2FP.F32.S32 R4, R4 ;  /* 0x0000000400047245 */ /* 0x000fe20000201400 */
[----:B------:R-:W-:Y:S04]  /*11640*/  DEPBAR.LE SB0, 0x0 ;  /* 0x000080000000791a */ /* 0x000fe80000000000 */
[----:B------:R-:W-:Y:S01]  /*11650*/  FSEL R171, R147, -INF , !P6 ;  /* 0xff80000093ab7808 */ /* 0x000fe20007000000 */
[----:B------:R-:W-:Y:S01]  /*11660*/  BAR.SYNC.DEFER_BLOCKING 0x0 ;  /* 0x0000000000007b1d */ /* 0x000fe20000010000 */
[----:B------:R-:W-:Y:S01]  /*11670*/  FSEL R174, R15, -INF , !P5 ;  /* 0xff8000000fae7808 */ /* 0x000fe20006800000 */
[----:B------:R-:W-:Y:S01]  /*11680*/  FFMA.FTZ R22, R3, -UR6, R22 ;  /* 0x8000000603167c23 */ /* 0x000fe20008010016 */
[----:B------:R-:W-:Y:S01]  /*11690*/  I2FP.F32.S32 R5, R5 ;  /* 0x0000000500057245 */ /* 0x000fe20000201400 */
[----:B------:R-:W-:Y:S01]  /*116a0*/  VIADD R3, R2, 0x20 ;  /* 0x0000002002037836 */ /* 0x000fe20000000000 */
[----:B------:R-:W-:Y:S01]  /*116b0*/  IADD3 R6, PT, PT, R199, 0xf, -R0 ;  /* 0x0000000fc7067810 */ /* 0x000fe20007ffe800 */
[----:B------:R-:W-:Y:S01]  /*116c0*/  FFMA.FTZ R20, R14, -UR6, R20 ;  /* 0x800000060e147c23 */ /* 0x000fe20008010014 */
[----:B------:R-:W-:Y:S01]  /*116d0*/  FSEL R169, R146, -INF , !P4 ;  /* 0xff80000092a97808 */ /* 0x000fe20006000000 */
[----:B------:R-:W-:Y:S01]  /*116e0*/  FFMA.FTZ R23, R4, -UR6, R23 ;  /* 0x8000000604177c23 */ /* 0x000fe20008010017 */
[-C--:B------:R-:W-:Y:S01]  /*116f0*/  ISETP.GT.AND P6, PT, R140, R3.reuse, PT ;  /* 0x000000038c00720c */ /* 0x080fe20003fc4270 */
[----:B------:R-:W-:Y:S01]  /*11700*/  VIADD R4, R2, 0x21 ;  /* 0x0000002102047836 */ /* 0x000fe20000000000 */
[----:B------:R-:W-:Y:S01]  /*11710*/  ISETP.GT.AND P5, PT, R103, R3, PT ;  /* 0x000000036700720c */ /* 0x000fe20003fa4270 */
[----:B------:R-:W-:Y:S01]  /*11720*/  FFMA.FTZ R21, R5, -UR6, R21 ;  /* 0x8000000605157c23 */ /* 0x000fe20008010015 */
[----:B------:R-:W-:Y:S02]  /*11730*/  FSEL R20, R20, -INF , !P6 ;  /* 0xff80000014147808 */ /* 0x000fe40007000000 */
[----:B------:R-:W-:Y:S02]  /*11740*/  ISETP.GT.AND P6, PT, R103, R4, PT ;  /* 0x000000046700720c */ /* 0x000fe40003fc4270 */
[----:B------:R-:W-:Y:S02]  /*11750*/  FSEL R22, R22, -INF , !P5 ;  /* 0xff80000016167808 */ /* 0x000fe40006800000 */
[----:B------:R-:W-:Y:S02]  /*11760*/  FSEL R23, R23, -INF , !P6 ;  /* 0xff80000017177808 */ /* 0x000fe40007000000 */
[-C--:B------:R-:W-:Y:S02]  /*11770*/  ISETP.GE.AND P5, PT, R12, R202.reuse, PT ;  /* 0x000000ca0c00720c */ /* 0x080fe40003fa6270 */
[-C--:B------:R-:W-:Y:S02]  /*11780*/  ISETP.GE.AND P6, PT, R13, R201.reuse, PT ;  /* 0x000000c90d00720c */ /* 0x080fe40003fc6270 */
[--C-:B------:R-:W-:Y:S02]  /*11790*/  IADD3 R5, PT, PT, R199, 0x10, -R0.reuse ;  /* 0x00000010c7057810 */ /* 0x100fe40007ffe800 */
[----:B------:R-:W-:Y:S02]  /*117a0*/  FSEL R172, R17, -INF , !P6 ;  /* 0xff80000011ac7808 */ /* 0x000fe40007000000 */
[----:B------:R-:W-:Y:S02]  /*117b0*/  FSEL R173, R18, -INF , !P5 ;  /* 0xff80000012ad7808 */ /* 0x000fe40006800000 */
[C---:B------:R-:W-:Y:S02]  /*117c0*/  ISETP.GE.AND P6, PT, R3.reuse, R201, PT ;  /* 0x000000c90300720c */ /* 0x040fe40003fc6270 */
[----:B------:R-:W-:Y:S01]  /*117d0*/  IABS R5, R5 ;  /* 0x0000000500057213 */ /* 0x000fe20000000000 */
[C---:B-1----:R-:W-:Y:S05]  /*117e0*/  HMMA.16816.F32.BF16 R28, R148.reuse, R8, R28 ;  /* 0x00000008941c723c */ /* 0x042fea000004181c */
[----:B------:R-:W-:Y:S02]  /*117f0*/  ISETP.GE.AND P5, PT, R3, R202, PT ;  /* 0x000000ca0300720c */ /* 0x000fe40003fa6270 */
[----:B------:R-:W-:Y:S01]  /*11800*/  IABS R3, R6 ;  /* 0x0000000600037213 */ /* 0x000fe20000000000 */
[----:B------:R-:W-:Y:S01]  /*11810*/  IMAD.MOV.U32 R6, RZ, RZ, R5 ;  /* 0x000000ffff067224 */ /* 0x000fe200078e0005 */
[----:B------:R-:W-:Y:S01]  /*11820*/  ISETP.GT.AND P4, PT, R140, R4, PT ;  /* 0x000000048c00720c */ /* 0x000fe20003f84270 */
[----:B------:R-:W-:Y:S03]  /*11830*/  HMMA.16816.F32.BF16 R32, R148, R10, R32 ;  /* 0x0000000a9420723c */ /* 0x000fe60000041820 */
[----:B------:R-:W-:Y:S01]  /*11840*/  FSEL R21, R21, -INF , !P4 ;  /* 0xff80000015157808 */ /* 0x000fe20006000000 */
[----:B------:R-:W-:Y:S01]  /*11850*/  IMAD.MOV.U32 R5, RZ, RZ, R3 ;  /* 0x000000ffff057224 */ /* 0x000fe200078e0003 */
[----:B------:R-:W-:Y:S02]  /*11860*/  ISETP.GE.AND P4, PT, R12, R201, PT ;  /* 0x000000c90c00720c */ /* 0x000fe40003f86270 */
[--C-:B------:R-:W-:Y:S02]  /*11870*/  IADD3 R12, PT, PT, R198, 0x10, -R0.reuse ;  /* 0x00000010c60c7810 */ /* 0x100fe40007ffe800 */
[----:B------:R-:W-:Y:S02]  /*11880*/  I2FP.F32.S32 R5, R5 ;  /* 0x0000000500057245 */ /* 0x000fe40000201400 */
[----:B------:R-:W-:Y:S02]  /*11890*/  FSEL R170, R16, -INF , !P4 ;  /* 0xff80000010aa7808 */ /* 0x000fe40006000000 */
[----:B------:R-:W-:Y:S01]  /*118a0*/  IADD3 R7, PT, PT, R198, 0xf, -R0 ;  /* 0x0000000fc6077810 */ /* 0x000fe20007ffe800 */
[----:B------:R-:W-:Y:S01]  /*118b0*/  FFMA.FTZ R25, R5, -UR6, R25 ;  /* 0x8000000605197c23 */ /* 0x000fe20008010019 */
[----:B------:R-:W-:Y:S01]  /*118c0*/  ISETP.GE.AND P4, PT, R13, R202, PT ;  /* 0x000000ca0d00720c */ /* 0x000fe20003f86270 */
[C---:B------:R-:W-:Y:S01]  /*118d0*/  VIADD R5, R2.reuse, 0x28 ;  /* 0x0000002802057836 */ /* 0x040fe20000000000 */
[----:B------:R-:W-:Y:S02]  /*118e0*/  I2FP.F32.S32 R13, R6 ;  /* 0x00000006000d7245 */ /* 0x000fe40000201400 */
[----:B------:R-:W-:Y:S02]  /*118f0*/  IABS R6, R12 ;  /* 0x0000000c00067213 */ /* 0x000fe40000000000 */
[----:B------:R-:W-:Y:S01]  /*11900*/  IABS R3, R7 ;  /* 0x0000000700037213 */ /* 0x000fe20000000000 */
[----:B------:R-:W-:Y:S01]  /*11910*/  FFMA.FTZ R24, R13, -UR6, R24 ;  /* 0x800000060d187c23 */ /* 0x000fe20008010018 */
[----:B------:R-:W-:Y:S01]  /*11920*/  I2FP.F32.S32 R7, R6 ;  /* 0x0000000600077245 */ /* 0x000fe20000201400 */
[----:B------:R-:W-:Y:S01]  /*11930*/  VIADD R6, R2, 0x29 ;  /* 0x0000002902067836 */ /* 0x000fe20000000000 */
[----:B------:R-:W-:Y:S02]  /*11940*/  I2FP.F32.S32 R3, R3 ;  /* 0x0000000300037245 */ /* 0x000fe40000201400 */
[----:B------:R-:W-:Y:S01]  /*11950*/  FSEL R168, R19, -INF , !P4 ;  /* 0xff80000013a87808 */ /* 0x000fe20006000000 */
[----:B------:R-:W-:Y:S01]  /*11960*/  FFMA.FTZ R26, R7, -UR6, R26 ;  /* 0x80000006071a7c23 */ /* 0x000fe2000801001a */
[----:B------:R-:W-:Y:S01]  /*11970*/  ISETP.GT.AND P4, PT, R140, R5, PT ;  /* 0x000000058c00720c */ /* 0x000fe20003f84270 */
[----:B------:R-:W-:Y:S01]  /*11980*/  FFMA.FTZ R27, R3, -UR6, R27 ;  /* 0x80000006031b7c23 */ /* 0x000fe2000801001b */
[C-C-:B------:R-:W-:Y:S02]  /*11990*/  IADD3 R7, PT, PT, R199.reuse, 0x8, -R0.reuse ;  /* 0x00000008c7077810 */ /* 0x140fe40007ffe800 */
[----:B------:R-:W-:Y:S02]  /*119a0*/  FSEL R24, R24, -INF , !P4 ;  /* 0xff80000018187808 */ /* 0x000fe40006000000 */
[--C-:B------:R-:W-:Y:S02]  /*119b0*/  IADD3 R3, PT, PT, R199, 0x7, -R0.reuse ;  /* 0x00000007c7037810 */ /* 0x100fe40007ffe800 */
[----:B------:R-:W-:Y:S02]  /*119c0*/  ISETP.GT.AND P4, PT, R140, R6, PT ;  /* 0x000000068c00720c */ /* 0x000fe40003f84270 */
[C-C-:B------:R-:W-:Y:S02]  /*119d0*/  IADD3 R9, PT, PT, R198.reuse, 0x8, -R0.reuse ;  /* 0x00000008c6097810 */ /* 0x140fe40007ffe800 */
[----:B------:R-:W-:Y:S02]  /*119e0*/  IABS R8, R7 ;  /* 0x0000000700087213 */ /* 0x000fe40000000000 */
[----:B------:R-:W-:Y:S02]  /*119f0*/  IABS R7, R3 ;  /* 0x0000000300077213 */ /* 0x000fe40000000000 */
[----:B------:R-:W-:Y:S02]  /*11a00*/  FSEL R25, R25, -INF , !P4 ;  /* 0xff80000019197808 */ /* 0x000fe40006000000 */
[----:B------:R-:W-:Y:S02]  /*11a10*/  ISETP.GT.AND P4, PT, R103, R5, PT ;  /* 0x000000056700720c */ /* 0x000fe40003f84270 */
[----:B------:R-:W-:Y:S02]  /*11a20*/  IABS R3, R9 ;  /* 0x0000000900037213 */ /* 0x000fe40000000000 */
[----:B------:R-:W-:Y:S02]  /*11a30*/  I2FP.F32.S32 R9, R8 ;  /* 0x0000000800097245 */ /* 0x000fe40000201400 */
[----:B------:R-:W-:Y:S02]  /*11a40*/  I2FP.F32.S32 R8, R7 ;  /* 0x0000000700087245 */ /* 0x000fe40000201400 */
[----:B------:R-:W-:Y:S01]  /*11a50*/  IADD3 R7, PT, PT, R198, 0x7, -R0 ;  /* 0x00000007c6077810 */ /* 0x000fe20007ffe800 */
[----:B------:R-:W-:Y:S01]  /*11a60*/  FFMA.FTZ R28, R9, -UR6, R28 ;  /* 0x80000006091c7c23 */ /* 0x000fe2000801001c */
[----:B------:R-:W-:Y:S01]  /*11a70*/  FSEL R26, R26, -INF , !P4 ;  /* 0xff8000001a1a7808 */ /* 0x000fe20006000000 */
[----:B------:R-:W-:Y:S01]  /*11a80*/  FFMA.FTZ R29, R8, -UR6, R29 ;  /* 0x80000006081d7c23 */ /* 0x000fe2000801001d */
[----:B------:R-:W-:Y:S02]  /*11a90*/  ISETP.GT.AND P4, PT, R103, R6, PT ;  /* 0x000000066700720c */ /* 0x000fe40003f84270 */
[----:B------:R-:W-:Y:S02]  /*11aa0*/  IABS R7, R7 ;  /* 0x0000000700077213 */ /* 0x000fe40000000000 */
[----:B------:R-:W-:Y:S02]  /*11ab0*/  I2FP.F32.S32 R3, R3 ;  /* 0x0000000300037245 */ /* 0x000fe40000201400 */
[----:B------:R-:W-:Y:S02]  /*11ac0*/  FSEL R27, R27, -INF , !P4 ;  /* 0xff8000001b1b7808 */ /* 0x000fe40006000000 */
[----:B------:R-:W-:Y:S01]  /*11ad0*/  FSEL R221, R20, -INF , !P6 ;  /* 0xff80000014dd7808 */ /* 0x000fe20007000000 */
[----:B------:R-:W-:Y:S01]  /*11ae0*/  FFMA.FTZ R30, R3, -UR6, R30 ;  /* 0x80000006031e7c23 */ /* 0x000fe2000801001e */
[----:B------:R-:W-:Y:S01]  /*11af0*/  ISETP.GE.AND P4, PT, R4, R201, PT ;  /* 0x000000c90400720c */ /* 0x000fe20003f86270 */
[----:B------:R-:W-:Y:S01]  /*11b00*/  VIADD R3, R2, 0x31 ;  /* 0x0000003102037836 */ /* 0x000fe20000000000 */
[----:B------:R-:W-:Y:S01]  /*11b10*/  ISETP.GE.AND P6, PT, R4, R202, PT ;  /* 0x000000ca0400720c */ /* 0x000fe20003fc6270 */
[C---:B------:R-:W-:Y:S01]  /*11b20*/  VIADD R4, R2.reuse, 0x30 ;  /* 0x0000003002047836 */ /* 0x040fe20000000000 */
[----:B------:R-:W-:Y:S01]  /*11b30*/  I2FP.F32.S32 R7, R7 ;  /* 0x0000000700077245 */ /* 0x000fe20000201400 */
[----:B------:R-:W-:Y:S01]  /*11b40*/  VIADD R2, R2, 0x39 ;  /* 0x0000003902027836 */ /* 0x000fe20000000000 */
[----:B------:R-:W-:Y:S02]  /*11b50*/  FSEL R219, R21, -INF , !P4 ;  /* 0xff80000015db7808 */ /* 0x000fe40006000000 */
[----:B------:R-:W-:Y:S01]  /*11b60*/  FSEL R217, R23, -INF , !P6 ;  /* 0xff80000017d97808 */ /* 0x000fe20007000000 */
[----:B------:R-:W-:Y:S01]  /*11b70*/  FFMA.FTZ R31, R7, -UR6, R31 ;  /* 0x80000006071f7c23 */ /* 0x000fe2000801001f */
[-C--:B------:R-:W-:Y:S01]  /*11b80*/  ISETP.GT.AND P4, PT, R140, R4.reuse, PT ;  /* 0x000000048c00720c */ /* 0x080fe20003f84270 */
[--C-:B------:R-:W-:Y:S01]  /*11b90*/  IMAD.IADD R7, R199, 0x1, -R0.reuse ;  /* 0x00000001c7077824 */ /* 0x100fe200078e0a00 */
[----:B------:R-:W-:Y:S02]  /*11ba0*/  ISETP.GT.AND P6, PT, R103, R4, PT ;  /* 0x000000046700720c */ /* 0x000fe40003fc4270 */
[----:B------:R-:W-:Y:S02]  /*11bb0*/  FSEL R218, R22, -INF , !P5 ;  /* 0xff80000016da7808 */ /* 0x000fe40006800000 */
[----:B------:R-:W-:Y:S02]  /*11bc0*/  ISETP.GT.AND P5, PT, R140, R3, PT ;  /* 0x000000038c00720c */ /* 0x000fe40003fa4270 */
[----:B------:R-:W-:Y:S02]  /*11bd0*/  FSEL R28, R28, -INF , !P4 ;  /* 0xff8000001c1c7808 */ /* 0x000fe40006000000 */
[----:B------:R-:W-:Y:S02]  /*11be0*/  FSEL R30, R30, -INF , !P6 ;  /* 0xff8000001e1e7808 */ /* 0x000fe40007000000 */
[----:B------:R-:W-:Y:S02]  /*11bf0*/  ISETP.GE.AND P4, PT, R5, R201, PT ;  /* 0x000000c90500720c */ /* 0x000fe40003f86270 */
[----:B------:R-:W-:Y:S02]  /*11c00*/  ISETP.GT.AND P6, PT, R103, R3, PT ;  /* 0x000000036700720c */ /* 0x000fe40003fc4270 */
[----:B------:R-:W-:Y:S02]  /*11c10*/  IABS R7, R7 ;  /* 0x0000000700077213 */ /* 0x000fe40000000000 */
[----:B------:R-:W-:Y:S02]  /*11c20*/  FSEL R29, R29, -INF , !P5 ;  /* 0xff8000001d1d7808 */ /* 0x000fe40006800000 */
[-C--:B------:R-:W-:Y:S02]  /*11c30*/  ISETP.GE.AND P5, PT, R5, R202.reuse, PT ;  /* 0x000000ca0500720c */ /* 0x080fe40003fa6270 */
[--C-:B------:R-:W-:Y:S02]  /*11c40*/  IADD3 R5, PT, PT, R199, -0x1, -R0.reuse ;  /* 0xffffffffc7057810 */ /* 0x100fe40007ffe800 */
[----:B------:R-:W-:Y:S02]  /*11c50*/  FSEL R31, R31, -INF , !P6 ;  /* 0xff8000001f1f7808 */ /* 0x000fe40007000000 */
[----:B------:R-:W-:Y:S02]  /*11c60*/  FSEL R213, R24, -INF , !P4 ;  /* 0xff80000018d57808 */ /* 0x000fe40006000000 */
[C---:B------:R-:W-:Y:S02]  /*11c70*/  ISETP.GE.AND P6, PT, R6.reuse, R201, PT ;  /* 0x000000c90600720c */ /* 0x040fe40003fc6270 */
[----:B------:R-:W-:Y:S01]  /*11c80*/  ISETP.GE.AND P4, PT, R6, R202, PT ;  /* 0x000000ca0600720c */ /* 0x000fe20003f86270 */
[----:B------:R-:W-:Y:S01]  /*11c90*/  IMAD.MOV.U32 R6, RZ, RZ, R7 ;  /* 0x000000ffff067224 */ /* 0x000fe200078e0007 */
[----:B------:R-:W-:Y:S01]  /*11ca0*/  IABS R5, R5 ;  /* 0x0000000500057213 */ /* 0x000fe20000000000 */
[C-C-:B------:R-:W-:Y:S01]  /*11cb0*/  IMAD.IADD R7, R198.reuse, 0x1, -R0.reuse ;  /* 0x00000001c6077824 */ /* 0x140fe200078e0a00 */
[----:B------:R-:W-:Y:S02]  /*11cc0*/  IADD3 R0, PT, PT, R198, -0x1, -R0 ;  /* 0xffffffffc6007810 */ /* 0x000fe40007ffe800 */
[----:B------:R-:W-:Y:S02]  /*11cd0*/  I2FP.F32.S32 R5, R5 ;  /* 0x0000000500057245 */ /* 0x000fe40000201400 */
[----:B------:R-:W-:Y:S02]  /*11ce0*/  IABS R0, R0 ;  /* 0x0000000000007213 */ /* 0x000fe40000000000 */
[----:B------:R-:W-:Y:S01]  /*11cf0*/  FMNMX3.FTZ R100, R101, R152, R153, !PT ;  /* 0x0000009865647276 */ /* 0x000fe20007810099 */
[----:B------:R-:W-:Y:S01]  /*11d00*/  FFMA.FTZ R33, R5, -UR6, R33 ;  /* 0x8000000605217c23 */ /* 0x000fe20008010021 */
[----:B------:R-:W-:Y:S02]  /*11d10*/  I2FP.F32.S32 R0, R0 ;  /* 0x0000000000007245 */ /* 0x000fe40000201400 */
[----:B------:R-:W-:Y:S02]  /*11d20*/  IABS R5, R7 ;  /* 0x0000000700057213 */ /* 0x000fe40000000000 */
[----:B------:R-:W-:Y:S01]  /*11d30*/  I2FP.F32.S32 R6, R6 ;  /* 0x0000000600067245 */ /* 0x000fe20000201400 */
[----:B------:R-:W-:Y:S01]  /*11d40*/  FFMA.FTZ R35, R0, -UR6, R35 ;  /* 0x8000000600237c23 */ /* 0x000fe20008010023 */
[----:B------:R-:W-:Y:S02]  /*11d50*/  FSEL R214, R26, -INF , !P5 ;  /* 0xff8000001ad67808 */ /* 0x000fe40006800000 */
[----:B------:R-:W-:Y:S01]  /*11d60*/  I2FP.F32.S32 R5, R5 ;  /* 0x0000000500057245 */ /* 0x000fe20000201400 */
[----:B------:R-:W-:Y:S01]  /*11d70*/  FFMA.FTZ R32, R6, -UR6, R32 ;  /* 0x8000000606207c23 */ /* 0x000fe20008010020 */
[----:B------:R-:W-:Y:S02]  /*11d80*/  FMNMX3.FTZ R0, R102, R154, R155, !PT ;  /* 0x0000009a66007276 */ /* 0x000fe4000781009b */
[----:B------:R-:W-:Y:S01]  /*11d90*/  FMNMX3.FTZ R100, R100, R138, R145, !PT ;  /* 0x0000008a64647276 */ /* 0x000fe20007810091 */
[----:B------:R-:W-:Y:S01]  /*11da0*/  FFMA.FTZ R34, R5, -UR6, R34 ;  /* 0x8000000605227c23 */ /* 0x000fe20008010022 */
[----:B------:R-:W-:Y:S02]  /*11db0*/  ISETP.GT.AND P5, PT, R140, R2, PT ;  /* 0x000000028c00720c */ /* 0x000fe40003fa4270 */
[----:B------:R-:W-:Y:S02]  /*11dc0*/  FSEL R212, R25, -INF , !P6 ;  /* 0xff80000019d47808 */ /* 0x000fe40007000000 */
[----:B------:R-:W-:Y:S02]  /*11dd0*/  FSEL R211, R27, -INF , !P4 ;  /* 0xff8000001bd37808 */ /* 0x000fe40006000000 */
[----:B------:R-:W-:Y:S02]  /*11de0*/  FMNMX3.FTZ R0, R0, R136, R142, !PT ;  /* 0x0000008800007276 */ /* 0x000fe4000781008e */
[----:B------:R-:W-:Y:S02]  /*11df0*/  FMNMX3.FTZ R100, R100, R175, R171, !PT ;  /* 0x000000af64647276 */ /* 0x000fe400078100ab */
[----:B------:R-:W-:Y:S02]  /*11e00*/  ISETP.GT.AND P6, PT, R140, R141, PT ;  /* 0x0000008d8c00720c */ /* 0x000fe40003fc4270 */
[----:B------:R-:W-:Y:S02]  /*11e10*/  ISETP.GE.AND P4, PT, R4, R201, PT ;  /* 0x000000c90400720c */ /* 0x000fe40003f86270 */
[----:B------:R-:W-:Y:S02]  /*11e20*/  FSEL R33, R33, -INF , !P5 ;  /* 0xff80000021217808 */ /* 0x000fe40006800000 */
[----:B------:R-:W-:Y:S02]  /*11e30*/  ISETP.GT.AND P5, PT, R103, R141, PT ;  /* 0x0000008d6700720c */ /* 0x000fe40003fa4270 */
[----:B------:R-:W-:Y:S02]  /*11e40*/  FMNMX3.FTZ R0, R0, R169, R174, !PT ;  /* 0x000000a900007276 */ /* 0x000fe400078100ae */
[----:B------:R-:W-:Y:S02]  /*11e50*/  FMNMX3.FTZ R100, R100, R170, R172, !PT ;  /* 0x000000aa64647276 */ /* 0x000fe400078100ac */
[----:B------:R-:W-:Y:S02]  /*11e60*/  FSEL R32, R32, -INF , !P6 ;  /* 0xff80000020207808 */ /* 0x000fe40007000000 */
[----:B------:R-:W-:Y:S02]  /*11e70*/  FSEL R210, R28, -INF , !P4 ;  /* 0xff8000001cd27808 */ /* 0x000fe40006000000 */
[----:B------:R-:W-:Y:S02]  /*11e80*/  ISETP.GE.AND P6, PT, R3, R201, PT ;  /* 0x000000c90300720c */ /* 0x000fe40003fc6270 */
[----:B------:R-:W-:Y:S02]  /*11e90*/  ISETP.GT.AND P4, PT, R103, R2, PT ;  /* 0x000000026700720c */ /* 0x000fe40003f84270 */
[----:B------:R-:W-:Y:S02]  /*11ea0*/  FSEL R34, R34, -INF , !P5 ;  /* 0xff80000022227808 */ /* 0x000fe40006800000 */
[-C--:B------:R-:W-:Y:S02]  /*11eb0*/  ISETP.GE.AND P5, PT, R3, R202.reuse, PT ;  /* 0x000000ca0300720c */ /* 0x080fe40003fa6270 */
[----:B------:R-:W-:Y:S02]  /*11ec0*/  FMNMX3.FTZ R0, R0, R173, R168, !PT ;  /* 0x000000ad00007276 */ /* 0x000fe400078100a8 */
[----:B------:R-:W-:Y:S02]  /*11ed0*/  FMNMX3.FTZ R100, R100, R221, R219, !PT ;  /* 0x000000dd64647276 */ /* 0x000fe400078100db */
[----:B------:R-:W-:Y:S02]  /*11ee0*/  FSEL R209, R29, -INF , !P6 ;  /* 0xff8000001dd17808 */ /* 0x000fe40007000000 */
[----:B------:R-:W-:Y:S02]  /*11ef0*/  FSEL R35, R35, -INF , !P4 ;  /* 0xff80000023237808 */ /* 0x000fe40006000000 */
[----:B------:R-:W-:Y:S02]  /*11f00*/  ISETP.GE.AND P6, PT, R4, R202, PT ;  /* 0x000000ca0400720c */ /* 0x000fe40003fc6270 */
[-C--:B------:R-:W-:Y:S02]  /*11f10*/  ISETP.GE.AND P4, PT, R141, R201.reuse, PT ;  /* 0x000000c98d00720c */ /* 0x080fe40003f86270 */
[----:B------:R-:W-:Y:S02]  /*11f20*/  FSEL R206, R31, -INF , !P5 ;  /* 0xff8000001fce7808 */ /* 0x000fe40006800000 */
[----:B------:R-:W-:Y:S02]  /*11f30*/  ISETP.GE.AND P5, PT, R2, R201, PT ;  /* 0x000000c90200720c */ /* 0x000fe40003fa6270 */
[----:B------:R-:W-:Y:S02]  /*11f40*/  FMNMX3.FTZ R0, R0, R218, R217, !PT ;  /* 0x000000da00007276 */ /* 0x000fe400078100d9 */
[----:B------:R-:W-:Y:S02]  /*11f50*/  FMNMX3.FTZ R100, R100, R213, R212, !PT ;  /* 0x000000d564647276 */ /* 0x000fe400078100d4 */
[----:B------:R-:W-:Y:S02]  /*11f60*/  FSEL R207, R30, -INF , !P6 ;  /* 0xff8000001ecf7808 */ /* 0x000fe40007000000 */
[----:B------:R-:W-:Y:S02]  /*11f70*/  FSEL R185, R32, -INF , !P4 ;  /* 0xff80000020b97808 */ /* 0x000fe40006000000 */
[-C--:B------:R-:W-:Y:S02]  /*11f80*/  ISETP.GE.AND P6, PT, R141, R202.reuse, PT ;  /* 0x000000ca8d00720c */ /* 0x080fe40003fc6270 */
[----:B------:R-:W-:Y:S02]  /*11f90*/  ISETP.GE.AND P4, PT, R2, R202, PT ;  /* 0x000000ca0200720c */ /* 0x000fe40003f86270 */
[----:B------:R-:W-:Y:S02]  /*11fa0*/  FMNMX3.FTZ R0, R0, R214, R211, !PT ;  /* 0x000000d600007276 */ /* 0x000fe400078100d3 */
[----:B------:R-:W-:Y:S02]  /*11fb0*/  FSEL R183, R33, -INF , !P5 ;  /* 0xff80000021b77808 */ /* 0x000fe40006800000 */
[----:B------:R-:W-:Y:S02]  /*11fc0*/  FMNMX3.FTZ R100, R100, R210, R209, !PT ;  /* 0x000000d264647276 */ /* 0x000fe400078100d1 */
[----:B------:R-:W-:Y:S02]  /*11fd0*/  FSEL R203, R34, -INF , !P6 ;  /* 0xff80000022cb7808 */ /* 0x000fe40007000000 */
[----:B------:R-:W-:Y:S02]  /*11fe0*/  FSEL R188, R35, -INF , !P4 ;  /* 0xff80000023bc7808 */ /* 0x000fe40006000000 */
[----:B------:R-:W-:Y:S02]  /*11ff0*/  FMNMX3.FTZ R13, R0, R207, R206, !PT ;  /* 0x000000cf000d7276 */ /* 0x000fe400078100ce */
[----:B------:R-:W-:Y:S01]  /*12000*/  FMNMX3.FTZ R100, R100, R185, R183, !PT ;  /* 0x000000b964647276 */ /* 0x000fe200078100b7 */
[----:B------:R-:W-:Y:S06]  /*12010*/  BRA.U.ANY UP0, `(.L_x_1709) ;  /* 0xffffffd500a87547 */ /* 0x000fec000b93ffff */
.L_x_1708:
[----:B------:R-:W2:Y:S01]  /*12020*/  LDL.64 R222, [R1+0x78] ;  /* 0x0000780001de7983 */ /* 0x000ea20000100a00 */
[----:B------:R-:W-:Y:S01]  /*12030*/  FMNMX3.FTZ R0, R13, R203, R188, !PT ;  /* 0x000000cb0d007276 */ /* 0x000fe200078100bc */
[----:B------:R-:W-:Y:S01]  /*12040*/  USHF.L.U32 UR10, UR23, 0x1, URZ ;  /* 0x00000001170a7899 */ /* 0x000fe200080006ff */
[----:B------:R-:W-:Y:S01]  /*12050*/  SHF.R.U32.HI R180, RZ, 0x5, R193 ;  /* 0x00000005ffb47819 */ /* 0x000fe200000116c1 */
[C---:B------:R-:W-:Y:S01]  /*12060*/  VIADD R148, R204.reuse, 0x9e3779b9 ;  /* 0x9e3779b9cc947836 */ /* 0x040fe20000000000 */
[----:B------:R-:W-:Y:S01]  /*12070*/  UISETP.GT.AND UP0, UPT, UR23, UR20, UPT ;  /* 0x000000141700728c */ /* 0x000fe2000bf04270 */
[----:B------:R-:W3:Y:S01]  /*12080*/  LDL.64 R176, [R1+0x80] ;  /* 0x0000800001b07983 */ /* 0x000ee20000100a00 */
[C---:B------:R-:W-:Y:S01]  /*12090*/  VIADD R149, R204.reuse, 0x3c6ef372 ;  /* 0x3c6ef372cc957836 */ /* 0x040fe20000000000 */
[----:B------:R-:W-:Y:S01]  /*120a0*/  UIADD3 UR23, UPT, UPT, UR23, -0x1, URZ ;  /* 0xffffffff17177890 */ /* 0x000fe2000fffe0ff */
[C---:B------:R-:W-:Y:S02]  /*120b0*/  VIADD R150, R205.reuse, 0x76cf5d0a ;  /* 0x76cf5d0acd967836 */ /* 0x040fe40000000000 */
[C---:B------:R-:W-:Y:S01]  /*120c0*/  VIADD R156, R205.reuse, 0x32370b8f ;  /* 0x32370b8fcd9c7836 */ /* 0x040fe20000000000 */
[----:B------:R-:W4:Y:S01]  /*120d0*/  LDL R10, [R1+0x8c] ;  /* 0x00008c00010a7983 */ /* 0x000f220000100800 */
[C---:B------:R-:W-:Y:S02]  /*120e0*/  VIADD R163, R204.reuse, 0x78dde6e4 ;  /* 0x78dde6e4cca37836 */ /* 0x040fe40000000000 */
[----:B------:R-:W-:Y:S01]  /*120f0*/  VIADD R157, R204, 0xdaa66d2b ;  /* 0xdaa66d2bcc9d7836 */ /* 0x000fe20000000000 */
[----:B-1----:R-:W1:Y:S01]  /*12100*/  SHFL.BFLY PT, R2, R100, 0x2, 0x1f ;  /* 0x0c401f0064027f89 */ /* 0x002e6200000e0000 */
[----:B------:R-:W-:Y:S07]  /*12110*/  VIADD R151, R205, 0xed9eba14 ;  /* 0xed9eba14cd977836 */ /* 0x000fee0000000000 */
[----:B------:R-:W5:Y:S01]  /*12120*/  SHFL.BFLY PT, R3, R0, 0x2, 0x1f ;  /* 0x0c401f0000037f89 */ /* 0x000f6200000e0000 */
[----:B------:R-:W5:Y:S07]  /*12130*/  S2R R178, SR_CTAID.X ;  /* 0x0000000000b27919 */ /* 0x000f6e0000002500 */
[----:B------:R-:W-:Y:S08]  /*12140*/  LDSM.16.MT88.4 R12, [R184+0xc000] ;  /* 0x00c00000b80c783b */ /* 0x000ff00000004200 */
[----:B------:R-:W-:Y:S01]  /*12150*/  LDSM.16.MT88.4 R20, [R186+0xc000] ;  /* 0x00c00000ba14783b */ /* 0x000fe20000004200 */
[----:B-1----:R-:W-:Y:S02]  /*12160*/  FMNMX.FTZ R100, R100, R2, !PT ;  /* 0x0000000264647209 */ /* 0x002fe40007810000 */
[----:B-----5:R-:W-:Y:S05]  /*12170*/  FMNMX.FTZ R6, R0, R3, !PT ;  /* 0x0000000300067209 */ /* 0x020fea0007810000 */
[----:B------:R-:W1:Y:S08]  /*12180*/  SHFL.BFLY PT, R5, R100, 0x1, 0x1f ;  /* 0x0c201f0064057f89 */ /* 0x000e7000000e0000 */
[----:B------:R-:W5:Y:S01]  /*12190*/  SHFL.BFLY PT, R0, R6, 0x1, 0x1f ;  /* 0x0c201f0006007f89 */ /* 0x000f6200000e0000 */
[----:B------:R-:W-:Y:S04]  /*121a0*/  IMAD R178, R178, 0x4, R180 ;  /* 0x00000004b2b27824 */ /* 0x000fe800078e02b4 */
[----:B------:R-:W-:Y:S01]  /*121b0*/  IMAD.WIDE.U32 R178, R178, -0x326172a9, RZ ;  /* 0xcd9e8d57b2b27825 */ /* 0x000fe200078e00ff */
[----:B-1----:R-:W-:Y:S04]  /*121c0*/  FMNMX.FTZ R100, R100, R5, !PT ;  /* 0x0000000564647209 */ /* 0x002fe80007810000 */
[C---:B------:R-:W-:Y:S01]  /*121d0*/  FSETP.NEU.FTZ.AND P1, PT, R100.reuse, -INF , PT ;  /* 0xff8000006400780b */ /* 0x040fe20003f3d000 */
[----:B------:R-:W-:Y:S05]  /*121e0*/  FMUL.FTZ R143, R100, UR4 ;  /* 0x00000004648f7c20 */ /* 0x000fea0008410000 */
[----:B------:R-:W-:Y:S02]  /*121f0*/  FSEL R143, R143, RZ, P1 ;  /* 0x000000ff8f8f7208 */ /* 0x000fe40000800000 */
[----:B--2---:R-:W-:Y:S01]  /*12200*/  LOP3.LUT R2, R223, UR10, R205, 0x96, !PT ;  /* 0x0000000adf027c12 */ /* 0x004fe2000f8e96cd */
[----:B------:R-:W-:Y:S04]  /*12210*/  UIADD3 UR10, UPT, UPT, UR10, 0x1, URZ ;  /* 0x000000010a0a7890 */ /* 0x000fe8000fffe0ff */
[----:B------:R-:W-:Y:S05]  /*12220*/  IMAD.WIDE.U32 R2, R2, -0x326172a9, RZ ;  /* 0xcd9e8d5702027825 */ /* 0x000fea00078e00ff */
[----:B------:R-:W-:Y:S02]  /*12230*/  LOP3.LUT R4, R178, R148, R3, 0x96, !PT ;  /* 0x00000094b2047212 */ /* 0x000fe400078e9603 */
[----:B------:R-:W-:Y:S02]  /*12240*/  LOP3.LUT R2, R235, R149, R2, 0x96, !PT ;  /* 0x00000095eb027212 */ /* 0x000fe400078e9602 */
[----:B-----5:R-:W-:Y:S01]  /*12250*/  FMNMX.FTZ R3, R6, R0, !PT ;  /* 0x0000000006037209 */ /* 0x020fe20007810000 */
[----:B------:R-:W-:Y:S03]  /*12260*/  IMAD.WIDE.U32 R4, R4, -0x2daee0ad, RZ ;  /* 0xd2511f5304047825 */ /* 0x000fe600078e00ff */
[C---:B------:R-:W-:Y:S01]  /*12270*/  FSETP.NEU.FTZ.AND P0, PT, R3.reuse, -INF , PT ;  /* 0xff8000000300780b */ /* 0x040fe20003f1d000 */
[----:B------:R-:W-:Y:S04]  /*12280*/  IMAD.WIDE.U32 R8, R2, -0x2daee0ad, RZ ;  /* 0xd2511f5302087825 */ /* 0x000fe800078e00ff */
[----:B------:R-:W-:Y:S01]  /*12290*/  FMUL.FTZ R144, R3, UR4 ;  /* 0x0000000403907c20 */ /* 0x000fe20008410000 */
[----:B---3--:R-:W-:Y:S01]  /*122a0*/  LOP3.LUT R0, R176, R150, R5, 0x96, !PT ;  /* 0x00000096b0007212 */ /* 0x008fe200078e9605 */
[----:B------:R-:W-:Y:S01]  /*122b0*/  FFMA.FTZ R2, R152, UR4, -R143 ;  /* 0x0000000498027c23 */ /* 0x000fe2000801088f */
[----:B------:R-:W-:Y:S02]  /*122c0*/  LOP3.LUT R4, R156, R4, R9, 0x96, !PT ;  /* 0x000000049c047212 */ /* 0x000fe400078e9609 */
[----:B------:R-:W-:Y:S01]  /*122d0*/  FSEL R144, R144, RZ, P0 ;  /* 0x000000ff90907208 */ /* 0x000fe20000000000 */
[----:B------:R-:W-:Y:S04]  /*122e0*/  IMAD.WIDE.U32 R6, R0, -0x326172a9, RZ ;  /* 0xcd9e8d5700067825 */ /* 0x000fe800078e00ff */
[----:B------:R-:W-:Y:S01]  /*122f0*/  FFMA.FTZ R0, R153, UR4, -R143 ;  /* 0x0000000499007c23 */ /* 0x000fe2000801088f */
[----:B------:R1:W-:Y:S01]  /*12300*/  MUFU.EX2 R228, R2 ;  /* 0x0000000200e47308 */ /* 0x0003e20000000800 */
[----:B------:R-:W-:Y:S04]  /*12310*/  IMAD.WIDE.U32 R164, R4, -0x326172a9, RZ ;  /* 0xcd9e8d5704a47825 */ /* 0x000fe800078e00ff */
[--C-:B------:R-:W-:Y:S05]  /*12320*/  FFMA.FTZ R4, R155, UR4, -R144.reuse ;  /* 0x000000049b047c23 */ /* 0x100fea0008010890 */
[----:B------:R2:W3:Y:S01]  /*12330*/  MUFU.EX2 R230, R0 ;  /* 0x0000000000e67308 */ /* 0x0004e20000000800 */
[--C-:B------:R-:W-:Y:S01]  /*12340*/  FFMA.FTZ R5, R154, UR4, -R144.reuse ;  /* 0x000000049a057c23 */ /* 0x100fe20008010890 */
[----:B------:R-:W-:Y:S08]  /*12350*/  VIADD R154, R205, 0xa9066899 ;  /* 0xa9066899cd9a7836 */ /* 0x000ff00000000000 */
[----:B------:R5:W-:Y:S10]  /*12360*/  MUFU.EX2 R229, R4 ;  /* 0x0000000400e57308 */ /* 0x000bf40000000800 */
[----:B------:R4:W4:Y:S01]  /*12370*/  MUFU.EX2 R227, R5 ;  /* 0x0000000500e37308 */ /* 0x0009220000000800 */
[----:B-1----:R-:W-:Y:S02]  /*12380*/  LOP3.LUT R2, R234, R157, R7, 0x96, !PT ;  /* 0x0000009dea027212 */ /* 0x002fe400078e9607 */
[----:B--2---:R-:W-:Y:S03]  /*12390*/  LOP3.LUT R0, R163, R6, R165, 0x96, !PT ;  /* 0x00000006a3007212 */ /* 0x004fe600078e96a5 */
[----:B------:R-:W-:Y:S01]  /*123a0*/  IMAD.WIDE.U32 R6, R2, -0x2daee0ad, RZ ;  /* 0xd2511f5302067825 */ /* 0x000fe200078e00ff */
[----:B---3--:R-:W-:Y:S03]  /*123b0*/  F2FP.BF16.F32.PACK_AB R103, R230, R228 ;  /* 0x000000e4e667723e */ /* 0x008fe600000010ff */
[--C-:B-----5:R-:W-:Y:S01]  /*123c0*/  FFMA.FTZ R4, R145, UR4, -R143.reuse ;  /* 0x0000000491047c23 */ /* 0x120fe2000801088f */
[----:B------:R-:W-:Y:S04]  /*123d0*/  IMAD.WIDE.U32 R166, R0, -0x2daee0ad, RZ ;  /* 0xd2511f5300a67825 */ /* 0x000fe800078e00ff */
[----:B------:R-:W-:Y:S01]  /*123e0*/  FFMA.FTZ R0, R138, UR4, -R143 ;  /* 0x000000048a007c23 */ /* 0x000fe2000801088f */
[----:B------:R1:W-:Y:S01]  /*123f0*/  MUFU.EX2 R233, R4 ;  /* 0x0000000400e97308 */ /* 0x0003e20000000800 */
[----:B----4-:R-:W-:Y:S01]  /*12400*/  FFMA.FTZ R5, R136, UR4, -R144 ;  /* 0x0000000488057c23 */ /* 0x010fe20008010890 */
[----:B------:R-:W-:Y:S01]  /*12410*/  LOP3.LUT R2, R151, R8, R7, 0x96, !PT ;  /* 0x0000000897027212 */ /* 0x000fe200078e9607 */
[----:B------:R-:W-:Y:S07]  /*12420*/  VIADD R145, R204, 0xb54cda56 ;  /* 0xb54cda56cc917836 */ /* 0x000fee0000000000 */
[----:B------:R2:W3:Y:S01]  /*12430*/  MUFU.EX2 R232, R0 ;  /* 0x0000000000e87308 */ /* 0x0004e20000000800 */
[----:B------:R-:W-:Y:S01]  /*12440*/  PRMT R140, R103, 0x7632, R140 ;  /* 0x00007632678c7816 */ /* 0x000fe2000000008c */
[----:B------:R-:W-:Y:S08]  /*12450*/  IMAD.WIDE.U32 R152, R2, -0x326172a9, RZ ;  /* 0xcd9e8d5702987825 */ /* 0x000ff000078e00ff */
[----:B------:R4:W-:Y:S01]  /*12460*/  MUFU.EX2 R231, R5 ;  /* 0x0000000500e77308 */ /* 0x0009e20000000800 */
[----:B------:R-:W-:Y:S02]  /*12470*/  FSEL R2, R100, RZ, P1 ;  /* 0x000000ff64027208 */ /* 0x000fe40000800000 */
[----:B------:R-:W-:Y:S01]  /*12480*/  F2FP.BF16.F32.PACK_AB R141, R229, R227 ;  /* 0x000000e3e58d723e */ /* 0x000fe200000010ff */
[----:B-1----:R-:W-:Y:S02]  /*12490*/  FFMA.FTZ R4, R142, UR4, -R144 ;  /* 0x000000048e047c23 */ /* 0x002fe40008010890 */
[----:B------:R-:W-:Y:S01]  /*124a0*/  FADD.FTZ R2, -R2, R101 ;  /* 0x0000006502027221 */ /* 0x000fe20000010100 */
[----:B------:R-:W-:Y:S01]  /*124b0*/  PRMT R142, R141, 0x7632, R142 ;  /* 0x000076328d8e7816 */ /* 0x000fe2000000008e */
[----:B------:R-:W-:Y:S01]  /*124c0*/  VIADD R101, R184, 0xc040 ;  /* 0x0000c040b8657836 */ /* 0x000fe20000000000 */
[----:B--2---:R-:W-:Y:S01]  /*124d0*/  LOP3.LUT R0, R154, R6, R167, 0x96, !PT ;  /* 0x000000069a007212 */ /* 0x004fe200078e96a7 */
[----:B------:R1:W-:Y:S01]  /*124e0*/  MUFU.EX2 R236, R4 ;  /* 0x0000000400ec7308 */ /* 0x0003e20000000800 */
[----:B------:R-:W-:Y:S01]  /*124f0*/  FMUL.FTZ R2, R2, UR4 ;  /* 0x0000000402027c20 */ /* 0x000fe20008410000 */
[----:B---3--:R-:W-:Y:S01]  /*12500*/  F2FP.BF16.F32.PACK_AB R159, R233, R232 ;  /* 0x000000e8e99f723e */ /* 0x008fe200000010ff */
[----:B------:R-:W-:Y:S02]  /*12510*/  @P2 VIADD R101, R10, 0xffffffc0 ;  /* 0xffffffc00a652836 */ /* 0x000fe40000000000 */
[----:B------:R-:W-:Y:S01]  /*12520*/  IMAD.WIDE.U32 R146, R0, -0x326172a9, RZ ;  /* 0xcd9e8d5700927825 */ /* 0x000fe200078e00ff */
[----:B------:R-:W-:Y:S04]  /*12530*/  FSEL R0, R3, RZ, P0 ;  /* 0x000000ff03007208 */ /* 0x000fe80000000000 */
[----:B------:R-:W2:Y:S01]  /*12540*/  MUFU.EX2 R2, R2 ;  /* 0x0000000200027308 */ /* 0x000ea20000000800 */
[----:B------:R-:W-:Y:S01]  /*12550*/  PRMT R160, R159, 0x7632, R160 ;  /* 0x000076329fa07816 */ /* 0x000fe200000000a0 */
[----:B------:R-:W3:Y:S01]  /*12560*/  LDSM.16.MT88.4 R28, [R101] ;  /* 0x00000000651c783b */ /* 0x000ee20000004200 */
[----:B----4-:R-:W-:Y:S01]  /*12570*/  LOP3.LUT R5, R145, R152, R147, 0x96, !PT ;  /* 0x0000009891057212 */ /* 0x010fe200078e9693 */
[----:B------:R-:W-:Y:S01]  /*12580*/  FADD.FTZ R0, -R0, R102 ;  /* 0x0000006600007221 */ /* 0x000fe20000010100 */
[----:B------:R-:W-:Y:S01]  /*12590*/  PRMT R215, R146, 0x7771, RZ ;  /* 0x0000777192d77816 */ /* 0x000fe200000000ff */
[----:B------:R-:W-:Y:S01]  /*125a0*/  IMAD.IADD R158, R190, 0x1, R101 ;  /* 0x00000001be9e7824 */ /* 0x000fe200078e0265 */
[C---:B-1----:R-:W-:Y:S01]  /*125b0*/  LOP3.LUT R4, R5.reuse, 0xffff, RZ, 0xc0, !PT ;  /* 0x0000ffff05047812 */ /* 0x042fe200078ec0ff */
[----:B------:R-:W-:Y:S01]  /*125c0*/  FMUL.FTZ R0, R0, UR4 ;  /* 0x0000000400007c20 */ /* 0x000fe20008410000 */
[----:B------:R-:W-:Y:S02]  /*125d0*/  LOP3.LUT R147, R5, 0xff, RZ, 0xc0, !PT ;  /* 0x000000ff05937812 */ /* 0x000fe400078ec0ff */
[----:B------:R-:W-:Y:S02]  /*125e0*/  SHF.R.U32.HI R165, RZ, 0x8, R4 ;  /* 0x00000008ffa57819 */ /* 0x000fe40000011604 */
[----:B------:R-:W-:Y:S01]  /*125f0*/  PRMT R4, R103, 0x5410, R140 ;  /* 0x0000541067047816 */ /* 0x000fe2000000008c */
[----:B------:R-:W1:Y:S01]  /*12600*/  MUFU.EX2 R0, R0 ;  /* 0x0000000000007308 */ /* 0x000e620000000800 */
[----:B------:R-:W-:Y:S01]  /*12610*/  PRMT R136, R147, 0x5410, R165 ;  /* 0x0000541093887816 */ /* 0x000fe200000000a5 */
[C---:B--2---:R-:W-:Y:S01]  /*12620*/  FMUL.FTZ R8, R2.reuse, R108 ;  /* 0x0000006c02087220 */ /* 0x044fe20000410000 */
[----:B------:R-:W-:Y:S01]  /*12630*/  SHF.R.U32.HI R208, RZ, 0x18, R5 ;  /* 0x00000018ffd07819 */ /* 0x000fe20000011605 */
[----:B------:R-:W-:Y:S01]  /*12640*/  FMUL.FTZ R9, R2, R109 ;  /* 0x0000006d02097220 */ /* 0x000fe20000410000 */
[----:B------:R-:W-:Y:S01]  /*12650*/  PRMT R216, R146, 0x7773, RZ ;  /* 0x0000777392d87816 */ /* 0x000fe200000000ff */
[C---:B------:R-:W-:Y:S01]  /*12660*/  FMUL.FTZ R16, R2.reuse, R116 ;  /* 0x0000007402107220 */ /* 0x040fe20000410000 */
[--C-:B------:R-:W-:Y:S01]  /*12670*/  HSET2.LE.AND R136, R136, R200.reuse, PT ;  /* 0x000000c888887233 */ /* 0x100fe20003803000 */
[----:B------:R-:W-:Y:S01]  /*12680*/  FMUL.FTZ R17, R2, R117 ;  /* 0x0000007502117220 */ /* 0x000fe20000410000 */
[----:B------:R-:W-:Y:S01]  /*12690*/  PRMT R220, R146, 0x7772, RZ ;  /* 0x0000777292dc7816 */ /* 0x000fe200000000ff */
[----:B------:R-:W-:Y:S01]  /*126a0*/  FMUL.FTZ R24, R2, R124 ;  /* 0x0000007c02187220 */ /* 0x000fe20000410000 */
[----:B------:R-:W-:Y:S01]  /*126b0*/  F2FP.BF16.F32.PACK_AB R162, R236, R231 ;  /* 0x000000e7eca2723e */ /* 0x000fe200000010ff */
[----:B------:R-:W-:Y:S01]  /*126c0*/  FMUL.FTZ R25, R2, R125 ;  /* 0x0000007d02197220 */ /* 0x000fe20000410000 */
[----:B------:R-:W-:Y:S01]  /*126d0*/  LOP3.LUT R136, R4, R136, RZ, 0xc0, !PT ;  /* 0x0000008804887212 */ /* 0x000fe200078ec0ff */
[----:B------:R-:W-:Y:S01]  /*126e0*/  IMAD.MOV.U32 R4, RZ, RZ, R146 ;  /* 0x000000ffff047224 */ /* 0x000fe200078e0092 */
[----:B------:R-:W-:Y:S01]  /*126f0*/  PRMT R161, R162, 0x7632, R161 ;  /* 0x00007632a2a17816 */ /* 0x000fe200000000a1 */
[C---:B-1----:R-:W-:Y:S01]  /*12700*/  FMUL.FTZ R6, R0.reuse, R106 ;  /* 0x0000006a00067220 */ /* 0x042fe20000410000 */
[C---:B------:R-:W-:Y:S01]  /*12710*/  FMUL.FTZ R7, R0.reuse, R107 ;  /* 0x0000006b00077220 */ /* 0x040fe20000410000 */
[----:B------:R-:W-:Y:S01]  /*12720*/  FMUL.FTZ R10, R0, R110 ;  /* 0x0000006e000a7220 */ /* 0x000fe20000410000 */
[----:B------:R-:W-:Y:S01]  /*12730*/  LOP3.LUT R138, R4, 0xff, RZ, 0xc0, !PT ;  /* 0x000000ff048a7812 */ /* 0x000fe200078ec0ff */
[C---:B------:R-:W-:Y:S01]  /*12740*/  FMUL.FTZ R11, R0.reuse, R111 ;  /* 0x0000006f000b7220 */ /* 0x040fe20000410000 */
[----:B------:R-:W-:Y:S01]  /*12750*/  PRMT R4, R5, 0x7632, R4 ;  /* 0x0000763205047816 */ /* 0x000fe20000000004 */
[----:B------:R-:W-:Y:S01]  /*12760*/  FMUL.FTZ R18, R0, R118 ;  /* 0x0000007600127220 */ /* 0x000fe20000410000 */
[----:B------:R-:W-:Y:S01]  /*12770*/  PRMT R138, R138, 0x5410, R215 ;  /* 0x000054108a8a7816 */ /* 0x000fe200000000d7 */
[----:B------:R-:W-:Y:S01]  /*12780*/  FMUL.FTZ R19, R0, R119 ;  /* 0x0000007700137220 */ /* 0x000fe20000410000 */
[----:B------:R-:W-:Y:S01]  /*12790*/  LOP3.LUT R187, R4, 0xff, RZ, 0xc0, !PT ;  /* 0x000000ff04bb7812 */ /* 0x000fe200078ec0ff */
[----:B------:R-:W-:Y:S01]  /*127a0*/  FMUL.FTZ R26, R0, R126 ;  /* 0x0000007e001a7220 */ /* 0x000fe20000410000 */
[----:B------:R-:W-:Y:S01]  /*127b0*/  PRMT R5, R220, 0x5410, R216 ;  /* 0x00005410dc057816 */ /* 0x000fe200000000d8 */
[----:B------:R-:W-:Y:S01]  /*127c0*/  FMUL.FTZ R27, R0, R127 ;  /* 0x0000007f001b7220 */ /* 0x000fe20000410000 */
[----:B------:R-:W-:Y:S01]  /*127d0*/  PRMT R137, R187, 0x5410, R208 ;  /* 0x00005410bb897816 */ /* 0x000fe200000000d0 */
[----:B------:R-:W-:Y:S01]  /*127e0*/  LDSM.16.MT88.4 R108, [R184+0xe000] ;  /* 0x00e00000b86c783b */ /* 0x000fe20000004200 */
[----:B------:R-:W-:Y:S01]  /*127f0*/  PRMT R4, R141, 0x5410, R142 ;  /* 0x000054108d047816 */ /* 0x000fe2000000008e */
[C---:B------:R-:W-:Y:S01]  /*12800*/  FMUL.FTZ R32, R2.reuse, R132 ;  /* 0x0000008402207220 */ /* 0x040fe20000410000 */
[----:B------:R-:W-:Y:S01]  /*12810*/  LOP3.LUT R5, R5, 0xff00ff, RZ, 0xc0, !PT ;  /* 0x00ff00ff05057812 */ /* 0x000fe200078ec0ff */
[----:B------:R-:W-:Y:S01]  /*12820*/  FMUL.FTZ R33, R2, R133 ;  /* 0x0000008502217220 */ /* 0x000fe20000410000 */
[--C-:B------:R-:W-:Y:S01]  /*12830*/  HSET2.LE.AND R137, R137, R200.reuse, PT ;  /* 0x000000c889897233 */ /* 0x100fe20003803000 */
[C---:B------:R-:W-:Y:S01]  /*12840*/  FMUL.FTZ R34, R0.reuse, R134 ;  /* 0x0000008600227220 */ /* 0x040fe20000410000 */
[--C-:B------:R-:W-:Y:S01]  /*12850*/  HSET2.LE.AND R138, R138, R200.reuse, PT ;  /* 0x000000c88a8a7233 */ /* 0x100fe20003803000 */
[----:B------:R-:W-:Y:S01]  /*12860*/  FMUL.FTZ R35, R0, R135 ;  /* 0x0000008700237220 */ /* 0x000fe20000410000 */
        /* <DEDUP_REMOVED lines=10> */
[----:B------:R-:W-:Y:S01]  /*12910*/  PRMT R4, R162, 0x5410, R161 ;  /* 0x00005410a2047816 */ /* 0x000fe200000000a1 */
[----:B------:R-:W-:Y:S01]  /*12920*/  FMUL.FTZ R41, R2, R41 ;  /* 0x0000002902297220 */ /* 0x000fe20000410000 */
[C---:B------:R-:W-:Y:S01]  /*12930*/  FMUL.FTZ R42, R0.reuse, R42 ;  /* 0x0000002a002a7220 */ /* 0x040fe20000410000 */
[----:B------:R-:W-:Y:S01]  /*12940*/  FMUL.FTZ R43, R0, R43 ;  /* 0x0000002b002b7220 */ /* 0x000fe20000410000 */
[----:B------:R-:W-:Y:S01]  /*12950*/  LOP3.LUT R139, R4, R139, RZ, 0xc0, !PT ;  /* 0x0000008b048b7212 */ /* 0x000fe200078ec0ff */
[----:B------:R-:W-:Y:S01]  /*12960*/  FMUL.FTZ R4, R2, R104 ;  /* 0x0000006802047220 */ /* 0x000fe20000410000 */
[----:B------:R-:W-:Y:S01]  /*12970*/  ISETP.LE.U32.AND P6, PT, R147, UR7, PT ;  /* 0x0000000793007c0c */ /* 0x000fe2000bfc3070 */
[----:B------:R-:W1:Y:S01]  /*12980*/  LDSM.16.MT88.4 R104, [R158] ;  /* 0x000000009e68783b */ /* 0x000e620000004200 */
[----:B------:R-:W-:Y:S01]  /*12990*/  FFMA.FTZ R134, R206, UR4, -R144 ;  /* 0x00000004ce867c23 */ /* 0x000fe20008010890 */
[C---:B------:R-:W-:Y:S01]  /*129a0*/  FMUL.FTZ R44, R2.reuse, R44 ;  /* 0x0000002c022c7220 */ /* 0x040fe20000410000 */
[----:B------:R-:W-:Y:S01]  /*129b0*/  FMUL.FTZ R45, R2, R45 ;  /* 0x0000002d022d7220 */ /* 0x000fe20000410000 */
[----:B------:R-:W-:Y:S01]  /*129c0*/  FMUL.FTZ R46, R0, R46 ;  /* 0x0000002e002e7220 */ /* 0x000fe20000410000 */
[C---:B------:R-:W-:Y:S05]  /*129d0*/  HMMA.16816.F32.BF16 R4, R136.reuse, R12, R4 ;  /* 0x0000000c8804723c */ /* 0x040fea0000041804 */
[C---:B------:R-:W-:Y:S01]  /*129e0*/  FMUL.FTZ R12, R2.reuse, R112 ;  /* 0x00000070020c7220 */ /* 0x040fe20000410000 */
[----:B------:R-:W-:Y:S01]  /*129f0*/  FMUL.FTZ R13, R2, R113 ;  /* 0x00000071020d7220 */ /* 0x000fe20000410000 */
[C---:B------:R-:W-:Y:S01]  /*12a00*/  FMUL.FTZ R47, R0.reuse, R47 ;  /* 0x0000002f002f7220 */ /* 0x040fe20000410000 */
[C---:B------:R-:W-:Y:S03]  /*12a10*/  HMMA.16816.F32.BF16 R8, R136.reuse, R14, R8 ;  /* 0x0000000e8808723c */ /* 0x040fe60000041808 */
        /* <DEDUP_REMOVED lines=22> */
[C---:B------:R-:W-:Y:S01]  /*12b80*/  FMUL.FTZ R61, R2.reuse, R61 ;  /* 0x0000003d023d7220 */ /* 0x040fe20000410000 */
[C---:B---3--:R-:W-:Y:S03]  /*12b90*/  HMMA.16816.F32.BF16 R20, R136.reuse, R28, R20 ;  /* 0x0000001c8814723c */ /* 0x048fe60000041814 */
[C---:B------:R-:W-:Y:S01]  /*12ba0*/  FMUL.FTZ R29, R2.reuse, R129 ;  /* 0x00000081021d7220 */ /* 0x040fe20000410000 */
[----:B------:R-:W-:Y:S01]  /*12bb0*/  FMUL.FTZ R28, R2, R128 ;  /* 0x00000080021c7220 */ /* 0x000fe20000410000 */
[C---:B------:R-:W-:Y:S01]  /*12bc0*/  FMUL.FTZ R62, R0.reuse, R62 ;  /* 0x0000003e003e7220 */ /* 0x040fe20000410000 */
[----:B------:R-:W-:Y:S01]  /*12bd0*/  FMUL.FTZ R63, R0, R63 ;  /* 0x0000003f003f7220 */ /* 0x000fe20000410000 */
[----:B------:R-:W-:Y:S01]  /*12be0*/  FMUL.FTZ R64, R2, R64 ;  /* 0x0000004002407220 */ /* 0x000fe20000410000 */
[C---:B------:R-:W-:Y:S03]  /*12bf0*/  HMMA.16816.F32.BF16 R24, R136.reuse, R30, R24 ;  /* 0x0000001e8818723c */ /* 0x040fe60000041818 */
[C---:B------:R-:W-:Y:S01]  /*12c00*/  FMUL.FTZ R30, R0.reuse, R130 ;  /* 0x00000082001e7220 */ /* 0x040fe20000410000 */
[----:B------:R-:W-:Y:S01]  /*12c10*/  FMUL.FTZ R31, R0, R131 ;  /* 0x00000083001f7220 */ /* 0x000fe20000410000 */
[----:B------:R3:W4:Y:S01]  /*12c20*/  LDL.S16 R130, [R1+0x30] ;  /* 0x0000300001827983 */ /* 0x0007220000100600 */
[----:B------:R-:W-:Y:S01]  /*12c30*/  FFMA.FTZ R131, R209, UR4, -R143 ;  /* 0x00000004d1837c23 */ /* 0x000fe2000801088f */
[----:B------:R-:W-:Y:S01]  /*12c40*/  FMUL.FTZ R65, R2, R65 ;  /* 0x0000004102417220 */ /* 0x000fe20000410000 */
[C---:B------:R-:W-:Y:S01]  /*12c50*/  FMUL.FTZ R66, R0.reuse, R66 ;  /* 0x0000004200427220 */ /* 0x040fe20000410000 */
[----:B------:R-:W5:Y:S01]  /*12c60*/  LDL.LU R129, [R1+0x48] ;  /* 0x0000480001817983 */ /* 0x000f620000300800 */
[----:B------:R-:W-:Y:S01]  /*12c70*/  FMUL.FTZ R67, R0, R67 ;  /* 0x0000004300437220 */ /* 0x000fe20000410000 */
[C---:B-1----:R-:W-:Y:S02]  /*12c80*/  HMMA.16816.F32.BF16 R28, R136.reuse, R104, R28 ;  /* 0x00000068881c723c */ /* 0x042fe4000004181c */
[----:B------:R-:W3:Y:S01]  /*12c90*/  LDL.LU R123, [R1+0x4c] ;  /* 0x00004c00017b7983 */ /* 0x000ee20000300800 */
[----:B------:R-:W-:Y:S01]  /*12ca0*/  LOP3.LUT R102, R223, UR10, R205, 0x96, !PT ;  /* 0x0000000adf667c12 */ /* 0x000fe2000f8e96cd */
        /* <DEDUP_REMOVED lines=41> */
[----:B------:R-:W-:Y:S03]  /*12f40*/  VIADD R128, R205, 0x646e171e ;  /* 0x646e171ecd807836 */ /* 0x000fe60000000000 */
[C---:B------:R-:W-:Y:S01]  /*12f50*/  HMMA.16816.F32.BF16 R56, R136.reuse, R106, R56 ;  /* 0x0000006a8838723c */ /* 0x040fe20000041838 */
[----:B------:R-:W1:Y:S07]  /*12f60*/  LDSM.16.MT88.4 R104, [R186+0x10000] ;  /* 0x01000000ba68783b */ /* 0x000e6e0000004200 */
[C---:B------:R-:W-:Y:S08]  /*12f70*/  HMMA.16816.F32.BF16 R60, R136.reuse, R108, R60 ;  /* 0x0000006c883c723c */ /* 0x040ff0000004183c */
[C---:B------:R-:W-:Y:S03]  /*12f80*/  HMMA.16816.F32.BF16 R64, R136.reuse, R110, R64 ;  /* 0x0000006e8840723c */ /* 0x040fe60000041840 */
[----:B------:R-:W-:Y:S05]  /*12f90*/  IMAD.WIDE.U32 R110, R102, -0x326172a9, RZ ;  /* 0xcd9e8d57666e7825 */ /* 0x000fea00078e00ff */
[C---:B--2---:R-:W-:Y:S03]  /*12fa0*/  HMMA.16816.F32.BF16 R68, R136.reuse, R112, R68 ;  /* 0x000000708844723c */ /* 0x044fe60000041844 */
[----:B------:R-:W-:Y:S02]  /*12fb0*/  LOP3.LUT R108, R178, R148, R111, 0x96, !PT ;  /* 0x00000094b26c7212 */ /* 0x000fe400078e966f */
[----:B------:R-:W-:Y:S03]  /*12fc0*/  LOP3.LUT R102, R235, R149, R110, 0x96, !PT ;  /* 0x00000095eb667212 */ /* 0x000fe600078e966e */
[C---:B------:R-:W-:Y:S03]  /*12fd0*/  HMMA.16816.F32.BF16 R72, R136.reuse, R114, R72 ;  /* 0x000000728848723c */ /* 0x040fe60000041848 */
[----:B------:R-:W-:Y:S02]  /*12fe0*/  IMAD.WIDE.U32 R112, R108, -0x2daee0ad, RZ ;  /* 0xd2511f536c707825 */ /* 0x000fe400078e00ff */
[----:B------:R-:W2:Y:S02]  /*12ff0*/  LDSM.16.MT88.4 R108, [R101+0x4000] ;  /* 0x00400000656c783b */ /* 0x000ea40000004200 */
[----:B------:R-:W-:Y:S01]  /*13000*/  IMAD.WIDE.U32 R116, R102, -0x2daee0ad, RZ ;  /* 0xd2511f5366747825 */ /* 0x000fe200078e00ff */
[----:B------:R-:W-:Y:S01]  /*13010*/  LOP3.LUT R102, R176, R150, R113, 0x96, !PT ;  /* 0x00000096b0667212 */ /* 0x000fe200078e9671 */
[C---:B-1----:R-:W-:Y:S03]  /*13020*/  HMMA.16816.F32.BF16 R76, R136.reuse, R104, R76 ;  /* 0x00000068884c723c */ /* 0x042fe6000004184c */
[----:B------:R-:W-:Y:S01]  /*13030*/  LOP3.LUT R112, R156, R112, R117, 0x96, !PT ;  /* 0x000000709c707212 */ /* 0x000fe200078e9675 */
[----:B------:R-:W-:Y:S04]  /*13040*/  IMAD.WIDE.U32 R114, R102, -0x326172a9, RZ ;  /* 0xcd9e8d5766727825 */ /* 0x000fe800078e00ff */
[C---:B------:R-:W-:Y:S01]  /*13050*/  HMMA.16816.F32.BF16 R80, R136.reuse, R106, R80 ;  /* 0x0000006a8850723c */ /* 0x040fe20000041850 */
[----:B------:R-:W1:Y:S02]  /*13060*/  LDSM.16.MT88.4 R104, [R158+0x4000] ;  /* 0x004000009e68783b */ /* 0x000e640000004200 */
[----:B------:R-:W-:Y:S01]  /*13070*/  IMAD.WIDE.U32 R112, R112, -0x326172a9, RZ ;  /* 0xcd9e8d5770707825 */ /* 0x000fe200078e00ff */
[----:B------:R-:W-:Y:S03]  /*13080*/  LOP3.LUT R102, R234, R157, R115, 0x96, !PT ;  /* 0x0000009dea667212 */ /* 0x000fe600078e9673 */
[--C-:B------:R-:W-:Y:S02]  /*13090*/  FFMA.FTZ R115, R169, UR4, -R144.reuse ;  /* 0x00000004a9737c23 */ /* 0x100fe40008010890 */
[----:B------:R-:W-:Y:S02]  /*130a0*/  IMAD.WIDE.U32 R120, R102, -0x2daee0ad, RZ ;  /* 0xd2511f5366787825 */ /* 0x000fe400078e00ff */
[----:B------:R-:W-:Y:S01]  /*130b0*/  MUFU.EX2 R169, R115 ;  /* 0x0000007300a97308 */ /* 0x000fe20000000800 */
[----:B------:R-:W-:Y:S01]  /*130c0*/  LOP3.LUT R102, R163, R114, R113, 0x96, !PT ;  /* 0x00000072a3667212 */ /* 0x000fe200078e9671 */
[----:B------:R-:W-:Y:S01]  /*130d0*/  FFMA.FTZ R113, R171, UR4, -R143 ;  /* 0x00000004ab717c23 */ /* 0x000fe2000801088f */
[----:B------:R-:W-:Y:S01]  /*130e0*/  LOP3.LUT R116, R151, R116, R121, 0x96, !PT ;  /* 0x0000007497747212 */ /* 0x000fe200078e9679 */
[--C-:B------:R-:W-:Y:S02]  /*130f0*/  FFMA.FTZ R114, R174, UR4, -R144.reuse ;  /* 0x00000004ae727c23 */ /* 0x100fe40008010890 */
[----:B------:R-:W-:Y:S04]  /*13100*/  IMAD.WIDE.U32 R118, R102, -0x2daee0ad, RZ ;  /* 0xd2511f5366767825 */ /* 0x000fe800078e00ff */
[----:B------:R1:W-:Y:S01]  /*13110*/  MUFU.EX2 R224, R113 ;  /* 0x0000007100e07308 */ /* 0x0003e20000000800 */
[----:B------:R-:W-:Y:S01]  /*13120*/  FFMA.FTZ R102, R175, UR4, -R143 ;  /* 0x00000004af667c23 */ /* 0x000fe2000801088f */
[----:B------:R-:W-:Y:S08]  /*13130*/  LOP3.LUT R120, R154, R120, R119, 0x96, !PT ;  /* 0x000000789a787212 */ /* 0x000ff000078e9677 */
[----:B------:R1:W-:Y:S10]  /*13140*/  MUFU.EX2 R175, R114 ;  /* 0x0000007200af7308 */ /* 0x0003f40000000800 */
[----:B------:R1:W1:Y:S01]  /*13150*/  MUFU.EX2 R163, R102 ;  /* 0x0000006600a37308 */ /* 0x0002620000000800 */
[C---:B--2---:R-:W-:Y:S03]  /*13160*/  HMMA.16816.F32.BF16 R84, R136.reuse, R108, R84 ;  /* 0x0000006c8854723c */ /* 0x044fe60000041854 */
[----:B------:R-:W-:Y:S04]  /*13170*/  IMAD.WIDE.U32 R108, R116, -0x326172a9, RZ ;  /* 0xcd9e8d57746c7825 */ /* 0x000fe800078e00ff */
[--C-:B-1----:R-:W-:Y:S01]  /*13180*/  FFMA.FTZ R113, R170, UR4, -R143.reuse ;  /* 0x00000004aa717c23 */ /* 0x102fe2000801088f */
[----:B------:R-:W-:Y:S01]  /*13190*/  IMAD.WIDE.U32 R120, R120, -0x326172a9, RZ ;  /* 0xcd9e8d5778787825 */ /* 0x000fe200078e00ff */
[C---:B------:R-:W-:Y:S02]  /*131a0*/  HMMA.16816.F32.BF16 R88, R136.reuse, R110, R88 ;  /* 0x0000006e8858723c */ /* 0x040fe40000041858 */
[----:B------:R1:W-:Y:S01]  /*131b0*/  MUFU.EX2 R223, R113 ;  /* 0x0000007100df7308 */ /* 0x0003e20000000800 */
[----:B------:R-:W-:Y:S01]  /*131c0*/  FFMA.FTZ R114, R172, UR4, -R143 ;  /* 0x00000004ac727c23 */ /* 0x000fe2000801088f */
[----:B------:R-:W-:Y:S01]  /*131d0*/  LOP3.LUT R121, R145, R108, R121, 0x96, !PT ;  /* 0x0000006c91797212 */ /* 0x000fe200078e9679 */
[----:B------:R-:W-:Y:S01]  /*131e0*/  VIADD R102, R204, 0x1715609d ;  /* 0x1715609dcc667836 */ /* 0x000fe20000000000 */
[----:B------:R-:W-:Y:S06]  /*131f0*/  F2FP.BF16.F32.PACK_AB R132, R224, R163 ;  /* 0x000000a3e084723e */ /* 0x000fec00000010ff */
[----:B------:R-:W2:Y:S01]  /*13200*/  MUFU.EX2 R226, R114 ;  /* 0x0000007200e27308 */ /* 0x000ea20000000800 */
[C---:B------:R-:W-:Y:S03]  /*13210*/  HMMA.16816.F32.BF16 R92, R136.reuse, R104, R92 ;  /* 0x00000068885c723c */ /* 0x040fe6000004185c */
[C---:B------:R-:W-:Y:S02]  /*13220*/  LOP3.LUT R124, R102.reuse, R112, R109, 0x96, !PT ;  /* 0x00000070667c7212 */ /* 0x040fe400078e966d */
[----:B------:R-:W2:Y:S01]  /*13230*/  LDSM.16.MT88.4 R108, [R184+0xc800] ;  /* 0x00c80000b86c783b */ /* 0x000ea20000004200 */
[----:B------:R-:W-:Y:S01]  /*13240*/  LOP3.LUT R172, R121, 0xff, RZ, 0xc0, !PT ;  /* 0x000000ff79ac7812 */ /* 0x000fe200078ec0ff */
[--C-:B-1----:R-:W-:Y:S01]  /*13250*/  FFMA.FTZ R113, R173, UR4, -R144.reuse ;  /* 0x00000004ad717c23 */ /* 0x102fe20008010890 */
[----:B------:R-:W-:Y:S03]  /*13260*/  HMMA.16816.F32.BF16 R96, R136, R106, R96 ;  /* 0x0000006a8860723c */ /* 0x000fe60000041860 */
[----:B------:R-:W-:Y:S01]  /*13270*/  LOP3.LUT R117, R102, R164, R153, 0x96, !PT ;  /* 0x000000a466757212 */ /* 0x000fe200078e9699 */
[--C-:B------:R-:W-:Y:S01]  /*13280*/  FFMA.FTZ R102, R168, UR4, -R144.reuse ;  /* 0x00000004a8667c23 */ /* 0x100fe20008010890 */
[----:B------:R-:W-:Y:S01]  /*13290*/  FFMA.FTZ R138, R188, UR4, -R144 ;  /* 0x00000004bc8a7c23 */ /* 0x000fe20008010890 */
[----:B------:R1:W-:Y:S01]  /*132a0*/  MUFU.EX2 R222, R113 ;  /* 0x0000007100de7308 */ /* 0x0003e20000000800 */
[----:B------:R-:W-:Y:S01]  /*132b0*/  PRMT R133, R132, 0x7632, R133 ;  /* 0x0000763284857816 */ /* 0x000fe20000000085 */
[----:B------:R-:W-:Y:S01]  /*132c0*/  IMAD.WIDE.U32 R116, R117, -0x2daee0ad, RZ ;  /* 0xd2511f5375747825 */ /* 0x000fe200078e00ff */
[----:B------:R-:W-:Y:S07]  /*132d0*/  F2FP.BF16.F32.PACK_AB R157, R175, R169 ;  /* 0x000000a9af9d723e */ /* 0x000fee00000010ff */
[----:B------:R1:W1:Y:S01]  /*132e0*/  MUFU.EX2 R225, R102 ;  /* 0x0000006600e17308 */ /* 0x0002620000000800 */
[----:B--2---:R-:W-:Y:S01]  /*132f0*/  F2FP.BF16.F32.PACK_AB R154, R226, R223 ;  /* 0x000000dfe29a723e */ /* 0x004fe200000010ff */
[----:B------:R-:W-:Y:S01]  /*13300*/  IMAD.MOV.U32 R106, RZ, RZ, R116 ;  /* 0x000000ffff6a7224 */ /* 0x000fe200078e0074 */
[----:B------:R-:W-:Y:S01]  /*13310*/  PRMT R181, R116, 0x7773, RZ ;  /* 0x0000777374b57816 */ /* 0x000fe200000000ff */
[----:B------:R-:W-:Y:S01]  /*13320*/  IMAD.WIDE.U32 R124, R124, -0x2daee0ad, RZ ;  /* 0xd2511f537c7c7825 */ /* 0x000fe200078e00ff */
[C---:B------:R-:W-:Y:S02]  /*13330*/  PRMT R182, R116.reuse, 0x7772, RZ ;  /* 0x0000777274b67816 */ /* 0x040fe400000000ff */
[----:B------:R-:W-:Y:S01]  /*13340*/  PRMT R180, R116, 0x7771, RZ ;  /* 0x0000777174b47816 */ /* 0x000fe200000000ff */
[----:B------:R-:W-:Y:S01]  /*13350*/  FFMA.FTZ R137, R185, UR4, -R143 ;  /* 0x00000004b9897c23 */ /* 0x000fe2000801088f */
[----:B------:R-:W-:Y:S01]  /*13360*/  PRMT R105, R182, 0x5410, R181 ;  /* 0x00005410b6697816 */ /* 0x000fe200000000b5 */
[----:B-1----:R-:W1:Y:S01]  /*13370*/  LDSM.16.MT88.4 R112, [R186+0xc800] ;  /* 0x00c80000ba70783b */ /* 0x002e620000004200 */
[----:B------:R-:W-:Y:S01]  /*13380*/  LOP3.LUT R106, R106, 0xff, RZ, 0xc0, !PT ;  /* 0x000000ff6a6a7812 */ /* 0x000fe200078ec0ff */
[----:B------:R-:W-:Y:S01]  /*13390*/  FFMA.FTZ R136, R203, UR4, -R144 ;  /* 0x00000004cb887c23 */ /* 0x000fe20008010890 */
[----:B------:R-:W-:Y:S02]  /*133a0*/  PRMT R156, R157, 0x7632, R156 ;  /* 0x000076329d9c7816 */ /* 0x000fe4000000009c */
[----:B------:R-:W-:Y:S01]  /*133b0*/  LOP3.LUT R102, R128, R166, R117, 0x96, !PT ;  /* 0x000000a680667212 */ /* 0x000fe200078e9675 */
[----:B------:R-:W-:Y:S01]  /*133c0*/  IMAD.U32 R166, RZ, RZ, UR13 ;  /* 0x0000000dffa67e24 */ /* 0x000fe2000f8e00ff */
[----:B------:R-:W-:Y:S02]  /*133d0*/  PRMT R106, R106, 0x5410, R180 ;  /* 0x000054106a6a7816 */ /* 0x000fe400000000b4 */
[C---:B------:R-:W-:Y:S02]  /*133e0*/  LOP3.LUT R104, R102.reuse, 0xffff, RZ, 0xc0, !PT ;  /* 0x0000ffff66687812 */ /* 0x040fe400078ec0ff */
[C---:B------:R-:W-:Y:S02]  /*133f0*/  LOP3.LUT R127, R102.reuse, 0xff, RZ, 0xc0, !PT ;  /* 0x000000ff667f7812 */ /* 0x040fe400078ec0ff */
[----:B------:R-:W-:Y:S02]  /*13400*/  SHF.R.U32.HI R122, RZ, 0x8, R104 ;  /* 0x00000008ff7a7819 */ /* 0x000fe40000011668 */
[----:B------:R-:W-:Y:S02]  /*13410*/  PRMT R107, R102, 0x7632, R107 ;  /* 0x00007632666b7816 */ /* 0x000fe4000000006b */
[----:B------:R-:W-:Y:S02]  /*13420*/  PRMT R104, R127, 0x5410, R122 ;  /* 0x000054107f687816 */ /* 0x000fe4000000007a */
[----:B------:R-:W-:Y:S02]  /*13430*/  LOP3.LUT R135, R107, 0xff, RZ, 0xc0, !PT ;  /* 0x000000ff6b877812 */ /* 0x000fe400078ec0ff */
[----:B------:R-:W-:Y:S02]  /*13440*/  SHF.R.U32.HI R179, RZ, 0x18, R102 ;  /* 0x00000018ffb37819 */ /* 0x000fe40000011666 */
[----:B------:R-:W-:Y:S02]  /*13450*/  LOP3.LUT R107, R105, 0xff00ff, RZ, 0xc0, !PT ;  /* 0x00ff00ff696b7812 */ /* 0x000fe400078ec0ff */
[----:B------:R-:W-:Y:S02]  /*13460*/  PRMT R105, R135, 0x5410, R179 ;  /* 0x0000541087697816 */ /* 0x000fe400000000b3 */
[--C-:B------:R-:W-:Y:S02]  /*13470*/  HSET2.LE.AND R104, R104, R200.reuse, PT ;  /* 0x000000c868687233 */ /* 0x100fe40003803000 */
[----:B------:R-:W-:Y:S02]  /*13480*/  PRMT R102, R132, 0x5410, R133 ;  /* 0x0000541084667816 */ /* 0x000fe40000000085 */
[--C-:B------:R-:W-:Y:S02]  /*13490*/  HSET2.LE.AND R105, R105, R200.reuse, PT ;  /* 0x000000c869697233 */ /* 0x100fe40003803000 */
[----:B------:R-:W-:Y:S02]  /*134a0*/  LOP3.LUT R104, R102, R104, RZ, 0xc0, !PT ;  /* 0x0000006866687212 */ /* 0x000fe400078ec0ff */
[----:B------:R-:W-:Y:S02]  /*134b0*/  PRMT R102, R157, 0x5410, R156 ;  /* 0x000054109d667816 */ /* 0x000fe4000000009c */
[----:B------:R-:W-:Y:S02]  /*134c0*/  PRMT R153, R154, 0x7632, R153 ;  /* 0x000076329a997816 */ /* 0x000fe40000000099 */
[----:B------:R-:W-:Y:S02]  /*134d0*/  F2FP.BF16.F32.PACK_AB R155, R225, R222 ;  /* 0x000000dee19b723e */ /* 0x000fe400000010ff */
[----:B------:R-:W-:Y:S02]  /*134e0*/  LOP3.LUT R105, R102, R105, RZ, 0xc0, !PT ;  /* 0x0000006966697212 */ /* 0x000fe400078ec0ff */
[--C-:B------:R-:W-:Y:S02]  /*134f0*/  HSET2.LE.AND R106, R106, R200.reuse, PT ;  /* 0x000000c86a6a7233 */ /* 0x100fe40003803000 */
[----:B------:R-:W-:Y:S02]  /*13500*/  PRMT R102, R154, 0x5410, R153 ;  /* 0x000054109a667816 */ /* 0x000fe40000000099 */
[C---:B------:R-:W-:Y:S02]  /*13510*/  PRMT R152, R155.reuse, 0x7632, R152 ;  /* 0x000076329b987816 */ /* 0x040fe40000000098 */
[----:B------:R-:W-:Y:S02]  /*13520*/  LOP3.LUT R106, R102, R106, RZ, 0xc0, !PT ;  /* 0x0000006a666a7212 */ /* 0x000fe400078ec0ff */
[--C-:B------:R-:W-:Y:S02]  /*13530*/  HSET2.LE.AND R107, R107, R200.reuse, PT ;  /* 0x000000c86b6b7233 */ /* 0x100fe40003803000 */
[----:B------:R-:W-:Y:S02]  /*13540*/  PRMT R102, R155, 0x5410, R152 ;  /* 0x000054109b667816 */ /* 0x000fe40000000098 */
[----:B------:R-:W-:Y:S02]  /*13550*/  PRMT R117, R146, 0x7770, RZ ;  /* 0x0000777092757816 */ /* 0x000fe400000000ff */
[----:B------:R-:W-:Y:S02]  /*13560*/  LOP3.LUT R107, R102, R107, RZ, 0xc0, !PT ;  /* 0x0000006b666b7212 */ /* 0x000fe400078ec0ff */
[----:B------:R-:W-:Y:S02]  /*13570*/  PRMT R116, R116, 0x7770, RZ ;  /* 0x0000777074747816 */ /* 0x000fe400000000ff */
[----:B------:R-:W-:Y:S02]  /*13580*/  ISETP.LE.U32.AND P4, PT, R117, UR7, PT ;  /* 0x0000000775007c0c */ /* 0x000fe4000bf83070 */
[----:B------:R-:W-:Y:S01]  /*13590*/  LOP3.LUT R128, R128, R118, R125, 0x96, !PT ;  /* 0x0000007680807212 */ /* 0x000fe200078e967d */
[C---:B------:R-:W-:Y:S05]  /*135a0*/  HMMA.16816.F32.BF16 R4, R104.reuse, R108, R4 ;  /* 0x0000006c6804723c */ /* 0x040fea0000041804 */
[----:B------:R-:W-:Y:S02]  /*135b0*/  ISETP.LE.U32.AND P1, PT, R116, UR7, PT ;  /* 0x0000000774007c0c */ /* 0x000fe4000bf23070 */
[----:B------:R-:W-:Y:S01]  /*135c0*/  LDSM.16.MT88.4 R116, [R101+0x4800] ;  /* 0x004800006574783b */ /* 0x000fe20000004200 */
[C---:B------:R-:W-:Y:S03]  /*135d0*/  HMMA.16816.F32.BF16 R8, R104.reuse, R110, R8 ;  /* 0x0000006e6808723c */ /* 0x040fe60000041808 */
[----:B------:R-:W-:Y:S02]  /*135e0*/  SHF.R.U32.HI R174, RZ, 0x18, R121 ;  /* 0x00000018ffae7819 */ /* 0x000fe40000011679 */
[----:B------:R-:W-:Y:S02]  /*135f0*/  LOP3.LUT R102, R165, 0xffff, RZ, 0xc0, !PT ;  /* 0x0000ffffa5667812 */ /* 0x000fe400078ec0ff */
[----:B------:R-:W2:Y:S01]  /*13600*/  LDSM.16.MT88.4 R108, [R101+0x800] ;  /* 0x00080000656c783b */ /* 0x000ea20000004200 */
[C---:B-1----:R-:W-:Y:S03]  /*13610*/  HMMA.16816.F32.BF16 R12, R104.reuse, R112, R12 ;  /* 0x00000070680c723c */ /* 0x042fe6000004180c */
[----:B------:R-:W-:Y:S02]  /*13620*/  ISETP.LE.U32.AND P5, PT, R102, UR7, PT ;  /* 0x0000000766007c0c */ /* 0x000fe4000bfa3070 */
[----:B------:R-:W-:Y:S02]  /*13630*/  LOP3.LUT R102, R121, 0xffff, RZ, 0xc0, !PT ;  /* 0x0000ffff79667812 */ /* 0x000fe400078ec0ff */
[C---:B------:R-:W-:Y:S01]  /*13640*/  PRMT R177, R120.reuse, 0x7772, RZ ;  /* 0x0000777278b17816 */ /* 0x040fe200000000ff */
[C---:B------:R-:W-:Y:S01]  /*13650*/  HMMA.16816.F32.BF16 R16, R104.reuse, R114, R16 ;  /* 0x000000726810723c */ /* 0x040fe20000041810 */
[----:B------:R-:W1:Y:S02]  /*13660*/  LDSM.16.MT88.4 R112, [R158+0x800] ;  /* 0x000800009e70783b */ /* 0x000e640000004200 */
[----:B------:R-:W-:Y:S02]  /*13670*/  SHF.R.U32.HI R102, RZ, 0x8, R102 ;  /* 0x00000008ff667819 */ /* 0x000fe40000011666 */
[C---:B------:R-:W-:Y:S02]  /*13680*/  PRMT R178, R120.reuse, 0x7773, RZ ;  /* 0x0000777378b27816 */ /* 0x040fe400000000ff */
[----:B------:R-:W-:Y:S01]  /*13690*/  PRMT R176, R120, 0x7771, RZ ;  /* 0x0000777178b07816 */ /* 0x000fe200000000ff */
[----:B----4-:R-:W-:Y:S01]  /*136a0*/  @!P6 HFMA2.BF16_V2 R130, -RZ.H0_H0, RZ.H0_H0, -R103.H0_H0 ;  /* 0x200000ffff82e231 */ /* 0x010fe20000340967 */
[C---:B--2---:R-:W-:Y:S04]  /*136b0*/  HMMA.16816.F32.BF16 R20, R104.reuse, R108, R20 ;  /* 0x0000006c6814723c */ /* 0x044fe80000041814 */
[----:B------:R2:W-:Y:S01]  /*136c0*/  @!P6 STL.S16 [R1+0x30], R130 ;  /* 0x000030820100e387 */ /* 0x0005e20000100600 */
[----:B------:R-:W-:Y:S01]  /*136d0*/  PRMT R126, R130, 0x7610, R126 ;  /* 0x00007610827e7816 */ /* 0x000fe2000000007e */
[----:B-----5:R-:W-:Y:S02]  /*136e0*/  IMAD.MOV.U32 R165, RZ, RZ, R129 ;  /* 0x000000ffffa57224 */ /* 0x020fe400078e0081 */
[----:B------:R-:W-:Y:S01]  /*136f0*/  FFMA.FTZ R129, R207, UR4, -R144 ;  /* 0x00000004cf817c23 */ /* 0x000fe20008010890 */
[----:B------:R-:W4:Y:S01]  /*13700*/  LDL.LU R139, [R1+0x64] ;  /* 0x00006400018b7983 */ /* 0x000f220000300800 */
[----:B------:R-:W-:Y:S01]  /*13710*/  @!P6 PRMT R103, R126, 0x5410, RZ ;  /* 0x000054107e67e816 */ /* 0x000fe200000000ff */
[C---:B------:R-:W-:Y:S01]  /*13720*/  HMMA.16816.F32.BF16 R24, R104.reuse, R110, R24 ;  /* 0x0000006e6818723c */ /* 0x040fe20000041818 */
[----:B------:R-:W-:Y:S01]  /*13730*/  MUFU.EX2 R207, R134 ;  /* 0x0000008600cf7308 */ /* 0x000fe20000000800 */
[----:B------:R-:W5:Y:S01]  /*13740*/  LDL.LU R126, [R1+0x68] ;  /* 0x00006800017e7983 */ /* 0x000f620000300800 */
[----:B---3--:R-:W-:Y:S02]  /*13750*/  IMAD.MOV.U32 R164, RZ, RZ, R123 ;  /* 0x000000ffffa47224 */ /* 0x008fe400078e007b */
[----:B------:R-:W-:Y:S01]  /*13760*/  IMAD.U32 R123, RZ, RZ, UR13 ;  /* 0x0000000dff7b7e24 */ /* 0x000fe2000f8e00ff */
[----:B------:R3:W3:Y:S05]  /*13770*/  LDL.S16 R188, [R1+0x3c] ;  /* 0x00003c0001bc7983 */ /* 0x0006ea0000100600 */
[----:B------:R2:W-:Y:S01]  /*13780*/  MUFU.EX2 R206, R129 ;  /* 0x0000008100ce7308 */ /* 0x0005e20000000800 */
[C---:B-1----:R-:W-:Y:S01]  /*13790*/  HMMA.16816.F32.BF16 R28, R104.reuse, R112, R28 ;  /* 0x00000070681c723c */ /* 0x042fe2000004181c */
[----:B------:R-:W1:Y:S02]  /*137a0*/  LDSM.16.MT88.4 R108, [R184+0xe800] ;  /* 0x00e80000b86c783b */ /* 0x000e640000004200 */
[----:B------:R-:W-:Y:S04]  /*137b0*/  LEA R166, P0, R166, R164, 0x1 ;  /* 0x000000a4a6a67211 */ /* 0x000fe800078008ff */
[----:B------:R-:W-:Y:S01]  /*137c0*/  LEA.HI.X.SX32 R167, R123, R165, 0x1, P0 ;  /* 0x000000a57ba77211 */ /* 0x000fe200000f0eff */
[C---:B------:R-:W-:Y:S01]  /*137d0*/  HMMA.16816.F32.BF16 R32, R104.reuse, R114, R32 ;  /* 0x000000726820723c */ /* 0x040fe20000041820 */
[----:B------:R-:W1:Y:S02]  /*137e0*/  LDSM.16.MT88.4 R112, [R186+0xe800] ;  /* 0x00e80000ba70783b */ /* 0x000e640000004200 */
[----:B------:R-:W-:Y:S02]  /*137f0*/  IMAD.MOV.U32 R123, RZ, RZ, R120 ;  /* 0x000000ffff7b7224 */ /* 0x000fe400078e0078 */
[--C-:B--2---:R-:W-:Y:S01]  /*13800*/  FFMA.FTZ R130, R210, UR4, -R143.reuse ;  /* 0x00000004d2827c23 */ /* 0x104fe2000801088f */
[----:B------:R-:W-:Y:S02]  /*13810*/  IMAD.MOV.U32 R129, RZ, RZ, R124 ;  /* 0x000000ffff817224 */ /* 0x000fe400078e007c */
[--C-:B------:R-:W-:Y:S01]  /*13820*/  FFMA.FTZ R120, R219, UR4, -R143.reuse ;  /* 0x00000004db787c23 */ /* 0x100fe2000801088f */
[----:B------:R-:W-:Y:S01]  /*13830*/  LOP3.LUT R171, R123, 0xff, RZ, 0xc0, !PT ;  /* 0x000000ff7bab7812 */ /* 0x000fe200078ec0ff */
[----:B------:R-:W-:Y:S01]  /*13840*/  MUFU.EX2 R203, R130 ;  /* 0x0000008200cb7308 */ /* 0x000fe20000000800 */
[----:B------:R2:W2:Y:S04]  /*13850*/  LDL.S16 R185, [R1+0x38] ;  /* 0x0000380001b97983 */ /* 0x0004a80000100600 */
[----:B------:R2:W2:Y:S04]  /*13860*/  LDL.S16 R170, [R1+0x40] ;  /* 0x0000400001aa7983 */ /* 0x0004a80000100600 */
[----:B------:R2:W2:Y:S04]  /*13870*/  LDL.S16 R168, [R1+0x34] ;  /* 0x0000340001a87983 */ /* 0x0004a80000100600 */
[----:B------:R-:W-:Y:S01]  /*13880*/  STG.E.U16 desc[UR26][R164.64], R103 ;  /* 0x00000067a4007986 */ /* 0x000fe2000c10151a */
[C---:B-1----:R-:W-:Y:S08]  /*13890*/  HMMA.16816.F32.BF16 R36, R104.reuse, R108, R36 ;  /* 0x0000006c6824723c */ /* 0x042ff00000041824 */
[C---:B------:R-:W-:Y:S01]  /*138a0*/  HMMA.16816.F32.BF16 R40, R104.reuse, R110, R40 ;  /* 0x0000006e6828723c */ /* 0x040fe20000041828 */
[----:B------:R-:W1:Y:S07]  /*138b0*/  LDSM.16.MT88.4 R108, [R101+0x2800] ;  /* 0x00280000656c783b */ /* 0x000e6e0000004200 */
[C---:B------:R-:W-:Y:S08]  /*138c0*/  HMMA.16816.F32.BF16 R44, R104.reuse, R112, R44 ;  /* 0x00000070682c723c */ /* 0x040ff0000004182c */
[C---:B------:R-:W-:Y:S01]  /*138d0*/  HMMA.16816.F32.BF16 R48, R104.reuse, R114, R48 ;  /* 0x000000726830723c */ /* 0x040fe20000041830 */
[----:B------:R-:W1:Y:S07]  /*138e0*/  LDSM.16.MT88.4 R112, [R158+0x2800] ;  /* 0x002800009e70783b */ /* 0x000e6e0000004200 */
[C---:B-1----:R-:W-:Y:S08]  /*138f0*/  HMMA.16816.F32.BF16 R52, R104.reuse, R108, R52 ;  /* 0x0000006c6834723c */ /* 0x042ff00000041834 */
[C---:B------:R-:W-:Y:S01]  /*13900*/  HMMA.16816.F32.BF16 R56, R104.reuse, R110, R56 ;  /* 0x0000006e6838723c */ /* 0x040fe20000041838 */
[----:B------:R-:W1:Y:S07]  /*13910*/  LDSM.16.MT88.4 R108, [R184+0x10800] ;  /* 0x01080000b86c783b */ /* 0x000e6e0000004200 */
[C---:B------:R-:W-:Y:S08]  /*13920*/  HMMA.16816.F32.BF16 R60, R104.reuse, R112, R60 ;  /* 0x00000070683c723c */ /* 0x040ff0000004183c */
[C---:B------:R-:W-:Y:S01]  /*13930*/  HMMA.16816.F32.BF16 R64, R104.reuse, R114, R64 ;  /* 0x000000726840723c */ /* 0x040fe20000041840 */
[----:B------:R-:W1:Y:S07]  /*13940*/  LDSM.16.MT88.4 R112, [R186+0x10800] ;  /* 0x01080000ba70783b */ /* 0x000e6e0000004200 */
[C---:B-1----:R-:W-:Y:S03]  /*13950*/  HMMA.16816.F32.BF16 R68, R104.reuse, R108, R68 ;  /* 0x0000006c6844723c */ /* 0x042fe60000041844 */
[----:B------:R-:W-:Y:S02]  /*13960*/  LOP3.LUT R109, R102, 0xffff, RZ, 0xc0, !PT ;  /* 0x0000ffff666d7812 */ /* 0x000fe400078ec0ff */
[----:B------:R-:W-:Y:S01]  /*13970*/  LOP3.LUT R108, R122, 0xffff, RZ, 0xc0, !PT ;  /* 0x0000ffff7a6c7812 */ /* 0x000fe200078ec0ff */
[--C-:B------:R-:W-:Y:S01]  /*13980*/  FFMA.FTZ R122, R211, UR4, -R144.reuse ;  /* 0x00000004d37a7c23 */ /* 0x100fe20008010890 */
[----:B------:R-:W-:Y:S01]  /*13990*/  ISETP.LE.U32.AND P0, PT, R109, UR7, PT ;  /* 0x000000076d007c0c */ /* 0x000fe2000bf03070 */
[C---:B------:R-:W-:Y:S02]  /*139a0*/  HMMA.16816.F32.BF16 R72, R104.reuse, R110, R72 ;  /* 0x0000006e6848723c */ /* 0x040fe40000041848 */
[----:B------:R-:W-:Y:S01]  /*139b0*/  MUFU.EX2 R210, R122 ;  /* 0x0000007a00d27308 */ /* 0x000fe20000000800 */
[----:B------:R-:W-:Y:S02]  /*139c0*/  ISETP.LE.U32.AND P6, PT, R108, UR7, PT ;  /* 0x000000076c007c0c */ /* 0x000fe4000bfc3070 */
[----:B------:R-:W1:Y:S03]  /*139d0*/  LDSM.16.MT88.4 R108, [R158+0x4800] ;  /* 0x004800009e6c783b */ /* 0x000e660000004200 */
[C---:B------:R-:W-:Y:S03]  /*139e0*/  HMMA.16816.F32.BF16 R76, R104.reuse, R112, R76 ;  /* 0x00000070684c723c */ /* 0x040fe6000004184c */
[----:B------:R-:W-:Y:S01]  /*139f0*/  FFMA.FTZ R112, R221, UR4, -R143 ;  /* 0x00000004dd707c23 */ /* 0x000fe2000801088f */
[--C-:B------:R-:W-:Y:S01]  /*13a00*/  FFMA.FTZ R113, R218, UR4, -R144.reuse ;  /* 0x00000004da717c23 */ /* 0x100fe20008010890 */
[----:B------:R-:W-:Y:S03]  /*13a10*/  MUFU.EX2 R221, R120 ;  /* 0x0000007800dd7308 */ /* 0x000fe60000000800 */
[C---:B------:R-:W-:Y:S07]  /*13a20*/  HMMA.16816.F32.BF16 R80, R104.reuse, R114, R80 ;  /* 0x000000726850723c */ /* 0x040fee0000041850 */
[----:B------:R1:W1:Y:S01]  /*13a30*/  MUFU.EX2 R219, R112 ;  /* 0x0000007000db7308 */ /* 0x0002620000000800 */
[C---:B------:R-:W-:Y:S03]  /*13a40*/  HMMA.16816.F32.BF16 R84, R104.reuse, R116, R84 ;  /* 0x000000746854723c */ /* 0x040fe60000041854 */
[--C-:B------:R-:W-:Y:S01]  /*13a50*/  FFMA.FTZ R116, R214, UR4, -R144.reuse ;  /* 0x00000004d6747c23 */ /* 0x100fe20008010890 */
[----:B-1----:R-:W-:Y:S04]  /*13a60*/  FFMA.FTZ R112, R217, UR4, -R144 ;  /* 0x00000004d9707c23 */ /* 0x002fe80008010890 */
[C---:B------:R-:W-:Y:S01]  /*13a70*/  HMMA.16816.F32.BF16 R88, R104.reuse, R118, R88 ;  /* 0x000000766858723c */ /* 0x040fe20000041858 */
[----:B------:R1:W-:Y:S02]  /*13a80*/  MUFU.EX2 R217, R113 ;  /* 0x0000007100d97308 */ /* 0x0003e40000000800 */
[----:B------:R-:W-:Y:S08]  /*13a90*/  F2FP.BF16.F32.PACK_AB R148, R221, R219 ;  /* 0x000000dbdd94723e */ /* 0x000ff000000010ff */
[----:B------:R1:W1:Y:S01]  /*13aa0*/  MUFU.EX2 R218, R112 ;  /* 0x0000007000da7308 */ /* 0x0002620000000800 */
[----:B------:R-:W-:Y:S09]  /*13ab0*/  PRMT R147, R148, 0x7632, R147 ;  /* 0x0000763294937816 */ /* 0x000ff20000000093 */
[----:B------:R1:W1:Y:S01]  /*13ac0*/  MUFU.EX2 R209, R116 ;  /* 0x0000007400d17308 */ /* 0x0002620000000800 */
[C---:B------:R-:W-:Y:S03]  /*13ad0*/  HMMA.16816.F32.BF16 R92, R104.reuse, R108, R92 ;  /* 0x0000006c685c723c */ /* 0x040fe6000004185c */
[--C-:B-1----:R-:W-:Y:S01]  /*13ae0*/  FFMA.FTZ R113, R213, UR4, -R143.reuse ;  /* 0x00000004d5717c23 */ /* 0x102fe2000801088f */
[----:B------:R-:W-:Y:S01]  /*13af0*/  PRMT R108, R172, 0x5410, R102 ;  /* 0x00005410ac6c7816 */ /* 0x000fe20000000066 */
[----:B------:R-:W-:Y:S01]  /*13b00*/  FFMA.FTZ R112, R212, UR4, -R143 ;  /* 0x00000004d4707c23 */ /* 0x000fe2000801088f */
[----:B------:R-:W-:Y:S03]  /*13b10*/  F2FP.BF16.F32.PACK_AB R146, R218, R217 ;  /* 0x000000d9da92723e */ /* 0x000fe600000010ff */
[----:B------:R-:W-:Y:S01]  /*13b20*/  MUFU.EX2 R212, R113 ;  /* 0x0000007100d47308 */ /* 0x000fe20000000800 */
[--C-:B------:R-:W-:Y:S01]  /*13b30*/  HSET2.LE.AND R108, R108, R200.reuse, PT ;  /* 0x000000c86c6c7233 */ /* 0x100fe20003803000 */
[----:B------:R-:W-:Y:S01]  /*13b40*/  LDSM.16.MT88.4 R116, [R186+0xd000] ;  /* 0x00d00000ba74783b */ /* 0x000fe20000004200 */
[----:B------:R-:W-:Y:S07]  /*13b50*/  PRMT R151, R146, 0x7632, R151 ;  /* 0x0000763292977816 */ /* 0x000fee0000000097 */
[----:B------:R1:W1:Y:S01]  /*13b60*/  MUFU.EX2 R213, R112 ;  /* 0x0000007000d57308 */ /* 0x0002620000000800 */
[----:B------:R-:W-:Y:S03]  /*13b70*/  HMMA.16816.F32.BF16 R96, R104, R110, R96 ;  /* 0x0000006e6860723c */ /* 0x000fe60000041860 */
[----:B------:R-:W-:Y:S01]  /*13b80*/  PRMT R110, R171, 0x5410, R176 ;  /* 0x00005410ab6e7816 */ /* 0x000fe200000000b0 */
[----:B------:R-:W-:Y:S01]  /*13b90*/  FFMA.FTZ R143, R183, UR4, -R143 ;  /* 0x00000004b78f7c23 */ /* 0x000fe2000801088f */
[----:B------:R-:W-:Y:S01]  /*13ba0*/  LDSM.16.MT88.4 R104, [R101+0x1000] ;  /* 0x001000006568783b */ /* 0x000fe20000004200 */
[----:B------:R-:W-:Y:S02]  /*13bb0*/  F2FP.BF16.F32.PACK_AB R145, R210, R209 ;  /* 0x000000d1d291723e */ /* 0x000fe400000010ff */
[----:B------:R-:W-:Y:S02]  /*13bc0*/  HSET2.LE.AND R110, R110, R200, PT ;  /* 0x000000c86e6e7233 */ /* 0x000fe40003803000 */
[----:B------:R-:W-:Y:S03]  /*13bd0*/  PRMT R144, R145, 0x7632, R144 ;  /* 0x0000763291907816 */ /* 0x000fe60000000090 */
[----:B-1----:R-:W1:Y:S01]  /*13be0*/  LDSM.16.MT88.4 R112, [R184+0xd000] ;  /* 0x00d00000b870783b */ /* 0x002e620000004200 */
[----:B------:R-:W-:Y:S04]  /*13bf0*/  F2FP.BF16.F32.PACK_AB R150, R213, R212 ;  /* 0x000000d4d596723e */ /* 0x000fe800000010ff */
[----:B------:R-:W-:Y:S01]  /*13c00*/  PRMT R149, R150, 0x7632, R149 ;  /* 0x0000763296957816 */ /* 0x000fe20000000095 */
[----:B----4-:R-:W-:Y:S02]  /*13c10*/  FFMA.FTZ R2, R2, R139, R228 ;  /* 0x0000008b02027223 */ /* 0x010fe400000100e4 */
[----:B------:R4:W4:Y:S01]  /*13c20*/  LDL.S16 R139, [R1+0x44] ;  /* 0x00004400018b7983 */ /* 0x0009220000100600 */
[----:B-----5:R-:W-:Y:S01]  /*13c30*/  FFMA.FTZ R0, R0, R126, R227 ;  /* 0x0000007e00007223 */ /* 0x020fe200000100e3 */
[----:B------:R-:W-:Y:S01]  /*13c40*/  FADD.FTZ R2, R230, R2 ;  /* 0x00000002e6027221 */ /* 0x000fe20000010000 */
[----:B---3--:R-:W-:Y:S02]  /*13c50*/  @!P5 HFMA2.BF16_V2 R188, -RZ.H0_H0, RZ.H0_H0, -R140.H0_H0 ;  /* 0x200000ffffbcd231 */ /* 0x008fe4000034098c */
[--C-:B------:R-:W-:Y:S01]  /*13c60*/  FADD.FTZ R120, R229, R0.reuse ;  /* 0x00000000e5787221 */ /* 0x100fe20000010000 */
[----:B------:R-:W-:Y:S01]  /*13c70*/  PRMT R0, R121, 0x7632, R0 ;  /* 0x0000763279007816 */ /* 0x000fe20000000000 */
[----:B------:R-:W-:Y:S01]  /*13c80*/  FADD.FTZ R2, R232, R2 ;  /* 0x00000002e8027221 */ /* 0x000fe20000010000 */
[----:B------:R3:W-:Y:S01]  /*13c90*/  @!P5 STL.S16 [R1+0x3c], R188 ;  /* 0x00003cbc0100d387 */ /* 0x0007e20000100600 */
[----:B------:R-:W-:Y:S01]  /*13ca0*/  PRMT R125, R188, 0x7610, R125 ;  /* 0x00007610bc7d7816 */ /* 0x000fe2000000007d */
[----:B------:R-:W-:Y:S01]  /*13cb0*/  FADD.FTZ R120, R231, R120 ;  /* 0x00000078e7787221 */ /* 0x000fe20000010000 */
[----:B------:R-:W-:Y:S01]  /*13cc0*/  LOP3.LUT R173, R0, 0xff, RZ, 0xc0, !PT ;  /* 0x000000ff00ad7812 */ /* 0x000fe200078ec0ff */
[----:B------:R-:W-:Y:S01]  /*13cd0*/  FADD.FTZ R2, R233, R2 ;  /* 0x00000002e9027221 */ /* 0x000fe20000010000 */
[----:B------:R-:W-:Y:S01]  /*13ce0*/  @!P5 PRMT R140, R125, 0x5410, RZ ;  /* 0x000054107d8cd816 */ /* 0x000fe200000000ff */
[----:B------:R-:W-:Y:S01]  /*13cf0*/  FADD.FTZ R126, R236, R120 ;  /* 0x00000078ec7e7221 */ /* 0x000fe20000010000 */
[----:B------:R1:W5:Y:S01]  /*13d00*/  LDL.S16 R125, [R1+0x28] ;  /* 0x00002800017d7983 */ /* 0x0003620000100600 */
[----:B------:R-:W-:Y:S02]  /*13d10*/  ISETP.LE.U32.AND P5, PT, R187, UR7, PT ;  /* 0x00000007bb007c0c */ /* 0x000fe4000bfa3070 */
[----:B------:R-:W-:Y:S01]  /*13d20*/  PRMT R109, R173, 0x5410, R174 ;  /* 0x00005410ad6d7816 */ /* 0x000fe200000000ae */
[----:B------:R-:W-:Y:S01]  /*13d30*/  LDSM.16.MT88.4 R120, [R184+0xf000] ;  /* 0x00f00000b878783b */ /* 0x000fe20000004200 */
[----:B------:R-:W-:Y:S01]  /*13d40*/  PRMT R0, R148, 0x5410, R147 ;  /* 0x0000541094007816 */ /* 0x000fe20000000093 */
[----:B------:R1:W-:Y:S02]  /*13d50*/  MUFU.EX2 R187, R143 ;  /* 0x0000008f00bb7308 */ /* 0x0003e40000000800 */
[--C-:B------:R-:W-:Y:S02]  /*13d60*/  HSET2.LE.AND R109, R109, R200.reuse, PT ;  /* 0x000000c86d6d7233 */ /* 0x100fe40003803000 */
[----:B------:R-:W-:Y:S02]  /*13d70*/  LOP3.LUT R108, R0, R108, RZ, 0xc0, !PT ;  /* 0x0000006c006c7212 */ /* 0x000fe400078ec0ff */
[----:B------:R-:W-:Y:S01]  /*13d80*/  STG.E.U16 desc[UR26][R164.64+0x2], R140 ;  /* 0x0000028ca4007986 */ /* 0x000fe2000c10151a */
[----:B------:R-:W-:Y:S01]  /*13d90*/  PRMT R0, R146, 0x5410, R151 ;  /* 0x0000541092007816 */ /* 0x000fe20000000097 */
[----:B--2---:R-:W-:Y:S03]  /*13da0*/  @!P4 HFMA2.BF16_V2 R170, -RZ.H0_H0, RZ.H0_H0, -R159.H0_H0 ;  /* 0x200000ffffaac231 */ /* 0x004fe6000034099f */
[----:B------:R-:W-:Y:S01]  /*13db0*/  LOP3.LUT R109, R0, R109, RZ, 0xc0, !PT ;  /* 0x0000006d006d7212 */ /* 0x000fe200078ec0ff */
[----:B---3--:R-:W-:Y:S01]  /*13dc0*/  MUFU.EX2 R188, R137 ;  /* 0x0000008900bc7308 */ /* 0x008fe20000000800 */
[----:B------:R-:W-:Y:S02]  /*13dd0*/  PRMT R0, R177, 0x5410, R178 ;  /* 0x00005410b1007816 */ /* 0x000fe400000000b2 */
[----:B-1----:R-:W-:Y:S02]  /*13de0*/  F2FP.BF16.F32.PACK_AB R143, R207, R206 ;  /* 0x000000cecf8f723e */ /* 0x002fe400000010ff */
[----:B------:R-:W-:Y:S05]  /*13df0*/  LOP3.LUT R0, R0, 0xff00ff, RZ, 0xc0, !PT ;  /* 0x00ff00ff00007812 */ /* 0x000fea00078ec0ff */
[----:B------:R-:W-:Y:S02]  /*13e00*/  HSET2.LE.AND R111, R0, R200, PT ;  /* 0x000000c8006f7233 */ /* 0x000fe40003803000 */
[----:B------:R-:W-:Y:S04]  /*13e10*/  PRMT R0, R150, 0x5410, R149 ;  /* 0x0000541096007816 */ /* 0x000fe80000000095 */
[----:B------:R-:W-:Y:S02]  /*13e20*/  LOP3.LUT R110, R0, R110, RZ, 0xc0, !PT ;  /* 0x0000006e006e7212 */ /* 0x000fe400078ec0ff */
[----:B------:R-:W-:Y:S04]  /*13e30*/  PRMT R0, R145, 0x5410, R144 ;  /* 0x0000541091007816 */ /* 0x000fe80000000090 */
[----:B------:R-:W-:Y:S07]  /*13e40*/  LOP3.LUT R111, R0, R111, RZ, 0xc0, !PT ;  /* 0x0000006f006f7212 */ /* 0x000fee00078ec0ff */
        /* <DEDUP_REMOVED lines=13> */
[C---:B------:R-:W-:Y:S03]  /*13f20*/  HMMA.16816.F32.BF16 R40, R108.reuse, R122, R40 ;  /* 0x0000007a6c28723c */ /* 0x040fe60000041828 */
[----:B------:R-:W-:Y:S04]  /*13f30*/  PRMT R122, R170, 0x7610, R122 ;  /* 0x00007610aa7a7816 */ /* 0x000fe8000000007a */
[----:B------:R-:W-:Y:S01]  /*13f40*/  @!P4 PRMT R159, R122, 0x5410, RZ ;  /* 0x000054107a9fc816 */ /* 0x000fe200000000ff */
[C---:B--2---:R-:W-:Y:S08]  /*13f50*/  HMMA.16816.F32.BF16 R44, R108.reuse, R116, R44 ;  /* 0x000000746c2c723c */ /* 0x044ff0000004182c */
[C---:B------:R-:W-:Y:S01]  /*13f60*/  HMMA.16816.F32.BF16 R48, R108.reuse, R118, R48 ;  /* 0x000000766c30723c */ /* 0x040fe20000041830 */
[----:B------:R-:W2:Y:S07]  /*13f70*/  LDSM.16.MT88.4 R116, [R184+0x11000] ;  /* 0x01100000b874783b */ /* 0x000eae0000004200 */
[C---:B---3--:R-:W-:Y:S08]  /*13f80*/  HMMA.16816.F32.BF16 R52, R108.reuse, R104, R52 ;  /* 0x000000686c34723c */ /* 0x048ff00000041834 */
        /* <DEDUP_REMOVED lines=8> */
[C---:B---3--:R-:W-:Y:S03]  /*14010*/  HMMA.16816.F32.BF16 R76, R108.reuse, R104, R76 ;  /* 0x000000686c4c723c */ /* 0x048fe6000004184c */
[----:B------:R-:W-:Y:S05]  /*14020*/  PRMT R105, R128, 0x7632, R105 ;  /* 0x0000763280697816 */ /* 0x000fea0000000069 */
[C---:B------:R-:W-:Y:S08]  /*14030*/  HMMA.16816.F32.BF16 R80, R108.reuse, R106, R80 ;  /* 0x0000006a6c50723c */ /* 0x040ff00000041850 */
[C---:B-1----:R-:W-:Y:S08]  /*14040*/  HMMA.16816.F32.BF16 R84, R108.reuse, R112, R84 ;  /* 0x000000706c54723c */ /* 0x042ff00000041854 */
[C---:B------:R-:W-:Y:S08]  /*14050*/  HMMA.16816.F32.BF16 R88, R108.reuse, R114, R88 ;  /* 0x000000726c58723c */ /* 0x040ff00000041858 */
[C---:B--2---:R-:W-:Y:S08]  /*14060*/  HMMA.16816.F32.BF16 R92, R108.reuse, R116, R92 ;  /* 0x000000746c5c723c */ /* 0x044ff0000004185c */
[----:B------:R-:W-:Y:S03]  /*14070*/  HMMA.16816.F32.BF16 R96, R108, R118, R96 ;  /* 0x000000766c60723c */ /* 0x000fe60000041860 */
[----:B----4-:R-:W-:Y:S05]  /*14080*/  @!P5 HFMA2.BF16_V2 R139, -RZ.H0_H0, RZ.H0_H0, -R141.H0_H0 ;  /* 0x200000ffff8bd231 */ /* 0x010fea000034098d */
[----:B------:R1:W-:Y:S01]  /*14090*/  @!P5 STL.S16 [R1+0x44], R139 ;  /* 0x0000448b0100d387 */ /* 0x0003e20000100600 */
[----:B------:R-:W-:Y:S04]  /*140a0*/  PRMT R0, R139, 0x7610, R0 ;  /* 0x000076108b007816 */ /* 0x000fe80000000000 */
[----:B------:R-:W-:Y:S02]  /*140b0*/  @!P5 PRMT R141, R0, 0x5410, RZ ;  /* 0x00005410008dd816 */ /* 0x000fe400000000ff */
[----:B------:R3:W2:Y:S01]  /*140c0*/  LDL.S16 R0, [R1+0x2c] ;  /* 0x00002c0001007983 */ /* 0x0006a20000100600 */
[----:B------:R-:W-:Y:S02]  /*140d0*/  ISETP.LE.U32.AND P5, PT, R208, UR7, PT ;  /* 0x00000007d0007c0c */ /* 0x000fe4000bfa3070 */
[----:B------:R-:W4:Y:S01]  /*140e0*/  MUFU.EX2 R208, R131 ;  /* 0x0000008300d07308 */ /* 0x000f220000000800 */
[----:B------:R-:W-:Y:S10]  /*140f0*/  STG.E.U16 desc[UR26][R166.64], R141 ;  /* 0x0000008da6007986 */ /* 0x000ff4000c10151a */
[----:B------:R-:W-:Y:S01]  /*14100*/  @!P5 HFMA2.BF16_V2 R185, -RZ.H0_H0, RZ.H0_H0, -R142.H0_H0 ;  /* 0x200000ffffb9d231 */ /* 0x000fe2000034098e */
[----:B----4-:R-:W-:Y:S01]  /*14110*/  F2FP.BF16.F32.PACK_AB R103, R208, R203 ;  /* 0x000000cbd067723e */ /* 0x010fe200000010ff */
[----:B-1----:R3:W4:Y:S03]  /*14120*/  LDL.S16 R139, [R1+0x24] ;  /* 0x00002400018b7983 */ /* 0x0027260000100600 */
[----:B------:R-:W-:Y:S01]  /*14130*/  PRMT R183, R185, 0x7610, R183 ;  /* 0x00007610b9b77816 */ /* 0x000fe200000000b7 */
[----:B------:R1:W-:Y:S03]  /*14140*/  @!P5 STL.S16 [R1+0x38], R185 ;  /* 0x000038b90100d387 */ /* 0x0003e60000100600 */
[----:B------:R-:W-:Y:S02]  /*14150*/  @!P5 PRMT R142, R183, 0x5410, RZ ;  /* 0x00005410b78ed816 */ /* 0x000fe400000000ff */
[----:B------:R-:W-:Y:S01]  /*14160*/  ISETP.GT.U32.AND P5, PT, R215, UR7, PT ;  /* 0x00000007d7007c0c */ /* 0x000fe2000bfa4070 */
[----:B------:R3:W-:Y:S01]  /*14170*/  @!P4 STL.S16 [R1+0x40], R170 ;  /* 0x000040aa0100c387 */ /* 0x0007e20000100600 */
[----:B------:R-:W-:Y:S01]  /*14180*/  ISETP.GT.U32.AND P4, PT, R216, UR7, PT ;  /* 0x00000007d8007c0c */ /* 0x000fe2000bf84070 */
[----:B------:R-:W-:Y:S02]  /*14190*/  MUFU.EX2 R183, R138 ;  /* 0x0000008a00b77308 */ /* 0x000fe40000000800 */
[----:B------:R-:W-:Y:S04]  /*141a0*/  STG.E.U16 desc[UR26][R166.64+0x2], R142 ;  /* 0x0000028ea6007986 */ /* 0x000fe8000c10151a */
[----:B------:R3:W-:Y:S04]  /*141b0*/  STG.E.U16 desc[UR26][R164.64+0x10], R159 ;  /* 0x0000109fa4007986 */ /* 0x0007e8000c10151a */
[----:B------:R-:W-:Y:S02]  /*141c0*/  @P5 HFMA2.BF16_V2 R168, -RZ.H0_H0, RZ.H0_H0, -R160.H0_H0 ;  /* 0x200000ffffa85231 */ /* 0x000fe400003409a0 */
[----:B-----5:R-:W-:Y:S03]  /*141d0*/  @P4 HFMA2.BF16_V2 R125, -RZ.H0_H0, RZ.H0_H0, -R161.H0_H0 ;  /* 0x200000ffff7d4231 */ /* 0x020fe600003409a1 */
[----:B------:R5:W-:Y:S01]  /*141e0*/  @P5 STL.S16 [R1+0x34], R168 ;  /* 0x000034a801005387 */ /* 0x000be20000100600 */
[----:B------:R-:W-:Y:S02]  /*141f0*/  PRMT R121, R168, 0x7610, R121 ;  /* 0x00007610a8797816 */ /* 0x000fe40000000079 */
[----:B------:R-:W-:Y:S01]  /*14200*/  PRMT R102, R125, 0x7610, R102 ;  /* 0x000076107d667816 */ /* 0x000fe20000000066 */
[----:B------:R5:W-:Y:S01]  /*14210*/  @P4 STL.S16 [R1+0x28], R125 ;  /* 0x0000287d01004387 */ /* 0x000be20000100600 */
[----:B------:R-:W-:Y:S01]  /*14220*/  @P5 PRMT R160, R121, 0x5410, RZ ;  /* 0x0000541079a05816 */ /* 0x000fe200000000ff */
[----:B-1----:R-:W1:Y:S01]  /*14230*/  MUFU.EX2 R185, R136 ;  /* 0x0000008800b97308 */ /* 0x002e620000000800 */
[----:B------:R-:W-:Y:S02]  /*14240*/  ISETP.GT.U32.AND P5, PT, R220, UR7, PT ;  /* 0x00000007dc007c0c */ /* 0x000fe4000bfa4070 */
[----:B------:R-:W-:Y:S01]  /*14250*/  @P4 PRMT R161, R102, 0x5410, RZ ;  /* 0x0000541066a14816 */ /* 0x000fe200000000ff */
[----:B------:R1:W-:Y:S01]  /*14260*/  STG.E.U16 desc[UR26][R164.64+0x12], R160 ;  /* 0x000012a0a4007986 */ /* 0x0003e2000c10151a */
[----:B------:R-:W-:Y:S01]  /*14270*/  ISETP.LE.U32.AND P4, PT, R127, UR7, PT ;  /* 0x000000077f007c0c */ /* 0x000fe2000bf83070 */
[----:B------:R-:W-:Y:S01]  /*14280*/  FADD.FTZ R102, R163, R2 ;  /* 0x00000002a3667221 */ /* 0x000fe20000010000 */
[----:B------:R-:W-:Y:S01]  /*14290*/  FADD.FTZ R2, R169, R126 ;  /* 0x0000007ea9027221 */ /* 0x000fe20000010000 */
[----:B------:R1:W-:Y:S01]  /*142a0*/  STG.E.U16 desc[UR26][R166.64+0x12], R161 ;  /* 0x000012a1a6007986 */ /* 0x0003e2000c10151a */
[----:B------:R-:W-:Y:S02]  /*142b0*/  LOP3.LUT R163, R128, 0xff, RZ, 0xc0, !PT ;  /* 0x000000ff80a37812 */ /* 0x000fe400078ec0ff */
[C---:B---3--:R-:W-:Y:S02]  /*142c0*/  PRMT R170, R124.reuse, 0x7772, RZ ;  /* 0x000077727caa7816 */ /* 0x048fe400000000ff */
[C---:B------:R-:W-:Y:S02]  /*142d0*/  PRMT R169, R124.reuse, 0x7773, RZ ;  /* 0x000077737ca97816 */ /* 0x040fe400000000ff */
[----:B------:R-:W-:Y:S02]  /*142e0*/  LOP3.LUT R159, R105, 0xff, RZ, 0xc0, !PT ;  /* 0x000000ff699f7812 */ /* 0x000fe400078ec0ff */
[----:B------:R-:W-:Y:S02]  /*142f0*/  PRMT R142, R143, 0x7632, R142 ;  /* 0x000076328f8e7816 */ /* 0x000fe4000000008e */
[----:B-----5:R-:W-:Y:S02]  /*14300*/  PRMT R168, R124, 0x7771, RZ ;  /* 0x000077717ca87816 */ /* 0x020fe400000000ff */
[----:B-1----:R-:W-:Y:S02]  /*14310*/  F2FP.BF16.F32.PACK_AB R141, R183, R185 ;  /* 0x000000b9b78d723e */ /* 0x002fe400000010ff */
[----:B------:R-:W-:Y:S02]  /*14320*/  LOP3.LUT R125, R128, 0xffff, RZ, 0xc0, !PT ;  /* 0x0000ffff807d7812 */ /* 0x000fe400078ec0ff */
[----:B------:R-:W-:Y:S02]  /*14330*/  PRMT R140, R141, 0x7632, R140 ;  /* 0x000076328d8c7816 */ /* 0x000fe4000000008c */
[----:B------:R-:W-:Y:S04]  /*14340*/  SHF.R.U32.HI R125, RZ, 0x8, R125 ;  /* 0x00000008ff7d7819 */ /* 0x000fe8000001167d */
[----:B------:R-:W-:Y:S02]  /*14350*/  PRMT R136, R163, 0x5410, R125 ;  /* 0x00005410a3887816 */ /* 0x000fe4000000007d */
[----:B------:R-:W-:Y:S02]  /*14360*/  LOP3.LUT R160, R129, 0xff, RZ, 0xc0, !PT ;  /* 0x000000ff81a07812 */ /* 0x000fe400078ec0ff */
[----:B------:R-:W-:Y:S02]  /*14370*/  SHF.R.U32.HI R161, RZ, 0x18, R128 ;  /* 0x00000018ffa17819 */ /* 0x000fe40000011680 */
[----:B------:R-:W-:Y:S01]  /*14380*/  LDSM.16.MT88.4 R128, [R101+0x1800] ;  /* 0x001800006580783b */ /* 0x000fe20000004200 */
[--C-:B------:R-:W-:Y:S02]  /*14390*/  HSET2.LE.AND R136, R136, R200.reuse, PT ;  /* 0x000000c888887233 */ /* 0x100fe40003803000 */
[----:B------:R-:W-:Y:S02]  /*143a0*/  PRMT R137, R159, 0x5410, R161 ;  /* 0x000054109f897816 */ /* 0x000fe400000000a1 */
[----:B------:R-:W-:Y:S03]  /*143b0*/  PRMT R138, R160, 0x5410, R168 ;  /* 0x00005410a08a7816 */ /* 0x000fe600000000a8 */
[--C-:B------:R-:W-:Y:S02]  /*143c0*/  HSET2.LE.AND R137, R137, R200.reuse, PT ;  /* 0x000000c889897233 */ /* 0x100fe40003803000 */
[----:B------:R-:W-:Y:S01]  /*143d0*/  HSET2.LE.AND R138, R138, R200, PT ;  /* 0x000000c88a8a7233 */ /* 0x000fe20003803000 */
[----:B--2---:R-:W-:Y:S05]  /*143e0*/  @P5 HFMA2.BF16_V2 R0, -RZ.H0_H0, RZ.H0_H0, -R162.H0_H0 ;  /* 0x200000ffff005231 */ /* 0x004fea00003409a2 */
[----:B------:R1:W-:Y:S01]  /*143f0*/  @P5 STL.S16 [R1+0x2c], R0 ;  /* 0x00002c0001005387 */ /* 0x0003e20000100600 */
[----:B------:R-:W-:Y:S04]  /*14400*/  PRMT R120, R0, 0x7610, R120 ;  /* 0x0000761000787816 */ /* 0x000fe80000000078 */
[----:B------:R-:W-:Y:S01]  /*14410*/  @P5 PRMT R162, R120, 0x5410, RZ ;  /* 0x0000541078a25816 */ /* 0x000fe200000000ff */
[----:B------:R-:W-:Y:S01]  /*14420*/  FADD.FTZ R120, R175, R2 ;  /* 0x00000002af787221 */ /* 0x000fe20000010000 */
[----:B------:R-:W-:Y:S03]  /*14430*/  F2FP.BF16.F32.PACK_AB R2, R187, R188 ;  /* 0x000000bcbb02723e */ /* 0x000fe600000010ff */
[----:B------:R2:W-:Y:S01]  /*14440*/  STG.E.U16 desc[UR26][R166.64+0x10], R162 ;  /* 0x000010a2a6007986 */ /* 0x0005e2000c10151a */
[----:B------:R-:W-:Y:S01]  /*14450*/  FADD.FTZ R106, R222, R120 ;  /* 0x00000078de6a7221 */ /* 0x000fe20000010000 */
[----:B----4-:R-:W-:Y:S05]  /*14460*/  @!P4 HFMA2.BF16_V2 R139, -RZ.H0_H0, RZ.H0_H0, -R132.H0_H0 ;  /* 0x200000ffff8bc231 */ /* 0x010fea0000340984 */
[----:B------:R3:W-:Y:S04]  /*14470*/  @!P4 STL.S16 [R1+0x24], R139 ;  /* 0x0000248b0100c387 */ /* 0x0007e80000100600 */
[----:B------:R4:W5:Y:S01]  /*14480*/  LDL.S16 R121, [R1+0x1c] ;  /* 0x00001c0001797983 */ /* 0x0009620000100600 */
[----:B-1----:R-:W-:Y:S03]  /*14490*/  LOP3.LUT R0, R125, 0xffff, RZ, 0xc0, !PT ;  /* 0x0000ffff7d007812 */ /* 0x002fe600078ec0ff */
[----:B------:R4:W4:Y:S01]  /*144a0*/  LDL.S16 R229, [R1+0x18] ;  /* 0x0000180001e57983 */ /* 0x0009220000100600 */
[----:B------:R-:W-:Y:S03]  /*144b0*/  ISETP.LE.U32.AND P5, PT, R0, UR7, PT ;  /* 0x0000000700007c0c */ /* 0x000fe6000bfa3070 */
[----:B------:R1:W4:Y:S01]  /*144c0*/  LDL.S16 R228, [R1+0x10] ;  /* 0x0000100001e47983 */ /* 0x0003220000100600 */
[----:B------:R-:W-:Y:S03]  /*144d0*/  PRMT R0, R139, 0x7610, R0 ;  /* 0x000076108b007816 */ /* 0x000fe60000000000 */
[----:B------:R1:W4:Y:S01]  /*144e0*/  LDL.S16 R227, [R1+0x20] ;  /* 0x0000200001e37983 */ /* 0x0003220000100600 */
[----:B------:R-:W-:Y:S01]  /*144f0*/  @!P4 PRMT R132, R0, 0x5410, RZ ;  /* 0x000054100084c816 */ /* 0x000fe200000000ff */
[--C-:B------:R-:W-:Y:S01]  /*14500*/  FADD.FTZ R0, R224, R102.reuse ;  /* 0x00000066e0007221 */ /* 0x100fe20000010000 */
[----:B------:R-:W-:Y:S01]  /*14510*/  ISETP.LE.U32.AND P4, PT, R135, UR7, PT ;  /* 0x0000000787007c0c */ /* 0x000fe2000bf83070 */
[----:B------:R1:W4:Y:S01]  /*14520*/  LDL.S16 R220, [R1+0x14] ;  /* 0x0000140001dc7983 */ /* 0x0003220000100600 */
[----:B------:R-:W-:Y:S01]  /*14530*/  PRMT R102, R103, 0x7632, R102 ;  /* 0x0000763267667816 */ /* 0x000fe20000000066 */
[--C-:B------:R-:W-:Y:S01]  /*14540*/  FADD.FTZ R104, R223, R0.reuse ;  /* 0x00000000df687221 */ /* 0x100fe20000010000 */
[----:B------:R-:W-:Y:S01]  /*14550*/  PRMT R0, R2, 0x7632, R0 ;  /* 0x0000763202007816 */ /* 0x000fe20000000000 */
[----:B------:R-:W-:Y:S01]  /*14560*/  LDSM.16.MT88.4 R124, [R186+0xd800] ;  /* 0x00d80000ba7c783b */ /* 0x000fe20000004200 */
[----:B--2---:R-:W-:Y:S01]  /*14570*/  FADD.FTZ R162, R225, R106 ;  /* 0x0000006ae1a27221 */ /* 0x004fe20000010000 */
[----:B------:R-:W-:Y:S01]  /*14580*/  FADD.FTZ R175, R226, R104 ;  /* 0x00000068e2af7221 */ /* 0x000fe20000010000 */
[----:B------:R-:W-:Y:S01]  /*14590*/  PRMT R104, R103, 0x5410, R102 ;  /* 0x0000541067687816 */ /* 0x000fe20000000066 */
[----:B------:R-:W-:Y:S03]  /*145a0*/  @!P5 HFMA2.BF16_V2 R245, -RZ.H0_H0, RZ.H0_H0, -R102.H0_H0 ;  /* 0x200000fffff5d231 */ /* 0x000fe60000340966 */
[----:B------:R-:W-:Y:S01]  /*145b0*/  LOP3.LUT R136, R104, R136, RZ, 0xc0, !PT ;  /* 0x0000008868887212 */ /* 0x000fe200078ec0ff */
[----:B------:R-:W-:Y:S01]  /*145c0*/  STG.E.U16 desc[UR26][R164.64+0x20], R132 ;  /* 0x00002084a4007986 */ /* 0x000fe2000c10151a */
[----:B------:R-:W-:Y:S02]  /*145d0*/  PRMT R104, R170, 0x5410, R169 ;  /* 0x00005410aa687816 */ /* 0x000fe400000000a9 */
[----:B------:R-:W-:Y:S02]  /*145e0*/  @!P5 PRMT R102, R245, 0x5410, RZ ;  /* 0x00005410f566d816 */ /* 0x000fe400000000ff */
[----:B---3--:R-:W-:Y:S02]  /*145f0*/  LOP3.LUT R139, R104, 0xff00ff, RZ, 0xc0, !PT ;  /* 0x00ff00ff688b7812 */ /* 0x008fe400078ec0ff */
[----:B------:R-:W-:Y:S02]  /*14600*/  PRMT R104, R143, 0x5410, R142 ;  /* 0x000054108f687816 */ /* 0x000fe4000000008e */
[----:B------:R-:W-:Y:S02]  /*14610*/  ISETP.GT.U32.AND P5, PT, R170, UR7, PT ;  /* 0x00000007aa007c0c */ /* 0x000fe4000bfa4070 */
[----:B------:R-:W-:Y:S02]  /*14620*/  LOP3.LUT R137, R104, R137, RZ, 0xc0, !PT ;  /* 0x0000008968897212 */ /* 0x000fe400078ec0ff */
[----:B------:R-:W-:Y:S02]  /*14630*/  PRMT R104, R2, 0x5410, R0 ;  /* 0x0000541002687816 */ /* 0x000fe40000000000 */
[----:B------:R-:W-:Y:S02]  /*14640*/  HSET2.LE.AND R139, R139, R200, PT ;  /* 0x000000c88b8b7233 */ /* 0x000fe40003803000 */
[----:B------:R-:W-:Y:S02]  /*14650*/  LOP3.LUT R138, R104, R138, RZ, 0xc0, !PT ;  /* 0x0000008a688a7212 */ /* 0x000fe400078ec0ff */
[----:B------:R-:W-:Y:S03]  /*14660*/  PRMT R104, R141, 0x5410, R140 ;  /* 0x000054108d687816 */ /* 0x000fe6000000008c */
[----:B------:R-:W-:Y:S01]  /*14670*/  @P5 HFMA2.BF16_V2 R242, -RZ.H0_H0, RZ.H0_H0, -R141.H0_H0 ;  /* 0x200000fffff25231 */ /* 0x000fe2000034098d */
[----:B------:R-:W-:Y:S04]  /*14680*/  LOP3.LUT R139, R104, R139, RZ, 0xc0, !PT ;  /* 0x0000008b688b7212 */ /* 0x000fe800078ec0ff */
[----:B------:R-:W-:Y:S01]  /*14690*/  @P5 PRMT R141, R242, 0x5410, RZ ;  /* 0x00005410f28d5816 */ /* 0x000fe200000000ff */
[----:B-----5:R-:W-:Y:S02]  /*146a0*/  @!P6 HFMA2.BF16_V2 R121, -RZ.H0_H0, RZ.H0_H0, -R133.H0_H0 ;  /* 0x200000ffff79e231 */ /* 0x020fe40000340985 */
[----:B----4-:R-:W-:Y:S03]  /*146b0*/  @!P4 HFMA2.BF16_V2 R229, -RZ.H0_H0, RZ.H0_H0, -R157.H0_H0 ;  /* 0x200000ffffe5c231 */ /* 0x010fe6000034099d */
[----:B------:R-:W-:Y:S01]  /*146c0*/  @!P6 STL.S16 [R1+0x1c], R121 ;  /* 0x00001c790100e387 */ /* 0x000fe20000100600 */
[----:B------:R-:W-:Y:S03]  /*146d0*/  PRMT R107, R121, 0x7610, R107 ;  /* 0x00007610796b7816 */ /* 0x000fe6000000006b */
[----:B------:R1:W2:Y:S01]  /*146e0*/  LDL.S16 R216, [R1+0xc] ;  /* 0x00000c0001d87983 */ /* 0x0002a20000100600 */
[----:B------:R-:W-:Y:S02]  /*146f0*/  @!P6 PRMT R133, R107, 0x5410, RZ ;  /* 0x000054106b85e816 */ /* 0x000fe400000000ff */
[----:B------:R-:W-:Y:S01]  /*14700*/  ISETP.LE.U32.AND P6, PT, R179, UR7, PT ;  /* 0x00000007b3007c0c */ /* 0x000fe2000bfc3070 */
[----:B------:R1:W3:Y:S01]  /*14710*/  LDL.S16 R211, [R1+0x4] ;  /* 0x0000040001d37983 */ /* 0x0002e20000100600 */
[----:B------:R-:W-:Y:S03]  /*14720*/  @!P1 HFMA2.BF16_V2 R227, -RZ.H0_H0, RZ.H0_H0, -R154.H0_H0 ;  /* 0x200000ffffe39231 */ /* 0x000fe6000034099a */
[----:B------:R1:W4:Y:S04]  /*14730*/  LDL.S16 R215, [R1+0x8] ;  /* 0x0000080001d77983 */ /* 0x0003280000100600 */
[----:B------:R1:W5:Y:S04]  /*14740*/  LDL.S16 R214, [R1] ;  /* 0x0000000001d67983 */ /* 0x0003680000100600 */
[----:B------:R-:W1:Y:S01]  /*14750*/  LDSM.16.MT88.4 R120, [R184+0xd800] ;  /* 0x00d80000b878783b */ /* 0x000e620000004200 */
[----:B------:R-:W-:Y:S07]  /*14760*/  @!P6 HFMA2.BF16_V2 R228, -RZ.H0_H0, RZ.H0_H0, -R156.H0_H0 ;  /* 0x200000ffffe4e231 */ /* 0x000fee000034099c */
[----:B------:R-:W-:Y:S04]  /*14770*/  STG.E.U16 desc[UR26][R164.64+0x22], R133 ;  /* 0x00002285a4007986 */ /* 0x000fe8000c10151a */
[----:B------:R-:W1:Y:S08]  /*14780*/  LDSM.16.MT88.4 R132, [R158+0x1800] ;  /* 0x001800009e84783b */ /* 0x000e700000004200 */
[----:B------:R-:W-:Y:S04]  /*14790*/  @!P4 STL.S16 [R1+0x18], R229 ;  /* 0x000018e50100c387 */ /* 0x000fe80000100600 */
[----:B------:R-:W-:Y:S04]  /*147a0*/  @!P6 STL.S16 [R1+0x10], R228 ;  /* 0x000010e40100e387 */ /* 0x000fe80000100600 */
[----:B------:R-:W-:Y:S01]  /*147b0*/  @!P1 STL.S16 [R1+0x20], R227 ;  /* 0x000020e301009387 */ /* 0x000fe20000100600 */
[C---:B-1----:R-:W-:Y:S03]  /*147c0*/  HMMA.16816.F32.BF16 R104, R136.reuse, R120, R4 ;  /* 0x000000788868723c */ /* 0x042fe60000041804 */
[----:B------:R-:W1:Y:S05]  /*147d0*/  LDSM.16.MT88.4 R4, [R184+0xf800] ;  /* 0x00f80000b804783b */ /* 0x000e6a0000004200 */
[C---:B------:R-:W-:Y:S03]  /*147e0*/  HMMA.16816.F32.BF16 R108, R136.reuse, R122, R8 ;  /* 0x0000007a886c723c */ /* 0x040fe60000041808 */
[----:B------:R-:W-:Y:S04]  /*147f0*/  PRMT R8, R229, 0x7610, R8 ;  /* 0x00007610e5087816 */ /* 0x000fe80000000008 */
[----:B------:R-:W-:Y:S01]  /*14800*/  @!P4 PRMT R157, R8, 0x5410, RZ ;  /* 0x00005410089dc816 */ /* 0x000fe200000000ff */
[C---:B------:R-:W-:Y:S01]  /*14810*/  HMMA.16816.F32.BF16 R112, R136.reuse, R124, R12 ;  /* 0x0000007c8870723c */ /* 0x040fe2000004180c */
[----:B------:R-:W1:Y:S02]  /*14820*/  LDSM.16.MT88.4 R8, [R186+0xf800] ;  /* 0x00f80000ba08783b */ /* 0x000e640000004200 */
[----:B------:R-:W-:Y:S02]  /*14830*/  ISETP.GT.U32.AND P4, PT, R180, UR7, PT ;  /* 0x00000007b4007c0c */ /* 0x000fe4000bf84070 */
[----:B------:R-:W-:Y:S02]  /*14840*/  PRMT R14, R228, 0x7610, R14 ;  /* 0x00007610e40e7816 */ /* 0x000fe4000000000e */
[----:B------:R-:W-:Y:S01]  /*14850*/  PRMT R13, R227, 0x7610, R13 ;  /* 0x00007610e30d7816 */ /* 0x000fe2000000000d */
[C---:B------:R-:W-:Y:S01]  /*14860*/  HMMA.16816.F32.BF16 R116, R136.reuse, R126, R16 ;  /* 0x0000007e8874723c */ /* 0x040fe20000041810 */
[----:B------:R-:W-:Y:S02]  /*14870*/  STG.E.U16 desc[UR26][R166.64+0x20], R157 ;  /* 0x0000209da6007986 */ /* 0x000fe4000c10151a */
[----:B------:R-:W-:Y:S02]  /*14880*/  @!P6 PRMT R156, R14, 0x5410, RZ ;  /* 0x000054100e9ce816 */ /* 0x000fe400000000ff */
[----:B------:R-:W-:Y:S02]  /*14890*/  ISETP.GT.U32.AND P6, PT, R181, UR7, PT ;  /* 0x00000007b5007c0c */ /* 0x000fe4000bfc4070 */
[----:B------:R-:W-:Y:S01]  /*148a0*/  @!P1 PRMT R154, R13, 0x5410, RZ ;  /* 0x000054100d9a9816 */ /* 0x000fe200000000ff */
[----:B------:R-:W-:Y:S01]  /*148b0*/  STG.E.U16 desc[UR26][R166.64+0x22], R156 ;  /* 0x0000229ca6007986 */ /* 0x000fe2000c10151a */
[C---:B------:R-:W-:Y:S03]  /*148c0*/  HMMA.16816.F32.BF16 R120, R136.reuse, R128, R20 ;  /* 0x000000808878723c */ /* 0x040fe60000041814 */
[----:B------:R-:W-:Y:S01]  /*148d0*/  STG.E.U16 desc[UR26][R164.64+0x30], R154 ;  /* 0x0000309aa4007986 */ /* 0x000fe2000c10151a */
[----:B------:R-:W-:Y:S01]  /*148e0*/  @P4 HFMA2.BF16_V2 R220, -RZ.H0_H0, RZ.H0_H0, -R153.H0_H0 ;  /* 0x200000ffffdc4231 */ /* 0x000fe20000340999 */
[----:B------:R-:W-:Y:S03]  /*148f0*/  ISETP.GT.U32.AND P1, PT, R182, UR7, PT ;  /* 0x00000007b6007c0c */ /* 0x000fe6000bf24070 */
[C---:B------:R-:W-:Y:S01]  /*14900*/  HMMA.16816.F32.BF16 R124, R136.reuse, R130, R24 ;  /* 0x00000082887c723c */ /* 0x040fe20000041818 */
[----:B------:R-:W-:Y:S02]  /*14910*/  @P4 STL.S16 [R1+0x14], R220 ;  /* 0x000014dc01004387 */ /* 0x000fe40000100600 */
[----:B------:R-:W-:Y:S04]  /*14920*/  PRMT R12, R220, 0x7610, R12 ;  /* 0x00007610dc0c7816 */ /* 0x000fe8000000000c */
[----:B------:R-:W-:Y:S01]  /*14930*/  @P4 PRMT R153, R12, 0x5410, RZ ;  /* 0x000054100c994816 */ /* 0x000fe200000000ff */
[C---:B------:R-:W-:Y:S01]  /*14940*/  HMMA.16816.F32.BF16 R128, R136.reuse, R132, R28 ;  /* 0x000000848880723c */ /* 0x040fe2000004181c */
[----:B------:R-:W1:Y:S02]  /*14950*/  LDSM.16.MT88.4 R12, [R101+0x3800] ;  /* 0x00380000650c783b */ /* 0x000e640000004200 */
[----:B------:R-:W-:Y:S05]  /*14960*/  ISETP.LE.U32.AND P4, PT, R172, UR7, PT ;  /* 0x00000007ac007c0c */ /* 0x000fea000bf83070 */
[C---:B------:R-:W-:Y:S01]  /*14970*/  HMMA.16816.F32.BF16 R132, R136.reuse, R134, R32 ;  /* 0x000000868884723c */ /* 0x040fe20000041820 */
[----:B------:R-:W-:Y:S07]  /*14980*/  STG.E.U16 desc[UR26][R164.64+0x32], R153 ;  /* 0x00003299a4007986 */ /* 0x000fee000c10151a */
[C---:B-1----:R-:W-:Y:S08]  /*14990*/  HMMA.16816.F32.BF16 R36, R136.reuse, R4, R36 ;  /* 0x000000048824723c */ /* 0x042ff00000041824 */
[C---:B------:R-:W-:Y:S08]  /*149a0*/  HMMA.16816.F32.BF16 R40, R136.reuse, R6, R40 ;  /* 0x000000068828723c */ /* 0x040ff00000041828 */
[C---:B------:R-:W-:Y:S08]  /*149b0*/  HMMA.16816.F32.BF16 R44, R136.reuse, R8, R44 ;  /* 0x00000008882c723c */ /* 0x040ff0000004182c */
[C---:B------:R-:W-:Y:S01]  /*149c0*/  HMMA.16816.F32.BF16 R48, R136.reuse, R10, R48 ;  /* 0x0000000a8830723c */ /* 0x040fe20000041830 */
[----:B------:R-:W-:Y:S07]  /*149d0*/  LDSM.16.MT88.4 R8, [R186+0x11800] ;  /* 0x01180000ba08783b */ /* 0x000fee0000004200 */
[C---:B------:R-:W-:Y:S08]  /*149e0*/  HMMA.16816.F32.BF16 R52, R136.reuse, R12, R52 ;  /* 0x0000000c8834723c */ /* 0x040ff00000041834 */
[C---:B------:R-:W-:Y:S01]  /*149f0*/  HMMA.16816.F32.BF16 R56, R136.reuse, R14, R56 ;  /* 0x0000000e8838723c */ /* 0x040fe20000041838 */
[----:B------:R1:W-:Y:S02]  /*14a00*/  LDSM.16.MT88.4 R12, [R101+0x5800] ;  /* 0x00580000650c783b */ /* 0x0003e40000004200 */
[----:B-1----:R-:W-:Y:S02]  /*14a10*/  IMAD.MOV.U32 R101, RZ, RZ, R100 ;  /* 0x000000ffff657224 */ /* 0x002fe400078e0064 */
[----:B--2---:R-:W-:Y:S02]  /*14a20*/  @P6 HFMA2.BF16_V2 R216, -RZ.H0_H0, RZ.H0_H0, -R152.H0_H0 ;  /* 0x200000ffffd86231 */ /* 0x004fe40000340998 */
[----:B---3--:R-:W-:Y:S03]  /*14a30*/  @!P0 HFMA2.BF16_V2 R211, -RZ.H0_H0, RZ.H0_H0, -R147.H0_H0 ;  /* 0x200000ffffd38231 */ /* 0x008fe60000340993 */
[----:B------:R-:W-:Y:S01]  /*14a40*/  @P6 STL.S16 [R1+0xc], R216 ;  /* 0x00000cd801006387 */ /* 0x000fe20000100600 */
[----:B------:R-:W-:Y:S01]  /*14a50*/  PRMT R16, R216, 0x7610, R16 ;  /* 0x00007610d8107816 */ /* 0x000fe20000000010 */
[----:B----4-:R-:W-:Y:S01]  /*14a60*/  @P1 HFMA2.BF16_V2 R215, -RZ.H0_H0, RZ.H0_H0, -R155.H0_H0 ;  /* 0x200000ffffd71231 */ /* 0x010fe2000034099b */
[----:B------:R-:W-:Y:S02]  /*14a70*/  PRMT R4, R211, 0x7610, R4 ;  /* 0x00007610d3047816 */ /* 0x000fe40000000004 */
[----:B------:R-:W-:Y:S01]  /*14a80*/  @P6 PRMT R152, R16, 0x5410, RZ ;  /* 0x0000541010986816 */ /* 0x000fe200000000ff */
[----:B-----5:R-:W-:Y:S01]  /*14a90*/  @!P4 HFMA2.BF16_V2 R214, -RZ.H0_H0, RZ.H0_H0, -R148.H0_H0 ;  /* 0x200000ffffd6c231 */ /* 0x020fe20000340994 */
[----:B------:R-:W1:Y:S01]  /*14aa0*/  LDSM.16.MT88.4 R16, [R158+0x3800] ;  /* 0x003800009e10783b */ /* 0x000e620000004200 */
[----:B------:R-:W-:Y:S02]  /*14ab0*/  @!P0 PRMT R147, R4, 0x5410, RZ ;  /* 0x0000541004938816 */ /* 0x000fe400000000ff */
[----:B------:R-:W-:Y:S02]  /*14ac0*/  PRMT R21, R215, 0x7610, R21 ;  /* 0x00007610d7157816 */ /* 0x000fe40000000015 */
[----:B------:R-:W-:Y:S02]  /*14ad0*/  PRMT R20, R214, 0x7610, R20 ;  /* 0x00007610d6147816 */ /* 0x000fe40000000014 */
[----:B------:R-:W-:Y:S01]  /*14ae0*/  @P1 PRMT R155, R21, 0x5410, RZ ;  /* 0x00005410159b1816 */ /* 0x000fe200000000ff */
[----:B------:R-:W2:Y:S01]  /*14af0*/  LDSM.16.MT88.4 R4, [R184+0x11800] ;  /* 0x01180000b804783b */ /* 0x000ea20000004200 */
[----:B------:R-:W-:Y:S02]  /*14b00*/  @!P4 PRMT R148, R20, 0x5410, RZ ;  /* 0x000054101494c816 */ /* 0x000fe400000000ff */
[----:B------:R-:W-:Y:S05]  /*14b10*/  ISETP.LE.U32.AND P6, PT, R173, UR7, PT ;  /* 0x00000007ad007c0c */ /* 0x000fea000bfc3070 */
[----:B------:R-:W-:Y:S01]  /*14b20*/  @P1 STL.S16 [R1+0x8], R215 ;  /* 0x000008d701001387 */ /* 0x000fe20000100600 */
[----:B------:R-:W-:Y:S03]  /*14b30*/  ISETP.LE.U32.AND P1, PT, R174, UR7, PT ;  /* 0x00000007ae007c0c */ /* 0x000fe6000bf23070 */
[----:B------:R-:W-:Y:S01]  /*14b40*/  @!P4 STL.S16 [R1], R214 ;  /* 0x000000d60100c387 */ /* 0x000fe20000100600 */
[----:B------:R-:W-:Y:S03]  /*14b50*/  ISETP.LE.U32.AND P4, PT, R171, UR7, PT ;  /* 0x00000007ab007c0c */ /* 0x000fe6000bf83070 */
[----:B------:R-:W-:Y:S01]  /*14b60*/  @!P0 STL.S16 [R1+0x4], R211 ;  /* 0x000004d301008387 */ /* 0x000fe20000100600 */
[----:B------:R-:W-:Y:S01]  /*14b70*/  ISETP.GT.U32.AND P0, PT, R176, UR7, PT ;  /* 0x00000007b0007c0c */ /* 0x000fe2000bf04070 */
[----:B------:R-:W-:Y:S02]  /*14b80*/  @!P6 HFMA2.BF16_V2 R251, -RZ.H0_H0, RZ.H0_H0, -R146.H0_H0 ;  /* 0x200000fffffbe231 */ /* 0x000fe40000340992 */
[----:B------:R-:W-:Y:S02]  /*14b90*/  STG.E.U16 desc[UR26][R166.64+0x32], R152 ;  /* 0x00003298a6007986 */ /* 0x000fe4000c10151a */
[----:B------:R-:W-:Y:S01]  /*14ba0*/  @!P1 HFMA2.BF16_V2 R250, -RZ.H0_H0, RZ.H0_H0, -R151.H0_H0 ;  /* 0x200000fffffa9231 */ /* 0x000fe20000340997 */
[----:B------:R-:W-:Y:S01]  /*14bb0*/  @!P6 PRMT R146, R251, 0x5410, RZ ;  /* 0x00005410fb92e816 */ /* 0x000fe200000000ff */
[----:B------:R-:W-:Y:S01]  /*14bc0*/  STG.E.U16 desc[UR26][R166.64+0x30], R155 ;  /* 0x0000309ba6007986 */ /* 0x000fe2000c10151a */
[----:B------:R-:W-:Y:S01]  /*14bd0*/  ISETP.GT.U32.AND P6, PT, R177, UR7, PT ;  /* 0x00000007b1007c0c */ /* 0x000fe2000bfc4070 */
[----:B------:R-:W-:Y:S01]  /*14be0*/  @!P4 HFMA2.BF16_V2 R252, -RZ.H0_H0, RZ.H0_H0, -R150.H0_H0 ;  /* 0x200000fffffcc231 */ /* 0x000fe20000340996 */
[----:B------:R-:W-:Y:S01]  /*14bf0*/  @!P1 PRMT R151, R250, 0x5410, RZ ;  /* 0x00005410fa979816 */ /* 0x000fe200000000ff */
[----:B------:R-:W-:Y:S01]  /*14c00*/  STG.E.U16 desc[UR26][R164.64+0x40], R148 ;  /* 0x00004094a4007986 */ /* 0x000fe2000c10151a */
[----:B------:R-:W-:Y:S01]  /*14c10*/  ISETP.GT.U32.AND P1, PT, R178, UR7, PT ;  /* 0x00000007b2007c0c */ /* 0x000fe2000bf24070 */
[----:B------:R-:W-:Y:S01]  /*14c20*/  @P0 HFMA2.BF16_V2 R249, -RZ.H0_H0, RZ.H0_H0, -R149.H0_H0 ;  /* 0x200000fffff90231 */ /* 0x000fe20000340995 */
[----:B------:R-:W-:Y:S01]  /*14c30*/  @!P4 PRMT R150, R252, 0x5410, RZ ;  /* 0x00005410fc96c816 */ /* 0x000fe200000000ff */
[----:B------:R-:W-:Y:S01]  /*14c40*/  STG.E.U16 desc[UR26][R164.64+0x42], R147 ;  /* 0x00004293a4007986 */ /* 0x000fe2000c10151a */
[C---:B-1----:R-:W-:Y:S03]  /*14c50*/  HMMA.16816.F32.BF16 R60, R136.reuse, R16, R60 ;  /* 0x00000010883c723c */ /* 0x042fe6000004183c */
[----:B------:R-:W-:Y:S01]  /*14c60*/  STG.E.U16 desc[UR26][R166.64+0x40], R146 ;  /* 0x00004092a6007986 */ /* 0x000fe2000c10151a */
[----:B------:R-:W-:Y:S01]  /*14c70*/  ISETP.LE.U32.AND P4, PT, R163, UR7, PT ;  /* 0x00000007a3007c0c */ /* 0x000fe2000bf83070 */
[----:B------:R-:W-:Y:S01]  /*14c80*/  @P6 HFMA2.BF16_V2 R248, -RZ.H0_H0, RZ.H0_H0, -R145.H0_H0 ;  /* 0x200000fffff86231 */ /* 0x000fe20000340991 */
[----:B------:R-:W-:Y:S01]  /*14c90*/  @P0 PRMT R149, R249, 0x5410, RZ ;  /* 0x00005410f9950816 */ /* 0x000fe200000000ff */
[----:B------:R-:W-:Y:S01]  /*14ca0*/  STG.E.U16 desc[UR26][R166.64+0x42], R151 ;  /* 0x00004297a6007986 */ /* 0x000fe2000c10151a */
[C---:B------:R-:W-:Y:S03]  /*14cb0*/  HMMA.16816.F32.BF16 R64, R136.reuse, R18, R64 ;  /* 0x000000128840723c */ /* 0x040fe60000041840 */
[----:B------:R-:W-:Y:S01]  /*14cc0*/  STG.E.U16 desc[UR26][R164.64+0x50], R150 ;  /* 0x00005096a4007986 */ /* 0x000fe2000c10151a */
[----:B------:R-:W-:Y:S01]  /*14cd0*/  ISETP.LE.U32.AND P0, PT, R159, UR7, PT ;  /* 0x000000079f007c0c */ /* 0x000fe2000bf03070 */
[----:B------:R-:W-:Y:S01]  /*14ce0*/  @P1 HFMA2.BF16_V2 R247, -RZ.H0_H0, RZ.H0_H0, -R144.H0_H0 ;  /* 0x200000fffff71231 */ /* 0x000fe20000340990 */
[----:B------:R-:W-:Y:S01]  /*14cf0*/  @P6 PRMT R145, R248, 0x5410, RZ ;  /* 0x00005410f8916816 */ /* 0x000fe200000000ff */
[----:B------:R-:W-:Y:S01]  /*14d00*/  STG.E.U16 desc[UR26][R164.64+0x52], R149 ;  /* 0x00005295a4007986 */ /* 0x000fe2000c10151a */
[C---:B--2---:R-:W-:Y:S03]  /*14d10*/  HMMA.16816.F32.BF16 R68, R136.reuse, R4, R68 ;  /* 0x000000048844723c */ /* 0x044fe60000041844 */
[----:B------:R-:W-:Y:S01]  /*14d20*/  STG.E.U16 desc[UR26][R166.64+0x50], R145 ;  /* 0x00005091a6007986 */ /* 0x000fe2000c10151a */
[----:B------:R-:W-:Y:S01]  /*14d30*/  @!P4 HFMA2.BF16_V2 R246, -RZ.H0_H0, RZ.H0_H0, -R103.H0_H0 ;  /* 0x200000fffff6c231 */ /* 0x000fe20000340967 */
[----:B------:R-:W-:Y:S01]  /*14d40*/  ISETP.LE.U32.AND P6, PT, R161, UR7, PT ;  /* 0x00000007a1007c0c */ /* 0x000fe2000bfc3070 */
[----:B------:R-:W-:Y:S01]  /*14d50*/  FADD.FTZ R16, R219, R175 ;  /* 0x000000afdb107221 */ /* 0x000fe20000010000 */
[----:B------:R-:W-:Y:S01]  /*14d60*/  @P1 PRMT R144, R247, 0x5410, RZ ;  /* 0x00005410f7901816 */ /* 0x000fe200000000ff */
[C---:B------:R-:W-:Y:S01]  /*14d70*/  HMMA.16816.F32.BF16 R72, R136.reuse, R6, R72 ;  /* 0x000000068848723c */ /* 0x040fe20000041848 */
[----:B------:R-:W1:Y:S02]  /*14d80*/  LDSM.16.MT88.4 R4, [R158+0x5800] ;  /* 0x005800009e04783b */ /* 0x000e640000004200 */
[----:B------:R-:W-:Y:S01]  /*14d90*/  @!P4 PRMT R103, R246, 0x5410, RZ ;  /* 0x00005410f667c816 */ /* 0x000fe200000000ff */
[----:B------:R-:W-:Y:S01]  /*14da0*/  @!P0 HFMA2.BF16_V2 R244, -RZ.H0_H0, RZ.H0_H0, -R143.H0_H0 ;  /* 0x200000fffff48231 */ /* 0x000fe2000034098f */
[----:B------:R-:W-:Y:S01]  /*14db0*/  ISETP.LE.U32.AND P1, PT, R160, UR7, PT ;  /* 0x00000007a0007c0c */ /* 0x000fe2000bf23070 */
[----:B------:R-:W-:Y:S01]  /*14dc0*/  FADD.FTZ R17, R217, R162 ;  /* 0x000000a2d9117221 */ /* 0x000fe20000010000 */
[----:B------:R-:W-:Y:S01]  /*14dd0*/  ISETP.GT.U32.AND P4, PT, R168, UR7, PT ;  /* 0x00000007a8007c0c */ /* 0x000fe2000bf84070 */
[C---:B------:R-:W-:Y:S01]  /*14de0*/  HMMA.16816.F32.BF16 R76, R136.reuse, R8, R76 ;  /* 0x00000008884c723c */ /* 0x040fe2000004184c */
[----:B------:R-:W-:Y:S02]  /*14df0*/  STG.E.U16 desc[UR26][R166.64+0x52], R144 ;  /* 0x00005290a6007986 */ /* 0x000fe4000c10151a */
[----:B------:R-:W-:Y:S01]  /*14e00*/  @!P0 PRMT R143, R244, 0x5410, RZ ;  /* 0x00005410f48f8816 */ /* 0x000fe200000000ff */
[----:B------:R-:W-:Y:S01]  /*14e10*/  @!P6 HFMA2.BF16_V2 R241, -RZ.H0_H0, RZ.H0_H0, -R142.H0_H0 ;  /* 0x200000fffff1e231 */ /* 0x000fe2000034098e */
[----:B------:R-:W-:Y:S01]  /*14e20*/  STG.E.U16 desc[UR26][R164.64+0x60], R103 ;  /* 0x00006067a4007986 */ /* 0x000fe2000c10151a */
[----:B------:R-:W-:Y:S01]  /*14e30*/  ISETP.GT.U32.AND P0, PT, R169, UR7, PT ;  /* 0x00000007a9007c0c */ /* 0x000fe2000bf04070 */
[----:B------:R-:W-:Y:S01]  /*14e40*/  FADD.FTZ R8, R218, R17 ;  /* 0x00000011da087221 */ /* 0x000fe20000010000 */
[C---:B------:R-:W-:Y:S01]  /*14e50*/  HMMA.16816.F32.BF16 R80, R136.reuse, R10, R80 ;  /* 0x0000000a8850723c */ /* 0x040fe20000041850 */
[----:B------:R2:W-:Y:S02]  /*14e60*/  STG.E.U16 desc[UR26][R164.64+0x62], R102 ;  /* 0x00006266a4007986 */ /* 0x0005e4000c10151a */
[----:B------:R-:W-:Y:S01]  /*14e70*/  @!P1 HFMA2.BF16_V2 R240, -RZ.H0_H0, RZ.H0_H0, -R2.H0_H0 ;  /* 0x200000fffff09231 */ /* 0x000fe20000340902 */
[----:B------:R-:W-:Y:S01]  /*14e80*/  @!P6 PRMT R142, R241, 0x5410, RZ ;  /* 0x00005410f18ee816 */ /* 0x000fe200000000ff */
[----:B------:R-:W-:Y:S01]  /*14e90*/  STG.E.U16 desc[UR26][R166.64+0x60], R143 ;  /* 0x0000608fa6007986 */ /* 0x000fe2000c10151a */
[----:B------:R-:W-:Y:S02]  /*14ea0*/  @P4 HFMA2.BF16_V2 R243, -RZ.H0_H0, RZ.H0_H0, -R0.H0_H0 ;  /* 0x200000fffff34231 */ /* 0x000fe40000340900 */
[----:B------:R-:W-:Y:S01]  /*14eb0*/  FADD.FTZ R9, R221, R16 ;  /* 0x00000010dd097221 */ /* 0x000fe20000010000 */
[C---:B------:R-:W-:Y:S01]  /*14ec0*/  HMMA.16816.F32.BF16 R84, R136.reuse, R12, R84 ;  /* 0x0000000c8854723c */ /* 0x040fe20000041854 */
[----:B------:R-:W-:Y:S02]  /*14ed0*/  STG.E.U16 desc[UR26][R166.64+0x62], R142 ;  /* 0x0000628ea6007986 */ /* 0x000fe4000c10151a */
[----:B------:R-:W-:Y:S01]  /*14ee0*/  @!P1 PRMT R2, R240, 0x5410, RZ ;  /* 0x00005410f0029816 */ /* 0x000fe200000000ff */
[----:B------:R-:W-:Y:S01]  /*14ef0*/  @P0 HFMA2.BF16_V2 R237, -RZ.H0_H0, RZ.H0_H0, -R140.H0_H0 ;  /* 0x200000ffffed0231 */ /* 0x000fe2000034098c */
[----:B------:R-:W-:Y:S01]  /*14f00*/  @P4 PRMT R0, R243, 0x5410, RZ ;  /* 0x00005410f3004816 */ /* 0x000fe200000000ff */
[----:B------:R-:W-:Y:S01]  /*14f10*/  FADD.FTZ R16, R212, R9 ;  /* 0x00000009d4107221 */ /* 0x000fe20000010000 */
[----:B------:R-:W-:Y:S01]  /*14f20*/  FADD.FTZ R9, R209, R8 ;  /* 0x00000008d1097221 */ /* 0x000fe20000010000 */
[----:B------:R3:W-:Y:S01]  /*14f30*/  STG.E.U16 desc[UR26][R164.64+0x70], R2 ;  /* 0x00007002a4007986 */ /* 0x0007e2000c10151a */
[C---:B------:R-:W-:Y:S03]  /*14f40*/  HMMA.16816.F32.BF16 R88, R136.reuse, R14, R88 ;  /* 0x0000000e8858723c */ /* 0x040fe60000041858 */
[----:B------:R4:W-:Y:S01]  /*14f50*/  STG.E.U16 desc[UR26][R164.64+0x72], R0 ;  /* 0x00007200a4007986 */ /* 0x0009e2000c10151a */
[----:B------:R-:W-:Y:S01]  /*14f60*/  @P0 PRMT R140, R237, 0x5410, RZ ;  /* 0x00005410ed8c0816 */ /* 0x000fe200000000ff */
[----:B------:R-:W-:Y:S01]  /*14f70*/  FADD.FTZ R8, R213, R16 ;  /* 0x00000010d5087221 */ /* 0x000fe20000010000 */
[----:B------:R-:W-:Y:S01]  /*14f80*/  FADD.FTZ R9, R210, R9 ;  /* 0x00000009d2097221 */ /* 0x000fe20000010000 */
[----:B------:R-:W-:Y:S01]  /*14f90*/  STG.E.U16 desc[UR26][R166.64+0x70], R141 ;  /* 0x0000708da6007986 */ /* 0x000fe2000c10151a */
[C---:B-1----:R-:W-:Y:S03]  /*14fa0*/  HMMA.16816.F32.BF16 R92, R136.reuse, R4, R92 ;  /* 0x00000004885c723c */ /* 0x042fe6000004185c */
[----:B------:R-:W-:Y:S01]  /*14fb0*/  STG.E.U16 desc[UR26][R166.64+0x72], R140 ;  /* 0x0000728ca6007986 */ /* 0x000fe2000c10151a */
[----:B------:R-:W-:Y:S01]  /*14fc0*/  IADD3 R4, P0, PT, R164, -0x80, RZ ;  /* 0xffffff80a4047810 */ /* 0x000fe20007f1e0ff */
[----:B------:R-:W-:Y:S01]  /*14fd0*/  FADD.FTZ R8, R203, R8 ;  /* 0x00000008cb087221 */ /* 0x000fe20000010000 */
[----:B--2---:R-:W-:Y:S02]  /*14fe0*/  IMAD.MOV.U32 R102, RZ, RZ, R3 ;  /* 0x000000ffff667224 */ /* 0x004fe400078e0003 */
[----:B------:R-:W-:Y:S01]  /*14ff0*/  HMMA.16816.F32.BF16 R96, R136, R6, R96 ;  /* 0x000000068860723c */ /* 0x000fe20000041860 */
[----:B------:R1:W-:Y:S02]  /*15000*/  STL [R1+0x4c], R4 ;  /* 0x00004c0401007387 */ /* 0x0003e40000100800 */
[----:B---3--:R-:W-:Y:S01]  /*15010*/  FADD.FTZ R2, R208, R8 ;  /* 0x00000008d0027221 */ /* 0x008fe20000010000 */
[----:B----4-:R-:W-:Y:S03]  /*15020*/  FADD.FTZ R0, R206, R9 ;  /* 0x00000009ce007221 */ /* 0x010fe60000010000 */
[----:B------:R-:W-:Y:S01]  /*15030*/  FADD.FTZ R2, R188, R2 ;  /* 0x00000002bc027221 */ /* 0x000fe20000010000 */
[----:B------:R-:W-:Y:S03]  /*15040*/  FADD.FTZ R0, R207, R0 ;  /* 0x00000000cf007221 */ /* 0x000fe60000010000 */
[----:B------:R-:W-:Y:S01]  /*15050*/  FADD.FTZ R2, R187, R2 ;  /* 0x00000002bb027221 */ /* 0x000fe20000010000 */
[----:B------:R-:W-:Y:S01]  /*15060*/  FADD.FTZ R0, R185, R0 ;  /* 0x00000000b9007221 */ /* 0x000fe20000010000 */
[----:B-1----:R-:W-:Y:S03]  /*15070*/  IADD3.X R4, PT, PT, R165, -0x1, RZ, P0, !PT ;  /* 0xffffffffa5047810 */ /* 0x002fe600007fe4ff */
[----:B------:R-:W-:Y:S02]  /*15080*/  FADD.FTZ R0, R183, R0 ;  /* 0x00000000b7007221 */ /* 0x000fe40000010000 */
[----:B------:R3:W-:Y:S04]  /*15090*/  STL [R1+0x48], R4 ;  /* 0x0000480401007387 */ /* 0x0007e80000100800 */
[----:B------:R3:W-:Y:S04]  /*150a0*/  STL [R1+0x64], R2 ;  /* 0x0000640201007387 */ /* 0x0007e80000100800 */
[----:B------:R3:W-:Y:S01]  /*150b0*/  STL [R1+0x68], R0 ;  /* 0x0000680001007387 */ /* 0x0007e20000100800 */
[----:B------:R-:W-:Y:S05]  /*150c0*/  BRA.U UP0, `(.L_x_1707) ;  /* 0xffffffa900dc7547 */ /* 0x000fea000b83ffff */
.L_x_1706:
[----:B------:R-:W4:Y:S01]  /*150d0*/  LDL.LU R5, [R1+0x64] ;  /* 0x0000640001057983 */ /* 0x000f220000300800 */
[----:B------:R-:W5:Y:S03]  /*150e0*/  LDCU UR4, c[0x0][0x4fc] ;  /* 0x00009f80ff0477ac */ /* 0x000f660008000800 */
[----:B-123--:R-:W2:Y:S01]  /*150f0*/  LDL.LU R4, [R1+0x68] ;  /* 0x0000680001047983 */ /* 0x00eea20000300800 */
[----:B------:R-:W-:Y:S01]  /*15100*/  UISETP.NE.AND UP3, UPT, UR21, -0x1, UPT ;  /* 0xffffffff1500788c */ /* 0x000fe2000bf65270 */
[----:B------:R-:W1:Y:S01]  /*15110*/  S2UR UR11, SR_CTAID.Y ;  /* 0x00000000000b79c3 */ /* 0x000e620000002600 */
[----:B------:R-:W-:Y:S01]  /*15120*/  LOP3.LUT P0, RZ, R193, 0x8, RZ, 0xc0, !PT ;  /* 0x00000008c1ff7812 */ /* 0x000fe2000780c0ff */
[----:B------:R-:W3:Y:S01]  /*15130*/  LDL.LU R8, [R1+0x88] ;  /* 0x0000880001087983 */ /* 0x000ee20000300800 */
[----:B------:R-:W5:Y:S03]  /*15140*/  LDCU UR9, c[0x0][0x434] ;  /* 0x00008680ff0977ac */ /* 0x000f660008000800 */
[----:B------:R-:W3:Y:S01]  /*15150*/  LDL.LU R7, [R1+0x74] ;  /* 0x0000740001077983 */ /* 0x000ee20000300800 */
[----:B------:R-:W3:Y:S03]  /*15160*/  LDCU.U8 UR10, c[0x0][0x548] ;  /* 0x0000a900ff0a77ac */ /* 0x000ee60008000000 */
[----:B------:R-:W3:Y:S01]  /*15170*/  LDL.LU R6, [R1+0x60] ;  /* 0x0000600001067983 */ /* 0x000ee20000300800 */
[----:B------:R-:W1:Y:S01]  /*15180*/  @!UP3 LDCU.64 UR6, c[0x0][0x400] ;  /* 0x00008000ff06b7ac */ /* 0x000e620008000a00 */
[----:B------:R-:W-:Y:S01]  /*15190*/  UISETP.NE.AND UP2, UPT, UR21, -0x1, UPT ;  /* 0xffffffff1500788c */ /* 0x000fe2000bf45270 */
[----:B------:R-:W3:Y:S01]  /*151a0*/  LDCU UR14, c[0x0][0x434] ;  /* 0x00008680ff0e77ac */ /* 0x000ee20008000800 */
[----:B-1----:R-:W-:-:S04]  /*151b0*/  @!UP3 UIMAD.WIDE.U32 UR16, UR11, UR6, URZ ;  /* 0x000000060b10b2a5 */ /* 0x002fc8000f8e00ff */
[----:B------:R-:W-:Y:S01]  /*151c0*/  @!UP3 UIMAD UR13, UR11, UR7, UR17 ;  /* 0x000000070b0db2a4 */ /* 0x000fe2000f8e0211 */
[----:B------:R-:W1:Y:S02]  /*151d0*/  @UP3 LDCU.64 UR6, c[0x0][0x408] ;  /* 0x00008100ff0637ac */ /* 0x000e640008000a00 */
[----:B-1----:R-:W-:Y:S01]  /*151e0*/  @UP3 UIMAD.WIDE.U32 UR18, UR21, UR6, URZ ;  /* 0x00000006151232a5 */ /* 0x002fe2000f8e00ff */
[----:B------:R-:W1:Y:S03]  /*151f0*/  S2UR UR6, SR_CTAID.Z ;  /* 0x00000000000679c3 */ /* 0x000e660000002700 */
[----:B------:R-:W-:Y:S02]  /*15200*/  @UP3 UIMAD UR13, UR21, UR7, UR19 ;  /* 0x00000007150d32a4 */ /* 0x000fe4000f8e0213 */
[----:B-----5:R-:W-:Y:S01]  /*15210*/  @!UP2 UIMAD UR21, UR11, UR9, URZ ;  /* 0x000000090b15a2a4 */ /* 0x020fe2000f8e02ff */
[----:B------:R-:W-:Y:S01]  /*15220*/  @UP3 UMOV UR16, UR18 ;  /* 0x0000001200103c82 */ /* 0x000fe20008000000 */
[----:B----4-:R-:W4:Y:S04]  /*15230*/  SHFL.BFLY PT, R2, R5, 0x2, 0x1f ;  /* 0x0c401f0005027f89 */ /* 0x010f2800000e0000 */
[----:B--2---:R-:W2:Y:S01]  /*15240*/  SHFL.BFLY PT, R0, R4, 0x2, 0x1f ;  /* 0x0c401f0004007f89 */ /* 0x004ea200000e0000 */
[----:B---3--:R-:W-:Y:S01]  /*15250*/  MOV R139, R6 ;  /* 0x00000006008b7202 */ /* 0x008fe20000000f00 */
[----:B----4-:R-:W-:Y:S01]  /*15260*/  FADD.FTZ R2, R2, R5 ;  /* 0x0000000502027221 */ /* 0x010fe20000010000 */
[----:B--2---:R-:W-:-:S04]  /*15270*/  FADD.FTZ R0, R0, R4 ;  /* 0x0000000400007221 */ /* 0x004fc80000010000 */
        /* <DEDUP_REMOVED lines=11> */
[----:B------:R-:W-:Y:S02]  /*15330*/  LOP3.LUT R192, R4, R7, R192, 0xfe, !PT ;  /* 0x0000000704c07212 */ /* 0x000fe400078efec0 */
[----:B--2---:R-:W-:-:S05]  /*15340*/  FSEL R2, R2, 1, P3 ;  /* 0x3f80000002027808 */ /* 0x004fca0001800000 */
[----:B------:R-:W-:Y:S01]  /*15350*/  FMUL.FTZ R2, R2, UR4 ;  /* 0x0000000402027c20 */ /* 0x000fe20008410000 */
[----:B---3--:R-:W-:-:S03]  /*15360*/  FSEL R0, R0, 1, P1 ;  /* 0x3f80000000007808 */ /* 0x008fc60000800000 */
[C---:B------:R-:W-:Y:S01]  /*15370*/  FMUL.FTZ R8, R2.reuse, R109 ;  /* 0x0000006d02087220 */ /* 0x040fe20000410000 */
        /* <DEDUP_REMOVED lines=15> */
[----:B------:R-:W-:Y:S01]  /*15470*/  FMUL.FTZ R105, R2, R105 ;  /* 0x0000006902697220 */ /* 0x000fe20000410000 */
[----:B------:R-:W-:Y:S01]  /*15480*/  MOV R54, 0x10 ;  /* 0x0000001000367802 */ /* 0x000fe20000000f00 */
[C---:B------:R-:W-:Y:S01]  /*15490*/  FMUL.FTZ R106, R0.reuse, R106 ;  /* 0x0000006a006a7220 */ /* 0x040fe20000410000 */
[----:B------:R-:W-:Y:S01]  /*154a0*/  F2FP.BF16.F32.PACK_AB R45, R45, R42 ;  /* 0x0000002a2d2d723e */ /* 0x000fe200000010ff */
[C---:B------:R-:W-:Y:S01]  /*154b0*/  FMUL.FTZ R107, R0.reuse, R107 ;  /* 0x0000006b006b7220 */ /* 0x040fe20000410000 */
[----:B------:R-:W-:Y:S01]  /*154c0*/  F2FP.BF16.F32.PACK_AB R42, R13, R108 ;  /* 0x0000006c0d2a723e */ /* 0x000fe200000010ff */
[----:B------:R-:W-:Y:S01]  /*154d0*/  FMUL.FTZ R38, R0, R38 ;  /* 0x0000002600267220 */ /* 0x000fe20000410000 */
[----:B------:R-:W-:Y:S01]  /*154e0*/  MOV R13, 0x20 ;  /* 0x00000020000d7802 */ /* 0x000fe20000000f00 */
[----:B------:R-:W-:Y:S01]  /*154f0*/  FMUL.FTZ R136, R2, R112 ;  /* 0x0000007002887220 */ /* 0x000fe20000410000 */
[----:B------:R-:W-:Y:S01]  /*15500*/  SEL R54, R54, 0xfffffff0, !P2 ;  /* 0xfffffff036367807 */ /* 0x000fe20005000000 */
[----:B------:R-:W-:Y:S01]  /*15510*/  FMUL.FTZ R18, R2, R41 ;  /* 0x0000002902127220 */ /* 0x000fe20000410000 */
[C---:B------:R-:W-:Y:S01]  /*15520*/  FMUL.FTZ R110, R0.reuse, R110 ;  /* 0x0000006e006e7220 */ /* 0x040fe20000410000 */
[----:B------:R-:W-:Y:S01]  /*15530*/  FMUL.FTZ R4, R0, R111 ;  /* 0x0000006f00047220 */ /* 0x000fe20000410000 */
[----:B------:R-:W-:Y:S01]  /*15540*/  F2FP.BF16.F32.PACK_AB R43, R43, R7 ;  /* 0x000000072b2b723e */ /* 0x000fe200000010ff */
[C---:B------:R-:W-:Y:S01]  /*15550*/  FMUL.FTZ R12, R2.reuse, R113 ;  /* 0x00000071020c7220 */ /* 0x040fe20000410000 */
[----:B------:R-:W-:Y:S01]  /*15560*/  LOP3.LUT P2, RZ, R193, 0x10, RZ, 0xc0, !PT ;  /* 0x00000010c1ff7812 */ /* 0x000fe2000784c0ff */
[----:B------:R-:W-:Y:S01]  /*15570*/  FMUL.FTZ R112, R2, R40 ;  /* 0x0000002802707220 */ /* 0x000fe20000410000 */
[C---:B------:R-:W-:Y:S01]  /*15580*/  FMUL.FTZ R6, R0.reuse, R50 ;  /* 0x0000003200067220 */ /* 0x040fe20000410000 */
[----:B------:R-:W-:Y:S01]  /*15590*/  FMUL.FTZ R41, R0, R51 ;  /* 0x0000003300297220 */ /* 0x000fe20000410000 */
        /* <DEDUP_REMOVED lines=72> */
[----:B------:R-:W2:Y:S01]  /*15a20*/  LDCU.U8 UR4, c[0x0][0x549] ;  /* 0x0000a920ff0477ac */ /* 0x000ea20008000000 */
[----:B------:R-:W-:-:S02]  /*15a30*/  F2FP.BF16.F32.PACK_AB R2, R105, R138 ;  /* 0x0000008a6902723e */ /* 0x000fc400000010ff */
[----:B------:R-:W-:Y:S02]  /*15a40*/  F2FP.BF16.F32.PACK_AB R0, R107, R106 ;  /* 0x0000006a6b00723e */ /* 0x000fe400000010ff */
[----:B------:R-:W-:Y:S01]  /*15a50*/  F2FP.BF16.F32.PACK_AB R47, R5, R38 ;  /* 0x00000026052f723e */ /* 0x000fe200000010ff */
[----:B------:R-:W-:Y:S01]  /*15a60*/  STS [R7], R2 ;  /* 0x0000000207007388 */ /* 0x000fe20000000800 */
[----:B------:R-:W-:Y:S02]  /*15a70*/  F2FP.BF16.F32.PACK_AB R4, R4, R110 ;  /* 0x0000006e0404723e */ /* 0x000fe400000010ff */
[----:B------:R-:W-:Y:S01]  /*15a80*/  IADD3 R5, PT, PT, R7, R54, RZ ;  /* 0x0000003607057210 */ /* 0x000fe20007ffe0ff */
[----:B------:R3:W-:Y:S01]  /*15a90*/  STS [R7+0x400], R0 ;  /* 0x0004000007007388 */ /* 0x0007e20000000800 */
[----:B------:R-:W-:Y:S02]  /*15aa0*/  F2FP.BF16.F32.PACK_AB R41, R41, R6 ;  /* 0x000000062929723e */ /* 0x000fe400000010ff */
[----:B------:R-:W-:Y:S01]  /*15ab0*/  IADD3 R6, PT, PT, R7, R13, RZ ;  /* 0x0000000d07067210 */ /* 0x000fe20007ffe0ff */
[----:B------:R4:W-:Y:S01]  /*15ac0*/  STS [R5+0x400], R4 ;  /* 0x0004000405007388 */ /* 0x0009e20000000800 */
[----:B------:R-:W-:-:S02]  /*15ad0*/  F2FP.BF16.F32.PACK_AB R8, R8, R137 ;  /* 0x000000890808723e */ /* 0x000fc400000010ff */
[----:B------:R-:W-:Y:S01]  /*15ae0*/  F2FP.BF16.F32.PACK_AB R12, R12, R136 ;  /* 0x000000880c0c723e */ /* 0x000fe200000010ff */
[----:B--2---:R-:W-:Y:S01]  /*15af0*/  UISETP.NE.AND UP1, UPT, UR4, URZ, UPT ;  /* 0x000000ff0400728c */ /* 0x004fe2000bf25270 */
[----:B------:R-:W-:Y:S01]  /*15b00*/  F2FP.BF16.F32.PACK_AB R11, R11, R114 ;  /* 0x000000720b0b723e */ /* 0x000fe200000010ff */
[----:B------:R2:W-:Y:S01]  /*15b10*/  STS [R5], R8 ;  /* 0x0000000805007388 */ /* 0x0005e20000000800 */
[----:B------:R-:W-:Y:S01]  /*15b20*/  F2FP.BF16.F32.PACK_AB R9, R9, R118 ;  /* 0x000000760909723e */ /* 0x000fe200000010ff */
[----:B------:R-:W1:Y:S01]  /*15b30*/  S2UR UR4, SR_CTAID.X ;  /* 0x00000000000479c3 */ /* 0x000e620000002500 */
[----:B------:R-:W-:Y:S01]  /*15b40*/  F2FP.BF16.F32.PACK_AB R10, R10, R116 ;  /* 0x000000740a0a723e */ /* 0x000fe200000010ff */
[----:B------:R-:W-:Y:S01]  /*15b50*/  STS [R6], R12 ;  /* 0x0000000c06007388 */ /* 0x000fe20000000800 */
[----:B------:R-:W-:Y:S01]  /*15b60*/  F2FP.BF16.F32.PACK_AB R16, R16, R120 ;  /* 0x000000781010723e */ /* 0x000fe200000010ff */
[----:B------:R-:W-:Y:S01]  /*15b70*/  UISETP.NE.AND UP0, UPT, UR10, URZ, !UP1 ;  /* 0x000000ff0a00728c */ /* 0x000fe2000cf05270 */
[----:B------:R-:W-:Y:S01]  /*15b80*/  F2FP.BF16.F32.PACK_AB R15, R15, R122 ;  /* 0x0000007a0f0f723e */ /* 0x000fe200000010ff */
[----:B------:R-:W-:Y:S01]  /*15b90*/  STS [R6+0x400], R11 ;  /* 0x0004000b06007388 */ /* 0x000fe20000000800 */
[----:B------:R-:W-:Y:S01]  /*15ba0*/  F2FP.BF16.F32.PACK_AB R14, R14, R124 ;  /* 0x0000007c0e0e723e */ /* 0x000fe200000010ff */
[----:B------:R-:W5:Y:S01]  /*15bb0*/  @UP1 LDCU UR8, c[0x0][0x430] ;  /* 0x00008600ff0817ac */ /* 0x000f620008000800 */
[----:B------:R-:W-:-:S02]  /*15bc0*/  F2FP.BF16.F32.PACK_AB R53, R53, R126 ;  /* 0x0000007e3535723e */ /* 0x000fc400000010ff */
[----:B------:R-:W-:Y:S01]  /*15bd0*/  F2FP.BF16.F32.PACK_AB R52, R129, R128 ;  /* 0x000000808134723e */ /* 0x000fe200000010ff */
[----:B------:R-:W1:Y:S01]  /*15be0*/  @UP1 LDCU UR15, c[0x0][0x430] ;  /* 0x00008600ff0f17ac */ /* 0x000e620008000800 */
[C---:B---3--:R-:W-:Y:S02]  /*15bf0*/  IADD3 R0, PT, PT, R7.reuse, 0x40, RZ ;  /* 0x0000004007007810 */ /* 0x048fe40007ffe0ff */
[----:B------:R-:W-:Y:S01]  /*15c00*/  @P2 IADD3 R0, PT, PT, R7, -0x40, RZ ;  /* 0xffffffc007002810 */ /* 0x000fe20007ffe0ff */
[----:B------:R-:W-:Y:S01]  /*15c10*/  @UP1 UMOV UR7, 0x1 ;  /* 0x0000000100071882 */ /* 0x000fe20000000000 */
[C---:B----4-:R-:W-:Y:S02]  /*15c20*/  IADD3 R4, PT, PT, R54.reuse, R6, RZ ;  /* 0x0000000636047210 */ /* 0x050fe40007ffe0ff */
[----:B------:R-:W-:Y:S02]  /*15c30*/  F2FP.BF16.F32.PACK_AB R51, R131, R130 ;  /* 0x000000828333723e */ /* 0x000fe400000010ff */
[----:B------:R-:W-:Y:S01]  /*15c40*/  F2FP.BF16.F32.PACK_AB R50, R133, R132 ;  /* 0x000000848532723e */ /* 0x000fe200000010ff */
[----:B------:R3:W-:Y:S01]  /*15c50*/  STS [R4+0x400], R9 ;  /* 0x0004000904007388 */ /* 0x0007e20000000800 */
[----:B--2---:R-:W-:-:S02]  /*15c60*/  IADD3 R8, PT, PT, R54, R0, RZ ;  /* 0x0000000036087210 */ /* 0x004fc40007ffe0ff */
[----:B------:R-:W-:Y:S01]  /*15c70*/  F2FP.BF16.F32.PACK_AB R49, R49, R134 ;  /* 0x000000863131723e */ /* 0x000fe200000010ff */
[----:B------:R-:W-:Y:S01]  /*15c80*/  STS [R4], R10 ;  /* 0x0000000a04007388 */ /* 0x000fe20000000800 */
[----:B------:R-:W-:Y:S01]  /*15c90*/  F2FP.BF16.F32.PACK_AB R48, R103, R113 ;  /* 0x000000716730723e */ /* 0x000fe200000010ff */
[----:B-----5:R-:W-:Y:S01]  /*15ca0*/  @UP1 UIMAD UR14, UR8, UR9, URZ ;  /* 0x00000009080e12a4 */ /* 0x020fe2000f8e02ff */
        /* <DEDUP_REMOVED lines=12> */
[----:B------:R-:W-:Y:S02]  /*15d70*/  F2FP.BF16.F32.PACK_AB R33, R33, R66 ;  /* 0x000000422121723e */ /* 0x000fe400000010ff */
[----:B---3--:R-:W-:-:S02]  /*15d80*/  IADD3 R9, PT, PT, R13, R0, RZ ;  /* 0x000000000d097210 */ /* 0x008fc40007ffe0ff */
[----:B------:R-:W-:Y:S02]  /*15d90*/  F2FP.BF16.F32.PACK_AB R32, R32, R68 ;  /* 0x000000442020723e */ /* 0x000fe400000010ff */
[----:B------:R-:W-:Y:S01]  /*15da0*/  IADD3 R2, PT, PT, R54, R9, RZ ;  /* 0x0000000936027210 */ /* 0x000fe20007ffe0ff */
        /* <DEDUP_REMOVED lines=48> */
[----:B------:R4:W-:Y:S04]  /*160b0*/  STS [R9+0x4400], R19 ;  /* 0x0044001309007388 */ /* 0x0009e80000000800 */
[----:B------:R4:W-:Y:S04]  /*160c0*/  STS [R2+0x4000], R18 ;  /* 0x0040001202007388 */ /* 0x0009e80000000800 */
[----:B------:R4:W-:Y:S01]  /*160d0*/  STS [R2+0x4400], R17 ;  /* 0x0044001102007388 */ /* 0x0009e20000000800 */
[----:B--2---:R-:W-:-:S04]  /*160e0*/  LOP3.LUT R0, R139, 0x1f8, RZ, 0xc0, !PT ;  /* 0x000001f88b007812 */ /* 0x004fc800078ec0ff */
[----:B------:R-:W-:-:S04]  /*160f0*/  LOP3.LUT R0, R0, 0x38, R193, 0x78, !PT ;  /* 0x0000003800007812 */ /* 0x000fc800078e78c1 */
[----:B------:R-:W-:-:S04]  /*16100*/  LOP3.LUT R0, R0, 0x1e00, R139, 0xf8, !PT ;  /* 0x00001e0000007812 */ /* 0x000fc800078ef88b */
[----:B---3--:R-:W-:Y:S01]  /*16110*/  LEA R20, R0, UR5, 0x1 ;  /* 0x0000000500147c11 */ /* 0x008fe2000f8e08ff */
[----:B------:R-:W-:Y:S01]  /*16120*/  USHF.R.S32.HI UR5, URZ, 0x1f, UR21 ;  /* 0x0000001fff057899 */ /* 0x000fe20008011415 */
[----:B-1----:R-:W-:Y:S11]  /*16130*/  BRA.U UP1, `(.L_x_1710) ;  /* 0x0000000101207547 */ /* 0x002ff6000b800000 */
[----:B------:R-:W-:Y:S01]  /*16140*/  UISETP.NE.AND UP1, UPT, UR10, URZ, UPT ;  /* 0x000000ff0a00728c */ /* 0x000fe2000bf25270 */
[----:B------:R-:W1:Y:S10]  /*16150*/  LDCU UR8, c[0x0][0x3e0] ;  /* 0x00007c00ff0877ac */ /* 0x000e740008000800 */
[----:B------:R-:W1:Y:S01]  /*16160*/  @UP1 LDCU UR7, c[0x0][0x454] ;  /* 0x00008a80ff0717ac */ /* 0x000e620008000800 */
[----:B------:R-:W-:Y:S01]  /*16170*/  @UP1 UMOV UR15, 0x1 ;  /* 0x00000001000f1882 */ /* 0x000fe20000000000 */
[----:B------:R-:W2:Y:S01]  /*16180*/  @UP1 LDCU UR14, c[0x0][0x454] ;  /* 0x00008a80ff0e17ac */ /* 0x000ea20008000800 */
[----:B------:R-:W-:Y:S01]  /*16190*/  @!UP1 UMOV UR15, 0x1 ;  /* 0x00000001000f9882 */ /* 0x000fe20000000000 */
[----:B-1----:R-:W-:-:S02]  /*161a0*/  @UP1 UIMAD UR7, UR8, UR7, URZ ;  /* 0x00000007080712a4 */ /* 0x002fc4000f8e02ff */
[----:B--2---:R-:W-:-:S12]  /*161b0*/  @!UP1 UIMAD UR7, UR8, UR9, URZ ;  /* 0x00000009080792a4 */ /* 0x004fd8000f8e02ff */
.L_x_1710:
[----:B------:R-:W-:Y:S01]  /*161c0*/  BAR.SYNC.DEFER_BLOCKING 0x0 ;  /* 0x0000000000007b1d */ /* 0x000fe20000010000 */
[----:B------:R-:W-:Y:S01]  /*161d0*/  UIMAD UR14, UR6, UR14, URZ ;  /* 0x0000000e060e72a4 */ /* 0x000fe2000f8e02ff */
[----:B------:R-:W-:Y:S01]  /*161e0*/  LOP3.LUT P0, RZ, R193, 0x3, RZ, 0xc0, !PT ;  /* 0x00000003c1ff7812 */ /* 0x000fe2000780c0ff */
[----:B------:R-:W-:Y:S01]  /*161f0*/  UIMAD UR9, UR4, UR15, URZ ;  /* 0x0000000f040972a4 */ /* 0x000fe2000f8e02ff */
[----:B------:R-:W-:Y:S01]  /*16200*/  MOV R12, 0x7f800000 ;  /* 0x7f800000000c7802 */ /* 0x000fe20000000f00 */
[----:B------:R-:W-:-:S03]  /*16210*/  USEL UR21, UR21, URZ, UP0 ;  /* 0x000000ff15157287 */ /* 0x000fc60008000000 */
[----:B------:R-:W1:Y:S01]  /*16220*/  @P3 LDC R5, c[0x0][0x458] ;  /* 0x00011600ff053b82 */ /* 0x000e620000000800 */
[----:B----4-:R-:W2:Y:S01]  /*16230*/  @P3 MUFU.LG2 R2, R101 ;  /* 0x0000006500023308 */ /* 0x010ea20000000c00 */
[----:B------:R-:W3:Y:S01]  /*16240*/  S2R R13, SR_CTAID.X ;  /* 0x00000000000d7919 */ /* 0x000ee20000002500 */
[----:B------:R-:W-:Y:S01]  /*16250*/  @!UP0 UIMAD UR14, UR11, UR7, UR14 ;  /* 0x000000070b0e82a4 */ /* 0x000fe2000f8e020e */
[----:B------:R-:W-:Y:S01]  /*16260*/  BSSY.RECONVERGENT B0, `(.L_x_1711) ;  /* 0x0000024000007945 */ /* 0x000fe20003800200 */
[----:B------:R-:W-:Y:S01]  /*16270*/  USHF.L.U32 UR9, UR9, 0x6, URZ ;  /* 0x0000000609097899 */ /* 0x000fe200080006ff */
[----:B------:R-:W-:Y:S01]  /*16280*/  MOV R7, 0x7f800000 ;  /* 0x7f80000000077802 */ /* 0x000fe20000000f00 */
[----:B------:R-:W-:Y:S01]  /*16290*/  USEL UR5, UR5, URZ, UP0 ;  /* 0x000000ff05057287 */ /* 0x000fe20008000000 */
[----:B------:R-:W4:Y:S01]  /*162a0*/  @P1 LDC R4, c[0x0][0x458] ;  /* 0x00011600ff041b82 */ /* 0x000f220000000800 */
[----:B------:R-:W5:Y:S01]  /*162b0*/  @P1 MUFU.LG2 R0, R102 ;  /* 0x0000006600001308 */ /* 0x000f620000000c00 */
[----:B------:R-:W-:-:S02]  /*162c0*/  USHF.R.S32.HI UR8, URZ, 0x1f, UR14 ;  /* 0x0000001fff087899 */ /* 0x000fc4000801140e */
[----:B------:R-:W-:Y:S02]  /*162d0*/  USHF.R.S32.HI UR7, URZ, 0x1f, UR9 ;  /* 0x0000001fff077899 */ /* 0x000fe40008011409 */
[----:B------:R-:W-:Y:S01]  /*162e0*/  UIADD3 UR21, UP1, UP0, UR9, UR21, UR14 ;  /* 0x0000001509157290 */ /* 0x000fe2000f83e00e */
[----:B------:R1:W3:Y:S01]  /*162f0*/  LDS.128 R28, [R20+0x1800] ;  /* 0x00180000141c7984 */ /* 0x0002e20000000c00 */
[----:B--2---:R-:W-:Y:S02]  /*16300*/  @P3 FMUL.FTZ R2, R2, 0.69314718246459960938 ;  /* 0x3f31721802023820 */ /* 0x004fe40000410000 */
[----:B------:R-:W-:Y:S02]  /*16310*/  UIADD3.X UR5, UPT, UPT, UR7, UR5, UR8, UP1, UP0 ;  /* 0x0000000507057290 */ /* 0x000fe40008fe0408 */
[----:B-1----:R-:W-:Y:S01]  /*16320*/  @P3 FFMA.FTZ R12, R100, R5, R2 ;  /* 0x00000005640c3223 */ /* 0x002fe20000010002 */
[----:B-----5:R-:W-:-:S04]  /*16330*/  @P1 FMUL.FTZ R0, R0, 0.69314718246459960938 ;  /* 0x3f31721800001820 */ /* 0x020fc80000410000 */
[----:B----4-:R-:W-:Y:S01]  /*16340*/  @P1 FFMA.FTZ R7, R3, R4, R0 ;  /* 0x0000000403071223 */ /* 0x010fe20000010000 */
[----:B---3--:R-:W-:Y:S06]  /*16350*/  @P0 BRA `(.L_x_1712) ;  /* 0x0000000000500947 */ /* 0x008fec0003800000 */
[----:B------:R-:W-:Y:S02]  /*16360*/  LOP3.LUT R0, R191, 0x30, RZ, 0xc0, !PT ;  /* 0x00000030bf007812 */ /* 0x000fe400078ec0ff */
[----:B------:R-:W-:-:S04]  /*16370*/  LOP3.LUT R2, R193, 0x1f, RZ, 0xc0, !PT ;  /* 0x0000001fc1027812 */ /* 0x000fc800078ec0ff */
[----:B------:R-:W-:-:S04]  /*16380*/  LEA.HI R0, R2, R0, RZ, 0x1e ;  /* 0x0000000002007211 */ /* 0x000fc800078ff0ff */
[C---:B------:R-:W-:Y:S01]  /*16390*/  ISETP.GE.AND P3, PT, R0.reuse, UR12, PT ;  /* 0x0000000c00007c0c */ /* 0x040fe2000bf66270 */
[----:B------:R-:W-:-:S05]  /*163a0*/  VIADD R2, R0, 0x8 ;  /* 0x0000000800027836 */ /* 0x000fca0000000000 */
[----:B------:R-:W-:-:S07]  /*163b0*/  ISETP.GE.AND P2, PT, R2, UR12, PT ;  /* 0x0000000c02007c0c */ /* 0x000fce000bf46270 */
[----:B------:R-:W1:Y:S01]  /*163c0*/  @!P3 LDC.64 R8, c[0x0][0x420] ;  /* 0x00010800ff08bb82 */ /* 0x000e620000000a00 */
[----:B------:R-:W-:-:S05]  /*163d0*/  @!P3 IMAD R0, R0, UR15, RZ ;  /* 0x0000000f0000bc24 */ /* 0x000fca000f8e02ff */
[----:B------:R-:W-:Y:S01]  /*163e0*/  @!P2 IMAD R2, R2, UR15, RZ ;  /* 0x0000000f0202ac24 */ /* 0x000fe2000f8e02ff */
[----:B------:R-:W-:Y:S01]  /*163f0*/  @!P3 IADD3 R3, P1, PT, R0, UR21, RZ ;  /* 0x000000150003bc10 */ /* 0x000fe2000ff3e0ff */
[----:B------:R-:W2:Y:S03]  /*16400*/  @!P2 LDC.64 R10, c[0x0][0x420] ;  /* 0x00010800ff0aab82 */ /* 0x000ea60000000a00 */
[----:B------:R-:W-:Y:S02]  /*16410*/  @!P2 IADD3 R6, P0, PT, R2, UR21, RZ ;  /* 0x000000150206ac10 */ /* 0x000fe4000ff1e0ff */
        /* <DEDUP_REMOVED lines=8> */
.L_x_1712:
[----:B------:R-:W-:Y:S05]  /*164a0*/  BSYNC.RECONVERGENT B0 ;  /* 0x0000000000007941 */ /* 0x000fea0003800200 */
.L_x_1711:
[----:B------:R2:W5:Y:S04]  /*164b0*/  LDL R21, [R1+0x70] ;  /* 0x0000700001157983 */ /* 0x0005680000100800 */
[----:B------:R2:W5:Y:S01]  /*164c0*/  LDL R22, [R1+0x6c] ;  /* 0x00006c0001167983 */ /* 0x0005620000100800 */
[----:B-1----:R-:W-:Y:S01]  /*164d0*/  SHF.R.U32.HI R4, RZ, 0x3, R193 ;  /* 0x00000003ff047819 */ /* 0x002fe200000116c1 */
[----:B------:R-:W-:Y:S01]  /*164e0*/  IMAD.MOV.U32 R5, RZ, RZ, RZ ;  /* 0x000000ffff057224 */ /* 0x000fe200078e00ff */
[----:B------:R-:W1:Y:S01]  /*164f0*/  LDCU.64 UR4, c[0x0][0x410] ;  /* 0x00008200ff0477ac */ /* 0x000e620008000a00 */
[----:B------:R2:W3:Y:S01]  /*16500*/  LDS.128 R24, [R20] ;  /* 0x0000000014187984 */ /* 0x0004e20000000c00 */
[C---:B------:R-:W-:Y:S01]  /*16510*/  ISETP.GE.AND P3, PT, R4.reuse, UR12, PT ;  /* 0x0000000c04007c0c */ /* 0x040fe2000bf66270 */
[----:B------:R-:W-:Y:S01]  /*16520*/  IMAD.WIDE.U32 R2, R13, 0x40, R4 ;  /* 0x000000400d027825 */ /* 0x000fe200078e0004 */
[----:B------:R-:W-:Y:S01]  /*16530*/  IADD3 R6, P0, PT, R189, UR16, RZ ;  /* 0x00000010bd067c10 */ /* 0x000fe2000ff1e0ff */
[----:B------:R2:W4:Y:S01]  /*16540*/  LDS.128 R16, [R20+0x2000] ;  /* 0x0020000014107984 */ /* 0x0005220000000c00 */
[C---:B------:R-:W-:Y:S01]  /*16550*/  IADD3 R5, PT, PT, R4.reuse, 0x20, RZ ;  /* 0x0000002004057810 */ /* 0x040fe20007ffe0ff */
[C---:B------:R-:W-:Y:S01]  /*16560*/  VIADD R0, R4.reuse, 0x10 ;  /* 0x0000001004007836 */ /* 0x040fe20000000000 */
[----:B------:R-:W-:Y:S01]  /*16570*/  IADD3.X R7, PT, PT, RZ, UR13, RZ, P0, !PT ;  /* 0x0000000dff077c10 */ /* 0x000fe200087fe4ff */
[----:B------:R2:W2:Y:S01]  /*16580*/  LDS.128 R12, [R20+0x4000] ;  /* 0x00400000140c7984 */ /* 0x0004a20000000c00 */
[----:B------:R-:W-:Y:S01]  /*16590*/  VIADD R4, R4, 0x30 ;  /* 0x0000003004047836 */ /* 0x000fe20000000000 */
[----:B------:R-:W-:Y:S01]  /*165a0*/  BSSY.RECONVERGENT B0, `(.L_x_1713) ;  /* 0x0000019000007945 */ /* 0x000fe20003800200 */
[----:B------:R-:W-:-:S02]  /*165b0*/  ISETP.GE.AND P2, PT, R0, UR12, PT ;  /* 0x0000000c00007c0c */ /* 0x000fc4000bf46270 */
[----:B------:R-:W-:Y:S02]  /*165c0*/  ISETP.GE.AND P1, PT, R5, UR12, PT ;  /* 0x0000000c05007c0c */ /* 0x000fe4000bf26270 */
[----:B------:R-:W-:Y:S01]  /*165d0*/  ISETP.GE.AND P0, PT, R4, UR12, PT ;  /* 0x0000000c04007c0c */ /* 0x000fe2000bf06270 */
[----:B-1----:R-:W-:Y:S01]  /*165e0*/  IMAD.U32 R0, RZ, RZ, UR4 ;  /* 0x00000004ff007e24 */ /* 0x002fe2000f8e00ff */
[----:B------:R-:W-:-:S03]  /*165f0*/  MOV R4, UR5 ;  /* 0x0000000500047c02 */ /* 0x000fc60008000f00 */
[----:B------:R-:W-:-:S04]  /*16600*/  IMAD.WIDE.U32 R10, R0, UR6, R6 ;  /* 0x00000006000a7c25 */ /* 0x000fc8000f8e0006 */
[----:B------:R-:W-:Y:S01]  /*16610*/  IMAD R9, R4, UR6, R11 ;  /* 0x0000000604097c24 */ /* 0x000fe2000f8e020b */
[----:B------:R-:W-:Y:S06]  /*16620*/  @P3 BRA `(.L_x_1714) ;  /* 0x0000000000403947 */ /* 0x000fec0003800000 */
[----:B------:R-:W1:Y:S01]  /*16630*/  LDCU.64 UR6, c[0x0][0x408] ;  /* 0x00008100ff0677ac */ /* 0x000e620008000a00 */
[----:B------:R-:W-:Y:S01]  /*16640*/  IMAD.MOV.U32 R8, RZ, RZ, R10 ;  /* 0x000000ffff087224 */ /* 0x000fe200078e000a */
[----:B------:R-:W3:Y:S01]  /*16650*/  LDCU UR8, c[0x0][0x440] ;  /* 0x00008800ff0877ac */ /* 0x000ee20008000800 */
[----:B------:R-:W4:Y:S01]  /*16660*/  LDCU.64 UR4, c[0x0][0x3f0] ;  /* 0x00007e00ff0477ac */ /* 0x000f220008000a00 */
[----:B-1----:R-:W-:Y:S02]  /*16670*/  IMAD R0, R3, UR6, RZ ;  /* 0x0000000603007c24 */ /* 0x002fe4000f8e02ff */
[----:B------:R-:W-:Y:S01]  /*16680*/  IMAD.WIDE.U32 R6, R2, UR6, R8 ;  /* 0x0000000602067c25 */ /* 0x000fe2000f8e0008 */
[----:B---3--:R-:W-:-:S03]  /*16690*/  ISETP.GE.AND P5, PT, R189, UR8, PT ;  /* 0x00000008bd007c0c */ /* 0x008fc6000bfa6270 */
[----:B------:R-:W-:Y:S01]  /*166a0*/  IMAD R0, R2, UR7, R0 ;  /* 0x0000000702007c24 */ /* 0x000fe2000f8e0200 */
[----:B-----5:R-:W-:Y:S02]  /*166b0*/  ISETP.GE.AND P4, PT, R22, UR8, PT ;  /* 0x0000000816007c0c */ /* 0x020fe4000bf86270 */
[----:B------:R-:W-:Y:S01]  /*166c0*/  ISETP.GE.AND P3, PT, R21, UR8, PT ;  /* 0x0000000815007c0c */ /* 0x000fe2000bf66270 */
[----:B------:R-:W-:Y:S01]  /*166d0*/  IMAD.IADD R0, R0, 0x1, R7 ;  /* 0x0000000100007824 */ /* 0x000fe200078e0207 */
[----:B----4-:R-:W-:-:S04]  /*166e0*/  LEA R4, P6, R6, UR4, 0x1 ;  /* 0x0000000406047c11 */ /* 0x010fc8000f8c08ff */
[----:B------:R-:W-:-:S05]  /*166f0*/  LEA.HI.X R5, R6, UR5, R0, 0x1, P6 ;  /* 0x0000000506057c11 */ /* 0x000fca000b0f0c00 */
[----:B------:R1:W-:Y:S04]  /*16700*/  @!P5 STG.E.128 desc[UR26][R4.64], R24 ;  /* 0x000000180400d986 */ /* 0x0003e8000c101d1a */
[----:B------:R1:W-:Y:S04]  /*16710*/  @!P4 STG.E.128 desc[UR26][R4.64+0x80], R16 ;  /* 0x000080100400c986 */ /* 0x0003e8000c101d1a */
[----:B--2---:R1:W-:Y:S02]  /*16720*/  @!P3 STG.E.128 desc[UR26][R4.64+0x100], R12 ;  /* 0x0001000c0400b986 */ /* 0x0043e4000c101d1a */
.L_x_1714:
[----:B------:R-:W-:Y:S05]  /*16730*/  BSYNC.RECONVERGENT B0 ;  /* 0x0000000000007941 */ /* 0x000fea0003800200 */
.L_x_1713:
[----:B-1-3--:R1:W3:Y:S01]  /*16740*/  LDS.128 R24, [R20+0x800] ;  /* 0x0008000014187984 */ /* 0x00a2e20000000c00 */
[----:B------:R-:W-:Y:S03]  /*16750*/  BSSY.RECONVERGENT B0, `(.L_x_1715) ;  /* 0x0000017000007945 */ /* 0x000fe60003800200 */
[----:B----4-:R1:W4:Y:S04]  /*16760*/  LDS.128 R16, [R20+0x2800] ;  /* 0x0028000014107984 */ /* 0x0103280000000c00 */
[----:B--2---:R1:W2:Y:S01]  /*16770*/  LDS.128 R12, [R20+0x4800] ;  /* 0x00480000140c7984 */ /* 0x0042a20000000c00 */
[----:B------:R-:W-:Y:S05]  /*16780*/  @P2 BRA `(.L_x_1716) ;  /* 0x00000000004c2947 */ /* 0x000fea0003800000 */
[----:B------:R-:W1:Y:S01]  /*16790*/  LDCU.64 UR6, c[0x0][0x408] ;  /* 0x00008100ff0677ac */ /* 0x000e620008000a00 */
[----:B------:R-:W-:Y:S01]  /*167a0*/  IADD3 R0, P2, PT, R2, 0x10, RZ ;  /* 0x0000001002007810 */ /* 0x000fe20007f5e0ff */
[----:B------:R-:W-:Y:S01]  /*167b0*/  IMAD.MOV.U32 R6, RZ, RZ, R10 ;  /* 0x000000ffff067224 */ /* 0x000fe200078e000a */
[----:B------:R-:W-:Y:S01]  /*167c0*/  MOV R7, R9 ;  /* 0x0000000900077202 */ /* 0x000fe20000000f00 */
[----:B------:R-:W1:Y:S02]  /*167d0*/  LDCU UR8, c[0x0][0x440] ;  /* 0x00008800ff0877ac */ /* 0x000e640008000800 */
[----:B------:R-:W-:Y:S01]  /*167e0*/  IMAD.X R4, RZ, RZ, R3, P2 ;  /* 0x000000ffff047224 */ /* 0x000fe200010e0603 */
[----:B------:R-:W3:Y:S03]  /*167f0*/  LDCU.64 UR4, c[0x0][0x3f0] ;  /* 0x00007e00ff0477ac */ /* 0x000ee60008000a00 */
[----:B-1----:R-:W-:-:S02]  /*16800*/  IMAD R4, R4, UR6, RZ ;  /* 0x0000000604047c24 */ /* 0x002fc4000f8e02ff */
        /* <DEDUP_REMOVED lines=10> */
[----:B--2---:R1:W-:Y:S02]  /*168b0*/  @!P2 STG.E.128 desc[UR26][R4.64+0x100], R12 ;  /* 0x0001000c0400a986 */ /* 0x0043e4000c101d1a */
.L_x_1716:
[----:B------:R-:W-:Y:S05]  /*168c0*/  BSYNC.RECONVERGENT B0 ;  /* 0x0000000000007941 */ /* 0x000fea0003800200 */
.L_x_1715:
        /* <DEDUP_REMOVED lines=24> */
.L_x_1718:
[----:B------:R-:W-:Y:S05]  /*16a50*/  BSYNC.RECONVERGENT B0 ;  /* 0x0000000000007941 */ /* 0x000fea0003800200 */
.L_x_1717:
[----:B-1--4-:R1:W4:Y:S01]  /*16a60*/  LDS.128 R16, [R20+0x3800] ;  /* 0x0038000014107984 */ /* 0x0123220000000c00 */
[----:B------:R-:W-:Y:S05]  /*16a70*/  @P0 EXIT ;  /* 0x000000000000094d */ /* 0x000fea0003800000 */
[----:B------:R-:W3:Y:S01]  /*16a80*/  LDCU.64 UR6, c[0x0][0x408] ;  /* 0x00008100ff0677ac */ /* 0x000ee20008000a00 */
[----:B--2---:R2:W1:Y:S01]  /*16a90*/  LDS.128 R12, [R20+0x5800] ;  /* 0x00580000140c7984 */ /* 0x0044620000000c00 */
        /* <DEDUP_REMOVED lines=20> */
.L_x_1719:
        /* <DEDUP_REMOVED lines=10> */
.L_x_1828:


//--------------------- .text._ZN5flash16flash_fwd_kernelI23Flash_fwd_kernel_traitsILi192ELi64ELi64ELi4ELb0ELb0EN7cutlass10bfloat16_tE19Flash_kernel_traitsILi192ELi64ELi64ELi4ES3_EELb0ELb0ELb1ELb1ELb0ELb0ELb1ELb0EEEvNS_16Flash_fwd_paramsE --------------------------
	.section	.text._ZN5flash16flash_fwd_kernelI23Flash_fwd_kernel_traitsILi192ELi64ELi64ELi4ELb0ELb0EN7cutlass10bfloat16_tE19Flash_kernel_traitsILi192ELi64ELi64ELi4ES3_EELb0ELb0ELb1ELb1ELb0ELb0ELb1ELb0EEEvNS_16Flash_fwd_paramsE,"ax",@progbits
	.align	128
        .global         _ZN5flash16flash_fwd_kernelI23Flash_fwd_kernel_traitsILi192ELi64ELi64ELi4ELb0ELb0EN7cutlass10bfloat16_tE19Flash_kernel_traitsILi192ELi64ELi64ELi4ES3_EELb0ELb0ELb1ELb1ELb0ELb0ELb1ELb0EEEvNS_16Flash_fwd_paramsE
        .type           _ZN5flash16flash_fwd_kernelI23Flash_fwd_kernel_traitsILi192ELi64ELi64ELi4ELb0ELb0EN7cutlass10bfloat16_tE19Flash_kernel_traitsILi192ELi64ELi64ELi4ES3_EELb0ELb0ELb1ELb1ELb0ELb0ELb1ELb0EEEvNS_16Flash_fwd_paramsE,@function
        .size           _ZN5flash16flash_fwd_kernelI23Flash_fwd_kernel_traitsILi192ELi64ELi64ELi4ELb0ELb0EN7cutlass10bfloat16_tE19Flash_kernel_traitsILi192ELi64ELi64ELi4ES3_EELb0ELb0ELb1ELb1ELb0ELb0ELb1ELb0EEEvNS_16Flash_fwd_paramsE,(.L_x_1829 - _ZN5flash16flash_fwd_kernelI23Flash_fwd_kernel_traitsILi192ELi64ELi64ELi4ELb0ELb0EN7cutlass10bfloat16_tE19Flash_kernel_traitsILi192ELi64ELi64ELi4ES3_EELb0ELb0ELb1ELb1ELb0ELb0ELb1ELb0EEEvNS_16Flash_fwd_paramsE)
        .other          _ZN5flash16flash_fwd_kernelI23Flash_fwd_kernel_traitsILi192ELi64ELi64ELi4ELb0ELb0EN7cutlass10bfloat16_tE19Flash_kernel_traitsILi192ELi64ELi64ELi4ES3_EELb0ELb0ELb1ELb1ELb0ELb0ELb1ELb0EEEvNS_16Flash_fwd_paramsE,@"STO_CUDA_ENTRY STV_DEFAULT"
_ZN5flash16flash_fwd_kernelI23Flash_fwd_kernel_traitsILi192ELi64ELi64ELi4ELb0ELb0EN7cutlass10bfloat16_tE19Flash_kernel_traitsILi192ELi64ELi64ELi4ES3_EELb0ELb0ELb1ELb1ELb0ELb0ELb1ELb0EEEvNS_16Flash_fwd_paramsE:
.text._ZN5flash16flash_fwd_kernelI23Flash_fwd_kernel_traitsILi192ELi64ELi64ELi4ELb0ELb0EN7cutlass10bfloat16_tE19Flash_kernel_traitsILi192ELi64ELi64ELi4ES3_EELb0ELb0ELb1ELb1ELb0ELb0ELb1ELb0EEEvNS_16Flash_fwd_paramsE:
        /* <DEDUP_REMOVED lines=24> */
[----:B------:R-:W5:Y:S01]  /*0180*/  @P2 LDG.E R83, desc[UR14][R14.64] ;  /* 0x0000000e0e532981 */ /* 0x000f62000c1e1900 */
[C---:B------:R-:W-:Y:S01]  /*0190*/  @P3 IADD3 R10, P1, PT, R13.reuse, UR6, RZ ;  /* 0x000000060d0a3c10 */ /* 0x040fe2000ff3e0ff */
[----:B------:R-:W-:Y:S01]  /*01a0*/  IMAD.MOV.U32 R0, RZ, RZ, RZ ;  /* 0x000000ffff007224 */ /* 0x000fe200078e00ff */
[----:B------:R-:W3:Y:S01]  /*01b0*/  LDCU.U8 UR4, c[0x0][0x532] ;  /* 0x0000a640ff0477ac */ /* 0x000ee20008000000 */
[----:B------:R-:W-:Y:S02]  /*01c0*/  IADD3 R12, P0, PT, R13, R4, RZ ;  /* 0x000000040d0c7210 */ /* 0x000fe40007f1e0ff */
[----:B------:R-:W-:-:S03]  /*01d0*/  @P3 IADD3.X R11, PT, PT, R2, UR7, RZ, P1, !PT ;  /* 0x00000007020b3c10 */ /* 0x000fc60008ffe4ff */
[----:B------:R-:W-:Y:S01]  /*01e0*/  IMAD.X R13, R2, 0x1, R5, P0 ;  /* 0x00000001020d7824 */ /* 0x000fe200000e0605 */
[C---:B------:R-:W-:Y:S01]  /*01f0*/  ISETP.NE.U32.AND P0, PT, R4.reuse, RZ, PT ;  /* 0x000000ff0400720c */ /* 0x040fe20003f05070 */
[----:B------:R4:W5:Y:S01]  /*0200*/  @P3 LDG.E R0, desc[UR14][R10.64] ;  /* 0x0000000e0a003981 */ /* 0x000962000c1e1900 */
[----:B------:R-:W2:Y:S02]  /*0210*/  @!P4 LDC R212, c[0x0][0x434] ;  /* 0x00010d00ffd4cb82 */ /* 0x000ea40000000800 */
[----:B------:R-:W-:Y:S02]  /*0220*/  ISETP.NE.AND.EX P0, PT, R5, RZ, PT, P0 ;  /* 0x000000ff0500720c */ /* 0x000fe40003f05300 */
[----:B------:R-:W-:-:S04]  /*0230*/  ISETP.EQ.U32.AND P3, PT, R4, RZ, PT ;  /* 0x000000ff0400720c */ /* 0x000fc80003f62070 */
[----:B-1----:R-:W1:Y:S01]  /*0240*/  @!P2 LDC R6, c[0x0][0x43c] ;  /* 0x00010f00ff06ab82 */ /* 0x002e620000000800 */
[----:B---3--:R-:W-:-:S07]  /*0250*/  ISETP.NE.AND P1, PT, RZ, UR4, PT ;  /* 0x00000004ff007c0c */ /* 0x008fce000bf25270 */
[----:B------:R-:W3:Y:S01]  /*0260*/  @!P2 LDC.64 R2, c[0x0][0x488] ;  /* 0x00012200ff02ab82 */ /* 0x000ee20000000a00 */
[----:B----4-:R-:W4:Y:S01]  /*0270*/  S2R R11, SR_CTAID.X ;  /* 0x00000000000b7919 */ /* 0x010f220000002500 */
[----:B------:R-:W-:-:S06]  /*0280*/  ISETP.EQ.OR.EX P3, PT, R5, RZ, !P1, P3 ;  /* 0x000000ff0500720c */ /* 0x000fcc0004f62730 */
[----:B------:R-:W1:Y:S01]  /*0290*/  @!P0 LDC R5, c[0x0][0x438] ;  /* 0x00010e00ff058b82 */ /* 0x000e620000000800 */
[----:B------:R-:W-:-:S06]  /*02a0*/  IMAD.MOV.U32 R7, RZ, RZ, -0x1 ;  /* 0xffffffffff077424 */ /* 0x000fcc00078e00ff */
[----:B------:R1:W5:Y:S01]  /*02b0*/  @!P3 LDG.E R7, desc[UR14][R12.64] ;  /* 0x0000000e0c07b981 */ /* 0x000362000c1e1900 */
[----:B----4-:R-:W-:Y:S02]  /*02c0*/  IMAD.SHL.U32 R89, R11, 0x40, RZ ;  /* 0x000000400b597824 */ /* 0x010fe400078e00ff */
[----:B--2---:R-:W-:-:S05]  /*02d0*/  @P4 IMAD.IADD R212, R8, 0x1, -R207 ;  /* 0x0000000108d44824 */ /* 0x004fca00078e0acf */
[----:B------:R-:W-:Y:S01]  /*02e0*/  ISETP.GT.AND P3, PT, R212, R89, PT ;  /* 0x00000059d400720c */ /* 0x000fe20003f64270 */
[----:B-1-3--:R-:W-:-:S12]  /*02f0*/  @!P0 BRA `(.L_x_1720) ;  /* 0x00000000000c8947 */ /* 0x00afd80003800000 */
[----:B------:R-:W2:Y:S02]  /*0300*/  @P1 LDG.E R4, desc[UR14][R12.64+0x4] ;  /* 0x0000040e0c041981 */ /* 0x000ea4000c1e1900 */
[----:B--2--5:R-:W-:-:S06]  /*0310*/  @P1 IADD3 R5, PT, PT, R4, -R7, RZ ;  /* 0x8000000704051210 */ /* 0x024fcc0007ffe0ff */
[----:B------:R1:W5:Y:S02]  /*0320*/  @!P1 LDG.E R5, desc[UR14][R12.64] ;  /* 0x0000000e0c059981 */ /* 0x000364000c1e1900 */
.L_x_1720:
[----:B------:R-:W-:Y:S05]  /*0330*/  @!P3 EXIT ;  /* 0x000000000000b94d */ /* 0x000fea0003800000 */
[----:B-1----:R-:W1:Y:S01]  /*0340*/  LDC R13, c[0x0][0x504] ;  /* 0x00014100ff0d7b82 */ /* 0x002e620000000800 */
[----:B------:R-:W-:Y:S01]  /*0350*/  @!P2 ISETP.NE.U32.AND P0, PT, R2, RZ, PT ;  /* 0x000000ff0200a20c */ /* 0x000fe20003f05070 */
[----:B-----5:R-:W-:Y:S01]  /*0360*/  @P2 IMAD.IADD R83, R83, 0x1, -R0 ;  /* 0x0000000153532824 */ /* 0x020fe200078e0a00 */
[----:B------:R-:W2:Y:S02]  /*0370*/  S2R R12, SR_CTAID.Z ;  /* 0x00000000000c7919 */ /* 0x000ea40000002700 */
[----:B------:R-:W-:Y:S01]  /*0380*/  @!P2 ISETP.NE.AND.EX P0, PT, R3, RZ, PT, P0 ;  /* 0x000000ff0300a20c */ /* 0x000fe20003f05300 */
[----:B------:R-:W3:Y:S02]  /*0390*/  S2R R182, SR_TID.X ;  /* 0x0000000000b67919 */ /* 0x000ee40000002100 */
[----:B------:R-:W4:Y:S01]  /*03a0*/  LDC R85, c[0x0][0x508] ;  /* 0x00014200ff557b82 */ /* 0x000f220000000800 */
[----:B------:R-:W-:-:S04]  /*03b0*/  @!P2 SEL R6, R6, RZ, P0 ;  /* 0x000000ff0606a207 */ /* 0x000fc80000000000 */
[----:B------:R-:W-:-:S05]  /*03c0*/  @!P2 IADD3 R83, PT, PT, R6, R5, -R0 ;  /* 0x000000050653a210 */ /* 0x000fca0007ffe800 */
[----:B------:R-:W-:-:S05]  /*03d0*/  VIADD R5, R83, 0x3f ;  /* 0x0000003f53057836 */ /* 0x000fca0000000000 */
[----:B------:R-:W-:Y:S01]  /*03e0*/  IADD3 R2, PT, PT, R5, R89, -R212 ;  /* 0x0000005905027210 */ /* 0x000fe20007ffe8d4 */
[----:B-1----:R-:W-:Y:S01]  /*03f0*/  IMAD.IADD R84, R212, 0x1, R13 ;  /* 0x00000001d4547824 */ /* 0x002fe200078e020d */
[----:B------:R-:W-:-:S04]  /*0400*/  SHF.R.S32.HI R4, RZ, 0x1f, R5 ;  /* 0x0000001fff047819 */ /* 0x000fc80000011405 */
[----:B------:R-:W-:Y:S02]  /*0410*/  IADD3 R15, PT, PT, -R84, R89, R83 ;  /* 0x00000059540f7210 */ /* 0x000fe40007ffe153 */
[----:B------:R-:W-:Y:S02]  /*0420*/  LEA.HI R4, R4, R5, RZ, 0x6 ;  /* 0x0000000504047211 */ /* 0x000fe400078f30ff */
[----:B----4-:R-:W-:Y:S02]  /*0430*/  IADD3 R3, PT, PT, R2, 0x40, R85 ;  /* 0x0000004002037810 */ /* 0x010fe40007ffe055 */
[----:B------:R-:W-:Y:S02]  /*0440*/  SHF.R.S32.HI R6, RZ, 0x1f, R15 ;  /* 0x0000001fff067819 */ /* 0x000fe4000001140f */
[----:B------:R-:W-:Y:S02]  /*0450*/  SHF.R.S32.HI R2, RZ, 0x1f, R3 ;  /* 0x0000001fff027819 */ /* 0x000fe40000011403 */
[----:B------:R-:W-:-:S02]  /*0460*/  LEA.HI R6, R6, R15, RZ, 0x6 ;  /* 0x0000000f06067211 */ /* 0x000fc400078f30ff */
[----:B------:R-:W-:Y:S02]  /*0470*/  LEA.HI R2, R2, R3, RZ, 0x6 ;  /* 0x0000000302027211 */ /* 0x000fe400078f30ff */
[----:B------:R-:W-:Y:S02]  /*0480*/  SHF.R.S32.HI R4, RZ, 0x6, R4 ;  /* 0x00000006ff047819 */ /* 0x000fe40000011404 */
[----:B------:R-:W-:Y:S02]  /*0490*/  SHF.R.S32.HI R185, RZ, 0x6, R2 ;  /* 0x00000006ffb97819 */ /* 0x000fe40000011402 */
        /* <DEDUP_REMOVED lines=10> */
[----:B------:R-:W1:Y:S08]  /*0540*/  @P1 LDC.64 R4, c[0x0][0x408] ;  /* 0x00010200ff041b82 */ /* 0x000e700000000a00 */
[----:B------:R-:W4:Y:S01]  /*0550*/  @P6 LDC.64 R2, c[0x0][0x430] ;  /* 0x00010c00ff026b82 */ /* 0x000f220000000a00 */
[----:B------:R-:W-:Y:S01]  /*0560*/  @P6 MOV R0, 0x1 ;  /* 0x0000000100006802 */ /* 0x000fe20000000f00 */
[----:B---3--:R-:W-:Y:S01]  /*0570*/  @!P1 IMAD.WIDE.U32 R14, R9, R6, RZ ;  /* 0x00000006090e9225 */ /* 0x008fe200078e00ff */
[----:B------:R-:W-:-:S02]  /*0580*/  SHF.L.U32 R6, R182, 0x3, RZ ;  /* 0x00000003b6067819 */ /* 0x000fc400000006ff */
[----:B------:R-:W-:Y:S01]  /*0590*/  @!P1 MOV R10, R14 ;  /* 0x0000000e000a9202 */ /* 0x000fe20000000f00 */
[----:B-1----:R-:W-:-:S04]  /*05a0*/  @P1 IMAD.WIDE.U32 R18, R207, R4, RZ ;  /* 0x00000004cf121225 */ /* 0x002fc800078e00ff */
[----:B----4-:R-:W-:Y:S02]  /*05b0*/  @P6 IMAD R3, R2, R3, RZ ;  /* 0x0000000302036224 */ /* 0x010fe400078e02ff */
[----:B------:R-:W1:Y:S01]  /*05c0*/  @P6 LDC R2, c[0x0][0x430] ;  /* 0x00010c00ff026b82 */ /* 0x000e620000000800 */
[----:B--2---:R-:W-:Y:S05]  /*05d0*/  @P6 BRA `(.L_x_1722) ;  /* 0x0000000000286947 */ /* 0x004fea0003800000 */
        /* <DEDUP_REMOVED lines=10> */
.L_x_1722:
[----:B------:R-:W2:Y:S01]  /*0680*/  LDCU.64 UR4, c[0x0][0x410] ;  /* 0x00008200ff0477ac */ /* 0x000ea20008000a00 */
[----:B------:R-:W-:Y:S01]  /*0690*/  @P1 IMAD.MOV.U32 R10, RZ, RZ, R18 ;  /* 0x000000ffff0a1224 */ /* 0x000fe200078e0012 */
        /* <DEDUP_REMOVED lines=38> */
.L_x_1724:
[----:B------:R-:W-:Y:S05]  /*0900*/  BSYNC.RECONVERGENT B0 ;  /* 0x0000000000007941 */ /* 0x000fea0003800200 */
.L_x_1723:
        /* <DEDUP_REMOVED lines=22> */
.L_x_1726:
[----:B------:R-:W-:Y:S05]  /*0a70*/  BSYNC.RECONVERGENT B0 ;  /* 0x0000000000007941 */ /* 0x000fea0003800200 */
.L_x_1725:
        /* <DEDUP_REMOVED lines=24> */
.L_x_1728:
[----:B------:R-:W-:Y:S05]  /*0c00*/  BSYNC.RECONVERGENT B0 ;  /* 0x0000000000007941 */ /* 0x000fea0003800200 */
.L_x_1727:
        /* <DEDUP_REMOVED lines=32> */
.L_x_1730:
[----:B------:R-:W-:Y:S05]  /*0e10*/  BSYNC.RECONVERGENT B0 ;  /* 0x0000000000007941 */ /* 0x000fea0003800200 */
.L_x_1729:
        /* <DEDUP_REMOVED lines=15> */
.L_x_1732:
[----:B------:R-:W-:Y:S05]  /*0f10*/  BSYNC.RECONVERGENT B0 ;  /* 0x0000000000007941 */ /* 0x000fea0003800200 */
.L_x_1731:
        /* <DEDUP_REMOVED lines=10> */
.L_x_1734:
[----:B------:R-:W-:Y:S05]  /*0fc0*/  BSYNC.RECONVERGENT B0 ;  /* 0x0000000000007941 */ /* 0x000fea0003800200 */
.L_x_1733:
        /* <DEDUP_REMOVED lines=10> */
.L_x_1736:
[----:B------:R-:W-:Y:S05]  /*1070*/  BSYNC.RECONVERGENT B0 ;  /* 0x0000000000007941 */ /* 0x000fea0003800200 */
.L_x_1735:
        /* <DEDUP_REMOVED lines=10> */
.L_x_1721:
        /* <DEDUP_REMOVED lines=22> */
.L_x_1737:
[----:B------:R-:W1:Y:S01]  /*1280*/  LDC.64 R134, c[0x0][0x3b8] ;  /* 0x0000ee00ff867b82 */ /* 0x000e620000000a00 */
[----:B------:R-:W-:-:S05]  /*1290*/  IADD3 R4, PT, PT, R0, R7, RZ ;  /* 0x0000000700047210 */ /* 0x000fca0007ffe0ff */
[C---:B-1----:R-:W-:Y:S02]  /*12a0*/  IMAD R3, R4.reuse, R135, RZ ;  /* 0x0000008704037224 */ /* 0x042fe400078e02ff */
[----:B------:R-:W-:-:S05]  /*12b0*/  IMAD.WIDE.U32 R4, R4, R134, RZ ;  /* 0x0000008604047225 */ /* 0x000fca00078e00ff */
[----:B------:R-:W-:-:S07]  /*12c0*/  IADD3 R3, PT, PT, R5, R3, RZ ;  /* 0x0000000305037210 */ /* 0x000fce0007ffe0ff */
.L_x_1738:
        /* <DEDUP_REMOVED lines=39> */
.L_x_1739:
[----:B------:R-:W1:Y:S01]  /*1540*/  LDC.64 R144, c[0x0][0x3c0] ;  /* 0x0000f000ff907b82 */ /* 0x000e620000000a00 */
[----:B------:R-:W-:-:S05]  /*1550*/  IADD3 R0, PT, PT, R0, R7, RZ ;  /* 0x0000000700007210 */ /* 0x000fca0007ffe0ff */
[C---:B-1----:R-:W-:Y:S02]  /*1560*/  IMAD R5, R0.reuse, R145, RZ ;  /* 0x0000009100057224 */ /* 0x042fe400078e02ff */
[----:B------:R-:W-:-:S05]  /*1570*/  IMAD.WIDE.U32 R14, R0, R144, RZ ;  /* 0x00000090000e7225 */ /* 0x000fca00078e00ff */
[----:B------:R-:W-:Y:S02]  /*1580*/  IADD3 R5, PT, PT, R15, R5, RZ ;  /* 0x000000050f057210 */ /* 0x000fe40007ffe0ff */
[----:B------:R-:W-:-:S07]  /*1590*/  MOV R0, R14 ;  /* 0x0000000e00007202 */ /* 0x000fce0000000f00 */
.L_x_1740:
[----:B------:R-:W-:Y:S01]  /*15a0*/  IMAD.SHL.U32 R198, R182, 0x8, RZ ;  /* 0x00000008b6c67824 */ /* 0x000fe200078e00ff */
[----:B------:R-:W1:Y:S01]  /*15b0*/  LDCU.128 UR4, c[0x0][0x3d0] ;  /* 0x00007a00ff0477ac */ /* 0x000e620008000c00 */
[----:B------:R-:W2:Y:S01]  /*15c0*/  S2UR UR16, SR_CgaCtaId ;  /* 0x00000000001079c3 */ /* 0x000ea20000008800 */
[----:B------:R-:W-:Y:S01]  /*15d0*/  IMAD.IADD R195, R212, 0x1, -R89 ;  /* 0x00000001d4c37824 */ /* 0x000fe200078e0a59 */
[--C-:B------:R-:W-:Y:S01]  /*15e0*/  SHF.R.U32.HI R184, RZ, 0x1, R182.reuse ;  /* 0x00000001ffb87819 */ /* 0x100fe200000116b6 */
[----:B------:R-:W3:Y:S01]  /*15f0*/  LDCU.64 UR12, c[0x0][0x388] ;  /* 0x00007100ff0c77ac */ /* 0x000ee20008000a00 */
[----:B------:R-:W-:Y:S01]  /*1600*/  LOP3.LUT R181, R198, 0x38, RZ, 0xc0, !PT ;  /* 0x00000038c6b57812 */ /* 0x000fe200078ec0ff */
[----:B------:R-:W-:Y:S01]  /*1610*/  IMAD.SHL.U32 R158, R182, 0x40, RZ ;  /* 0x00000040b69e7824 */ /* 0x000fe200078e00ff */
[C---:B------:R-:W-:Y:S01]  /*1620*/  LOP3.LUT R21, R198.reuse, 0x1f8, RZ, 0xc0, !PT ;  /* 0x000001f8c6157812 */ /* 0x040fe200078ec0ff */
[----:B------:R-:W4:Y:S01]  /*1630*/  LDCU.64 UR10, c[0x0][0x390] ;  /* 0x00007200ff0a77ac */ /* 0x000f220008000a00 */
[C---:B------:R-:W-:Y:S01]  /*1640*/  IADD3 R14, P1, PT, R181.reuse, R4, RZ ;  /* 0x00000004b50e7210 */ /* 0x040fe20007f3e0ff */
[----:B------:R-:W-:Y:S01]  /*1650*/  BSSY.RECONVERGENT B0, `(.L_x_1741) ;  /* 0x0000048000007945 */ /* 0x000fe20003800200 */
[C---:B------:R-:W-:Y:S01]  /*1660*/  IADD3 R4, P0, PT, R181.reuse, R0, RZ ;  /* 0x00000000b5047210 */ /* 0x040fe20007f1e0ff */
[----:B------:R-:W5:Y:S01]  /*1670*/  LDCU.64 UR8, c[0x0][0x3c8] ;  /* 0x00007900ff0877ac */ /* 0x000f620008000a00 */
[----:B------:R-:W-:Y:S01]  /*1680*/  SHF.R.U32.HI R0, RZ, 0x3, R182 ;  /* 0x00000003ff007819 */ /* 0x000fe200000116b6 */
[----:B------:R-:W-:Y:S01]  /*1690*/  IMAD.X R15, RZ, RZ, R3, P1 ;  /* 0x000000ffff0f7224 */ /* 0x000fe200008e0603 */
[----:B------:R-:W-:Y:S01]  /*16a0*/  LOP3.LUT R3, R198, 0x1e00, RZ, 0xc0, !PT ;  /* 0x00001e00c6037812 */ /* 0x000fe200078ec0ff */
[----:B------:R-:W-:Y:S01]  /*16b0*/  IMAD.X R5, RZ, RZ, R5, P0 ;  /* 0x000000ffff057224 */ /* 0x000fe200000e0605 */
[----:B------:R-:W-:Y:S01]  /*16c0*/  IADD3 R16, P0, PT, R181, R16, RZ ;  /* 0x00000010b5107210 */ /* 0x000fe20007f1e0ff */
[----:B------:R-:W-:Y:S01]  /*16d0*/  IMAD.WIDE.U32 R14, R0, R134, R14 ;  /* 0x00000086000e7225 */ /* 0x000fe200078e000e */
[----:B------:R-:W-:-:S02]  /*16e0*/  LOP3.LUT R210, R21, 0x38, R182, 0x78, !PT ;  /* 0x0000003815d27812 */ /* 0x000fc400078e78b6 */
[----:B------:R-:W-:Y:S01]  /*16f0*/  LOP3.LUT R156, R181, 0x1c0, R158, 0xf8, !PT ;  /* 0x000001c0b59c7812 */ /* 0x000fe200078ef89e */
[----:B------:R-:W-:Y:S01]  /*1700*/  IMAD.WIDE.U32 R22, R0, R144, R4 ;  /* 0x0000009000167225 */ /* 0x000fe200078e0004 */
[----:B------:R-:W-:Y:S02]  /*1710*/  SHF.R.S32.HI R5, RZ, 0x1f, R6 ;  /* 0x0000001fff057819 */ /* 0x000fe40000011406 */
[----:B------:R-:W-:Y:S01]  /*1720*/  LOP3.LUT R210, R210, R3, RZ, 0xfc, !PT ;  /* 0x00000003d2d27212 */ /* 0x000fe200078efcff */
[----:B------:R-:W-:Y:S01]  /*1730*/  IMAD R15, R0, R135, R15 ;  /* 0x00000087000f7224 */ /* 0x000fe200078e020f */
[----:B------:R-:W-:Y:S01]  /*1740*/  LOP3.LUT R3, R184, 0x8, RZ, 0xc0, !PT ;  /* 0x00000008b8037812 */ /* 0x000fe200078ec0ff */
[----:B-1----:R-:W-:Y:S01]  /*1750*/  IMAD R19, R5, UR4, RZ ;  /* 0x0000000405137c24 */ /* 0x002fe2000f8e02ff */
[C---:B------:R-:W-:Y:S01]  /*1760*/  LOP3.LUT R197, R181.reuse, 0x40, RZ, 0xfc, !PT ;  /* 0x00000040b5c57812 */ /* 0x040fe200078efcff */
[----:B------:R-:W-:Y:S01]  /*1770*/  IMAD.WIDE.U32 R14, R6, UR4, R14 ;  /* 0x00000004060e7c25 */ /* 0x000fe2000f8e000e */
[----:B------:R-:W-:-:S02]  /*1780*/  LOP3.LUT R196, R181, 0x80, RZ, 0xfc, !PT ;  /* 0x00000080b5c47812 */ /* 0x000fc400078efcff */
[----:B------:R-:W-:Y:S01]  /*1790*/  LOP3.LUT R3, R156, R3, RZ, 0x3c, !PT ;  /* 0x000000039c037212 */ /* 0x000fe200078e3cff */
[----:B------:R-:W-:Y:S01]  /*17a0*/  IMAD R19, R6, UR5, R19 ;  /* 0x0000000506137c24 */ /* 0x000fe2000f8e0213 */
[----:B---3--:R-:W-:Y:S01]  /*17b0*/  LEA R205, P1, R14, UR12, 0x1 ;  /* 0x0000000c0ecd7c11 */ /* 0x008fe2000f8208ff */
[----:B------:R-:W-:Y:S01]  /*17c0*/  IMAD R5, R5, UR6, RZ ;  /* 0x0000000605057c24 */ /* 0x000fe2000f8e02ff */
[----:B------:R-:W-:Y:S01]  /*17d0*/  UMOV UR5, 0x400 ;  /* 0x0000040000057882 */ /* 0x000fe20000000000 */
[----:B------:R-:W-:Y:S01]  /*17e0*/  IMAD.IADD R204, R15, 0x1, R19 ;  /* 0x000000010fcc7824 */ /* 0x000fe200078e0213 */
[----:B--2---:R-:W-:Y:S01]  /*17f0*/  ULEA UR5, UR16, UR5, 0x18 ;  /* 0x0000000510057291 */ /* 0x004fe2000f8ec0ff */
[----:B------:R-:W-:Y:S02]  /*1800*/  IMAD R23, R0, R145, R23 ;  /* 0x0000009100177224 */ /* 0x000fe400078e0217 */
[----:B------:R-:W-:Y:S01]  /*1810*/  IMAD R5, R6, UR7, R5 ;  /* 0x0000000706057c24 */ /* 0x000fe2000f8e0205 */
[----:B------:R-:W-:Y:S01]  /*1820*/  LEA.HI.X R204, R14, UR13, R204, 0x1, P1 ;  /* 0x0000000d0ecc7c11 */ /* 0x000fe200088f0ccc */
[----:B------:R-:W-:Y:S01]  /*1830*/  IMAD.WIDE.U32 R6, R6, UR6, R22 ;  /* 0x0000000606067c25 */ /* 0x000fe2000f8e0016 */
[----:B------:R-:W-:-:S02]  /*1840*/  ISETP.GE.AND P1, PT, R0, R195, PT ;  /* 0x000000c30000720c */ /* 0x000fc40003f26270 */
[----:B------:R-:W-:Y:S01]  /*1850*/  LEA R210, R210, UR5, 0x1 ;  /* 0x00000005d2d27c11 */ /* 0x000fe2000f8e08ff */
[----:B------:R-:W-:Y:S01]  /*1860*/  IMAD.X R17, RZ, RZ, R2, P0 ;  /* 0x000000ffff117224 */ /* 0x000fe200000e0602 */
[----:B----4-:R-:W-:Y:S01]  /*1870*/  LEA R203, P0, R6, UR10, 0x1 ;  /* 0x0000000a06cb7c11 */ /* 0x010fe2000f8008ff */
[----:B------:R-:W-:Y:S02]  /*1880*/  IMAD.IADD R202, R7, 0x1, R5 ;  /* 0x0000000107ca7824 */ /* 0x000fe400078e0205 */
[----:B-----5:R-:W-:-:S03]  /*1890*/  IMAD.WIDE.U32 R4, R12, UR8, R16 ;  /* 0x000000080c047c25 */ /* 0x020fc6000f8e0010 */
[----:B------:R-:W-:Y:S01]  /*18a0*/  LEA.HI.X R202, R6, UR11, R202, 0x1, P0 ;  /* 0x0000000b06ca7c11 */ /* 0x000fe200080f0cca */
[----:B------:R-:W-:Y:S01]  /*18b0*/  IMAD R15, R12, UR9, R5 ;  /* 0x000000090c0f7c24 */ /* 0x000fe2000f8e0205 */
[----:B------:R-:W-:-:S04]  /*18c0*/  LEA R7, P0, R11, R0, 0x6 ;  /* 0x000000000b077211 */ /* 0x000fc800078030ff */
[----:B------:R-:W-:Y:S01]  /*18d0*/  LEA.HI.X R2, R11, RZ, RZ, 0x6, P0 ;  /* 0x000000ff0b027211 */ /* 0x000fe200000f34ff */
[----:B------:R-:W-:Y:S08]  /*18e0*/  @P1 BRA `(.L_x_1742) ;  /* 0x0000000000781947 */ /* 0x000ff00003800000 */
        /* <DEDUP_REMOVED lines=29> */
.L_x_1743:
[----:B------:R2:W-:Y:S02]  /*1ac0*/  STS.128 [R210+0x4000], RZ ;  /* 0x004000ffd2007388 */ /* 0x0005e40000000c00 */
.L_x_1742:
[----:B------:R-:W-:Y:S05]  /*1ad0*/  BSYNC.RECONVERGENT B0 ;  /* 0x0000000000007941 */ /* 0x000fea0003800200 */
.L_x_1741:
        /* <DEDUP_REMOVED lines=36> */
.L_x_1746:
[----:B------:R3:W-:Y:S02]  /*1d20*/  STS.128 [R210+0x4800], RZ ;  /* 0x004800ffd2007388 */ /* 0x0007e40000000c00 */
.L_x_1745:
[----:B------:R-:W-:Y:S05]  /*1d30*/  BSYNC.RECONVERGENT B0 ;  /* 0x0000000000007941 */ /* 0x000fea0003800200 */
.L_x_1744:
        /* <DEDUP_REMOVED lines=36> */
.L_x_1749:
[----:B------:R3:W-:Y:S02]  /*1f80*/  STS.128 [R210+0x5000], RZ ;  /* 0x005000ffd2007388 */ /* 0x0007e40000000c00 */
.L_x_1748:
[----:B------:R-:W-:Y:S05]  /*1f90*/  BSYNC.RECONVERGENT B0 ;  /* 0x0000000000007941 */ /* 0x000fea0003800200 */
.L_x_1747:
        /* <DEDUP_REMOVED lines=37> */
.L_x_1752:
[----:B------:R2:W-:Y:S02]  /*21f0*/  STS.128 [R210+0x5800], RZ ;  /* 0x005800ffd2007388 */ /* 0x0005e40000000c00 */
.L_x_1751:
[----:B------:R-:W-:Y:S05]  /*2200*/  BSYNC.RECONVERGENT B0 ;  /* 0x0000000000007941 */ /* 0x000fea0003800200 */
.L_x_1750:
[----:B------:R-:W-:Y:S01]  /*2210*/  IADD3 R147, PT, PT, R185, -0x1, RZ ;  /* 0xffffffffb9937810 */ /* 0x000fe20007ffe0ff */
[----:B------:R-:W-:Y:S04]  /*2220*/  BSSY.RECONVERGENT B0, `(.L_x_1753) ;  /* 0x000001e000007945 */ /* 0x000fe80003800200 */
[----:B------:R-:W-:Y:S02]  /*2230*/  IMAD R7, R147, -0x40, R83 ;  /* 0xffffffc093077824 */ /* 0x000fe400078e0253 */
[-C--:B-1-3--:R-:W-:Y:S02]  /*2240*/  IMAD R17, R81, R147.reuse, RZ ;  /* 0x0000009351117224 */ /* 0x08afe400078e02ff */
[----:B------:R-:W-:Y:S01]  /*2250*/  IMAD.WIDE.U32 R14, R82, R147, RZ ;  /* 0x00000093520e7225 */ /* 0x000fe200078e00ff */
[----:B------:R-:W-:-:S04]  /*2260*/  ISETP.GE.AND P3, PT, R0, R7, PT ;  /* 0x000000070000720c */ /* 0x000fc80003f66270 */
[----:B------:R-:W-:-:S09]  /*2270*/  IADD3 R17, PT, PT, R15, R17, RZ ;  /* 0x000000110f117210 */ /* 0x000fd20007ffe0ff */
[----:B------:R-:W-:Y:S05]  /*2280*/  @P3 BRA `(.L_x_1754) ;  /* 0x00000000005c3947 */ /* 0x000fea0003800000 */
[----:B------:R-:W1:Y:S01]  /*2290*/  LDCU UR4, c[0x0][0x440] ;  /* 0x00008800ff0477ac */ /* 0x000e620008000800 */
[----:B--2---:R-:W-:-:S04]  /*22a0*/  LEA R4, P2, R14, R205, 0x1 ;  /* 0x000000cd0e047211 */ /* 0x004fc800078408ff */
        /* <DEDUP_REMOVED lines=20> */
.L_x_1755:
[----:B------:R3:W-:Y:S02]  /*23f0*/  STS.128 [R210+0xa000], RZ ;  /* 0x00a000ffd2007388 */ /* 0x0007e40000000c00 */
.L_x_1754:
[----:B------:R-:W-:Y:S05]  /*2400*/  BSYNC.RECONVERGENT B0 ;  /* 0x0000000000007941 */ /* 0x000fea0003800200 */
.L_x_1753:
        /* <DEDUP_REMOVED lines=8> */
[----:B----4-:R-:W-:-:S04]  /*2490*/  LEA R18, P2, R4, R205, 0x1 ;  /* 0x000000cd04127211 */ /* 0x010fc800078408ff */
        /* <DEDUP_REMOVED lines=20> */
.L_x_1758:
[----:B------:R2:W-:Y:S02]  /*25e0*/  STS.128 [R210+0xa800], RZ ;  /* 0x00a800ffd2007388 */ /* 0x0005e40000000c00 */
.L_x_1757:
[----:B------:R-:W-:Y:S05]  /*25f0*/  BSYNC.RECONVERGENT B0 ;  /* 0x0000000000007941 */ /* 0x000fea0003800200 */
.L_x_1756:
[----:B------:R-:W-:Y:S01]  /*2600*/  ISETP.GE.AND P0, PT, R8, R7, PT ;  /* 0x000000070800720c */ /* 0x000fe20003f06270 */
[----:B------:R-:W-:-:S12]  /*2610*/  BSSY.RECONVERGENT B0, `(.L_x_1759) ;  /* 0x000001d000007945 */ /* 0x000fd80003800200 */
[----:B------:R-:W-:Y:S05]  /*2620*/  @P0 BRA `(.L_x_1760) ;  /* 0x00000000006c0947 */ /* 0x000fea0003800000 */
[----:B------:R-:W5:Y:S01]  /*2630*/  LDCU UR4, c[0x0][0x440] ;  /* 0x00008800ff0477ac */ /* 0x000f620008000800 */
[----:B-12-4-:R-:W-:-:S04]  /*2640*/  IMAD.WIDE.U32 R18, R134, 0x20, RZ ;  /* 0x0000002086127825 */ /* 0x016fc800078e00ff */
        /* <DEDUP_REMOVED lines=24> */
.L_x_1761:
[----:B------:R2:W-:Y:S02]  /*27d0*/  STS.128 [R210+0xb000], RZ ;  /* 0x00b000ffd2007388 */ /* 0x0005e40000000c00 */
.L_x_1760:
[----:B------:R-:W-:Y:S05]  /*27e0*/  BSYNC.RECONVERGENT B0 ;  /* 0x0000000000007941 */ /* 0x000fea0003800200 */
.L_x_1759:
        /* <DEDUP_REMOVED lines=29> */
.L_x_1764:
[----:B------:R2:W-:Y:S02]  /*29c0*/  STS.128 [R210+0xb800], RZ ;  /* 0x00b800ffd2007388 */ /* 0x0005e40000000c00 */
.L_x_1763:
[----:B------:R-:W-:Y:S05]  /*29d0*/  BSYNC.RECONVERGENT B0 ;  /* 0x0000000000007941 */ /* 0x000fea0003800200 */
.L_x_1762:
[----:B------:R-:W5:Y:S01]  /*29e0*/  LDCU.64 UR6, c[0x0][0x538] ;  /* 0x0000a700ff0677ac */ /* 0x000f620008000a00 */
[----:B------:R-:W0:Y:S01]  /*29f0*/  LDGDEPBAR ;  /* 0x00000000000079af */ /* 0x000e220000000000 */
[----:B-----5:R-:W-:-:S04]  /*2a00*/  ISETP.NE.U32.AND P1, PT, RZ, UR6, PT ;  /* 0x00000006ff007c0c */ /* 0x020fc8000bf25070 */
[----:B------:R-:W-:Y:S01]  /*2a10*/  ISETP.NE.AND.EX P1, PT, RZ, UR7, PT, P1 ;  /* 0x00000007ff007c0c */ /* 0x000fe2000bf25310 */
[----:B------:R-:W-:Y:S01]  /*2a20*/  IMAD.SHL.U32 R183, R182, 0x20, RZ ;  /* 0x00000020b6b77824 */ /* 0x000fe200078e00ff */
[----:B------:R-:W-:Y:S01]  /*2a30*/  SHF.L.U64.HI R14, R144, 0x6, R145 ;  /* 0x00000006900e7819 */ /* 0x000fe20000010291 */
[----:B------:R-:W-:Y:S01]  /*2a40*/  IMAD.MOV.U32 R208, RZ, RZ, RZ ;  /* 0x000000ffffd07224 */ /* 0x000fe200078e00ff */
[----:B------:R-:W-:-:S09]  /*2a50*/  DEPBAR.LE SB0, 0x0 ;  /* 0x000080000000791a */ /* 0x000fd20000000000 */
[----:B-12---:R-:W1:Y:S01]  /*2a60*/  @P1 LDC.64 R4, c[0x0][0x540] ;  /* 0x00015000ff041b82 */ /* 0x006e620000000a00 */
[----:B------:R-:W-:-:S07]  /*2a70*/  @P1 IMAD.MOV.U32 R13, RZ, RZ, RZ ;  /* 0x000000ffff0d1224 */ /* 0x000fce00078e00ff */
[----:B------:R-:W2:Y:S01]  /*2a80*/  @P1 LDC R11, c[0x0][0x458] ;  /* 0x00011600ff0b1b82 */ /* 0x000ea20000000800 */
[----:B-1----:R-:W-:-:S04]  /*2a90*/  @P1 IMAD.WIDE.U32 R12, R9, R4, R12 ;  /* 0x00000004090c1225 */ /* 0x002fc800078e000c */
[----:B------:R-:W-:Y:S01]  /*2aa0*/  @P1 IMAD R5, R9, R5, R13 ;  /* 0x0000000509051224 */ /* 0x000fe200078e020d */
[----:B------:R-:W-:-:S04]  /*2ab0*/  @P1 LEA R16, P0, R12, UR6, 0x2 ;  /* 0x000000060c101c11 */ /* 0x000fc8000f8010ff */
[----:B------:R-:W-:-:S05]  /*2ac0*/  @P1 LEA.HI.X R17, R12, UR7, R5, 0x2, P0 ;  /* 0x000000070c111c11 */ /* 0x000fca00080f1405 */
[----:B------:R-:W5:Y:S01]  /*2ad0*/  @P1 LDG.E R12, desc[UR14][R16.64] ;  /* 0x0000000e100c1981 */ /* 0x000f62000c1e1900 */
[----:B--2---:R-:W5:Y:S01]  /*2ae0*/  @P1 MUFU.RCP R11, R11 ;  /* 0x0000000b000b1308 */ /* 0x004f620000001000 */
[----:B------:R-:W-:Y:S01]  /*2af0*/  SHF.L.U32 R4, R144, 0x6, RZ ;  /* 0x0000000690047819 */ /* 0x000fe200000006ff */
[-C--:B------:R-:W-:Y:S01]  /*2b00*/  IMAD R9, R14, R147.reuse, RZ ;  /* 0x000000930e097224 */ /* 0x080fe200078e02ff */
[----:B------:R-:W-:Y:S01]  /*2b10*/  LOP3.LUT R183, R183, 0x7c00, RZ, 0xc0, !PT ;  /* 0x00007c00b7b77812 */ /* 0x000fe200078ec0ff */
[----:B------:R-:W-:Y:S01]  /*2b20*/  BSSY.RECONVERGENT B0, `(.L_x_1765) ;  /* 0x0000025000007945 */ /* 0x000fe20003800200 */
[----:B------:R-:W-:Y:S01]  /*2b30*/  LOP3.LUT R88, R184, 0x1f0, RZ, 0xc0, !PT ;  /* 0x000001f0b8587812 */ /* 0x000fe200078ec0ff */
[----:B------:R-:W-:Y:S01]  /*2b40*/  IMAD.WIDE.U32 R4, R4, R147, RZ ;  /* 0x0000009304047225 */ /* 0x000fe200078e00ff */
[----:B------:R-:W-:-:S03]  /*2b50*/  SHF.L.U32 R168, R182, 0x1, RZ ;  /* 0x00000001b6a87819 */ /* 0x000fc600000006ff */
[----:B------:R-:W-:Y:S01]  /*2b60*/  IMAD.IADD R9, R5, 0x1, R9 ;  /* 0x0000000105097824 */ /* 0x000fe200078e0209 */
[----:B------:R-:W-:Y:S01]  /*2b70*/  BAR.SYNC.DEFER_BLOCKING 0x0 ;  /* 0x0000000000007b1d */ /* 0x000fe20000010000 */
[----:B-----5:R-:W-:Y:S01]  /*2b80*/  @P1 FMUL.FTZ R208, R12, R11 ;  /* 0x0000000b0cd01220 */ /* 0x020fe20000410000 */
[----:B------:R-:W-:-:S04]  /*2b90*/  LOP3.LUT R12, R183, 0x200, R158, 0xf8, !PT ;  /* 0x00000200b70c7812 */ /* 0x000fc800078ef89e */
[----:B------:R-:W-:Y:S01]  /*2ba0*/  IADD3 R77, PT, PT, R3, R12, RZ ;  /* 0x0000000c034d7210 */ /* 0x000fe20007ffe0ff */
[----:B------:R-:W-:Y:S06]  /*2bb0*/  @P3 BRA `(.L_x_1766) ;  /* 0x0000000000603947 */ /* 0x000fec0003800000 */
        /* <DEDUP_REMOVED lines=22> */
.L_x_1767:
[----:B------:R2:W-:Y:S01]  /*2d20*/  STS.128 [R210+0x10000], RZ ;  /* 0x010000ffd2007388 */ /* 0x0005e20000000c00 */
[----:B------:R-:W-:Y:S05]  /*2d30*/  BRA `(.L_x_1768) ;  /* 0x00000000000c7947 */ /* 0x000fea0003800000 */
.L_x_1766:
[----:B------:R1:W-:Y:S04]  /*2d40*/  STS.128 [R210+0xc000], RZ ;  /* 0x00c000ffd2007388 */ /* 0x0003e80000000c00 */
[----:B------:R1:W-:Y:S04]  /*2d50*/  STS.128 [R210+0xe000], RZ ;  /* 0x00e000ffd2007388 */ /* 0x0003e80000000c00 */
[----:B------:R1:W-:Y:S02]  /*2d60*/  STS.128 [R210+0x10000], RZ ;  /* 0x010000ffd2007388 */ /* 0x0003e40000000c00 */
.L_x_1768:
[----:B------:R-:W-:Y:S05]  /*2d70*/  BSYNC.RECONVERGENT B0 ;  /* 0x0000000000007941 */ /* 0x000fea0003800200 */
.L_x_1765:
        /* <DEDUP_REMOVED lines=30> */
.L_x_1771:
[----:B------:R2:W-:Y:S02]  /*2f60*/  STS.128 [R210+0x10800], RZ ;  /* 0x010800ffd2007388 */ /* 0x0005e40000000c00 */
.L_x_1770:
[----:B------:R-:W-:Y:S05]  /*2f70*/  BSYNC.RECONVERGENT B0 ;  /* 0x0000000000007941 */ /* 0x000fea0003800200 */
.L_x_1769:
        /* <DEDUP_REMOVED lines=32> */
.L_x_1774:
[----:B------:R2:W-:Y:S02]  /*3180*/  STS.128 [R210+0x11000], RZ ;  /* 0x011000ffd2007388 */ /* 0x0005e40000000c00 */
.L_x_1773:
[----:B------:R-:W-:Y:S05]  /*3190*/  BSYNC.RECONVERGENT B0 ;  /* 0x0000000000007941 */ /* 0x000fea0003800200 */
.L_x_1772:
        /* <DEDUP_REMOVED lines=35> */
.L_x_1777:
[----:B------:R1:W-:Y:S02]  /*33d0*/  STS.128 [R210+0x11800], RZ ;  /* 0x011800ffd2007388 */ /* 0x0003e40000000c00 */
.L_x_1776:
[----:B------:R-:W-:Y:S05]  /*33e0*/  BSYNC.RECONVERGENT B0 ;  /* 0x0000000000007941 */ /* 0x000fea0003800200 */
.L_x_1775:
[----:B------:R-:W-:Y:S01]  /*33f0*/  LOP3.LUT R7, R156, R7, RZ, 0x3c, !PT ;  /* 0x000000079c077212 */ /* 0x000fe200078e3cff */
[----:B------:R-:W-:Y:S01]  /*3400*/  IMAD.MOV.U32 R180, RZ, RZ, 0x20 ;  /* 0x00000020ffb47424 */ /* 0x000fe200078e00ff */
[----:B------:R-:W-:Y:S01]  /*3410*/  LOP3.LUT R186, R158, 0x400, RZ, 0xc0, !PT ;  /* 0x000004009eba7812 */ /* 0x000fe200078ec0ff */
[----:B------:R-:W-:Y:S01]  /*3420*/  IMAD.MOV.U32 R146, RZ, RZ, 0x40 ;  /* 0x00000040ff927424 */ /* 0x000fe200078e00ff */
[----:B------:R-:W-:Y:S01]  /*3430*/  LEA R77, R77, UR5, 0x1 ;  /* 0x000000054d4d7c11 */ /* 0x000fe2000f8e08ff */
[----:B------:R-:W5:Y:S01]  /*3440*/  LDCU UR4, c[0x0][0x50c] ;  /* 0x0000a180ff0477ac */ /* 0x000f620008000800 */
[C---:B------:R-:W-:Y:S01]  /*3450*/  LOP3.LUT P6, RZ, R182.reuse, 0x2, RZ, 0xc0, !PT ;  /* 0x00000002b6ff7812 */ /* 0x040fe200078cc0ff */
[----:B------:R-:W-:Y:S01]  /*3460*/  IMAD R186, R7, 0x2, R186 ;  /* 0x0000000207ba7824 */ /* 0x000fe200078e02ba */
[----:B------:R-:W-:Y:S01]  /*3470*/  LOP3.LUT P2, RZ, R182, 0x4, RZ, 0xc0, !PT ;  /* 0x00000004b6ff7812 */ /* 0x000fe2000784c0ff */
[----:B------:R-:W-:Y:S01]  /*3480*/  LDSM.16.M88.4 R48, [R77] ;  /* 0x000000004d30783b */ /* 0x000fe20000000200 */
[----:B------:R-:W-:Y:S01]  /*3490*/  SEL R80, R180, 0xffffffe0, !P6 ;  /* 0xffffffe0b4507807 */ /* 0x000fe20007000000 */
[----:B------:R-:W-:Y:S01]  /*34a0*/  VIADD R91, R186, UR5 ;  /* 0x00000005ba5b7c36 */ /* 0x000fe20008000000 */
[----:B------:R-:W-:Y:S01]  /*34b0*/  SEL R146, R146, 0xffffffc0, !P2 ;  /* 0xffffffc092927807 */ /* 0x000fe20005000000 */
[----:B------:R-:W3:Y:S01]  /*34c0*/  LDSM.16.M88.4 R20, [R186+UR5+0x6000] ;  /* 0x00600005ba14783b */ /* 0x000ee20008000200 */
[----:B------:R-:W-:Y:S01]  /*34d0*/  LOP3.LUT R170, R168, 0x6, RZ, 0xc0, !PT ;  /* 0x00000006a8aa7812 */ /* 0x000fe200078ec0ff */
[--C-:B------:R-:W-:Y:S01]  /*34e0*/  IMAD.IADD R94, R77, 0x1, R80.reuse ;  /* 0x000000014d5e7824 */ /* 0x100fe200078e0250 */
[----:B------:R-:W-:Y:S01]  /*34f0*/  IADD3 R88, PT, PT, R87, R88, R89 ;  /* 0x0000005857587210 */ /* 0x000fe20007ffe059 */
[----:B-12---:R-:W4:Y:S01]  /*3500*/  LDSM.16.M88.4 R12, [R186+UR5+0x6800] ;  /* 0x00680005ba0c783b */ /* 0x006f220008000200 */
[----:B------:R-:W-:Y:S01]  /*3510*/  IMAD.IADD R92, R91, 0x1, R80 ;  /* 0x000000015b5c7824 */ /* 0x000fe200078e0250 */
[----:B------:R-:W-:Y:S01]  /*3520*/  IADD3 R85, PT, PT, R83, R85, -R212 ;  /* 0x0000005553557210 */ /* 0x000fe20007ffe8d4 */
[--C-:B------:R-:W-:Y:S01]  /*3530*/  IMAD.IADD R93, R77, 0x1, R146.reuse ;  /* 0x000000014d5d7824 */ /* 0x100fe200078e0292 */
[----:B------:R-:W1:Y:S01]  /*3540*/  LDSM.16.M88.4 R56, [R186+UR5+0x7000] ;  /* 0x00700005ba38783b */ /* 0x000e620008000200 */
[----:B------:R-:W-:-:S02]  /*3550*/  IMAD.IADD R91, R91, 0x1, R146 ;  /* 0x000000015b5b7824 */ /* 0x000fc400078e0292 */
[C---:B------:R-:W-:Y:S01]  /*3560*/  IMAD.IADD R90, R80.reuse, 0x1, R93 ;  /* 0x00000001505a7824 */ /* 0x040fe200078e025d */
[----:B------:R-:W2:Y:S01]  /*3570*/  LDSM.16.M88.4 R4, [R186+UR5+0x7800] ;  /* 0x00780005ba04783b */ /* 0x000ea20008000200 */
[----:B------:R-:W-:Y:S02]  /*3580*/  IMAD.IADD R86, R80, 0x1, R91 ;  /* 0x0000000150567824 */ /* 0x000fe400078e025b */
[----:B------:R-:W-:Y:S01]  /*3590*/  IMAD.IADD R201, R88, 0x1, R83 ;  /* 0x0000000158c97824 */ /* 0x000fe200078e0253 */
[----:B------:R-:W-:Y:S04]  /*35a0*/  LDSM.16.M88.4 R64, [R94] ;  /* 0x000000005e40783b */ /* 0x000fe80000000200 */
[----:B------:R-:W5:Y:S04]  /*35b0*/  LDSM.16.M88.4 R28, [R92+0x6000] ;  /* 0x006000005c1c783b */ /* 0x000f680000000200 */
[----:B------:R-:W5:Y:S04]  /*35c0*/  LDSM.16.M88.4 R32, [R92+0x6800] ;  /* 0x006800005c20783b */ /* 0x000f680000000200 */
[----:B------:R-:W-:Y:S04]  /*35d0*/  LDSM.16.M88.4 R8, [R93] ;  /* 0x000000005d08783b */ /* 0x000fe80000000200 */
[----:B------:R-:W5:Y:S04]  /*35e0*/  LDSM.16.M88.4 R72, [R92+0x7000] ;  /* 0x007000005c48783b */ /* 0x000f680000000200 */
[----:B------:R-:W-:Y:S01]  /*35f0*/  LDSM.16.M88.4 R68, [R92+0x7800] ;  /* 0x007800005c44783b */ /* 0x000fe20000000200 */
[C---:B---3--:R-:W-:Y:S03]  /*3600*/  HMMA.16816.F32.BF16 R24, R48.reuse, R20, RZ ;  /* 0x000000143018723c */ /* 0x048fe600000418ff */
[----:B------:R-:W-:Y:S04]  /*3610*/  LDSM.16.M88.4 R44, [R91+0x6800] ;  /* 0x006800005b2c783b */ /* 0x000fe80000000200 */
[----:B------:R-:W-:Y:S01]  /*3620*/  LDSM.16.M88.4 R40, [R91+0x7000] ;  /* 0x007000005b28783b */ /* 0x000fe20000000200 */
[C---:B----4-:R-:W-:Y:S03]  /*3630*/  HMMA.16816.F32.BF16 R16, R48.reuse, R12, RZ ;  /* 0x0000000c3010723c */ /* 0x050fe600000418ff */
[----:B------:R-:W-:Y:S04]  /*3640*/  LDSM.16.M88.4 R36, [R86+0x6000] ;  /* 0x006000005624783b */ /* 0x000fe80000000200 */
[----:B------:R-:W0:Y:S01]  /*3650*/  LDGDEPBAR ;  /* 0x00000000000079af */ /* 0x000e220000000000 */
[C---:B-1----:R-:W-:Y:S08]  /*3660*/  HMMA.16816.F32.BF16 R60, R48.reuse, R56, RZ ;  /* 0x00000038303c723c */ /* 0x042ff000000418ff */
[C---:B------:R-:W-:Y:S08]  /*3670*/  HMMA.16816.F32.BF16 R20, R48.reuse, R22, RZ ;  /* 0x000000163014723c */ /* 0x040ff000000418ff */
[C---:B------:R-:W-:Y:S08]  /*3680*/  HMMA.16816.F32.BF16 R12, R48.reuse, R14, RZ ;  /* 0x0000000e300c723c */ /* 0x040ff000000418ff */
[C---:B------:R-:W-:Y:S08]  /*3690*/  HMMA.16816.F32.BF16 R56, R48.reuse, R58, RZ ;  /* 0x0000003a3038723c */ /* 0x040ff000000418ff */
[C---:B--2---:R-:W-:Y:S08]  /*36a0*/  HMMA.16816.F32.BF16 R52, R48.reuse, R4, RZ ;  /* 0x000000043034723c */ /* 0x044ff000000418ff */
[----:B------:R-:W-:Y:S01]  /*36b0*/  HMMA.16816.F32.BF16 R48, R48, R6, RZ ;  /* 0x000000063030723c */ /* 0x000fe200000418ff */
[----:B------:R-:W1:Y:S07]  /*36c0*/  LDSM.16.M88.4 R4, [R91+0x6000] ;  /* 0x006000005b04783b */ /* 0x000e6e0000000200 */
[C---:B-----5:R-:W-:Y:S08]  /*36d0*/  HMMA.16816.F32.BF16 R24, R64.reuse, R28, R24 ;  /* 0x0000001c4018723c */ /* 0x060ff00000041818 */
[C---:B------:R-:W-:Y:S01]  /*36e0*/  HMMA.16816.F32.BF16 R20, R64.reuse, R30, R20 ;  /* 0x0000001e4014723c */ /* 0x040fe20000041814 */
[----:B------:R-:W2:Y:S07]  /*36f0*/  LDSM.16.M88.4 R28, [R91+0x7800] ;  /* 0x007800005b1c783b */ /* 0x000eae0000000200 */
[C---:B------:R-:W-:Y:S08]  /*3700*/  HMMA.16816.F32.BF16 R16, R64.reuse, R32, R16 ;  /* 0x000000204010723c */ /* 0x040ff00000041810 */
[C---:B------:R-:W-:Y:S01]  /*3710*/  HMMA.16816.F32.BF16 R12, R64.reuse, R34, R12 ;  /* 0x00000022400c723c */ /* 0x040fe2000004180c */
[----:B------:R-:W3:Y:S07]  /*3720*/  LDSM.16.M88.4 R32, [R90] ;  /* 0x000000005a20783b */ /* 0x000eee0000000200 */
        /* <DEDUP_REMOVED lines=12> */
[----:B------:R-:W-:Y:S07]  /*37f0*/  LDSM.16.M88.4 R44, [R186+UR5+0x8000] ;  /* 0x00800005ba2c783b */ /* 0x000fee0008000200 */
[C---:B------:R-:W-:Y:S08]  /*3800*/  HMMA.16816.F32.BF16 R60, R8.reuse, R40, R60 ;  /* 0x00000028083c723c */ /* 0x040ff0000004183c */
[C---:B------:R-:W-:Y:S01]  /*3810*/  HMMA.16816.F32.BF16 R56, R8.reuse, R42, R56 ;  /* 0x0000002a0838723c */ /* 0x040fe20000041838 */
[----:B------:R-:W-:Y:S07]  /*3820*/  LDSM.16.M88.4 R40, [R186+UR5+0x9000] ;  /* 0x00900005ba28783b */ /* 0x000fee0008000200 */
[C---:B--2---:R-:W-:Y:S08]  /*3830*/  HMMA.16816.F32.BF16 R52, R8.reuse, R28, R52 ;  /* 0x0000001c0834723c */ /* 0x044ff00000041834 */
[----:B------:R-:W-:Y:S01]  /*3840*/  HMMA.16816.F32.BF16 R48, R8, R30, R48 ;  /* 0x0000001e0830723c */ /* 0x000fe20000041830 */
[----:B------:R-:W2:Y:S04]  /*3850*/  LDSM.16.M88.4 R8, [R77+0x2000] ;  /* 0x002000004d08783b */ /* 0x000ea80000000200 */
[----:B------:R-:W2:Y:S03]  /*3860*/  LDSM.16.M88.4 R28, [R186+UR5+0x8800] ;  /* 0x00880005ba1c783b */ /* 0x000ea60008000200 */
[C---:B---3--:R-:W-:Y:S08]  /*3870*/  HMMA.16816.F32.BF16 R24, R32.reuse, R36, R24 ;  /* 0x000000242018723c */ /* 0x048ff00000041818 */
[C---:B------:R-:W-:Y:S01]  /*3880*/  HMMA.16816.F32.BF16 R20, R32.reuse, R38, R20 ;  /* 0x000000262014723c */ /* 0x040fe20000041814 */
[----:B------:R-:W3:Y:S07]  /*3890*/  LDSM.16.M88.4 R36, [R186+UR5+0x9800] ;  /* 0x00980005ba24783b */ /* 0x000eee0008000200 */
        /* <DEDUP_REMOVED lines=19> */
[C---:B---3--:R-:W-:Y:S08]  /*39d0*/  HMMA.16816.F32.BF16 R52, R8.reuse, R36, R52 ;  /* 0x000000240834723c */ /* 0x048ff00000041834 */
        /* <DEDUP_REMOVED lines=16> */
[----:B------:R-:W-:Y:S01]  /*3ae0*/  HMMA.16816.F32.BF16 R48, R68, R74, R48 ;  /* 0x0000004a4430723c */ /* 0x000fe20000041830 */
[----:B------:R-:W-:Y:S04]  /*3af0*/  LDSM.16.M88.4 R72, [R94+0x4000] ;  /* 0x004000005e48783b */ /* 0x000fe80000000200 */
[----:B------:R-:W-:Y:S03]  /*3b00*/  LDSM.16.M88.4 R68, [R92+0xb000] ;  /* 0x00b000005c44783b */ /* 0x000fe60000000200 */
[C---:B------:R-:W-:Y:S08]  /*3b10*/  HMMA.16816.F32.BF16 R24, R8.reuse, R64, R24 ;  /* 0x000000400818723c */ /* 0x040ff00000041818 */
[C---:B------:R-:W-:Y:S01]  /*3b20*/  HMMA.16816.F32.BF16 R20, R8.reuse, R66, R20 ;  /* 0x000000420814723c */ /* 0x040fe20000041814 */
[----:B------:R-:W4:Y:S07]  /*3b30*/  LDSM.16.M88.4 R64, [R86+0x9800] ;  /* 0x009800005640783b */ /* 0x000f2e0000000200 */
[C---:B------:R-:W-:Y:S08]  /*3b40*/  HMMA.16816.F32.BF16 R16, R8.reuse, R40, R16 ;  /* 0x000000280810723c */ /* 0x040ff00000041810 */
[C---:B------:R-:W-:Y:S01]  /*3b50*/  HMMA.16816.F32.BF16 R12, R8.reuse, R42, R12 ;  /* 0x0000002a080c723c */ /* 0x040fe2000004180c */
[----:B------:R-:W-:Y:S07]  /*3b60*/  LDSM.16.M88.4 R40, [R186+UR5+0xa000] ;  /* 0x00a00005ba28783b */ /* 0x000fee0008000200 */
[C---:B------:R-:W-:Y:S08]  /*3b70*/  HMMA.16816.F32.BF16 R52, R8.reuse, R36, R52 ;  /* 0x000000240834723c */ /* 0x040ff00000041834 */
[----:B------:R-:W-:Y:S01]  /*3b80*/  HMMA.16816.F32.BF16 R48, R8, R38, R48 ;  /* 0x000000260830723c */ /* 0x000fe20000041830 */
[----:B------:R-:W5:Y:S04]  /*3b90*/  LDSM.16.M88.4 R8, [R77+0x4000] ;  /* 0x004000004d08783b */ /* 0x000f680000000200 */
[----:B------:R-:W5:Y:S03]  /*3ba0*/  LDSM.16.M88.4 R36, [R186+UR5+0xa800] ;  /* 0x00a80005ba24783b */ /* 0x000f660008000200 */
[C---:B--2---:R-:W-:Y:S01]  /*3bb0*/  HMMA.16816.F32.BF16 R16, R44.reuse, R28, R16 ;  /* 0x0000001c2c10723c */ /* 0x044fe20000041810 */
[----:B------:R-:W-:Y:S07]  /*3bc0*/  LDSM.16.M88.4 R76, [R92+0xa800] ;  /* 0x00a800005c4c783b */ /* 0x000fee0000000200 */
[C---:B------:R-:W-:Y:S01]  /*3bd0*/  HMMA.16816.F32.BF16 R12, R44.reuse, R30, R12 ;  /* 0x0000001e2c0c723c */ /* 0x040fe2000004180c */
[----:B------:R-:W2:Y:S07]  /*3be0*/  LDSM.16.M88.4 R28, [R186+UR5+0xb800] ;  /* 0x00b80005ba1c783b */ /* 0x000eae0008000200 */
        /* <DEDUP_REMOVED lines=8> */
[----:B------:R-:W4:Y:S04]  /*3c70*/  LDSM.16.M88.4 R64, [R92+0xb800] ;  /* 0x00b800005c40783b */ /* 0x000f280000000200 */
[----:B------:R-:W-:Y:S03]  /*3c80*/  LDSM.16.M88.4 R44, [R93+0x4000] ;  /* 0x004000005d2c783b */ /* 0x000fe60000000200 */
[C---:B-----5:R-:W-:Y:S08]  /*3c90*/  HMMA.16816.F32.BF16 R24, R8.reuse, R40, R24 ;  /* 0x000000280818723c */ /* 0x060ff00000041818 */
[C---:B------:R-:W-:Y:S01]  /*3ca0*/  HMMA.16816.F32.BF16 R20, R8.reuse, R42, R20 ;  /* 0x0000002a0814723c */ /* 0x040fe20000041814 */
[----:B------:R-:W5:Y:S07]  /*3cb0*/  LDSM.16.M88.4 R40, [R91+0xa000] ;  /* 0x00a000005b28783b */ /* 0x000f6e0000000200 */
[C---:B------:R-:W-:Y:S08]  /*3cc0*/  HMMA.16816.F32.BF16 R16, R8.reuse, R36, R16 ;  /* 0x000000240810723c */ /* 0x040ff00000041810 */
[C---:B------:R-:W-:Y:S01]  /*3cd0*/  HMMA.16816.F32.BF16 R12, R8.reuse, R38, R12 ;  /* 0x00000026080c723c */ /* 0x040fe2000004180c */
[----:B------:R-:W5:Y:S07]  /*3ce0*/  LDSM.16.M88.4 R36, [R91+0xa800] ;  /* 0x00a800005b24783b */ /* 0x000f6e0000000200 */
[C---:B--2---:R-:W-:Y:S08]  /*3cf0*/  HMMA.16816.F32.BF16 R52, R8.reuse, R28, R52 ;  /* 0x0000001c0834723c */ /* 0x044ff00000041834 */
[C---:B------:R-:W-:Y:S01]  /*3d00*/  HMMA.16816.F32.BF16 R48, R8.reuse, R30, R48 ;  /* 0x0000001e0830723c */ /* 0x040fe20000041830 */
[----:B------:R-:W2:Y:S07]  /*3d10*/  LDSM.16.M88.4 R28, [R91+0xb800] ;  /* 0x00b800005b1c783b */ /* 0x000eae0000000200 */
[C---:B---3--:R-:W-:Y:S08]  /*3d20*/  HMMA.16816.F32.BF16 R60, R8.reuse, R32, R60 ;  /* 0x00000020083c723c */ /* 0x048ff0000004183c */
        /* <DEDUP_REMOVED lines=8> */
[----:B------:R-:W3:Y:S07]  /*3db0*/  LDSM.16.M88.4 R64, [R86+0xa800] ;  /* 0x00a800005640783b */ /* 0x000eee0000000200 */
[C---:B------:R-:W-:Y:S08]  /*3dc0*/  HMMA.16816.F32.BF16 R16, R72.reuse, R76, R16 ;  /* 0x0000004c4810723c */ /* 0x040ff00000041810 */
[----:B------:R-:W-:Y:S08]  /*3dd0*/  HMMA.16816.F32.BF16 R12, R72, R78, R12 ;  /* 0x0000004e480c723c */ /* 0x000ff0000004180c */
[C---:B-----5:R-:W-:Y:S08]  /*3de0*/  HMMA.16816.F32.BF16 R24, R44.reuse, R40, R24 ;  /* 0x000000282c18723c */ /* 0x060ff00000041818 */
[C---:B------:R-:W-:Y:S08]  /*3df0*/  HMMA.16816.F32.BF16 R20, R44.reuse, R42, R20 ;  /* 0x0000002a2c14723c */ /* 0x040ff00000041814 */
[C---:B------:R-:W-:Y:S08]  /*3e00*/  HMMA.16816.F32.BF16 R16, R44.reuse, R36, R16 ;  /* 0x000000242c10723c */ /* 0x040ff00000041810 */
[----:B------:R-:W-:Y:S01]  /*3e10*/  HMMA.16816.F32.BF16 R12, R44, R38, R12 ;  /* 0x000000262c0c723c */ /* 0x000fe2000004180c */
[----:B------:R-:W4:Y:S07]  /*3e20*/  LDSM.16.M88.4 R36, [R86+0xb000] ;  /* 0x00b000005624783b */ /* 0x000f2e0000000200 */
[C---:B------:R-:W-:Y:S08]  /*3e30*/  HMMA.16816.F32.BF16 R56, R72.reuse, R70, R56 ;  /* 0x000000464838723c */ /* 0x040ff00000041838 */
[----:B------:R-:W-:Y:S08]  /*3e40*/  HMMA.16816.F32.BF16 R60, R72, R68, R60 ;  /* 0x00000044483c723c */ /* 0x000ff0000004183c */
[C---:B--2---:R-:W-:Y:S08]  /*3e50*/  HMMA.16816.F32.BF16 R52, R44.reuse, R28, R52 ;  /* 0x0000001c2c34723c */ /* 0x044ff00000041834 */
[----:B------:R-:W-:Y:S01]  /*3e60*/  HMMA.16816.F32.BF16 R48, R44, R30, R48 ;  /* 0x0000001e2c30723c */ /* 0x000fe20000041830 */
[----:B------:R-:W2:Y:S01]  /*3e70*/  LDSM.16.M88.4 R28, [R86+0xb800] ;  /* 0x00b80000561c783b */ /* 0x000ea20000000200 */
[----:B------:R-:W-:-:S06]  /*3e80*/  DEPBAR.LE SB0, 0x0 ;  /* 0x000080000000791a */ /* 0x000fcc0000000000 */
[----:B-1----:R-:W-:Y:S01]  /*3e90*/  HMMA.16816.F32.BF16 R24, R4, R8, R24 ;  /* 0x000000080418723c */ /* 0x002fe20000041818 */
[----:B------:R-:W-:-:S05]  /*3ea0*/  IMAD.IADD R8, R88, 0x1, R85 ;  /* 0x0000000158087824 */ /* 0x000fca00078e0255 */
[C-C-:B------:R-:W-:Y:S02]  /*3eb0*/  VIADDMNMX R200, R8.reuse, 0x1, R83.reuse, PT ;  /* 0x0000000108c87846 */ /* 0x140fe40003800153 */
[----:B------:R-:W-:Y:S01]  /*3ec0*/  HMMA.16816.F32.BF16 R20, R4, R10, R20 ;  /* 0x0000000a0414723c */ /* 0x000fe20000041814 */
[----:B------:R-:W-:-:S07]  /*3ed0*/  VIADDMNMX R199, R8, 0x9, R83, PT ;  /* 0x0000000908c77846 */ /* 0x000fce0003800153 */
[----:B---3--:R-:W-:Y:S03]  /*3ee0*/  HMMA.16816.F32.BF16 R16, R4, R64, R16 ;  /* 0x000000400410723c */ /* 0x008fe60000041810 */
[----:B------:R-:W-:Y:S01]  /*3ef0*/  FMUL.FTZ R11, R25, UR4 ;  /* 0x00000004190b7c20 */ /* 0x000fe20008410000 */
[----:B------:R-:W-:Y:S01]  /*3f00*/  FMUL.FTZ R9, R24, UR4 ;  /* 0x0000000418097c20 */ /* 0x000fe20008410000 */
[----:B------:R-:W-:-:S03]  /*3f10*/  FMUL.FTZ R27, R27, UR4 ;  /* 0x000000041b1b7c20 */ /* 0x000fc60008410000 */
[----:B------:R-:W-:Y:S01]  /*3f20*/  HMMA.16816.F32.BF16 R56, R44, R34, R56 ;  /* 0x000000222c38723c */ /* 0x000fe20000041838 */
[----:B------:R-:W1:Y:S01]  /*3f30*/  MUFU.TANH R11, R11 ;  /* 0x0000000b000b7308 */ /* 0x000e620000002400 */
[----:B------:R-:W-:Y:S02]  /*3f40*/  IMAD.IADD R34, R201, 0x1, -R84 ;  /* 0x00000001c9227824 */ /* 0x000fe400078e0a54 */
[----:B------:R-:W-:Y:S01]  /*3f50*/  FMUL.FTZ R35, R21, UR4 ;  /* 0x0000000415237c20 */ /* 0x000fe20008410000 */
[----:B------:R-:W-:-:S03]  /*3f60*/  FMUL.FTZ R20, R20, UR4 ;  /* 0x0000000414147c20 */ /* 0x000fc60008410000 */
[----:B------:R-:W-:Y:S01]  /*3f70*/  HMMA.16816.F32.BF16 R60, R44, R32, R60 ;  /* 0x000000202c3c723c */ /* 0x000fe2000004183c */
[----:B------:R-:W-:Y:S01]  /*3f80*/  IMAD R33, R147, 0x40, R170 ;  /* 0x0000004093217824 */ /* 0x000fe200078e02aa */
[----:B------:R3:W-:Y:S01]  /*3f90*/  MUFU.TANH R25, R20 ;  /* 0x0000001400197308 */ /* 0x0007e20000002400 */
[----:B------:R-:W-:Y:S01]  /*3fa0*/  FMUL.FTZ R10, R16, UR4 ;  /* 0x00000004100a7c20 */ /* 0x000fe20008410000 */
[----:B------:R-:W-:Y:S01]  /*3fb0*/  FMUL.FTZ R17, R17, UR4 ;  /* 0x0000000411117c20 */ /* 0x000fe20008410000 */
[C---:B------:R-:W-:Y:S01]  /*3fc0*/  VIADD R21, R33.reuse, 0x38 ;  /* 0x0000003821157836 */ /* 0x040fe20000000000 */
[----:B------:R-:W-:Y:S01]  /*3fd0*/  ISETP.GT.AND P0, PT, R34, R33, PT ;  /* 0x000000212200720c */ /* 0x000fe20003f04270 */
[--C-:B------:R-:W-:Y:S01]  /*3fe0*/  IMAD.IADD R8, R33, 0x1, R212.reuse ;  /* 0x0000000121087824 */ /* 0x100fe200078e02d4 */
[C---:B------:R-:W-:Y:S01]  /*3ff0*/  HMMA.16816.F32.BF16 R12, R4.reuse, R66, R12 ;  /* 0x00000042040c723c */ /* 0x040fe2000004180c */
[----:B------:R-:W-:Y:S01]  /*4000*/  IMAD.IADD R16, R21, 0x1, R212 ;  /* 0x0000000115107824 */ /* 0x000fe200078e02d4 */
[----:B------:R-:W-:Y:S01]  /*4010*/  MUFU.TANH R9, R9 ;  /* 0x0000000900097308 */ /* 0x000fe20000002400 */
[----:B------:R-:W-:Y:S01]  /*4020*/  IMAD.IADD R24, R201, 0x1, -R8 ;  /* 0x00000001c9187824 */ /* 0x000fe200078e0a08 */
[C---:B------:R-:W-:Y:S01]  /*4030*/  ISETP.GE.AND P5, PT, R33.reuse, R200, PT ;  /* 0x000000c82100720c */ /* 0x040fe20003fa6270 */
[----:B------:R-:W-:Y:S01]  /*4040*/  VIADD R41, R33, 0x9 ;  /* 0x0000000921297836 */ /* 0x000fe20000000000 */
[--C-:B------:R-:W-:Y:S01]  /*4050*/  IADD3 R32, PT, PT, R201, 0x30, -R16.reuse ;  /* 0x00000030c9207810 */ /* 0x100fe20007ffe810 */
[C---:B------:R-:W-:Y:S01]  /*4060*/  VIADD R43, R33.reuse, 0x8 ;  /* 0x00000008212b7836 */ /* 0x040fe20000000000 */
[----:B----4-:R-:W-:Y:S01]  /*4070*/  HMMA.16816.F32.BF16 R56, R4, R38, R56 ;  /* 0x000000260438723c */ /* 0x010fe20000041838 */
[----:B------:R-:W-:Y:S01]  /*4080*/  IABS R24, R24 ;  /* 0x0000001800187213 */ /* 0x000fe20000000000 */
[----:B------:R-:W4:Y:S01]  /*4090*/  MUFU.TANH R35, R35 ;  /* 0x0000002300237308 */ /* 0x000f220000002400 */
[----:B------:R-:W-:Y:S01]  /*40a0*/  IABS R32, R32 ;  /* 0x0000002000207213 */ /* 0x000fe20000000000 */
[----:B------:R-:W-:Y:S01]  /*40b0*/  VIADD R39, R33, 0x11 ;  /* 0x0000001121277836 */ /* 0x000fe20000000000 */
[----:B---3--:R-:W-:-:S02]  /*40c0*/  IADD3 R20, PT, PT, R201, 0x37, -R16 ;  /* 0x00000037c9147810 */ /* 0x008fc40007ffe810 */
[C-C-:B------:R-:W-:Y:S01]  /*40d0*/  IADD3 R218, PT, PT, R201.reuse, 0x10, -R16.reuse ;  /* 0x00000010c9da7810 */ /* 0x140fe20007ffe810 */
[C---:B------:R-:W-:Y:S01]  /*40e0*/  HMMA.16816.F32.BF16 R60, R4.reuse, R36, R60 ;  /* 0x00000024043c723c */ /* 0x040fe2000004183c */
[----:B------:R-:W-:Y:S01]  /*40f0*/  IABS R20, R20 ;  /* 0x0000001400147213 */ /* 0x000fe20000000000 */
[----:B------:R-:W-:Y:S01]  /*4100*/  MUFU.TANH R17, R17 ;  /* 0x0000001100117308 */ /* 0x000fe20000002400 */
[----:B------:R-:W-:Y:S01]  /*4110*/  FMUL.FTZ R12, R12, UR4 ;  /* 0x000000040c0c7c20 */ /* 0x000fe20008410000 */
[--C-:B------:R-:W-:Y:S01]  /*4120*/  IADD3 R36, PT, PT, R201, 0x2f, -R16.reuse ;  /* 0x0000002fc9247810 */ /* 0x100fe20007ffe810 */
[----:B------:R-:W-:Y:S01]  /*4130*/  VIADD R37, R33, 0x21 ;  /* 0x0000002121257836 */ /* 0x000fe20000000000 */
[----:B------:R-:W-:Y:S02]  /*4140*/  I2FP.F32.S32 R20, R20 ;  /* 0x0000001400147245 */ /* 0x000fe40000201400 */
[C---:B--2---:R-:W-:Y:S01]  /*4150*/  HMMA.16816.F32.BF16 R52, R4.reuse, R28, R52 ;  /* 0x0000001c0434723c */ /* 0x044fe20000041834 */
[----:B------:R-:W-:Y:S01]  /*4160*/  IABS R36, R36 ;  /* 0x0000002400247213 */ /* 0x000fe20000000000 */
[----:B------:R2:W-:Y:S01]  /*4170*/  MUFU.TANH R29, R10 ;  /* 0x0000000a001d7308 */ /* 0x0005e20000002400 */
[----:B-1----:R-:W-:Y:S01]  /*4180*/  FFMA.FTZ R20, R20, -R208, R11 ;  /* 0x800000d014147223 */ /* 0x002fe2000001000b */
[----:B------:R-:W-:Y:S01]  /*4190*/  FMUL.FTZ R11, R13, UR4 ;  /* 0x000000040d0b7c20 */ /* 0x000fe20008410000 */
[----:B------:R-:W-:Y:S01]  /*41a0*/  FMUL.FTZ R13, R56, UR4 ;  /* 0x00000004380d7c20 */ /* 0x000fe20008410000 */
[----:B------:R-:W-:Y:S01]  /*41b0*/  I2FP.F32.S32 R36, R36 ;  /* 0x0000002400247245 */ /* 0x000fe20000201400 */
[----:B------:R-:W-:Y:S01]  /*41c0*/  FMUL.FTZ R57, R57, UR4 ;  /* 0x0000000439397c20 */ /* 0x000fe20008410000 */
[----:B------:R-:W-:Y:S01]  /*41d0*/  HMMA.16816.F32.BF16 R48, R4, R30, R48 ;  /* 0x0000001e0430723c */ /* 0x000fe20000041830 */
[--C-:B------:R-:W-:Y:S01]  /*41e0*/  IADD3 R28, PT, PT, R201, 0x1f, -R16.reuse ;  /* 0x0000001fc91c7810 */ /* 0x100fe20007ffe810 */
[----:B------:R1:W3:Y:S01]  /*41f0*/  MUFU.TANH R5, R12 ;  /* 0x0000000c00057308 */ /* 0x0002e20000002400 */
[----:B------:R-:W-:Y:S01]  /*4200*/  FMUL.FTZ R7, R61, UR4 ;  /* 0x000000043d077c20 */ /* 0x000fe20008410000 */
[----:B------:R-:W-:Y:S01]  /*4210*/  I2FP.F32.S32 R32, R32 ;  /* 0x0000002000207245 */ /* 0x000fe20000201400 */
[----:B----4-:R-:W-:Y:S01]  /*4220*/  FFMA.FTZ R36, R36, -R208, R35 ;  /* 0x800000d024247223 */ /* 0x010fe20000010023 */
[--C-:B------:R-:W-:Y:S01]  /*4230*/  IADD3 R6, PT, PT, R201, 0x28, -R16.reuse ;  /* 0x00000028c9067810 */ /* 0x100fe20007ffe810 */
[C---:B------:R-:W-:Y:S01]  /*4240*/  VIADD R31, R33.reuse, 0x29 ;  /* 0x00000029211f7836 */ /* 0x040fe20000000000 */
[----:B------:R-:W-:Y:S01]  /*4250*/  IABS R28, R28 ;  /* 0x0000001c001c7213 */ /* 0x000fe20000000000 */
[----:B------:R-:W-:Y:S01]  /*4260*/  FFMA.FTZ R32, R32, -R208, R25 ;  /* 0x800000d020207223 */ /* 0x000fe20000010019 */
[----:B------:R-:W4:Y:S01]  /*4270*/  MUFU.TANH R11, R11 ;  /* 0x0000000b000b7308 */ /* 0x000f220000002400 */
[----:B------:R-:W-:Y:S01]  /*4280*/  FMUL.FTZ R47, R52, UR4 ;  /* 0x00000004342f7c20 */ /* 0x000fe20008410000 */
[----:B--2---:R-:W-:Y:S01]  /*4290*/  I2FP.F32.S32 R10, R24 ;  /* 0x00000018000a7245 */ /* 0x004fe20000201400 */
[----:B------:R-:W-:Y:S01]  /*42a0*/  VIADD R25, R33, 0x1 ;  /* 0x0000000121197836 */ /* 0x000fe20000000000 */
[----:B------:R-:W-:Y:S01]  /*42b0*/  IABS R218, R218 ;  /* 0x000000da00da7213 */ /* 0x000fe20000000000 */
[----:B------:R-:W-:Y:S01]  /*42c0*/  FMUL.FTZ R45, R53, UR4 ;  /* 0x00000004352d7c20 */ /* 0x000fe20008410000 */
[C-C-:B------:R-:W-:Y:S01]  /*42d0*/  IADD3 R220, PT, PT, R201.reuse, 0x17, -R16.reuse ;  /* 0x00000017c9dc7810 */ /* 0x140fe20007ffe810 */
[----:B------:R-:W-:Y:S01]  /*42e0*/  FFMA.FTZ R4, R10, -R208, R9 ;  /* 0x800000d00a047223 */ /* 0x000fe20000010009 */
[----:B------:R-:W2:Y:S01]  /*42f0*/  MUFU.TANH R13, R13 ;  /* 0x0000000d000d7308 */ /* 0x000ea20000002400 */
[C-C-:B------:R-:W-:Y:S01]  /*4300*/  IADD3 R10, PT, PT, R201.reuse, 0x20, -R16.reuse ;  /* 0x00000020c90a7810 */ /* 0x140fe20007ffe810 */
[----:B------:R-:W-:Y:S01]  /*4310*/  FMUL.FTZ R9, R60, UR4 ;  /* 0x000000043c097c20 */ /* 0x000fe20008410000 */
[--C-:B------:R-:W-:Y:S01]  /*4320*/  IADD3 R30, PT, PT, R201, 0x27, -R16.reuse ;  /* 0x00000027c91e7810 */ /* 0x100fe20007ffe810 */
[C---:B------:R-:W-:Y:S01]  /*4330*/  VIADD R35, R33.reuse, 0x28 ;  /* 0x0000002821237836 */ /* 0x040fe20000000000 */
[----:B------:R-:W-:Y:S01]  /*4340*/  IABS R10, R10 ;  /* 0x0000000a000a7213 */ /* 0x000fe20000000000 */
[----:B------:R-:W-:Y:S01]  /*4350*/  VIADD R24, R33, 0x31 ;  /* 0x0000003121187836 */ /* 0x000fe20000000000 */
[----:B------:R-:W-:Y:S01]  /*4360*/  FSEL R4, R4, -INF , !P0 ;  /* 0xff80000004047808 */ /* 0x000fe20004000000 */
[----:B------:R-:W5:Y:S01]  /*4370*/  MUFU.TANH R7, R7 ;  /* 0x0000000700077308 */ /* 0x000f620000002400 */
[----:B------:R-:W-:Y:S01]  /*4380*/  I2FP.F32.S32 R10, R10 ;  /* 0x0000000a000a7245 */ /* 0x000fe20000201400 */
[----:B------:R-:W-:Y:S01]  /*4390*/  FMUL.FTZ R48, R48, UR4 ;  /* 0x0000000430307c20 */ /* 0x000fe20008410000 */
[----:B------:R-:W-:Y:S01]  /*43a0*/  ISETP.GT.AND P0, PT, R34, R41, PT ;  /* 0x000000292200720c */ /* 0x000fe20003f04270 */
[----:B------:R-:W-:Y:S01]  /*43b0*/  FMUL.FTZ R58, R58, UR4 ;  /* 0x000000043a3a7c20 */ /* 0x000fe20008410000 */
[----:B-1----:R-:W-:Y:S01]  /*43c0*/  IABS R12, R6 ;  /* 0x00000006000c7213 */ /* 0x002fe20000000000 */
[----:B---3--:R-:W-:Y:S01]  /*43d0*/  FFMA.FTZ R10, R10, -R208, R5 ;  /* 0x800000d00a0a7223 */ /* 0x008fe20000010005 */
[----:B------:R-:W-:Y:S01]  /*43e0*/  I2FP.F32.S32 R28, R28 ;  /* 0x0000001c001c7245 */ /* 0x000fe20000201400 */
[----:B------:R-:W1:Y:S01]  /*43f0*/  MUFU.TANH R216, R57 ;  /* 0x0000003900d87308 */ /* 0x000e620000002400 */
[----:B------:R-:W-:Y:S01]  /*4400*/  I2FP.F32.S32 R218, R218 ;  /* 0x000000da00da7245 */ /* 0x000fe20000201400 */
[----:B------:R-:W-:Y:S01]  /*4410*/  FMUL.FTZ R63, R63, UR4 ;  /* 0x000000043f3f7c20 */ /* 0x000fe20008410000 */
[----:B------:R-:W-:Y:S01]  /*4420*/  FSEL R6, R4, -INF , !P5 ;  /* 0xff80000004067808 */ /* 0x000fe20006800000 */
[-C--:B----4-:R-:W-:Y:S01]  /*4430*/  FFMA.FTZ R28, R28, -R208.reuse, R11 ;  /* 0x800000d01c1c7223 */ /* 0x090fe2000001000b */
[----:B------:R-:W-:Y:S01]  /*4440*/  FSEL R4, R36, -INF , !P0 ;  /* 0xff80000024047808 */ /* 0x000fe20004000000 */
[----:B--2---:R-:W-:Y:S01]  /*4450*/  FFMA.FTZ R218, R218, -R208, R13 ;  /* 0x800000d0dada7223 */ /* 0x004fe2000001000d */
[--C-:B------:R-:W-:Y:S01]  /*4460*/  IADD3 R5, PT, PT, R201, 0xf, -R16.reuse ;  /* 0x0000000fc9057810 */ /* 0x100fe20007ffe810 */
[----:B------:R-:W2:Y:S01]  /*4470*/  MUFU.TANH R47, R47 ;  /* 0x0000002f002f7308 */ /* 0x000ea20000002400 */
[----:B------:R-:W-:Y:S01]  /*4480*/  IABS R220, R220 ;  /* 0x000000dc00dc7213 */ /* 0x000fe20000000000 */
[----:B------:R-:W-:Y:S01]  /*4490*/  VIADD R13, R33, 0x18 ;  /* 0x00000018210d7836 */ /* 0x000fe20000000000 */
[--C-:B------:R-:W-:Y:S01]  /*44a0*/  IADD3 R36, PT, PT, R201, 0x8, -R16.reuse ;  /* 0x00000008c9247810 */ /* 0x100fe20007ffe810 */
[----:B------:R-:W-:Y:S01]  /*44b0*/  VIADD R11, R33, 0x19 ;  /* 0x00000019210b7836 */ /* 0x000fe20000000000 */
[----:B------:R-:W-:Y:S01]  /*44c0*/  IABS R30, R30 ;  /* 0x0000001e001e7213 */ /* 0x000fe20000000000 */
[----:B------:R-:W-:Y:S01]  /*44d0*/  FMUL.FTZ R59, R59, UR4 ;  /* 0x000000043b3b7c20 */ /* 0x000fe20008410000 */
[----:B------:R-:W-:Y:S01]  /*44e0*/  IADD3 R222, PT, PT, R201, 0x18, -R16 ;  /* 0x00000018c9de7810 */ /* 0x000fe20007ffe810 */
[----:B------:R-:W3:Y:S01]  /*44f0*/  MUFU.TANH R9, R9 ;  /* 0x0000000900097308 */ /* 0x000ee20000002400 */
[----:B------:R-:W-:Y:S01]  /*4500*/  I2FP.F32.S32 R12, R12 ;  /* 0x0000000c000c7245 */ /* 0x000fe20000201400 */
[----:B------:R-:W-:Y:S01]  /*4510*/  FMUL.FTZ R50, R50, UR4 ;  /* 0x0000000432327c20 */ /* 0x000fe20008410000 */
[----:B------:R-:W-:Y:S01]  /*4520*/  IABS R5, R5 ;  /* 0x0000000500057213 */ /* 0x000fe20000000000 */
[----:B------:R-:W-:Y:S01]  /*4530*/  FMUL.FTZ R55, R55, UR4 ;  /* 0x0000000437377c20 */ /* 0x000fe20008410000 */
[----:B------:R-:W-:Y:S01]  /*4540*/  I2FP.F32.S32 R220, R220 ;  /* 0x000000dc00dc7245 */ /* 0x000fe20000201400 */
[-C--:B------:R-:W-:Y:S01]  /*4550*/  FFMA.FTZ R12, R12, -R208.reuse, R29 ;  /* 0x800000d00c0c7223 */ /* 0x080fe2000001001d */
[C---:B------:R-:W-:Y:S01]  /*4560*/  ISETP.GT.AND P4, PT, R34.reuse, R25, PT ;  /* 0x000000192200720c */ /* 0x040fe20003f84270 */
[----:B------:R-:W-:Y:S01]  /*4570*/  VIADD R29, R33, 0x30 ;  /* 0x00000030211d7836 */ /* 0x000fe20000000000 */
[----:B------:R-:W-:Y:S01]  /*4580*/  ISETP.GT.AND P1, PT, R34, R43, PT ;  /* 0x0000002b2200720c */ /* 0x000fe20003f24270 */
[----:B-----5:R-:W-:Y:S01]  /*4590*/  FFMA.FTZ R220, R220, -R208, R7 ;  /* 0x800000d0dcdc7223 */ /* 0x020fe20000010007 */
[----:B------:R-:W-:Y:S01]  /*45a0*/  IABS R36, R36 ;  /* 0x0000002400247213 */ /* 0x000fe20000000000 */
[----:B------:R-:W-:Y:S01]  /*45b0*/  VIADD R7, R201, 0x8 ;  /* 0x00000008c9077836 */ /* 0x000fe20000000000 */
[----:B------:R-:W-:Y:S01]  /*45c0*/  I2FP.F32.S32 R30, R30 ;  /* 0x0000001e001e7245 */ /* 0x000fe20000201400 */
[----:B------:R-:W4:Y:S01]  /*45d0*/  MUFU.TANH R45, R45 ;  /* 0x0000002d002d7308 */ /* 0x000f220000002400 */
[----:B------:R-:W-:Y:S01]  /*45e0*/  IABS R222, R222 ;  /* 0x000000de00de7213 */ /* 0x000fe20000000000 */
[----:B------:R-:W-:Y:S01]  /*45f0*/  IMAD.IADD R84, R7, 0x1, -R84 ;  /* 0x0000000107547824 */ /* 0x000fe200078e0a54 */
[----:B------:R-:W-:Y:S01]  /*4600*/  I2FP.F32.S32 R5, R5 ;  /* 0x0000000500057245 */ /* 0x000fe20000201400 */
[-C--:B------:R-:W-:Y:S01]  /*4610*/  FFMA.FTZ R30, R30, -R208.reuse, R17 ;  /* 0x800000d01e1e7223 */ /* 0x080fe20000010011 */
[----:B------:R-:W-:Y:S01]  /*4620*/  FSEL R20, R20, -INF , !P4 ;  /* 0xff80000014147808 */ /* 0x000fe20006000000 */
[----:B------:R-:W-:Y:S01]  /*4630*/  VIADD R17, R33, 0x10 ;  /* 0x0000001021117836 */ /* 0x000fe20000000000 */
[----:B------:R-:W-:Y:S01]  /*4640*/  FSEL R32, R32, -INF , !P1 ;  /* 0xff80000020207808 */ /* 0x000fe20004800000 */
[----:B-1----:R-:W-:Y:S01]  /*4650*/  FFMA.FTZ R216, R5, -R208, R216 ;  /* 0x800000d005d87223 */ /* 0x002fe200000100d8 */
[----:B------:R-:W-:Y:S01]  /*4660*/  I2FP.F32.S32 R36, R36 ;  /* 0x0000002400247245 */ /* 0x000fe20000201400 */
[----:B------:R-:W-:Y:S01]  /*4670*/  VIADD R5, R33, 0x39 ;  /* 0x0000003921057836 */ /* 0x000fe20000000000 */
[C---:B------:R-:W-:Y:S01]  /*4680*/  ISETP.GT.AND P4, PT, R34.reuse, R13, PT ;  /* 0x0000000d2200720c */ /* 0x040fe20003f84270 */
[----:B------:R-:W1:Y:S01]  /*4690*/  MUFU.TANH R53, R48 ;  /* 0x0000003000357308 */ /* 0x000e620000002400 */
[----:B------:R-:W-:Y:S01]  /*46a0*/  ISETP.GT.AND P1, PT, R34, R11, PT ;  /* 0x0000000b2200720c */ /* 0x000fe20003f24270 */
[----:B--2---:R-:W-:Y:S01]  /*46b0*/  FFMA.FTZ R36, R36, -R208, R47 ;  /* 0x800000d024247223 */ /* 0x004fe2000001002f */
[----:B------:R-:W-:Y:S01]  /*46c0*/  I2FP.F32.S32 R222, R222 ;  /* 0x000000de00de7245 */ /* 0x000fe20000201400 */
[----:B------:R-:W-:Y:S01]  /*46d0*/  FMUL.FTZ R47, R49, UR4 ;  /* 0x00000004312f7c20 */ /* 0x000fe20008410000 */
[----:B------:R-:W-:Y:S01]  /*46e0*/  FSEL R10, R10, -INF , !P4 ;  /* 0xff8000000a0a7808 */ /* 0x000fe20006000000 */
[----:B------:R-:W-:Y:S01]  /*46f0*/  IMAD.IADD R8, R7, 0x1, -R8 ;  /* 0x0000000107087824 */ /* 0x000fe200078e0a08 */
[----:B------:R-:W-:Y:S01]  /*4700*/  FSEL R28, R28, -INF , !P1 ;  /* 0xff8000001c1c7808 */ /* 0x000fe20004800000 */
[----:B---3--:R-:W-:Y:S01]  /*4710*/  FFMA.FTZ R222, R222, -R208, R9 ;  /* 0x800000d0dede7223 */ /* 0x008fe20000010009 */
[C---:B------:R-:W-:Y:S01]  /*4720*/  ISETP.GT.AND P4, PT, R34.reuse, R31, PT ;  /* 0x0000001f2200720c */ /* 0x040fe20003f84270 */
[----:B------:R-:W-:Y:S01]  /*4730*/  VIADD R9, R33, 0x20 ;  /* 0x0000002021097836 */ /* 0x000fe20000000000 */
[C---:B------:R-:W-:Y:S01]  /*4740*/  ISETP.GT.AND P1, PT, R34.reuse, R29, PT ;  /* 0x0000001d2200720c */ /* 0x040fe20003f24270 */
[----:B------:R-:W2:Y:S01]  /*4750*/  MUFU.TANH R47, R47 ;  /* 0x0000002f002f7308 */ /* 0x000ea20000002400 */
[C---:B------:R-:W-:Y:S01]  /*4760*/  ISETP.GT.AND P3, PT, R34.reuse, R17, PT ;  /* 0x000000112200720c */ /* 0x040fe20003f64270 */
[----:B------:R-:W-:Y:S01]  /*4770*/  FMUL.FTZ R51, R51, UR4 ;  /* 0x0000000433337c20 */ /* 0x000fe20008410000 */
[----:B------:R-:W-:-:S02]  /*4780*/  ISETP.GT.AND P5, PT, R34, R39, PT ;  /* 0x000000272200720c */ /* 0x000fc40003fa4270 */
[----:B------:R-:W-:Y:S02]  /*4790*/  FSEL R216, R216, -INF , !P4 ;  /* 0xff800000d8d87808 */ /* 0x000fe40006000000 */
[----:B------:R-:W-:Y:S01]  /*47a0*/  FSEL R214, R36, -INF , !P1 ;  /* 0xff80000024d67808 */ /* 0x000fe20004800000 */
[----:B------:R-:W-:Y:S01]  /*47b0*/  MUFU.TANH R27, R27 ;  /* 0x0000001b001b7308 */ /* 0x000fe20000002400 */
[----:B------:R-:W-:Y:S02]  /*47c0*/  ISETP.GE.AND P4, PT, R33, R199, PT ;  /* 0x000000c72100720c */ /* 0x000fe40003f86270 */
[----:B------:R-:W-:Y:S02]  /*47d0*/  ISETP.GT.AND P1, PT, R84, R33, PT ;  /* 0x000000215400720c */ /* 0x000fe40003f24270 */
[----:B------:R-:W-:Y:S02]  /*47e0*/  FSEL R12, R12, -INF , !P3 ;  /* 0xff8000000c0c7808 */ /* 0x000fe40005800000 */
[----:B------:R-:W-:Y:S01]  /*47f0*/  FSEL R30, R30, -INF , !P5 ;  /* 0xff8000001e1e7808 */ /* 0x000fe20006800000 */
[----:B------:R-:W-:Y:S01]  /*4800*/  MUFU.TANH R63, R63 ;  /* 0x0000003f003f7308 */ /* 0x000fe20000002400 */
[----:B------:R-:W-:-:S02]  /*4810*/  IADD3 R33, PT, PT, R201, 0x7, -R16 ;  /* 0x00000007c9217810 */ /* 0x000fc40007ffe810 */
[C---:B------:R-:W-:Y:S02]  /*4820*/  ISETP.GT.AND P0, PT, R34.reuse, R9, PT ;  /* 0x000000092200720c */ /* 0x040fe40003f04270 */
[C---:B------:R-:W-:Y:S02]  /*4830*/  ISETP.GT.AND P3, PT, R34.reuse, R37, PT ;  /* 0x000000252200720c */ /* 0x040fe40003f64270 */
[----:B------:R-:W-:Y:S01]  /*4840*/  ISETP.GT.AND P5, PT, R34, R35, PT ;  /* 0x000000232200720c */ /* 0x000fe20003fa4270 */
[----:B------:R-:W-:Y:S01]  /*4850*/  MUFU.TANH R55, R55 ;  /* 0x0000003700377308 */ /* 0x000fe20000002400 */
[----:B------:R-:W-:Y:S02]  /*4860*/  IABS R33, R33 ;  /* 0x0000002100217213 */ /* 0x000fe40000000000 */
[----:B------:R-:W-:Y:S02]  /*4870*/  FSEL R222, R222, -INF , !P0 ;  /* 0xff800000dede7808 */ /* 0x000fe40004000000 */
[----:B------:R-:W-:-:S02]  /*4880*/  FSEL R220, R220, -INF , !P3 ;  /* 0xff800000dcdc7808 */ /* 0x000fc40005800000 */
[----:B------:R-:W-:Y:S01]  /*4890*/  FSEL R218, R218, -INF , !P5 ;  /* 0xff800000dada7808 */ /* 0x000fe20006800000 */
[----:B------:R-:W-:Y:S01]  /*48a0*/  MUFU.TANH R51, R51 ;  /* 0x0000003300337308 */ /* 0x000fe20000002400 */
[----:B------:R-:W-:Y:S01]  /*48b0*/  BAR.SYNC.DEFER_BLOCKING 0x0 ;  /* 0x0000000000007b1d */ /* 0x000fe20000010000 */
[C---:B------:R-:W-:Y:S02]  /*48c0*/  ISETP.GT.AND P0, PT, R34.reuse, R24, PT ;  /* 0x000000182200720c */ /* 0x040fe40003f04270 */
[C---:B------:R-:W-:Y:S02]  /*48d0*/  ISETP.GT.AND P3, PT, R34.reuse, R21, PT ;  /* 0x000000152200720c */ /* 0x040fe40003f64270 */
[----:B------:R-:W-:Y:S01]  /*48e0*/  ISETP.GT.AND P5, PT, R34, R5, PT ;  /* 0x000000052200720c */ /* 0x000fe20003fa4270 */
[----:B------:R-:W-:Y:S01]  /*48f0*/  FMUL.FTZ R34, R26, UR4 ;  /* 0x000000041a227c20 */ /* 0x000fe20008410000 */
[----:B------:R-:W-:Y:S01]  /*4900*/  IMAD.IADD R26, R201, 0x1, -R16 ;  /* 0x00000001c91a7824 */ /* 0x000fe200078e0a10 */
[----:B------:R-:W-:-:S02]  /*4910*/  I2FP.F32.S32 R38, R33 ;  /* 0x0000002100267245 */ /* 0x000fc40000201400 */
[--C-:B------:R-:W-:Y:S01]  /*4920*/  IADD3 R33, PT, PT, R7, 0x37, -R16.reuse ;  /* 0x0000003707217810 */ /* 0x100fe20007ffe810 */
[----:B------:R3:W5:Y:S01]  /*4930*/  MUFU.TANH R49, R34 ;  /* 0x0000002200317308 */ /* 0x0007620000002400 */
[----:B------:R-:W-:Y:S01]  /*4940*/  IABS R26, R26 ;  /* 0x0000001a001a7213 */ /* 0x000fe20000000000 */
[----:B----4-:R-:W-:Y:S01]  /*4950*/  FFMA.FTZ R38, R38, -R208, R45 ;  /* 0x800000d026267223 */ /* 0x010fe2000001002d */
[----:B------:R-:W-:Y:S02]  /*4960*/  IABS R33, R33 ;  /* 0x0000002100217213 */ /* 0x000fe40000000000 */
[----:B------:R-:W-:Y:S02]  /*4970*/  I2FP.F32.S32 R26, R26 ;  /* 0x0000001a001a7245 */ /* 0x000fe40000201400 */
[----:B------:R-:W-:Y:S01]  /*4980*/  FSEL R194, R38, -INF , !P0 ;  /* 0xff80000026c27808 */ /* 0x000fe20004000000 */
[----:B------:R-:W-:Y:S01]  /*4990*/  FMUL.FTZ R38, R22, UR4 ;  /* 0x0000000416267c20 */ /* 0x000fe20008410000 */
[----:B------:R-:W-:Y:S01]  /*49a0*/  IADD3 R36, PT, PT, R201, -0x1, -R16 ;  /* 0xffffffffc9247810 */ /* 0x000fe20007ffe810 */
[----:B-1----:R-:W-:Y:S01]  /*49b0*/  FFMA.FTZ R26, R26, -R208, R53 ;  /* 0x800000d01a1a7223 */ /* 0x002fe20000010035 */
[----:B------:R-:W-:Y:S01]  /*49c0*/  IMAD.MOV.U32 R22, RZ, RZ, R33 ;  /* 0x000000ffff167224 */ /* 0x000fe200078e0021 */
[----:B------:R-:W-:Y:S01]  /*49d0*/  IABS R8, R8 ;  /* 0x0000000800087213 */ /* 0x000fe20000000000 */
[----:B------:R-:W1:Y:S01]  /*49e0*/  MUFU.TANH R33, R38 ;  /* 0x0000002600217308 */ /* 0x000e620000002400 */
[----:B------:R-:W-:-:S02]  /*49f0*/  IABS R36, R36 ;  /* 0x0000002400247213 */ /* 0x000fc40000000000 */
[----:B------:R-:W-:Y:S02]  /*4a00*/  FSEL R192, R26, -INF , !P3 ;  /* 0xff8000001ac07808 */ /* 0x000fe40005800000 */
[----:B------:R-:W-:Y:S01]  /*4a10*/  IADD3 R26, PT, PT, R7, 0x30, -R16 ;  /* 0x00000030071a7810 */ /* 0x000fe20007ffe810 */
[----:B---3--:R-:W-:Y:S01]  /*4a20*/  FMUL.FTZ R34, R23, UR4 ;  /* 0x0000000417227c20 */ /* 0x008fe20008410000 */
[----:B------:R-:W-:Y:S02]  /*4a30*/  I2FP.F32.S32 R36, R36 ;  /* 0x0000002400247245 */ /* 0x000fe40000201400 */
[----:B------:R-:W-:Y:S02]  /*4a40*/  I2FP.F32.S32 R8, R8 ;  /* 0x0000000800087245 */ /* 0x000fe40000201400 */
[----:B------:R-:W-:Y:S01]  /*4a50*/  IABS R26, R26 ;  /* 0x0000001a001a7213 */ /* 0x000fe20000000000 */
[----:B--2---:R-:W-:Y:S01]  /*4a60*/  FFMA.FTZ R36, R36, -R208, R47 ;  /* 0x800000d024247223 */ /* 0x004fe2000001002f */
[----:B------:R-:W-:Y:S01]  /*4a70*/  I2FP.F32.S32 R22, R22 ;  /* 0x0000001600167245 */ /* 0x000fe20000201400 */
[----:B-----5:R-:W-:Y:S01]  /*4a80*/  FFMA.FTZ R8, R8, -R208, R49 ;  /* 0x800000d008087223 */ /* 0x020fe20000010031 */
[----:B------:R-:W-:-:S02]  /*4a90*/  I2FP.F32.S32 R26, R26 ;  /* 0x0000001a001a7245 */ /* 0x000fc40000201400 */
[----:B------:R-:W-:Y:S01]  /*4aa0*/  FSEL R190, R36, -INF , !P5 ;  /* 0xff80000024be7808 */ /* 0x000fe20006800000 */
[-C--:B------:R-:W-:Y:S01]  /*4ab0*/  FFMA.FTZ R22, R22, -R208.reuse, R27 ;  /* 0x800000d016167223 */ /* 0x080fe2000001001b */
[----:B------:R-:W-:Y:S01]  /*4ac0*/  ISETP.GT.AND P5, PT, R84, R25, PT ;  /* 0x000000195400720c */ /* 0x000fe20003fa4270 */
[----:B------:R-:W2:Y:S01]  /*4ad0*/  MUFU.TANH R27, R34 ;  /* 0x00000022001b7308 */ /* 0x000ea20000002400 */
[----:B------:R-:W-:Y:S01]  /*4ae0*/  FSEL R8, R8, -INF , !P1 ;  /* 0xff80000008087808 */ /* 0x000fe20004800000 */
[----:B-1----:R-:W-:Y:S01]  /*4af0*/  FFMA.FTZ R26, R26, -R208, R33 ;  /* 0x800000d01a1a7223 */ /* 0x002fe20000010021 */
[----:B------:R-:W-:Y:S01]  /*4b00*/  FMUL.FTZ R33, R18, UR4 ;  /* 0x0000000412217c20 */ /* 0x000fe20008410000 */
[C---:B------:R-:W-:Y:S02]  /*4b10*/  ISETP.GE.AND P0, PT, R25.reuse, R200, PT ;  /* 0x000000c81900720c */ /* 0x040fe40003f06270 */
[----:B------:R-:W-:Y:S02]  /*4b20*/  ISETP.GE.AND P3, PT, R25, R199, PT ;  /* 0x000000c71900720c */ /* 0x000fe40003f66270 */
[----:B------:R-:W-:Y:S01]  /*4b30*/  FSEL R25, R8, -INF , !P4 ;  /* 0xff80000008197808 */ /* 0x000fe20006000000 */
[----:B------:R-:W1:Y:S01]  /*4b40*/  MUFU.TANH R33, R33 ;  /* 0x0000002100217308 */ /* 0x000e620000002400 */
[----:B------:R-:W-:-:S02]  /*4b50*/  FSEL R22, R22, -INF , !P5 ;  /* 0xff80000016167808 */ /* 0x000fc40006800000 */
[C-C-:B------:R-:W-:Y:S02]  /*4b60*/  IADD3 R8, PT, PT, R7.reuse, 0x2f, -R16.reuse ;  /* 0x0000002f07087810 */ /* 0x140fe40007ffe810 */
[----:B------:R-:W-:Y:S02]  /*4b70*/  FSEL R23, R22, -INF , !P3 ;  /* 0xff80000016177808 */ /* 0x000fe40005800000 */
[----:B------:R-:W-:Y:S02]  /*4b80*/  IABS R8, R8 ;  /* 0x0000000800087213 */ /* 0x000fe40000000000 */
[----:B------:R-:W-:Y:S02]  /*4b90*/  IADD3 R22, PT, PT, R7, 0x28, -R16 ;  /* 0x0000002807167810 */ /* 0x000fe40007ffe810 */
[----:B------:R-:W-:Y:S02]  /*4ba0*/  ISETP.GE.AND P1, PT, R43, R200, PT ;  /* 0x000000c82b00720c */ /* 0x000fe40003f26270 */
[----:B------:R-:W-:-:S02]  /*4bb0*/  FSEL R20, R20, -INF , !P0 ;  /* 0xff80000014147808 */ /* 0x000fc40004000000 */
[----:B------:R-:W-:Y:S02]  /*4bc0*/  ISETP.GT.AND P0, PT, R84, R43, PT ;  /* 0x0000002b5400720c */ /* 0x000fe40003f04270 */
[----:B------:R-:W-:Y:S02]  /*4bd0*/  I2FP.F32.S32 R8, R8 ;  /* 0x0000000800087245 */ /* 0x000fe40000201400 */
[----:B------:R-:W-:Y:S02]  /*4be0*/  IABS R22, R22 ;  /* 0x0000001600167213 */ /* 0x000fe40000000000 */
[----:B------:R-:W-:Y:S01]  /*4bf0*/  FSEL R18, R32, -INF , !P1 ;  /* 0xff80000020127808 */ /* 0x000fe20004800000 */
[----:B------:R-:W-:Y:S01]  /*4c00*/  FMUL.FTZ R32, R19, UR4 ;  /* 0x0000000413207c20 */ /* 0x000fe20008410000 */
[----:B------:R-:W-:Y:S01]  /*4c10*/  FSEL R19, R26, -INF , !P0 ;  /* 0xff8000001a137808 */ /* 0x000fe20004000000 */
[----:B--2---:R-:W-:Y:S01]  /*4c20*/  FFMA.FTZ R8, R8, -R208, R27 ;  /* 0x800000d008087223 */ /* 0x004fe2000001001b */
[----:B------:R-:W-:Y:S01]  /*4c30*/  I2FP.F32.S32 R26, R22 ;  /* 0x00000016001a7245 */ /* 0x000fe20000201400 */
[----:B------:R-:W2:Y:S01]  /*4c40*/  MUFU.TANH R27, R32 ;  /* 0x00000020001b7308 */ /* 0x000ea20000002400 */
[----:B------:R-:W-:-:S02]  /*4c50*/  IADD3 R22, PT, PT, R7, 0x27, -R16 ;  /* 0x0000002707167810 */ /* 0x000fc40007ffe810 */
[----:B------:R-:W-:Y:S01]  /*4c60*/  ISETP.GE.AND P4, PT, R43, R199, PT ;  /* 0x000000c72b00720c */ /* 0x000fe20003f86270 */
[----:B-1----:R-:W-:Y:S01]  /*4c70*/  FFMA.FTZ R26, R26, -R208, R33 ;  /* 0x800000d01a1a7223 */ /* 0x002fe20000010021 */
[----:B------:R-:W-:Y:S01]  /*4c80*/  ISETP.GE.AND P5, PT, R41, R200, PT ;  /* 0x000000c82900720c */ /* 0x000fe20003fa6270 */
[----:B------:R-:W-:Y:S01]  /*4c90*/  FMUL.FTZ R33, R14, UR4 ;  /* 0x000000040e217c20 */ /* 0x000fe20008410000 */
[----:B------:R-:W-:Y:S02]  /*4ca0*/  ISETP.GT.AND P1, PT, R84, R41, PT ;  /* 0x000000295400720c */ /* 0x000fe40003f24270 */
[----:B------:R-:W-:Y:S02]  /*4cb0*/  IABS R22, R22 ;  /* 0x0000001600167213 */ /* 0x000fe40000000000 */
[----:B------:R-:W-:Y:S01]  /*4cc0*/  FSEL R19, R19, -INF , !P4 ;  /* 0xff80000013137808 */ /* 0x000fe20006000000 */
[----:B------:R-:W1:Y:S01]  /*4cd0*/  MUFU.TANH R33, R33 ;  /* 0x0000002100217308 */ /* 0x000e620000002400 */
[----:B------:R-:W-:-:S02]  /*4ce0*/  FSEL R4, R4, -INF , !P5 ;  /* 0xff80000004047808 */ /* 0x000fc40006800000 */
[C---:B------:R-:W-:Y:S02]  /*4cf0*/  ISETP.GE.AND P0, PT, R17.reuse, R200, PT ;  /* 0x000000c81100720c */ /* 0x040fe40003f06270 */
[----:B------:R-:W-:Y:S02]  /*4d00*/  ISETP.GE.AND P4, PT, R17, R199, PT ;  /* 0x000000c71100720c */ /* 0x000fe40003f86270 */
[----:B------:R-:W-:Y:S02]  /*4d10*/  ISETP.GT.AND P5, PT, R84, R17, PT ;  /* 0x000000115400720c */ /* 0x000fe40003fa4270 */
[----:B------:R-:W-:Y:S01]  /*4d20*/  FSEL R17, R8, -INF , !P1 ;  /* 0xff80000008117808 */ /* 0x000fe20004800000 */
[----:B------:R-:W-:Y:S01]  /*4d30*/  IMAD.MOV.U32 R8, RZ, RZ, R22 ;  /* 0x000000ffff087224 */ /* 0x000fe200078e0016 */
[----:B------:R-:W-:Y:S01]  /*4d40*/  IADD3 R14, PT, PT, R7, 0x20, -R16 ;  /* 0x00000020070e7810 */ /* 0x000fe20007ffe810 */
[----:B------:R-:W-:Y:S01]  /*4d50*/  FMUL.FTZ R22, R15, UR4 ;  /* 0x000000040f167c20 */ /* 0x000fe20008410000 */
[----:B------:R-:W-:-:S02]  /*4d60*/  FSEL R15, R26, -INF , !P5 ;  /* 0xff8000001a0f7808 */ /* 0x000fc40006800000 */
[----:B------:R-:W-:Y:S02]  /*4d70*/  I2FP.F32.S32 R8, R8 ;  /* 0x0000000800087245 */ /* 0x000fe40000201400 */
[----:B------:R-:W-:Y:S02]  /*4d80*/  IADD3 R26, PT, PT, R7, 0x1f, -R16 ;  /* 0x0000001f071a7810 */ /* 0x000fe40007ffe810 */
[----:B------:R-:W-:Y:S01]  /*4d90*/  IABS R14, R14 ;  /* 0x0000000e000e7213 */ /* 0x000fe20000000000 */
[----:B--2---:R-:W-:Y:S01]  /*4da0*/  FFMA.FTZ R8, R8, -R208, R27 ;  /* 0x800000d008087223 */ /* 0x004fe2000001001b */
[----:B------:R-:W-:Y:S01]  /*4db0*/  ISETP.GE.AND P1, PT, R39, R200, PT ;  /* 0x000000c82700720c */ /* 0x000fe20003f26270 */
[----:B------:R2:W3:Y:S01]  /*4dc0*/  MUFU.TANH R27, R22 ;  /* 0x00000016001b7308 */ /* 0x0004e20000002400 */
[----:B------:R-:W-:Y:S02]  /*4dd0*/  FSEL R12, R12, -INF , !P0 ;  /* 0xff8000000c0c7808 */ /* 0x000fe40004000000 */
[----:B------:R-:W-:-:S02]  /*4de0*/  ISETP.GT.AND P0, PT, R84, R39, PT ;  /* 0x000000275400720c */ /* 0x000fc40003f04270 */
[----:B------:R-:W-:Y:S02]  /*4df0*/  IABS R26, R26 ;  /* 0x0000001a001a7213 */ /* 0x000fe40000000000 */
[-C--:B------:R-:W-:Y:S02]  /*4e00*/  ISETP.GE.AND P3, PT, R41, R199.reuse, PT ;  /* 0x000000c72900720c */ /* 0x080fe40003f66270 */
[----:B------:R-:W-:Y:S02]  /*4e10*/  I2FP.F32.S32 R32, R14 ;  /* 0x0000000e00207245 */ /* 0x000fe40000201400 */
[----:B------:R-:W-:Y:S02]  /*4e20*/  FSEL R15, R15, -INF , !P4 ;  /* 0xff8000000f0f7808 */ /* 0x000fe40006000000 */
[----:B------:R-:W-:Y:S01]  /*4e30*/  FSEL R14, R30, -INF , !P1 ;  /* 0xff8000001e0e7808 */ /* 0x000fe20004800000 */
[----:B-1----:R-:W-:Y:S01]  /*4e40*/  FFMA.FTZ R32, R32, -R208, R33 ;  /* 0x800000d020207223 */ /* 0x002fe20000010021 */
[C---:B------:R-:W-:Y:S01]  /*4e50*/  ISETP.GE.AND P5, PT, R13.reuse, R200, PT ;  /* 0x000000c80d00720c */ /* 0x040fe20003fa6270 */
[----:B------:R-:W-:Y:S01]  /*4e60*/  FMUL.FTZ R33, R62, UR4 ;  /* 0x000000043e217c20 */ /* 0x000fe20008410000 */
[----:B------:R-:W-:-:S02]  /*4e70*/  ISETP.GE.AND P4, PT, R13, R199, PT ;  /* 0x000000c70d00720c */ /* 0x000fc40003f86270 */
[----:B------:R-:W-:Y:S02]  /*4e80*/  ISETP.GT.AND P1, PT, R84, R13, PT ;  /* 0x0000000d5400720c */ /* 0x000fe40003f24270 */
[----:B------:R-:W-:Y:S01]  /*4e90*/  FSEL R13, R8, -INF , !P0 ;  /* 0xff800000080d7808 */ /* 0x000fe20004000000 */
[----:B------:R-:W-:Y:S01]  /*4ea0*/  IMAD.MOV.U32 R8, RZ, RZ, R26 ;  /* 0x000000ffff087224 */ /* 0x000fe200078e001a */
[----:B------:R-:W-:Y:S01]  /*4eb0*/  FSEL R17, R17, -INF , !P3 ;  /* 0xff80000011117808 */ /* 0x000fe20005800000 */
[----:B------:R-:W1:Y:S01]  /*4ec0*/  MUFU.TANH R33, R33 ;  /* 0x0000002100217308 */ /* 0x000e620000002400 */
[----:B------:R-:W-:Y:S02]  /*4ed0*/  ISETP.GE.AND P3, PT, R39, R199, PT ;  /* 0x000000c72700720c */ /* 0x000fe40003f66270 */
[----:B--2---:R-:W-:Y:S02]  /*4ee0*/  IADD3 R22, PT, PT, R7, 0x18, -R16 ;  /* 0x0000001807167810 */ /* 0x004fe40007ffe810 */
[----:B------:R-:W-:-:S02]  /*4ef0*/  FSEL R13, R13, -INF , !P3 ;  /* 0xff8000000d0d7808 */ /* 0x000fc40005800000 */
[----:B------:R-:W-:Y:S02]  /*4f00*/  I2FP.F32.S32 R8, R8 ;  /* 0x0000000800087245 */ /* 0x000fe40000201400 */
[----:B------:R-:W-:Y:S02]  /*4f10*/  FSEL R10, R10, -INF , !P5 ;  /* 0xff8000000a0a7808 */ /* 0x000fe40006800000 */
[C---:B------:R-:W-:Y:S01]  /*4f20*/  ISETP.GE.AND P0, PT, R11.reuse, R200, PT ;  /* 0x000000c80b00720c */ /* 0x040fe20003f06270 */
[----:B---3--:R-:W-:Y:S01]  /*4f30*/  FFMA.FTZ R27, R8, -R208, R27 ;  /* 0x800000d0081b7223 */ /* 0x008fe2000001001b */
[----:B------:R-:W-:Y:S02]  /*4f40*/  ISETP.GE.AND P3, PT, R11, R199, PT ;  /* 0x000000c70b00720c */ /* 0x000fe40003f66270 */
[----:B------:R-:W-:Y:S02]  /*4f50*/  ISETP.GT.AND P5, PT, R84, R11, PT ;  /* 0x0000000b5400720c */ /* 0x000fe40003fa4270 */
[----:B------:R-:W-:-:S02]  /*4f60*/  IABS R11, R22 ;  /* 0x00000016000b7213 */ /* 0x000fc40000000000 */
[----:B------:R-:W-:Y:S02]  /*4f70*/  FSEL R32, R32, -INF , !P1 ;  /* 0xff80000020207808 */ /* 0x000fe40004800000 */
[----:B------:R-:W-:Y:S01]  /*4f80*/  FSEL R8, R28, -INF , !P0 ;  /* 0xff8000001c087808 */ /* 0x000fe20004000000 */
[----:B------:R-:W-:Y:S01]  /*4f90*/  IMAD.MOV.U32 R26, RZ, RZ, R11 ;  /* 0x000000ffff1a7224 */ /* 0x000fe200078e000b */
[----:B------:R-:W-:Y:S02]  /*4fa0*/  FSEL R11, R32, -INF , !P4 ;  /* 0xff800000200b7808 */ /* 0x000fe40006000000 */
[C---:B------:R-:W-:Y:S02]  /*4fb0*/  ISETP.GE.AND P1, PT, R9.reuse, R200, PT ;  /* 0x000000c80900720c */ /* 0x040fe40003f26270 */
[----:B------:R-:W-:Y:S02]  /*4fc0*/  ISETP.GE.AND P4, PT, R9, R199, PT ;  /* 0x000000c70900720c */ /* 0x000fe40003f86270 */
[----:B------:R-:W-:-:S02]  /*4fd0*/  ISETP.GT.AND P0, PT, R84, R9, PT ;  /* 0x000000095400720c */ /* 0x000fc40003f04270 */
[--C-:B------:R-:W-:Y:S02]  /*4fe0*/  IADD3 R22, PT, PT, R7, 0x17, -R16.reuse ;  /* 0x0000001707167810 */ /* 0x100fe40007ffe810 */
[----:B------:R-:W-:Y:S02]  /*4ff0*/  FSEL R9, R27, -INF , !P5 ;  /* 0xff8000001b097808 */ /* 0x000fe40006800000 */
[----:B------:R-:W2:Y:S01]  /*5000*/  MUFU.TANH R27, R58 ;  /* 0x0000003a001b7308 */ /* 0x000ea20000002400 */
[----:B------:R-:W-:Y:S02]  /*5010*/  IABS R22, R22 ;  /* 0x0000001600167213 */ /* 0x000fe40000000000 */
[----:B------:R-:W-:Y:S02]  /*5020*/  IADD3 R30, PT, PT, R7, 0x10, -R16 ;  /* 0x00000010071e7810 */ /* 0x000fe40007ffe810 */
[----:B------:R-:W-:Y:S01]  /*5030*/  I2FP.F32.S32 R26, R26 ;  /* 0x0000001a001a7245 */ /* 0x000fe20000201400 */
[----:B------:R-:W-:Y:S01]  /*5040*/  IMAD.MOV.U32 R28, RZ, RZ, R22 ;  /* 0x000000ffff1c7224 */ /* 0x000fe200078e0016 */
[----:B------:R-:W-:-:S02]  /*5050*/  IABS R22, R30 ;  /* 0x0000001e00167213 */ /* 0x000fc40000000000 */
[----:B------:R-:W-:Y:S01]  /*5060*/  ISETP.GE.AND P5, PT, R37, R200, PT ;  /* 0x000000c82500720c */ /* 0x000fe20003fa6270 */
[----:B-1----:R-:W-:Y:S01]  /*5070*/  FFMA.FTZ R26, R26, -R208, R33 ;  /* 0x800000d01a1a7223 */ /* 0x002fe20000010021 */
[----:B------:R-:W-:Y:S02]  /*5080*/  I2FP.F32.S32 R22, R22 ;  /* 0x0000001600167245 */ /* 0x000fe40000201400 */
[----:B------:R-:W-:Y:S02]  /*5090*/  FSEL R220, R220, -INF , !P5 ;  /* 0xff800000dcdc7808 */ /* 0x000fe40006800000 */
[----:B------:R-:W-:Y:S02]  /*50a0*/  FSEL R26, R26, -INF , !P0 ;  /* 0xff8000001a1a7808 */ /* 0x000fe40004000000 */
[----:B------:R-:W-:Y:S01]  /*50b0*/  ISETP.GT.AND P5, PT, R84, R35, PT ;  /* 0x000000235400720c */ /* 0x000fe20003fa4270 */
[----:B--2---:R-:W-:Y:S01]  /*50c0*/  FFMA.FTZ R22, R22, -R208, R27 ;  /* 0x800000d016167223 */ /* 0x004fe2000001001b */
[----:B------:R-:W-:Y:S01]  /*50d0*/  FSEL R217, R26, -INF , !P4 ;  /* 0xff8000001ad97808 */ /* 0x000fe20006000000 */
[----:B------:R-:W1:Y:S01]  /*50e0*/  MUFU.TANH R27, R59 ;  /* 0x0000003b001b7308 */ /* 0x000e620000002400 */
[----:B------:R-:W-:-:S02]  /*50f0*/  IADD3 R26, PT, PT, R7, 0xf, -R16 ;  /* 0x0000000f071a7810 */ /* 0x000fc40007ffe810 */
[----:B------:R-:W-:Y:S02]  /*5100*/  ISETP.GE.AND P4, PT, R35, R199, PT ;  /* 0x000000c72300720c */ /* 0x000fe40003f86270 */
[----:B------:R-:W-:Y:S02]  /*5110*/  FSEL R22, R22, -INF , !P5 ;  /* 0xff80000016167808 */ /* 0x000fe40006800000 */
[----:B------:R-:W-:Y:S02]  /*5120*/  I2FP.F32.S32 R28, R28 ;  /* 0x0000001c001c7245 */ /* 0x000fe40000201400 */
[----:B------:R-:W-:Y:S02]  /*5130*/  IABS R26, R26 ;  /* 0x0000001a001a7213 */ /* 0x000fe40000000000 */
[----:B------:R-:W-:Y:S01]  /*5140*/  FSEL R213, R22, -INF , !P4 ;  /* 0xff80000016d57808 */ /* 0x000fe20006000000 */
[----:B------:R-:W-:Y:S01]  /*5150*/  FFMA.FTZ R28, R28, -R208, R63 ;  /* 0x800000d01c1c7223 */ /* 0x000fe2000001003f */
[----:B------:R-:W-:-:S02]  /*5160*/  I2FP.F32.S32 R22, R26 ;  /* 0x0000001a00167245 */ /* 0x000fc40000201400 */
[----:B------:R-:W-:Y:S02]  /*5170*/  FSEL R222, R222, -INF , !P1 ;  /* 0xff800000dede7808 */ /* 0x000fe40004800000 */
[----:B------:R-:W-:Y:S01]  /*5180*/  ISETP.GE.AND P0, PT, R35, R200, PT ;  /* 0x000000c82300720c */ /* 0x000fe20003f06270 */
[----:B-1----:R-:W-:Y:S01]  /*5190*/  FFMA.FTZ R27, R22, -R208, R27 ;  /* 0x800000d0161b7223 */ /* 0x002fe2000001001b */
[----:B------:R-:W-:Y:S02]  /*51a0*/  ISETP.GT.AND P1, PT, R84, R37, PT ;  /* 0x000000255400720c */ /* 0x000fe40003f24270 */
[----:B------:R-:W-:Y:S02]  /*51b0*/  FSEL R9, R9, -INF , !P3 ;  /* 0xff80000009097808 */ /* 0x000fe40005800000 */
[----:B------:R-:W-:Y:S02]  /*51c0*/  FSEL R218, R218, -INF , !P0 ;  /* 0xff800000dada7808 */ /* 0x000fe40004000000 */
[----:B------:R-:W-:-:S02]  /*51d0*/  ISETP.GE.AND P3, PT, R37, R199, PT ;  /* 0x000000c72500720c */ /* 0x000fc40003f66270 */
[----:B------:R-:W-:Y:S02]  /*51e0*/  FSEL R28, R28, -INF , !P1 ;  /* 0xff8000001c1c7808 */ /* 0x000fe40004800000 */
[----:B------:R-:W-:Y:S02]  /*51f0*/  ISETP.GT.AND P0, PT, R84, R31, PT ;  /* 0x0000001f5400720c */ /* 0x000fe40003f04270 */
[----:B------:R-:W-:Y:S02]  /*5200*/  FSEL R215, R28, -INF , !P3 ;  /* 0xff8000001cd77808 */ /* 0x000fe40005800000 */
[----:B------:R-:W-:Y:S02]  /*5210*/  FSEL R27, R27, -INF , !P0 ;  /* 0xff8000001b1b7808 */ /* 0x000fe40004000000 */
[CC--:B------:R-:W-:Y:S02]  /*5220*/  ISETP.GE.AND P1, PT, R31.reuse, R200.reuse, PT ;  /* 0x000000c81f00720c */ /* 0x0c0fe40003f26270 */
[----:B------:R-:W-:Y:S01]  /*5230*/  ISETP.GE.AND P3, PT, R31, R199, PT ;  /* 0x000000c71f00720c */ /* 0x000fe20003f66270 */
[----:B------:R-:W-:Y:S01]  /*5240*/  FMUL.FTZ R31, R54, UR4 ;  /* 0x00000004361f7c20 */ /* 0x000fe20008410000 */
[----:B------:R-:W-:-:S02]  /*5250*/  ISETP.GE.AND P5, PT, R29, R200, PT ;  /* 0x000000c81d00720c */ /* 0x000fc40003fa6270 */
[----:B------:R-:W-:Y:S02]  /*5260*/  FSEL R211, R27, -INF , !P3 ;  /* 0xff8000001bd37808 */ /* 0x000fe40005800000 */
[----:B------:R-:W1:Y:S01]  /*5270*/  MUFU.TANH R27, R50 ;  /* 0x00000032001b7308 */ /* 0x000e620000002400 */
[----:B------:R-:W-:Y:S02]  /*5280*/  FSEL R214, R214, -INF , !P5 ;  /* 0xff800000d6d67808 */ /* 0x000fe40006800000 */
[C---:B------:R-:W-:Y:S02]  /*5290*/  ISETP.GE.AND P0, PT, R24.reuse, R200, PT ;  /* 0x000000c81800720c */ /* 0x040fe40003f06270 */
[----:B------:R-:W-:Y:S02]  /*52a0*/  ISETP.GE.AND P3, PT, R24, R199, PT ;  /* 0x000000c71800720c */ /* 0x000fe40003f66270 */
[----:B------:R-:W-:Y:S01]  /*52b0*/  ISETP.GT.AND P5, PT, R84, R24, PT ;  /* 0x000000185400720c */ /* 0x000fe20003fa4270 */
[----:B------:R-:W2:Y:S01]  /*52c0*/  MUFU.TANH R31, R31 ;  /* 0x0000001f001f7308 */ /* 0x000ea20000002400 */
[C-C-:B------:R-:W-:Y:S01]  /*52d0*/  IMAD.IADD R24, R7.reuse, 0x1, -R16.reuse ;  /* 0x0000000107187824 */ /* 0x140fe200078e0a10 */
[----:B------:R-:W-:-:S02]  /*52e0*/  IADD3 R26, PT, PT, R7, 0x8, -R16 ;  /* 0x00000008071a7810 */ /* 0x000fc40007ffe810 */
[C-C-:B------:R-:W-:Y:S02]  /*52f0*/  IADD3 R22, PT, PT, R7.reuse, 0x7, -R16.reuse ;  /* 0x0000000707167810 */ /* 0x140fe40007ffe810 */
[----:B------:R-:W-:Y:S02]  /*5300*/  IABS R24, R24 ;  /* 0x0000001800187213 */ /* 0x000fe40000000000 */
[----:B------:R-:W-:Y:S02]  /*5310*/  IABS R26, R26 ;  /* 0x0000001a001a7213 */ /* 0x000fe40000000000 */
[----:B------:R-:W-:Y:S02]  /*5320*/  I2FP.F32.S32 R24, R24 ;  /* 0x0000001800187245 */ /* 0x000fe40000201400 */
[----:B------:R-:W-:Y:S02]  /*5330*/  I2FP.F32.S32 R26, R26 ;  /* 0x0000001a001a7245 */ /* 0x000fe40000201400 */
[----:B------:R-:W-:Y:S01]  /*5340*/  IABS R22, R22 ;  /* 0x0000001600167213 */ /* 0x000fe20000000000 */
[----:B-1----:R-:W-:Y:S01]  /*5350*/  FFMA.FTZ R24, R24, -R208, R27 ;  /* 0x800000d018187223 */ /* 0x002fe2000001001b */
[----:B------:R-:W-:-:S02]  /*5360*/  IADD3 R7, PT, PT, R7, -0x1, -R16 ;  /* 0xffffffff07077810 */ /* 0x000fc40007ffe810 */
[----:B------:R-:W-:Y:S01]  /*5370*/  FSEL R194, R194, -INF , !P0 ;  /* 0xff800000c2c27808 */ /* 0x000fe20004000000 */
[----:B--2---:R-:W-:Y:S01]  /*5380*/  FFMA.FTZ R26, R26, -R208, R31 ;  /* 0x800000d01a1a7223 */ /* 0x004fe2000001001f */
[----:B------:R-:W-:Y:S02]  /*5390*/  ISETP.GT.AND P0, PT, R84, R21, PT ;  /* 0x000000155400720c */ /* 0x000fe40003f04270 */
[----:B------:R-:W-:Y:S02]  /*53a0*/  FSEL R216, R216, -INF , !P1 ;  /* 0xff800000d8d87808 */ /* 0x000fe40004800000 */
[----:B------:R-:W-:Y:S02]  /*53b0*/  I2FP.F32.S32 R22, R22 ;  /* 0x0000001600167245 */ /* 0x000fe40000201400 */
[----:B------:R-:W-:Y:S02]  /*53c0*/  ISETP.GT.AND P1, PT, R84, R29, PT ;  /* 0x0000001d5400720c */ /* 0x000fe40003f24270 */
[----:B------:R-:W-:Y:S01]  /*53d0*/  IABS R7, R7 ;  /* 0x0000000700077213 */ /* 0x000fe20000000000 */
[----:B------:R-:W-:Y:S01]  /*53e0*/  FFMA.FTZ R22, R22, -R208, R55 ;  /* 0x800000d016167223 */ /* 0x000fe20000010037 */
[----:B------:R-:W-:-:S02]  /*53f0*/  FSEL R24, R24, -INF , !P0 ;  /* 0xff80000018187808 */ /* 0x000fc40004000000 */
[----:B------:R-:W-:Y:S02]  /*5400*/  ISETP.GT.U32.AND P0, PT, R147, R206, PT ;  /* 0x000000ce9300720c */ /* 0x000fe40003f04070 */
[----:B------:R-:W-:Y:S02]  /*5410*/  FSEL R26, R26, -INF , !P1 ;  /* 0xff8000001a1a7808 */ /* 0x000fe40004800000 */
[----:B------:R-:W-:Y:S02]  /*5420*/  I2FP.F32.S32 R16, R7 ;  /* 0x0000000700107245 */ /* 0x000fe40000201400 */
[----:B------:R-:W-:Y:S02]  /*5430*/  ISETP.GE.AND P1, PT, R21, R200, PT ;  /* 0x000000c81500720c */ /* 0x000fe40003f26270 */
[----:B------:R-:W-:Y:S01]  /*5440*/  ISETP.GE.AND P4, PT, R29, R199, PT ;  /* 0x000000c71d00720c */ /* 0x000fe20003f86270 */
[----:B------:R-:W-:Y:S01]  /*5450*/  FFMA.FTZ R16, R16, -R208, R51 ;  /* 0x800000d010107223 */ /* 0x000fe20000010033 */
[----:B------:R-:W-:-:S02]  /*5460*/  FSEL R22, R22, -INF , !P5 ;  /* 0xff80000016167808 */ /* 0x000fc40006800000 */
[----:B------:R-:W-:Y:S02]  /*5470*/  FSEL R192, R192, -INF , !P1 ;  /* 0xff800000c0c07808 */ /* 0x000fe40004800000 */
[----:B------:R-:W-:Y:S02]  /*5480*/  ISETP.GT.AND P1, PT, R84, R5, PT ;  /* 0x000000055400720c */ /* 0x000fe40003f24270 */
[----:B------:R-:W-:Y:S02]  /*5490*/  FSEL R189, R26, -INF , !P4 ;  /* 0xff8000001abd7808 */ /* 0x000fe40006000000 */
[----:B------:R-:W-:Y:S02]  /*54a0*/  FSEL R187, R22, -INF , !P3 ;  /* 0xff80000016bb7808 */ /* 0x000fe40005800000 */
[----:B------:R-:W-:Y:S02]  /*54b0*/  ISETP.GE.AND P4, PT, R21, R199, PT ;  /* 0x000000c71500720c */ /* 0x000fe40003f86270 */
[----:B------:R-:W-:-:S02]  /*54c0*/  ISETP.GE.AND P5, PT, R5, R200, PT ;  /* 0x000000c80500720c */ /* 0x000fc40003fa6270 */
        /* <DEDUP_REMOVED lines=90> */
.L_x_1780:
[----:B------:R3:W-:Y:S02]  /*5a70*/  STS.128 [R210+0xb800], RZ ;  /* 0x00b800ffd2007388 */ /* 0x0007e40000000c00 */
.L_x_1781:
[----:B------:R-:W-:Y:S05]  /*5a80*/  BSYNC.RECONVERGENT B0 ;  /* 0x0000000000007941 */ /* 0x000fea0003800200 */
.L_x_1779:
[----:B------:R-:W0:Y:S02]  /*5a90*/  LDGDEPBAR ;  /* 0x00000000000079af */ /* 0x000e240000000000 */
.L_x_1778:
        /* <DEDUP_REMOVED lines=33> */
[----:B------:R-:W-:Y:S04]  /*5cb0*/  LDSM.16.MT88.4 R100, [R173+0xc000] ;  /* 0x00c00000ad64783b */ /* 0x000fe80000004200 */
[----:B------:R-:W-:Y:S04]  /*5cc0*/  LDSM.16.MT88.4 R40, [R175+0xe000] ;  /* 0x00e00000af28783b */ /* 0x000fe80000004200 */
[----:B------:R-:W-:Y:S04]  /*5cd0*/  LDSM.16.MT88.4 R56, [R193+0xe000] ;  /* 0x00e00000c138783b */ /* 0x000fe80000004200 */
[----:B------:R-:W-:Y:S01]  /*5ce0*/  LDSM.16.MT88.4 R64, [R173+0xe000] ;  /* 0x00e00000ad40783b */ /* 0x000fe20000004200 */
[----:B-1----:R-:W-:-:S03]  /*5cf0*/  FMNMX.FTZ R132, R7, R132, !PT ;  /* 0x0000008407847209 */ /* 0x002fc60007810000 */
[----:B------:R-:W-:Y:S01]  /*5d00*/  LDSM.16.MT88.4 R88, [R193+0x10000] ;  /* 0x01000000c158783b */ /* 0x000fe20000004200 */
[C---:B------:R-:W-:Y:S01]  /*5d10*/  FSETP.NEU.FTZ.AND P0, PT, R132.reuse, -INF , PT ;  /* 0xff8000008400780b */ /* 0x040fe20003f1d000 */
[----:B----4-:R-:W-:Y:S01]  /*5d20*/  FMUL.FTZ R191, R132, UR4 ;  /* 0x0000000484bf7c20 */ /* 0x010fe20008410000 */
[----:B-----5:R-:W-:Y:S01]  /*5d30*/  FMNMX.FTZ R3, R16, R5, !PT ;  /* 0x0000000510037209 */ /* 0x020fe20007810000 */
[----:B------:R-:W-:Y:S03]  /*5d40*/  LDSM.16.MT88.4 R152, [R209+0xc800] ;  /* 0x00c80000d198783b */ /* 0x000fe60000004200 */
[----:B------:R-:W-:Y:S01]  /*5d50*/  FSEL R191, R191, RZ, P0 ;  /* 0x000000ffbfbf7208 */ /* 0x000fe20000000000 */
[C---:B------:R-:W-:Y:S01]  /*5d60*/  FMUL.FTZ R188, R3.reuse, UR4 ;  /* 0x0000000403bc7c20 */ /* 0x040fe20008410000 */
[----:B------:R-:W-:Y:S01]  /*5d70*/  FSETP.NEU.FTZ.AND P0, PT, R3, -INF , PT ;  /* 0xff8000000300780b */ /* 0x000fe20003f1d000 */
[----:B------:R-:W-:Y:S02]  /*5d80*/  LDSM.16.MT88.4 R148, [R209+0xe800] ;  /* 0x00e80000d194783b */ /* 0x000fe40000004200 */
[--C-:B------:R-:W-:Y:S01]  /*5d90*/  FFMA.FTZ R178, R6, UR4, -R191.reuse ;  /* 0x0000000406b27c23 */ /* 0x100fe200080108bf */
[--C-:B------:R-:W-:Y:S01]  /*5da0*/  FFMA.FTZ R167, R4, UR4, -R191.reuse ;  /* 0x0000000404a77c23 */ /* 0x100fe200080108bf */
[----:B------:R-:W-:Y:S01]  /*5db0*/  FSEL R188, R188, RZ, P0 ;  /* 0x000000ffbcbc7208 */ /* 0x000fe20000000000 */
[----:B------:R-:W1:Y:S01]  /*5dc0*/  LDSM.16.MT88.4 R4, [R209+0x10000] ;  /* 0x01000000d104783b */ /* 0x000e620000004200 */
[--C-:B------:R-:W-:Y:S01]  /*5dd0*/  FFMA.FTZ R171, R20, UR4, -R191.reuse ;  /* 0x0000000414ab7c23 */ /* 0x100fe200080108bf */
[--C-:B------:R-:W-:Y:S01]  /*5de0*/  FFMA.FTZ R174, R18, UR4, -R191.reuse ;  /* 0x0000000412ae7c23 */ /* 0x100fe200080108bf */
[----:B------:R-:W-:Y:S01]  /*5df0*/  MUFU.EX2 R178, R178 ;  /* 0x000000b200b27308 */ /* 0x000fe20000000800 */
[--C-:B------:R-:W-:Y:S01]  /*5e00*/  FFMA.FTZ R176, R25, UR4, -R188.reuse ;  /* 0x0000000419b07c23 */ /* 0x100fe200080108bc */
[--C-:B------:R-:W-:Y:S01]  /*5e10*/  FFMA.FTZ R169, R23, UR4, -R188.reuse ;  /* 0x0000000417a97c23 */ /* 0x100fe200080108bc */
[--C-:B------:R-:W-:Y:S01]  /*5e20*/  FFMA.FTZ R172, R19, UR4, -R188.reuse ;  /* 0x0000000413ac7c23 */ /* 0x100fe200080108bc */
[--C-:B------:R-:W-:Y:S01]  /*5e30*/  FFMA.FTZ R165, R17, UR4, -R188.reuse ;  /* 0x0000000411a57c23 */ /* 0x100fe200080108bc */
[----:B------:R-:W4:Y:S01]  /*5e40*/  MUFU.EX2 R171, R171 ;  /* 0x000000ab00ab7308 */ /* 0x000f220000000800 */
[----:B------:R-:W-:Y:S01]  /*5e50*/  LDSM.16.MT88.4 R16, [R193+0xc800] ;  /* 0x00c80000c110783b */ /* 0x000fe20000004200 */
        /* <DEDUP_REMOVED lines=8> */
[----:B------:R-:W-:Y:S01]  /*5ee0*/  FFMA.FTZ R160, R8, UR4, -R191 ;  /* 0x0000000408a07c23 */ /* 0x000fe200080108bf */
[--C-:B------:R-:W-:Y:S01]  /*5ef0*/  FFMA.FTZ R162, R11, UR4, -R188.reuse ;  /* 0x000000040ba27c23 */ /* 0x100fe200080108bc */
[----:B------:R-:W-:Y:S01]  /*5f00*/  MUFU.EX2 R176, R176 ;  /* 0x000000b000b07308 */ /* 0x000fe20000000800 */
[--C-:B------:R-:W-:Y:S01]  /*5f10*/  FFMA.FTZ R159, R9, UR4, -R188.reuse ;  /* 0x00000004099f7c23 */ /* 0x100fe200080108bc */
[----:B----4-:R-:W-:Y:S01]  /*5f20*/  F2FP.BF16.F32.PACK_AB R96, R171, R178 ;  /* 0x000000b2ab60723e */ /* 0x010fe200000010ff */
[----:B------:R-:W-:Y:S01]  /*5f30*/  LDSM.16.MT88.4 R8, [R193+0x10800] ;  /* 0x01080000c108783b */ /* 0x000fe20000004200 */
[----:B------:R-:W4:Y:S01]  /*5f40*/  MUFU.EX2 R169, R169 ;  /* 0x000000a900a97308 */ /* 0x000f220000000800 */
[----:B------:R-:W-:Y:S01]  /*5f50*/  FFMA.FTZ R179, R179, UR4, -R188 ;  /* 0x00000004b3b37c23 */ /* 0x000fe200080108bc */
[----:B------:R-:W-:Y:S01]  /*5f60*/  FADD.FTZ R171, R178, R171 ;  /* 0x000000abb2ab7221 */ /* 0x000fe20000010000 */
[----:B------:R-:W-:Y:S01]  /*5f70*/  LDSM.16.MT88.4 R136, [R175+0xc800] ;  /* 0x00c80000af88783b */ /* 0x000fe20000004200 */
[----:B------:R-:W-:Y:S01]  /*5f80*/  MUFU.EX2 R172, R172 ;  /* 0x000000ac00ac7308 */ /* 0x000fe20000000800 */
[----:B------:R-:W-:-:S02]  /*5f90*/  ISETP.GT.U32.AND P0, PT, R147, R206, PT ;  /* 0x000000ce9300720c */ /* 0x000fc40003f04070 */
[----:B-----5:R-:W-:Y:S01]  /*5fa0*/  F2FP.BF16.F32.PACK_AB R98, R167, R174 ;  /* 0x000000aea762723e */ /* 0x020fe200000010ff */
[----:B------:R-:W5:Y:S01]  /*5fb0*/  MUFU.EX2 R165, R165 ;  /* 0x000000a500a57308 */ /* 0x000f620000000800 */
[----:B------:R-:W-:Y:S01]  /*5fc0*/  LDSM.16.MT88.4 R140, [R209+0x10800] ;  /* 0x01080000d18c783b */ /* 0x000fe20000004200 */
[----:B------:R-:W-:Y:S02]  /*5fd0*/  FADD.FTZ R174, R174, R171 ;  /* 0x000000abaeae7221 */ /* 0x000fe40000010000 */
[----:B------:R-:W-:Y:S01]  /*5fe0*/  MUFU.EX2 R164, R164 ;  /* 0x000000a400a47308 */ /* 0x000fe20000000800 */
[----:B--2---:R-:W-:Y:S01]  /*5ff0*/  LDSM.16.MT88.4 R32, [R173+0xc800] ;  /* 0x00c80000ad20783b */ /* 0x004fe20000004200 */
[----:B----4-:R-:W-:Y:S01]  /*6000*/  F2FP.BF16.F32.PACK_AB R97, R169, R176 ;  /* 0x000000b0a961723e */ /* 0x010fe200000010ff */
[----:B------:R-:W-:Y:S01]  /*6010*/  FADD.FTZ R169, R176, R169 ;  /* 0x000000a9b0a97221 */ /* 0x000fe20000010000 */
[----:B------:R-:W2:Y:S01]  /*6020*/  MUFU.EX2 R161, R161 ;  /* 0x000000a100a17308 */ /* 0x000ea20000000800 */
[----:B------:R-:W-:Y:S01]  /*6030*/  LDSM.16.MT88.4 R28, [R175+0xe800] ;  /* 0x00e80000af1c783b */ /* 0x000fe20000004200 */
[----:B------:R-:W-:-:S02]  /*6040*/  FADD.FTZ R167, R167, R174 ;  /* 0x000000aea7a77221 */ /* 0x000fc40000010000 */
[----:B------:R-:W-:Y:S01]  /*6050*/  MUFU.EX2 R157, R157 ;  /* 0x0000009d009d7308 */ /* 0x000fe20000000800 */
[----:B------:R-:W-:Y:S01]  /*6060*/  LDSM.16.MT88.4 R24, [R193+0xe800] ;  /* 0x00e80000c118783b */ /* 0x000fe20000004200 */
[----:B-----5:R-:W-:Y:S02]  /*6070*/  F2FP.BF16.F32.PACK_AB R99, R165, R172 ;  /* 0x000000aca563723e */ /* 0x020fe400000010ff */
[----:B------:R-:W-:Y:S01]  /*6080*/  MUFU.EX2 R160, R160 ;  /* 0x000000a000a07308 */ /* 0x000fe20000000800 */
[----:B------:R-:W-:Y:S03]  /*6090*/  LDSM.16.MT88.4 R20, [R173+0xe800] ;  /* 0x00e80000ad14783b */ /* 0x000fe60000004200 */
[----:B------:R-:W-:Y:S01]  /*60a0*/  MUFU.EX2 R163, R163 ;  /* 0x000000a300a37308 */ /* 0x000fe20000000800 */
[C---:B-1----:R-:W-:Y:S03]  /*60b0*/  HMMA.16816.F32.BF16 R76, R96.reuse, R4, RZ ;  /* 0x00000004604c723c */ /* 0x042fe600000418ff */
[----:B------:R-:W1:Y:S04]  /*60c0*/  MUFU.EX2 R166, R166 ;  /* 0x000000a600a67308 */ /* 0x000e680000000800 */
[----:B------:R-:W-:Y:S01]  /*60d0*/  MUFU.EX2 R162, R162 ;  /* 0x000000a200a27308 */ /* 0x000fe20000000800 */
[C---:B------:R-:W-:Y:S01]  /*60e0*/  HMMA.16816.F32.BF16 R80, R96.reuse, R6, RZ ;  /* 0x000000066050723c */ /* 0x040fe200000418ff */
[----:B------:R-:W4:Y:S02]  /*60f0*/  LDSM.16.MT88.4 R4, [R173+0x10000] ;  /* 0x01000000ad04783b */ /* 0x000f240000004200 */
[----:B------:R-:W5:Y:S05]  /*6100*/  MUFU.EX2 R159, R159 ;  /* 0x0000009f009f7308 */ /* 0x000f6a0000000800 */
        /* <DEDUP_REMOVED lines=21> */
[----:B--2---:R-:W-:Y:S01]  /*6260*/  F2FP.BF16.F32.PACK_AB R4, R161, R164 ;  /* 0x000000a4a104723e */ /* 0x004fe200000010ff */
[----:B------:R-:W-:Y:S01]  /*6270*/  FADD.FTZ R164, R164, R167 ;  /* 0x000000a7a4a47221 */ /* 0x000fe20000010000 */
[----:B-1----:R-:W-:-:S05]  /*6280*/  F2FP.BF16.F32.PACK_AB R5, R166, R163 ;  /* 0x000000a3a605723e */ /* 0x002fca00000010ff */
        /* <DEDUP_REMOVED lines=12> */
[----:B------:R-:W-:Y:S01]  /*6350*/  HMMA.16816.F32.BF16 R120, R4, R152, R120 ;  /* 0x000000980478723c */ /* 0x000fe20000041878 */
[----:B------:R-:W-:Y:S01]  /*6360*/  FFMA.FTZ R153, R216, UR4, -R191 ;  /* 0x00000004d8997c23 */ /* 0x000fe200080108bf */
[----:B------:R-:W-:-:S05]  /*6370*/  FFMA.FTZ R152, R215, UR4, -R188 ;  /* 0x00000004d7987c23 */ /* 0x000fca00080108bc */
[----:B------:R-:W-:Y:S01]  /*6380*/  MUFU.EX2 R153, R153 ;  /* 0x0000009900997308 */ /* 0x000fe20000000800 */
[C---:B------:R-:W-:Y:S01]  /*6390*/  HMMA.16816.F32.BF16 R116, R4.reuse, R154, R116 ;  /* 0x0000009a0474723c */ /* 0x040fe20000041874 */
[--C-:B------:R-:W-:Y:S01]  /*63a0*/  FFMA.FTZ R155, R217, UR4, -R188.reuse ;  /* 0x00000004d99b7c23 */ /* 0x100fe200080108bc */
[--C-:B------:R-:W-:Y:S01]  /*63b0*/  FFMA.FTZ R154, R211, UR4, -R188.reuse ;  /* 0x00000004d39a7c23 */ /* 0x100fe200080108bc */
[----:B------:R-:W-:Y:S04]  /*63c0*/  MUFU.EX2 R152, R152 ;  /* 0x0000009800987308 */ /* 0x000fe80000000800 */
[----:B------:R-:W-:Y:S01]  /*63d0*/  MUFU.EX2 R155, R155 ;  /* 0x0000009b009b7308 */ /* 0x000fe20000000800 */
[C---:B------:R-:W-:Y:S01]  /*63e0*/  HMMA.16816.F32.BF16 R44, R4.reuse, R148, R44 ;  /* 0x00000094042c723c */ /* 0x040fe2000004182c */
[--C-:B------:R-:W-:Y:S01]  /*63f0*/  FFMA.FTZ R149, R220, UR4, -R191.reuse ;  /* 0x00000004dc957c23 */ /* 0x100fe200080108bf */
[--C-:B------:R-:W-:Y:S01]  /*6400*/  FFMA.FTZ R148, R218, UR4, -R191.reuse ;  /* 0x00000004da947c23 */ /* 0x100fe200080108bf */
[----:B------:R-:W-:Y:S04]  /*6410*/  MUFU.EX2 R154, R154 ;  /* 0x0000009a009a7308 */ /* 0x000fe80000000800 */
[----:B------:R-:W-:Y:S01]  /*6420*/  MUFU.EX2 R149, R149 ;  /* 0x0000009500957308 */ /* 0x000fe20000000800 */
[----:B------:R-:W-:Y:S01]  /*6430*/  HMMA.16816.F32.BF16 R48, R4, R150, R48 ;  /* 0x000000960430723c */ /* 0x000fe20000041830 */
[--C-:B------:R-:W-:Y:S01]  /*6440*/  FFMA.FTZ R150, R222, UR4, -R191.reuse ;  /* 0x00000004de967c23 */ /* 0x100fe200080108bf */
[----:B------:R-:W-:Y:S01]  /*6450*/  FFMA.FTZ R151, R213, UR4, -R188 ;  /* 0x00000004d5977c23 */ /* 0x000fe200080108bc */
[----:B------:R-:W-:Y:S01]  /*6460*/  MUFU.EX2 R148, R148 ;  /* 0x0000009400947308 */ /* 0x000fe20000000800 */
[----:B------:R-:W-:-:S03]  /*6470*/  FFMA.FTZ R213, R190, UR4, -R191 ;  /* 0x00000004bed57c23 */ /* 0x000fc600080108bf */
[----:B------:R-:W5:Y:S01]  /*6480*/  MUFU.EX2 R150, R150 ;  /* 0x0000009600967308 */ /* 0x000f620000000800 */
[C---:B------:R-:W-:Y:S03]  /*6490*/  HMMA.16816.F32.BF16 R76, R4.reuse, R140, R76 ;  /* 0x0000008c044c723c */ /* 0x040fe6000004184c */
[----:B------:R-:W3:Y:S04]  /*64a0*/  MUFU.EX2 R151, R151 ;  /* 0x0000009700977308 */ /* 0x000ee80000000800 */
[----:B------:R-:W-:Y:S01]  /*64b0*/  MUFU.EX2 R213, R213 ;  /* 0x000000d500d57308 */ /* 0x000fe20000000800 */
[C---:B------:R-:W-:Y:S01]  /*64c0*/  HMMA.16816.F32.BF16 R80, R4.reuse, R142, R80 ;  /* 0x0000008e0450723c */ /* 0x040fe20000041850 */
[----:B------:R1:W-:Y:S07]  /*64d0*/  LDSM.16.MT88.4 R140, [R209+0x11000] ;  /* 0x01100000d18c783b */ /* 0x0003ee0000004200 */
[C---:B------:R-:W-:Y:S08]  /*64e0*/  HMMA.16816.F32.BF16 R128, R4.reuse, R136, R128 ;  /* 0x000000880480723c */ /* 0x040ff00000041880 */
[C---:B------:R-:W-:Y:S01]  /*64f0*/  HMMA.16816.F32.BF16 R124, R4.reuse, R138, R124 ;  /* 0x0000008a047c723c */ /* 0x040fe2000004187c */
[----:B------:R-:W-:Y:S07]  /*6500*/  LDSM.16.MT88.4 R136, [R193+0xd000] ;  /* 0x00d00000c188783b */ /* 0x000fee0000004200 */
[----:B------:R-:W-:Y:S01]  /*6510*/  HMMA.16816.F32.BF16 R104, R4, R32, R104 ;  /* 0x000000200468723c */ /* 0x000fe20000041868 */
[----:B-1----:R-:W-:-:S07]  /*6520*/  IADD3 R209, PT, PT, R146, R175, RZ ;  /* 0x000000af92d17210 */ /* 0x002fce0007ffe0ff */
[C---:B------:R-:W-:Y:S01]  /*6530*/  HMMA.16816.F32.BF16 R100, R4.reuse, R34, R100 ;  /* 0x000000220464723c */ /* 0x040fe20000041864 */
[----:B------:R-:W-:Y:S07]  /*6540*/  LDSM.16.MT88.4 R32, [R193+0xf000] ;  /* 0x00f00000c120783b */ /* 0x000fee0000004200 */
[C---:B------:R-:W-:Y:S08]  /*6550*/  HMMA.16816.F32.BF16 R36, R4.reuse, R28, R36 ;  /* 0x0000001c0424723c */ /* 0x040ff00000041824 */
[C---:B------:R-:W-:Y:S01]  /*6560*/  HMMA.16816.F32.BF16 R40, R4.reuse, R30, R40 ;  /* 0x0000001e0428723c */ /* 0x040fe20000041828 */
[----:B------:R1:W-:Y:S07]  /*6570*/  LDSM.16.MT88.4 R28, [R193+0x11000] ;  /* 0x01100000c11c783b */ /* 0x0003ee0000004200 */
[C---:B------:R-:W-:Y:S08]  /*6580*/  HMMA.16816.F32.BF16 R52, R4.reuse, R24, R52 ;  /* 0x000000180434723c */ /* 0x040ff00000041834 */
[C---:B------:R-:W-:Y:S01]  /*6590*/  HMMA.16816.F32.BF16 R56, R4.reuse, R26, R56 ;  /* 0x0000001a0438723c */ /* 0x040fe20000041838 */
[----:B------:R-:W-:Y:S07]  /*65a0*/  LDSM.16.MT88.4 R24, [R175+0xd000] ;  /* 0x00d00000af18783b */ /* 0x000fee0000004200 */
[----:B------:R-:W-:Y:S01]  /*65b0*/  HMMA.16816.F32.BF16 R60, R4, R20, R60 ;  /* 0x00000014043c723c */ /* 0x000fe2000004183c */
[----:B-1----:R-:W-:-:S06]  /*65c0*/  FFMA.FTZ R193, R214, UR4, -R191 ;  /* 0x00000004d6c17c23 */ /* 0x002fcc00080108bf */
[----:B------:R-:W-:Y:S01]  /*65d0*/  MUFU.EX2 R193, R193 ;  /* 0x000000c100c17308 */ /* 0x000fe20000000800 */
[C---:B------:R-:W-:Y:S01]  /*65e0*/  HMMA.16816.F32.BF16 R64, R4.reuse, R22, R64 ;  /* 0x000000160440723c */ /* 0x040fe20000041840 */
[----:B------:R-:W-:Y:S07]  /*65f0*/  LDSM.16.MT88.4 R20, [R175+0xf000] ;  /* 0x00f00000af14783b */ /* 0x000fee0000004200 */
[C---:B------:R-:W-:Y:S08]  /*6600*/  HMMA.16816.F32.BF16 R92, R4.reuse, R16, R92 ;  /* 0x00000010045c723c */ /* 0x040ff0000004185c */
[----:B------:R-:W-:Y:S01]  /*6610*/  HMMA.16816.F32.BF16 R96, R4, R18, R96 ;  /* 0x000000120460723c */ /* 0x000fe20000041860 */
[----:B------:R-:W1:Y:S01]  /*6620*/  LDSM.16.MT88.4 R16, [R173+0xd000] ;  /* 0x00d00000ad10783b */ /* 0x000e620000004200 */
[----:B-----5:R-:W-:-:S02]  /*6630*/  F2FP.BF16.F32.PACK_AB R4, R149, R150 ;  /* 0x000000969504723e */ /* 0x020fc400000010ff */
[----:B------:R-:W-:Y:S02]  /*6640*/  F2FP.BF16.F32.PACK_AB R5, R152, R155 ;  /* 0x0000009b9805723e */ /* 0x000fe400000010ff */
[----:B------:R-:W-:Y:S02]  /*6650*/  F2FP.BF16.F32.PACK_AB R6, R153, R148 ;  /* 0x000000949906723e */ /* 0x000fe400000010ff */
[----:B---3--:R-:W-:-:S07]  /*6660*/  F2FP.BF16.F32.PACK_AB R7, R154, R151 ;  /* 0x000000979a07723e */ /* 0x008fce00000010ff */
        /* <DEDUP_REMOVED lines=9> */
[----:B------:R-:W-:Y:S01]  /*6700*/  HMMA.16816.F32.BF16 R36, R4, R20, R36 ;  /* 0x000000140424723c */ /* 0x000fe20000041824 */
[----:B------:R-:W-:Y:S01]  /*6710*/  FFMA.FTZ R20, R189, UR4, -R188 ;  /* 0x00000004bd147c23 */ /* 0x000fe200080108bc */
[----:B------:R-:W-:-:S04]  /*6720*/  FFMA.FTZ R21, R192, UR4, -R191 ;  /* 0x00000004c0157c23 */ /* 0x000fc800080108bf */
[----:B------:R-:W-:Y:S02]  /*6730*/  MUFU.EX2 R190, R21 ;  /* 0x0000001500be7308 */ /* 0x000fe40000000800 */
[C---:B--2---:R-:W-:Y:S08]  /*6740*/  HMMA.16816.F32.BF16 R60, R4.reuse, R12, R60 ;  /* 0x0000000c043c723c */ /* 0x044ff0000004183c */
[C---:B------:R-:W-:Y:S01]  /*6750*/  HMMA.16816.F32.BF16 R64, R4.reuse, R14, R64 ;  /* 0x0000000e0440723c */ /* 0x040fe20000041840 */
[----:B------:R-:W2:Y:S07]  /*6760*/  LDSM.16.MT88.4 R12, [R209+0xd800] ;  /* 0x00d80000d10c783b */ /* 0x000eae0000004200 */
[----:B---3--:R-:W-:Y:S01]  /*6770*/  HMMA.16816.F32.BF16 R68, R4, R8, R68 ;  /* 0x000000080444723c */ /* 0x008fe20000041844 */
[----:B------:R-:W-:-:S04]  /*6780*/  SEL R8, R180, 0xffffffe0, !P6 ;  /* 0xffffffe0b4087807 */ /* 0x000fc80007000000 */
[----:B------:R-:W-:-:S03]  /*6790*/  IADD3 R189, PT, PT, R8, R175, RZ ;  /* 0x000000af08bd7210 */ /* 0x000fc60007ffe0ff */
[C---:B------:R-:W-:Y:S01]  /*67a0*/  HMMA.16816.F32.BF16 R40, R4.reuse, R22, R40 ;  /* 0x000000160428723c */ /* 0x040fe20000041828 */
[----:B------:R-:W-:Y:S01]  /*67b0*/  FFMA.FTZ R22, R194, UR4, -R191 ;  /* 0x00000004c2167c23 */ /* 0x000fe200080108bf */
[--C-:B------:R-:W-:Y:S01]  /*67c0*/  FFMA.FTZ R194, R187, UR4, -R188.reuse ;  /* 0x00000004bbc27c23 */ /* 0x100fe200080108bc */
[----:B------:R-:W-:Y:S01]  /*67d0*/  FFMA.FTZ R188, R177, UR4, -R188 ;  /* 0x00000004b1bc7c23 */ /* 0x000fe200080108bc */
[----:B------:R-:W-:Y:S04]  /*67e0*/  MUFU.EX2 R187, R20 ;  /* 0x0000001400bb7308 */ /* 0x000fe80000000800 */
[C---:B------:R-:W-:Y:S01]  /*67f0*/  HMMA.16816.F32.BF16 R72, R4.reuse, R10, R72 ;  /* 0x0000000a0448723c */ /* 0x040fe20000041848 */
[----:B------:R-:W3:Y:S01]  /*6800*/  LDSM.16.MT88.4 R8, [R189+0xf800] ;  /* 0x00f80000bd08783b */ /* 0x000ee20000004200 */
[----:B------:R4:W5:Y:S04]  /*6810*/  MUFU.EX2 R192, R22 ;  /* 0x0000001600c07308 */ /* 0x0009680000000800 */
[----:B------:R-:W2:Y:S02]  /*6820*/  MUFU.EX2 R194, R194 ;  /* 0x000000c200c27308 */ /* 0x000ea40000000800 */
[C---:B------:R-:W-:Y:S02]  /*6830*/  HMMA.16816.F32.BF16 R112, R4.reuse, R136, R112 ;  /* 0x000000880470723c */ /* 0x040fe40000041870 */
[----:B------:R-:W-:Y:S04]  /*6840*/  MUFU.EX2 R177, R179 ;  /* 0x000000b300b17308 */ /* 0x000fe80000000800 */
[----:B------:R-:W2:Y:S02]  /*6850*/  MUFU.EX2 R188, R188 ;  /* 0x000000bc00bc7308 */ /* 0x000ea40000000800 */
[C---:B------:R-:W-:Y:S01]  /*6860*/  HMMA.16816.F32.BF16 R108, R4.reuse, R138, R108 ;  /* 0x0000008a046c723c */ /* 0x040fe2000004186c */
[----:B------:R-:W-:Y:S04]  /*6870*/  LDSM.16.MT88.4 R136, [R209+0x11800] ;  /* 0x01180000d188783b */ /* 0x000fe80000004200 */
[----:B----4-:R-:W-:Y:S03]  /*6880*/  LDSM.16.MT88.4 R20, [R175+0xf800] ;  /* 0x00f80000af14783b */ /* 0x010fe60000004200 */
        /* <DEDUP_REMOVED lines=14> */
[----:B-----5:R-:W-:Y:S01]  /*6970*/  F2FP.BF16.F32.PACK_AB R4, R192, R193 ;  /* 0x000000c1c004723e */ /* 0x020fe200000010ff */
[----:B------:R-:W1:Y:S01]  /*6980*/  LDSM.16.MT88.4 R16, [R175+0x11800] ;  /* 0x01180000af10783b */ /* 0x000e620000004200 */
[----:B--2---:R-:W-:-:S02]  /*6990*/  F2FP.BF16.F32.PACK_AB R5, R194, R187 ;  /* 0x000000bbc205723e */ /* 0x004fc400000010ff */
[----:B------:R-:W-:Y:S02]  /*69a0*/  F2FP.BF16.F32.PACK_AB R6, R213, R190 ;  /* 0x000000bed506723e */ /* 0x000fe400000010ff */
[----:B------:R-:W-:-:S07]  /*69b0*/  F2FP.BF16.F32.PACK_AB R7, R188, R177 ;  /* 0x000000b1bc07723e */ /* 0x000fce00000010ff */
[C---:B------:R-:W-:Y:S08]  /*69c0*/  HMMA.16816.F32.BF16 R112, R4.reuse, R12, R112 ;  /* 0x0000000c0470723c */ /* 0x040ff00000041870 */
        /* <DEDUP_REMOVED lines=15> */
[----:B------:R-:W-:-:S03]  /*6ac0*/  FADD.FTZ R13, R166, R13 ;  /* 0x0000000da60d7221 */ /* 0x000fc60000010000 */
        /* <DEDUP_REMOVED lines=44> */
[----:B------:R-:W-:Y:S01]  /*6d90*/  SHF.R.U32.HI R184, RZ, 0x1, R182 ;  /* 0x00000001ffb87819 */ /* 0x000fe200000116b6 */
[----:B------:R-:W2:Y:S02]  /*6da0*/  LDCU UR6, c[0x0][0x50c] ;  /* 0x0000a180ff0677ac */ /* 0x000ea40008000800 */
        /* <DEDUP_REMOVED lines=9> */
[----:B------:R-:W-:-:S02]  /*6e40*/  LEA.HI.X R11, R12, R202, R11, 0x7, P1 ;  /* 0x000000ca0c0b7211 */ /* 0x000fc400008f3c0b */
[C---:B------:R-:W-:Y:S02]  /*6e50*/  LEA R5, P0, R144.reuse, R7, 0x5 ;  /* 0x0000000790057211 */ /* 0x040fe400078028ff */
[C---:B------:R-:W-:Y:S02]  /*6e60*/  LEA R6, P3, R7.reuse, R203, 0x1 ;  /* 0x000000cb07067211 */ /* 0x040fe400078608ff */
[C---:B------:R-:W-:Y:S02]  /*6e70*/  IADD3 R4, P1, PT, R7.reuse, R4, RZ ;  /* 0x0000000407047210 */ /* 0x040fe40007f3e0ff */
[----:B------:R-:W-:Y:S02]  /*6e80*/  LEA.HI.X R144, R144, R9, R145, 0x5, P0 ;  /* 0x0000000990907211 */ /* 0x000fe400000f2c91 */
[----:B------:R-:W-:Y:S01]  /*6e90*/  LEA.HI.X R7, R7, R202, R9, 0x1, P3 ;  /* 0x000000ca07077211 */ /* 0x000fe200018f0c09 */
[----:B------:R-:W-:Y:S01]  /*6ea0*/  IMAD.X R9, R9, 0x1, R8, P1 ;  /* 0x0000000109097824 */ /* 0x000fe200008e0608 */
[----:B------:R-:W-:-:S02]  /*6eb0*/  LEA R8, P0, R4, R203, 0x1 ;  /* 0x000000cb04087211 */ /* 0x000fc400078008ff */
[----:B-1----:R-:W-:Y:S02]  /*6ec0*/  ISETP.GE.AND P3, PT, R181, UR4, PT ;  /* 0x00000004b5007c0c */ /* 0x002fe4000bf66270 */
[----:B------:R-:W-:Y:S02]  /*6ed0*/  ISETP.GE.AND P1, PT, R197, UR4, PT ;  /* 0x00000004c5007c0c */ /* 0x000fe4000bf26270 */
[----:B------:R-:W-:Y:S02]  /*6ee0*/  LEA.HI.X R9, R4, R202, R9, 0x1, P0 ;  /* 0x000000ca04097211 */ /* 0x000fe400000f0c09 */
[----:B------:R-:W-:Y:S01]  /*6ef0*/  ISETP.GE.AND P0, PT, R196, UR4, PT ;  /* 0x00000004c4007c0c */ /* 0x000fe2000bf06270 */
[----:B------:R-:W1:Y:S01]  /*6f00*/  LDCU UR4, c[0x0][0x504] ;  /* 0x0000a080ff0477ac */ /* 0x000e620008000800 */
[----:B------:R-:W-:Y:S02]  /*6f10*/  LOP3.LUT R183, R183, 0x7c00, RZ, 0xc0, !PT ;  /* 0x00007c00b7b77812 */ /* 0x000fe400078ec0ff */
[----:B------:R-:W-:-:S02]  /*6f20*/  LOP3.LUT R13, R184, 0x8, RZ, 0xc0, !PT ;  /* 0x00000008b80d7812 */ /* 0x000fc400078ec0ff */
[----:B------:R-:W-:Y:S01]  /*6f30*/  LOP3.LUT R158, R183, 0x200, R158, 0xf8, !PT ;  /* 0x00000200b79e7812 */ /* 0x000fe200078ef89e */
[----:B------:R-:W-:Y:S01]  /*6f40*/  @!PT LDS RZ, [RZ] ;  /* 0x00000000fffff984 */ /* 0x000fe20000000800 */
[----:B------:R-:W-:Y:S01]  /*6f50*/  @!PT LDS RZ, [RZ] ;  /* 0x00000000fffff984 */ /* 0x000fe20000000800 */
[----:B------:R-:W-:Y:S01]  /*6f60*/  @!PT LDS RZ, [RZ] ;  /* 0x00000000fffff984 */ /* 0x000fe20000000800 */
[----:B------:R-:W-:Y:S01]  /*6f70*/  @!P3 LDGSTS.E.BYPASS.LTC128B.128 [R210+0xc000], desc[UR14][R10.64] ;  /* 0x0c0000000ad2bfae */ /* 0x000fe2000b981a0e */
[C---:B------:R-:W-:Y:S02]  /*6f80*/  LEA R12, P4, R5.reuse, R203, 0x1 ;  /* 0x000000cb050c7211 */ /* 0x040fe400078808ff */
[----:B------:R-:W-:Y:S01]  /*6f90*/  LOP3.LUT R158, R158, R156, R13, 0xf6, !PT ;  /* 0x0000009c9e9e7212 */ /* 0x000fe200078ef60d */
[----:B------:R-:W-:Y:S01]  /*6fa0*/  @P3 STS.128 [R210+0xc000], RZ ;  /* 0x00c000ffd2003388 */ /* 0x000fe20000000c00 */
[----:B------:R-:W-:Y:S02]  /*6fb0*/  LEA.HI.X R13, R5, R202, R144, 0x1, P4 ;  /* 0x000000ca050d7211 */ /* 0x000fe400020f0c90 */
[----:B------:R-:W-:Y:S01]  /*6fc0*/  LEA R177, R158, UR5, 0x1 ;  /* 0x000000059eb17c11 */ /* 0x000fe2000f8e08ff */
[----:B------:R-:W-:Y:S01]  /*6fd0*/  @!PT LDS RZ, [RZ] ;  /* 0x00000000fffff984 */ /* 0x000fe20000000800 */
[----:B------:R-:W-:Y:S01]  /*6fe0*/  @!PT LDS RZ, [RZ] ;  /* 0x00000000fffff984 */ /* 0x000fe20000000800 */
[----:B------:R-:W-:Y:S01]  /*6ff0*/  @!PT LDS RZ, [RZ] ;  /* 0x00000000fffff984 */ /* 0x000fe20000000800 */
[----:B------:R-:W-:Y:S01]  /*7000*/  @!P1 LDGSTS.E.BYPASS.LTC128B.128 [R210+0xe000], desc[UR14][R10.64+0x80] ;  /* 0x0e0000800ad29fae */ /* 0x000fe2000b981a0e */
[----:B------:R-:W-:-:S03]  /*7010*/  SEL R192, R192, 0xffffffe0, !P6 ;  /* 0xffffffe0c0c07807 */ /* 0x000fc60007000000 */
[----:B------:R-:W-:Y:S01]  /*7020*/  @P1 STS.128 [R210+0xe000], RZ ;  /* 0x00e000ffd2001388 */ /* 0x000fe20000000c00 */
[--C-:B------:R-:W-:Y:S02]  /*7030*/  IMAD.IADD R194, R146, 0x1, R177.reuse ;  /* 0x0000000192c27824 */ /* 0x100fe400078e02b1 */
[C---:B------:R-:W-:Y:S01]  /*7040*/  IMAD.IADD R214, R192.reuse, 0x1, R177 ;  /* 0x00000001c0d67824 */ /* 0x040fe200078e02b1 */
[----:B------:R-:W-:Y:S01]  /*7050*/  @!PT LDS RZ, [RZ] ;  /* 0x00000000fffff984 */ /* 0x000fe20000000800 */
[----:B------:R-:W-:Y:S01]  /*7060*/  @!PT LDS RZ, [RZ] ;  /* 0x00000000fffff984 */ /* 0x000fe20000000800 */
[----:B------:R-:W-:Y:S01]  /*7070*/  @!PT LDS RZ, [RZ] ;  /* 0x00000000fffff984 */ /* 0x000fe20000000800 */
[----:B------:R-:W-:Y:S01]  /*7080*/  @!P0 LDGSTS.E.BYPASS.LTC128B.128 [R210+0x10000], desc[UR14][R10.64+0x100] ;  /* 0x100001000ad28fae */ /* 0x000fe2000b981a0e */
[C---:B------:R-:W-:Y:S02]  /*7090*/  IMAD.IADD R193, R187.reuse, 0x1, R192 ;  /* 0x00000001bbc17824 */ /* 0x040fe400078e02c0 */
        /* <DEDUP_REMOVED lines=50> */
[----:B------:R-:W5:Y:S04]  /*73c0*/  LDSM.16.M88.4 R140, [R186+UR5+0x6000] ;  /* 0x00600005ba8c783b */ /* 0x000f680008000200 */
[----:B------:R-:W2:Y:S04]  /*73d0*/  LDSM.16.M88.4 R32, [R186+UR5+0x6800] ;  /* 0x00680005ba20783b */ /* 0x000ea80008000200 */
[----:B------:R-:W1:Y:S04]  /*73e0*/  LDSM.16.M88.4 R160, [R186+UR5+0x7000] ;  /* 0x00700005baa0783b */ /* 0x000e680008000200 */
[----:B------:R-:W1:Y:S04]  /*73f0*/  LDSM.16.M88.4 R16, [R186+UR5+0x7800] ;  /* 0x00780005ba10783b */ /* 0x000e680008000200 */
[----:B---3--:R-:W-:Y:S04]  /*7400*/  LDSM.16.M88.4 R8, [R214] ;  /* 0x00000000d608783b */ /* 0x008fe80000000200 */
[----:B----4-:R-:W3:Y:S04]  /*7410*/  LDSM.16.M88.4 R12, [R193+0x6000] ;  /* 0x00600000c10c783b */ /* 0x010ee80000000200 */
[----:B------:R-:W4:Y:S04]  /*7420*/  LDSM.16.M88.4 R4, [R193+0x6800] ;  /* 0x00680000c104783b */ /* 0x000f280000000200 */
[----:B------:R-:W4:Y:S04]  /*7430*/  LDSM.16.M88.4 R20, [R193+0x7000] ;  /* 0x00700000c114783b */ /* 0x000f280000000200 */
[----:B------:R-:W4:Y:S04]  /*7440*/  LDSM.16.M88.4 R24, [R193+0x7800] ;  /* 0x00780000c118783b */ /* 0x000f280000000200 */
[----:B------:R-:W-:Y:S01]  /*7450*/  LDSM.16.M88.4 R144, [R187+0x7000] ;  /* 0x00700000bb90783b */ /* 0x000fe20000000200 */
[C---:B-----5:R-:W-:Y:S03]  /*7460*/  HMMA.16816.F32.BF16 R28, R152.reuse, R140, RZ ;  /* 0x0000008c981c723c */ /* 0x060fe600000418ff */
[----:B------:R-:W-:Y:S04]  /*7470*/  LDSM.16.M88.4 R172, [R192+0x7800] ;  /* 0x00780000c0ac783b */ /* 0x000fe80000000200 */
[----:B------:R-:W-:Y:S01]  /*7480*/  LDSM.16.M88.4 R168, [R186+UR5+0x8000] ;  /* 0x00800005baa8783b */ /* 0x000fe20008000200 */
[C---:B--2---:R-:W-:Y:S03]  /*7490*/  HMMA.16816.F32.BF16 R136, R152.reuse, R32, RZ ;  /* 0x000000209888723c */ /* 0x044fe600000418ff */
[----:B------:R-:W-:Y:S04]  /*74a0*/  LDSM.16.M88.4 R148, [R186+UR5+0x9800] ;  /* 0x00980005ba94783b */ /* 0x000fe80008000200 */
[----:B------:R-:W-:Y:S01]  /*74b0*/  LDSM.16.M88.4 R216, [R186+UR5+0xa000] ;  /* 0x00a00005bad8783b */ /* 0x000fe20008000200 */
[C---:B------:R-:W-:Y:S03]  /*74c0*/  HMMA.16816.F32.BF16 R140, R152.reuse, R142, RZ ;  /* 0x0000008e988c723c */ /* 0x040fe600000418ff */
[----:B------:R-:W-:Y:S04]  /*74d0*/  LDSM.16.M88.4 R188, [R193+0xa000] ;  /* 0x00a00000c1bc783b */ /* 0x000fe80000000200 */
[----:B------:R-:W0:Y:S01]  /*74e0*/  LDGDEPBAR ;  /* 0x00000000000079af */ /* 0x000e220000000000 */
[C---:B------:R-:W-:Y:S08]  /*74f0*/  HMMA.16816.F32.BF16 R32, R152.reuse, R34, RZ ;  /* 0x000000229820723c */ /* 0x040ff000000418ff */
[C---:B-1----:R-:W-:Y:S08]  /*7500*/  HMMA.16816.F32.BF16 R164, R152.reuse, R160, RZ ;  /* 0x000000a098a4723c */ /* 0x042ff000000418ff */
[C---:B------:R-:W-:Y:S08]  /*7510*/  HMMA.16816.F32.BF16 R160, R152.reuse, R162, RZ ;  /* 0x000000a298a0723c */ /* 0x040ff000000418ff */
[C---:B------:R-:W-:Y:S08]  /*7520*/  HMMA.16816.F32.BF16 R156, R152.reuse, R16, RZ ;  /* 0x00000010989c723c */ /* 0x040ff000000418ff */
[----:B------:R-:W-:Y:S01]  /*7530*/  HMMA.16816.F32.BF16 R152, R152, R18, RZ ;  /* 0x000000129898723c */ /* 0x000fe200000418ff */
[----:B------:R-:W-:Y:S07]  /*7540*/  LDSM.16.M88.4 R16, [R194] ;  /* 0x00000000c210783b */ /* 0x000fee0000000200 */
[C---:B---3--:R-:W-:Y:S08]  /*7550*/  HMMA.16816.F32.BF16 R28, R8.reuse, R12, R28 ;  /* 0x0000000c081c723c */ /* 0x048ff0000004181c */
[C---:B------:R-:W-:Y:S01]  /*7560*/  HMMA.16816.F32.BF16 R140, R8.reuse, R14, R140 ;  /* 0x0000000e088c723c */ /* 0x040fe2000004188c */
        /* <DEDUP_REMOVED lines=23> */
[----:B------:R-:W3:Y:S03]  /*76e0*/  LDSM.16.M88.4 R16, [R186+UR5+0x8800] ;  /* 0x00880005ba10783b */ /* 0x000ee60008000200 */
[C---:B----4-:R-:W-:Y:S01]  /*76f0*/  HMMA.16816.F32.BF16 R28, R24.reuse, R8, R28 ;  /* 0x00000008181c723c */ /* 0x050fe2000004181c */
[----:B------:R-:W-:Y:S07]  /*7700*/  LDSM.16.M88.4 R176, [R177+0x4000] ;  /* 0x00400000b1b0783b */ /* 0x000fee0000000200 */
[C---:B------:R-:W-:Y:S01]  /*7710*/  HMMA.16816.F32.BF16 R140, R24.reuse, R10, R140 ;  /* 0x0000000a188c723c */ /* 0x040fe2000004188c */
[----:B------:R-:W4:Y:S07]  /*7720*/  LDSM.16.M88.4 R8, [R186+UR5+0x9000] ;  /* 0x00900005ba08783b */ /* 0x000f2e0008000200 */
        /* <DEDUP_REMOVED lines=8> */
[----:B------:R-:W5:Y:S04]  /*77b0*/  LDSM.16.M88.4 R24, [R193+0x9000] ;  /* 0x00900000c118783b */ /* 0x000f680000000200 */
[----:B------:R-:W-:Y:S03]  /*77c0*/  LDSM.16.M88.4 R172, [R186+UR5+0xb000] ;  /* 0x00b00005baac783b */ /* 0x000fe60008000200 */
        /* <DEDUP_REMOVED lines=21> */
[----:B------:R-:W5:Y:S07]  /*7920*/  LDSM.16.M88.4 R24, [R187+0x9800] ;  /* 0x00980000bb18783b */ /* 0x000f6e0000000200 */
[C---:B---3--:R-:W-:Y:S08]  /*7930*/  HMMA.16816.F32.BF16 R28, R16.reuse, R8, R28 ;  /* 0x00000008101c723c */ /* 0x048ff0000004181c */
[----:B------:R-:W-:Y:S01]  /*7940*/  HMMA.16816.F32.BF16 R140, R16, R10, R140 ;  /* 0x0000000a108c723c */ /* 0x000fe2000004188c */
[----:B------:R-:W3:Y:S07]  /*7950*/  LDSM.16.M88.4 R8, [R192+0x8800] ;  /* 0x00880000c008783b */ /* 0x000eee0000000200 */
[C---:B----4-:R-:W-:Y:S08]  /*7960*/  HMMA.16816.F32.BF16 R156, R144.reuse, R168, R156 ;  /* 0x000000a8909c723c */ /* 0x050ff0000004189c */
[----:B------:R-:W-:Y:S01]  /*7970*/  HMMA.16816.F32.BF16 R152, R144, R170, R152 ;  /* 0x000000aa9098723c */ /* 0x000fe20000041898 */
[----:B------:R-:W4:Y:S04]  /*7980*/  LDSM.16.M88.4 R144, [R192+0x9000] ;  /* 0x00900000c090783b */ /* 0x000f280000000200 */
[----:B------:R-:W-:Y:S03]  /*7990*/  LDSM.16.M88.4 R168, [R186+UR5+0xb800] ;  /* 0x00b80005baa8783b */ /* 0x000fe60008000200 */
[C---:B------:R-:W-:Y:S08]  /*79a0*/  HMMA.16816.F32.BF16 R136, R16.reuse, R20, R136 ;  /* 0x000000141088723c */ /* 0x040ff00000041888 */
[C---:B------:R-:W-:Y:S01]  /*79b0*/  HMMA.16816.F32.BF16 R32, R16.reuse, R22, R32 ;  /* 0x000000161020723c */ /* 0x040fe20000041820 */
[----:B------:R-:W4:Y:S07]  /*79c0*/  LDSM.16.M88.4 R20, [R192+0x9800] ;  /* 0x00980000c014783b */ /* 0x000f2e0000000200 */
[C---:B-1----:R-:W-:Y:S08]  /*79d0*/  HMMA.16816.F32.BF16 R164, R16.reuse, R12, R164 ;  /* 0x0000000c10a4723c */ /* 0x042ff000000418a4 */
[----:B------:R-:W-:Y:S01]  /*79e0*/  HMMA.16816.F32.BF16 R160, R16, R14, R160 ;  /* 0x0000000e10a0723c */ /* 0x000fe200000418a0 */
[----:B------:R-:W1:Y:S07]  /*79f0*/  LDSM.16.M88.4 R12, [R214+0x4000] ;  /* 0x00400000d60c783b */ /* 0x000e6e0000000200 */
[----:B--2---:R-:W-:Y:S08]  /*7a00*/  HMMA.16816.F32.BF16 R28, R4, R148, R28 ;  /* 0x00000094041c723c */ /* 0x004ff0000004181c */
[C---:B-----5:R-:W-:Y:S08]  /*7a10*/  HMMA.16816.F32.BF16 R156, R16.reuse, R24, R156 ;  /* 0x00000018109c723c */ /* 0x060ff0000004189c */
[----:B------:R-:W-:Y:S01]  /*7a20*/  HMMA.16816.F32.BF16 R152, R16, R26, R152 ;  /* 0x0000001a1098723c */ /* 0x000fe20000041898 */
[----:B------:R-:W2:Y:S04]  /*7a30*/  LDSM.16.M88.4 R16, [R186+UR5+0xa800] ;  /* 0x00a80005ba10783b */ /* 0x000ea80008000200 */
[----:B------:R-:W-:Y:S03]  /*7a40*/  LDSM.16.M88.4 R24, [R187+0xa000] ;  /* 0x00a00000bb18783b */ /* 0x000fe60000000200 */
[C---:B---3--:R-:W-:Y:S08]  /*7a50*/  HMMA.16816.F32.BF16 R136, R4.reuse, R8, R136 ;  /* 0x000000080488723c */ /* 0x048ff00000041888 */
[----:B------:R-:W-:Y:S01]  /*7a60*/  HMMA.16816.F32.BF16 R32, R4, R10, R32 ;  /* 0x0000000a0420723c */ /* 0x000fe20000041820 */
[----:B------:R-:W3:Y:S07]  /*7a70*/  LDSM.16.M88.4 R8, [R194+0x4000] ;  /* 0x00400000c208783b */ /* 0x000eee0000000200 */
[----:B------:R-:W-:Y:S08]  /*7a80*/  HMMA.16816.F32.BF16 R28, R176, R216, R28 ;  /* 0x000000d8b01c723c */ /* 0x000ff0000004181c */
[C---:B------:R-:W-:Y:S01]  /*7a90*/  HMMA.16816.F32.BF16 R140, R4.reuse, R150, R140 ;  /* 0x00000096048c723c */ /* 0x040fe2000004188c */
[----:B------:R-:W-:Y:S07]  /*7aa0*/  LDSM.16.M88.4 R148, [R193+0xa800] ;  /* 0x00a80000c194783b */ /* 0x000fee0000000200 */
[C---:B----4-:R-:W-:Y:S08]  /*7ab0*/  HMMA.16816.F32.BF16 R164, R4.reuse, R144, R164 ;  /* 0x0000009004a4723c */ /* 0x050ff000000418a4 */
[C---:B------:R-:W-:Y:S01]  /*7ac0*/  HMMA.16816.F32.BF16 R160, R4.reuse, R146, R160 ;  /* 0x0000009204a0723c */ /* 0x040fe200000418a0 */
[----:B------:R-:W-:Y:S07]  /*7ad0*/  LDSM.16.M88.4 R144, [R193+0xb000] ;  /* 0x00b00000c190783b */ /* 0x000fee0000000200 */
[C---:B------:R-:W-:Y:S08]  /*7ae0*/  HMMA.16816.F32.BF16 R156, R4.reuse, R20, R156 ;  /* 0x00000014049c723c */ /* 0x040ff0000004189c */
[----:B------:R-:W-:Y:S01]  /*7af0*/  HMMA.16816.F32.BF16 R152, R4, R22, R152 ;  /* 0x000000160498723c */ /* 0x000fe20000041898 */
[----:B------:R-:W-:Y:S04]  /*7b00*/  LDSM.16.M88.4 R4, [R209+0x4000] ;  /* 0x00400000d104783b */ /* 0x000fe80000000200 */
[----:B------:R-:W4:Y:S03]  /*7b10*/  LDSM.16.M88.4 R20, [R192+0xa000] ;  /* 0x00a00000c014783b */ /* 0x000f260000000200 */
[----:B-1----:R-:W-:Y:S08]  /*7b20*/  HMMA.16816.F32.BF16 R28, R12, R188, R28 ;  /* 0x000000bc0c1c723c */ /* 0x002ff0000004181c */
[C---:B--2---:R-:W-:Y:S08]  /*7b30*/  HMMA.16816.F32.BF16 R136, R176.reuse, R16, R136 ;  /* 0x00000010b088723c */ /* 0x044ff00000041888 */
[----:B------:R-:W-:Y:S01]  /*7b40*/  HMMA.16816.F32.BF16 R32, R176, R18, R32 ;  /* 0x00000012b020723c */ /* 0x000fe20000041820 */
[----:B------:R-:W1:Y:S07]  /*7b50*/  LDSM.16.M88.4 R16, [R193+0xb800] ;  /* 0x00b80000c110783b */ /* 0x000e6e0000000200 */
[----:B---3--:R-:W-:Y:S08]  /*7b60*/  HMMA.16816.F32.BF16 R28, R8, R24, R28 ;  /* 0x00000018081c723c */ /* 0x008ff0000004181c */
[C---:B------:R-:W-:Y:S08]  /*7b70*/  HMMA.16816.F32.BF16 R140, R176.reuse, R218, R140 ;  /* 0x000000dab08c723c */ /* 0x040ff0000004188c */
[----:B------:R-:W-:Y:S01]  /*7b80*/  HMMA.16816.F32.BF16 R156, R176, R168, R156 ;  /* 0x000000a8b09c723c */ /* 0x000fe2000004189c */
[----:B------:R-:W-:-:S07]  /*7b90*/  IMAD.SHL.U32 R168, R182, 0x2, RZ ;  /* 0x00000002b6a87824 */ /* 0x000fce00078e00ff */
[----:B----4-:R-:W-:Y:S08]  /*7ba0*/  HMMA.16816.F32.BF16 R28, R4, R20, R28 ;  /* 0x00000014041c723c */ /* 0x010ff0000004181c */
[----:B------:R-:W-:Y:S08]  /*7bb0*/  HMMA.16816.F32.BF16 R140, R12, R190, R140 ;  /* 0x000000be0c8c723c */ /* 0x000ff0000004188c */
[----:B------:R-:W-:Y:S01]  /*7bc0*/  HMMA.16816.F32.BF16 R152, R176, R170, R152 ;  /* 0x000000aab098723c */ /* 0x000fe20000041898 */
[----:B------:R-:W-:-:S02]  /*7bd0*/  LOP3.LUT R170, R168, 0x6, RZ, 0xc0, !PT ;  /* 0x00000006a8aa7812 */ /* 0x000fc400078ec0ff */
[----:B------:R-:W-:-:S03]  /*7be0*/  FMUL.FTZ R30, R30, UR6 ;  /* 0x000000061e1e7c20 */ /* 0x000fc60008410000 */
[----:B------:R-:W-:Y:S02]  /*7bf0*/  IMAD R21, R185, 0x40, R170 ;  /* 0x00000040b9157824 */ /* 0x000fe400078e02aa */
[----:B------:R-:W-:Y:S02]  /*7c00*/  HMMA.16816.F32.BF16 R164, R176, R172, R164 ;  /* 0x000000acb0a4723c */ /* 0x000fe400000418a4 */
[----:B------:R-:W-:-:S06]  /*7c10*/  IMAD.IADD R20, R21, 0x1, R212 ;  /* 0x0000000115147824 */ /* 0x000fcc00078e02d4 */
[----:B------:R-:W-:Y:S08]  /*7c20*/  HMMA.16816.F32.BF16 R160, R176, R174, R160 ;  /* 0x000000aeb0a0723c */ /* 0x000ff000000418a0 */
[----:B-1----:R-:W-:Y:S01]  /*7c30*/  HMMA.16816.F32.BF16 R156, R12, R16, R156 ;  /* 0x000000100c9c723c */ /* 0x002fe2000004189c */
[----:B------:R-:W-:Y:S01]  /*7c40*/  FMUL.FTZ R17, R28, UR6 ;  /* 0x000000061c117c20 */ /* 0x000fe20008410000 */
[----:B------:R-:W-:-:S02]  /*7c50*/  IADD3 R16, PT, PT, R201, 0x80, -R20 ;  /* 0x00000080c9107810 */ /* 0x000fc40007ffe814 */
[----:B------:R-:W-:Y:S02]  /*7c60*/  IADD3 R28, PT, PT, R201, -UR4, -R212 ;  /* 0x80000004c91c7c10 */ /* 0x000fe4000fffe8d4 */
[----:B------:R-:W-:Y:S01]  /*7c70*/  IABS R16, R16 ;  /* 0x0000001000107213 */ /* 0x000fe20000000000 */
[----:B------:R-:W1:Y:S01]  /*7c80*/  MUFU.TANH R17, R17 ;  /* 0x0000001100117308 */ /* 0x000e620000002400 */
[----:B------:R-:W-:Y:S01]  /*7c90*/  HMMA.16816.F32.BF16 R140, R8, R26, R140 ;  /* 0x0000001a088c723c */ /* 0x000fe2000004188c */
[----:B------:R-:W2:Y:S07]  /*7ca0*/  LDSM.16.M88.4 R24, [R187+0xa800] ;  /* 0x00a80000bb18783b */ /* 0x000eae0000000200 */
[----:B------:R-:W-:Y:S01]  /*7cb0*/  HMMA.16816.F32.BF16 R136, R12, R148, R136 ;  /* 0x000000940c88723c */ /* 0x000fe20000041888 */
[----:B------:R-:W-:-:S07]  /*7cc0*/  VIADD R149, R185, 0xfffffffe ;  /* 0xfffffffeb9957836 */ /* 0x000fce0000000000 */
[C---:B------:R-:W-:Y:S08]  /*7cd0*/  HMMA.16816.F32.BF16 R32, R12.reuse, R150, R32 ;  /* 0x000000960c20723c */ /* 0x040ff00000041820 */
[----:B------:R-:W-:Y:S01]  /*7ce0*/  HMMA.16816.F32.BF16 R164, R12, R144, R164 ;  /* 0x000000900ca4723c */ /* 0x000fe200000418a4 */
[----:B------:R-:W-:-:S07]  /*7cf0*/  VIADD R145, R201, 0x8 ;  /* 0x00000008c9917836 */ /* 0x000fce0000000000 */
[C---:B------:R-:W-:Y:S08]  /*7d00*/  HMMA.16816.F32.BF16 R160, R12.reuse, R146, R160 ;  /* 0x000000920ca0723c */ /* 0x040ff000000418a0 */
[----:B------:R-:W-:Y:S01]  /*7d10*/  HMMA.16816.F32.BF16 R152, R12, R18, R152 ;  /* 0x000000120c98723c */ /* 0x000fe20000041898 */
[----:B------:R-:W-:Y:S01]  /*7d20*/  I2FP.F32.S32 R12, R16 ;  /* 0x00000010000c7245 */ /* 0x000fe20000201400 */
[----:B------:R-:W-:Y:S01]  /*7d30*/  FMUL.FTZ R19, R29, UR6 ;  /* 0x000000061d137c20 */ /* 0x000fe20008410000 */
[--C-:B------:R-:W-:Y:S01]  /*7d40*/  IADD3 R18, PT, PT, R145, 0x80, -R20.reuse ;  /* 0x0000008091127810 */ /* 0x100fe20007ffe814 */
[----:B------:R-:W-:Y:S01]  /*7d50*/  VIADD R29, R21, 0xffffff80 ;  /* 0xffffff80151d7836 */ /* 0x000fe20000000000 */
[----:B------:R-:W-:-:S02]  /*7d60*/  IADD3 R16, PT, PT, R201, 0x7f, -R20 ;  /* 0x0000007fc9107810 */ /* 0x000fc40007ffe814 */
[----:B------:R-:W-:Y:S01]  /*7d70*/  IABS R18, R18 ;  /* 0x0000001200127213 */ /* 0x000fe20000000000 */
[----:B------:R-:W-:Y:S01]  /*7d80*/  HMMA.16816.F32.BF16 R140, R4, R22, R140 ;  /* 0x00000016048c723c */ /* 0x000fe2000004188c */
[----:B-1----:R-:W-:Y:S01]  /*7d90*/  FFMA.FTZ R23, R12, -R208, R17 ;  /* 0x800000d00c177223 */ /* 0x002fe20000010011 */
[----:B------:R-:W1:Y:S01]  /*7da0*/  MUFU.TANH R19, R19 ;  /* 0x0000001300137308 */ /* 0x000e620000002400 */
[----:B------:R-:W3:Y:S01]  /*7db0*/  LDSM.16.M88.4 R12, [R192+0xa800] ;  /* 0x00a80000c00c783b */ /* 0x000ee20000000200 */
[----:B------:R-:W-:Y:S02]  /*7dc0*/  ISETP.GT.AND P4, PT, R28, R29, PT ;  /* 0x0000001d1c00720c */ /* 0x000fe40003f84270 */
[----:B------:R-:W-:Y:S02]  /*7dd0*/  I2FP.F32.S32 R18, R18 ;  /* 0x0000001200127245 */ /* 0x000fe40000201400 */
[----:B------:R-:W-:Y:S01]  /*7de0*/  ISETP.GE.AND P5, PT, R29, R200, PT ;  /* 0x000000c81d00720c */ /* 0x000fe20003fa6270 */
[----:B--2---:R-:W-:Y:S01]  /*7df0*/  HMMA.16816.F32.BF16 R136, R8, R24, R136 ;  /* 0x000000180888723c */ /* 0x004fe20000041888 */
[----:B------:R-:W2:Y:S01]  /*7e00*/  MUFU.TANH R17, R30 ;  /* 0x0000001e00117308 */ /* 0x000ea20000002400 */
[----:B------:R-:W-:Y:S01]  /*7e10*/  FSEL R23, R23, -INF , !P4 ;  /* 0xff80000017177808 */ /* 0x000fe20006000000 */
[----:B------:R-:W-:Y:S01]  /*7e20*/  FMUL.FTZ R24, R31, UR6 ;  /* 0x000000061f187c20 */ /* 0x000fe20008410000 */
[----:B------:R-:W-:-:S02]  /*7e30*/  IADD3 R22, PT, PT, R145, -UR4, -R212 ;  /* 0x8000000491167c10 */ /* 0x000fc4000fffe8d4 */
[----:B------:R-:W-:Y:S02]  /*7e40*/  IABS R16, R16 ;  /* 0x0000001000107213 */ /* 0x000fe40000000000 */
[----:B------:R-:W-:Y:S01]  /*7e50*/  FSEL R23, R23, -INF , !P5 ;  /* 0xff80000017177808 */ /* 0x000fe20006800000 */
[----:B------:R-:W-:Y:S01]  /*7e60*/  HMMA.16816.F32.BF16 R32, R8, R26, R32 ;  /* 0x0000001a0820723c */ /* 0x000fe20000041820 */
[----:B------:R-:W-:Y:S01]  /*7e70*/  ISETP.GT.AND P5, PT, R22, R29, PT ;  /* 0x0000001d1600720c */ /* 0x000fe20003fa4270 */
[----:B------:R-:W-:Y:S01]  /*7e80*/  FMUL.FTZ R140, R140, UR6 ;  /* 0x000000068c8c7c20 */ /* 0x000fe20008410000 */
[----:B------:R-:W-:Y:S01]  /*7e90*/  I2FP.F32.S32 R16, R16 ;  /* 0x0000001000107245 */ /* 0x000fe20000201400 */
[----:B------:R-:W-:Y:S01]  /*7ea0*/  FMUL.FTZ R141, R141, UR6 ;  /* 0x000000068d8d7c20 */ /* 0x000fe20008410000 */
[----:B------:R-:W-:Y:S01]  /*7eb0*/  ISETP.GE.AND P4, PT, R29, R199, PT ;  /* 0x000000c71d00720c */ /* 0x000fe20003f86270 */
[----:B------:R-:W-:Y:S01]  /*7ec0*/  FMUL.FTZ R143, R143, UR6 ;  /* 0x000000068f8f7c20 */ /* 0x000fe20008410000 */
[----:B------:R-:W-:Y:S01]  /*7ed0*/  MUFU.TANH R29, R140 ;  /* 0x0000008c001d7308 */ /* 0x000fe20000002400 */
[-C--:B-1----:R-:W-:Y:S01]  /*7ee0*/  FFMA.FTZ R31, R16, -R208.reuse, R19 ;  /* 0x800000d0101f7223 */ /* 0x082fe20000010013 */
[--C-:B------:R-:W-:Y:S01]  /*7ef0*/  IADD3 R19, PT, PT, R145, 0x7f, -R20.reuse ;  /* 0x0000007f91137810 */ /* 0x100fe20007ffe814 */
[----:B--2---:R-:W-:Y:S01]  /*7f00*/  FFMA.FTZ R18, R18, -R208, R17 ;  /* 0x800000d012127223 */ /* 0x004fe20000010011 */
[----:B------:R-:W-:Y:S01]  /*7f10*/  VIADD R17, R21, 0xffffff81 ;  /* 0xffffff8115117836 */ /* 0x000fe20000000000 */
[----:B------:R-:W-:-:S02]  /*7f20*/  IADD3 R16, PT, PT, R201, 0x78, -R20 ;  /* 0x00000078c9107810 */ /* 0x000fc40007ffe814 */
[----:B------:R-:W-:Y:S01]  /*7f30*/  IABS R19, R19 ;  /* 0x0000001300137213 */ /* 0x000fe20000000000 */
[----:B------:R-:W-:Y:S01]  /*7f40*/  MUFU.TANH R143, R143 ;  /* 0x0000008f008f7308 */ /* 0x000fe20000002400 */
[----:B------:R-:W-:Y:S02]  /*7f50*/  FSEL R25, R18, -INF , !P5 ;  /* 0xff80000012197808 */ /* 0x000fe40006800000 */
[----:B------:R-:W-:Y:S02]  /*7f60*/  ISETP.GT.AND P5, PT, R28, R17, PT ;  /* 0x000000111c00720c */ /* 0x000fe40003fa4270 */
[----:B------:R-:W-:Y:S02]  /*7f70*/  FSEL R25, R25, -INF , !P4 ;  /* 0xff80000019197808 */ /* 0x000fe40006000000 */
[----:B------:R-:W-:Y:S01]  /*7f80*/  ISETP.GE.AND P4, PT, R17, R200, PT ;  /* 0x000000c81100720c */ /* 0x000fe20003f86270 */
[----:B------:R-:W1:Y:S01]  /*7f90*/  MUFU.TANH R18, R24 ;  /* 0x0000001800127308 */ /* 0x000e620000002400 */
[----:B------:R-:W-:Y:S01]  /*7fa0*/  FSEL R31, R31, -INF , !P5 ;  /* 0xff8000001f1f7808 */ /* 0x000fe20006800000 */
[----:B---3--:R-:W-:Y:S01]  /*7fb0*/  HMMA.16816.F32.BF16 R136, R4, R12, R136 ;  /* 0x0000000c0488723c */ /* 0x008fe20000041888 */
[----:B------:R-:W-:Y:S01]  /*7fc0*/  ISETP.GE.AND P5, PT, R17, R199, PT ;  /* 0x000000c71100720c */ /* 0x000fe20003fa6270 */
[----:B------:R-:W-:Y:S01]  /*7fd0*/  VIADD R13, R21, 0xffffff88 ;  /* 0xffffff88150d7836 */ /* 0x000fe20000000000 */
[----:B------:R-:W-:-:S02]  /*7fe0*/  FSEL R31, R31, -INF , !P4 ;  /* 0xff8000001f1f7808 */ /* 0x000fc40006000000 */
[----:B------:R-:W-:Y:S02]  /*7ff0*/  ISETP.GT.AND P4, PT, R22, R17, PT ;  /* 0x000000111600720c */ /* 0x000fe40003f84270 */
[----:B------:R-:W-:Y:S01]  /*8000*/  IABS R16, R16 ;  /* 0x0000001000107213 */ /* 0x000fe20000000000 */
[----:B------:R-:W-:Y:S01]  /*8010*/  HMMA.16816.F32.BF16 R32, R4, R14, R32 ;  /* 0x0000000e0420723c */ /* 0x000fe20000041820 */
[----:B------:R-:W-:Y:S01]  /*8020*/  I2FP.F32.S32 R17, R19 ;  /* 0x0000001300117245 */ /* 0x000fe20000201400 */
[----:B------:R-:W-:Y:S01]  /*8030*/  FMUL.FTZ R19, R142, UR6 ;  /* 0x000000068e137c20 */ /* 0x000fe20008410000 */
[----:B------:R-:W-:Y:S02]  /*8040*/  I2FP.F32.S32 R16, R16 ;  /* 0x0000001000107245 */ /* 0x000fe40000201400 */
[C-C-:B------:R-:W-:Y:S02]  /*8050*/  IADD3 R12, PT, PT, R145.reuse, 0x78, -R20.reuse ;  /* 0x00000078910c7810 */ /* 0x140fe40007ffe814 */
[----:B------:R-:W-:Y:S01]  /*8060*/  IADD3 R30, PT, PT, R145, 0x67, -R20 ;  /* 0x00000067911e7810 */ /* 0x000fe20007ffe814 */
[-C--:B-1----:R-:W-:Y:S01]  /*8070*/  FFMA.FTZ R17, R17, -R208.reuse, R18 ;  /* 0x800000d011117223 */ /* 0x082fe20000010012 */
[----:B------:R-:W1:Y:S01]  /*8080*/  MUFU.TANH R19, R19 ;  /* 0x0000001300137308 */ /* 0x000e620000002400 */
[----:B------:R-:W-:Y:S01]  /*8090*/  FFMA.FTZ R16, R16, -R208, R29 ;  /* 0x800000d010107223 */ /* 0x000fe2000001001d */
[----:B------:R-:W-:Y:S01]  /*80a0*/  IADD3 R18, PT, PT, R201, 0x77, -R20 ;  /* 0x00000077c9127810 */ /* 0x000fe20007ffe814 */
[----:B------:R-:W-:Y:S01]  /*80b0*/  FMUL.FTZ R136, R136, UR6 ;  /* 0x0000000688887c20 */ /* 0x000fe20008410000 */
[----:B------:R-:W-:Y:S01]  /*80c0*/  FSEL R29, R17, -INF , !P4 ;  /* 0xff800000111d7808 */ /* 0x000fe20006000000 */
[----:B------:R-:W-:Y:S01]  /*80d0*/  FMUL.FTZ R26, R138, UR6 ;  /* 0x000000068a1a7c20 */ /* 0x000fe20008410000 */
[----:B------:R-:W-:-:S02]  /*80e0*/  ISETP.GT.AND P4, PT, R28, R13, PT ;  /* 0x0000000d1c00720c */ /* 0x000fc40003f84270 */
[----:B------:R2:W3:Y:S01]  /*80f0*/  MUFU.TANH R17, R141 ;  /* 0x0000008d00117308 */ /* 0x0004e20000002400 */
[----:B------:R-:W-:Y:S01]  /*8100*/  FSEL R29, R29, -INF , !P5 ;  /* 0xff8000001d1d7808 */ /* 0x000fe20006800000 */
[----:B------:R-:W-:Y:S01]  /*8110*/  FMUL.FTZ R34, R34, UR6 ;  /* 0x0000000622227c20 */ /* 0x000fe20008410000 */
[----:B------:R-:W-:Y:S02]  /*8120*/  ISETP.GE.AND P5, PT, R13, R200, PT ;  /* 0x000000c80d00720c */ /* 0x000fe40003fa6270 */
[----:B------:R-:W-:Y:S02]  /*8130*/  FSEL R151, R16, -INF , !P4 ;  /* 0xff80000010977808 */ /* 0x000fe40006000000 */
[----:B------:R-:W-:Y:S01]  /*8140*/  IABS R16, R18 ;  /* 0x0000001200107213 */ /* 0x000fe20000000000 */
[----:B------:R-:W-:Y:S01]  /*8150*/  MUFU.TANH R26, R26 ;  /* 0x0000001a001a7308 */ /* 0x000fe20000002400 */
[----:B------:R-:W-:Y:S02]  /*8160*/  IABS R12, R12 ;  /* 0x0000000c000c7213 */ /* 0x000fe40000000000 */
[----:B------:R-:W-:-:S02]  /*8170*/  FSEL R151, R151, -INF , !P5 ;  /* 0xff80000097977808 */ /* 0x000fc40006800000 */
[----:B------:R-:W-:Y:S02]  /*8180*/  ISETP.GE.AND P4, PT, R13, R199, PT ;  /* 0x000000c70d00720c */ /* 0x000fe40003f86270 */
[----:B------:R-:W-:Y:S01]  /*8190*/  ISETP.GT.AND P5, PT, R22, R13, PT ;  /* 0x0000000d1600720c */ /* 0x000fe20003fa4270 */
[----:B------:R-:W-:Y:S01]  /*81a0*/  IMAD.MOV.U32 R13, RZ, RZ, R16 ;  /* 0x000000ffff0d7224 */ /* 0x000fe200078e0010 */
[----:B------:R-:W-:Y:S01]  /*81b0*/  I2FP.F32.S32 R12, R12 ;  /* 0x0000000c000c7245 */ /* 0x000fe20000201400 */
[----:B--2---:R-:W-:Y:S01]  /*81c0*/  VIADD R141, R21, 0xffffff89 ;  /* 0xffffff89158d7836 */ /* 0x004fe20000000000 */
[----:B------:R-:W-:Y:S01]  /*81d0*/  IADD3 R24, PT, PT, R201, 0x70, -R20 ;  /* 0x00000070c9187810 */ /* 0x000fe20007ffe814 */
[----:B------:R-:W-:Y:S01]  /*81e0*/  MUFU.TANH R169, R34 ;  /* 0x0000002200a97308 */ /* 0x000fe20000002400 */
[----:B------:R-:W-:Y:S01]  /*81f0*/  I2FP.F32.S32 R16, R13 ;  /* 0x0000000d00107245 */ /* 0x000fe20000201400 */
[----:B-1----:R-:W-:Y:S01]  /*8200*/  FFMA.FTZ R12, R12, -R208, R19 ;  /* 0x800000d00c0c7223 */ /* 0x002fe20000010013 */
[----:B------:R-:W-:-:S02]  /*8210*/  IABS R24, R24 ;  /* 0x0000001800187213 */ /* 0x000fc40000000000 */
[----:B------:R-:W-:Y:S01]  /*8220*/  IABS R30, R30 ;  /* 0x0000001e001e7213 */ /* 0x000fe20000000000 */
[----:B---3--:R-:W-:Y:S01]  /*8230*/  FFMA.FTZ R221, R16, -R208, R17 ;  /* 0x800000d010dd7223 */ /* 0x008fe20000010011 */
[----:B------:R-:W-:Y:S01]  /*8240*/  FSEL R12, R12, -INF , !P5 ;  /* 0xff8000000c0c7808 */ /* 0x000fe20006800000 */
[----:B------:R-:W1:Y:S01]  /*8250*/  LDSM.16.M88.4 R16, [R187+0xb000] ;  /* 0x00b00000bb10783b */ /* 0x000e620000000200 */
[----:B------:R-:W-:Y:S01]  /*8260*/  ISETP.GT.AND P5, PT, R28, R141, PT ;  /* 0x0000008d1c00720c */ /* 0x000fe20003fa4270 */
[----:B------:R-:W2:Y:S01]  /*8270*/  MUFU.TANH R13, R136 ;  /* 0x00000088000d7308 */ /* 0x000ea20000002400 */
[----:B------:R-:W-:Y:S02]  /*8280*/  FSEL R27, R12, -INF , !P4 ;  /* 0xff8000000c1b7808 */ /* 0x000fe40006000000 */
[----:B------:R-:W-:Y:S02]  /*8290*/  ISETP.GE.AND P4, PT, R141, R200, PT ;  /* 0x000000c88d00720c */ /* 0x000fe40003f86270 */
[----:B------:R-:W-:-:S02]  /*82a0*/  FSEL R221, R221, -INF , !P5 ;  /* 0xff800000dddd7808 */ /* 0x000fc40006800000 */
[----:B------:R-:W-:Y:S02]  /*82b0*/  IADD3 R12, PT, PT, R145, 0x77, -R20 ;  /* 0x00000077910c7810 */ /* 0x000fe40007ffe814 */
[----:B------:R-:W-:Y:S02]  /*82c0*/  FSEL R221, R221, -INF , !P4 ;  /* 0xff800000dddd7808 */ /* 0x000fe40006000000 */
[----:B------:R-:W-:Y:S02]  /*82d0*/  ISETP.GE.AND P5, PT, R141, R199, PT ;  /* 0x000000c78d00720c */ /* 0x000fe40003fa6270 */
[----:B------:R-:W-:Y:S01]  /*82e0*/  ISETP.GT.AND P4, PT, R22, R141, PT ;  /* 0x0000008d1600720c */ /* 0x000fe20003f84270 */
[----:B------:R-:W-:Y:S01]  /*82f0*/  FMUL.FTZ R141, R137, UR6 ;  /* 0x00000006898d7c20 */ /* 0x000fe20008410000 */
[----:B------:R-:W-:Y:S01]  /*8300*/  IABS R12, R12 ;  /* 0x0000000c000c7213 */ /* 0x000fe20000000000 */
[----:B------:R-:W-:Y:S01]  /*8310*/  FMUL.FTZ R137, R139, UR6 ;  /* 0x000000068b897c20 */ /* 0x000fe20008410000 */
[----:B------:R-:W-:-:S02]  /*8320*/  I2FP.F32.S32 R24, R24 ;  /* 0x0000001800187245 */ /* 0x000fc40000201400 */
[----:B------:R-:W-:Y:S01]  /*8330*/  I2FP.F32.S32 R12, R12 ;  /* 0x0000000c000c7245 */ /* 0x000fe20000201400 */
[----:B------:R-:W3:Y:S01]  /*8340*/  MUFU.TANH R141, R141 ;  /* 0x0000008d008d7308 */ /* 0x000ee20000002400 */
[--C-:B------:R-:W-:Y:S01]  /*8350*/  IADD3 R139, PT, PT, R145, 0x70, -R20.reuse ;  /* 0x00000070918b7810 */ /* 0x100fe20007ffe814 */
[-C--:B--2---:R-:W-:Y:S01]  /*8360*/  FFMA.FTZ R171, R24, -R208.reuse, R13 ;  /* 0x800000d018ab7223 */ /* 0x084fe2000001000d */
[----:B------:R-:W-:Y:S01]  /*8370*/  IADD3 R24, PT, PT, R201, 0x6f, -R20 ;  /* 0x0000006fc9187810 */ /* 0x000fe20007ffe814 */
[----:B------:R-:W-:Y:S01]  /*8380*/  FFMA.FTZ R223, R12, -R208, R143 ;  /* 0x800000d00cdf7223 */ /* 0x000fe2000001008f */
[----:B------:R-:W-:Y:S01]  /*8390*/  VIADD R143, R21, 0xffffff90 ;  /* 0xffffff90158f7836 */ /* 0x000fe20000000000 */
[----:B------:R-:W2:Y:S01]  /*83a0*/  LDSM.16.M88.4 R12, [R192+0xb000] ;  /* 0x00b00000c00c783b */ /* 0x000ea20000000200 */
[----:B------:R-:W-:Y:S01]  /*83b0*/  IABS R24, R24 ;  /* 0x0000001800187213 */ /* 0x000fe20000000000 */
[----:B------:R-:W-:Y:S01]  /*83c0*/  MUFU.TANH R137, R137 ;  /* 0x0000008900897308 */ /* 0x000fe20000002400 */
[----:B------:R-:W-:-:S02]  /*83d0*/  FSEL R223, R223, -INF , !P4 ;  /* 0xff800000dfdf7808 */ /* 0x000fc40006000000 */
[----:B------:R-:W-:Y:S02]  /*83e0*/  I2FP.F32.S32 R24, R24 ;  /* 0x0000001800187245 */ /* 0x000fe40000201400 */
[----:B------:R-:W-:Y:S02]  /*83f0*/  IABS R139, R139 ;  /* 0x0000008b008b7213 */ /* 0x000fe40000000000 */
[----:B------:R-:W-:Y:S02]  /*8400*/  ISETP.GT.AND P4, PT, R28, R143, PT ;  /* 0x0000008f1c00720c */ /* 0x000fe40003f84270 */
[----:B------:R-:W-:Y:S01]  /*8410*/  FSEL R223, R223, -INF , !P5 ;  /* 0xff800000dfdf7808 */ /* 0x000fe20006800000 */
[----:B---3--:R-:W-:Y:S01]  /*8420*/  FFMA.FTZ R215, R24, -R208, R141 ;  /* 0x800000d018d77223 */ /* 0x008fe2000001008d */
[----:B------:R-:W-:Y:S01]  /*8430*/  FMUL.FTZ R24, R32, UR6 ;  /* 0x0000000620187c20 */ /* 0x000fe20008410000 */
[----:B-1----:R-:W-:Y:S01]  /*8440*/  HMMA.16816.F32.BF16 R164, R8, R16, R164 ;  /* 0x0000001008a4723c */ /* 0x002fe200000418a4 */
[----:B------:R-:W-:Y:S01]  /*8450*/  IADD3 R17, PT, PT, R201, 0x68, -R20 ;  /* 0x00000068c9117810 */ /* 0x000fe20007ffe814 */
[----:B------:R-:W-:Y:S01]  /*8460*/  VIADD R141, R21, 0xffffff91 ;  /* 0xffffff91158d7836 */ /* 0x000fe20000000000 */
[----:B------:R-:W-:-:S02]  /*8470*/  I2FP.F32.S32 R139, R139 ;  /* 0x0000008b008b7245 */ /* 0x000fc40000201400 */
[----:B------:R-:W1:Y:S01]  /*8480*/  MUFU.TANH R24, R24 ;  /* 0x0000001800187308 */ /* 0x000e620000002400 */
[----:B------:R-:W-:Y:S02]  /*8490*/  ISETP.GE.AND P5, PT, R143, R200, PT ;  /* 0x000000c88f00720c */ /* 0x000fe40003fa6270 */
[----:B------:R-:W-:Y:S01]  /*84a0*/  FSEL R171, R171, -INF , !P4 ;  /* 0xff800000abab7808 */ /* 0x000fe20006000000 */
[----:B------:R-:W-:Y:S01]  /*84b0*/  FFMA.FTZ R139, R139, -R208, R26 ;  /* 0x800000d08b8b7223 */ /* 0x000fe2000001001a */
[----:B------:R-:W-:Y:S01]  /*84c0*/  IABS R17, R17 ;  /* 0x0000001100117213 */ /* 0x000fe20000000000 */
[----:B------:R-:W-:Y:S01]  /*84d0*/  HMMA.16816.F32.BF16 R160, R8, R18, R160 ;  /* 0x0000001208a0723c */ /* 0x000fe200000418a0 */
[----:B------:R-:W-:Y:S02]  /*84e0*/  FSEL R171, R171, -INF , !P5 ;  /* 0xff800000abab7808 */ /* 0x000fe40006800000 */
[----:B------:R-:W-:Y:S02]  /*84f0*/  I2FP.F32.S32 R17, R17 ;  /* 0x0000001100117245 */ /* 0x000fe40000201400 */
[----:B------:R-:W-:-:S02]  /*8500*/  ISETP.GT.AND P5, PT, R22, R143, PT ;  /* 0x0000008f1600720c */ /* 0x000fc40003fa4270 */
[----:B------:R-:W-:Y:S02]  /*8510*/  IADD3 R16, PT, PT, R145, 0x6f, -R20 ;  /* 0x0000006f91107810 */ /* 0x000fe40007ffe814 */
[----:B------:R-:W-:Y:S02]  /*8520*/  ISETP.GE.AND P4, PT, R143, R199, PT ;  /* 0x000000c78f00720c */ /* 0x000fe40003f86270 */
[----:B------:R-:W-:Y:S01]  /*8530*/  FSEL R139, R139, -INF , !P5 ;  /* 0xff8000008b8b7808 */ /* 0x000fe20006800000 */
[----:B-1----:R-:W-:Y:S01]  /*8540*/  FFMA.FTZ R217, R17, -R208, R24 ;  /* 0x800000d011d97223 */ /* 0x002fe20000010018 */
[----:B------:R-:W-:Y:S01]  /*8550*/  IABS R16, R16 ;  /* 0x0000001000107213 */ /* 0x000fe20000000000 */
[----:B------:R-:W-:Y:S01]  /*8560*/  FMUL.FTZ R17, R33, UR6 ;  /* 0x0000000621117c20 */ /* 0x000fe20008410000 */
[-C--:B------:R-:W-:Y:S01]  /*8570*/  ISETP.GT.AND P5, PT, R28, R141.reuse, PT ;  /* 0x0000008d1c00720c */ /* 0x080fe20003fa4270 */
[C---:B--2---:R-:W-:Y:S01]  /*8580*/  HMMA.16816.F32.BF16 R164, R4.reuse, R12, R164 ;  /* 0x0000000c04a4723c */ /* 0x044fe200000418a4 */
[----:B------:R-:W-:Y:S01]  /*8590*/  FSEL R139, R139, -INF , !P4 ;  /* 0xff8000008b8b7808 */ /* 0x000fe20006000000 */
[----:B------:R-:W-:Y:S01]  /*85a0*/  VIADD R13, R21, 0xffffff98 ;  /* 0xffffff98150d7836 */ /* 0x000fe20000000000 */
[----:B------:R-:W-:Y:S01]  /*85b0*/  I2FP.F32.S32 R16, R16 ;  /* 0x0000001000107245 */ /* 0x000fe20000201400 */
[----:B------:R-:W1:Y:S01]  /*85c0*/  MUFU.TANH R17, R17 ;  /* 0x0000001100117308 */ /* 0x000e620000002400 */
[----:B------:R-:W-:Y:S01]  /*85d0*/  ISETP.GE.AND P4, PT, R141, R200, PT ;  /* 0x000000c88d00720c */ /* 0x000fe20003f86270 */
[----:B------:R-:W-:Y:S01]  /*85e0*/  FMUL.FTZ R33, R35, UR6 ;  /* 0x0000000623217c20 */ /* 0x000fe20008410000 */
[----:B------:R-:W-:Y:S01]  /*85f0*/  FSEL R215, R215, -INF , !P5 ;  /* 0xff800000d7d77808 */ /* 0x000fe20006800000 */
[----:B------:R-:W-:Y:S01]  /*8600*/  FFMA.FTZ R16, R16, -R208, R137 ;  /* 0x800000d010107223 */ /* 0x000fe20000010089 */
[----:B------:R-:W-:Y:S01]  /*8610*/  IADD3 R12, PT, PT, R145, 0x68, -R20 ;  /* 0x00000068910c7810 */ /* 0x000fe20007ffe814 */
[----:B------:R-:W-:Y:S01]  /*8620*/  HMMA.16816.F32.BF16 R160, R4, R14, R160 ;  /* 0x0000000e04a0723c */ /* 0x000fe200000418a0 */
[----:B------:R-:W-:Y:S01]  /*8630*/  FSEL R215, R215, -INF , !P4 ;  /* 0xff800000d7d77808 */ /* 0x000fe20006000000 */
[----:B------:R-:W-:Y:S01]  /*8640*/  MUFU.TANH R33, R33 ;  /* 0x0000002100217308 */ /* 0x000fe20000002400 */
[----:B------:R-:W-:-:S02]  /*8650*/  ISETP.GT.AND P4, PT, R22, R141, PT ;  /* 0x0000008d1600720c */ /* 0x000fc40003f84270 */
[----:B------:R-:W-:Y:S02]  /*8660*/  IABS R12, R12 ;  /* 0x0000000c000c7213 */ /* 0x000fe40000000000 */
[----:B------:R-:W-:Y:S02]  /*8670*/  IADD3 R24, PT, PT, R201, 0x67, -R20 ;  /* 0x00000067c9187810 */ /* 0x000fe40007ffe814 */
[----:B------:R-:W-:Y:S01]  /*8680*/  ISETP.GE.AND P5, PT, R141, R199, PT ;  /* 0x000000c78d00720c */ /* 0x000fe20003fa6270 */
[----:B------:R-:W-:Y:S01]  /*8690*/  FMUL.FTZ R141, R166, UR6 ;  /* 0x00000006a68d7c20 */ /* 0x000fe20008410000 */
[----:B------:R-:W-:Y:S01]  /*86a0*/  FSEL R16, R16, -INF , !P4 ;  /* 0xff80000010107808 */ /* 0x000fe20006000000 */
[----:B------:R-:W-:Y:S01]  /*86b0*/  FMUL.FTZ R35, R165, UR6 ;  /* 0x00000006a5237c20 */ /* 0x000fe20008410000 */
[----:B------:R-:W-:Y:S01]  /*86c0*/  ISETP.GT.AND P4, PT, R28, R13, PT ;  /* 0x0000000d1c00720c */ /* 0x000fe20003f84270 */
[----:B------:R-:W-:Y:S01]  /*86d0*/  FMUL.FTZ R167, R167, UR6 ;  /* 0x00000006a7a77c20 */ /* 0x000fe20008410000 */
[----:B------:R-:W-:Y:S01]  /*86e0*/  I2FP.F32.S32 R12, R12 ;  /* 0x0000000c000c7245 */ /* 0x000fe20000201400 */
[----:B------:R-:W-:Y:S01]  /*86f0*/  MUFU.TANH R141, R141 ;  /* 0x0000008d008d7308 */ /* 0x000fe20000002400 */
[----:B------:R-:W-:-:S02]  /*8700*/  IABS R24, R24 ;  /* 0x0000001800187213 */ /* 0x000fc40000000000 */
[----:B------:R-:W-:Y:S01]  /*8710*/  FSEL R137, R16, -INF , !P5 ;  /* 0xff80000010897808 */ /* 0x000fe20006800000 */
[----:B------:R-:W-:Y:S01]  /*8720*/  FFMA.FTZ R169, R12, -R208, R169 ;  /* 0x800000d00ca97223 */ /* 0x000fe200000100a9 */
[----:B------:R-:W-:Y:S01]  /*8730*/  ISETP.GE.AND P5, PT, R13, R200, PT ;  /* 0x000000c80d00720c */ /* 0x000fe20003fa6270 */
[----:B------:R-:W-:Y:S01]  /*8740*/  FMUL.FTZ R12, R164, UR6 ;  /* 0x00000006a40c7c20 */ /* 0x000fe20008410000 */
[----:B------:R-:W-:Y:S01]  /*8750*/  FSEL R217, R217, -INF , !P4 ;  /* 0xff800000d9d97808 */ /* 0x000fe20006000000 */
[----:B------:R-:W-:Y:S01]  /*8760*/  MUFU.TANH R35, R35 ;  /* 0x0000002300237308 */ /* 0x000fe20000002400 */
[----:B------:R-:W-:Y:S01]  /*8770*/  I2FP.F32.S32 R24, R24 ;  /* 0x0000001800187245 */ /* 0x000fe20000201400 */
[----:B------:R-:W-:Y:S01]  /*8780*/  FMUL.FTZ R160, R160, UR6 ;  /* 0x00000006a0a07c20 */ /* 0x000fe20008410000 */
[----:B------:R-:W-:Y:S01]  /*8790*/  FSEL R217, R217, -INF , !P5 ;  /* 0xff800000d9d97808 */ /* 0x000fe20006800000 */
[----:B------:R-:W-:Y:S01]  /*87a0*/  FMUL.FTZ R162, R162, UR6 ;  /* 0x00000006a2a27c20 */ /* 0x000fe20008410000 */
[----:B------:R-:W-:Y:S01]  /*87b0*/  ISETP.GE.AND P4, PT, R13, R199, PT ;  /* 0x000000c70d00720c */ /* 0x000fe20003f86270 */
[----:B-1----:R-:W-:Y:S01]  /*87c0*/  FFMA.FTZ R24, R24, -R208, R17 ;  /* 0x800000d018187223 */ /* 0x002fe20000010011 */
[----:B------:R-:W-:Y:S01]  /*87d0*/  ISETP.GT.AND P5, PT, R22, R13, PT ;  /* 0x0000000d1600720c */ /* 0x000fe20003fa4270 */
[----:B------:R-:W-:Y:S01]  /*87e0*/  VIADD R13, R21, 0xffffff99 ;  /* 0xffffff99150d7836 */ /* 0x000fe20000000000 */
[----:B------:R-:W1:Y:S01]  /*87f0*/  LDSM.16.M88.4 R16, [R187+0xb800] ;  /* 0x00b80000bb10783b */ /* 0x000e620000000200 */
[----:B------:R-:W2:Y:S01]  /*8800*/  MUFU.TANH R12, R12 ;  /* 0x0000000c000c7308 */ /* 0x000ea20000002400 */
[----:B------:R-:W-:Y:S01]  /*8810*/  FSEL R169, R169, -INF , !P5 ;  /* 0xff800000a9a97808 */ /* 0x000fe20006800000 */
[----:B------:R-:W-:Y:S01]  /*8820*/  FMUL.FTZ R163, R163, UR6 ;  /* 0x00000006a3a37c20 */ /* 0x000fe20008410000 */
[----:B------:R-:W-:-:S02]  /*8830*/  ISETP.GT.AND P5, PT, R28, R13, PT ;  /* 0x0000000d1c00720c */ /* 0x000fc40003fa4270 */
[----:B------:R-:W-:Y:S02]  /*8840*/  IADD3 R26, PT, PT, R201, 0x60, -R20 ;  /* 0x00000060c91a7810 */ /* 0x000fe40007ffe814 */
[----:B------:R-:W-:Y:S02]  /*8850*/  FSEL R169, R169, -INF , !P4 ;  /* 0xff800000a9a97808 */ /* 0x000fe40006000000 */
[----:B------:R-:W-:Y:S02]  /*8860*/  ISETP.GE.AND P4, PT, R13, R200, PT ;  /* 0x000000c80d00720c */ /* 0x000fe40003f86270 */
[----:B------:R-:W-:Y:S02]  /*8870*/  FSEL R219, R24, -INF , !P5 ;  /* 0xff80000018db7808 */ /* 0x000fe40006800000 */
[----:B------:R-:W-:Y:S02]  /*8880*/  IABS R26, R26 ;  /* 0x0000001a001a7213 */ /* 0x000fe40000000000 */
[----:B------:R-:W-:-:S02]  /*8890*/  FSEL R219, R219, -INF , !P4 ;  /* 0xff800000dbdb7808 */ /* 0x000fc40006000000 */
[----:B------:R-:W-:Y:S02]  /*88a0*/  ISETP.GE.AND P5, PT, R13, R199, PT ;  /* 0x000000c70d00720c */ /* 0x000fe40003fa6270 */
[----:B------:R-:W-:Y:S02]  /*88b0*/  ISETP.GT.AND P4, PT, R22, R13, PT ;  /* 0x0000000d1600720c */ /* 0x000fe40003f84270 */
[----:B------:R-:W-:Y:S02]  /*88c0*/  I2FP.F32.S32 R13, R26 ;  /* 0x0000001a000d7245 */ /* 0x000fe40000201400 */
[----:B------:R-:W-:Y:S02]  /*88d0*/  I2FP.F32.S32 R24, R30 ;  /* 0x0000001e00187245 */ /* 0x000fe40000201400 */
[----:B------:R-:W-:Y:S01]  /*88e0*/  IADD3 R26, PT, PT, R201, 0x5f, -R20 ;  /* 0x0000005fc91a7810 */ /* 0x000fe20007ffe814 */
[-C--:B--2---:R-:W-:Y:S02]  /*88f0*/  FFMA.FTZ R175, R13, -R208.reuse, R12 ;  /* 0x800000d00daf7223 */ /* 0x084fe4000001000c */
[----:B------:R-:W2:Y:S01]  /*8900*/  LDSM.16.M88.4 R12, [R192+0xb800] ;  /* 0x00b80000c00c783b */ /* 0x000ea20000000200 */
[----:B------:R-:W-:Y:S01]  /*8910*/  FFMA.FTZ R24, R24, -R208, R33 ;  /* 0x800000d018187223 */ /* 0x000fe20000010021 */
[----:B------:R-:W-:Y:S01]  /*8920*/  VIADD R33, R21, 0xffffffa0 ;  /* 0xffffffa015217836 */ /* 0x000fe20000000000 */
[----:B------:R-:W-:Y:S01]  /*8930*/  IABS R26, R26 ;  /* 0x0000001a001a7213 */ /* 0x000fe20000000000 */
[----:B------:R-:W-:-:S04]  /*8940*/  DEPBAR.LE SB0, 0x0 ;  /* 0x000080000000791a */ /* 0x000fc80000000000 */
[----:B------:R-:W-:Y:S02]  /*8950*/  FSEL R209, R24, -INF , !P4 ;  /* 0xff80000018d17808 */ /* 0x000fe40006000000 */
[----:B------:R-:W-:Y:S01]  /*8960*/  IADD3 R24, PT, PT, R145, 0x60, -R20 ;  /* 0x0000006091187810 */ /* 0x000fe20007ffe814 */
[C---:B-1----:R-:W-:Y:S01]  /*8970*/  HMMA.16816.F32.BF16 R156, R8.reuse, R16, R156 ;  /* 0x00000010089c723c */ /* 0x042fe2000004189c */
[----:B------:R-:W-:Y:S02]  /*8980*/  ISETP.GT.AND P4, PT, R28, R33, PT ;  /* 0x000000211c00720c */ /* 0x000fe40003f84270 */
[----:B------:R-:W-:Y:S02]  /*8990*/  IABS R24, R24 ;  /* 0x0000001800187213 */ /* 0x000fe40000000000 */
[----:B------:R-:W-:Y:S02]  /*89a0*/  FSEL R209, R209, -INF , !P5 ;  /* 0xff800000d1d17808 */ /* 0x000fe40006800000 */
[----:B------:R-:W-:Y:S01]  /*89b0*/  ISETP.GE.AND P5, PT, R33, R200, PT ;  /* 0x000000c82100720c */ /* 0x000fe20003fa6270 */
[----:B------:R-:W-:Y:S01]  /*89c0*/  HMMA.16816.F32.BF16 R152, R8, R18, R152 ;  /* 0x000000120898723c */ /* 0x000fe20000041898 */
[----:B------:R-:W-:Y:S01]  /*89d0*/  FSEL R175, R175, -INF , !P4 ;  /* 0xff800000afaf7808 */ /* 0x000fe20006000000 */
[----:B------:R-:W-:Y:S01]  /*89e0*/  VIADD R11, R21, 0xffffffa9 ;  /* 0xffffffa9150b7836 */ /* 0x000fe20000000000 */
[----:B------:R-:W-:-:S02]  /*89f0*/  I2FP.F32.S32 R24, R24 ;  /* 0x0000001800187245 */ /* 0x000fc40000201400 */
[----:B------:R-:W-:Y:S02]  /*8a00*/  FSEL R175, R175, -INF , !P5 ;  /* 0xff800000afaf7808 */ /* 0x000fe40006800000 */
[----:B------:R-:W-:Y:S01]  /*8a10*/  ISETP.GE.AND P4, PT, R33, R199, PT ;  /* 0x000000c72100720c */ /* 0x000fe20003f86270 */
[----:B------:R-:W-:Y:S01]  /*8a20*/  FFMA.FTZ R141, R24, -R208, R141 ;  /* 0x800000d0188d7223 */ /* 0x000fe2000001008d */
[----:B------:R-:W-:Y:S01]  /*8a30*/  ISETP.GT.AND P5, PT, R22, R33, PT ;  /* 0x000000211600720c */ /* 0x000fe20003fa4270 */
[----:B------:R-:W-:Y:S01]  /*8a40*/  MUFU.TANH R24, R167 ;  /* 0x000000a700187308 */ /* 0x000fe20000002400 */
[----:B------:R-:W-:Y:S02]  /*8a50*/  I2FP.F32.S32 R26, R26 ;  /* 0x0000001a001a7245 */ /* 0x000fe40000201400 */
[--C-:B------:R-:W-:Y:S02]  /*8a60*/  IADD3 R16, PT, PT, R201, 0x58, -R20.reuse ;  /* 0x00000058c9107810 */ /* 0x100fe40007ffe814 */
[----:B------:R-:W-:Y:S01]  /*8a70*/  IADD3 R17, PT, PT, R145, 0x5f, -R20 ;  /* 0x0000005f91117810 */ /* 0x000fe20007ffe814 */
[----:B------:R-:W-:Y:S01]  /*8a80*/  FFMA.FTZ R26, R26, -R208, R35 ;  /* 0x800000d01a1a7223 */ /* 0x000fe20000010023 */
[----:B------:R-:W-:Y:S01]  /*8a90*/  VIADD R35, R21, 0xffffffa1 ;  /* 0xffffffa115237836 */ /* 0x000fe20000000000 */
[----:B------:R-:W1:Y:S01]  /*8aa0*/  MUFU.TANH R33, R160 ;  /* 0x000000a000217308 */ /* 0x000e620000002400 */
[----:B------:R-:W-:-:S02]  /*8ab0*/  FSEL R173, R141, -INF , !P5 ;  /* 0xff8000008dad7808 */ /* 0x000fc40006800000 */
[----:B------:R-:W-:Y:S01]  /*8ac0*/  IABS R16, R16 ;  /* 0x0000001000107213 */ /* 0x000fe20000000000 */
[C---:B--2---:R-:W-:Y:S01]  /*8ad0*/  HMMA.16816.F32.BF16 R156, R4.reuse, R12, R156 ;  /* 0x0000000c049c723c */ /* 0x044fe2000004189c */
[----:B------:R-:W-:Y:S02]  /*8ae0*/  IABS R17, R17 ;  /* 0x0000001100117213 */ /* 0x000fe40000000000 */
[----:B------:R-:W-:Y:S01]  /*8af0*/  ISETP.GT.AND P5, PT, R28, R35, PT ;  /* 0x000000231c00720c */ /* 0x000fe20003fa4270 */
[----:B------:R-:W2:Y:S01]  /*8b00*/  MUFU.TANH R13, R162 ;  /* 0x000000a2000d7308 */ /* 0x000ea20000002400 */
[----:B------:R-:W-:Y:S02]  /*8b10*/  FSEL R173, R173, -INF , !P4 ;  /* 0xff800000adad7808 */ /* 0x000fe40006000000 */
[----:B------:R-:W-:Y:S01]  /*8b20*/  I2FP.F32.S32 R16, R16 ;  /* 0x0000001000107245 */ /* 0x000fe20000201400 */
[----:B------:R-:W-:Y:S01]  /*8b30*/  HMMA.16816.F32.BF16 R152, R4, R14, R152 ;  /* 0x0000000e0498723c */ /* 0x000fe20000041898 */
[----:B------:R-:W-:Y:S01]  /*8b40*/  I2FP.F32.S32 R17, R17 ;  /* 0x0000001100117245 */ /* 0x000fe20000201400 */
[----:B------:R-:W-:Y:S01]  /*8b50*/  VIADD R7, R21, 0xffffffb0 ;  /* 0xffffffb015077836 */ /* 0x000fe20000000000 */
[----:B------:R-:W-:-:S02]  /*8b60*/  ISETP.GE.AND P4, PT, R35, R200, PT ;  /* 0x000000c82300720c */ /* 0x000fc40003f86270 */
[----:B------:R-:W-:Y:S01]  /*8b70*/  FSEL R179, R26, -INF , !P5 ;  /* 0xff8000001ab37808 */ /* 0x000fe20006800000 */
[-C--:B-1----:R-:W-:Y:S01]  /*8b80*/  FFMA.FTZ R16, R16, -R208.reuse, R33 ;  /* 0x800000d010107223 */ /* 0x082fe20000010021 */
[----:B------:R-:W-:Y:S01]  /*8b90*/  FFMA.FTZ R177, R17, -R208, R24 ;  /* 0x800000d011b17223 */ /* 0x000fe20000010018 */
[----:B------:R-:W-:Y:S01]  /*8ba0*/  VIADD R33, R21, 0xffffffa8 ;  /* 0xffffffa815217836 */ /* 0x000fe20000000000 */
[----:B------:R-:W-:Y:S01]  /*8bb0*/  FSEL R179, R179, -INF , !P4 ;  /* 0xff800000b3b37808 */ /* 0x000fe20006000000 */
[----:B------:R-:W-:Y:S01]  /*8bc0*/  FMUL.FTZ R17, R161, UR6 ;  /* 0x00000006a1117c20 */ /* 0x000fe20008410000 */
[----:B------:R-:W-:Y:S01]  /*8bd0*/  ISETP.GT.AND P4, PT, R22, R35, PT ;  /* 0x000000231600720c */ /* 0x000fe20003f84270 */
[----:B------:R-:W-:Y:S01]  /*8be0*/  FMUL.FTZ R156, R156, UR6 ;  /* 0x000000069c9c7c20 */ /* 0x000fe20008410000 */
[----:B------:R-:W-:Y:S01]  /*8bf0*/  IADD3 R24, PT, PT, R145, 0x58, -R20 ;  /* 0x0000005891187810 */ /* 0x000fe20007ffe814 */
[----:B------:R-:W-:Y:S01]  /*8c00*/  FMUL.FTZ R158, R158, UR6 ;  /* 0x000000069e9e7c20 */ /* 0x000fe20008410000 */
[----:B------:R-:W-:Y:S01]  /*8c10*/  FSEL R177, R177, -INF , !P4 ;  /* 0xff800000b1b17808 */ /* 0x000fe20006000000 */
[----:B------:R-:W1:Y:S01]  /*8c20*/  MUFU.TANH R17, R17 ;  /* 0x0000001100117308 */ /* 0x000e620000002400 */
[----:B------:R-:W-:Y:S01]  /*8c30*/  ISETP.GT.AND P4, PT, R28, R33, PT ;  /* 0x000000211c00720c */ /* 0x000fe20003f84270 */
[----:B------:R-:W-:Y:S01]  /*8c40*/  FMUL.FTZ R5, R157, UR6 ;  /* 0x000000069d057c20 */ /* 0x000fe20008410000 */
[----:B------:R-:W-:Y:S01]  /*8c50*/  ISETP.GE.AND P5, PT, R35, R199, PT ;  /* 0x000000c72300720c */ /* 0x000fe20003fa6270 */
[----:B------:R-:W-:Y:S01]  /*8c60*/  FMUL.FTZ R152, R152, UR6 ;  /* 0x0000000698987c20 */ /* 0x000fe20008410000 */
[----:B------:R-:W-:Y:S01]  /*8c70*/  IABS R24, R24 ;  /* 0x0000001800187213 */ /* 0x000fe20000000000 */
[----:B------:R-:W-:Y:S01]  /*8c80*/  FMUL.FTZ R153, R153, UR6 ;  /* 0x0000000699997c20 */ /* 0x000fe20008410000 */
[----:B------:R-:W-:Y:S01]  /*8c90*/  FSEL R187, R16, -INF , !P4 ;  /* 0xff80000010bb7808 */ /* 0x000fe20006000000 */
[----:B------:R-:W-:Y:S01]  /*8ca0*/  MUFU.TANH R9, R156 ;  /* 0x0000009c00097308 */ /* 0x000fe20000002400 */
[----:B------:R-:W-:Y:S01]  /*8cb0*/  FSEL R177, R177, -INF , !P5 ;  /* 0xff800000b1b17808 */ /* 0x000fe20006800000 */
[----:B------:R-:W-:Y:S01]  /*8cc0*/  FMUL.FTZ R154, R154, UR6 ;  /* 0x000000069a9a7c20 */ /* 0x000fe20008410000 */
[----:B------:R-:W-:Y:S01]  /*8cd0*/  I2FP.F32.S32 R16, R24 ;  /* 0x0000001800107245 */ /* 0x000fe20000201400 */
[----:B------:R-:W-:Y:S01]  /*8ce0*/  FMUL.FTZ R155, R155, UR6 ;  /* 0x000000069b9b7c20 */ /* 0x000fe20008410000 */
[----:B------:R-:W-:-:S02]  /*8cf0*/  ISETP.GE.AND P5, PT, R33, R200, PT ;  /* 0x000000c82100720c */ /* 0x000fc40003fa6270 */
[----:B------:R-:W-:Y:S01]  /*8d00*/  IADD3 R12, PT, PT, R201, 0x57, -R20 ;  /* 0x00000057c90c7810 */ /* 0x000fe20007ffe814 */
[----:B--2---:R-:W-:Y:S01]  /*8d10*/  FFMA.FTZ R13, R16, -R208, R13 ;  /* 0x800000d0100d7223 */ /* 0x004fe2000001000d */
[----:B------:R-:W-:Y:S01]  /*8d20*/  FSEL R187, R187, -INF , !P5 ;  /* 0xff800000bbbb7808 */ /* 0x000fe20006800000 */
[----:B------:R-:W-:Y:S01]  /*8d30*/  MUFU.TANH R5, R5 ;  /* 0x0000000500057308 */ /* 0x000fe20000002400 */
[----:B------:R-:W-:Y:S02]  /*8d40*/  ISETP.GT.AND P5, PT, R22, R33, PT ;  /* 0x000000211600720c */ /* 0x000fe40003fa4270 */
[----:B------:R-:W-:Y:S02]  /*8d50*/  IABS R12, R12 ;  /* 0x0000000c000c7213 */ /* 0x000fe40000000000 */
[----:B------:R-:W-:Y:S02]  /*8d60*/  FSEL R189, R13, -INF , !P5 ;  /* 0xff8000000dbd7808 */ /* 0x000fe40006800000 */
[----:B------:R-:W-:Y:S01]  /*8d70*/  I2FP.F32.S32 R12, R12 ;  /* 0x0000000c000c7245 */ /* 0x000fe20000201400 */
[----:B------:R-:W2:Y:S01]  /*8d80*/  MUFU.TANH R13, R163 ;  /* 0x000000a3000d7308 */ /* 0x000ea20000002400 */
[----:B------:R-:W-:-:S02]  /*8d90*/  ISETP.GE.AND P4, PT, R33, R199, PT ;  /* 0x000000c72100720c */ /* 0x000fc40003f86270 */
[--C-:B------:R-:W-:Y:S01]  /*8da0*/  IADD3 R8, PT, PT, R145, 0x57, -R20.reuse ;  /* 0x0000005791087810 */ /* 0x100fe20007ffe814 */
[----:B-1----:R-:W-:Y:S01]  /*8db0*/  FFMA.FTZ R12, R12, -R208, R17 ;  /* 0x800000d00c0c7223 */ /* 0x002fe20000010011 */
[----:B------:R-:W-:Y:S02]  /*8dc0*/  ISETP.GT.AND P5, PT, R28, R11, PT ;  /* 0x0000000b1c00720c */ /* 0x000fe40003fa4270 */
[----:B------:R-:W-:Y:S01]  /*8dd0*/  FSEL R189, R189, -INF , !P4 ;  /* 0xff800000bdbd7808 */ /* 0x000fe20006000000 */
[----:B------:R-:W-:Y:S01]  /*8de0*/  MUFU.TANH R153, R153 ;  /* 0x0000009900997308 */ /* 0x000fe20000002400 */
[----:B------:R-:W-:Y:S02]  /*8df0*/  IABS R8, R8 ;  /* 0x0000000800087213 */ /* 0x000fe40000000000 */
[----:B------:R-:W-:Y:S01]  /*8e00*/  IADD3 R10, PT, PT, R201, 0x50, -R20 ;  /* 0x00000050c90a7810 */ /* 0x000fe20007ffe814 */
[----:B------:R-:W-:Y:S01]  /*8e10*/  BAR.SYNC.DEFER_BLOCKING 0x0 ;  /* 0x0000000000007b1d */ /* 0x000fe20000010000 */
[----:B------:R-:W-:-:S02]  /*8e20*/  ISETP.GE.AND P4, PT, R11, R200, PT ;  /* 0x000000c80b00720c */ /* 0x000fc40003f86270 */
[----:B------:R-:W-:Y:S02]  /*8e30*/  FSEL R191, R12, -INF , !P5 ;  /* 0xff8000000cbf7808 */ /* 0x000fe40006800000 */
[----:B------:R-:W-:Y:S01]  /*8e40*/  I2FP.F32.S32 R8, R8 ;  /* 0x0000000800087245 */ /* 0x000fe20000201400 */
[----:B------:R-:W-:Y:S01]  /*8e50*/  MUFU.TANH R155, R155 ;  /* 0x0000009b009b7308 */ /* 0x000fe20000002400 */
[----:B------:R-:W-:Y:S02]  /*8e60*/  IABS R10, R10 ;  /* 0x0000000a000a7213 */ /* 0x000fe40000000000 */
[----:B------:R-:W-:Y:S01]  /*8e70*/  FSEL R191, R191, -INF , !P4 ;  /* 0xff800000bfbf7808 */ /* 0x000fe20006000000 */
[----:B--2---:R-:W-:Y:S01]  /*8e80*/  FFMA.FTZ R8, R8, -R208, R13 ;  /* 0x800000d008087223 */ /* 0x004fe2000001000d */
[----:B------:R-:W-:Y:S02]  /*8e90*/  ISETP.GE.AND P5, PT, R11, R199, PT ;  /* 0x000000c70b00720c */ /* 0x000fe40003fa6270 */
[----:B------:R-:W-:-:S02]  /*8ea0*/  ISETP.GT.AND P4, PT, R22, R11, PT ;  /* 0x0000000b1600720c */ /* 0x000fc40003f84270 */
[----:B------:R-:W1:Y:S01]  /*8eb0*/  MUFU.TANH R11, R158 ;  /* 0x0000009e000b7308 */ /* 0x000e620000002400 */
[----:B------:R-:W-:Y:S02]  /*8ec0*/  I2FP.F32.S32 R10, R10 ;  /* 0x0000000a000a7245 */ /* 0x000fe40000201400 */
[----:B------:R-:W-:Y:S02]  /*8ed0*/  IADD3 R4, PT, PT, R145, 0x50, -R20 ;  /* 0x0000005091047810 */ /* 0x000fe40007ffe814 */
[----:B------:R-:W-:Y:S01]  /*8ee0*/  FSEL R8, R8, -INF , !P4 ;  /* 0xff80000008087808 */ /* 0x000fe20006000000 */
[----:B------:R-:W-:Y:S01]  /*8ef0*/  FFMA.FTZ R9, R10, -R208, R9 ;  /* 0x800000d00a097223 */ /* 0x000fe20000010009 */
[----:B------:R-:W-:Y:S02]  /*8f00*/  ISETP.GT.AND P4, PT, R28, R7, PT ;  /* 0x000000071c00720c */ /* 0x000fe40003f84270 */
[----:B------:R-:W-:Y:S02]  /*8f10*/  IABS R4, R4 ;  /* 0x0000000400047213 */ /* 0x000fe40000000000 */
[----:B------:R-:W-:-:S02]  /*8f20*/  FSEL R193, R8, -INF , !P5 ;  /* 0xff80000008c17808 */ /* 0x000fc40006800000 */
[----:B------:R-:W-:Y:S02]  /*8f30*/  ISETP.GE.AND P5, PT, R7, R200, PT ;  /* 0x000000c80700720c */ /* 0x000fe40003fa6270 */
[----:B------:R-:W-:Y:S02]  /*8f40*/  FSEL R9, R9, -INF , !P4 ;  /* 0xff80000009097808 */ /* 0x000fe40006000000 */
[----:B------:R-:W-:Y:S02]  /*8f50*/  I2FP.F32.S32 R4, R4 ;  /* 0x0000000400047245 */ /* 0x000fe40000201400 */
[----:B------:R-:W-:Y:S02]  /*8f60*/  IADD3 R6, PT, PT, R201, 0x4f, -R20 ;  /* 0x0000004fc9067810 */ /* 0x000fe40007ffe814 */
[----:B------:R-:W-:Y:S01]  /*8f70*/  FSEL R147, R9, -INF , !P5 ;  /* 0xff80000009937808 */ /* 0x000fe20006800000 */
[----:B------:R-:W-:Y:S01]  /*8f80*/  FMUL.FTZ R9, R159, UR6 ;  /* 0x000000069f097c20 */ /* 0x000fe20008410000 */
[----:B------:R-:W-:Y:S01]  /*8f90*/  IABS R6, R6 ;  /* 0x0000000600067213 */ /* 0x000fe20000000000 */
[----:B-1----:R-:W-:Y:S01]  /*8fa0*/  FFMA.FTZ R4, R4, -R208, R11 ;  /* 0x800000d004047223 */ /* 0x002fe2000001000b */
[----:B------:R-:W-:Y:S01]  /*8fb0*/  ISETP.GT.AND P5, PT, R22, R7, PT ;  /* 0x000000071600720c */ /* 0x000fe20003fa4270 */
[----:B------:R-:W-:Y:S01]  /*8fc0*/  MUFU.TANH R11, R154 ;  /* 0x0000009a000b7308 */ /* 0x000fe20000002400 */
[----:B------:R-:W-:Y:S01]  /*8fd0*/  ISETP.GE.AND P4, PT, R7, R199, PT ;  /* 0x000000c70700720c */ /* 0x000fe20003f86270 */
[----:B------:R-:W-:Y:S01]  /*8fe0*/  VIADD R7, R21, 0xffffffb1 ;  /* 0xffffffb115077836 */ /* 0x000fe20000000000 */
[----:B------:R-:W-:-:S02]  /*8ff0*/  I2FP.F32.S32 R6, R6 ;  /* 0x0000000600067245 */ /* 0x000fc40000201400 */
[----:B------:R-:W-:Y:S02]  /*9000*/  FSEL R4, R4, -INF , !P5 ;  /* 0xff80000004047808 */ /* 0x000fe40006800000 */
[----:B------:R-:W-:Y:S01]  /*9010*/  ISETP.GT.AND P5, PT, R28, R7, PT ;  /* 0x000000071c00720c */ /* 0x000fe20003fa4270 */
[----:B------:R-:W1:Y:S01]  /*9020*/  MUFU.TANH R9, R9 ;  /* 0x0000000900097308 */ /* 0x000e620000002400 */
[----:B------:R-:W-:Y:S01]  /*9030*/  FFMA.FTZ R6, R6, -R208, R5 ;  /* 0x800000d006067223 */ /* 0x000fe20000010005 */
[----:B------:R-:W-:Y:S02]  /*9040*/  FSEL R143, R4, -INF , !P4 ;  /* 0xff800000048f7808 */ /* 0x000fe40006000000 */
[----:B------:R-:W-:Y:S02]  /*9050*/  IADD3 R4, PT, PT, R145, 0x4f, -R20 ;  /* 0x0000004f91047810 */ /* 0x000fe40007ffe814 */
[----:B------:R-:W-:Y:S02]  /*9060*/  FSEL R144, R6, -INF , !P5 ;  /* 0xff80000006907808 */ /* 0x000fe40006800000 */
[----:B------:R-:W2:Y:S01]  /*9070*/  MUFU.TANH R5, R152 ;  /* 0x0000009800057308 */ /* 0x000ea20000002400 */
[----:B------:R-:W-:-:S02]  /*9080*/  IABS R4, R4 ;  /* 0x0000000400047213 */ /* 0x000fc40000000000 */
[--C-:B------:R-:W-:Y:S02]  /*9090*/  IADD3 R6, PT, PT, R201, 0x48, -R20.reuse ;  /* 0x00000048c9067810 */ /* 0x100fe40007ffe814 */
[C---:B------:R-:W-:Y:S02]  /*90a0*/  ISETP.GE.AND P4, PT, R7.reuse, R200, PT ;  /* 0x000000c80700720c */ /* 0x040fe40003f86270 */
[----:B------:R-:W-:Y:S02]  /*90b0*/  I2FP.F32.S32 R4, R4 ;  /* 0x0000000400047245 */ /* 0x000fe40000201400 */
[----:B------:R-:W-:Y:S02]  /*90c0*/  IABS R6, R6 ;  /* 0x0000000600067213 */ /* 0x000fe40000000000 */
[----:B------:R-:W-:Y:S01]  /*90d0*/  FSEL R144, R144, -INF , !P4 ;  /* 0xff80000090907808 */ /* 0x000fe20006000000 */
[----:B-1----:R-:W-:Y:S01]  /*90e0*/  FFMA.FTZ R4, R4, -R208, R9 ;  /* 0x800000d004047223 */ /* 0x002fe20000010009 */
[----:B------:R-:W-:Y:S01]  /*90f0*/  ISETP.GE.AND P5, PT, R7, R199, PT ;  /* 0x000000c70700720c */ /* 0x000fe20003fa6270 */
[C---:B------:R-:W-:Y:S01]  /*9100*/  VIADD R9, R21.reuse, 0xffffffb8 ;  /* 0xffffffb815097836 */ /* 0x040fe20000000000 */
[----:B------:R-:W-:Y:S01]  /*9110*/  ISETP.GT.AND P4, PT, R22, R7, PT ;  /* 0x000000071600720c */ /* 0x000fe20003f84270 */
[----:B------:R-:W-:Y:S01]  /*9120*/  VIADD R21, R21, 0xffffffb9 ;  /* 0xffffffb915157836 */ /* 0x000fe20000000000 */
[----:B------:R-:W-:-:S02]  /*9130*/  IADD3 R7, PT, PT, R145, 0x48, -R20 ;  /* 0x0000004891077810 */ /* 0x000fc40007ffe814 */
[--C-:B------:R-:W-:Y:S02]  /*9140*/  IADD3 R145, PT, PT, R145, 0x47, -R20.reuse ;  /* 0x0000004791917810 */ /* 0x100fe40007ffe814 */
[----:B------:R-:W-:Y:S02]  /*9150*/  I2FP.F32.S32 R6, R6 ;  /* 0x0000000600067245 */ /* 0x000fe40000201400 */
[----:B------:R-:W-:Y:S02]  /*9160*/  IADD3 R20, PT, PT, R201, 0x47, -R20 ;  /* 0x00000047c9147810 */ /* 0x000fe40007ffe814 */
[----:B------:R-:W-:Y:S01]  /*9170*/  FSEL R4, R4, -INF , !P4 ;  /* 0xff80000004047808 */ /* 0x000fe20006000000 */
[----:B--2---:R-:W-:Y:S01]  /*9180*/  FFMA.FTZ R5, R6, -R208, R5 ;  /* 0x800000d006057223 */ /* 0x004fe20000010005 */
[----:B------:R-:W-:Y:S02]  /*9190*/  IABS R20, R20 ;  /* 0x0000001400147213 */ /* 0x000fe40000000000 */
[----:B------:R-:W-:-:S02]  /*91a0*/  ISETP.GT.AND P4, PT, R28, R9, PT ;  /* 0x000000091c00720c */ /* 0x000fc40003f84270 */
[----:B------:R-:W-:Y:S02]  /*91b0*/  IABS R7, R7 ;  /* 0x0000000700077213 */ /* 0x000fe40000000000 */
[----:B------:R-:W-:Y:S02]  /*91c0*/  I2FP.F32.S32 R20, R20 ;  /* 0x0000001400147245 */ /* 0x000fe40000201400 */
[----:B------:R-:W-:Y:S02]  /*91d0*/  FSEL R141, R4, -INF , !P5 ;  /* 0xff800000048d7808 */ /* 0x000fe40006800000 */
[----:B------:R-:W-:Y:S01]  /*91e0*/  IABS R145, R145 ;  /* 0x0000009100917213 */ /* 0x000fe20000000000 */
[----:B------:R-:W-:Y:S01]  /*91f0*/  FFMA.FTZ R20, R20, -R208, R153 ;  /* 0x800000d014147223 */ /* 0x000fe20000010099 */
[----:B------:R-:W-:Y:S02]  /*9200*/  FSEL R5, R5, -INF , !P4 ;  /* 0xff80000005057808 */ /* 0x000fe40006000000 */
[----:B------:R-:W-:Y:S01]  /*9210*/  I2FP.F32.S32 R4, R7 ;  /* 0x0000000700047245 */ /* 0x000fe20000201400 */
[----:B------:R-:W-:Y:S01]  /*9220*/  IMAD.MOV.U32 R6, RZ, RZ, R145 ;  /* 0x000000ffff067224 */ /* 0x000fe200078e0091 */
[----:B------:R-:W-:-:S02]  /*9230*/  ISETP.GE.AND P4, PT, R9, R200, PT ;  /* 0x000000c80900720c */ /* 0x000fc40003f86270 */
[----:B------:R-:W-:Y:S01]  /*9240*/  ISETP.GT.AND P5, PT, R28, R21, PT ;  /* 0x000000151c00720c */ /* 0x000fe20003fa4270 */
[----:B------:R-:W-:Y:S01]  /*9250*/  FFMA.FTZ R4, R4, -R208, R11 ;  /* 0x800000d004047223 */ /* 0x000fe2000001000b */
[----:B------:R-:W-:Y:S02]  /*9260*/  FSEL R145, R5, -INF , !P4 ;  /* 0xff80000005917808 */ /* 0x000fe40006000000 */
[----:B------:R-:W-:Y:S02]  /*9270*/  ISETP.GT.AND P4, PT, R22, R9, PT ;  /* 0x000000091600720c */ /* 0x000fe40003f84270 */
[----:B------:R-:W-:Y:S02]  /*9280*/  FSEL R20, R20, -INF , !P5 ;  /* 0xff80000014147808 */ /* 0x000fe40006800000 */
[----:B------:R-:W-:Y:S02]  /*9290*/  I2FP.F32.S32 R6, R6 ;  /* 0x0000000600067245 */ /* 0x000fe40000201400 */
[----:B------:R-:W-:-:S02]  /*92a0*/  ISETP.GE.AND P5, PT, R9, R199, PT ;  /* 0x000000c70900720c */ /* 0x000fc40003fa6270 */
[----:B------:R-:W-:Y:S01]  /*92b0*/  FSEL R140, R4, -INF , !P4 ;  /* 0xff800000048c7808 */ /* 0x000fe20006000000 */
[----:B------:R-:W-:Y:S01]  /*92c0*/  FFMA.FTZ R155, R6, -R208, R155 ;  /* 0x800000d0069b7223 */ /* 0x000fe2000001009b */
[----:B------:R-:W-:Y:S02]  /*92d0*/  ISETP.GE.AND P4, PT, R21, R200, PT ;  /* 0x000000c81500720c */ /* 0x000fe40003f86270 */
[----:B------:R-:W-:Y:S02]  /*92e0*/  FSEL R140, R140, -INF , !P5 ;  /* 0xff8000008c8c7808 */ /* 0x000fe40006800000 */
[----:B------:R-:W-:Y:S02]  /*92f0*/  ISETP.GT.AND P5, PT, R22, R21, PT ;  /* 0x000000151600720c */ /* 0x000fe40003fa4270 */
[----:B------:R-:W-:Y:S02]  /*9300*/  FSEL R142, R20, -INF , !P4 ;  /* 0xff800000148e7808 */ /* 0x000fe40006000000 */
[----:B------:R-:W-:-:S02]  /*9310*/  FSEL R155, R155, -INF , !P5 ;  /* 0xff8000009b9b7808 */ /* 0x000fc40006800000 */
[----:B------:R-:W-:Y:S02]  /*9320*/  ISETP.GT.U32.AND P5, PT, R149, R206, PT ;  /* 0x000000ce9500720c */ /* 0x000fe40003fa4070 */
        /* <DEDUP_REMOVED lines=84> */
.L_x_1785:
[----:B------:R2:W-:Y:S02]  /*9870*/  STS.128 [R210+0xb800], RZ ;  /* 0x00b800ffd2007388 */ /* 0x0005e40000000c00 */
.L_x_1786:
[----:B------:R-:W-:Y:S05]  /*9880*/  BSYNC.RECONVERGENT B0 ;  /* 0x0000000000007941 */ /* 0x000fea0003800200 */
.L_x_1784:
[----:B------:R-:W0:Y:S02]  /*9890*/  LDGDEPBAR ;  /* 0x00000000000079af */ /* 0x000e240000000000 */
.L_x_1783:
[----:B------:R-:W-:Y:S01]  /*98a0*/  FMNMX3.FTZ R6, R132, R23, R31, !PT ;  /* 0x0000001784067276 */ /* 0x000fe2000781001f */
[----:B------:R-:W4:Y:S01]  /*98b0*/  LDCU UR4, c[0x0][0x45c] ;  /* 0x00008b80ff0477ac */ /* 0x000f220008000800 */
[----:B-1-3--:R-:W-:Y:S02]  /*98c0*/  FMNMX3.FTZ R4, R3, R25, R29, !PT ;  /* 0x0000001903047276 */ /* 0x00afe4000781001d */
        /* <DEDUP_REMOVED lines=18> */
[----:B------:R-:W3:Y:S01]  /*99f0*/  SHFL.BFLY PT, R5, R4, 0x2, 0x1f ;  /* 0x0c401f0004057f89 */ /* 0x000ee200000e0000 */
[----:B------:R-:W-:Y:S02]  /*9a00*/  IADD3 R159, PT, PT, R163, 0xc040, RZ ;  /* 0x0000c040a39f7810 */ /* 0x000fe40007ffe0ff */
[----:B------:R-:W-:Y:S01]  /*9a10*/  @P2 IADD3 R159, PT, PT, R16, -0x40, RZ ;  /* 0xffffffc0109f2810 */ /* 0x000fe20007ffe0ff */
[----:B------:R-:W-:Y:S01]  /*9a20*/  LDSM.16.MT88.4 R12, [R163+0xc000] ;  /* 0x00c00000a30c783b */ /* 0x000fe20000004200 */
[C---:B------:R-:W-:Y:S02]  /*9a30*/  IADD3 R160, PT, PT, R24.reuse, R163, RZ ;  /* 0x000000a318a07210 */ /* 0x040fe40007ffe0ff */
[----:B------:R-:W-:Y:S02]  /*9a40*/  IADD3 R157, PT, PT, R24, R159, RZ ;  /* 0x0000009f189d7210 */ /* 0x000fe40007ffe0ff */
[----:B-1----:R-:W-:-:S02]  /*9a50*/  FMNMX.FTZ R7, R6, R7, !PT ;  /* 0x0000000706077209 */ /* 0x002fc40007810000 */
[----:B---3--:R-:W-:-:S03]  /*9a60*/  FMNMX.FTZ R5, R4, R5, !PT ;  /* 0x0000000504057209 */ /* 0x008fc60007810000 */
[----:B------:R-:W1:Y:S04]  /*9a70*/  SHFL.BFLY PT, R2, R7, 0x1, 0x1f ;  /* 0x0c201f0007027f89 */ /* 0x000e6800000e0000 */
[----:B------:R-:W3:Y:S01]  /*9a80*/  SHFL.BFLY PT, R0, R5, 0x1, 0x1f ;  /* 0x0c201f0005007f89 */ /* 0x000ee200000e0000 */
[----:B-1----:R-:W-:Y:S02]  /*9a90*/  FMNMX.FTZ R2, R7, R2, !PT ;  /* 0x0000000207027209 */ /* 0x002fe40007810000 */
[----:B---3--:R-:W-:-:S03]  /*9aa0*/  FMNMX.FTZ R0, R5, R0, !PT ;  /* 0x0000000005007209 */ /* 0x008fc60007810000 */
[C---:B----4-:R-:W-:Y:S01]  /*9ab0*/  FMUL.FTZ R146, R2.reuse, UR4 ;  /* 0x0000000402927c20 */ /* 0x050fe20008410000 */
[----:B------:R-:W-:Y:S02]  /*9ac0*/  FSETP.NEU.FTZ.AND P1, PT, R2, -INF , PT ;  /* 0xff8000000200780b */ /* 0x000fe40003f3d000 */
[C---:B------:R-:W-:Y:S01]  /*9ad0*/  FSETP.NEU.FTZ.AND P0, PT, R0.reuse, -INF , PT ;  /* 0xff8000000000780b */ /* 0x040fe20003f1d000 */
[----:B------:R-:W-:Y:S01]  /*9ae0*/  FMUL.FTZ R162, R0, UR4 ;  /* 0x0000000400a27c20 */ /* 0x000fe20008410000 */
[----:B------:R-:W-:Y:S02]  /*9af0*/  FSEL R146, R146, RZ, P1 ;  /* 0x000000ff92927208 */ /* 0x000fe40000800000 */
[----:B------:R-:W-:Y:S02]  /*9b00*/  FSEL R5, R2, RZ, P1 ;  /* 0x000000ff02057208 */ /* 0x000fe40000800000 */
[----:B------:R-:W-:Y:S01]  /*9b10*/  FSEL R162, R162, RZ, P0 ;  /* 0x000000ffa2a27208 */ /* 0x000fe20000000000 */
[--C-:B------:R-:W-:Y:S01]  /*9b20*/  FFMA.FTZ R148, R31, UR4, -R146.reuse ;  /* 0x000000041f947c23 */ /* 0x100fe20008010892 */
[----:B------:R-:W-:Y:S01]  /*9b30*/  FSEL R4, R0, RZ, P0 ;  /* 0x000000ff00047208 */ /* 0x000fe20000000000 */
[----:B------:R-:W-:Y:S01]  /*9b40*/  FADD.FTZ R5, R132, -R5 ;  /* 0x8000000584057221 */ /* 0x000fe20000010000 */
[----:B------:R-:W-:Y:S01]  /*9b50*/  FFMA.FTZ R152, R151, UR4, -R146 ;  /* 0x0000000497987c23 */ /* 0x000fe20008010892 */
[----:B------:R-:W-:Y:S01]  /*9b60*/  FFMA.FTZ R150, R29, UR4, -R162 ;  /* 0x000000041d967c23 */ /* 0x000fe200080108a2 */
[----:B------:R-:W-:Y:S01]  /*9b70*/  FFMA.FTZ R156, R23, UR4, -R146 ;  /* 0x00000004179c7c23 */ /* 0x000fe20008010892 */
[----:B------:R-:W1:Y:S01]  /*9b80*/  LDSM.16.MT88.4 R28, [R159] ;  /* 0x000000009f1c783b */ /* 0x000e620000004200 */
[----:B------:R-:W-:Y:S01]  /*9b90*/  FADD.FTZ R3, R3, -R4 ;  /* 0x8000000403037221 */ /* 0x000fe20000010000 */
[----:B------:R-:W-:Y:S01]  /*9ba0*/  FMUL.FTZ R155, R5, UR4 ;  /* 0x00000004059b7c20 */ /* 0x000fe20008410000 */
[----:B------:R-:W-:Y:S01]  /*9bb0*/  FFMA.FTZ R151, R221, UR4, -R146 ;  /* 0x00000004dd977c23 */ /* 0x000fe20008010892 */
[--C-:B------:R-:W-:Y:S01]  /*9bc0*/  FFMA.FTZ R158, R25, UR4, -R162.reuse ;  /* 0x00000004199e7c23 */ /* 0x100fe200080108a2 */
[----:B------:R-:W-:Y:S01]  /*9bd0*/  FMUL.FTZ R3, R3, UR4 ;  /* 0x0000000403037c20 */ /* 0x000fe20008410000 */
[--C-:B------:R-:W-:Y:S01]  /*9be0*/  FFMA.FTZ R153, R27, UR4, -R162.reuse ;  /* 0x000000041b997c23 */ /* 0x100fe200080108a2 */
[----:B------:R-:W-:Y:S01]  /*9bf0*/  FFMA.FTZ R154, R223, UR4, -R162 ;  /* 0x00000004df9a7c23 */ /* 0x000fe200080108a2 */
[----:B------:R-:W3:Y:S01]  /*9c00*/  MUFU.EX2 R155, R155 ;  /* 0x0000009b009b7308 */ /* 0x000ee20000000800 */
[----:B------:R-:W-:Y:S01]  /*9c10*/  LDSM.16.MT88.4 R20, [R160+0xc000] ;  /* 0x00c00000a014783b */ /* 0x000fe20000004200 */
        /* <DEDUP_REMOVED lines=19> */
[----:B------:R-:W-:Y:S01]  /*9d50*/  FMUL.FTZ R25, R113, R155 ;  /* 0x0000009b71197220 */ /* 0x000fe20000410000 */
[-C--:B------:R-:W-:Y:S01]  /*9d60*/  FMUL.FTZ R26, R114, R3.reuse ;  /* 0x00000003721a7220 */ /* 0x080fe20000410000 */
        /* <DEDUP_REMOVED lines=120> */
[----:B------:R-:W-:Y:S01]  /*a4f0*/  LDSM.16.MT88.4 R132, [R157+0x800] ;  /* 0x000800009d84783b */ /* 0x000fe20000004200 */
[----:B------:R-:W-:Y:S01]  /*a500*/  MUFU.EX2 R172, R172 ;  /* 0x000000ac00ac7308 */ /* 0x000fe20000000800 */
[C---:B------:R-:W-:Y:S01]  /*a510*/  HMMA.16816.F32.BF16 R72, R4.reuse, R106, R72 ;  /* 0x0000006a0448723c */ /* 0x040fe20000041848 */
[--C-:B------:R-:W-:Y:S01]  /*a520*/  FFMA.FTZ R176, R175, UR4, -R146.reuse ;  /* 0x00000004afb07c23 */ /* 0x100fe20008010892 */
[----:B------:R-:W3:Y:S01]  /*a530*/  LDSM.16.MT88.4 R104, [R157+0x4000] ;  /* 0x004000009d68783b */ /* 0x000ee20000004200 */
[----:B------:R-:W5:Y:S01]  /*a540*/  MUFU.EX2 R171, R171 ;  /* 0x000000ab00ab7308 */ /* 0x000f620000000800 */
[--C-:B------:R-:W-:Y:S01]  /*a550*/  FFMA.FTZ R175, R179, UR4, -R146.reuse ;  /* 0x00000004b3af7c23 */ /* 0x100fe20008010892 */
[----:B------:R-:W-:Y:S01]  /*a560*/  FFMA.FTZ R178, R187, UR4, -R146 ;  /* 0x00000004bbb27c23 */ /* 0x000fe20008010892 */
[----:B------:R-:W-:Y:S01]  /*a570*/  LDSM.16.MT88.4 R128, [R160+0xe800] ;  /* 0x00e80000a080783b */ /* 0x000fe20000004200 */
[----:B------:R-:W-:Y:S01]  /*a580*/  MUFU.EX2 R169, R169 ;  /* 0x000000a900a97308 */ /* 0x000fe20000000800 */
[C---:B------:R-:W-:Y:S01]  /*a590*/  HMMA.16816.F32.BF16 R32, R4.reuse, R120, R32 ;  /* 0x000000780420723c */ /* 0x040fe20000041820 */
[--C-:B------:R-:W-:Y:S01]  /*a5a0*/  FFMA.FTZ R186, R177, UR4, -R162.reuse ;  /* 0x00000004b1ba7c23 */ /* 0x100fe200080108a2 */
[--C-:B------:R-:W-:Y:S01]  /*a5b0*/  FFMA.FTZ R179, R189, UR4, -R162.reuse ;  /* 0x00000004bdb37c23 */ /* 0x100fe200080108a2 */
[----:B------:R-:W5:Y:S01]  /*a5c0*/  MUFU.EX2 R174, R174 ;  /* 0x000000ae00ae7308 */ /* 0x000f620000000800 */
[----:B------:R-:W-:Y:S01]  /*a5d0*/  FFMA.FTZ R188, R193, UR4, -R162 ;  /* 0x00000004c1bc7c23 */ /* 0x000fe200080108a2 */
[----:B------:R-:W-:Y:S01]  /*a5e0*/  FFMA.FTZ R191, R191, UR4, -R146 ;  /* 0x00000004bfbf7c23 */ /* 0x000fe20008010892 */
[----:B------:R-:W-:Y:S01]  /*a5f0*/  FFMA.FTZ R194, R141, UR4, -R162 ;  /* 0x000000048dc27c23 */ /* 0x000fe200080108a2 */
[----:B------:R-:W-:Y:S01]  /*a600*/  MUFU.EX2 R176, R176 ;  /* 0x000000b000b07308 */ /* 0x000fe20000000800 */
[C---:B------:R-:W-:Y:S01]  /*a610*/  HMMA.16816.F32.BF16 R100, R4.reuse, R122, R100 ;  /* 0x0000007a0464723c */ /* 0x040fe20000041864 */
[----:B------:R-:W-:Y:S01]  /*a620*/  LDSM.16.MT88.4 R120, [R163+0xe800] ;  /* 0x00e80000a378783b */ /* 0x000fe20000004200 */
[--C-:B------:R-:W-:Y:S01]  /*a630*/  FFMA.FTZ R190, R147, UR4, -R146.reuse ;  /* 0x0000000493be7c23 */ /* 0x100fe20008010892 */
[----:B------:R-:W5:Y:S01]  /*a640*/  MUFU.EX2 R175, R175 ;  /* 0x000000af00af7308 */ /* 0x000f620000000800 */
[--C-:B------:R-:W-:Y:S01]  /*a650*/  FFMA.FTZ R187, R144, UR4, -R146.reuse ;  /* 0x0000000490bb7c23 */ /* 0x100fe20008010892 */
[--C-:B------:R-:W-:Y:S01]  /*a660*/  FFMA.FTZ R189, R145, UR4, -R146.reuse ;  /* 0x0000000491bd7c23 */ /* 0x100fe20008010892 */
[----:B------:R-:W-:Y:S01]  /*a670*/  FFMA.FTZ R192, R142, UR4, -R146 ;  /* 0x000000048ec07c23 */ /* 0x000fe20008010892 */
[----:B------:R-:W-:Y:S01]  /*a680*/  MUFU.EX2 R178, R178 ;  /* 0x000000b200b27308 */ /* 0x000fe20000000800 */
[C---:B--2---:R-:W-:Y:S01]  /*a690*/  HMMA.16816.F32.BF16 R76, R4.reuse, R112, R76 ;  /* 0x00000070044c723c */ /* 0x044fe2000004184c */
[----:B------:R-:W-:Y:S01]  /*a6a0*/  FFMA.FTZ R155, R213, R155, R156 ;  /* 0x0000009bd59b7223 */ /* 0x000fe2000001009c */
[----:B------:R-:W-:Y:S01]  /*a6b0*/  FFMA.FTZ R3, R211, R3, R158 ;  /* 0x00000003d3037223 */ /* 0x000fe2000001009e */
[----:B------:R-:W-:Y:S01]  /*a6c0*/  MUFU.EX2 R186, R186 ;  /* 0x000000ba00ba7308 */ /* 0x000fe20000000800 */
[----:B------:R-:W-:Y:S01]  /*a6d0*/  LDSM.16.MT88.4 R144, [R163+0xf800] ;  /* 0x00f80000a390783b */ /* 0x000fe20000004200 */
[----:B------:R-:W-:Y:S01]  /*a6e0*/  FADD.FTZ R155, R148, R155 ;  /* 0x0000009b949b7221 */ /* 0x000fe20000010000 */
[----:B------:R-:W-:Y:S01]  /*a6f0*/  FADD.FTZ R150, R150, R3 ;  /* 0x0000000396967221 */ /* 0x000fe20000010000 */
[----:B------:R-:W-:Y:S01]  /*a700*/  MUFU.EX2 R179, R179 ;  /* 0x000000b300b37308 */ /* 0x000fe20000000800 */
[C---:B------:R-:W-:Y:S01]  /*a710*/  HMMA.16816.F32.BF16 R80, R4.reuse, R114, R80 ;  /* 0x000000720450723c */ /* 0x040fe20000041850 */
[----:B------:R-:W-:Y:S01]  /*a720*/  LDSM.16.MT88.4 R112, [R160+0xc800] ;  /* 0x00c80000a070783b */ /* 0x000fe20000004200 */
[----:B------:R-:W-:Y:S01]  /*a730*/  FADD.FTZ R152, R152, R155 ;  /* 0x0000009b98987221 */ /* 0x000fe20000010000 */
[----:B------:R-:W-:Y:S01]  /*a740*/  MUFU.EX2 R188, R188 ;  /* 0x000000bc00bc7308 */ /* 0x000fe20000000800 */
[----:B------:R-:W-:Y:S01]  /*a750*/  FADD.FTZ R153, R153, R150 ;  /* 0x0000009699997221 */ /* 0x000fe20000010000 */
[-C--:B------:R-:W-:Y:S01]  /*a760*/  MOV R3, R0.reuse ;  /* 0x0000000000037202 */ /* 0x080fe20000000f00 */
[----:B------:R-:W-:Y:S01]  /*a770*/  FADD.FTZ R152, R151, R152 ;  /* 0x0000009897987221 */ /* 0x000fe20000010000 */
[----:B------:R-:W-:Y:S01]  /*a780*/  MUFU.EX2 R190, R190 ;  /* 0x000000be00be7308 */ /* 0x000fe20000000800 */
[----:B-1----:R-:W-:Y:S01]  /*a790*/  HMMA.16816.F32.BF16 R84, R4, R108, R84 ;  /* 0x0000006c0454723c */ /* 0x002fe20000041854 */
[----:B------:R-:W-:Y:S01]  /*a7a0*/  FADD.FTZ R153, R154, R153 ;  /* 0x000000999a997221 */ /* 0x000fe20000010000 */
[----:B------:R-:W-:Y:S01]  /*a7b0*/  @P5 MOV R3, R0 ;  /* 0x0000000000035202 */ /* 0x000fe20000000f00 */
[----:B------:R-:W-:Y:S01]  /*a7c0*/  MUFU.EX2 R187, R187 ;  /* 0x000000bb00bb7308 */ /* 0x000fe20000000800 */
[----:B------:R-:W-:-:S03]  /*a7d0*/  @P5 IADD3 R209, PT, PT, R185, -0x3, RZ ;  /* 0xfffffffdb9d15810 */ /* 0x000fc60007ffe0ff */
        /* <DEDUP_REMOVED lines=8> */
[C---:B----4-:R-:W-:Y:S08]  /*a860*/  HMMA.16816.F32.BF16 R36, R4.reuse, R116, R36 ;  /* 0x000000740424723c */ /* 0x050ff00000041824 */
[C---:B------:R-:W-:Y:S01]  /*a870*/  HMMA.16816.F32.BF16 R40, R4.reuse, R118, R40 ;  /* 0x000000760428723c */ /* 0x040fe20000041828 */
[----:B------:R-:W4:Y:S07]  /*a880*/  LDSM.16.MT88.4 R116, [R157+0x2800] ;  /* 0x002800009d74783b */ /* 0x000f2e0000004200 */
[C---:B---3--:R-:W-:Y:S08]  /*a890*/  HMMA.16816.F32.BF16 R92, R4.reuse, R104, R92 ;  /* 0x00000068045c723c */ /* 0x048ff0000004185c */
[----:B------:R-:W-:Y:S01]  /*a8a0*/  HMMA.16816.F32.BF16 R4, R4, R106, R96 ;  /* 0x0000006a0404723c */ /* 0x000fe20000041860 */
[----:B-----5:R-:W-:Y:S01]  /*a8b0*/  F2FP.BF16.F32.PACK_AB R96, R166, R165 ;  /* 0x000000a5a660723e */ /* 0x020fe200000010ff */
[----:B------:R-:W3:Y:S01]  /*a8c0*/  LDSM.16.MT88.4 R104, [R163+0x10800] ;  /* 0x01080000a368783b */ /* 0x000ee20000004200 */
        /* <DEDUP_REMOVED lines=32> */
[C---:B----4-:R-:W-:Y:S08]  /*aad0*/  HMMA.16816.F32.BF16 R60, R96.reuse, R116, R60 ;  /* 0x00000074603c723c */ /* 0x050ff0000004183c */
[C---:B------:R-:W-:Y:S01]  /*aae0*/  HMMA.16816.F32.BF16 R64, R96.reuse, R118, R64 ;  /* 0x000000766040723c */ /* 0x040fe20000041840 */
[----:B------:R-:W-:Y:S07]  /*aaf0*/  LDSM.16.MT88.4 R116, [R157+0x3000] ;  /* 0x003000009d74783b */ /* 0x000fee0000004200 */
[----:B---3--:R-:W-:Y:S01]  /*ab00*/  HMMA.16816.F32.BF16 R68, R96, R104, R68 ;  /* 0x000000686044723c */ /* 0x008fe20000041844 */
[----:B------:R-:W-:-:S02]  /*ab10*/  FFMA.FTZ R104, R173, UR4, -R162 ;  /* 0x00000004ad687c23 */ /* 0x000fc400080108a2 */
[----:B------:R2:W-:Y:S04]  /*ab20*/  MUFU.EX2 R173, R191 ;  /* 0x000000bf00ad7308 */ /* 0x0005e80000000800 */
[----:B------:R3:W4:Y:S01]  /*ab30*/  MUFU.EX2 R177, R104 ;  /* 0x0000006800b17308 */ /* 0x0007220000000800 */
[C---:B------:R-:W-:Y:S08]  /*ab40*/  HMMA.16816.F32.BF16 R72, R96.reuse, R106, R72 ;  /* 0x0000006a6048723c */ /* 0x040ff00000041848 */
[C---:B-1----:R-:W-:Y:S01]  /*ab50*/  HMMA.16816.F32.BF16 R76, R96.reuse, R108, R76 ;  /* 0x0000006c604c723c */ /* 0x042fe2000004184c */
[----:B--2---:R-:W-:Y:S01]  /*ab60*/  FFMA.FTZ R191, R143, UR4, -R162 ;  /* 0x000000048fbf7c23 */ /* 0x004fe200080108a2 */
[----:B---3--:R-:W-:Y:S05]  /*ab70*/  LDSM.16.MT88.4 R104, [R163+0x11000] ;  /* 0x01100000a368783b */ /* 0x008fea0000004200 */
[----:B------:R-:W1:Y:S01]  /*ab80*/  MUFU.EX2 R191, R191 ;  /* 0x000000bf00bf7308 */ /* 0x000e620000000800 */
[C---:B------:R-:W-:Y:S01]  /*ab90*/  HMMA.16816.F32.BF16 R80, R96.reuse, R110, R80 ;  /* 0x0000006e6050723c */ /* 0x040fe20000041850 */
[----:B------:R-:W2:Y:S07]  /*aba0*/  LDSM.16.MT88.4 R108, [R163+0xd000] ;  /* 0x00d00000a36c783b */ /* 0x000eae0000004200 */
[C---:B-----5:R-:W-:Y:S08]  /*abb0*/  HMMA.16816.F32.BF16 R84, R96.reuse, R112, R84 ;  /* 0x000000706054723c */ /* 0x060ff00000041854 */
[C---:B------:R-:W-:Y:S01]  /*abc0*/  HMMA.16816.F32.BF16 R88, R96.reuse, R114, R88 ;  /* 0x000000726058723c */ /* 0x040fe20000041858 */
[----:B------:R-:W3:Y:S07]  /*abd0*/  LDSM.16.MT88.4 R112, [R160+0xd000] ;  /* 0x00d00000a070783b */ /* 0x000eee0000004200 */
[C---:B------:R-:W-:Y:S08]  /*abe0*/  HMMA.16816.F32.BF16 R92, R96.reuse, R120, R92 ;  /* 0x00000078605c723c */ /* 0x040ff0000004185c */
[----:B------:R-:W-:Y:S01]  /*abf0*/  HMMA.16816.F32.BF16 R96, R96, R122, R4 ;  /* 0x0000007a6060723c */ /* 0x000fe20000041804 */
[----:B------:R-:W5:Y:S01]  /*ac00*/  LDSM.16.MT88.4 R120, [R160+0xf000] ;  /* 0x00f00000a078783b */ /* 0x000f620000004200 */
        /* <DEDUP_REMOVED lines=15> */
[C---:B---3--:R-:W-:Y:S08]  /*ad00*/  HMMA.16816.F32.BF16 R16, R4.reuse, R112, R16 ;  /* 0x000000700410723c */ /* 0x048ff00000041810 */
        /* <DEDUP_REMOVED lines=37> */
[----:B-1----:R-:W-:Y:S01]  /*af60*/  F2FP.BF16.F32.PACK_AB R5, R194, R191 ;  /* 0x000000bfc205723e */ /* 0x002fe200000010ff */
        /* <DEDUP_REMOVED lines=41> */
.L_x_1782:
[----:B------:R-:W-:-:S07]  /*b200*/  IADD3 R209, PT, PT, R147, -0x1, RZ ;  /* 0xffffffff93d17810 */ /* 0x000fce0007ffe0ff */
.L_x_1787:
        /* <DEDUP_REMOVED lines=25> */
.L_x_1791:
        /* <DEDUP_REMOVED lines=86> */
.L_x_1789:
        /* <DEDUP_REMOVED lines=21> */
[C---:B------:R-:W-:Y:S01]  /*ba50*/  IADD3 R216, P4, PT, R186.reuse, R193, RZ ;  /* 0x000000c1bad87210 */ /* 0x040fe20007f9e0ff */
[----:B------:R-:W-:Y:S01]  /*ba60*/  @P3 STS.128 [R210+0xc000], RZ ;  /* 0x00c000ffd2003388 */ /* 0x000fe20000000c00 */
[----:B------:R-:W-:Y:S02]  /*ba70*/  ISETP.GE.AND P3, PT, R181, UR8, PT ;  /* 0x00000008b5007c0c */ /* 0x000fe4000bf66270 */
[----:B------:R-:W-:Y:S01]  /*ba80*/  LEA.HI.X R215, R186, R202, R169, 0x1, P5 ;  /* 0x000000cabad77211 */ /* 0x000fe200028f0ca9 */
[----:B------:R-:W-:Y:S01]  /*ba90*/  @!PT LDS RZ, [RZ] ;  /* 0x00000000fffff984 */ /* 0x000fe20000000800 */
[----:B------:R-:W-:Y:S01]  /*baa0*/  @!PT LDS RZ, [RZ] ;  /* 0x00000000fffff984 */ /* 0x000fe20000000800 */
[----:B------:R-:W-:Y:S01]  /*bab0*/  @!PT LDS RZ, [RZ] ;  /* 0x00000000fffff984 */ /* 0x000fe20000000800 */
[----:B------:R-:W-:Y:S01]  /*bac0*/  @!P1 LDGSTS.E.BYPASS.LTC128B.128 [R210+0xe000], desc[UR14][R220.64+0x80] ;  /* 0x0e000080dcd29fae */ /* 0x000fe2000b981a0e */
[----:B------:R-:W-:Y:S01]  /*bad0*/  IMAD.X R171, R169, 0x1, R194, P4 ;  /* 0x00000001a9ab7824 */ /* 0x000fe200020e06c2 */
[----:B------:R-:W-:Y:S02]  /*bae0*/  LEA R170, P4, R216, R203, 0x1 ;  /* 0x000000cbd8aa7211 */ /* 0x000fe400078808ff */
[----:B------:R-:W-:Y:S01]  /*baf0*/  @P1 STS.128 [R210+0xe000], RZ ;  /* 0x00e000ffd2001388 */ /* 0x000fe20000000c00 */
[----:B------:R-:W-:Y:S02]  /*bb00*/  LEA R218, P2, R190, R186, 0x5 ;  /* 0x000000babeda7211 */ /* 0x000fe400078428ff */
[-C--:B------:R-:W-:Y:S01]  /*bb10*/  LEA.HI.X R171, R216, R202.reuse, R171, 0x1, P4 ;  /* 0x000000cad8ab7211 */ /* 0x080fe200020f0cab */
[----:B------:R-:W-:Y:S01]  /*bb20*/  @!PT LDS RZ, [RZ] ;  /* 0x00000000fffff984 */ /* 0x000fe20000000800 */
[----:B------:R-:W-:Y:S01]  /*bb30*/  @!PT LDS RZ, [RZ] ;  /* 0x00000000fffff984 */ /* 0x000fe20000000800 */
[----:B------:R-:W-:Y:S01]  /*bb40*/  @!PT LDS RZ, [RZ] ;  /* 0x00000000fffff984 */ /* 0x000fe20000000800 */
[----:B------:R-:W-:Y:S01]  /*bb50*/  @!P0 LDGSTS.E.BYPASS.LTC128B.128 [R210+0x10000], desc[UR14][R220.64+0x100] ;  /* 0x10000100dcd28fae */ /* 0x000fe2000b981a0e */
[----:B------:R-:W-:Y:S02]  /*bb60*/  LEA.HI.X R217, R190, R169, R191, 0x5, P2 ;  /* 0x000000a9bed97211 */ /* 0x000fe400010f2cbf */
[----:B------:R-:W-:Y:S01]  /*bb70*/  LEA R168, P2, R218, R203, 0x1 ;  /* 0x000000cbdaa87211 */ /* 0x000fe200078408ff */
[----:B------:R-:W-:Y:S01]  /*bb80*/  @P0 STS.128 [R210+0x10000], RZ ;  /* 0x010000ffd2000388 */ /* 0x000fe20000000c00 */
[----:B------:R-:W-:Y:S02]  /*bb90*/  LOP3.LUT R134, R184, 0x8, RZ, 0xc0, !PT ;  /* 0x00000008b8867812 */ /* 0x000fe400078ec0ff */
[----:B------:R-:W-:Y:S01]  /*bba0*/  LEA.HI.X R169, R218, R202, R217, 0x1, P2 ;  /* 0x000000cadaa97211 */ /* 0x000fe200010f0cd9 */
[----:B------:R-:W-:Y:S01]  /*bbb0*/  @!PT LDS RZ, [RZ] ;  /* 0x00000000fffff984 */ /* 0x000fe20000000800 */
[----:B------:R-:W-:Y:S01]  /*bbc0*/  @!PT LDS RZ, [RZ] ;  /* 0x00000000fffff984 */ /* 0x000fe20000000800 */
[----:B------:R-:W-:Y:S01]  /*bbd0*/  @!PT LDS RZ, [RZ] ;  /* 0x00000000fffff984 */ /* 0x000fe20000000800 */
[----:B------:R-:W-:Y:S01]  /*bbe0*/  @!P3 LDGSTS.E.BYPASS.LTC128B.128 [R210+0xc800], desc[UR14][R214.64] ;  /* 0x0c800000d6d2bfae */ /* 0x000fe2000b981a0e */
[--C-:B------:R-:W-:Y:S02]  /*bbf0*/  LOP3.LUT R3, R181, 0x1c0, R178.reuse, 0xf8, !PT ;  /* 0x000001c0b5037812 */ /* 0x100fe400078ef8b2 */
[----:B------:R-:W-:Y:S01]  /*bc00*/  LOP3.LUT R132, R183, 0x200, R178, 0xf8, !PT ;  /* 0x00000200b7847812 */ /* 0x000fe200078ef8b2 */
[----:B------:R-:W-:Y:S01]  /*bc10*/  @P3 STS.128 [R210+0xc800], RZ ;  /* 0x00c800ffd2003388 */ /* 0x000fe20000000c00 */
        /* <DEDUP_REMOVED lines=8> */
[----:B------:R-:W-:Y:S01]  /*bca0*/  @P1 STS.128 [R210+0xe800], RZ ;  /* 0x00e800ffd2001388 */ /* 0x000fe20000000c00 */
[----:B------:R-:W-:Y:S01]  /*bcb0*/  IMAD R174, R174, 0x2, R177 ;  /* 0x00000002aeae7824 */ /* 0x000fe200078e02b1 */
[----:B------:R-:W-:Y:S02]  /*bcc0*/  LEA R175, R175, UR5, 0x1 ;  /* 0x00000005afaf7c11 */ /* 0x000fe4000f8e08ff */
[----:B------:R-:W-:Y:S01]  /*bcd0*/  @!PT LDS RZ, [RZ] ;  /* 0x00000000fffff984 */ /* 0x000fe20000000800 */
[----:B------:R-:W-:Y:S01]  /*bce0*/  @!PT LDS RZ, [RZ] ;  /* 0x00000000fffff984 */ /* 0x000fe20000000800 */
[----:B------:R-:W-:Y:S01]  /*bcf0*/  @!PT LDS RZ, [RZ] ;  /* 0x00000000fffff984 */ /* 0x000fe20000000800 */
[----:B------:R1:W-:Y:S01]  /*bd00*/  @!P0 LDGSTS.E.BYPASS.LTC128B.128 [R210+0x10800], desc[UR14][R214.64+0x100] ;  /* 0x10800100d6d28fae */ /* 0x0003e2000b981a0e */
[----:B------:R-:W-:Y:S01]  /*bd10*/  VIADD R187, R174, UR5 ;  /* 0x00000005aebb7c36 */ /* 0x000fe20008000000 */
[----:B------:R-:W-:Y:S01]  /*bd20*/  ISETP.GT.AND P4, PT, R209, R206, PT ;  /* 0x000000ced100720c */ /* 0x000fe20003f84270 */
[--C-:B------:R-:W-:Y:S01]  /*bd30*/  IMAD.IADD R173, R176, 0x1, R175.reuse ;  /* 0x00000001b0ad7824 */ /* 0x100fe200078e02af */
[----:B------:R-:W-:Y:S01]  /*bd40*/  @P0 STS.128 [R210+0x10800], RZ ;  /* 0x010800ffd2000388 */ /* 0x000fe20000000c00 */
[----:B------:R-:W-:Y:S03]  /*bd50*/  IMAD.IADD R172, R187, 0x1, R176 ;  /* 0x00000001bbac7824 */ /* 0x000fe600078e02b0 */
        /* <DEDUP_REMOVED lines=13> */
[----:B------:R-:W-:Y:S01]  /*be30*/  @!P0 LDGSTS.E.BYPASS.LTC128B.128 [R210+0x11000], desc[UR14][R170.64+0x100] ;  /* 0x11000100aad28fae */ /* 0x000fe2000b981a0e */
[----:B-1----:R-:W-:Y:S03]  /*be40*/  IADD3 R214, PT, PT, R201, -UR6, -R212 ;  /* 0x80000006c9d67c10 */ /* 0x002fe6000fffe8d4 */
        /* <DEDUP_REMOVED lines=24> */
[----:B------:R-:W-:Y:S04]  /*bfd0*/  LDSM.16.M88.4 R160, [R172+0x7000] ;  /* 0x00700000aca0783b */ /* 0x000fe80000000200 */
[----:B------:R-:W-:Y:S04]  /*bfe0*/  LDSM.16.M88.4 R164, [R172+0x7800] ;  /* 0x00780000aca4783b */ /* 0x000fe80000000200 */
[----:B-1----:R-:W-:Y:S01]  /*bff0*/  LDSM.16.M88.4 R168, [R174+UR5+0x8800] ;  /* 0x00880005aea8783b */ /* 0x002fe20008000200 */
[C---:B--2---:R-:W-:Y:S08]  /*c000*/  HMMA.16816.F32.BF16 R4, R132.reuse, R136, RZ ;  /* 0x000000888404723c */ /* 0x044ff000000418ff */
[C---:B------:R-:W-:Y:S01]  /*c010*/  HMMA.16816.F32.BF16 R8, R132.reuse, R138, RZ ;  /* 0x0000008a8408723c */ /* 0x040fe200000418ff */
[----:B------:R-:W1:Y:S07]  /*c020*/  LDSM.16.M88.4 R136, [R172+0x6800] ;  /* 0x00680000ac88783b */ /* 0x000e6e0000000200 */
[C---:B---3--:R-:W-:Y:S01]  /*c030*/  HMMA.16816.F32.BF16 R12, R132.reuse, R140, RZ ;  /* 0x0000008c840c723c */ /* 0x048fe200000418ff */
[----:B------:R-:W-:Y:S05]  /*c040*/  SEL R140, R179, 0xffffffc0, !P2 ;  /* 0xffffffc0b38c7807 */ /* 0x000fea0005000000 */
[----:B------:R-:W-:Y:S02]  /*c050*/  IMAD.IADD R189, R140, 0x1, R175 ;  /* 0x000000018cbd7824 */ /* 0x000fe400078e02af */
[C---:B------:R-:W-:Y:S01]  /*c060*/  HMMA.16816.F32.BF16 R16, R132.reuse, R142, RZ ;  /* 0x0000008e8410723c */ /* 0x040fe200000418ff */
[----:B------:R-:W-:Y:S02]  /*c070*/  IMAD.IADD R187, R187, 0x1, R140 ;  /* 0x00000001bbbb7824 */ /* 0x000fe400078e028c */
[----:B------:R-:W-:Y:S01]  /*c080*/  LDSM.16.M88.4 R140, [R189] ;  /* 0x00000000bd8c783b */ /* 0x000fe20000000200 */
[C---:B------:R-:W-:Y:S02]  /*c090*/  IMAD.IADD R186, R176.reuse, 0x1, R189 ;  /* 0x00000001b0ba7824 */ /* 0x040fe400078e02bd */
[----:B------:R-:W-:Y:S02]  /*c0a0*/  IMAD.IADD R3, R176, 0x1, R187 ;  /* 0x00000001b0037824 */ /* 0x000fe400078e02bb */
[C---:B----4-:R-:W-:Y:S08]  /*c0b0*/  HMMA.16816.F32.BF16 R20, R132.reuse, R144, RZ ;  /* 0x000000908414723c */ /* 0x050ff000000418ff */
[C---:B------:R-:W-:Y:S01]  /*c0c0*/  HMMA.16816.F32.BF16 R24, R132.reuse, R146, RZ ;  /* 0x000000928418723c */ /* 0x040fe200000418ff */
[----:B------:R-:W2:Y:S07]  /*c0d0*/  LDSM.16.M88.4 R144, [R187+0x6000] ;  /* 0x00600000bb90783b */ /* 0x000eae0000000200 */
        /* <DEDUP_REMOVED lines=15> */
[----:B------:R-:W5:Y:S04]  /*c1d0*/  LDSM.16.M88.4 R152, [R186] ;  /* 0x00000000ba98783b */ /* 0x000f680000000200 */
[----:B------:R-:W5:Y:S03]  /*c1e0*/  LDSM.16.M88.4 R164, [R3+0x7000] ;  /* 0x0070000003a4783b */ /* 0x000f660000000200 */
[C---:B--2---:R-:W-:Y:S08]  /*c1f0*/  HMMA.16816.F32.BF16 R4, R140.reuse, R144, R4 ;  /* 0x000000908c04723c */ /* 0x044ff00000041804 */
[C---:B------:R-:W-:Y:S01]  /*c200*/  HMMA.16816.F32.BF16 R8, R140.reuse, R146, R8 ;  /* 0x000000928c08723c */ /* 0x040fe20000041808 */
[----:B------:R-:W-:Y:S07]  /*c210*/  LDSM.16.M88.4 R144, [R175+0x2000] ;  /* 0x00200000af90783b */ /* 0x000fee0000000200 */
[C---:B---3--:R-:W-:Y:S08]  /*c220*/  HMMA.16816.F32.BF16 R12, R140.reuse, R132, R12 ;  /* 0x000000848c0c723c */ /* 0x048ff0000004180c */
[C---:B------:R-:W-:Y:S01]  /*c230*/  HMMA.16816.F32.BF16 R16, R140.reuse, R134, R16 ;  /* 0x000000868c10723c */ /* 0x040fe20000041810 */
[----:B------:R-:W2:Y:S07]  /*c240*/  LDSM.16.M88.4 R132, [R3+0x7800] ;  /* 0x007800000384783b */ /* 0x000eae0000000200 */
[C---:B----4-:R-:W-:Y:S08]  /*c250*/  HMMA.16816.F32.BF16 R20, R140.reuse, R148, R20 ;  /* 0x000000948c14723c */ /* 0x050ff00000041814 */
[C---:B------:R-:W-:Y:S01]  /*c260*/  HMMA.16816.F32.BF16 R24, R140.reuse, R150, R24 ;  /* 0x000000968c18723c */ /* 0x040fe20000041818 */
[----:B------:R-:W3:Y:S07]  /*c270*/  LDSM.16.M88.4 R148, [R174+UR5+0x8000] ;  /* 0x00800005ae94783b */ /* 0x000eee0008000200 */
[C---:B-1----:R-:W-:Y:S08]  /*c280*/  HMMA.16816.F32.BF16 R28, R140.reuse, R136, R28 ;  /* 0x000000888c1c723c */ /* 0x042ff0000004181c */
[----:B------:R-:W-:Y:S01]  /*c290*/  HMMA.16816.F32.BF16 R32, R140, R138, R32 ;  /* 0x0000008a8c20723c */ /* 0x000fe20000041820 */
[----:B------:R-:W1:Y:S04]  /*c2a0*/  LDSM.16.M88.4 R136, [R174+UR5+0x9000] ;  /* 0x00900005ae88783b */ /* 0x000e680008000200 */
[----:B------:R-:W4:Y:S03]  /*c2b0*/  LDSM.16.M88.4 R140, [R174+UR5+0x9800] ;  /* 0x00980005ae8c783b */ /* 0x000f260008000200 */
[C---:B-----5:R-:W-:Y:S08]  /*c2c0*/  HMMA.16816.F32.BF16 R4, R152.reuse, R156, R4 ;  /* 0x0000009c9804723c */ /* 0x060ff00000041804 */
[C---:B------:R-:W-:Y:S01]  /*c2d0*/  HMMA.16816.F32.BF16 R8, R152.reuse, R158, R8 ;  /* 0x0000009e9808723c */ /* 0x040fe20000041808 */
[----:B------:R-:W-:Y:S07]  /*c2e0*/  LDSM.16.M88.4 R156, [R173+0x2000] ;  /* 0x00200000ad9c783b */ /* 0x000fee0000000200 */
[C---:B------:R-:W-:Y:S08]  /*c2f0*/  HMMA.16816.F32.BF16 R12, R152.reuse, R160, R12 ;  /* 0x000000a0980c723c */ /* 0x040ff0000004180c */
[C---:B------:R-:W-:Y:S01]  /*c300*/  HMMA.16816.F32.BF16 R16, R152.reuse, R162, R16 ;  /* 0x000000a29810723c */ /* 0x040fe20000041810 */
[----:B------:R-:W5:Y:S07]  /*c310*/  LDSM.16.M88.4 R160, [R172+0x8000] ;  /* 0x00800000aca0783b */ /* 0x000f6e0000000200 */
[C---:B------:R-:W-:Y:S08]  /*c320*/  HMMA.16816.F32.BF16 R20, R152.reuse, R164, R20 ;  /* 0x000000a49814723c */ /* 0x040ff00000041814 */
[C---:B------:R-:W-:Y:S01]  /*c330*/  HMMA.16816.F32.BF16 R24, R152.reuse, R166, R24 ;  /* 0x000000a69818723c */ /* 0x040fe20000041818 */
[----:B------:R-:W-:Y:S07]  /*c340*/  LDSM.16.M88.4 R164, [R174+UR5+0xb000] ;  /* 0x00b00005aea4783b */ /* 0x000fee0008000200 */
[C---:B--2---:R-:W-:Y:S08]  /*c350*/  HMMA.16816.F32.BF16 R28, R152.reuse, R132, R28 ;  /* 0x00000084981c723c */ /* 0x044ff0000004181c */
[----:B------:R-:W-:Y:S01]  /*c360*/  HMMA.16816.F32.BF16 R32, R152, R134, R32 ;  /* 0x000000869820723c */ /* 0x000fe20000041820 */
[----:B------:R-:W2:Y:S04]  /*c370*/  LDSM.16.M88.4 R132, [R172+0x8800] ;  /* 0x00880000ac84783b */ /* 0x000ea80000000200 */
[----:B------:R-:W-:Y:S03]  /*c380*/  LDSM.16.M88.4 R152, [R172+0x9800] ;  /* 0x00980000ac98783b */ /* 0x000fe60000000200 */
[C---:B---3--:R-:W-:Y:S08]  /*c390*/  HMMA.16816.F32.BF16 R4, R144.reuse, R148, R4 ;  /* 0x000000949004723c */ /* 0x048ff00000041804 */
[C---:B------:R-:W-:Y:S01]  /*c3a0*/  HMMA.16816.F32.BF16 R8, R144.reuse, R150, R8 ;  /* 0x000000969008723c */ /* 0x040fe20000041808 */
[----:B------:R-:W3:Y:S07]  /*c3b0*/  LDSM.16.M88.4 R148, [R172+0x9000] ;  /* 0x00900000ac94783b */ /* 0x000eee0000000200 */
[C---:B------:R-:W-:Y:S08]  /*c3c0*/  HMMA.16816.F32.BF16 R12, R144.reuse, R168, R12 ;  /* 0x000000a8900c723c */ /* 0x040ff0000004180c */
[C---:B------:R-:W-:Y:S01]  /*c3d0*/  HMMA.16816.F32.BF16 R16, R144.reuse, R170, R16 ;  /* 0x000000aa9010723c */ /* 0x040fe20000041810 */
[----:B------:R-:W-:Y:S07]  /*c3e0*/  LDSM.16.M88.4 R168, [R187+0xb800] ;  /* 0x00b80000bba8783b */ /* 0x000fee0000000200 */
[C---:B-1----:R-:W-:Y:S08]  /*c3f0*/  HMMA.16816.F32.BF16 R20, R144.reuse, R136, R20 ;  /* 0x000000889014723c */ /* 0x042ff00000041814 */
[C---:B------:R-:W-:Y:S01]  /*c400*/  HMMA.16816.F32.BF16 R24, R144.reuse, R138, R24 ;  /* 0x0000008a9018723c */ /* 0x040fe20000041818 */
[----:B------:R-:W-:Y:S07]  /*c410*/  LDSM.16.M88.4 R136, [R189+0x2000] ;  /* 0x00200000bd88783b */ /* 0x000fee0000000200 */
[C---:B----4-:R-:W-:Y:S08]  /*c420*/  HMMA.16816.F32.BF16 R28, R144.reuse, R140, R28 ;  /* 0x0000008c901c723c */ /* 0x050ff0000004181c */
[----:B------:R-:W-:Y:S01]  /*c430*/  HMMA.16816.F32.BF16 R32, R144, R142, R32 ;  /* 0x0000008e9020723c */ /* 0x000fe20000041820 */
[----:B------:R-:W1:Y:S04]  /*c440*/  LDSM.16.M88.4 R140, [R187+0x8000] ;  /* 0x00800000bb8c783b */ /* 0x000e680000000200 */
[----:B------:R-:W-:Y:S03]  /*c450*/  LDSM.16.M88.4 R144, [R187+0x9000] ;  /* 0x00900000bb90783b */ /* 0x000fe60000000200 */
[C---:B-----5:R-:W-:Y:S08]  /*c460*/  HMMA.16816.F32.BF16 R4, R156.reuse, R160, R4 ;  /* 0x000000a09c04723c */ /* 0x060ff00000041804 */
[C---:B------:R-:W-:Y:S01]  /*c470*/  HMMA.16816.F32.BF16 R8, R156.reuse, R162, R8 ;  /* 0x000000a29c08723c */ /* 0x040fe20000041808 */
[----:B------:R-:W-:Y:S07]  /*c480*/  LDSM.16.M88.4 R160, [R174+UR5+0xa800] ;  /* 0x00a80005aea0783b */ /* 0x000fee0008000200 */
        /* <DEDUP_REMOVED lines=8> */
[----:B------:R-:W-:Y:S04]  /*c510*/  LDSM.16.M88.4 R152, [R186+0x2000] ;  /* 0x00200000ba98783b */ /* 0x000fe80000000200 */
        /* <DEDUP_REMOVED lines=12> */
[----:B------:R-:W3:Y:S04]  /*c5e0*/  LDSM.16.M88.4 R136, [R3+0x9800] ;  /* 0x009800000388783b */ /* 0x000ee80000000200 */
[----:B------:R-:W5:Y:S03]  /*c5f0*/  LDSM.16.M88.4 R148, [R174+UR5+0xa000] ;  /* 0x00a00005ae94783b */ /* 0x000f660008000200 */
[C---:B----4-:R-:W-:Y:S08]  /*c600*/  HMMA.16816.F32.BF16 R4, R152.reuse, R156, R4 ;  /* 0x0000009c9804723c */ /* 0x050ff00000041804 */
[C---:B------:R-:W-:Y:S01]  /*c610*/  HMMA.16816.F32.BF16 R8, R152.reuse, R158, R8 ;  /* 0x0000009e9808723c */ /* 0x040fe20000041808 */
[----:B------:R-:W-:Y:S07]  /*c620*/  LDSM.16.M88.4 R156, [R172+0xa000] ;  /* 0x00a00000ac9c783b */ /* 0x000fee0000000200 */
[C---:B-1----:R-:W-:Y:S08]  /*c630*/  HMMA.16816.F32.BF16 R12, R152.reuse, R140, R12 ;  /* 0x0000008c980c723c */ /* 0x042ff0000004180c */
[C---:B------:R-:W-:Y:S01]  /*c640*/  HMMA.16816.F32.BF16 R16, R152.reuse, R142, R16 ;  /* 0x0000008e9810723c */ /* 0x040fe20000041810 */
[----:B------:R-:W1:Y:S07]  /*c650*/  LDSM.16.M88.4 R140, [R174+UR5+0xb800] ;  /* 0x00b80005ae8c783b */ /* 0x000e6e0008000200 */
[C---:B--2---:R-:W-:Y:S08]  /*c660*/  HMMA.16816.F32.BF16 R20, R152.reuse, R132, R20 ;  /* 0x000000849814723c */ /* 0x044ff00000041814 */
[C---:B------:R-:W-:Y:S01]  /*c670*/  HMMA.16816.F32.BF16 R24, R152.reuse, R134, R24 ;  /* 0x000000869818723c */ /* 0x040fe20000041818 */
[----:B------:R-:W2:Y:S07]  /*c680*/  LDSM.16.M88.4 R132, [R173+0x4000] ;  /* 0x00400000ad84783b */ /* 0x000eae0000000200 */
[C---:B---3--:R-:W-:Y:S08]  /*c690*/  HMMA.16816.F32.BF16 R28, R152.reuse, R136, R28 ;  /* 0x00000088981c723c */ /* 0x048ff0000004181c */
[----:B------:R-:W-:Y:S01]  /*c6a0*/  HMMA.16816.F32.BF16 R32, R152, R138, R32 ;  /* 0x0000008a9820723c */ /* 0x000fe20000041820 */
[----:B------:R-:W3:Y:S04]  /*c6b0*/  LDSM.16.M88.4 R136, [R172+0xa800] ;  /* 0x00a80000ac88783b */ /* 0x000ee80000000200 */
[----:B------:R-:W-:Y:S03]  /*c6c0*/  LDSM.16.M88.4 R152, [R172+0xb800] ;  /* 0x00b80000ac98783b */ /* 0x000fe60000000200 */
[C---:B-----5:R-:W-:Y:S08]  /*c6d0*/  HMMA.16816.F32.BF16 R4, R144.reuse, R148, R4 ;  /* 0x000000949004723c */ /* 0x060ff00000041804 */
[C---:B------:R-:W-:Y:S01]  /*c6e0*/  HMMA.16816.F32.BF16 R8, R144.reuse, R150, R8 ;  /* 0x000000969008723c */ /* 0x040fe20000041808 */
[----:B------:R-:W4:Y:S04]  /*c6f0*/  LDSM.16.M88.4 R148, [R172+0xb000] ;  /* 0x00b00000ac94783b */ /* 0x000f280000000200 */
[----:B------:R-:W-:Y:S03]  /*c700*/  LDSM.16.M88.4 R172, [R3+0xa000] ;  /* 0x00a0000003ac783b */ /* 0x000fe60000000200 */
[C---:B------:R-:W-:Y:S08]  /*c710*/  HMMA.16816.F32.BF16 R12, R144.reuse, R160, R12 ;  /* 0x000000a0900c723c */ /* 0x040ff0000004180c */
[C---:B------:R-:W-:Y:S01]  /*c720*/  HMMA.16816.F32.BF16 R16, R144.reuse, R162, R16 ;  /* 0x000000a29010723c */ /* 0x040fe20000041810 */
[----:B------:R-:W-:Y:S07]  /*c730*/  LDSM.16.M88.4 R160, [R189+0x4000] ;  /* 0x00400000bda0783b */ /* 0x000fee0000000200 */
[C---:B------:R-:W-:Y:S08]  /*c740*/  HMMA.16816.F32.BF16 R20, R144.reuse, R164, R20 ;  /* 0x000000a49014723c */ /* 0x040ff00000041814 */
[C---:B------:R-:W-:Y:S01]  /*c750*/  HMMA.16816.F32.BF16 R24, R144.reuse, R166, R24 ;  /* 0x000000a69018723c */ /* 0x040fe20000041818 */
[----:B------:R-:W5:Y:S07]  /*c760*/  LDSM.16.M88.4 R164, [R187+0xa000] ;  /* 0x00a00000bba4783b */ /* 0x000f6e0000000200 */
[C---:B-1----:R-:W-:Y:S08]  /*c770*/  HMMA.16816.F32.BF16 R28, R144.reuse, R140, R28 ;  /* 0x0000008c901c723c */ /* 0x042ff0000004181c */
[----:B------:R-:W-:Y:S01]  /*c780*/  HMMA.16816.F32.BF16 R32, R144, R142, R32 ;  /* 0x0000008e9020723c */ /* 0x000fe20000041820 */
[----:B------:R-:W1:Y:S04]  /*c790*/  LDSM.16.M88.4 R140, [R187+0xa800] ;  /* 0x00a80000bb8c783b */ /* 0x000e680000000200 */
[----:B------:R-:W1:Y:S03]  /*c7a0*/  LDSM.16.M88.4 R144, [R187+0xb000] ;  /* 0x00b00000bb90783b */ /* 0x000e660000000200 */
[C---:B--2---:R-:W-:Y:S08]  /*c7b0*/  HMMA.16816.F32.BF16 R4, R132.reuse, R156, R4 ;  /* 0x0000009c8404723c */ /* 0x044ff00000041804 */
[C---:B------:R-:W-:Y:S01]  /*c7c0*/  HMMA.16816.F32.BF16 R8, R132.reuse, R158, R8 ;  /* 0x0000009e8408723c */ /* 0x040fe20000041808 */
[----:B------:R2:W1:Y:S07]  /*c7d0*/  LDSM.16.M88.4 R156, [R186+0x4000] ;  /* 0x00400000ba9c783b */ /* 0x00046e0000000200 */
[C---:B---3--:R-:W-:Y:S08]  /*c7e0*/  HMMA.16816.F32.BF16 R12, R132.reuse, R136, R12 ;  /* 0x00000088840c723c */ /* 0x048ff0000004180c */
[C---:B------:R-:W-:Y:S01]  /*c7f0*/  HMMA.16816.F32.BF16 R16, R132.reuse, R138, R16 ;  /* 0x0000008a8410723c */ /* 0x040fe20000041810 */
[----:B------:R-:W-:Y:S07]  /*c800*/  LDSM.16.M88.4 R136, [R3+0xb000] ;  /* 0x00b000000388783b */ /* 0x000fee0000000200 */
[C---:B----4-:R-:W-:Y:S03]  /*c810*/  HMMA.16816.F32.BF16 R20, R132.reuse, R148, R20 ;  /* 0x000000948414723c */ /* 0x050fe60000041814 */
[----:B--2---:R-:W-:Y:S05]  /*c820*/  IADD3 R186, PT, PT, R188, -UR6, -R212 ;  /* 0x80000006bcba7c10 */ /* 0x004fea000fffe8d4 */
[C---:B------:R-:W-:Y:S08]  /*c830*/  HMMA.16816.F32.BF16 R24, R132.reuse, R150, R24 ;  /* 0x000000968418723c */ /* 0x040ff00000041818 */
[C---:B------:R-:W-:Y:S08]  /*c840*/  HMMA.16816.F32.BF16 R28, R132.reuse, R152, R28 ;  /* 0x00000098841c723c */ /* 0x040ff0000004181c */
[----:B------:R-:W-:Y:S01]  /*c850*/  HMMA.16816.F32.BF16 R32, R132, R154, R32 ;  /* 0x0000009a8420723c */ /* 0x000fe20000041820 */
[----:B------:R-:W2:Y:S07]  /*c860*/  LDSM.16.M88.4 R132, [R3+0xa800] ;  /* 0x00a800000384783b */ /* 0x000eae0000000200 */
[C---:B-----5:R-:W-:Y:S08]  /*c870*/  HMMA.16816.F32.BF16 R4, R160.reuse, R164, R4 ;  /* 0x000000a4a004723c */ /* 0x060ff00000041804 */
[C---:B------:R-:W-:Y:S08]  /*c880*/  HMMA.16816.F32.BF16 R8, R160.reuse, R166, R8 ;  /* 0x000000a6a008723c */ /* 0x040ff00000041808 */
[C---:B-1----:R-:W-:Y:S08]  /*c890*/  HMMA.16816.F32.BF16 R12, R160.reuse, R140, R12 ;  /* 0x0000008ca00c723c */ /* 0x042ff0000004180c */
[C---:B------:R-:W-:Y:S01]  /*c8a0*/  HMMA.16816.F32.BF16 R16, R160.reuse, R142, R16 ;  /* 0x0000008ea010723c */ /* 0x040fe20000041810 */
[----:B------:R-:W1:Y:S01]  /*c8b0*/  LDSM.16.M88.4 R140, [R3+0xb800] ;  /* 0x00b80000038c783b */ /* 0x000e620000000200 */
[----:B------:R-:W-:Y:S04]  /*c8c0*/  DEPBAR.LE SB0, 0x0 ;  /* 0x000080000000791a */ /* 0x000fe80000000000 */
[----:B------:R-:W-:Y:S02]  /*c8d0*/  BAR.SYNC.DEFER_BLOCKING 0x0 ;  /* 0x0000000000007b1d */ /* 0x000fe40000010000 */
[C---:B------:R-:W-:Y:S08]  /*c8e0*/  HMMA.16816.F32.BF16 R20, R160.reuse, R144, R20 ;  /* 0x00000090a014723c */ /* 0x040ff00000041814 */
[C---:B------:R-:W-:Y:S08]  /*c8f0*/  HMMA.16816.F32.BF16 R24, R160.reuse, R146, R24 ;  /* 0x00000092a018723c */ /* 0x040ff00000041818 */
[C---:B------:R-:W-:Y:S03]  /*c900*/  HMMA.16816.F32.BF16 R28, R160.reuse, R168, R28 ;  /* 0x000000a8a01c723c */ /* 0x040fe6000004181c */
[----:B------:R-:W-:Y:S05]  /*c910*/  IMAD.SHL.U32 R168, R182, 0x2, RZ ;  /* 0x00000002b6a87824 */ /* 0x000fea00078e00ff */
[----:B------:R-:W-:Y:S03]  /*c920*/  HMMA.16816.F32.BF16 R32, R160, R170, R32 ;  /* 0x000000aaa020723c */ /* 0x000fe60000041820 */
[----:B------:R-:W-:Y:S05]  /*c930*/  LOP3.LUT R170, R168, 0x6, RZ, 0xc0, !PT ;  /* 0x00000006a8aa7812 */ /* 0x000fea00078ec0ff */
[C---:B------:R-:W-:Y:S05]  /*c940*/  HMMA.16816.F32.BF16 R4, R156.reuse, R172, R4 ;  /* 0x000000ac9c04723c */ /* 0x040fea0000041804 */
[----:B------:R-:W-:Y:S03]  /*c950*/  IMAD R169, R209, 0x40, R170 ;  /* 0x00000040d1a97824 */ /* 0x000fe600078e02aa */
[C---:B------:R-:W-:Y:S03]  /*c960*/  HMMA.16816.F32.BF16 R8, R156.reuse, R174, R8 ;  /* 0x000000ae9c08723c */ /* 0x040fe60000041808 */
[C---:B------:R-:W-:Y:S02]  /*c970*/  IMAD.IADD R216, R169.reuse, 0x1, R212 ;  /* 0x00000001a9d87824 */ /* 0x040fe400078e02d4 */
[----:B------:R-:W-:Y:S02]  /*c980*/  VIADD R219, R169, 0x1 ;  /* 0x00000001a9db7836 */ /* 0x000fe40000000000 */
[----:B------:R-:W-:Y:S01]  /*c990*/  IMAD.IADD R218, R201, 0x1, -R216 ;  /* 0x00000001c9da7824 */ /* 0x000fe200078e0ad8 */
[C---:B--2---:R-:W-:Y:S03]  /*c9a0*/  HMMA.16816.F32.BF16 R12, R156.reuse, R132, R12 ;  /* 0x000000849c0c723c */ /* 0x044fe6000004180c */
[----:B------:R-:W-:Y:S01]  /*c9b0*/  FMUL.FTZ R171, R4, UR7 ;  /* 0x0000000704ab7c20 */ /* 0x000fe20008410000 */
[----:B------:R-:W-:Y:S01]  /*c9c0*/  FMUL.FTZ R215, R5, UR7 ;  /* 0x0000000705d77c20 */ /* 0x000fe20008410000 */
[----:B------:R-:W-:Y:S01]  /*c9d0*/  FMUL.FTZ R217, R6, UR7 ;  /* 0x0000000706d97c20 */ /* 0x000fe20008410000 */
[-C--:B------:R-:W-:Y:S02]  /*c9e0*/  ISETP.GT.AND P6, PT, R214, R219.reuse, PT ;  /* 0x000000dbd600720c */ /* 0x080fe40003fc4270 */
[C---:B------:R-:W-:Y:S01]  /*c9f0*/  HMMA.16816.F32.BF16 R16, R156.reuse, R134, R16 ;  /* 0x000000869c10723c */ /* 0x040fe20000041810 */
[----:B------:R-:W2:Y:S02]  /*ca00*/  MUFU.TANH R171, R171 ;  /* 0x000000ab00ab7308 */ /* 0x000ea40000002400 */
[----:B------:R-:W-:Y:S02]  /*ca10*/  ISETP.GT.AND P5, PT, R186, R219, PT ;  /* 0x000000dbba00720c */ /* 0x000fe40003fa4270 */
[----:B------:R-:W-:Y:S03]  /*ca20*/  IABS R218, R218 ;  /* 0x000000da00da7213 */ /* 0x000fe60000000000 */
[C---:B------:R-:W-:Y:S03]  /*ca30*/  HMMA.16816.F32.BF16 R20, R156.reuse, R136, R20 ;  /* 0x000000889c14723c */ /* 0x040fe60000041814 */
[----:B------:R-:W3:Y:S05]  /*ca40*/  MUFU.TANH R215, R215 ;  /* 0x000000d700d77308 */ /* 0x000eea0000002400 */
[C---:B------:R-:W-:Y:S05]  /*ca50*/  HMMA.16816.F32.BF16 R24, R156.reuse, R138, R24 ;  /* 0x0000008a9c18723c */ /* 0x040fea0000041818 */
[----:B------:R-:W4:Y:S03]  /*ca60*/  MUFU.TANH R217, R217 ;  /* 0x000000d900d97308 */ /* 0x000f260000002400 */
[C---:B-1----:R-:W-:Y:S08]  /*ca70*/  HMMA.16816.F32.BF16 R28, R156.reuse, R140, R28 ;  /* 0x0000008c9c1c723c */ /* 0x042ff0000004181c */
[----:B------:R-:W-:Y:S01]  /*ca80*/  HMMA.16816.F32.BF16 R32, R156, R142, R32 ;  /* 0x0000008e9c20723c */ /* 0x000fe20000041820 */
[----:B------:R-:W-:Y:S08]  /*ca90*/  @!UPT UIADD3 URZ, UPT, UPT, URZ, URZ, URZ ;  /* 0x000000fffffff290 */ /* 0x000ff0000fffe0ff */
[----:B--23--:R-:W-:Y:S11]  /*caa0*/  @P4 BRA `(.L_x_1791) ;  /* 0xffffffe8003c4947 */ /* 0x00cff6000383ffff */
.L_x_1790:
[----:B------:R-:W-:Y:S02]  /*cab0*/  VIADD R3, R169, 0x38 ;  /* 0x00000038a9037836 */ /* 0x000fe40000000000 */
[----:B-1----:R-:W-:Y:S01]  /*cac0*/  FMUL.FTZ R133, R9, UR7 ;  /* 0x0000000709857c20 */ /* 0x002fe20008410000 */
[----:B------:R-:W-:Y:S01]  /*cad0*/  FMUL.FTZ R8, R8, UR7 ;  /* 0x0000000708087c20 */ /* 0x000fe20008410000 */
[----:B------:R-:W-:Y:S01]  /*cae0*/  FMUL.FTZ R132, R10, UR7 ;  /* 0x000000070a847c20 */ /* 0x000fe20008410000 */
[----:B------:R-:W-:Y:S01]  /*caf0*/  FMUL.FTZ R5, R7, UR7 ;  /* 0x0000000707057c20 */ /* 0x000fe20008410000 */
[----:B------:R-:W-:Y:S01]  /*cb00*/  IMAD.IADD R4, R3, 0x1, R212 ;  /* 0x0000000103047824 */ /* 0x000fe200078e02d4 */
[----:B------:R1:W2:Y:S01]  /*cb10*/  MUFU.TANH R10, R133 ;  /* 0x00000085000a7308 */ /* 0x0002a20000002400 */
[----:B------:R-:W-:Y:S02]  /*cb20*/  IMAD.IADD R136, R188, 0x1, -R216 ;  /* 0x00000001bc887824 */ /* 0x000fe400078e0ad8 */
[----:B------:R-:W-:Y:S01]  /*cb30*/  FMUL.FTZ R6, R11, UR7 ;  /* 0x000000070b067c20 */ /* 0x000fe20008410000 */
[----:B------:R-:W-:Y:S01]  /*cb40*/  I2FP.F32.S32 R218, R218 ;  /* 0x000000da00da7245 */ /* 0x000fe20000201400 */
[----:B------:R-:W-:Y:S01]  /*cb50*/  FMUL.FTZ R227, R13, UR7 ;  /* 0x000000070de37c20 */ /* 0x000fe20008410000 */
[C-C-:B------:R-:W-:Y:S01]  /*cb60*/  IADD3 R138, PT, PT, R201.reuse, 0x37, -R4.reuse ;  /* 0x00000037c98a7810 */ /* 0x140fe20007ffe804 */
[----:B------:R-:W-:Y:S01]  /*cb70*/  FMUL.FTZ R147, R14, UR7 ;  /* 0x000000070e937c20 */ /* 0x000fe20008410000 */
[--C-:B------:R-:W-:Y:S02]  /*cb80*/  IADD3 R9, PT, PT, R201, 0x2f, -R4.reuse ;  /* 0x0000002fc9097810 */ /* 0x100fe40007ffe804 */
[----:B------:R-:W3:Y:S01]  /*cb90*/  MUFU.TANH R8, R8 ;  /* 0x0000000800087308 */ /* 0x000ee20000002400 */
[----:B------:R-:W-:Y:S01]  /*cba0*/  IABS R136, R136 ;  /* 0x0000008800887213 */ /* 0x000fe20000000000 */
[----:B------:R-:W-:Y:S01]  /*cbb0*/  FFMA.FTZ R171, R218, -R208, R171 ;  /* 0x800000d0daab7223 */ /* 0x000fe200000100ab */
[----:B------:R-:W-:Y:S01]  /*cbc0*/  IABS R138, R138 ;  /* 0x0000008a008a7213 */ /* 0x000fe20000000000 */
[----:B------:R-:W-:Y:S01]  /*cbd0*/  VIADD R139, R169, 0x10 ;  /* 0x00000010a98b7836 */ /* 0x000fe20000000000 */
[--C-:B------:R-:W-:Y:S01]  /*cbe0*/  IADD3 R7, PT, PT, R201, 0x30, -R4.reuse ;  /* 0x00000030c9077810 */ /* 0x100fe20007ffe804 */
[----:B------:R-:W-:Y:S01]  /*cbf0*/  FMUL.FTZ R16, R16, UR7 ;  /* 0x0000000710107c20 */ /* 0x000fe20008410000 */
[----:B------:R-:W-:Y:S03]  /*cc00*/  IABS R9, R9 ;  /* 0x0000000900097213 */ /* 0x000fe60000000000 */
[----:B------:R-:W5:Y:S01]  /*cc10*/  MUFU.TANH R5, R5 ;  /* 0x0000000500057308 */ /* 0x000f620000002400 */
[--C-:B------:R-:W-:Y:S01]  /*cc20*/  IADD3 R134, PT, PT, R188, 0x37, -R4.reuse ;  /* 0x00000037bc867810 */ /* 0x100fe20007ffe804 */
[----:B-1----:R-:W-:Y:S01]  /*cc30*/  VIADD R133, R169, 0x8 ;  /* 0x00000008a9857836 */ /* 0x002fe20000000000 */
[----:B------:R-:W-:Y:S01]  /*cc40*/  I2FP.F32.S32 R138, R138 ;  /* 0x0000008a008a7245 */ /* 0x000fe20000201400 */
[----:B------:R-:W-:Y:S01]  /*cc50*/  FMUL.FTZ R17, R17, UR7 ;  /* 0x0000000711117c20 */ /* 0x000fe20008410000 */
[----:B------:R-:W-:Y:S01]  /*cc60*/  I2FP.F32.S32 R136, R136 ;  /* 0x0000008800887245 */ /* 0x000fe20000201400 */
[----:B------:R-:W-:Y:S01]  /*cc70*/  FMUL.FTZ R20, R20, UR7 ;  /* 0x0000000714147c20 */ /* 0x000fe20008410000 */
[----:B------:R-:W-:Y:S03]  /*cc80*/  I2FP.F32.S32 R9, R9 ;  /* 0x0000000900097245 */ /* 0x000fe60000201400 */
[----:B------:R1:W5:Y:S01]  /*cc90*/  MUFU.TANH R11, R132 ;  /* 0x00000084000b7308 */ /* 0x0003620000002400 */
[----:B------:R-:W-:Y:S01]  /*cca0*/  IABS R7, R7 ;  /* 0x0000000700077213 */ /* 0x000fe20000000000 */
[-C--:B------:R-:W-:Y:S01]  /*ccb0*/  FFMA.FTZ R215, R138, -R208.reuse, R215 ;  /* 0x800000d08ad77223 */ /* 0x080fe200000100d7 */
[----:B------:R-:W-:Y:S01]  /*ccc0*/  ISETP.GT.AND P1, PT, R214, R169, PT ;  /* 0x000000a9d600720c */ /* 0x000fe20003f24270 */
[----:B----4-:R-:W-:Y:S01]  /*ccd0*/  FFMA.FTZ R217, R136, -R208, R217 ;  /* 0x800000d088d97223 */ /* 0x010fe200000100d9 */
[----:B------:R-:W-:Y:S01]  /*cce0*/  IABS R134, R134 ;  /* 0x0000008600867213 */ /* 0x000fe20000000000 */
[----:B------:R-:W-:Y:S01]  /*ccf0*/  FMUL.FTZ R21, R21, UR7 ;  /* 0x0000000715157c20 */ /* 0x000fe20008410000 */
[----:B------:R-:W-:Y:S03]  /*cd00*/  I2FP.F32.S32 R7, R7 ;  /* 0x0000000700077245 */ /* 0x000fe60000201400 */
[----:B------:R-:W-:Y:S01]  /*cd10*/  MUFU.TANH R6, R6 ;  /* 0x0000000600067308 */ /* 0x000fe20000002400 */
[----:B------:R-:W-:Y:S01]  /*cd20*/  I2FP.F32.S32 R134, R134 ;  /* 0x0000008600867245 */ /* 0x000fe20000201400 */
[----:B------:R-:W-:Y:S01]  /*cd30*/  FMUL.FTZ R27, R27, UR7 ;  /* 0x000000071b1b7c20 */ /* 0x000fe20008410000 */
        /* <DEDUP_REMOVED lines=8> */
[--C-:B-1----:R-:W-:Y:S01]  /*cdc0*/  IADD3 R132, PT, PT, R188, 0x30, -R4.reuse ;  /* 0x00000030bc847810 */ /* 0x102fe20007ffe804 */
[----:B------:R-:W-:Y:S01]  /*cdd0*/  FMUL.FTZ R26, R26, UR7 ;  /* 0x000000071a1a7c20 */ /* 0x000fe20008410000 */
[--C-:B------:R-:W-:Y:S01]  /*cde0*/  IADD3 R14, PT, PT, R201, 0x27, -R4.reuse ;  /* 0x00000027c90e7810 */ /* 0x100fe20007ffe804 */
[----:B------:R-:W-:Y:S01]  /*cdf0*/  FMUL.FTZ R31, R31, UR7 ;  /* 0x000000071f1f7c20 */ /* 0x000fe20008410000 */
[----:B------:R-:W-:Y:S01]  /*ce00*/  IABS R12, R132 ;  /* 0x00000084000c7213 */ /* 0x000fe20000000000 */
[----:B------:R-:W-:Y:S01]  /*ce10*/  FMUL.FTZ R30, R30, UR7 ;  /* 0x000000071e1e7c20 */ /* 0x000fe20008410000 */
[----:B------:R-:W-:Y:S03]  /*ce20*/  IABS R14, R14 ;  /* 0x0000000e000e7213 */ /* 0x000fe60000000000 */
[----:B------:R-:W1:Y:S01]  /*ce30*/  MUFU.TANH R227, R227 ;  /* 0x000000e300e37308 */ /* 0x000e620000002400 */
[----:B------:R-:W-:Y:S01]  /*ce40*/  I2FP.F32.S32 R12, R12 ;  /* 0x0000000c000c7245 */ /* 0x000fe20000201400 */
[----:B------:R-:W-:Y:S01]  /*ce50*/  FMUL.FTZ R29, R29, UR7 ;  /* 0x000000071d1d7c20 */ /* 0x000fe20008410000 */
[----:B------:R-:W-:Y:S01]  /*ce60*/  I2FP.F32.S32 R14, R14 ;  /* 0x0000000e000e7245 */ /* 0x000fe20000201400 */
[----:B------:R-:W-:Y:S01]  /*ce70*/  FMUL.FTZ R32, R32, UR7 ;  /* 0x0000000720207c20 */ /* 0x000fe20008410000 */
[----:B------:R-:W-:Y:S01]  /*ce80*/  ISETP.GE.AND P0, PT, R219, R199, PT ;  /* 0x000000c7db00720c */ /* 0x000fe20003f06270 */
[----:B------:R-:W-:Y:S01]  /*ce90*/  FMUL.FTZ R35, R35, UR7 ;  /* 0x0000000723237c20 */ /* 0x000fe20008410000 */
[----:B------:R-:W-:Y:S03]  /*cea0*/  IADD3 R132, PT, PT, R201, 0x28, -R4 ;  /* 0x00000028c9847810 */ /* 0x000fe60007ffe804 */
[----:B------:R-:W4:Y:S01]  /*ceb0*/  MUFU.TANH R215, R215 ;  /* 0x000000d700d77308 */ /* 0x000f220000002400 */
[----:B------:R-:W-:Y:S01]  /*cec0*/  ISETP.GE.AND P4, PT, R219, R200, PT ;  /* 0x000000c8db00720c */ /* 0x000fe20003f86270 */
[----:B------:R-:W-:Y:S01]  /*ced0*/  FMUL.FTZ R34, R34, UR7 ;  /* 0x0000000722227c20 */ /* 0x000fe20008410000 */
[----:B------:R-:W-:Y:S02]  /*cee0*/  IABS R132, R132 ;  /* 0x0000008400847213 */ /* 0x000fe40000000000 */
[----:B------:R-:W-:Y:S02]  /*cef0*/  FSEL R135, R135, -INF , !P4 ;  /* 0xff80000087877808 */ /* 0x000fe40006000000 */
[----:B------:R-:W-:Y:S03]  /*cf00*/  I2FP.F32.S32 R132, R132 ;  /* 0x0000008400847245 */ /* 0x000fe60000201400 */
[----:B------:R2:W-:Y:S01]  /*cf10*/  MUFU.TANH R141, R16 ;  /* 0x00000010008d7308 */ /* 0x0005e20000002400 */
[----:B------:R-:W-:Y:S02]  /*cf20*/  ISETP.GT.AND P4, PT, R214, R139, PT ;  /* 0x0000008bd600720c */ /* 0x000fe40003f84270 */
[----:B------:R-:W-:Y:S04]  /*cf30*/  LOP3.LUT R185, R185, 0x200, R178, 0xf8, !PT ;  /* 0x00000200b9b97812 */ /* 0x000fe800078ef8b2 */
[----:B------:R-:W-:Y:S03]  /*cf40*/  LEA R165, R185, UR5, 0x1 ;  /* 0x00000005b9a57c11 */ /* 0x000fe6000f8e08ff */
[----:B------:R-:W4:Y:S02]  /*cf50*/  MUFU.TANH R17, R17 ;  /* 0x0000001100117308 */ /* 0x000f240000002400 */
[----:B------:R-:W-:Y:S08]  /*cf60*/  IMAD.IADD R164, R176, 0x1, R165 ;  /* 0x00000001b0a47824 */ /* 0x000ff000078e02a5 */
[----:B------:R3:W-:Y:S01]  /*cf70*/  MUFU.TANH R143, R20 ;  /* 0x00000014008f7308 */ /* 0x0007e20000002400 */
[C-C-:B--2---:R-:W-:Y:S04]  /*cf80*/  IADD3 R16, PT, PT, R201.reuse, 0x1f, -R4.reuse ;  /* 0x0000001fc9107810 */ /* 0x144fe80007ffe804 */
[----:B------:R-:W-:Y:S05]  /*cf90*/  IABS R16, R16 ;  /* 0x0000001000107213 */ /* 0x000fea0000000000 */
[----:B------:R-:W-:Y:S01]  /*cfa0*/  MUFU.TANH R21, R21 ;  /* 0x0000001500157308 */ /* 0x000fe20000002400 */
[----:B------:R-:W-:Y:S09]  /*cfb0*/  I2FP.F32.S32 R16, R16 ;  /* 0x0000001000107245 */ /* 0x000ff20000201400 */
[----:B------:R2:W-:Y:S01]  /*cfc0*/  MUFU.TANH R149, R27 ;  /* 0x0000001b00957308 */ /* 0x0005e20000002400 */
[----:B---3--:R-:W-:Y:S04]  /*cfd0*/  IADD3 R20, PT, PT, R201, 0x10, -R4 ;  /* 0x00000010c9147810 */ /* 0x008fe80007ffe804 */
[----:B------:R-:W-:Y:S05]  /*cfe0*/  IABS R20, R20 ;  /* 0x0000001400147213 */ /* 0x000fea0000000000 */
[----:B------:R-:W-:Y:S01]  /*cff0*/  MUFU.TANH R151, R26 ;  /* 0x0000001a00977308 */ /* 0x000fe20000002400 */
[----:B------:R-:W-:Y:S09]  /*d000*/  I2FP.F32.S32 R20, R20 ;  /* 0x0000001400147245 */ /* 0x000ff20000201400 */
[----:B------:R-:W-:Y:S01]  /*d010*/  MUFU.TANH R25, R25 ;  /* 0x0000001900197308 */ /* 0x000fe20000002400 */
[----:B--2---:R-:W-:Y:S09]  /*d020*/  VIADD R27, R169, 0x28 ;  /* 0x00000028a91b7836 */ /* 0x004ff20000000000 */
[----:B------:R-:W-:Y:S10]  /*d030*/  MUFU.TANH R152, R31 ;  /* 0x0000001f00987308 */ /* 0x000ff40000002400 */
[----:B------:R-:W-:Y:S10]  /*d040*/  MUFU.TANH R153, R30 ;  /* 0x0000001e00997308 */ /* 0x000ff40000002400 */
[----:B------:R-:W-:Y:S10]  /*d050*/  MUFU.TANH R159, R29 ;  /* 0x0000001d009f7308 */ /* 0x000ff40000002400 */
[----:B------:R-:W-:Y:S01]  /*d060*/  MUFU.TANH R35, R35 ;  /* 0x0000002300237308 */ /* 0x000fe20000002400 */
[-C--:B------:R-:W-:Y:S01]  /*d070*/  FFMA.FTZ R10, R9, -R208.reuse, R10 ;  /* 0x800000d0090a7223 */ /* 0x080fe2000001000a */
[----:B------:R-:W-:Y:S02]  /*d080*/  VIADD R9, R169, 0x9 ;  /* 0x00000009a9097836 */ /* 0x000fe40000000000 */
[-C--:B------:R-:W-:Y:S01]  /*d090*/  FFMA.FTZ R8, R7, -R208.reuse, R8 ;  /* 0x800000d007087223 */ /* 0x080fe20000010008 */
[-C--:B-----5:R-:W-:Y:S01]  /*d0a0*/  FFMA.FTZ R5, R134, -R208.reuse, R5 ;  /* 0x800000d086057223 */ /* 0x0a0fe20000010005 */
[----:B------:R-:W-:Y:S01]  /*d0b0*/  FSEL R7, R217, -INF , !P1 ;  /* 0xff800000d9077808 */ /* 0x000fe20004800000 */
[-C--:B------:R-:W-:Y:S01]  /*d0c0*/  FFMA.FTZ R11, R12, -R208.reuse, R11 ;  /* 0x800000d00c0b7223 */ /* 0x080fe2000001000b */
[----:B------:R-:W-:Y:S01]  /*d0d0*/  ISETP.GT.AND P1, PT, R214, R9, PT ;  /* 0x00000009d600720c */ /* 0x000fe20003f24270 */
[-C--:B-1----:R-:W-:Y:S01]  /*d0e0*/  FFMA.FTZ R227, R14, -R208.reuse, R227 ;  /* 0x800000d00ee37223 */ /* 0x082fe200000100e3 */
[----:B------:R-:W-:Y:S01]  /*d0f0*/  FSEL R8, R8, -INF , !P6 ;  /* 0xff80000008087808 */ /* 0x000fe20007000000 */
[-C--:B----4-:R-:W-:Y:S01]  /*d100*/  FFMA.FTZ R215, R132, -R208.reuse, R215 ;  /* 0x800000d084d77223 */ /* 0x090fe200000100d7 */
[----:B------:R-:W-:Y:S01]  /*d110*/  FSEL R13, R10, -INF , !P1 ;  /* 0xff8000000a0d7808 */ /* 0x000fe20004800000 */
[----:B------:R-:W-:Y:S01]  /*d120*/  FMUL.FTZ R10, R15, UR7 ;  /* 0x000000070f0a7c20 */ /* 0x000fe20008410000 */
[----:B------:R-:W-:Y:S01]  /*d130*/  FSEL R5, R5, -INF , !P5 ;  /* 0xff80000005057808 */ /* 0x000fe20006800000 */
[----:B------:R-:W-:Y:S01]  /*d140*/  FFMA.FTZ R17, R16, -R208, R17 ;  /* 0x800000d010117223 */ /* 0x000fe20000010011 */
[C---:B------:R-:W-:Y:S02]  /*d150*/  ISETP.GE.AND P6, PT, R133.reuse, R200, PT ;  /* 0x000000c88500720c */ /* 0x040fe40003fc6270 */
[----:B------:R-:W-:Y:S01]  /*d160*/  ISETP.GT.AND P5, PT, R186, R133, PT ;  /* 0x00000085ba00720c */ /* 0x000fe20003fa4270 */
[----:B------:R-:W1:Y:S01]  /*d170*/  MUFU.TANH R10, R10 ;  /* 0x0000000a000a7308 */ /* 0x000e620000002400 */
[----:B------:R-:W-:Y:S02]  /*d180*/  ISETP.GE.AND P1, PT, R133, R199, PT ;  /* 0x000000c78500720c */ /* 0x000fe40003f26270 */
[--C-:B------:R-:W-:Y:S02]  /*d190*/  IADD3 R133, PT, PT, R188, 0x2f, -R4.reuse ;  /* 0x0000002fbc857810 */ /* 0x100fe40007ffe804 */
[----:B------:R-:W-:Y:S02]  /*d1a0*/  FSEL R11, R11, -INF , !P5 ;  /* 0xff8000000b0b7808 */ /* 0x000fe40006800000 */
[----:B------:R-:W-:Y:S02]  /*d1b0*/  IABS R133, R133 ;  /* 0x0000008500857213 */ /* 0x000fe40000000000 */
[----:B------:R-:W-:Y:S02]  /*d1c0*/  ISETP.GT.AND P5, PT, R186, R9, PT ;  /* 0x00000009ba00720c */ /* 0x000fe40003fa4270 */
[----:B------:R-:W-:Y:S02]  /*d1d0*/  I2FP.F32.S32 R133, R133 ;  /* 0x0000008500857245 */ /* 0x000fe40000201400 */
[C-C-:B------:R-:W-:Y:S02]  /*d1e0*/  IADD3 R12, PT, PT, R188.reuse, 0x28, -R4.reuse ;  /* 0x00000028bc0c7810 */ /* 0x140fe40007ffe804 */
[----:B------:R-:W-:Y:S01]  /*d1f0*/  IADD3 R15, PT, PT, R188, 0x27, -R4 ;  /* 0x00000027bc0f7810 */ /* 0x000fe20007ffe804 */
[----:B------:R-:W-:Y:S01]  /*d200*/  FFMA.FTZ R6, R133, -R208, R6 ;  /* 0x800000d085067223 */ /* 0x000fe20000010006 */
[----:B------:R-:W-:Y:S01]  /*d210*/  IABS R12, R12 ;  /* 0x0000000c000c7213 */ /* 0x000fe20000000000 */
[C---:B------:R-:W-:Y:S01]  /*d220*/  VIADD R133, R169.reuse, 0x11 ;  /* 0x00000011a9857836 */ /* 0x040fe20000000000 */
[----:B------:R-:W-:Y:S02]  /*d230*/  IABS R15, R15 ;  /* 0x0000000f000f7213 */ /* 0x000fe40000000000 */
[----:B------:R-:W-:Y:S02]  /*d240*/  FSEL R6, R6, -INF , !P5 ;  /* 0xff80000006067808 */ /* 0x000fe40006800000 */
[----:B------:R-:W-:Y:S02]  /*d250*/  ISETP.GE.AND P5, PT, R169, R200, PT ;  /* 0x000000c8a900720c */ /* 0x000fe40003fa6270 */
[----:B------:R-:W-:Y:S02]  /*d260*/  I2FP.F32.S32 R12, R12 ;  /* 0x0000000c000c7245 */ /* 0x000fe40000201400 */
[----:B------:R-:W-:Y:S02]  /*d270*/  FSEL R137, R137, -INF , !P5 ;  /* 0xff80000089897808 */ /* 0x000fe40006800000 */
[----:B------:R-:W-:Y:S01]  /*d280*/  ISETP.GE.AND P5, PT, R169, R199, PT ;  /* 0x000000c7a900720c */ /* 0x000fe20003fa6270 */
[-C--:B------:R-:W-:Y:S01]  /*d290*/  FFMA.FTZ R147, R12, -R208.reuse, R147 ;  /* 0x800000d00c937223 */ /* 0x080fe20000010093 */
[----:B------:R-:W-:Y:S01]  /*d2a0*/  I2FP.F32.S32 R15, R15 ;  /* 0x0000000f000f7245 */ /* 0x000fe20000201400 */
[----:B------:R-:W-:Y:S01]  /*d2b0*/  FMUL.FTZ R12, R19, UR7 ;  /* 0x00000007130c7c20 */ /* 0x000fe20008410000 */
[----:B------:R-:W-:Y:S02]  /*d2c0*/  FSEL R7, R7, -INF , !P5 ;  /* 0xff80000007077808 */ /* 0x000fe40006800000 */
[----:B------:R-:W-:Y:S01]  /*d2d0*/  FSEL R5, R5, -INF , !P0 ;  /* 0xff80000005057808 */ /* 0x000fe20004000000 */
[----:B-1----:R-:W-:Y:S01]  /*d2e0*/  FFMA.FTZ R10, R15, -R208, R10 ;  /* 0x800000d00f0a7223 */ /* 0x002fe2000001000a */
[----:B------:R-:W-:Y:S01]  /*d2f0*/  ISETP.GT.AND P5, PT, R214, R133, PT ;  /* 0x00000085d600720c */ /* 0x000fe20003fa4270 */
[----:B------:R-:W-:Y:S01]  /*d300*/  FMUL.FTZ R15, R18, UR7 ;  /* 0x00000007120f7c20 */ /* 0x000fe20008410000 */
[----:B------:R-:W-:Y:S01]  /*d310*/  ISETP.GT.AND P0, PT, R186, R139, PT ;  /* 0x0000008bba00720c */ /* 0x000fe20003f04270 */
[----:B------:R-:W-:Y:S01]  /*d320*/  MUFU.TANH R12, R12 ;  /* 0x0000000c000c7308 */ /* 0x000fe20000002400 */
[----:B------:R-:W-:Y:S02]  /*d330*/  FSEL R227, R227, -INF , !P5 ;  /* 0xff800000e3e37808 */ /* 0x000fe40006800000 */
[----:B------:R-:W-:Y:S02]  /*d340*/  FSEL R147, R147, -INF , !P0 ;  /* 0xff80000093937808 */ /* 0x000fe40004000000 */
[C---:B------:R-:W-:Y:S02]  /*d350*/  ISETP.GE.AND P5, PT, R9.reuse, R200, PT ;  /* 0x000000c80900720c */ /* 0x040fe40003fa6270 */
[----:B------:R-:W-:Y:S03]  /*d360*/  ISETP.GE.AND P0, PT, R9, R199, PT ;  /* 0x000000c70900720c */ /* 0x000fe60003f06270 */
[----:B------:R1:W2:Y:S01]  /*d370*/  MUFU.TANH R9, R15 ;  /* 0x0000000f00097308 */ /* 0x0002a20000002400 */
[C-C-:B------:R-:W-:Y:S02]  /*d380*/  IADD3 R14, PT, PT, R188.reuse, 0x20, -R4.reuse ;  /* 0x00000020bc0e7810 */ /* 0x140fe40007ffe804 */
[--C-:B------:R-:W-:Y:S02]  /*d390*/  IADD3 R19, PT, PT, R188, 0x1f, -R4.reuse ;  /* 0x0000001fbc137810 */ /* 0x100fe40007ffe804 */
[----:B------:R-:W-:Y:S02]  /*d3a0*/  IABS R14, R14 ;  /* 0x0000000e000e7213 */ /* 0x000fe40000000000 */
[----:B------:R-:W-:Y:S02]  /*d3b0*/  IABS R19, R19 ;  /* 0x0000001300137213 */ /* 0x000fe40000000000 */
[----:B------:R-:W-:Y:S02]  /*d3c0*/  I2FP.F32.S32 R14, R14 ;  /* 0x0000000e000e7245 */ /* 0x000fe40000201400 */
[----:B------:R-:W-:Y:S02]  /*d3d0*/  IADD3 R18, PT, PT, R201, 0x20, -R4 ;  /* 0x00000020c9127810 */ /* 0x000fe40007ffe804 */
[----:B------:R-:W-:Y:S02]  /*d3e0*/  FSEL R215, R215, -INF , !P4 ;  /* 0xff800000d7d77808 */ /* 0x000fe40006000000 */
[----:B------:R-:W-:Y:S02]  /*d3f0*/  ISETP.GT.AND P4, PT, R186, R133, PT ;  /* 0x00000085ba00720c */ /* 0x000fe40003f84270 */
[----:B------:R-:W-:Y:S02]  /*d400*/  I2FP.F32.S32 R19, R19 ;  /* 0x0000001300137245 */ /* 0x000fe40000201400 */
[----:B-1----:R-:W-:Y:S01]  /*d410*/  FSEL R15, R8, -INF , !P6 ;  /* 0xff800000080f7808 */ /* 0x002fe20007000000 */
[----:B--2---:R-:W-:Y:S01]  /*d420*/  FFMA.FTZ R8, R14, -R208, R9 ;  /* 0x800000d00e087223 */ /* 0x004fe20000010009 */
[----:B------:R-:W-:Y:S01]  /*d430*/  FSEL R9, R6, -INF , !P0 ;  /* 0xff80000006097808 */ /* 0x000fe20004000000 */
[----:B------:R-:W-:Y:S01]  /*d440*/  FMUL.FTZ R6, R22, UR7 ;  /* 0x0000000716067c20 */ /* 0x000fe20008410000 */
[----:B------:R-:W-:Y:S01]  /*d450*/  IABS R18, R18 ;  /* 0x0000001200127213 */ /* 0x000fe20000000000 */
[----:B------:R-:W-:Y:S01]  /*d460*/  FFMA.FTZ R12, R19, -R208, R12 ;  /* 0x800000d0130c7223 */ /* 0x000fe2000001000c */
[----:B------:R-:W-:Y:S01]  /*d470*/  FSEL R10, R10, -INF , !P4 ;  /* 0xff8000000a0a7808 */ /* 0x000fe20006000000 */
[----:B------:R-:W-:Y:S01]  /*d480*/  VIADD R19, R169, 0x19 ;  /* 0x00000019a9137836 */ /* 0x000fe20000000000 */
[----:B------:R-:W-:Y:S01]  /*d490*/  ISETP.GE.AND P6, PT, R139, R199, PT ;  /* 0x000000c78b00720c */ /* 0x000fe20003fc6270 */
[----:B------:R-:W-:Y:S01]  /*d4a0*/  FMUL.FTZ R14, R23, UR7 ;  /* 0x00000007170e7c20 */ /* 0x000fe20008410000 */
[----:B------:R-:W-:Y:S01]  /*d4b0*/  ISETP.GE.AND P4, PT, R139, R200, PT ;  /* 0x000000c88b00720c */ /* 0x000fe20003f86270 */
[----:B------:R-:W-:Y:S01]  /*d4c0*/  VIADD R139, R169, 0x18 ;  /* 0x00000018a98b7836 */ /* 0x000fe20000000000 */
[----:B------:R-:W-:Y:S01]  /*d4d0*/  I2FP.F32.S32 R18, R18 ;  /* 0x0000001200127245 */ /* 0x000fe20000201400 */
[----:B------:R-:W1:Y:S01]  /*d4e0*/  MUFU.TANH R6, R6 ;  /* 0x0000000600067308 */ /* 0x000e620000002400 */
[----:B------:R-:W-:Y:S02]  /*d4f0*/  FSEL R13, R13, -INF , !P5 ;  /* 0xff8000000d0d7808 */ /* 0x000fe40006800000 */
[----:B------:R-:W-:Y:S01]  /*d500*/  FSEL R11, R11, -INF , !P1 ;  /* 0xff8000000b0b7808 */ /* 0x000fe20004800000 */
[----:B------:R-:W-:Y:S01]  /*d510*/  FFMA.FTZ R141, R18, -R208, R141 ;  /* 0x800000d0128d7223 */ /* 0x000fe2000001008d */
[C---:B------:R-:W-:Y:S02]  /*d520*/  ISETP.GT.AND P5, PT, R214.reuse, R139, PT ;  /* 0x0000008bd600720c */ /* 0x040fe40003fa4270 */
[----:B------:R-:W-:Y:S03]  /*d530*/  ISETP.GT.AND P1, PT, R214, R19, PT ;  /* 0x00000013d600720c */ /* 0x000fe60003f24270 */
[----:B------:R-:W2:Y:S01]  /*d540*/  MUFU.TANH R14, R14 ;  /* 0x0000000e000e7308 */ /* 0x000ea20000002400 */
[----:B------:R-:W-:Y:S02]  /*d550*/  ISETP.GT.AND P0, PT, R186, R139, PT ;  /* 0x0000008bba00720c */ /* 0x000fe40003f04270 */
[--C-:B------:R-:W-:Y:S02]  /*d560*/  IADD3 R23, PT, PT, R188, 0x18, -R4.reuse ;  /* 0x00000018bc177810 */ /* 0x100fe40007ffe804 */
[----:B------:R-:W-:Y:S02]  /*d570*/  FSEL R141, R141, -INF , !P5 ;  /* 0xff8000008d8d7808 */ /* 0x000fe40006800000 */
[----:B------:R-:W-:Y:S02]  /*d580*/  FSEL R17, R17, -INF , !P1 ;  /* 0xff80000011117808 */ /* 0x000fe40004800000 */
[----:B------:R-:W-:Y:S02]  /*d590*/  FSEL R8, R8, -INF , !P0 ;  /* 0xff80000008087808 */ /* 0x000fe40004000000 */
[C---:B------:R-:W-:Y:S02]  /*d5a0*/  ISETP.GE.AND P0, PT, R133.reuse, R199, PT ;  /* 0x000000c78500720c */ /* 0x040fe40003f06270 */
[----:B------:R-:W-:Y:S02]  /*d5b0*/  ISETP.GT.AND P5, PT, R186, R19, PT ;  /* 0x00000013ba00720c */ /* 0x000fe40003fa4270 */
[-C--:B------:R-:W-:Y:S02]  /*d5c0*/  ISETP.GE.AND P1, PT, R133, R200.reuse, PT ;  /* 0x000000c88500720c */ /* 0x080fe40003f26270 */
[--C-:B------:R-:W-:Y:S02]  /*d5d0*/  IADD3 R133, PT, PT, R188, 0x17, -R4.reuse ;  /* 0x00000017bc857810 */ /* 0x100fe40007ffe804 */
[----:B------:R-:W-:Y:S02]  /*d5e0*/  IABS R23, R23 ;  /* 0x0000001700177213 */ /* 0x000fe40000000000 */
[--C-:B------:R-:W-:Y:S02]  /*d5f0*/  IADD3 R16, PT, PT, R201, 0x17, -R4.reuse ;  /* 0x00000017c9107810 */ /* 0x100fe40007ffe804 */
[----:B------:R-:W-:Y:S02]  /*d600*/  FSEL R12, R12, -INF , !P5 ;  /* 0xff8000000c0c7808 */ /* 0x000fe40006800000 */
[----:B------:R-:W-:Y:S02]  /*d610*/  FSEL R215, R215, -INF , !P4 ;  /* 0xff800000d7d77808 */ /* 0x000fe40006000000 */
[C---:B------:R-:W-:Y:S02]  /*d620*/  ISETP.GE.AND P4, PT, R139.reuse, R199, PT ;  /* 0x000000c78b00720c */ /* 0x040fe40003f86270 */
[----:B------:R-:W-:Y:S02]  /*d630*/  ISETP.GE.AND P5, PT, R139, R200, PT ;  /* 0x000000c88b00720c */ /* 0x000fe40003fa6270 */
[----:B------:R-:W-:Y:S01]  /*d640*/  IABS R133, R133 ;  /* 0x0000008500857213 */ /* 0x000fe20000000000 */
[----:B------:R-:W3:Y:S01]  /*d650*/  MUFU.TANH R139, R24 ;  /* 0x00000018008b7308 */ /* 0x000ee20000002400 */
[----:B------:R-:W-:Y:S02]  /*d660*/  I2FP.F32.S32 R23, R23 ;  /* 0x0000001700177245 */ /* 0x000fe40000201400 */
[----:B------:R-:W-:Y:S02]  /*d670*/  IABS R16, R16 ;  /* 0x0000001000107213 */ /* 0x000fe40000000000 */
[----:B------:R-:W-:Y:S01]  /*d680*/  IADD3 R18, PT, PT, R201, 0x18, -R4 ;  /* 0x00000018c9127810 */ /* 0x000fe20007ffe804 */
[----:B-1----:R-:W-:Y:S01]  /*d690*/  FFMA.FTZ R6, R23, -R208, R6 ;  /* 0x800000d017067223 */ /* 0x002fe20000010006 */
[----:B------:R-:W-:Y:S01]  /*d6a0*/  I2FP.F32.S32 R133, R133 ;  /* 0x0000008500857245 */ /* 0x000fe20000201400 */
[----:B------:R-:W-:Y:S01]  /*d6b0*/  VIADD R23, R169, 0x21 ;  /* 0x00000021a9177836 */ /* 0x000fe20000000000 */
[----:B------:R-:W-:Y:S02]  /*d6c0*/  I2FP.F32.S32 R16, R16 ;  /* 0x0000001000107245 */ /* 0x000fe40000201400 */
[----:B------:R-:W-:Y:S01]  /*d6d0*/  IABS R18, R18 ;  /* 0x0000001200127213 */ /* 0x000fe20000000000 */
[-C--:B--2---:R-:W-:Y:S01]  /*d6e0*/  FFMA.FTZ R14, R133, -R208.reuse, R14 ;  /* 0x800000d0850e7223 */ /* 0x084fe2000001000e */
[----:B------:R-:W-:Y:S01]  /*d6f0*/  FSEL R147, R147, -INF , !P6 ;  /* 0xff80000093937808 */ /* 0x000fe20007000000 */
[----:B------:R-:W-:Y:S01]  /*d700*/  FFMA.FTZ R21, R16, -R208, R21 ;  /* 0x800000d010157223 */ /* 0x000fe20000010015 */
[----:B------:R-:W-:Y:S01]  /*d710*/  I2FP.F32.S32 R18, R18 ;  /* 0x0000001200127245 */ /* 0x000fe20000201400 */
[----:B------:R-:W-:Y:S01]  /*d720*/  VIADD R133, R169, 0x20 ;  /* 0x00000020a9857836 */ /* 0x000fe20000000000 */
[----:B------:R-:W-:Y:S01]  /*d730*/  FSEL R145, R10, -INF , !P0 ;  /* 0xff8000000a917808 */ /* 0x000fe20004000000 */
[-C--:B---3--:R-:W-:Y:S01]  /*d740*/  FFMA.FTZ R139, R20, -R208.reuse, R139 ;  /* 0x800000d0148b7223 */ /* 0x088fe2000001008b */
[----:B------:R-:W-:Y:S01]  /*d750*/  ISETP.GT.AND P6, PT, R214, R23, PT ;  /* 0x00000017d600720c */ /* 0x000fe20003fc4270 */
[----:B------:R-:W-:Y:S01]  /*d760*/  FFMA.FTZ R143, R18, -R208, R143 ;  /* 0x800000d0128f7223 */ /* 0x000fe2000001008f */
[--C-:B------:R-:W-:Y:S02]  /*d770*/  IADD3 R10, PT, PT, R188, 0xf, -R4.reuse ;  /* 0x0000000fbc0a7810 */ /* 0x100fe40007ffe804 */
[----:B------:R-:W-:Y:S02]  /*d780*/  FSEL R227, R227, -INF , !P1 ;  /* 0xff800000e3e37808 */ /* 0x000fe40004800000 */
[----:B------:R-:W-:Y:S02]  /*d790*/  FSEL R21, R21, -INF , !P6 ;  /* 0xff80000015157808 */ /* 0x000fe40007000000 */
[-C--:B------:R-:W-:Y:S02]  /*d7a0*/  ISETP.GT.AND P0, PT, R186, R133.reuse, PT ;  /* 0x00000085ba00720c */ /* 0x080fe40003f04270 */
[----:B------:R-:W-:Y:S02]  /*d7b0*/  ISETP.GT.AND P1, PT, R214, R133, PT ;  /* 0x00000085d600720c */ /* 0x000fe40003f24270 */
[----:B------:R-:W-:Y:S02]  /*d7c0*/  ISETP.GE.AND P6, PT, R19, R200, PT ;  /* 0x000000c81300720c */ /* 0x000fe40003fc6270 */
[----:B------:R-:W-:Y:S02]  /*d7d0*/  IABS R10, R10 ;  /* 0x0000000a000a7213 */ /* 0x000fe40000000000 */
[--C-:B------:R-:W-:Y:S02]  /*d7e0*/  IADD3 R18, PT, PT, R201, 0xf, -R4.reuse ;  /* 0x0000000fc9127810 */ /* 0x100fe40007ffe804 */
[--C-:B------:R-:W-:Y:S02]  /*d7f0*/  IADD3 R16, PT, PT, R188, 0x10, -R4.reuse ;  /* 0x00000010bc107810 */ /* 0x100fe40007ffe804 */
[----:B------:R-:W-:Y:S02]  /*d800*/  FSEL R6, R6, -INF , !P0 ;  /* 0xff80000006067808 */ /* 0x000fe40004000000 */
[----:B------:R-:W-:Y:S02]  /*d810*/  FSEL R221, R143, -INF , !P1 ;  /* 0xff8000008fdd7808 */ /* 0x000fe40004800000 */
[----:B------:R-:W-:Y:S01]  /*d820*/  ISETP.GE.AND P0, PT, R19, R199, PT ;  /* 0x000000c71300720c */ /* 0x000fe20003f06270 */
[----:B------:R-:W-:Y:S01]  /*d830*/  VIADD R19, R169, 0x29 ;  /* 0x00000029a9137836 */ /* 0x000fe20000000000 */
[----:B------:R-:W-:Y:S01]  /*d840*/  FSEL R187, R17, -INF , !P6 ;  /* 0xff80000011bb7808 */ /* 0x000fe20007000000 */
[----:B------:R-:W-:Y:S01]  /*d850*/  FMUL.FTZ R17, R28, UR7 ;  /* 0x000000071c117c20 */ /* 0x000fe20008410000 */
[----:B------:R-:W-:Y:S02]  /*d860*/  I2FP.F32.S32 R10, R10 ;  /* 0x0000000a000a7245 */ /* 0x000fe40000201400 */
[----:B------:R-:W-:Y:S02]  /*d870*/  ISETP.GT.AND P1, PT, R186, R23, PT ;  /* 0x00000017ba00720c */ /* 0x000fe40003f24270 */
[----:B------:R-:W-:Y:S01]  /*d880*/  ISETP.GT.AND P6, PT, R214, R27, PT ;  /* 0x0000001bd600720c */ /* 0x000fe20003fc4270 */
[----:B------:R-:W-:Y:S01]  /*d890*/  FFMA.FTZ R149, R10, -R208, R149 ;  /* 0x800000d00a957223 */ /* 0x000fe20000010095 */
[----:B------:R-:W-:Y:S01]  /*d8a0*/  IABS R18, R18 ;  /* 0x0000001200127213 */ /* 0x000fe20000000000 */
[----:B------:R-:W1:Y:S01]  /*d8b0*/  MUFU.TANH R17, R17 ;  /* 0x0000001100117308 */ /* 0x000e620000002400 */
[----:B------:R-:W-:Y:S02]  /*d8c0*/  IABS R16, R16 ;  /* 0x0000001000107213 */ /* 0x000fe40000000000 */
[----:B------:R-:W-:Y:S02]  /*d8d0*/  FSEL R14, R14, -INF , !P1 ;  /* 0xff8000000e0e7808 */ /* 0x000fe40004800000 */
[----:B------:R-:W-:Y:S02]  /*d8e0*/  FSEL R139, R139, -INF , !P6 ;  /* 0xff8000008b8b7808 */ /* 0x000fe40007000000 */
[----:B------:R-:W-:Y:S02]  /*d8f0*/  I2FP.F32.S32 R18, R18 ;  /* 0x0000001200127245 */ /* 0x000fe40000201400 */
[----:B------:R-:W-:Y:S02]  /*d900*/  ISETP.GE.AND P1, PT, R133, R200, PT ;  /* 0x000000c88500720c */ /* 0x000fe40003f26270 */
[----:B------:R-:W-:Y:S01]  /*d910*/  ISETP.GT.AND P6, PT, R186, R19, PT ;  /* 0x00000013ba00720c */ /* 0x000fe20003fc4270 */
[----:B------:R-:W-:Y:S01]  /*d920*/  FFMA.FTZ R25, R18, -R208, R25 ;  /* 0x800000d012197223 */ /* 0x000fe20000010019 */
[----:B------:R-:W-:Y:S02]  /*d930*/  I2FP.F32.S32 R16, R16 ;  /* 0x0000001000107245 */ /* 0x000fe40000201400 */
[----:B------:R-:W-:Y:S02]  /*d940*/  FSEL R189, R141, -INF , !P5 ;  /* 0xff8000008dbd7808 */ /* 0x000fe40006800000 */
[----:B------:R-:W-:Y:S01]  /*d950*/  FSEL R141, R12, -INF , !P0 ;  /* 0xff8000000c8d7808 */ /* 0x000fe20004000000 */
[----:B------:R-:W-:Y:S01]  /*d960*/  FFMA.FTZ R151, R16, -R208, R151 ;  /* 0x800000d010977223 */ /* 0x000fe20000010097 */
[----:B------:R-:W-:Y:S02]  /*d970*/  FSEL R149, R149, -INF , !P6 ;  /* 0xff80000095957808 */ /* 0x000fe40007000000 */
[----:B------:R-:W-:Y:S02]  /*d980*/  FSEL R221, R221, -INF , !P1 ;  /* 0xff800000dddd7808 */ /* 0x000fe40004800000 */
[--C-:B------:R-:W-:Y:S02]  /*d990*/  IADD3 R10, PT, PT, R188, 0x7, -R4.reuse ;  /* 0x00000007bc0a7810 */ /* 0x100fe40007ffe804 */
[----:B------:R-:W-:Y:S02]  /*d9a0*/  FSEL R143, R8, -INF , !P4 ;  /* 0xff800000088f7808 */ /* 0x000fe40006000000 */
[C---:B------:R-:W-:Y:S02]  /*d9b0*/  ISETP.GE.AND P1, PT, R27.reuse, R199, PT ;  /* 0x000000c71b00720c */ /* 0x040fe40003f26270 */
[----:B------:R-:W-:Y:S02]  /*d9c0*/  ISETP.GT.AND P0, PT, R186, R27, PT ;  /* 0x0000001bba00720c */ /* 0x000fe40003f04270 */
[----:B------:R-:W-:Y:S01]  /*d9d0*/  ISETP.GE.AND P6, PT, R27, R200, PT ;  /* 0x000000c81b00720c */ /* 0x000fe20003fc6270 */
[----:B------:R-:W-:Y:S01]  /*d9e0*/  FMUL.FTZ R27, R33, UR7 ;  /* 0x00000007211b7c20 */ /* 0x000fe20008410000 */
[----:B------:R-:W-:Y:S02]  /*d9f0*/  ISETP.GT.AND P4, PT, R214, R19, PT ;  /* 0x00000013d600720c */ /* 0x000fe40003f84270 */
[--C-:B------:R-:W-:Y:S02]  /*da00*/  IADD3 R16, PT, PT, R201, 0x8, -R4.reuse ;  /* 0x00000008c9107810 */ /* 0x100fe40007ffe804 */
[----:B------:R-:W-:Y:S01]  /*da10*/  IABS R10, R10 ;  /* 0x0000000a000a7213 */ /* 0x000fe20000000000 */
[----:B------:R-:W2:Y:S01]  /*da20*/  MUFU.TANH R27, R27 ;  /* 0x0000001b001b7308 */ /* 0x000ea20000002400 */
[C-C-:B------:R-:W-:Y:S02]  /*da30*/  IADD3 R8, PT, PT, R188.reuse, 0x8, -R4.reuse ;  /* 0x00000008bc087810 */ /* 0x140fe40007ffe804 */
[----:B------:R-:W-:Y:S02]  /*da40*/  FSEL R151, R151, -INF , !P0 ;  /* 0xff80000097977808 */ /* 0x000fe40004000000 */
[----:B------:R-:W-:Y:S02]  /*da50*/  FSEL R25, R25, -INF , !P4 ;  /* 0xff80000019197808 */ /* 0x000fe40006000000 */
[CC--:B------:R-:W-:Y:S02]  /*da60*/  ISETP.GE.AND P0, PT, R23.reuse, R199.reuse, PT ;  /* 0x000000c71700720c */ /* 0x0c0fe40003f06270 */
[----:B------:R-:W-:Y:S02]  /*da70*/  ISETP.GE.AND P4, PT, R23, R200, PT ;  /* 0x000000c81700720c */ /* 0x000fe40003f86270 */
[----:B------:R-:W-:Y:S02]  /*da80*/  IABS R16, R16 ;  /* 0x0000001000107213 */ /* 0x000fe40000000000 */
[-C--:B------:R-:W-:Y:S02]  /*da90*/  ISETP.GE.AND P5, PT, R133, R199.reuse, PT ;  /* 0x000000c78500720c */ /* 0x080fe40003fa6270 */
[--C-:B------:R-:W-:Y:S02]  /*daa0*/  IADD3 R12, PT, PT, R201, 0x7, -R4.reuse ;  /* 0x00000007c90c7810 */ /* 0x100fe40007ffe804 */
[----:B------:R-:W-:Y:S01]  /*dab0*/  I2FP.F32.S32 R23, R10 ;  /* 0x0000000a00177245 */ /* 0x000fe20000201400 */
[----:B------:R-:W-:Y:S01]  /*dac0*/  IMAD.IADD R10, R188, 0x1, -R4 ;  /* 0x00000001bc0a7824 */ /* 0x000fe200078e0a04 */
[----:B------:R-:W-:Y:S02]  /*dad0*/  IABS R8, R8 ;  /* 0x0000000800087213 */ /* 0x000fe40000000000 */
[----:B------:R-:W-:Y:S01]  /*dae0*/  FSEL R223, R21, -INF , !P4 ;  /* 0xff80000015df7808 */ /* 0x000fe20006000000 */
[----:B------:R-:W-:Y:S01]  /*daf0*/  VIADD R21, R169, 0x30 ;  /* 0x00000030a9157836 */ /* 0x000fe20000000000 */
[----:B------:R-:W-:Y:S01]  /*db00*/  I2FP.F32.S32 R16, R16 ;  /* 0x0000001000107245 */ /* 0x000fe20000201400 */
[----:B------:R-:W-:Y:S01]  /*db10*/  FFMA.FTZ R152, R23, -R208, R152 ;  /* 0x800000d017987223 */ /* 0x000fe20000010098 */
[----:B------:R-:W-:Y:S01]  /*db20*/  IABS R12, R12 ;  /* 0x0000000c000c7213 */ /* 0x000fe20000000000 */
[----:B------:R-:W3:Y:S01]  /*db30*/  MUFU.TANH R23, R32 ;  /* 0x0000002000177308 */ /* 0x000ee20000002400 */
[----:B------:R-:W-:Y:S01]  /*db40*/  FSEL R217, R6, -INF , !P5 ;  /* 0xff80000006d97808 */ /* 0x000fe20006800000 */
[----:B-1----:R-:W-:Y:S01]  /*db50*/  FFMA.FTZ R17, R16, -R208, R17 ;  /* 0x800000d010117223 */ /* 0x002fe20000010011 */
[----:B------:R-:W-:Y:S02]  /*db60*/  I2FP.F32.S32 R8, R8 ;  /* 0x0000000800087245 */ /* 0x000fe40000201400 */
[C-C-:B------:R-:W-:Y:S02]  /*db70*/  IADD3 R6, PT, PT, R201.reuse, -0x1, -R4.reuse ;  /* 0xffffffffc9067810 */ /* 0x140fe40007ffe804 */
[----:B------:R-:W-:Y:S01]  /*db80*/  I2FP.F32.S32 R12, R12 ;  /* 0x0000000c000c7245 */ /* 0x000fe20000201400 */
[-C--:B------:R-:W-:Y:S01]  /*db90*/  FFMA.FTZ R153, R8, -R208.reuse, R153 ;  /* 0x800000d008997223 */ /* 0x080fe20000010099 */
[----:B------:R-:W-:Y:S01]  /*dba0*/  FSEL R163, R14, -INF , !P0 ;  /* 0xff8000000ea37808 */ /* 0x000fe20004000000 */
[--C-:B------:R-:W-:Y:S01]  /*dbb0*/  IMAD.IADD R8, R201, 0x1, -R4.reuse ;  /* 0x00000001c9087824 */ /* 0x100fe200078e0a04 */
[C---:B------:R-:W-:Y:S01]  /*dbc0*/  ISETP.GE.AND P5, PT, R19.reuse, R199, PT ;  /* 0x000000c71300720c */ /* 0x040fe20003fa6270 */
[----:B------:R-:W-:Y:S01]  /*dbd0*/  FFMA.FTZ R159, R12, -R208, R159 ;  /* 0x800000d00c9f7223 */ /* 0x000fe2000001009f */
[----:B------:R-:W-:Y:S01]  /*dbe0*/  ISETP.GE.AND P4, PT, R19, R200, PT ;  /* 0x000000c81300720c */ /* 0x000fe20003f86270 */
[C---:B------:R-:W-:Y:S01]  /*dbf0*/  VIADD R19, R169.reuse, 0x31 ;  /* 0x00000031a9137836 */ /* 0x040fe20000000000 */
[C---:B------:R-:W-:Y:S01]  /*dc00*/  ISETP.GT.AND P0, PT, R214.reuse, R21, PT ;  /* 0x00000015d600720c */ /* 0x040fe20003f04270 */
[----:B------:R-:W-:Y:S01]  /*dc10*/  VIADD R169, R169, 0x39 ;  /* 0x00000039a9a97836 */ /* 0x000fe20000000000 */
[----:B------:R-:W-:Y:S02]  /*dc20*/  IABS R6, R6 ;  /* 0x0000000600067213 */ /* 0x000fe40000000000 */
[----:B------:R-:W-:Y:S02]  /*dc30*/  FSEL R17, R17, -INF , !P0 ;  /* 0xff80000011117808 */ /* 0x000fe40004000000 */
[----:B------:R-:W-:Y:S02]  /*dc40*/  I2FP.F32.S32 R6, R6 ;  /* 0x0000000600067245 */ /* 0x000fe40000201400 */
[----:B------:R-:W-:Y:S02]  /*dc50*/  ISETP.GT.AND P0, PT, R214, R19, PT ;  /* 0x00000013d600720c */ /* 0x000fe40003f04270 */
[----:B------:R-:W-:Y:S01]  /*dc60*/  IABS R8, R8 ;  /* 0x0000000800087213 */ /* 0x000fe20000000000 */
[----:B--2---:R-:W-:Y:S01]  /*dc70*/  FFMA.FTZ R27, R6, -R208, R27 ;  /* 0x800000d0061b7223 */ /* 0x004fe2000001001b */
[----:B------:R-:W-:Y:S02]  /*dc80*/  FSEL R159, R159, -INF , !P0 ;  /* 0xff8000009f9f7808 */ /* 0x000fe40004000000 */
[----:B------:R-:W-:Y:S02]  /*dc90*/  ISETP.GT.AND P0, PT, R186, R21, PT ;  /* 0x00000015ba00720c */ /* 0x000fe40003f04270 */
[----:B------:R-:W-:Y:S02]  /*dca0*/  FMNMX3.FTZ R6, R0, R137, R135, !PT ;  /* 0x0000008900067276 */ /* 0x000fe40007810087 */
[----:B------:R-:W-:Y:S02]  /*dcb0*/  FSEL R219, R25, -INF , !P4 ;  /* 0xff80000019db7808 */ /* 0x000fe40006000000 */
[----:B------:R-:W-:Y:S01]  /*dcc0*/  I2FP.F32.S32 R8, R8 ;  /* 0x0000000800087245 */ /* 0x000fe20000201400 */
[----:B------:R-:W1:Y:S01]  /*dcd0*/  MUFU.TANH R25, R34 ;  /* 0x0000002200197308 */ /* 0x000e620000002400 */
[----:B------:R-:W-:Y:S02]  /*dce0*/  FMNMX3.FTZ R6, R6, R15, R13, !PT ;  /* 0x0000000f06067276 */ /* 0x000fe4000781000d */
[----:B------:R-:W-:Y:S01]  /*dcf0*/  FSEL R153, R153, -INF , !P0 ;  /* 0xff80000099997808 */ /* 0x000fe20004000000 */
[----:B---3--:R-:W-:Y:S01]  /*dd00*/  FFMA.FTZ R23, R8, -R208, R23 ;  /* 0x800000d008177223 */ /* 0x008fe20000010017 */
[----:B------:R-:W-:Y:S02]  /*dd10*/  ISETP.GT.AND P0, PT, R214, R169, PT ;  /* 0x000000a9d600720c */ /* 0x000fe40003f04270 */
[----:B------:R-:W-:Y:S02]  /*dd20*/  IADD3 R4, PT, PT, R188, -0x1, -R4 ;  /* 0xffffffffbc047810 */ /* 0x000fe40007ffe804 */
[----:B------:R-:W-:Y:S02]  /*dd30*/  FMNMX3.FTZ R8, R2, R7, R5, !PT ;  /* 0x0000000702087276 */ /* 0x000fe40007810005 */
[----:B------:R-:W-:Y:S02]  /*dd40*/  FMNMX3.FTZ R6, R6, R215, R227, !PT ;  /* 0x000000d706067276 */ /* 0x000fe400078100e3 */
[----:B------:R-:W-:Y:S02]  /*dd50*/  FSEL R27, R27, -INF , !P0 ;  /* 0xff8000001b1b7808 */ /* 0x000fe40004000000 */
[----:B------:R-:W-:Y:S02]  /*dd60*/  IABS R4, R4 ;  /* 0x0000000400047213 */ /* 0x000fe40000000000 */
[----:B------:R-:W-:Y:S02]  /*dd70*/  ISETP.GE.AND P0, PT, R19, R200, PT ;  /* 0x000000c81300720c */ /* 0x000fe40003f06270 */
[----:B------:R-:W-:Y:S02]  /*dd80*/  ISETP.GT.AND P4, PT, R214, R3, PT ;  /* 0x00000003d600720c */ /* 0x000fe40003f84270 */
[----:B------:R-:W-:Y:S02]  /*dd90*/  FMNMX3.FTZ R8, R8, R11, R9, !PT ;  /* 0x0000000b08087276 */ /* 0x000fe40007810009 */
[----:B------:R-:W-:Y:S02]  /*dda0*/  IABS R10, R10 ;  /* 0x0000000a000a7213 */ /* 0x000fe40000000000 */
[----:B------:R-:W-:Y:S02]  /*ddb0*/  FMNMX3.FTZ R6, R6, R189, R187, !PT ;  /* 0x000000bd06067276 */ /* 0x000fe400078100bb */
[----:B------:R-:W-:Y:S02]  /*ddc0*/  I2FP.F32.S32 R4, R4 ;  /* 0x0000000400047245 */ /* 0x000fe40000201400 */
[----:B------:R-:W-:Y:S02]  /*ddd0*/  FSEL R159, R159, -INF , !P0 ;  /* 0xff8000009f9f7808 */ /* 0x000fe40004000000 */
[----:B------:R-:W-:Y:S01]  /*dde0*/  FSEL R149, R149, -INF , !P5 ;  /* 0xff80000095957808 */ /* 0x000fe20006800000 */
[----:B------:R-:W-:Y:S01]  /*ddf0*/  FFMA.FTZ R35, R4, -R208, R35 ;  /* 0x800000d004237223 */ /* 0x000fe20000010023 */
[----:B------:R-:W-:Y:S02]  /*de00*/  FSEL R23, R23, -INF , !P4 ;  /* 0xff80000017177808 */ /* 0x000fe40006000000 */
[----:B------:R-:W-:Y:S02]  /*de10*/  FMNMX3.FTZ R8, R8, R147, R145, !PT ;  /* 0x0000009308087276 */ /* 0x000fe40007810091 */
[----:B------:R-:W-:Y:S02]  /*de20*/  FSEL R225, R139, -INF , !P6 ;  /* 0xff8000008be17808 */ /* 0x000fe40007000000 */
[----:B------:R-:W-:Y:S02]  /*de30*/  I2FP.F32.S32 R10, R10 ;  /* 0x0000000a000a7245 */ /* 0x000fe40000201400 */
[-C--:B------:R-:W-:Y:S02]  /*de40*/  ISETP.GE.AND P0, PT, R3, R200.reuse, PT ;  /* 0x000000c80300720c */ /* 0x080fe40003f06270 */
[----:B------:R-:W-:Y:S01]  /*de50*/  ISETP.GE.AND P5, PT, R21, R200, PT ;  /* 0x000000c81500720c */ /* 0x000fe20003fa6270 */
[----:B-1----:R-:W-:Y:S01]  /*de60*/  FFMA.FTZ R25, R10, -R208, R25 ;  /* 0x800000d00a197223 */ /* 0x002fe20000010019 */
[----:B------:R-:W-:Y:S02]  /*de70*/  FMNMX3.FTZ R6, R6, R221, R223, !PT ;  /* 0x000000dd06067276 */ /* 0x000fe400078100df */
[----:B------:R-:W-:Y:S02]  /*de80*/  ISETP.GT.AND P6, PT, R186, R19, PT ;  /* 0x00000013ba00720c */ /* 0x000fe40003fc4270 */
[----:B------:R-:W-:Y:S02]  /*de90*/  FSEL R157, R23, -INF , !P0 ;  /* 0xff800000179d7808 */ /* 0x000fe40004000000 */
[----:B------:R-:W-:Y:S02]  /*dea0*/  FMNMX3.FTZ R4, R8, R143, R141, !PT ;  /* 0x0000008f08047276 */ /* 0x000fe4000781008d */
[----:B------:R-:W-:Y:S02]  /*deb0*/  FSEL R161, R17, -INF , !P5 ;  /* 0xff80000011a17808 */ /* 0x000fe40006800000 */
[----:B------:R-:W-:Y:S02]  /*dec0*/  FSEL R152, R152, -INF , !P6 ;  /* 0xff80000098987808 */ /* 0x000fe40007000000 */
[----:B------:R-:W-:Y:S02]  /*ded0*/  ISETP.GE.AND P0, PT, R169, R200, PT ;  /* 0x000000c8a900720c */ /* 0x000fe40003f06270 */
[----:B------:R-:W-:Y:S02]  /*dee0*/  FMNMX3.FTZ R6, R6, R225, R219, !PT ;  /* 0x000000e106067276 */ /* 0x000fe400078100db */
[----:B------:R-:W-:Y:S02]  /*def0*/  ISETP.GT.AND P6, PT, R186, R3, PT ;  /* 0x00000003ba00720c */ /* 0x000fe40003fc4270 */
[----:B------:R-:W-:Y:S02]  /*df00*/  FSEL R151, R151, -INF , !P1 ;  /* 0xff80000097977808 */ /* 0x000fe40004800000 */
[----:B------:R-:W-:Y:S02]  /*df10*/  ISETP.GE.AND P4, PT, R21, R199, PT ;  /* 0x000000c71500720c */ /* 0x000fe40003f86270 */
[----:B------:R-:W-:Y:S01]  /*df20*/  FMNMX3.FTZ R4, R4, R217, R163, !PT ;  /* 0x000000d904047276 */ /* 0x000fe200078100a3 */
[----:B------:R-:W-:Y:S01]  /*df30*/  LDSM.16.MT88.4 R20, [R164+0xc000] ;  /* 0x00c00000a414783b */ /* 0x000fe20000004200 */
[----:B------:R-:W-:Y:S02]  /*df40*/  ISETP.GT.AND P1, PT, R186, R169, PT ;  /* 0x000000a9ba00720c */ /* 0x000fe40003f24270 */
[----:B------:R-:W-:Y:S02]  /*df50*/  ISETP.GE.AND P5, PT, R19, R199, PT ;  /* 0x000000c71300720c */ /* 0x000fe40003fa6270 */
[----:B------:R-:W-:Y:S02]  /*df60*/  FSEL R155, R27, -INF , !P0 ;  /* 0xff8000001b9b7808 */ /* 0x000fe40004000000 */
[----:B------:R-:W-:Y:S02]  /*df70*/  FMNMX3.FTZ R6, R6, R161, R159, !PT ;  /* 0x000000a106067276 */ /* 0x000fe4000781009f */
[----:B------:R-:W-:Y:S02]  /*df80*/  FSEL R25, R25, -INF , !P6 ;  /* 0xff80000019197808 */ /* 0x000fe40007000000 */
[----:B------:R-:W-:Y:S02]  /*df90*/  ISETP.GE.AND P6, PT, R3, R199, PT ;  /* 0x000000c70300720c */ /* 0x000fe40003fc6270 */
[----:B------:R-:W-:Y:S02]  /*dfa0*/  FSEL R153, R153, -INF , !P4 ;  /* 0xff80000099997808 */ /* 0x000fe40006000000 */
[----:B------:R-:W-:Y:S02]  /*dfb0*/  FSEL R152, R152, -INF , !P5 ;  /* 0xff80000098987808 */ /* 0x000fe40006800000 */
[----:B------:R-:W-:Y:S02]  /*dfc0*/  FMNMX3.FTZ R3, R4, R151, R149, !PT ;  /* 0x0000009704037276 */ /* 0x000fe40007810095 */
        /* <DEDUP_REMOVED lines=9> */
[----:B-1----:R-:W-:Y:S01]  /*e060*/  FMNMX.FTZ R17, R8, R19, !PT ;  /* 0x0000001308117209 */ /* 0x002fe20007810000 */
[----:B------:R-:W-:Y:S06]  /*e070*/  VIADD R8, R165, 0xc000 ;  /* 0x0000c000a5087836 */ /* 0x000fec0000000000 */
        /* <DEDUP_REMOVED lines=18> */
[----:B------:R-:W-:Y:S01]  /*e1a0*/  FFMA.FTZ R232, R159, UR4, -R156 ;  /* 0x000000049fe87c23 */ /* 0x000fe2000801089c */
[--C-:B------:R-:W-:Y:S01]  /*e1b0*/  FFMA.FTZ R175, R7, UR4, -R154.reuse ;  /* 0x0000000407af7c23 */ /* 0x100fe2000801089a */
[--C-:B------:R-:W-:Y:S01]  /*e1c0*/  FFMA.FTZ R167, R5, UR4, -R154.reuse ;  /* 0x0000000405a77c23 */ /* 0x100fe2000801089a */
[----:B------:R-:W-:Y:S01]  /*e1d0*/  FSEL R5, R3, RZ, P0 ;  /* 0x000000ff03057208 */ /* 0x000fe20000000000 */
[--C-:B------:R-:W-:Y:S01]  /*e1e0*/  FFMA.FTZ R171, R11, UR4, -R154.reuse ;  /* 0x000000040bab7c23 */ /* 0x100fe2000801089a */
[----:B------:R-:W-:Y:S01]  /*e1f0*/  FSEL R7, R132, RZ, P1 ;  /* 0x000000ff84077208 */ /* 0x000fe20000800000 */
[----:B------:R-:W-:Y:S01]  /*e200*/  FFMA.FTZ R186, R9, UR4, -R154 ;  /* 0x0000000409ba7c23 */ /* 0x000fe2000801089a */
[----:B------:R-:W-:Y:S01]  /*e210*/  MUFU.EX2 R173, R173 ;  /* 0x000000ad00ad7308 */ /* 0x000fe20000000800 */
[----:B------:R-:W-:Y:S01]  /*e220*/  FADD.FTZ R2, -R5, R2 ;  /* 0x0000000205027221 */ /* 0x000fe20000010100 */
[----:B------:R-:W-:Y:S02]  /*e230*/  @P2 VIADD R135, R8, 0xffffffc0 ;  /* 0xffffffc008872836 */ /* 0x000fe40000000000 */
[----:B------:R-:W-:Y:S06]  /*e240*/  FADD.FTZ R0, -R7, R0 ;  /* 0x0000000007007221 */ /* 0x000fec0000010100 */
[----:B------:R-:W2:Y:S01]  /*e250*/  MUFU.EX2 R174, R174 ;  /* 0x000000ae00ae7308 */ /* 0x000ea20000000800 */
        /* <DEDUP_REMOVED lines=9> */
[--C-:B------:R-:W-:Y:S01]  /*e2f0*/  FFMA.FTZ R228, R149, UR4, -R154.reuse ;  /* 0x0000000495e47c23 */ /* 0x100fe2000801089a */
[----:B------:R-:W-:Y:S07]  /*e300*/  FFMA.FTZ R229, R153, UR4, -R154 ;  /* 0x0000000499e57c23 */ /* 0x000fee000801089a */
[----:B------:R-:W5:Y:S01]  /*e310*/  MUFU.EX2 R167, R167 ;  /* 0x000000a700a77308 */ /* 0x000f620000000800 */
[----:B------:R-:W-:Y:S01]  /*e320*/  FFMA.FTZ R185, R215, UR4, -R156 ;  /* 0x00000004d7b97c23 */ /* 0x000fe2000801089c */
[----:B--2---:R-:W-:Y:S01]  /*e330*/  F2FP.BF16.F32.PACK_AB R136, R174, R173 ;  /* 0x000000adae88723e */ /* 0x004fe200000010ff */
[----:B------:R-:W-:Y:S07]  /*e340*/  FFMA.FTZ R215, R145, UR4, -R154 ;  /* 0x0000000491d77c23 */ /* 0x000fee000801089a */
[----:B------:R-:W-:Y:S01]  /*e350*/  MUFU.EX2 R171, R171 ;  /* 0x000000ab00ab7308 */ /* 0x000fe20000000800 */
[----:B------:R-:W-:Y:S01]  /*e360*/  LDSM.16.MT88.4 R144, [R135+0x4800] ;  /* 0x004800008790783b */ /* 0x000fe20000004200 */
[----:B---3--:R-:W-:Y:S01]  /*e370*/  F2FP.BF16.F32.PACK_AB R138, R169, R172 ;  /* 0x000000aca98a723e */ /* 0x008fe200000010ff */
[----:B------:R-:W-:Y:S07]  /*e380*/  FFMA.FTZ R214, R189, UR4, -R156 ;  /* 0x00000004bdd67c23 */ /* 0x000fee000801089c */
[----:B------:R-:W2:Y:S01]  /*e390*/  MUFU.EX2 R186, R186 ;  /* 0x000000ba00ba7308 */ /* 0x000ea20000000800 */
[----:B------:R-:W-:Y:S01]  /*e3a0*/  FFMA.FTZ R189, R143, UR4, -R154 ;  /* 0x000000048fbd7c23 */ /* 0x000fe2000801089a */
[--C-:B------:R-:W-:Y:S01]  /*e3b0*/  FFMA.FTZ R216, R227, UR4, -R156.reuse ;  /* 0x00000004e3d87c23 */ /* 0x100fe2000801089c */
[--C-:B------:R-:W-:Y:S07]  /*e3c0*/  FFMA.FTZ R227, R157, UR4, -R156.reuse ;  /* 0x000000049de37c23 */ /* 0x100fee000801089c */
[----:B------:R-:W3:Y:S01]  /*e3d0*/  MUFU.EX2 R2, R6 ;  /* 0x0000000600027308 */ /* 0x000ee20000000800 */
[----:B------:R-:W-:Y:S01]  /*e3e0*/  LDSM.16.MT88.4 R140, [R165+0x10800] ;  /* 0x01080000a58c783b */ /* 0x000fe20000004200 */
[----:B-----5:R-:W-:Y:S01]  /*e3f0*/  F2FP.BF16.F32.PACK_AB R137, R167, R175 ;  /* 0x000000afa789723e */ /* 0x020fe200000010ff */
[--C-:B------:R-:W-:Y:S07]  /*e400*/  FFMA.FTZ R187, R187, UR4, -R156.reuse ;  /* 0x00000004bbbb7c23 */ /* 0x100fee000801089c */
[----:B------:R-:W5:Y:S01]  /*e410*/  MUFU.EX2 R0, R7 ;  /* 0x0000000700007308 */ /* 0x000f620000000800 */
[----:B------:R-:W-:Y:S01]  /*e420*/  FFMA.FTZ R222, R223, UR4, -R156 ;  /* 0x00000004dfde7c23 */ /* 0x000fe2000801089c */
[----:B------:R-:W-:Y:S01]  /*e430*/  FFMA.FTZ R223, R151, UR4, -R154 ;  /* 0x0000000497df7c23 */ /* 0x000fe2000801089a */
[--C-:B------:R-:W-:Y:S01]  /*e440*/  FFMA.FTZ R221, R221, UR4, -R156.reuse ;  /* 0x00000004dddd7c23 */ /* 0x100fe2000801089c */
[----:B------:R-:W-:Y:S01]  /*e450*/  FFMA.FTZ R224, R219, UR4, -R156 ;  /* 0x00000004dbe07c23 */ /* 0x000fe2000801089c */
[----:B------:R-:W-:Y:S01]  /*e460*/  LDSM.16.MT88.4 R148, [R135+0x5000] ;  /* 0x005000008794783b */ /* 0x000fe20000004200 */
[----:B--2---:R-:W-:Y:S01]  /*e470*/  F2FP.BF16.F32.PACK_AB R139, R186, R171 ;  /* 0x000000abba8b723e */ /* 0x004fe200000010ff */
[----:B------:R-:W-:Y:S01]  /*e480*/  FFMA.FTZ R217, R217, UR4, -R154 ;  /* 0x00000004d9d97c23 */ /* 0x000fe2000801089a */
[--C-:B------:R-:W-:Y:S02]  /*e490*/  FFMA.FTZ R225, R225, UR4, -R156.reuse ;  /* 0x00000004e1e17c23 */ /* 0x100fe4000801089c */
[----:B------:R-:W-:Y:S01]  /*e4a0*/  MUFU.EX2 R185, R185 ;  /* 0x000000b900b97308 */ /* 0x000fe20000000800 */
[C---:B---3--:R-:W-:Y:S01]  /*e4b0*/  FMUL.FTZ R4, R2.reuse, R128 ;  /* 0x0000008002047220 */ /* 0x048fe20000410000 */
[C---:B------:R-:W-:Y:S01]  /*e4c0*/  FMUL.FTZ R5, R2.reuse, R129 ;  /* 0x0000008102057220 */ /* 0x040fe20000410000 */
[C---:B------:R-:W-:Y:S01]  /*e4d0*/  FMUL.FTZ R8, R2.reuse, R124 ;  /* 0x0000007c02087220 */ /* 0x040fe20000410000 */
[----:B------:R-:W-:Y:S01]  /*e4e0*/  FMUL.FTZ R9, R2, R125 ;  /* 0x0000007d02097220 */ /* 0x000fe20000410000 */
[C---:B-----5:R-:W-:Y:S01]  /*e4f0*/  FMUL.FTZ R6, R0.reuse, R130 ;  /* 0x0000008200067220 */ /* 0x060fe20000410000 */
[C---:B------:R-:W-:Y:S01]  /*e500*/  FMUL.FTZ R7, R0.reuse, R131 ;  /* 0x0000008300077220 */ /* 0x040fe20000410000 */
[C---:B------:R-:W-:Y:S01]  /*e510*/  FMUL.FTZ R10, R0.reuse, R126 ;  /* 0x0000007e000a7220 */ /* 0x040fe20000410000 */
[----:B------:R-:W-:Y:S01]  /*e520*/  LDSM.16.MT88.4 R128, [R135+0x2800] ;  /* 0x002800008780783b */ /* 0x000fe20000004200 */
[----:B------:R-:W-:Y:S01]  /*e530*/  FMUL.FTZ R11, R0, R127 ;  /* 0x0000007f000b7220 */ /* 0x000fe20000410000 */
[C---:B------:R-:W-:Y:S01]  /*e540*/  FMUL.FTZ R16, R2.reuse, R116 ;  /* 0x0000007402107220 */ /* 0x040fe20000410000 */
[----:B------:R-:W-:Y:S01]  /*e550*/  FMUL.FTZ R17, R2, R117 ;  /* 0x0000007502117220 */ /* 0x000fe20000410000 */
[----:B------:R-:W-:Y:S01]  /*e560*/  FMUL.FTZ R18, R0, R118 ;  /* 0x0000007600127220 */ /* 0x000fe20000410000 */
[C---:B-1----:R-:W-:Y:S01]  /*e570*/  HMMA.16816.F32.BF16 R4, R136.reuse, R12, R4 ;  /* 0x0000000c8804723c */ /* 0x042fe20000041804 */
[----:B------:R1:W-:Y:S02]  /*e580*/  MUFU.EX2 R219, R225 ;  /* 0x000000e100db7308 */ /* 0x0003e40000000800 */
        /* <DEDUP_REMOVED lines=27> */
[--C-:B-1----:R-:W-:Y:S01]  /*e740*/  FFMA.FTZ R225, R161, UR4, -R156.reuse ;  /* 0x00000004a1e17c23 */ /* 0x102fe2000801089c */
[----:B------:R-:W-:Y:S01]  /*e750*/  FFMA.FTZ R156, R155, UR4, -R156 ;  /* 0x000000049b9c7c23 */ /* 0x000fe2000801089c */
[C---:B------:R-:W-:Y:S01]  /*e760*/  FMUL.FTZ R36, R2.reuse, R36 ;  /* 0x0000002402247220 */ /* 0x040fe20000410000 */
[----:B------:R-:W-:Y:S01]  /*e770*/  FMUL.FTZ R37, R2, R37 ;  /* 0x0000002502257220 */ /* 0x000fe20000410000 */
[----:B------:R-:W-:Y:S01]  /*e780*/  FMUL.FTZ R38, R0, R38 ;  /* 0x0000002600267220 */ /* 0x000fe20000410000 */
[----:B------:R-:W1:Y:S01]  /*e790*/  LDSM.16.MT88.4 R112, [R165+0xe000] ;  /* 0x00e00000a570783b */ /* 0x000e620000004200 */
[C---:B----4-:R-:W-:Y:S01]  /*e7a0*/  HMMA.16816.F32.BF16 R20, R136.reuse, R28, R20 ;  /* 0x0000001c8814723c */ /* 0x050fe20000041814 */
[----:B------:R4:W-:Y:S02]  /*e7b0*/  MUFU.EX2 R230, R156 ;  /* 0x0000009c00e67308 */ /* 0x0009e40000000800 */
[C---:B------:R-:W-:Y:S01]  /*e7c0*/  FMUL.FTZ R28, R2.reuse, R104 ;  /* 0x00000068021c7220 */ /* 0x040fe20000410000 */
[----:B------:R-:W-:Y:S01]  /*e7d0*/  FMUL.FTZ R29, R2, R105 ;  /* 0x00000069021d7220 */ /* 0x000fe20000410000 */
[----:B------:R-:W-:Y:S01]  /*e7e0*/  FMUL.FTZ R39, R0, R39 ;  /* 0x0000002700277220 */ /* 0x000fe20000410000 */
[----:B------:R-:W-:Y:S01]  /*e7f0*/  FMUL.FTZ R40, R2, R40 ;  /* 0x0000002802287220 */ /* 0x000fe20000410000 */
[----:B------:R-:W-:Y:S01]  /*e800*/  LDSM.16.MT88.4 R108, [R166+0x2000] ;  /* 0x00200000a66c783b */ /* 0x000fe20000004200 */
[C---:B------:R-:W-:Y:S03]  /*e810*/  HMMA.16816.F32.BF16 R24, R136.reuse, R30, R24 ;  /* 0x0000001e8818723c */ /* 0x040fe60000041818 */
[----:B------:R-:W-:Y:S01]  /*e820*/  MUFU.EX2 R218, R218 ;  /* 0x000000da00da7308 */ /* 0x000fe20000000800 */
[C---:B------:R-:W-:Y:S01]  /*e830*/  FMUL.FTZ R30, R0.reuse, R106 ;  /* 0x0000006a001e7220 */ /* 0x040fe20000410000 */
[----:B------:R-:W-:Y:S01]  /*e840*/  FMUL.FTZ R31, R0, R107 ;  /* 0x0000006b001f7220 */ /* 0x000fe20000410000 */
[----:B------:R-:W-:Y:S01]  /*e850*/  FMUL.FTZ R41, R2, R41 ;  /* 0x0000002902297220 */ /* 0x000fe20000410000 */
[C---:B------:R-:W-:Y:S01]  /*e860*/  FMUL.FTZ R42, R0.reuse, R42 ;  /* 0x0000002a002a7220 */ /* 0x040fe20000410000 */
[----:B------:R-:W5:Y:S01]  /*e870*/  LDSM.16.MT88.4 R104, [R164+0xe000] ;  /* 0x00e00000a468783b */ /* 0x000f620000004200 */
        /* <DEDUP_REMOVED lines=8> */
[----:B----4-:R-:W-:Y:S01]  /*e900*/  LDSM.16.MT88.4 R156, [R166+0x3800] ;  /* 0x00380000a69c783b */ /* 0x010fe20000004200 */
        /* <DEDUP_REMOVED lines=14> */
[C---:B-1----:R-:W-:Y:S01]  /*e9f0*/  HMMA.16816.F32.BF16 R36, R136.reuse, R112, R36 ;  /* 0x000000708824723c */ /* 0x042fe20000041824 */
[----:B------:R-:W-:Y:S03]  /*ea00*/  LDSM.16.MT88.4 R160, [R165+0x11800] ;  /* 0x01180000a5a0783b */ /* 0x000fe60000004200 */
[----:B------:R-:W1:Y:S01]  /*ea10*/  MUFU.EX2 R220, R220 ;  /* 0x000000dc00dc7308 */ /* 0x000e620000000800 */
        /* <DEDUP_REMOVED lines=13> */
[C---:B-----5:R-:W-:Y:S04]  /*eaf0*/  HMMA.16816.F32.BF16 R44, R136.reuse, R104, R44 ;  /* 0x00000068882c723c */ /* 0x060fe8000004182c */
[----:B------:R-:W4:Y:S01]  /*eb00*/  MUFU.EX2 R222, R222 ;  /* 0x000000de00de7308 */ /* 0x000f220000000800 */
[C---:B------:R-:W-:Y:S01]  /*eb10*/  FMUL.FTZ R70, R0.reuse, R70 ;  /* 0x0000004600467220 */ /* 0x040fe20000410000 */
[----:B------:R-:W-:Y:S01]  /*eb20*/  FMUL.FTZ R71, R0, R71 ;  /* 0x0000004700477220 */ /* 0x000fe20000410000 */
[C---:B------:R-:W-:Y:S01]  /*eb30*/  FMUL.FTZ R72, R2.reuse, R72 ;  /* 0x0000004802487220 */ /* 0x040fe20000410000 */
[----:B------:R-:W-:Y:S01]  /*eb40*/  FMUL.FTZ R73, R2, R73 ;  /* 0x0000004902497220 */ /* 0x000fe20000410000 */
[C---:B------:R-:W-:Y:S01]  /*eb50*/  FMUL.FTZ R74, R0.reuse, R74 ;  /* 0x0000004a004a7220 */ /* 0x040fe20000410000 */
[C---:B------:R-:W-:Y:S01]  /*eb60*/  HMMA.16816.F32.BF16 R48, R136.reuse, R106, R48 ;  /* 0x0000006a8830723c */ /* 0x040fe20000041830 */
[----:B------:R-:W5:Y:S03]  /*eb70*/  LDSM.16.MT88.4 R104, [R165+0x10000] ;  /* 0x01000000a568783b */ /* 0x000f660000004200 */
        /* <DEDUP_REMOVED lines=30> */
[----:B------:R-:W4:Y:S01]  /*ed60*/  MUFU.EX2 R228, R228 ;  /* 0x000000e400e47308 */ /* 0x000f220000000800 */
[----:B------:R-:W-:Y:S01]  /*ed70*/  FMUL.FTZ R95, R0, R95 ;  /* 0x0000005f005f7220 */ /* 0x000fe20000410000 */
[C---:B------:R-:W-:Y:S01]  /*ed80*/  FMUL.FTZ R96, R2.reuse, R96 ;  /* 0x0000006002607220 */ /* 0x040fe20000410000 */
[----:B------:R-:W-:Y:S01]  /*ed90*/  FMUL.FTZ R97, R2, R97 ;  /* 0x0000006102617220 */ /* 0x000fe20000410000 */
[C---:B------:R-:W-:Y:S01]  /*eda0*/  FMUL.FTZ R98, R0.reuse, R98 ;  /* 0x0000006200627220 */ /* 0x040fe20000410000 */
[----:B------:R-:W-:Y:S05]  /*edb0*/  FMUL.FTZ R99, R0, R99 ;  /* 0x0000006300637220 */ /* 0x000fea0000410000 */
[----:B------:R-:W-:Y:S01]  /*edc0*/  MUFU.EX2 R225, R225 ;  /* 0x000000e100e17308 */ /* 0x000fe20000000800 */
[C---:B-----5:R-:W-:Y:S09]  /*edd0*/  HMMA.16816.F32.BF16 R68, R136.reuse, R104, R68 ;  /* 0x000000688844723c */ /* 0x060ff20000041844 */
[----:B------:R-:W5:Y:S01]  /*ede0*/  MUFU.EX2 R232, R232 ;  /* 0x000000e800e87308 */ /* 0x000f620000000800 */
[----:B------:R-:W-:Y:S01]  /*edf0*/  FFMA.FTZ R173, R2, R213, R173 ;  /* 0x000000d502ad7223 */ /* 0x000fe200000100ad */
[C---:B------:R-:W-:Y:S01]  /*ee00*/  ISETP.GT.AND P0, PT, R209.reuse, R206, PT ;  /* 0x000000ced100720c */ /* 0x040fe20003f04270 */
[----:B------:R-:W-:Y:S07]  /*ee10*/  VIADD R209, R209, 0xffffffff ;  /* 0xffffffffd1d17836 */ /* 0x000fee0000000000 */
[----:B------:R-:W-:Y:S01]  /*ee20*/  MUFU.EX2 R227, R227 ;  /* 0x000000e300e37308 */ /* 0x000fe20000000800 */
[C---:B------:R-:W-:Y:S01]  /*ee30*/  HMMA.16816.F32.BF16 R72, R136.reuse, R106, R72 ;  /* 0x0000006a8848723c */ /* 0x040fe20000041848 */
[----:B------:R-:W5:Y:S08]  /*ee40*/  LDSM.16.MT88.4 R104, [R166+0x4000] ;  /* 0x00400000a668783b */ /* 0x000f700000004200 */
[----:B------:R-:W-:Y:S01]  /*ee50*/  MUFU.EX2 R229, R229 ;  /* 0x000000e500e57308 */ /* 0x000fe20000000800 */
[----:B------:R-:W-:Y:S01]  /*ee60*/  FFMA.FTZ R175, R0, R211, R175 ;  /* 0x000000d300af7223 */ /* 0x000fe200000100af */
[----:B------:R-:W-:Y:S01]  /*ee70*/  FADD.FTZ R173, R174, R173 ;  /* 0x000000adaead7221 */ /* 0x000fe20000010000 */
[----:B------:R-:W-:Y:S01]  /*ee80*/  IMAD.MOV.U32 R2, RZ, RZ, R3 ;  /* 0x000000ffff027224 */ /* 0x000fe200078e0003 */
[C---:B--2---:R-:W-:Y:S03]  /*ee90*/  HMMA.16816.F32.BF16 R76, R136.reuse, R100, R76 ;  /* 0x00000064884c723c */ /* 0x044fe6000004184c */
[----:B------:R-:W-:Y:S01]  /*eea0*/  F2FP.BF16.F32.PACK_AB R100, R216, R185 ;  /* 0x000000b9d864723e */ /* 0x000fe200000010ff */
[----:B------:R-:W-:Y:S01]  /*eeb0*/  FADD.FTZ R0, R167, R175 ;  /* 0x000000afa7007221 */ /* 0x000fe20000010000 */
[----:B---3--:R-:W-:Y:S01]  /*eec0*/  F2FP.BF16.F32.PACK_AB R101, R215, R218 ;  /* 0x000000dad765723e */ /* 0x008fe200000010ff */
[----:B------:R-:W-:Y:S02]  /*eed0*/  FADD.FTZ R172, R172, R173 ;  /* 0x000000adacac7221 */ /* 0x000fe40000010000 */
[C---:B------:R-:W-:Y:S03]  /*eee0*/  HMMA.16816.F32.BF16 R80, R136.reuse, R102, R80 ;  /* 0x000000668850723c */ /* 0x040fe60000041850 */
[----:B------:R-:W-:Y:S01]  /*eef0*/  F2FP.BF16.F32.PACK_AB R102, R187, R214 ;  /* 0x000000d6bb66723e */ /* 0x000fe200000010ff */
[----:B------:R-:W-:Y:S01]  /*ef00*/  FADD.FTZ R171, R171, R0 ;  /* 0x00000000abab7221 */ /* 0x000fe20000010000 */
[----:B-1----:R-:W-:Y:S01]  /*ef10*/  F2FP.BF16.F32.PACK_AB R103, R220, R189 ;  /* 0x000000bddc67723e */ /* 0x002fe200000010ff */
[----:B------:R-:W-:Y:S02]  /*ef20*/  FADD.FTZ R0, R169, R172 ;  /* 0x000000aca9007221 */ /* 0x000fe40000010000 */
[C---:B----4-:R-:W-:Y:S03]  /*ef30*/  HMMA.16816.F32.BF16 R84, R136.reuse, R108, R84 ;  /* 0x0000006c8854723c */ /* 0x050fe60000041854 */
[----:B------:R-:W-:Y:S04]  /*ef40*/  FADD.FTZ R171, R186, R171 ;  /* 0x000000abbaab7221 */ /* 0x000fe80000010000 */
[----:B------:R-:W-:Y:S01]  /*ef50*/  FADD.FTZ R218, R218, R171 ;  /* 0x000000abdada7221 */ /* 0x000fe20000010000 */
[C---:B------:R-:W-:Y:S01]  /*ef60*/  HMMA.16816.F32.BF16 R88, R136.reuse, R110, R88 ;  /* 0x0000006e8858723c */ /* 0x040fe20000041858 */
[----:B------:R-:W1:Y:S02]  /*ef70*/  LDSM.16.MT88.4 R108, [R164+0xc800] ;  /* 0x00c80000a46c783b */ /* 0x000e640000004200 */
[----:B------:R-:W-:Y:S04]  /*ef80*/  FADD.FTZ R218, R215, R218 ;  /* 0x000000dad7da7221 */ /* 0x000fe80000010000 */
[----:B------:R-:W-:Y:S01]  /*ef90*/  FADD.FTZ R189, R189, R218 ;  /* 0x000000dabdbd7221 */ /* 0x000fe20000010000 */
[C---:B-----5:R-:W-:Y:S03]  /*efa0*/  HMMA.16816.F32.BF16 R92, R136.reuse, R104, R92 ;  /* 0x00000068885c723c */ /* 0x060fe6000004185c */
[----:B------:R-:W-:Y:S05]  /*efb0*/  FADD.FTZ R220, R220, R189 ;  /* 0x000000bddcdc7221 */ /* 0x000fea0000010000 */
[----:B------:R-:W-:Y:S01]  /*efc0*/  HMMA.16816.F32.BF16 R96, R136, R106, R96 ;  /* 0x0000006a8860723c */ /* 0x000fe20000041860 */
[----:B------:R-:W2:Y:S07]  /*efd0*/  LDSM.16.MT88.4 R104, [R165+0xe800] ;  /* 0x00e80000a568783b */ /* 0x000eae0000004200 */
[C---:B------:R-:W-:Y:S01]  /*efe0*/  HMMA.16816.F32.BF16 R4, R100.reuse, R112, R4 ;  /* 0x000000706404723c */ /* 0x040fe20000041804 */
[----:B------:R-:W3:Y:S07]  /*eff0*/  LDSM.16.MT88.4 R136, [R166+0x2800] ;  /* 0x00280000a688783b */ /* 0x000eee0000004200 */
[C---:B------:R-:W-:Y:S01]  /*f000*/  HMMA.16816.F32.BF16 R8, R100.reuse, R114, R8 ;  /* 0x000000726408723c */ /* 0x040fe20000041808 */
[----:B------:R-:W4:Y:S07]  /*f010*/  LDSM.16.MT88.4 R112, [R164+0x10800] ;  /* 0x01080000a470783b */ /* 0x000f2e0000004200 */
[C---:B-1----:R-:W-:Y:S08]  /*f020*/  HMMA.16816.F32.BF16 R12, R100.reuse, R108, R12 ;  /* 0x0000006c640c723c */ /* 0x042ff0000004180c */
        /* <DEDUP_REMOVED lines=33> */
[----:B------:R-:W-:Y:S02]  /*f240*/  F2FP.BF16.F32.PACK_AB R102, R224, R219 ;  /* 0x000000dbe066723e */ /* 0x000fe400000010ff */
[----:B------:R-:W-:Y:S01]  /*f250*/  F2FP.BF16.F32.PACK_AB R101, R226, R217 ;  /* 0x000000d9e265723e */ /* 0x000fe200000010ff */
[----:B------:R-:W-:Y:S01]  /*f260*/  FADD.FTZ R217, R217, R220 ;  /* 0x000000dcd9d97221 */ /* 0x000fe20000010000 */
[----:B------:R-:W-:Y:S03]  /*f270*/  F2FP.BF16.F32.PACK_AB R103, R228, R223 ;  /* 0x000000dfe467723e */ /* 0x000fe600000010ff */
[----:B------:R-:W-:Y:S04]  /*f280*/  FADD.FTZ R226, R226, R217 ;  /* 0x000000d9e2e27221 */ /* 0x000fe80000010000 */
[C---:B------:R-:W-:Y:S03]  /*f290*/  HMMA.16816.F32.BF16 R4, R100.reuse, R108, R4 ;  /* 0x0000006c6404723c */ /* 0x040fe60000041804 */
[----:B------:R-:W-:Y:S04]  /*f2a0*/  FADD.FTZ R223, R223, R226 ;  /* 0x000000e2dfdf7221 */ /* 0x000fe80000010000 */
[----:B------:R-:W-:Y:S01]  /*f2b0*/  FADD.FTZ R228, R228, R223 ;  /* 0x000000dfe4e47221 */ /* 0x000fe20000010000 */
[C---:B------:R-:W-:Y:S01]  /*f2c0*/  HMMA.16816.F32.BF16 R8, R100.reuse, R110, R8 ;  /* 0x0000006e6408723c */ /* 0x040fe20000041808 */
[----:B------:R-:W3:Y:S07]  /*f2d0*/  LDSM.16.MT88.4 R108, [R166+0x5000] ;  /* 0x00500000a66c783b */ /* 0x000eee0000004200 */
[C---:B--2---:R-:W-:Y:S03]  /*f2e0*/  HMMA.16816.F32.BF16 R12, R100.reuse, R112, R12 ;  /* 0x00000070640c723c */ /* 0x044fe6000004180c */
[--C-:B------:R-:W-:Y:S01]  /*f2f0*/  FFMA.FTZ R113, R152, UR4, -R154.reuse ;  /* 0x0000000498717c23 */ /* 0x100fe2000801089a */
[--C-:B------:R-:W-:Y:S01]  /*f300*/  FFMA.FTZ R112, R134, UR4, -R154.reuse ;  /* 0x0000000486707c23 */ /* 0x100fe2000801089a */
[----:B------:R-:W-:Y:S02]  /*f310*/  FFMA.FTZ R154, R133, UR4, -R154 ;  /* 0x00000004859a7c23 */ /* 0x000fe4000801089a */
[----:B------:R-:W2:Y:S01]  /*f320*/  MUFU.EX2 R134, R113 ;  /* 0x0000007100867308 */ /* 0x000ea20000000800 */
[C---:B------:R-:W-:Y:S09]  /*f330*/  HMMA.16816.F32.BF16 R16, R100.reuse, R114, R16 ;  /* 0x000000726410723c */ /* 0x040ff20000041810 */
[----:B------:R4:W-:Y:S10]  /*f340*/  MUFU.EX2 R234, R154 ;  /* 0x0000009a00ea7308 */ /* 0x0009f40000000800 */
[----:B------:R-:W5:Y:S01]  /*f350*/  MUFU.EX2 R133, R112 ;  /* 0x0000007000857308 */ /* 0x000f620000000800 */
[C---:B------:R-:W-:Y:S08]  /*f360*/  HMMA.16816.F32.BF16 R20, R100.reuse, R116, R20 ;  /* 0x000000746414723c */ /* 0x040ff00000041814 */
[C---:B------:R-:W-:Y:S01]  /*f370*/  HMMA.16816.F32.BF16 R24, R100.reuse, R118, R24 ;  /* 0x000000766418723c */ /* 0x040fe20000041818 */
[----:B------:R-:W-:Y:S07]  /*f380*/  LDSM.16.MT88.4 R116, [R164+0xd800] ;  /* 0x00d80000a474783b */ /* 0x000fee0000004200 */
[C---:B------:R-:W-:Y:S01]  /*f390*/  HMMA.16816.F32.BF16 R28, R100.reuse, R120, R28 ;  /* 0x00000078641c723c */ /* 0x040fe2000004181c */
[----:B----4-:R-:W-:Y:S07]  /*f3a0*/  LDSM.16.MT88.4 R152, [R135+0x3800] ;  /* 0x003800008798783b */ /* 0x010fee0000004200 */
[C---:B------:R-:W-:Y:S08]  /*f3b0*/  HMMA.16816.F32.BF16 R32, R100.reuse, R122, R32 ;  /* 0x0000007a6420723c */ /* 0x040ff00000041820 */
[C---:B------:R-:W-:Y:S08]  /*f3c0*/  HMMA.16816.F32.BF16 R36, R100.reuse, R124, R36 ;  /* 0x0000007c6424723c */ /* 0x040ff00000041824 */
[C---:B------:R-:W-:Y:S01]  /*f3d0*/  HMMA.16816.F32.BF16 R40, R100.reuse, R126, R40 ;  /* 0x0000007e6428723c */ /* 0x040fe20000041828 */
[----:B------:R-:W4:Y:S07]  /*f3e0*/  LDSM.16.MT88.4 R124, [R165+0xd800] ;  /* 0x00d80000a57c783b */ /* 0x000f2e0000004200 */
[C---:B------:R-:W-:Y:S08]  /*f3f0*/  HMMA.16816.F32.BF16 R44, R100.reuse, R128, R44 ;  /* 0x00000080642c723c */ /* 0x040ff0000004182c */
[C---:B------:R-:W-:Y:S08]  /*f400*/  HMMA.16816.F32.BF16 R48, R100.reuse, R130, R48 ;  /* 0x000000826430723c */ /* 0x040ff00000041830 */
[C---:B------:R-:W-:Y:S03]  /*f410*/  HMMA.16816.F32.BF16 R52, R100.reuse, R136, R52 ;  /* 0x000000886434723c */ /* 0x040fe60000041834 */
[----:B------:R-:W-:Y:S02]  /*f420*/  F2FP.BF16.F32.PACK_AB R136, R232, R225 ;  /* 0x000000e1e888723e */ /* 0x000fe400000010ff */
[----:B--2---:R-:W-:Y:S01]  /*f430*/  F2FP.BF16.F32.PACK_AB R137, R134, R229 ;  /* 0x000000e58689723e */ /* 0x004fe200000010ff */
[----:B------:R-:W-:Y:S02]  /*f440*/  FADD.FTZ R229, R229, R228 ;  /* 0x000000e4e5e57221 */ /* 0x000fe40000010000 */
[C---:B------:R-:W-:Y:S03]  /*f450*/  HMMA.16816.F32.BF16 R56, R100.reuse, R138, R56 ;  /* 0x0000008a6438723c */ /* 0x040fe60000041838 */
[----:B------:R-:W-:Y:S01]  /*f460*/  F2FP.BF16.F32.PACK_AB R138, R230, R227 ;  /* 0x000000e3e68a723e */ /* 0x000fe200000010ff */
[----:B------:R-:W-:Y:S01]  /*f470*/  FADD.FTZ R134, R134, R229 ;  /* 0x000000e586867221 */ /* 0x000fe20000010000 */
[C---:B-----5:R-:W-:Y:S03]  /*f480*/  F2FP.BF16.F32.PACK_AB R139, R234.reuse, R133 ;  /* 0x00000085ea8b723e */ /* 0x060fe600000010ff */
        /* <DEDUP_REMOVED lines=14> */
[C---:B---3--:R-:W-:Y:S08]  /*f570*/  HMMA.16816.F32.BF16 R92, R100.reuse, R108, R92 ;  /* 0x0000006c645c723c */ /* 0x048ff0000004185c */
[----:B------:R-:W-:Y:S08]  /*f580*/  HMMA.16816.F32.BF16 R96, R100, R110, R96 ;  /* 0x0000006e6460723c */ /* 0x000ff00000041860 */
[C---:B----4-:R-:W-:Y:S01]  /*f590*/  HMMA.16816.F32.BF16 R128, R136.reuse, R124, R4 ;  /* 0x0000007c8880723c */ /* 0x050fe20000041804 */
[----:B------:R-:W3:Y:S07]  /*f5a0*/  LDSM.16.MT88.4 R4, [R164+0x11800] ;  /* 0x01180000a404783b */ /* 0x000eee0000004200 */
[C---:B------:R-:W-:Y:S01]  /*f5b0*/  HMMA.16816.F32.BF16 R124, R136.reuse, R126, R8 ;  /* 0x0000007e887c723c */ /* 0x040fe20000041808 */
[----:B------:R-:W4:Y:S07]  /*f5c0*/  LDSM.16.MT88.4 R8, [R135+0x5800] ;  /* 0x005800008708783b */ /* 0x000f2e0000004200 */
[C---:B------:R-:W-:Y:S01]  /*f5d0*/  HMMA.16816.F32.BF16 R120, R136.reuse, R116, R12 ;  /* 0x000000748878723c */ /* 0x040fe2000004180c */
[----:B------:R-:W4:Y:S07]  /*f5e0*/  LDSM.16.MT88.4 R12, [R166+0x5800] ;  /* 0x00580000a60c783b */ /* 0x000f2e0000004200 */
[C---:B------:R-:W-:Y:S08]  /*f5f0*/  HMMA.16816.F32.BF16 R116, R136.reuse, R118, R16 ;  /* 0x000000768874723c */ /* 0x040ff00000041810 */
[C---:B-1----:R-:W-:Y:S08]  /*f600*/  HMMA.16816.F32.BF16 R112, R136.reuse, R104, R20 ;  /* 0x000000688870723c */ /* 0x042ff00000041814 */
[C---:B------:R-:W-:Y:S08]  /*f610*/  HMMA.16816.F32.BF16 R108, R136.reuse, R106, R24 ;  /* 0x0000006a886c723c */ /* 0x040ff00000041818 */
[C---:B--2---:R-:W-:Y:S08]  /*f620*/  HMMA.16816.F32.BF16 R104, R136.reuse, R140, R28 ;  /* 0x0000008c8868723c */ /* 0x044ff0000004181c */
        /* <DEDUP_REMOVED lines=11> */
[C---:B---3--:R-:W-:Y:S03]  /*f6e0*/  HMMA.16816.F32.BF16 R76, R136.reuse, R4, R76 ;  /* 0x00000004884c723c */ /* 0x048fe6000004184c */
[----:B------:R-:W-:Y:S04]  /*f6f0*/  FADD.FTZ R5, R185, R0 ;  /* 0x00000000b9057221 */ /* 0x000fe80000010000 */
[----:B------:R-:W-:Y:S01]  /*f700*/  FADD.FTZ R5, R216, R5 ;  /* 0x00000005d8057221 */ /* 0x000fe20000010000 */
[C---:B------:R-:W-:Y:S03]  /*f710*/  HMMA.16816.F32.BF16 R80, R136.reuse, R6, R80 ;  /* 0x000000068850723c */ /* 0x040fe60000041850 */
[----:B------:R-:W-:Y:S04]  /*f720*/  FADD.FTZ R0, R214, R5 ;  /* 0x00000005d6007221 */ /* 0x000fe80000010000 */
[----:B------:R-:W-:Y:S01]  /*f730*/  FADD.FTZ R0, R187, R0 ;  /* 0x00000000bb007221 */ /* 0x000fe20000010000 */
[C---:B----4-:R-:W-:Y:S03]  /*f740*/  HMMA.16816.F32.BF16 R84, R136.reuse, R8, R84 ;  /* 0x000000088854723c */ /* 0x050fe60000041854 */
[----:B------:R-:W-:Y:S01]  /*f750*/  FADD.FTZ R221, R221, R0 ;  /* 0x00000000dddd7221 */ /* 0x000fe20000010000 */
[----:B------:R-:W-:Y:S03]  /*f760*/  IMAD.MOV.U32 R0, RZ, RZ, R132 ;  /* 0x000000ffff007224 */ /* 0x000fe600078e0084 */
[----:B------:R-:W-:Y:S01]  /*f770*/  FADD.FTZ R222, R222, R221 ;  /* 0x000000dddede7221 */ /* 0x000fe20000010000 */
[C---:B------:R-:W-:Y:S03]  /*f780*/  HMMA.16816.F32.BF16 R88, R136.reuse, R10, R88 ;  /* 0x0000000a8858723c */ /* 0x040fe60000041858 */
[----:B------:R-:W-:Y:S04]  /*f790*/  FADD.FTZ R219, R219, R222 ;  /* 0x000000dedbdb7221 */ /* 0x000fe80000010000 */
[----:B------:R-:W-:Y:S01]  /*f7a0*/  FADD.FTZ R224, R224, R219 ;  /* 0x000000dbe0e07221 */ /* 0x000fe20000010000 */
[C---:B------:R-:W-:Y:S03]  /*f7b0*/  HMMA.16816.F32.BF16 R92, R136.reuse, R12, R92 ;  /* 0x0000000c885c723c */ /* 0x040fe6000004185c */
[----:B------:R-:W-:Y:S04]  /*f7c0*/  FADD.FTZ R225, R225, R224 ;  /* 0x000000e0e1e17221 */ /* 0x000fe80000010000 */
[----:B------:R-:W-:Y:S01]  /*f7d0*/  FADD.FTZ R232, R232, R225 ;  /* 0x000000e1e8e87221 */ /* 0x000fe20000010000 */
[----:B------:R-:W-:Y:S03]  /*f7e0*/  HMMA.16816.F32.BF16 R96, R136, R14, R96 ;  /* 0x0000000e8860723c */ /* 0x000fe60000041860 */
[----:B------:R-:W-:Y:S04]  /*f7f0*/  FADD.FTZ R213, R227, R232 ;  /* 0x000000e8e3d57221 */ /* 0x000fe80000010000 */
[----:B------:R-:W-:Y:S01]  /*f800*/  FADD.FTZ R213, R230, R213 ;  /* 0x000000d5e6d57221 */ /* 0x000fe20000010000 */
[----:B------:R-:W-:Y:S01]  /*f810*/  @!UPT UIADD3 URZ, UPT, UPT, URZ, URZ, URZ ;  /* 0x000000fffffff290 */ /* 0x000fe2000fffe0ff */
[----:B------:R-:W-:Y:S11]  /*f820*/  @P0 BRA `(.L_x_1789) ;  /* 0xffffffc000340947 */ /* 0x000ff6000383ffff */
.L_x_1788:
[----:B------:R-:W1:Y:S01]  /*f830*/  SHFL.BFLY PT, R0, R211, 0x2, 0x1f ;  /* 0x0c401f00d3007f89 */ /* 0x000e6200000e0000 */
[C---:B------:R-:W-:Y:S01]  /*f840*/  LOP3.LUT P3, RZ, R182.reuse, 0x10, RZ, 0xc0, !PT ;  /* 0x00000010b6ff7812 */ /* 0x040fe2000786c0ff */
[----:B------:R-:W2:Y:S01]  /*f850*/  LDC R14, c[0x0][0x434] ;  /* 0x00010d00ff0e7b82 */ /* 0x000ea20000000800 */
[----:B------:R-:W-:Y:S01]  /*f860*/  LOP3.LUT P4, RZ, R182, 0x8, RZ, 0xc0, !PT ;  /* 0x00000008b6ff7812 */ /* 0x000fe2000788c0ff */
[----:B------:R-:W3:Y:S03]  /*f870*/  SHFL.BFLY PT, R8, R213, 0x2, 0x1f ;  /* 0x0c401f00d5087f89 */ /* 0x000ee600000e0000 */
[----:B------:R-:W-:Y:S01]  /*f880*/  SEL R180, R180, 0xffffffe0, !P4 ;  /* 0xffffffe0b4b47807 */ /* 0x000fe20006000000 */
[----:B------:R-:W4:Y:S02]  /*f890*/  S2R R12, SR_CTAID.X ;  /* 0x00000000000c7919 */ /* 0x000f240000002500 */
[----:B------:R-:W2:Y:S08]  /*f8a0*/  LDC R16, c[0x0][0x434] ;  /* 0x00010d00ff107b82 */ /* 0x000eb00000000800 */
[----:B------:R-:W2:Y:S01]  /*f8b0*/  LDC.U8 R20, c[0x0][0x548] ;  /* 0x00015200ff147b82 */ /* 0x000ea20000000000 */
        /* <DEDUP_REMOVED lines=9> */
[----:B------:R-:W-:Y:S02]  /*f950*/  LOP3.LUT R5, R5, 0x1c0, RZ, 0xc0, !PT ;  /* 0x000001c005057812 */ /* 0x000fe400078ec0ff */
[----:B------:R-:W3:Y:S01]  /*f960*/  MUFU.RCP R6, R2 ;  /* 0x0000000200067308 */ /* 0x000ee20000001000 */
[----:B------:R-:W-:Y:S02]  /*f970*/  FSETP.NE.FTZ.AND P1, PT, R2, RZ, PT ;  /* 0x000000ff0200720b */ /* 0x000fe40003f35000 */
[----:B------:R-:W-:-:S04]  /*f980*/  LOP3.LUT R5, R5, 0x38, R168, 0xf8, !PT ;  /* 0x0000003805057812 */ /* 0x000fc800078ef8a8 */
[----:B------:R-:W-:Y:S02]  /*f990*/  LOP3.LUT R5, R5, R170, R183, 0xfe, !PT ;  /* 0x000000aa05057212 */ /* 0x000fe400078efeb7 */
[----:B-1----:R-:W-:Y:S02]  /*f9a0*/  FSEL R4, R4, 1, P0 ;  /* 0x3f80000004047808 */ /* 0x002fe40000000000 */
[----:B------:R-:W-:-:S03]  /*f9b0*/  LEA R5, R5, UR5, 0x1 ;  /* 0x0000000505057c11 */ /* 0x000fc6000f8e08ff */
[----:B------:R-:W1:Y:S01]  /*f9c0*/  @P1 MUFU.LG2 R2, R2 ;  /* 0x0000000200021308 */ /* 0x000e620000000c00 */
        /* <DEDUP_REMOVED lines=49> */
[C---:B------:R-:W-:Y:S02]  /*fce0*/  IADD3 R11, PT, PT, R5.reuse, 0x40, RZ ;  /* 0x00000040050b7810 */ /* 0x040fe40007ffe0ff */
[C---:B------:R-:W-:Y:S02]  /*fcf0*/  @P3 IADD3 R11, PT, PT, R5.reuse, -0x40, RZ ;  /* 0xffffffc0050b3810 */ /* 0x040fe40007ffe0ff */
[----:B------:R-:W-:Y:S02]  /*fd00*/  SEL R4, R4, 0xfffffff0, !P2 ;  /* 0xfffffff004047807 */ /* 0x000fe40005000000 */
[C---:B------:R-:W-:Y:S02]  /*fd10*/  IADD3 R9, PT, PT, R5.reuse, R180, RZ ;  /* 0x000000b405097210 */ /* 0x040fe40007ffe0ff */
[----:B------:R-:W-:Y:S02]  /*fd20*/  IADD3 R17, PT, PT, R180, R11, RZ ;  /* 0x0000000bb4117210 */ /* 0x000fe40007ffe0ff */
[----:B------:R-:W-:-:S02]  /*fd30*/  IADD3 R7, PT, PT, R5, R4, RZ ;  /* 0x0000000405077210 */ /* 0x000fc40007ffe0ff */
[C---:B------:R-:W-:Y:S02]  /*fd40*/  IADD3 R13, PT, PT, R4.reuse, R9, RZ ;  /* 0x00000009040d7210 */ /* 0x040fe40007ffe0ff */
[C---:B------:R-:W-:Y:S02]  /*fd50*/  IADD3 R15, PT, PT, R4.reuse, R11, RZ ;  /* 0x0000000b040f7210 */ /* 0x040fe40007ffe0ff */
[----:B------:R-:W-:Y:S02]  /*fd60*/  IADD3 R19, PT, PT, R4, R17, RZ ;  /* 0x0000001104137210 */ /* 0x000fe40007ffe0ff */
        /* <DEDUP_REMOVED lines=21> */
[----:B------:R-:W-:Y:S01]  /*fec0*/  FMUL.FTZ R101, R6, R101 ;  /* 0x0000006506657220 */ /* 0x000fe20000410000 */
[----:B-----5:R-:W-:Y:S01]  /*fed0*/  ISETP.NE.AND P3, PT, R4, RZ, PT ;  /* 0x000000ff0400720c */ /* 0x020fe20003f65270 */
        /* <DEDUP_REMOVED lines=12> */
[----:B------:R-:W2:Y:S01]  /*ffa0*/  @P3 LDC R21, c[0x0][0x430] ;  /* 0x00010c00ff153b82 */ /* 0x000ea20000000800 */
        /* <DEDUP_REMOVED lines=72> */
[----:B--2---:R-:W-:Y:S01]  /*10430*/  @P3 IMAD R16, R21, R14, RZ ;  /* 0x0000000e15103224 */ /* 0x004fe200078e02ff */
        /* <DEDUP_REMOVED lines=35> */
[----:B---3--:R-:W3:Y:S03]  /*10670*/  @P2 LDC.64 R4, c[0x0][0x408] ;  /* 0x00010200ff042b82 */ /* 0x008ee60000000a00 */
[----:B------:R-:W-:Y:S04]  /*10680*/  STS [R11+0x4000], R84 ;  /* 0x004000540b007388 */ /* 0x000fe80000000800 */
[----:B------:R-:W-:Y:S01]  /*10690*/  STS [R11+0x4400], R86 ;  /* 0x004400560b007388 */ /* 0x000fe20000000800 */
[----:B-----5:R-:W2:Y:S03]  /*106a0*/  @!P2 LDC.64 R6, c[0x0][0x400] ;  /* 0x00010000ff06ab82 */ /* 0x020ea60000000a00 */
[----:B------:R-:W-:Y:S04]  /*106b0*/  STS [R15+0x4000], R88 ;  /* 0x004000580f007388 */ /* 0x000fe80000000800 */
[----:B------:R5:W-:Y:S01]  /*106c0*/  STS [R15+0x4400], R90 ;  /* 0x0044005a0f007388 */ /* 0x000be20000000800 */
[----:B----4-:R-:W-:-:S03]  /*106d0*/  LOP3.LUT R9, R198, 0x1f8, RZ, 0xc0, !PT ;  /* 0x000001f8c6097812 */ /* 0x010fc600078ec0ff */
[----:B------:R-:W-:Y:S01]  /*106e0*/  STS [R17+0x4000], R92 ;  /* 0x0040005c11007388 */ /* 0x000fe20000000800 */
[----:B------:R-:W-:-:S03]  /*106f0*/  LOP3.LUT R9, R9, 0x38, R182, 0x78, !PT ;  /* 0x0000003809097812 */ /* 0x000fc600078e78b6 */
[----:B------:R4:W-:Y:S01]  /*10700*/  STS [R17+0x4400], R94 ;  /* 0x0044005e11007388 */ /* 0x0009e20000000800 */
[----:B------:R-:W-:Y:S01]  /*10710*/  LOP3.LUT R198, R9, 0x1e00, R198, 0xf8, !PT ;  /* 0x00001e0009c67812 */ /* 0x000fe200078ef8c6 */
[----:B-1----:R-:W1:Y:S02]  /*10720*/  S2R R13, SR_CTAID.Y ;  /* 0x00000000000d7919 */ /* 0x002e640000002600 */
[----:B------:R1:W-:Y:S04]  /*10730*/  STS [R19+0x4000], R96 ;  /* 0x0040006013007388 */ /* 0x0003e80000000800 */
[----:B------:R1:W-:Y:S01]  /*10740*/  STS [R19+0x4400], R98 ;  /* 0x0044006213007388 */ /* 0x0003e20000000800 */
[----:B-----5:R-:W1:Y:S01]  /*10750*/  S2R R15, SR_CTAID.Z ;  /* 0x00000000000f7919 */ /* 0x020e620000002700 */
        /* <DEDUP_REMOVED lines=10> */
.L_x_1792:
[----:B------:R-:W-:Y:S01]  /*10800*/  BAR.SYNC.DEFER_BLOCKING 0x0 ;  /* 0x0000000000007b1d */ /* 0x000fe20000010000 */
[----:B------:R-:W-:Y:S01]  /*10810*/  ISETP.NE.AND P4, PT, R207, -0x1, PT ;  /* 0xffffffffcf00780c */ /* 0x000fe20003f85270 */
[----:B-12---:R-:W-:Y:S01]  /*10820*/  @!P2 IMAD.WIDE.U32 R24, R13, R6, RZ ;  /* 0x000000060d18a225 */ /* 0x006fe200078e00ff */
[----:B------:R-:W-:Y:S02]  /*10830*/  ISETP.NE.AND P3, PT, R20, RZ, !P3 ;  /* 0x000000ff1400720c */ /* 0x000fe40005f65270 */
[----:B------:R-:W-:Y:S01]  /*10840*/  LOP3.LUT P5, RZ, R182, 0x3, RZ, 0xc0, !PT ;  /* 0x00000003b6ff7812 */ /* 0x000fe200078ac0ff */
[----:B------:R-:W1:Y:S02]  /*10850*/  @P0 MUFU.LG2 R0, R0 ;  /* 0x0000000000000308 */ /* 0x000e640000000c00 */
[----:B------:R-:W2:Y:S01]  /*10860*/  @P1 LDC R19, c[0x0][0x458] ;  /* 0x00011600ff131b82 */ /* 0x000ea20000000800 */
[----:B------:R-:W-:Y:S01]  /*10870*/  @P2 IMAD.WIDE.U32 R22, R207, R4, RZ ;  /* 0x00000004cf162225 */ /* 0x000fe200078e00ff */
[----:B------:R-:W-:Y:S01]  /*10880*/  SHF.R.U32.HI R6, RZ, 0x2, R182 ;  /* 0x00000002ff067819 */ /* 0x000fe200000116b6 */
[----:B------:R-:W-:Y:S02]  /*10890*/  BSSY.RECONVERGENT B0, `(.L_x_1793) ;  /* 0x000002b000007945 */ /* 0x000fe40003800200 */
[----:B------:R-:W-:Y:S01]  /*108a0*/  @!P2 IMAD R7, R13, R7, R25 ;  /* 0x000000070d07a224 */ /* 0x000fe200078e0219 */
[----:B------:R-:W-:Y:S01]  /*108b0*/  LOP3.LUT R25, R184, 0x30, RZ, 0xc0, !PT ;  /* 0x00000030b8197812 */ /* 0x000fe200078ec0ff */
[----:B------:R-:W-:Y:S01]  /*108c0*/  @P2 IMAD R7, R207, R5, R23 ;  /* 0x00000005cf072224 */ /* 0x000fe200078e0217 */
[----:B------:R-:W3:Y:S01]  /*108d0*/  @P0 LDC R20, c[0x0][0x458] ;  /* 0x00011600ff140b82 */ /* 0x000ee20000000800 */
[----:B------:R-:W-:Y:S01]  /*108e0*/  @!P4 IMAD R207, R13, R14, RZ ;  /* 0x0000000e0dcfc224 */ /* 0x000fe200078e02ff */
[----:B------:R-:W-:Y:S01]  /*108f0*/  LOP3.LUT R6, R25, 0x7, R6, 0xf8, !PT ;  /* 0x0000000719067812 */ /* 0x000fe200078ef806 */
[----:B----4-:R-:W-:-:S02]  /*10900*/  IMAD R16, R15, R16, RZ ;  /* 0x000000100f107224 */ /* 0x010fc400078e02ff */
[----:B------:R-:W-:Y:S01]  /*10910*/  @P1 FMUL.FTZ R25, R2, 0.69314718246459960938 ;  /* 0x3f31721802191820 */ /* 0x000fe20000410000 */
[----:B------:R-:W-:Y:S01]  /*10920*/  IMAD R5, R12, R21, RZ ;  /* 0x000000150c057224 */ /* 0x000fe200078e02ff */
[----:B------:R-:W-:Y:S01]  /*10930*/  SHF.R.S32.HI R4, RZ, 0x1f, R207 ;  /* 0x0000001fff047819 */ /* 0x000fe200000114cf */
[----:B------:R-:W-:Y:S01]  /*10940*/  @!P3 IMAD R16, R13, R18, R16 ;  /* 0x000000120d10b224 */ /* 0x000fe200078e0210 */
[----:B------:R-:W-:Y:S01]  /*10950*/  SEL R207, R207, RZ, P3 ;  /* 0x000000ffcfcf7207 */ /* 0x000fe20001800000 */
[----:B------:R4:W4:Y:S01]  /*10960*/  LDS.128 R8, [R17+0x1800] ;  /* 0x0018000011087984 */ /* 0x0009220000000c00 */
[----:B------:R-:W-:Y:S02]  /*10970*/  IMAD.SHL.U32 R5, R5, 0x40, RZ ;  /* 0x0000004005057824 */ /* 0x000fe400078e00ff */
[----:B-1----:R-:W-:Y:S01]  /*10980*/  @P0 FMUL.FTZ R2, R0, 0.69314718246459960938 ;  /* 0x3f31721800020820 */ /* 0x002fe20000410000 */
[----:B------:R-:W-:Y:S01]  /*10990*/  SEL R4, R4, RZ, P3 ;  /* 0x000000ff04047207 */ /* 0x000fe20001800000 */
[----:B------:R-:W-:Y:S01]  /*109a0*/  IMAD.MOV.U32 R14, RZ, RZ, 0x7f800000 ;  /* 0x7f800000ff0e7424 */ /* 0x000fe200078e00ff */
[----:B------:R-:W-:-:S02]  /*109b0*/  SHF.R.S32.HI R27, RZ, 0x1f, R16 ;  /* 0x0000001fff1b7819 */ /* 0x000fc40000011410 */
[----:B------:R-:W-:Y:S01]  /*109c0*/  IADD3 R0, P4, P3, R5, R207, R16 ;  /* 0x000000cf05007210 */ /* 0x000fe20007b9e010 */
[----:B--2---:R-:W-:Y:S01]  /*109d0*/  @P1 FFMA.FTZ R14, R132, R19, R25 ;  /* 0x00000013840e1223 */ /* 0x004fe20000010019 */
[----:B------:R-:W-:Y:S02]  /*109e0*/  SHF.R.S32.HI R5, RZ, 0x1f, R5 ;  /* 0x0000001fff057819 */ /* 0x000fe40000011405 */
[----:B------:R-:W-:Y:S02]  /*109f0*/  MOV R13, 0x7f800000 ;  /* 0x7f800000000d7802 */ /* 0x000fe40000000f00 */
[----:B------:R-:W-:Y:S01]  /*10a00*/  IADD3.X R27, PT, PT, R5, R4, R27, P4, P3 ;  /* 0x00000004051b7210 */ /* 0x000fe200027e641b */
[----:B---3--:R-:W-:Y:S01]  /*10a10*/  @P0 FFMA.FTZ R13, R3, R20, R2 ;  /* 0x00000014030d0223 */ /* 0x008fe20000010002 */
[----:B------:R-:W-:Y:S06]  /*10a20*/  @P5 BRA `(.L_x_1794) ;  /* 0x0000000000445947 */ /* 0x000fec0003800000 */
        /* <DEDUP_REMOVED lines=17> */
.L_x_1794:
[----:B------:R-:W-:Y:S05]  /*10b40*/  BSYNC.RECONVERGENT B0 ;  /* 0x0000000000007941 */ /* 0x000fea0003800200 */
.L_x_1793:
[----:B------:R-:W2:Y:S01]  /*10b50*/  LDCU.64 UR4, c[0x0][0x410] ;  /* 0x00008200ff0477ac */ /* 0x000ea20008000a00 */
[----:B------:R-:W-:Y:S01]  /*10b60*/  @P2 IMAD.MOV.U32 R24, RZ, RZ, R22 ;  /* 0x000000ffff182224 */ /* 0x000fe200078e0016 */
[----:B------:R-:W-:Y:S01]  /*10b70*/  SHF.R.U32.HI R18, RZ, 0x3, R182 ;  /* 0x00000003ff127819 */ /* 0x000fe200000116b6 */
[----:B------:R-:W-:Y:S01]  /*10b80*/  IMAD.MOV.U32 R19, RZ, RZ, RZ ;  /* 0x000000ffff137224 */ /* 0x000fe200078e00ff */
[----:B------:R3:W3:Y:S01]  /*10b90*/  LDS.128 R20, [R17] ;  /* 0x0000000011147984 */ /* 0x0006e20000000c00 */
[----:B------:R-:W-:Y:S01]  /*10ba0*/  BSSY.RECONVERGENT B0, `(.L_x_1795) ;  /* 0x0000020000007945 */ /* 0x000fe20003800200 */
[----:B------:R-:W-:Y:S01]  /*10bb0*/  IADD3 R24, P0, PT, R181, R24, RZ ;  /* 0x00000018b5187210 */ /* 0x000fe20007f1e0ff */
[C---:B-1----:R-:W-:Y:S01]  /*10bc0*/  VIADD R4, R18.reuse, 0x10 ;  /* 0x0000001012047836 */ /* 0x042fe20000000000 */
[C---:B------:R-:W-:Y:S01]  /*10bd0*/  IADD3 R2, PT, PT, R18.reuse, 0x20, RZ ;  /* 0x0000002012027810 */ /* 0x040fe20007ffe0ff */
[----:B------:R-:W-:Y:S01]  /*10be0*/  VIADD R0, R18, 0x30 ;  /* 0x0000003012007836 */ /* 0x000fe20000000000 */
[----:B------:R-:W-:-:S02]  /*10bf0*/  IADD3.X R25, PT, PT, RZ, R7, RZ, P0, !PT ;  /* 0x00000007ff197210 */ /* 0x000fc400007fe4ff */
[-C--:B------:R-:W-:Y:S02]  /*10c00*/  ISETP.GE.AND P1, PT, R2, R195.reuse, PT ;  /* 0x000000c30200720c */ /* 0x080fe40003f26270 */
[-C--:B------:R-:W-:Y:S01]  /*10c10*/  ISETP.GE.AND P3, PT, R18, R195.reuse, PT ;  /* 0x000000c31200720c */ /* 0x080fe20003f66270 */
[----:B------:R-:W-:Y:S01]  /*10c20*/  IMAD.WIDE.U32 R18, R12, 0x40, R18 ;  /* 0x000000400c127825 */ /* 0x000fe200078e0012 */
[-C--:B------:R-:W-:Y:S02]  /*10c30*/  ISETP.GE.AND P2, PT, R4, R195.reuse, PT ;  /* 0x000000c30400720c */ /* 0x080fe40003f46270 */
[----:B------:R1:W1:Y:S01]  /*10c40*/  LDS.128 R4, [R17+0x4000] ;  /* 0x0040000011047984 */ /* 0x0002620000000c00 */
[----:B--2---:R-:W-:Y:S01]  /*10c50*/  IMAD.WIDE.U32 R2, R15, UR4, R24 ;  /* 0x000000040f027c25 */ /* 0x004fe2000f8e0018 */
[----:B------:R-:W-:-:S03]  /*10c60*/  ISETP.GE.AND P0, PT, R0, R195, PT ;  /* 0x000000c30000720c */ /* 0x000fc60003f06270 */
[----:B------:R-:W-:Y:S02]  /*10c70*/  IMAD R25, R15, UR5, R3 ;  /* 0x000000050f197c24 */ /* 0x000fe4000f8e0203 */
[----:B------:R2:W1:Y:S02]  /*10c80*/  LDS.128 R12, [R17+0x2000] ;  /* 0x00200000110c7984 */ /* 0x0004640000000c00 */
[----:B------:R-:W-:Y:S06]  /*10c90*/  @P3 BRA `(.L_x_1796) ;  /* 0x0000000000403947 */ /* 0x000fec0003800000 */
        /* <DEDUP_REMOVED lines=15> */
[----:B------:R3:W-:Y:S02]  /*10d90*/  @!P3 STG.E.128 desc[UR14][R26.64+0x100], R4 ;  /* 0x000100041a00b986 */ /* 0x0007e4000c101d0e */
.L_x_1796:
[----:B------:R-:W-:Y:S05]  /*10da0*/  BSYNC.RECONVERGENT B0 ;  /* 0x0000000000007941 */ /* 0x000fea0003800200 */
.L_x_1795:
[----:B---3--:R3:W2:Y:S01]  /*10db0*/  LDS.128 R20, [R17+0x800] ;  /* 0x0008000011147984 */ /* 0x0086a20000000c00 */
        /* <DEDUP_REMOVED lines=21> */
[----:B-1----:R2:W-:Y:S04]  /*10f10*/  @!P3 STG.E.128 desc[UR14][R26.64+0x80], R12 ;  /* 0x0000800c1a00b986 */ /* 0x0025e8000c101d0e */
[----:B------:R2:W-:Y:S02]  /*10f20*/  @!P2 STG.E.128 desc[UR14][R26.64+0x100], R4 ;  /* 0x000100041a00a986 */ /* 0x0005e4000c101d0e */
.L_x_1798:
[----:B------:R-:W-:Y:S05]  /*10f30*/  BSYNC.RECONVERGENT B0 ;  /* 0x0000000000007941 */ /* 0x000fea0003800200 */
.L_x_1797:
[----:B--2---:R2:W2:Y:S01]  /*10f40*/  LDS.128 R20, [R17+0x1000] ;  /* 0x0010000011147984 */ /* 0x0044a20000000c00 */
        /* <DEDUP_REMOVED lines=21> */
[----:B-1----:R2:W-:Y:S04]  /*110a0*/  @!P2 STG.E.128 desc[UR14][R26.64+0x80], R12 ;  /* 0x0000800c1a00a986 */ /* 0x0025e8000c101d0e */
[----:B------:R2:W-:Y:S02]  /*110b0*/  @!P1 STG.E.128 desc[UR14][R26.64+0x100], R4 ;  /* 0x000100041a009986 */ /* 0x0005e4000c101d0e */
.L_x_1800:
[----:B------:R-:W-:Y:S05]  /*110c0*/  BSYNC.RECONVERGENT B0 ;  /* 0x0000000000007941 */ /* 0x000fea0003800200 */
.L_x_1799:
        /* <DEDUP_REMOVED lines=24> */
.L_x_1801:
        /* <DEDUP_REMOVED lines=11> */
.L_x_1829:


//--------------------- .nv.shared._ZN5flash16flash_fwd_kernelI23Flash_fwd_kernel_traitsILi192ELi128ELi64ELi8ELb0ELb0EN7cutlass10bfloat16_tE19Flash_kernel_traitsILi192ELi128ELi64ELi8ES3_EELb0ELb0ELb0ELb0ELb0ELb1ELb0ELb0EEEvNS_16Flash_fwd_paramsE --------------------------
	.section	.nv.shared._ZN5flash16flash_fwd_kernelI23Flash_fwd_kernel_traitsILi192ELi128ELi64ELi8ELb0ELb0EN7cutlass10bfloat16_tE19Flash_kernel_traitsILi192ELi128ELi64ELi8ES3_EELb0ELb0ELb0ELb0ELb0ELb1ELb0ELb0EEEvNS_16Flash_fwd_paramsE,"aw",@nobits
	.sectionflags	@""
	.align	16
	.zero		1024


//--------------------- .nv.shared.reserved.0     --------------------------
	.section	.nv.shared.reserved.0,"aw",@nobits
	.weak		__nv_reservedSMEM_offset_0_alias
	.size		__nv_reservedSMEM_offset_0_alias, 0, 64
	.other		__nv_reservedSMEM_offset_0_alias,@"STO_CUDA_RESERVED_SHARED STV_DEFAULT"
__nv_reservedSMEM_offset_0_alias:
	.zero		0
	.zero		64


//--------------------- .nv.global                --------------------------
	.section	.nv.global,"aw",@nobits
.nv.global:
	.type		_ZN66_INTERNAL_9144f5bb_30_flash_fwd_hdim192_bf16_sm80_cu_a6473388_30544cute1_E,@object
	.size		_ZN66_INTERNAL_9144f5bb_30_flash_fwd_hdim192_bf16_sm80_cu_a6473388_30544cute1_E,(_ZN66_INTERNAL_9144f5bb_30_flash_fwd_hdim192_bf16_sm80_cu_a6473388_30544cuda3std3__45__cpo6cbeginE - _ZN66_INTERNAL_9144f5bb_30_flash_fwd_hdim192_bf16_sm80_cu_a6473388_30544cute1_E)
_ZN66_INTERNAL_9144f5bb_30_flash_fwd_hdim192_bf16_sm80_cu_a6473388_30544cute1_E:
	.zero		1
	.type		_ZN66_INTERNAL_9144f5bb_30_flash_fwd_hdim192_bf16_sm80_cu_a6473388_30544cuda3std3__45__cpo6cbeginE,@object
	.size		_ZN66_INTERNAL_9144f5bb_30_flash_fwd_hdim192_bf16_sm80_cu_a6473388_30544cuda3std3__45__cpo6cbeginE,(_ZN66_INTERNAL_9144f5bb_30_flash_fwd_hdim192_bf16_sm80_cu_a6473388_30544cuda3std3__48in_placeE - _ZN66_INTERNAL_9144f5bb_30_flash_fwd_hdim192_bf16_sm80_cu_a6473388_30544cuda3std3__45__cpo6cbeginE)
_ZN66_INTERNAL_9144f5bb_30_flash_fwd_hdim192_bf16_sm80_cu_a6473388_30544cuda3std3__45__cpo6cbeginE:
	.zero		1
	.type		_ZN66_INTERNAL_9144f5bb_30_flash_fwd_hdim192_bf16_sm80_cu_a6473388_30544cuda3std3__48in_placeE,@object
	.size		_ZN66_INTERNAL_9144f5bb_30_flash_fwd_hdim192_bf16_sm80_cu_a6473388_30544cuda3std3__48in_placeE,(_ZN66_INTERNAL_9144f5bb_30_flash_fwd_hdim192_bf16_sm80_cu_a6473388_30544cuda3std6ranges3__45__cpo9iter_moveE - _ZN66_INTERNAL_9144f5bb_30_flash_fwd_hdim192_bf16_sm80_cu_a6473388_30544cuda3std3__48in_placeE)
_ZN66_INTERNAL_9144f5bb_30_flash_fwd_hdim192_bf16_sm80_cu_a6473388_30544cuda3std3__48in_placeE:
	.zero		1
	.type		_ZN66_INTERNAL_9144f5bb_30_flash_fwd_hdim192_bf16_sm80_cu_a6473388_30544cuda3std6ranges3__45__cpo9iter_moveE,@object
	.size		_ZN66_INTERNAL_9144f5bb_30_flash_fwd_hdim192_bf16_sm80_cu_a6473388_30544cuda3std6ranges3__45__cpo9iter_moveE,(_ZN66_INTERNAL_9144f5bb_30_flash_fwd_hdim192_bf16_sm80_cu_a6473388_30544cuda3std3__45__cpo5beginE - _ZN66_INTERNAL_9144f5bb_30_flash_fwd_hdim192_bf16_sm80_cu_a6473388_30544cuda3std6ranges3__45__cpo9iter_moveE)
_ZN66_INTERNAL_9144f5bb_30_flash_fwd_hdim192_bf16_sm80_cu_a6473388_30544cuda3std6ranges3__45__cpo9iter_moveE:
	.zero		1
	.type		_ZN66_INTERNAL_9144f5bb_30_flash_fwd_hdim192_bf16_sm80_cu_a6473388_30544cuda3std3__45__cpo5beginE,@object
	.size		_ZN66_INTERNAL_9144f5bb_30_flash_fwd_hdim192_bf16_sm80_cu_a6473388_30544cuda3std3__45__cpo5beginE,(_ZN66_INTERNAL_9144f5bb_30_flash_fwd_hdim192_bf16_sm80_cu_a6473388_30544cuda3std3__468_GLOBAL__N__9144f5bb_30_flash_fwd_hdim192_bf16_sm80_cu_a6473388_30546ignoreE - _ZN66_INTERNAL_9144f5bb_30_flash_fwd_hdim192_bf16_sm80_cu_a6473388_30544cuda3std3__45__cpo5beginE)
_ZN66_INTERNAL_9144f5bb_30_flash_fwd_hdim192_bf16_sm80_cu_a6473388_30544cuda3std3__45__cpo5beginE:
	.zero		1
	.type		_ZN66_INTERNAL_9144f5bb_30_flash_fwd_hdim192_bf16_sm80_cu_a6473388_30544cuda3std3__468_GLOBAL__N__9144f5bb_30_flash_fwd_hdim192_bf16_sm80_cu_a6473388_30546ignoreE,@object
	.size		_ZN66_INTERNAL_9144f5bb_30_flash_fwd_hdim192_bf16_sm80_cu_a6473388_30544cuda3std3__468_GLOBAL__N__9144f5bb_30_flash_fwd_hdim192_bf16_sm80_cu_a6473388_30546ignoreE,(_ZN66_INTERNAL_9144f5bb_30_flash_fwd_hdim192_bf16_sm80_cu_a6473388_30544cute7productE - _ZN66_INTERNAL_9144f5bb_30_flash_fwd_hdim192_bf16_sm80_cu_a6473388_30544cuda3std3__468_GLOBAL__N__9144f5bb_30_flash_fwd_hdim192_bf16_sm80_cu_a6473388_30546ignoreE)
_ZN66_INTERNAL_9144f5bb_30_flash_fwd_hdim192_bf16_sm80_cu_a6473388_30544cuda3std3__468_GLOBAL__N__9144f5bb_30_flash_fwd_hdim192_bf16_sm80_cu_a6473388_30546ignoreE:
	.zero		1
	.type		_ZN66_INTERNAL_9144f5bb_30_flash_fwd_hdim192_bf16_sm80_cu_a6473388_30544cute7productE,@object
	.size		_ZN66_INTERNAL_9144f5bb_30_flash_fwd_hdim192_bf16_sm80_cu_a6473388_30544cute7productE,(_ZN66_INTERNAL_9144f5bb_30_flash_fwd_hdim192_bf16_sm80_cu_a6473388_30544cuda3std3__45__cpo3endE - _ZN66_INTERNAL_9144f5bb_30_flash_fwd_hdim192_bf16_sm80_cu_a6473388_30544cute7productE)
_ZN66_INTERNAL_9144f5bb_30_flash_fwd_hdim192_bf16_sm80_cu_a6473388_30544cute7productE:
	.zero		1
	.type		_ZN66_INTERNAL_9144f5bb_30_flash_fwd_hdim192_bf16_sm80_cu_a6473388_30544cuda3std3__45__cpo3endE,@object
	.size		_ZN66_INTERNAL_9144f5bb_30_flash_fwd_hdim192_bf16_sm80_cu_a6473388_30544cuda3std3__45__cpo3endE,(_ZN66_INTERNAL_9144f5bb_30_flash_fwd_hdim192_bf16_sm80_cu_a6473388_30544cuda3std3__419piecewise_constructE - _ZN66_INTERNAL_9144f5bb_30_flash_fwd_hdim192_bf16_sm80_cu_a6473388_30544cuda3std3__45__cpo3endE)
_ZN66_INTERNAL_9144f5bb_30_flash_fwd_hdim192_bf16_sm80_cu_a6473388_30544cuda3std3__45__cpo3endE:
	.zero		1
	.type		_ZN66_INTERNAL_9144f5bb_30_flash_fwd_hdim192_bf16_sm80_cu_a6473388_30544cuda3std3__419piecewise_constructE,@object
	.size		_ZN66_INTERNAL_9144f5bb_30_flash_fwd_hdim192_bf16_sm80_cu_a6473388_30544cuda3std3__419piecewise_constructE,(_ZN66_INTERNAL_9144f5bb_30_flash_fwd_hdim192_bf16_sm80_cu_a6473388_30544cuda3std3__45__cpo4cendE - _ZN66_INTERNAL_9144f5bb_30_flash_fwd_hdim192_bf16_sm80_cu_a6473388_30544cuda3std3__419piecewise_constructE)
_ZN66_INTERNAL_9144f5bb_30_flash_fwd_hdim192_bf16_sm80_cu_a6473388_30544cuda3std3__419piecewise_constructE:
	.zero		1
	.type		_ZN66_INTERNAL_9144f5bb_30_flash_fwd_hdim192_bf16_sm80_cu_a6473388_30544cuda3std3__45__cpo4cendE,@object
	.size		_ZN66_INTERNAL_9144f5bb_30_flash_fwd_hdim192_bf16_sm80_cu_a6473388_30544cuda3std3__45__cpo4cendE,(_ZN66_INTERNAL_9144f5bb_30_flash_fwd_hdim192_bf16_sm80_cu_a6473388_30544cuda3std6ranges3__45__cpo4swapE - _ZN66_INTERNAL_9144f5bb_30_flash_fwd_hdim192_bf16_sm80_cu_a6473388_30544cuda3std3__45__cpo4cendE)
_ZN66_INTERNAL_9144f5bb_30_flash_fwd_hdim192_bf16_sm80_cu_a6473388_30544cuda3std3__45__cpo4cendE:
	.zero		1
	.type		_ZN66_INTERNAL_9144f5bb_30_flash_fwd_hdim192_bf16_sm80_cu_a6473388_30544cuda3std6ranges3__45__cpo4swapE,@object
	.size		_ZN66_INTERNAL_9144f5bb_30_flash_fwd_hdim192_bf16_sm80_cu_a6473388_30544cuda3std6ranges3__45__cpo4swapE,(.L_7 - _ZN66_INTERNAL_9144f5bb_30_flash_fwd_hdim192_bf16_sm80_cu_a6473388_30544cuda3std6ranges3__45__cpo4swapE)
_ZN66_INTERNAL_9144f5bb_30_flash_fwd_hdim192_bf16_sm80_cu_a6473388_30544cuda3std6ranges3__45__cpo4swapE:
	.zero		1
.L_7:


//--------------------- .nv.shared._ZN5flash16flash_fwd_kernelI23Flash_fwd_kernel_traitsILi192ELi128ELi64ELi8ELb0ELb0EN7cutlass10bfloat16_tE19Flash_kernel_traitsILi192ELi128ELi64ELi8ES3_EELb0ELb0ELb0ELb0ELb0ELb1ELb1ELb0EEEvNS_16Flash_fwd_paramsE --------------------------
	.section	.nv.shared._ZN5flash16flash_fwd_kernelI23Flash_fwd_kernel_traitsILi192ELi128ELi64ELi8ELb0ELb0EN7cutlass10bfloat16_tE19Flash_kernel_traitsILi192ELi128ELi64ELi8ES3_EELb0ELb0ELb0ELb0ELb0ELb1ELb1ELb0EEEvNS_16Flash_fwd_paramsE,"aw",@nobits
	.sectionflags	@""
	.align	16
	.zero		1024


//--------------------- .nv.shared._ZN5flash16flash_fwd_kernelI23Flash_fwd_kernel_traitsILi192ELi128ELi64ELi8ELb0ELb0EN7cutlass10bfloat16_tE19Flash_kernel_traitsILi192ELi128ELi64ELi8ES3_EELb0ELb0ELb0ELb0ELb0ELb0ELb0ELb0EEEvNS_16Flash_fwd_paramsE --------------------------
	.section	.nv.shared._ZN5flash16flash_fwd_kernelI23Flash_fwd_kernel_traitsILi192ELi128ELi64ELi8ELb0ELb0EN7cutlass10bfloat16_tE19Flash_kernel_traitsILi192ELi128ELi64ELi8ES3_EELb0ELb0ELb0ELb0ELb0ELb0ELb0ELb0EEEvNS_16Flash_fwd_paramsE,"aw",@nobits
	.sectionflags	@""
	.align	16
	.zero		1024


//--------------------- .nv.shared._ZN5flash16flash_fwd_kernelI23Flash_fwd_kernel_traitsILi192ELi128ELi64ELi8ELb0ELb0EN7cutlass10bfloat16_tE19Flash_kernel_traitsILi192ELi128ELi64ELi8ES3_EELb0ELb0ELb0ELb0ELb0ELb0ELb1ELb0EEEvNS_16Flash_fwd_paramsE --------------------------
	.section	.nv.shared._ZN5flash16flash_fwd_kernelI23Flash_fwd_kernel_traitsILi192ELi128ELi64ELi8ELb0ELb0EN7cutlass10bfloat16_tE19Flash_kernel_traitsILi192ELi128ELi64ELi8ES3_EELb0ELb0ELb0ELb0ELb0ELb0ELb1ELb0EEEvNS_16Flash_fwd_paramsE,"aw",@nobits
	.sectionflags	@""
	.align	16
	.zero		1024


//--------------------- .nv.shared._ZN5flash16flash_fwd_kernelI23Flash_fwd_kernel_traitsILi192ELi128ELi64ELi8ELb0ELb0EN7cutlass10bfloat16_tE19Flash_kernel_traitsILi192ELi128ELi64ELi8ES3_EELb0ELb0ELb0ELb1ELb0ELb0ELb0ELb0EEEvNS_16Flash_fwd_paramsE --------------------------
	.section	.nv.shared._ZN5flash16flash_fwd_kernelI23Flash_fwd_kernel_traitsILi192ELi128ELi64ELi8ELb0ELb0EN7cutlass10bfloat16_tE19Flash_kernel_traitsILi192ELi128ELi64ELi8ES3_EELb0ELb0ELb0ELb1ELb0ELb0ELb0ELb0EEEvNS_16Flash_fwd_paramsE,"aw",@nobits
	.sectionflags	@""
	.align	16
	.zero		1024


//--------------------- .nv.shared._ZN5flash16flash_fwd_kernelI23Flash_fwd_kernel_traitsILi192ELi128ELi64ELi8ELb0ELb0EN7cutlass10bfloat16_tE19Flash_kernel_traitsILi192ELi128ELi64ELi8ES3_EELb0ELb0ELb0ELb1ELb0ELb0ELb1ELb0EEEvNS_16Flash_fwd_paramsE --------------------------
	.section	.nv.shared._ZN5flash16flash_fwd_kernelI23Flash_fwd_kernel_traitsILi192ELi128ELi64ELi8ELb0ELb0EN7cutlass10bfloat16_tE19Flash_kernel_traitsILi192ELi128ELi64ELi8ES3_EELb0ELb0ELb0ELb1ELb0ELb0ELb1ELb0EEEvNS_16Flash_fwd_paramsE,"aw",@nobits
	.sectionflags	@""
	.align	16
	.zero		1024


//--------------------- .nv.shared._ZN5flash16flash_fwd_kernelI23Flash_fwd_kernel_traitsILi192ELi128ELi64ELi8ELb0ELb0EN7cutlass10bfloat16_tE19Flash_kernel_traitsILi192ELi128ELi64ELi8ES3_EELb0ELb0ELb1ELb0ELb0ELb1ELb0ELb0EEEvNS_16Flash_fwd_paramsE --------------------------
	.section	.nv.shared._ZN5flash16flash_fwd_kernelI23Flash_fwd_kernel_traitsILi192ELi128ELi64ELi8ELb0ELb0EN7cutlass10bfloat16_tE19Flash_kernel_traitsILi192ELi128ELi64ELi8ES3_EELb0ELb0ELb1ELb0ELb0ELb1ELb0ELb0EEEvNS_16Flash_fwd_paramsE,"aw",@nobits
	.sectionflags	@""
	.align	16
	.zero		1024


//--------------------- .nv.shared._ZN5flash16flash_fwd_kernelI23Flash_fwd_kernel_traitsILi192ELi128ELi64ELi8ELb0ELb0EN7cutlass10bfloat16_tE19Flash_kernel_traitsILi192ELi128ELi64ELi8ES3_EELb0ELb0ELb1ELb0ELb0ELb1ELb1ELb0EEEvNS_16Flash_fwd_paramsE --------------------------
	.section	.nv.shared._ZN5flash16flash_fwd_kernelI23Flash_fwd_kernel_traitsILi192ELi128ELi64ELi8ELb0ELb0EN7cutlass10bfloat16_tE19Flash_kernel_traitsILi192ELi128ELi64ELi8ES3_EELb0ELb0ELb1ELb0ELb0ELb1ELb1ELb0EEEvNS_16Flash_fwd_paramsE,"aw",@nobits
	.sectionflags	@""
	.align	16
	.zero		1024


//--------------------- .nv.shared._ZN5flash16flash_fwd_kernelI23Flash_fwd_kernel_traitsILi192ELi128ELi64ELi8ELb0ELb0EN7cutlass10bfloat16_tE19Flash_kernel_traitsILi192ELi128ELi64ELi8ES3_EELb0ELb0ELb1ELb0ELb0ELb0ELb0ELb0EEEvNS_16Flash_fwd_paramsE --------------------------
	.section	.nv.shared._ZN5flash16flash_fwd_kernelI23Flash_fwd_kernel_traitsILi192ELi128ELi64ELi8ELb0ELb0EN7cutlass10bfloat16_tE19Flash_kernel_traitsILi192ELi128ELi64ELi8ES3_EELb0ELb0ELb1ELb0ELb0ELb0ELb0ELb0EEEvNS_16Flash_fwd_paramsE,"aw",@nobits
	.sectionflags	@""
	.align	16
	.zero		1024


//--------------------- .nv.shared._ZN5flash16flash_fwd_kernelI23Flash_fwd_kernel_traitsILi192ELi128ELi64ELi8ELb0ELb0EN7cutlass10bfloat16_tE19Flash_kernel_traitsILi192ELi128ELi64ELi8ES3_EELb0ELb0ELb1ELb0ELb0ELb0ELb1ELb0EEEvNS_16Flash_fwd_paramsE --------------------------
	.section	.nv.shared._ZN5flash16flash_fwd_kernelI23Flash_fwd_kernel_traitsILi192ELi128ELi64ELi8ELb0ELb0EN7cutlass10bfloat16_tE19Flash_kernel_traitsILi192ELi128ELi64ELi8ES3_EELb0ELb0ELb1ELb0ELb0ELb0ELb1ELb0EEEvNS_16Flash_fwd_paramsE,"aw",@nobits
	.sectionflags	@""
	.align	16
	.zero		1024


//--------------------- .nv.shared._ZN5flash16flash_fwd_kernelI23Flash_fwd_kernel_traitsILi192ELi128ELi64ELi8ELb0ELb0EN7cutlass10bfloat16_tE19Flash_kernel_traitsILi192ELi128ELi64ELi8ES3_EELb0ELb0ELb1ELb1ELb0ELb0ELb0ELb0EEEvNS_16Flash_fwd_paramsE --------------------------
	.section	.nv.shared._ZN5flash16flash_fwd_kernelI23Flash_fwd_kernel_traitsILi192ELi128ELi64ELi8ELb0ELb0EN7cutlass10bfloat16_tE19Flash_kernel_traitsILi192ELi128ELi64ELi8ES3_EELb0ELb0ELb1ELb1ELb0ELb0ELb0ELb0EEEvNS_16Flash_fwd_paramsE,"aw",@nobits
	.sectionflags	@""
	.align	16
	.zero		1024


//--------------------- .nv.shared._ZN5flash16flash_fwd_kernelI23Flash_fwd_kernel_traitsILi192ELi128ELi64ELi8ELb0ELb0EN7cutlass10bfloat16_tE19Flash_kernel_traitsILi192ELi128ELi64ELi8ES3_EELb0ELb0ELb1ELb1ELb0ELb0ELb1ELb0EEEvNS_16Flash_fwd_paramsE --------------------------
	.section	.nv.shared._ZN5flash16flash_fwd_kernelI23Flash_fwd_kernel_traitsILi192ELi128ELi64ELi8ELb0ELb0EN7cutlass10bfloat16_tE19Flash_kernel_traitsILi192ELi128ELi64ELi8ES3_EELb0ELb0ELb1ELb1ELb0ELb0ELb1ELb0EEEvNS_16Flash_fwd_paramsE,"aw",@nobits
	.sectionflags	@""
	.align	16
	.zero		1024


//--------------------- .nv.shared._ZN5flash16flash_fwd_kernelI23Flash_fwd_kernel_traitsILi192ELi64ELi64ELi4ELb0ELb0EN7cutlass10bfloat16_tE19Flash_kernel_traitsILi192ELi64ELi64ELi4ES3_EELb1ELb0ELb0ELb0ELb0ELb0ELb0ELb0EEEvNS_16Flash_fwd_paramsE --------------------------
	.section	.nv.shared._ZN5flash16flash_fwd_kernelI23Flash_fwd_kernel_traitsILi192ELi64ELi64ELi4ELb0ELb0EN7cutlass10bfloat16_tE19Flash_kernel_traitsILi192ELi64ELi64ELi4ES3_EELb1ELb0ELb0ELb0ELb0ELb0ELb0ELb0EEEvNS_16Flash_fwd_paramsE,"aw",@nobits
	.sectionflags	@""
	.align	16
	.zero		1024


//--------------------- .nv.shared._ZN5flash16flash_fwd_kernelI23Flash_fwd_kernel_traitsILi192ELi64ELi64ELi4ELb0ELb0EN7cutlass10bfloat16_tE19Flash_kernel_traitsILi192ELi64ELi64ELi4ES3_EELb1ELb0ELb1ELb0ELb0ELb0ELb0ELb0EEEvNS_16Flash_fwd_paramsE --------------------------
	.section	.nv.shared._ZN5flash16flash_fwd_kernelI23Flash_fwd_kernel_traitsILi192ELi64ELi64ELi4ELb0ELb0EN7cutlass10bfloat16_tE19Flash_kernel_traitsILi192ELi64ELi64ELi4ES3_EELb1ELb0ELb1ELb0ELb0ELb0ELb0ELb0EEEvNS_16Flash_fwd_paramsE,"aw",@nobits
	.sectionflags	@""
	.align	16
	.zero		1024


//--------------------- .nv.shared._ZN5flash16flash_fwd_kernelI23Flash_fwd_kernel_traitsILi192ELi64ELi64ELi4ELb0ELb0EN7cutlass10bfloat16_tE19Flash_kernel_traitsILi192ELi64ELi64ELi4ES3_EELb1ELb0ELb0ELb0ELb0ELb1ELb0ELb0EEEvNS_16Flash_fwd_paramsE --------------------------
	.section	.nv.shared._ZN5flash16flash_fwd_kernelI23Flash_fwd_kernel_traitsILi192ELi64ELi64ELi4ELb0ELb0EN7cutlass10bfloat16_tE19Flash_kernel_traitsILi192ELi64ELi64ELi4ES3_EELb1ELb0ELb0ELb0ELb0ELb1ELb0ELb0EEEvNS_16Flash_fwd_paramsE,"aw",@nobits
	.sectionflags	@""
	.align	16
	.zero		1024


//--------------------- .nv.shared._ZN5flash16flash_fwd_kernelI23Flash_fwd_kernel_traitsILi192ELi64ELi64ELi4ELb0ELb0EN7cutlass10bfloat16_tE19Flash_kernel_traitsILi192ELi64ELi64ELi4ES3_EELb0ELb0ELb0ELb0ELb0ELb1ELb1ELb0EEEvNS_16Flash_fwd_paramsE --------------------------
	.section	.nv.shared._ZN5flash16flash_fwd_kernelI23Flash_fwd_kernel_traitsILi192ELi64ELi64ELi4ELb0ELb0EN7cutlass10bfloat16_tE19Flash_kernel_traitsILi192ELi64ELi64ELi4ES3_EELb0ELb0ELb0ELb0ELb0ELb1ELb1ELb0EEEvNS_16Flash_fwd_paramsE,"aw",@nobits
	.sectionflags	@""
	.align	16
	.zero		1024


//--------------------- .nv.shared._ZN5flash16flash_fwd_kernelI23Flash_fwd_kernel_traitsILi192ELi64ELi64ELi4ELb0ELb0EN7cutlass10bfloat16_tE19Flash_kernel_traitsILi192ELi64ELi64ELi4ES3_EELb1ELb0ELb0ELb1ELb0ELb0ELb0ELb0EEEvNS_16Flash_fwd_paramsE --------------------------
	.section	.nv.shared._ZN5flash16flash_fwd_kernelI23Flash_fwd_kernel_traitsILi192ELi64ELi64ELi4ELb0ELb0EN7cutlass10bfloat16_tE19Flash_kernel_traitsILi192ELi64ELi64ELi4ES3_EELb1ELb0ELb0ELb1ELb0ELb0ELb0ELb0EEEvNS_16Flash_fwd_paramsE,"aw",@nobits
	.sectionflags	@""
	.align	16
	.zero		1024


//--------------------- .nv.shared._ZN5flash16flash_fwd_kernelI23Flash_fwd_kernel_traitsILi192ELi64ELi64ELi4ELb0ELb0EN7cutlass10bfloat16_tE19Flash_kernel_traitsILi192ELi64ELi64ELi4ES3_EELb1ELb0ELb0ELb0ELb0ELb0ELb0ELb1EEEvNS_16Flash_fwd_paramsE --------------------------
	.section	.nv.shared._ZN5flash16flash_fwd_kernelI23Flash_fwd_kernel_traitsILi192ELi64ELi64ELi4ELb0ELb0EN7cutlass10bfloat16_tE19Flash_kernel_traitsILi192ELi64ELi64ELi4ES3_EELb1ELb0ELb0ELb0ELb0ELb0ELb0ELb1EEEvNS_16Flash_fwd_paramsE,"aw",@nobits
	.sectionflags	@""
	.align	16
	.zero		1024


//--------------------- .nv.shared._ZN5flash16flash_fwd_kernelI23Flash_fwd_kernel_traitsILi192ELi64ELi64ELi4ELb0ELb0EN7cutlass10bfloat16_tE19Flash_kernel_traitsILi192ELi64ELi64ELi4ES3_EELb0ELb0ELb0ELb0ELb0ELb0ELb1ELb0EEEvNS_16Flash_fwd_paramsE --------------------------
	.section	.nv.shared._ZN5flash16flash_fwd_kernelI23Flash_fwd_kernel_traitsILi192ELi64ELi64ELi4ELb0ELb0EN7cutlass10bfloat16_tE19Flash_kernel_traitsILi192ELi64ELi64ELi4ES3_EELb0ELb0ELb0ELb0ELb0ELb0ELb1ELb0EEEvNS_16Flash_fwd_paramsE,"aw",@nobits
	.sectionflags	@""
	.align	16
	.zero		1024


//--------------------- .nv.shared._ZN5flash16flash_fwd_kernelI23Flash_fwd_kernel_traitsILi192ELi64ELi64ELi4ELb0ELb0EN7cutlass10bfloat16_tE19Flash_kernel_traitsILi192ELi64ELi64ELi4ES3_EELb1ELb0ELb0ELb1ELb0ELb0ELb0ELb1EEEvNS_16Flash_fwd_paramsE --------------------------
	.section	.nv.shared._ZN5flash16flash_fwd_kernelI23Flash_fwd_kernel_traitsILi192ELi64ELi64ELi4ELb0ELb0EN7cutlass10bfloat16_tE19Flash_kernel_traitsILi192ELi64ELi64ELi4ES3_EELb1ELb0ELb0ELb1ELb0ELb0ELb0ELb1EEEvNS_16Flash_fwd_paramsE,"aw",@nobits
	.sectionflags	@""
	.align	16
	.zero		1024


//--------------------- .nv.shared._ZN5flash16flash_fwd_kernelI23Flash_fwd_kernel_traitsILi192ELi64ELi64ELi4ELb0ELb0EN7cutlass10bfloat16_tE19Flash_kernel_traitsILi192ELi64ELi64ELi4ES3_EELb0ELb0ELb0ELb1ELb0ELb0ELb1ELb0EEEvNS_16Flash_fwd_paramsE --------------------------
	.section	.nv.shared._ZN5flash16flash_fwd_kernelI23Flash_fwd_kernel_traitsILi192ELi64ELi64ELi4ELb0ELb0EN7cutlass10bfloat16_tE19Flash_kernel_traitsILi192ELi64ELi64ELi4ES3_EELb0ELb0ELb0ELb1ELb0ELb0ELb1ELb0EEEvNS_16Flash_fwd_paramsE,"aw",@nobits
	.sectionflags	@""
	.align	16
	.zero		1024


//--------------------- .nv.shared._ZN5flash16flash_fwd_kernelI23Flash_fwd_kernel_traitsILi192ELi64ELi64ELi4ELb0ELb0EN7cutlass10bfloat16_tE19Flash_kernel_traitsILi192ELi64ELi64ELi4ES3_EELb1ELb0ELb1ELb0ELb0ELb1ELb0ELb0EEEvNS_16Flash_fwd_paramsE --------------------------
	.section	.nv.shared._ZN5flash16flash_fwd_kernelI23Flash_fwd_kernel_traitsILi192ELi64ELi64ELi4ELb0ELb0EN7cutlass10bfloat16_tE19Flash_kernel_traitsILi192ELi64ELi64ELi4ES3_EELb1ELb0ELb1ELb0ELb0ELb1ELb0ELb0EEEvNS_16Flash_fwd_paramsE,"aw",@nobits
	.sectionflags	@""
	.align	16
	.zero		1024


//--------------------- .nv.shared._ZN5flash16flash_fwd_kernelI23Flash_fwd_kernel_traitsILi192ELi64ELi64ELi4ELb0ELb0EN7cutlass10bfloat16_tE19Flash_kernel_traitsILi192ELi64ELi64ELi4ES3_EELb0ELb0ELb1ELb0ELb0ELb1ELb1ELb0EEEvNS_16Flash_fwd_paramsE --------------------------
	.section	.nv.shared._ZN5flash16flash_fwd_kernelI23Flash_fwd_kernel_traitsILi192ELi64ELi64ELi4ELb0ELb0EN7cutlass10bfloat16_tE19Flash_kernel_traitsILi192ELi64ELi64ELi4ES3_EELb0ELb0ELb1ELb0ELb0ELb1ELb1ELb0EEEvNS_16Flash_fwd_paramsE,"aw",@nobits
	.sectionflags	@""
	.align	16
	.zero		1024


//--------------------- .nv.shared._ZN5flash16flash_fwd_kernelI23Flash_fwd_kernel_traitsILi192ELi64ELi64ELi4ELb0ELb0EN7cutlass10bfloat16_tE19Flash_kernel_traitsILi192ELi64ELi64ELi4ES3_EELb1ELb0ELb1ELb1ELb0ELb0ELb0ELb0EEEvNS_16Flash_fwd_paramsE --------------------------
	.section	.nv.shared._ZN5flash16flash_fwd_kernelI23Flash_fwd_kernel_traitsILi192ELi64ELi64ELi4ELb0ELb0EN7cutlass10bfloat16_tE19Flash_kernel_traitsILi192ELi64ELi64ELi4ES3_EELb1ELb0ELb1ELb1ELb0ELb0ELb0ELb0EEEvNS_16Flash_fwd_paramsE,"aw",@nobits
	.sectionflags	@""
	.align	16
	.zero		1024


//--------------------- .nv.shared._ZN5flash16flash_fwd_kernelI23Flash_fwd_kernel_traitsILi192ELi64ELi64ELi4ELb0ELb0EN7cutlass10bfloat16_tE19Flash_kernel_traitsILi192ELi64ELi64ELi4ES3_EELb1ELb0ELb1ELb0ELb0ELb0ELb0ELb1EEEvNS_16Flash_fwd_paramsE --------------------------
	.section	.nv.shared._ZN5flash16flash_fwd_kernelI23Flash_fwd_kernel_traitsILi192ELi64ELi64ELi4ELb0ELb0EN7cutlass10bfloat16_tE19Flash_kernel_traitsILi192ELi64ELi64ELi4ES3_EELb1ELb0ELb1ELb0ELb0ELb0ELb0ELb1EEEvNS_16Flash_fwd_paramsE,"aw",@nobits
	.sectionflags	@""
	.align	16
	.zero		1024


//--------------------- .nv.shared._ZN5flash16flash_fwd_kernelI23Flash_fwd_kernel_traitsILi192ELi64ELi64ELi4ELb0ELb0EN7cutlass10bfloat16_tE19Flash_kernel_traitsILi192ELi64ELi64ELi4ES3_EELb0ELb0ELb1ELb0ELb0ELb0ELb1ELb0EEEvNS_16Flash_fwd_paramsE --------------------------
	.section	.nv.shared._ZN5flash16flash_fwd_kernelI23Flash_fwd_kernel_traitsILi192ELi64ELi64ELi4ELb0ELb0EN7cutlass10bfloat16_tE19Flash_kernel_traitsILi192ELi64ELi64ELi4ES3_EELb0ELb0ELb1ELb0ELb0ELb0ELb1ELb0EEEvNS_16Flash_fwd_paramsE,"aw",@nobits
	.sectionflags	@""
	.align	16
	.zero		1024


//--------------------- .nv.shared._ZN5flash16flash_fwd_kernelI23Flash_fwd_kernel_traitsILi192ELi64ELi64ELi4ELb0ELb0EN7cutlass10bfloat16_tE19Flash_kernel_traitsILi192ELi64ELi64ELi4ES3_EELb1ELb0ELb1ELb1ELb0ELb0ELb0ELb1EEEvNS_16Flash_fwd_paramsE --------------------------
	.section	.nv.shared._ZN5flash16flash_fwd_kernelI23Flash_fwd_kernel_traitsILi192ELi64ELi64ELi4ELb0ELb0EN7cutlass10bfloat16_tE19Flash_kernel_traitsILi192ELi64ELi64ELi4ES3_EELb1ELb0ELb1ELb1ELb0ELb0ELb0ELb1EEEvNS_16Flash_fwd_paramsE,"aw",@nobits
	.sectionflags	@""
	.align	16
	.zero		1024


//--------------------- .nv.shared._ZN5flash16flash_fwd_kernelI23Flash_fwd_kernel_traitsILi192ELi64ELi64ELi4ELb0ELb0EN7cutlass10bfloat16_tE19Flash_kernel_traitsILi192ELi64ELi64ELi4ES3_EELb0ELb0ELb1ELb1ELb0ELb0ELb1ELb0EEEvNS_16Flash_fwd_paramsE --------------------------
	.section	.nv.shared._ZN5flash16flash_fwd_kernelI23Flash_fwd_kernel_traitsILi192ELi64ELi64ELi4ELb0ELb0EN7cutlass10bfloat16_tE19Flash_kernel_traitsILi192ELi64ELi64ELi4ES3_EELb0ELb0ELb1ELb1ELb0ELb0ELb1ELb0EEEvNS_16Flash_fwd_paramsE,"aw",@nobits
	.sectionflags	@""
	.align	16
	.zero		1024


//--------------------- .nv.constant0._ZN5flash16flash_fwd_kernelI23Flash_fwd_kernel_traitsILi192ELi128ELi64ELi8ELb0ELb0EN7cutlass10bfloat16_tE19Flash_kernel_traitsILi192ELi128ELi64ELi8ES3_EELb0ELb0ELb0ELb0ELb0ELb1ELb0ELb0EEEvNS_16Flash_fwd_paramsE --------------------------
	.section	.nv.constant0._ZN5flash16flash_fwd_kernelI23Flash_fwd_kernel_traitsILi192ELi128ELi64ELi8ELb0ELb0EN7cutlass10bfloat16_tE19Flash_kernel_traitsILi192ELi128ELi64ELi8ES3_EELb0ELb0ELb0ELb0ELb0ELb1ELb0ELb0EEEvNS_16Flash_fwd_paramsE,"a",@progbits
	.sectionflags	@""
	.align	4
.nv.constant0._ZN5flash16flash_fwd_kernelI23Flash_fwd_kernel_traitsILi192ELi128ELi64ELi8ELb0ELb0EN7cutlass10bfloat16_tE19Flash_kernel_traitsILi192ELi128ELi64ELi8ES3_EELb0ELb0ELb0ELb0ELb0ELb1ELb0ELb0EEEvNS_16Flash_fwd_paramsE:
	.zero		1360


//--------------------- .nv.constant0._ZN5flash16flash_fwd_kernelI23Flash_fwd_kernel_traitsILi192ELi128ELi64ELi8ELb0ELb0EN7cutlass10bfloat16_tE19Flash_kernel_traitsILi192ELi128ELi64ELi8ES3_EELb0ELb0ELb0ELb0ELb0ELb1ELb1ELb0EEEvNS_16Flash_fwd_paramsE --------------------------
	.section	.nv.constant0._ZN5flash16flash_fwd_kernelI23Flash_fwd_kernel_traitsILi192ELi128ELi64ELi8ELb0ELb0EN7cutlass10bfloat16_tE19Flash_kernel_traitsILi192ELi128ELi64ELi8ES3_EELb0ELb0ELb0ELb0ELb0ELb1ELb1ELb0EEEvNS_16Flash_fwd_paramsE,"a",@progbits
	.sectionflags	@""
	.align	4
.nv.constant0._ZN5flash16flash_fwd_kernelI23Flash_fwd_kernel_traitsILi192ELi128ELi64ELi8ELb0ELb0EN7cutlass10bfloat16_tE19Flash_kernel_traitsILi192ELi128ELi64ELi8ES3_EELb0ELb0ELb0ELb0ELb0ELb1ELb1ELb0EEEvNS_16Flash_fwd_paramsE:
	.zero		1360


//--------------------- .nv.constant0._ZN5flash16flash_fwd_kernelI23Flash_fwd_kernel_traitsILi192ELi128ELi64ELi8ELb0ELb0EN7cutlass10bfloat16_tE19Flash_kernel_traitsILi192ELi128ELi64ELi8ES3_EELb0ELb0ELb0ELb0ELb0ELb0ELb0ELb0EEEvNS_16Flash_fwd_paramsE --------------------------
	.section	.nv.constant0._ZN5flash16flash_fwd_kernelI23Flash_fwd_kernel_traitsILi192ELi128ELi64ELi8ELb0ELb0EN7cutlass10bfloat16_tE19Flash_kernel_traitsILi192ELi128ELi64ELi8ES3_EELb0ELb0ELb0ELb0ELb0ELb0ELb0ELb0EEEvNS_16Flash_fwd_paramsE,"a",@progbits
	.sectionflags	@""
	.align	4
.nv.constant0._ZN5flash16flash_fwd_kernelI23Flash_fwd_kernel_traitsILi192ELi128ELi64ELi8ELb0ELb0EN7cutlass10bfloat16_tE19Flash_kernel_traitsILi192ELi128ELi64ELi8ES3_EELb0ELb0ELb0ELb0ELb0ELb0ELb0ELb0EEEvNS_16Flash_fwd_paramsE:
	.zero		1360


//--------------------- .nv.constant0._ZN5flash16flash_fwd_kernelI23Flash_fwd_kernel_traitsILi192ELi128ELi64ELi8ELb0ELb0EN7cutlass10bfloat16_tE19Flash_kernel_traitsILi192ELi128ELi64ELi8ES3_EELb0ELb0ELb0ELb0ELb0ELb0ELb1ELb0EEEvNS_16Flash_fwd_paramsE --------------------------
	.section	.nv.constant0._ZN5flash16flash_fwd_kernelI23Flash_fwd_kernel_traitsILi192ELi128ELi64ELi8ELb0ELb0EN7cutlass10bfloat16_tE19Flash_kernel_traitsILi192ELi128ELi64ELi8ES3_EELb0ELb0ELb0ELb0ELb0ELb0ELb1ELb0EEEvNS_16Flash_fwd_paramsE,"a",@progbits
	.sectionflags	@""
	.align	4
.nv.constant0._ZN5flash16flash_fwd_kernelI23Flash_fwd_kernel_traitsILi192ELi128ELi64ELi8ELb0ELb0EN7cutlass10bfloat16_tE19Flash_kernel_traitsILi192ELi128ELi64ELi8ES3_EELb0ELb0ELb0ELb0ELb0ELb0ELb1ELb0EEEvNS_16Flash_fwd_paramsE:
	.zero		1360


//--------------------- .nv.constant0._ZN5flash16flash_fwd_kernelI23Flash_fwd_kernel_traitsILi192ELi128ELi64ELi8ELb0ELb0EN7cutlass10bfloat16_tE19Flash_kernel_traitsILi192ELi128ELi64ELi8ES3_EELb0ELb0ELb0ELb1ELb0ELb0ELb0ELb0EEEvNS_16Flash_fwd_paramsE --------------------------
	.section	.nv.constant0._ZN5flash16flash_fwd_kernelI23Flash_fwd_kernel_traitsILi192ELi128ELi64ELi8ELb0ELb0EN7cutlass10bfloat16_tE19Flash_kernel_traitsILi192ELi128ELi64ELi8ES3_EELb0ELb0ELb0ELb1ELb0ELb0ELb0ELb0EEEvNS_16Flash_fwd_paramsE,"a",@progbits
	.sectionflags	@""
	.align	4
.nv.constant0._ZN5flash16flash_fwd_kernelI23Flash_fwd_kernel_traitsILi192ELi128ELi64ELi8ELb0ELb0EN7cutlass10bfloat16_tE19Flash_kernel_traitsILi192ELi128ELi64ELi8ES3_EELb0ELb0ELb0ELb1ELb0ELb0ELb0ELb0EEEvNS_16Flash_fwd_paramsE:
	.zero		1360


//--------------------- .nv.constant0._ZN5flash16flash_fwd_kernelI23Flash_fwd_kernel_traitsILi192ELi128ELi64ELi8ELb0ELb0EN7cutlass10bfloat16_tE19Flash_kernel_traitsILi192ELi128ELi64ELi8ES3_EELb0ELb0ELb0ELb1ELb0ELb0ELb1ELb0EEEvNS_16Flash_fwd_paramsE --------------------------
	.section	.nv.constant0._ZN5flash16flash_fwd_kernelI23Flash_fwd_kernel_traitsILi192ELi128ELi64ELi8ELb0ELb0EN7cutlass10bfloat16_tE19Flash_kernel_traitsILi192ELi128ELi64ELi8ES3_EELb0ELb0ELb0ELb1ELb0ELb0ELb1ELb0EEEvNS_16Flash_fwd_paramsE,"a",@progbits
	.sectionflags	@""
	.align	4
.nv.constant0._ZN5flash16flash_fwd_kernelI23Flash_fwd_kernel_traitsILi192ELi128ELi64ELi8ELb0ELb0EN7cutlass10bfloat16_tE19Flash_kernel_traitsILi192ELi128ELi64ELi8ES3_EELb0ELb0ELb0ELb1ELb0ELb0ELb1ELb0EEEvNS_16Flash_fwd_paramsE:
	.zero		1360


//--------------------- .nv.constant0._ZN5flash16flash_fwd_kernelI23Flash_fwd_kernel_traitsILi192ELi128ELi64ELi8ELb0ELb0EN7cutlass10bfloat16_tE19Flash_kernel_traitsILi192ELi128ELi64ELi8ES3_EELb0ELb0ELb1ELb0ELb0ELb1ELb0ELb0EEEvNS_16Flash_fwd_paramsE --------------------------
	.section	.nv.constant0._ZN5flash16flash_fwd_kernelI23Flash_fwd_kernel_traitsILi192ELi128ELi64ELi8ELb0ELb0EN7cutlass10bfloat16_tE19Flash_kernel_traitsILi192ELi128ELi64ELi8ES3_EELb0ELb0ELb1ELb0ELb0ELb1ELb0ELb0EEEvNS_16Flash_fwd_paramsE,"a",@progbits
	.sectionflags	@""
	.align	4
.nv.constant0._ZN5flash16flash_fwd_kernelI23Flash_fwd_kernel_traitsILi192ELi128ELi64ELi8ELb0ELb0EN7cutlass10bfloat16_tE19Flash_kernel_traitsILi192ELi128ELi64ELi8ES3_EELb0ELb0ELb1ELb0ELb0ELb1ELb0ELb0EEEvNS_16Flash_fwd_paramsE:
	.zero		1360


//--------------------- .nv.constant0._ZN5flash16flash_fwd_kernelI23Flash_fwd_kernel_traitsILi192ELi128ELi64ELi8ELb0ELb0EN7cutlass10bfloat16_tE19Flash_kernel_traitsILi192ELi128ELi64ELi8ES3_EELb0ELb0ELb1ELb0ELb0ELb1ELb1ELb0EEEvNS_16Flash_fwd_paramsE --------------------------
	.section	.nv.constant0._ZN5flash16flash_fwd_kernelI23Flash_fwd_kernel_traitsILi192ELi128ELi64ELi8ELb0ELb0EN7cutlass10bfloat16_tE19Flash_kernel_traitsILi192ELi128ELi64ELi8ES3_EELb0ELb0ELb1ELb0ELb0ELb1ELb1ELb0EEEvNS_16Flash_fwd_paramsE,"a",@progbits
	.sectionflags	@""
	.align	4
.nv.constant0._ZN5flash16flash_fwd_kernelI23Flash_fwd_kernel_traitsILi192ELi128ELi64ELi8ELb0ELb0EN7cutlass10bfloat16_tE19Flash_kernel_traitsILi192ELi128ELi64ELi8ES3_EELb0ELb0ELb1ELb0ELb0ELb1ELb1ELb0EEEvNS_16Flash_fwd_paramsE:
	.zero		1360


//--------------------- .nv.constant0._ZN5flash16flash_fwd_kernelI23Flash_fwd_kernel_traitsILi192ELi128ELi64ELi8ELb0ELb0EN7cutlass10bfloat16_tE19Flash_kernel_traitsILi192ELi128ELi64ELi8ES3_EELb0ELb0ELb1ELb0ELb0ELb0ELb0ELb0EEEvNS_16Flash_fwd_paramsE --------------------------
	.section	.nv.constant0._ZN5flash16flash_fwd_kernelI23Flash_fwd_kernel_traitsILi192ELi128ELi64ELi8ELb0ELb0EN7cutlass10bfloat16_tE19Flash_kernel_traitsILi192ELi128ELi64ELi8ES3_EELb0ELb0ELb1ELb0ELb0ELb0ELb0ELb0EEEvNS_16Flash_fwd_paramsE,"a",@progbits
	.sectionflags	@""
	.align	4
.nv.constant0._ZN5flash16flash_fwd_kernelI23Flash_fwd_kernel_traitsILi192ELi128ELi64ELi8ELb0ELb0EN7cutlass10bfloat16_tE19Flash_kernel_traitsILi192ELi128ELi64ELi8ES3_EELb0ELb0ELb1ELb0ELb0ELb0ELb0ELb0EEEvNS_16Flash_fwd_paramsE:
	.zero		1360


//--------------------- .nv.constant0._ZN5flash16flash_fwd_kernelI23Flash_fwd_kernel_traitsILi192ELi128ELi64ELi8ELb0ELb0EN7cutlass10bfloat16_tE19Flash_kernel_traitsILi192ELi128ELi64ELi8ES3_EELb0ELb0ELb1ELb0ELb0ELb0ELb1ELb0EEEvNS_16Flash_fwd_paramsE --------------------------
	.section	.nv.constant0._ZN5flash16flash_fwd_kernelI23Flash_fwd_kernel_traitsILi192ELi128ELi64ELi8ELb0ELb0EN7cutlass10bfloat16_tE19Flash_kernel_traitsILi192ELi128ELi64ELi8ES3_EELb0ELb0ELb1ELb0ELb0ELb0ELb1ELb0EEEvNS_16Flash_fwd_paramsE,"a",@progbits
	.sectionflags	@""
	.align	4
.nv.constant0._ZN5flash16flash_fwd_kernelI23Flash_fwd_kernel_traitsILi192ELi128ELi64ELi8ELb0ELb0EN7cutlass10bfloat16_tE19Flash_kernel_traitsILi192ELi128ELi64ELi8ES3_EELb0ELb0ELb1ELb0ELb0ELb0ELb1ELb0EEEvNS_16Flash_fwd_paramsE:
	.zero		1360


//--------------------- .nv.constant0._ZN5flash16flash_fwd_kernelI23Flash_fwd_kernel_traitsILi192ELi128ELi64ELi8ELb0ELb0EN7cutlass10bfloat16_tE19Flash_kernel_traitsILi192ELi128ELi64ELi8ES3_EELb0ELb0ELb1ELb1ELb0ELb0ELb0ELb0EEEvNS_16Flash_fwd_paramsE --------------------------
	.section	.nv.constant0._ZN5flash16flash_fwd_kernelI23Flash_fwd_kernel_traitsILi192ELi128ELi64ELi8ELb0ELb0EN7cutlass10bfloat16_tE19Flash_kernel_traitsILi192ELi128ELi64ELi8ES3_EELb0ELb0ELb1ELb1ELb0ELb0ELb0ELb0EEEvNS_16Flash_fwd_paramsE,"a",@progbits
	.sectionflags	@""
	.align	4
.nv.constant0._ZN5flash16flash_fwd_kernelI23Flash_fwd_kernel_traitsILi192ELi128ELi64ELi8ELb0ELb0EN7cutlass10bfloat16_tE19Flash_kernel_traitsILi192ELi128ELi64ELi8ES3_EELb0ELb0ELb1ELb1ELb0ELb0ELb0ELb0EEEvNS_16Flash_fwd_paramsE:
	.zero		1360


//--------------------- .nv.constant0._ZN5flash16flash_fwd_kernelI23Flash_fwd_kernel_traitsILi192ELi128ELi64ELi8ELb0ELb0EN7cutlass10bfloat16_tE19Flash_kernel_traitsILi192ELi128ELi64ELi8ES3_EELb0ELb0ELb1ELb1ELb0ELb0ELb1ELb0EEEvNS_16Flash_fwd_paramsE --------------------------
	.section	.nv.constant0._ZN5flash16flash_fwd_kernelI23Flash_fwd_kernel_traitsILi192ELi128ELi64ELi8ELb0ELb0EN7cutlass10bfloat16_tE19Flash_kernel_traitsILi192ELi128ELi64ELi8ES3_EELb0ELb0ELb1ELb1ELb0ELb0ELb1ELb0EEEvNS_16Flash_fwd_paramsE,"a",@progbits
	.sectionflags	@""
	.align	4
.nv.constant0._ZN5flash16flash_fwd_kernelI23Flash_fwd_kernel_traitsILi192ELi128ELi64ELi8ELb0ELb0EN7cutlass10bfloat16_tE19Flash_kernel_traitsILi192ELi128ELi64ELi8ES3_EELb0ELb0ELb1ELb1ELb0ELb0ELb1ELb0EEEvNS_16Flash_fwd_paramsE:
	.zero		1360


//--------------------- .nv.constant0._ZN5flash16flash_fwd_kernelI23Flash_fwd_kernel_traitsILi192ELi64ELi64ELi4ELb0ELb0EN7cutlass10bfloat16_tE19Flash_kernel_traitsILi192ELi64ELi64ELi4ES3_EELb1ELb0ELb0ELb0ELb0ELb0ELb0ELb0EEEvNS_16Flash_fwd_paramsE --------------------------
	.section	.nv.constant0._ZN5flash16flash_fwd_kernelI23Flash_fwd_kernel_traitsILi192ELi64ELi64ELi4ELb0ELb0EN7cutlass10bfloat16_tE19Flash_kernel_traitsILi192ELi64ELi64ELi4ES3_EELb1ELb0ELb0ELb0ELb0ELb0ELb0ELb0EEEvNS_16Flash_fwd_paramsE,"a",@progbits
	.sectionflags	@""
	.align	4
.nv.constant0._ZN5flash16flash_fwd_kernelI23Flash_fwd_kernel_traitsILi192ELi64ELi64ELi4ELb0ELb0EN7cutlass10bfloat16_tE19Flash_kernel_traitsILi192ELi64ELi64ELi4ES3_EELb1ELb0ELb0ELb0ELb0ELb0ELb0ELb0EEEvNS_16Flash_fwd_paramsE:
	.zero		1360


//--------------------- .nv.constant0._ZN5flash16flash_fwd_kernelI23Flash_fwd_kernel_traitsILi192ELi64ELi64ELi4ELb0ELb0EN7cutlass10bfloat16_tE19Flash_kernel_traitsILi192ELi64ELi64ELi4ES3_EELb1ELb0ELb1ELb0ELb0ELb0ELb0ELb0EEEvNS_16Flash_fwd_paramsE --------------------------
	.section	.nv.constant0._ZN5flash16flash_fwd_kernelI23Flash_fwd_kernel_traitsILi192ELi64ELi64ELi4ELb0ELb0EN7cutlass10bfloat16_tE19Flash_kernel_traitsILi192ELi64ELi64ELi4ES3_EELb1ELb0ELb1ELb0ELb0ELb0ELb0ELb0EEEvNS_16Flash_fwd_paramsE,"a",@progbits
	.sectionflags	@""
	.align	4
.nv.constant0._ZN5flash16flash_fwd_kernelI23Flash_fwd_kernel_traitsILi192ELi64ELi64ELi4ELb0ELb0EN7cutlass10bfloat16_tE19Flash_kernel_traitsILi192ELi64ELi64ELi4ES3_EELb1ELb0ELb1ELb0ELb0ELb0ELb0ELb0EEEvNS_16Flash_fwd_paramsE:
	.zero		1360


//--------------------- .nv.constant0._ZN5flash16flash_fwd_kernelI23Flash_fwd_kernel_traitsILi192ELi64ELi64ELi4ELb0ELb0EN7cutlass10bfloat16_tE19Flash_kernel_traitsILi192ELi64ELi64ELi4ES3_EELb1ELb0ELb0ELb0ELb0ELb1ELb0ELb0EEEvNS_16Flash_fwd_paramsE --------------------------
	.section	.nv.constant0._ZN5flash16flash_fwd_kernelI23Flash_fwd_kernel_traitsILi192ELi64ELi64ELi4ELb0ELb0EN7cutlass10bfloat16_tE19Flash_kernel_traitsILi192ELi64ELi64ELi4ES3_EELb1ELb0ELb0ELb0ELb0ELb1ELb0ELb0EEEvNS_16Flash_fwd_paramsE,"a",@progbits
	.sectionflags	@""
	.align	4
.nv.constant0._ZN5flash16flash_fwd_kernelI23Flash_fwd_kernel_traitsILi192ELi64ELi64ELi4ELb0ELb0EN7cutlass10bfloat16_tE19Flash_kernel_traitsILi192ELi64ELi64ELi4ES3_EELb1ELb0ELb0ELb0ELb0ELb1ELb0ELb0EEEvNS_16Flash_fwd_paramsE:
	.zero		1360


//--------------------- .nv.constant0._ZN5flash16flash_fwd_kernelI23Flash_fwd_kernel_traitsILi192ELi64ELi64ELi4ELb0ELb0EN7cutlass10bfloat16_tE19Flash_kernel_traitsILi192ELi64ELi64ELi4ES3_EELb0ELb0ELb0ELb0ELb0ELb1ELb1ELb0EEEvNS_16Flash_fwd_paramsE --------------------------
	.section	.nv.constant0._ZN5flash16flash_fwd_kernelI23Flash_fwd_kernel_traitsILi192ELi64ELi64ELi4ELb0ELb0EN7cutlass10bfloat16_tE19Flash_kernel_traitsILi192ELi64ELi64ELi4ES3_EELb0ELb0ELb0ELb0ELb0ELb1ELb1ELb0EEEvNS_16Flash_fwd_paramsE,"a",@progbits
	.sectionflags	@""
	.align	4
.nv.constant0._ZN5flash16flash_fwd_kernelI23Flash_fwd_kernel_traitsILi192ELi64ELi64ELi4ELb0ELb0EN7cutlass10bfloat16_tE19Flash_kernel_traitsILi192ELi64ELi64ELi4ES3_EELb0ELb0ELb0ELb0ELb0ELb1ELb1ELb0EEEvNS_16Flash_fwd_paramsE:
	.zero		1360


//--------------------- .nv.constant0._ZN5flash16flash_fwd_kernelI23Flash_fwd_kernel_traitsILi192ELi64ELi64ELi4ELb0ELb0EN7cutlass10bfloat16_tE19Flash_kernel_traitsILi192ELi64ELi64ELi4ES3_EELb1ELb0ELb0ELb1ELb0ELb0ELb0ELb0EEEvNS_16Flash_fwd_paramsE --------------------------
	.section	.nv.constant0._ZN5flash16flash_fwd_kernelI23Flash_fwd_kernel_traitsILi192ELi64ELi64ELi4ELb0ELb0EN7cutlass10bfloat16_tE19Flash_kernel_traitsILi192ELi64ELi64ELi4ES3_EELb1ELb0ELb0ELb1ELb0ELb0ELb0ELb0EEEvNS_16Flash_fwd_paramsE,"a",@progbits
	.sectionflags	@""
	.align	4
.nv.constant0._ZN5flash16flash_fwd_kernelI23Flash_fwd_kernel_traitsILi192ELi64ELi64ELi4ELb0ELb0EN7cutlass10bfloat16_tE19Flash_kernel_traitsILi192ELi64ELi64ELi4ES3_EELb1ELb0ELb0ELb1ELb0ELb0ELb0ELb0EEEvNS_16Flash_fwd_paramsE:
	.zero		1360


//--------------------- .nv.constant0._ZN5flash16flash_fwd_kernelI23Flash_fwd_kernel_traitsILi192ELi64ELi64ELi4ELb0ELb0EN7cutlass10bfloat16_tE19Flash_kernel_traitsILi192ELi64ELi64ELi4ES3_EELb1ELb0ELb0ELb0ELb0ELb0ELb0ELb1EEEvNS_16Flash_fwd_paramsE --------------------------
	.section	.nv.constant0._ZN5flash16flash_fwd_kernelI23Flash_fwd_kernel_traitsILi192ELi64ELi64ELi4ELb0ELb0EN7cutlass10bfloat16_tE19Flash_kernel_traitsILi192ELi64ELi64ELi4ES3_EELb1ELb0ELb0ELb0ELb0ELb0ELb0ELb1EEEvNS_16Flash_fwd_paramsE,"a",@progbits
	.sectionflags	@""
	.align	4
.nv.constant0._ZN5flash16flash_fwd_kernelI23Flash_fwd_kernel_traitsILi192ELi64ELi64ELi4ELb0ELb0EN7cutlass10bfloat16_tE19Flash_kernel_traitsILi192ELi64ELi64ELi4ES3_EELb1ELb0ELb0ELb0ELb0ELb0ELb0ELb1EEEvNS_16Flash_fwd_paramsE:
	.zero		1360


//--------------------- .nv.constant0._ZN5flash16flash_fwd_kernelI23Flash_fwd_kernel_traitsILi192ELi64ELi64ELi4ELb0ELb0EN7cutlass10bfloat16_tE19Flash_kernel_traitsILi192ELi64ELi64ELi4ES3_EELb0ELb0ELb0ELb0ELb0ELb0ELb1ELb0EEEvNS_16Flash_fwd_paramsE --------------------------
	.section	.nv.constant0._ZN5flash16flash_fwd_kernelI23Flash_fwd_kernel_traitsILi192ELi64ELi64ELi4ELb0ELb0EN7cutlass10bfloat16_tE19Flash_kernel_traitsILi192ELi64ELi64ELi4ES3_EELb0ELb0ELb0ELb0ELb0ELb0ELb1ELb0EEEvNS_16Flash_fwd_paramsE,"a",@progbits
	.sectionflags	@""
	.align	4
.nv.constant0._ZN5flash16flash_fwd_kernelI23Flash_fwd_kernel_traitsILi192ELi64ELi64ELi4ELb0ELb0EN7cutlass10bfloat16_tE19Flash_kernel_traitsILi192ELi64ELi64ELi4ES3_EELb0ELb0ELb0ELb0ELb0ELb0ELb1ELb0EEEvNS_16Flash_fwd_paramsE:
	.zero		1360


//--------------------- .nv.constant0._ZN5flash16flash_fwd_kernelI23Flash_fwd_kernel_traitsILi192ELi64ELi64ELi4ELb0ELb0EN7cutlass10bfloat16_tE19Flash_kernel_traitsILi192ELi64ELi64ELi4ES3_EELb1ELb0ELb0ELb1ELb0ELb0ELb0ELb1EEEvNS_16Flash_fwd_paramsE --------------------------
	.section	.nv.constant0._ZN5flash16flash_fwd_kernelI23Flash_fwd_kernel_traitsILi192ELi64ELi64ELi4ELb0ELb0EN7cutlass10bfloat16_tE19Flash_kernel_traitsILi192ELi64ELi64ELi4ES3_EELb1ELb0ELb0ELb1ELb0ELb0ELb0ELb1EEEvNS_16Flash_fwd_paramsE,"a",@progbits
	.sectionflags	@""
	.align	4
.nv.constant0._ZN5flash16flash_fwd_kernelI23Flash_fwd_kernel_traitsILi192ELi64ELi64ELi4ELb0ELb0EN7cutlass10bfloat16_tE19Flash_kernel_traitsILi192ELi64ELi64ELi4ES3_EELb1ELb0ELb0ELb1ELb0ELb0ELb0ELb1EEEvNS_16Flash_fwd_paramsE:
	.zero		1360


//--------------------- .nv.constant0._ZN5flash16flash_fwd_kernelI23Flash_fwd_kernel_traitsILi192ELi64ELi64ELi4ELb0ELb0EN7cutlass10bfloat16_tE19Flash_kernel_traitsILi192ELi64ELi64ELi4ES3_EELb0ELb0ELb0ELb1ELb0ELb0ELb1ELb0EEEvNS_16Flash_fwd_paramsE --------------------------
	.section	.nv.constant0._ZN5flash16flash_fwd_kernelI23Flash_fwd_kernel_traitsILi192ELi64ELi64ELi4ELb0ELb0EN7cutlass10bfloat16_tE19Flash_kernel_traitsILi192ELi64ELi64ELi4ES3_EELb0ELb0ELb0ELb1ELb0ELb0ELb1ELb0EEEvNS_16Flash_fwd_paramsE,"a",@progbits
	.sectionflags	@""
	.align	4
.nv.constant0._ZN5flash16flash_fwd_kernelI23Flash_fwd_kernel_traitsILi192ELi64ELi64ELi4ELb0ELb0EN7cutlass10bfloat16_tE19Flash_kernel_traitsILi192ELi64ELi64ELi4ES3_EELb0ELb0ELb0ELb1ELb0ELb0ELb1ELb0EEEvNS_16Flash_fwd_paramsE:
	.zero		1360


//--------------------- .nv.constant0._ZN5flash16flash_fwd_kernelI23Flash_fwd_kernel_traitsILi192ELi64ELi64ELi4ELb0ELb0EN7cutlass10bfloat16_tE19Flash_kernel_traitsILi192ELi64ELi64ELi4ES3_EELb1ELb0ELb1ELb0ELb0ELb1ELb0ELb0EEEvNS_16Flash_fwd_paramsE --------------------------
	.section	.nv.constant0._ZN5flash16flash_fwd_kernelI23Flash_fwd_kernel_traitsILi192ELi64ELi64ELi4ELb0ELb0EN7cutlass10bfloat16_tE19Flash_kernel_traitsILi192ELi64ELi64ELi4ES3_EELb1ELb0ELb1ELb0ELb0ELb1ELb0ELb0EEEvNS_16Flash_fwd_paramsE,"a",@progbits
	.sectionflags	@""
	.align	4
.nv.constant0._ZN5flash16flash_fwd_kernelI23Flash_fwd_kernel_traitsILi192ELi64ELi64ELi4ELb0ELb0EN7cutlass10bfloat16_tE19Flash_kernel_traitsILi192ELi64ELi64ELi4ES3_EELb1ELb0ELb1ELb0ELb0ELb1ELb0ELb0EEEvNS_16Flash_fwd_paramsE:
	.zero		1360


//--------------------- .nv.constant0._ZN5flash16flash_fwd_kernelI23Flash_fwd_kernel_traitsILi192ELi64ELi64ELi4ELb0ELb0EN7cutlass10bfloat16_tE19Flash_kernel_traitsILi192ELi64ELi64ELi4ES3_EELb0ELb0ELb1ELb0ELb0ELb1ELb1ELb0EEEvNS_16Flash_fwd_paramsE --------------------------
	.section	.nv.constant0._ZN5flash16flash_fwd_kernelI23Flash_fwd_kernel_traitsILi192ELi64ELi64ELi4ELb0ELb0EN7cutlass10bfloat16_tE19Flash_kernel_traitsILi192ELi64ELi64ELi4ES3_EELb0ELb0ELb1ELb0ELb0ELb1ELb1ELb0EEEvNS_16Flash_fwd_paramsE,"a",@progbits
	.sectionflags	@""
	.align	4
.nv.constant0._ZN5flash16flash_fwd_kernelI23Flash_fwd_kernel_traitsILi192ELi64ELi64ELi4ELb0ELb0EN7cutlass10bfloat16_tE19Flash_kernel_traitsILi192ELi64ELi64ELi4ES3_EELb0ELb0ELb1ELb0ELb0ELb1ELb1ELb0EEEvNS_16Flash_fwd_paramsE:
	.zero		1360


//--------------------- .nv.constant0._ZN5flash16flash_fwd_kernelI23Flash_fwd_kernel_traitsILi192ELi64ELi64ELi4ELb0ELb0EN7cutlass10bfloat16_tE19Flash_kernel_traitsILi192ELi64ELi64ELi4ES3_EELb1ELb0ELb1ELb1ELb0ELb0ELb0ELb0EEEvNS_16Flash_fwd_paramsE --------------------------
	.section	.nv.constant0._ZN5flash16flash_fwd_kernelI23Flash_fwd_kernel_traitsILi192ELi64ELi64ELi4ELb0ELb0EN7cutlass10bfloat16_tE19Flash_kernel_traitsILi192ELi64ELi64ELi4ES3_EELb1ELb0ELb1ELb1ELb0ELb0ELb0ELb0EEEvNS_16Flash_fwd_paramsE,"a",@progbits
	.sectionflags	@""
	.align	4
.nv.constant0._ZN5flash16flash_fwd_kernelI23Flash_fwd_kernel_traitsILi192ELi64ELi64ELi4ELb0ELb0EN7cutlass10bfloat16_tE19Flash_kernel_traitsILi192ELi64ELi64ELi4ES3_EELb1ELb0ELb1ELb1ELb0ELb0ELb0ELb0EEEvNS_16Flash_fwd_paramsE:
	.zero		1360


//--------------------- .nv.constant0._ZN5flash16flash_fwd_kernelI23Flash_fwd_kernel_traitsILi192ELi64ELi64ELi4ELb0ELb0EN7cutlass10bfloat16_tE19Flash_kernel_traitsILi192ELi64ELi64ELi4ES3_EELb1ELb0ELb1ELb0ELb0ELb0ELb0ELb1EEEvNS_16Flash_fwd_paramsE --------------------------
	.section	.nv.constant0._ZN5flash16flash_fwd_kernelI23Flash_fwd_kernel_traitsILi192ELi64ELi64ELi4ELb0ELb0EN7cutlass10bfloat16_tE19Flash_kernel_traitsILi192ELi64ELi64ELi4ES3_EELb1ELb0ELb1ELb0ELb0ELb0ELb0ELb1EEEvNS_16Flash_fwd_paramsE,"a",@progbits
	.sectionflags	@""
	.align	4
.nv.constant0._ZN5flash16flash_fwd_kernelI23Flash_fwd_kernel_traitsILi192ELi64ELi64ELi4ELb0ELb0EN7cutlass10bfloat16_tE19Flash_kernel_traitsILi192ELi64ELi64ELi4ES3_EELb1ELb0ELb1ELb0ELb0ELb0ELb0ELb1EEEvNS_16Flash_fwd_paramsE:
	.zero		1360


//--------------------- .nv.constant0._ZN5flash16flash_fwd_kernelI23Flash_fwd_kernel_traitsILi192ELi64ELi64ELi4ELb0ELb0EN7cutlass10bfloat16_tE19Flash_kernel_traitsILi192ELi64ELi64ELi4ES3_EELb0ELb0ELb1ELb0ELb0ELb0ELb1ELb0EEEvNS_16Flash_fwd_paramsE --------------------------
	.section	.nv.constant0._ZN5flash16flash_fwd_kernelI23Flash_fwd_kernel_traitsILi192ELi64ELi64ELi4ELb0ELb0EN7cutlass10bfloat16_tE19Flash_kernel_traitsILi192ELi64ELi64ELi4ES3_EELb0ELb0ELb1ELb0ELb0ELb0ELb1ELb0EEEvNS_16Flash_fwd_paramsE,"a",@progbits
	.sectionflags	@""
	.align	4
.nv.constant0._ZN5flash16flash_fwd_kernelI23Flash_fwd_kernel_traitsILi192ELi64ELi64ELi4ELb0ELb0EN7cutlass10bfloat16_tE19Flash_kernel_traitsILi192ELi64ELi64ELi4ES3_EELb0ELb0ELb1ELb0ELb0ELb0ELb1ELb0EEEvNS_16Flash_fwd_paramsE:
	.zero		1360


//--------------------- .nv.constant0._ZN5flash16flash_fwd_kernelI23Flash_fwd_kernel_traitsILi192ELi64ELi64ELi4ELb0ELb0EN7cutlass10bfloat16_tE19Flash_kernel_traitsILi192ELi64ELi64ELi4ES3_EELb1ELb0ELb1ELb1ELb0ELb0ELb0ELb1EEEvNS_16Flash_fwd_paramsE --------------------------
	.section	.nv.constant0._ZN5flash16flash_fwd_kernelI23Flash_fwd_kernel_traitsILi192ELi64ELi64ELi4ELb0ELb0EN7cutlass10bfloat16_tE19Flash_kernel_traitsILi192ELi64ELi64ELi4ES3_EELb1ELb0ELb1ELb1ELb0ELb0ELb0ELb1EEEvNS_16Flash_fwd_paramsE,"a",@progbits
	.sectionflags	@""
	.align	4
.nv.constant0._ZN5flash16flash_fwd_kernelI23Flash_fwd_kernel_traitsILi192ELi64ELi64ELi4ELb0ELb0EN7cutlass10bfloat16_tE19Flash_kernel_traitsILi192ELi64ELi64ELi4ES3_EELb1ELb0ELb1ELb1ELb0ELb0ELb0ELb1EEEvNS_16Flash_fwd_paramsE:
	.zero		1360


//--------------------- .nv.constant0._ZN5flash16flash_fwd_kernelI23Flash_fwd_kernel_traitsILi192ELi64ELi64ELi4ELb0ELb0EN7cutlass10bfloat16_tE19Flash_kernel_traitsILi192ELi64ELi64ELi4ES3_EELb0ELb0ELb1ELb1ELb0ELb0ELb1ELb0EEEvNS_16Flash_fwd_paramsE --------------------------
	.section	.nv.constant0._ZN5flash16flash_fwd_kernelI23Flash_fwd_kernel_traitsILi192ELi64ELi64ELi4ELb0ELb0EN7cutlass10bfloat16_tE19Flash_kernel_traitsILi192ELi64ELi64ELi4ES3_EELb0ELb0ELb1ELb1ELb0ELb0ELb1ELb0EEEvNS_16Flash_fwd_paramsE,"a",@progbits
	.sectionflags	@""
	.align	4
.nv.constant0._ZN5flash16flash_fwd_kernelI23Flash_fwd_kernel_traitsILi192ELi64ELi64ELi4ELb0ELb0EN7cutlass10bfloat16_tE19Flash_kernel_traitsILi192ELi64ELi64ELi4ES3_EELb0ELb0ELb1ELb1ELb0ELb0ELb1ELb0EEEvNS_16Flash_fwd_paramsE:
	.zero		1360


//--------------------- SYMBOLS --------------------------

	.type		.nv.reservedSmem.offset0,@object
	.size		.nv.reservedSmem.offset0,0x4
	.type		.nv.reservedSmem.cap,@object
	.size		.nv.reservedSmem.cap,0x4
